	.target	sm_80

	.elftype	@"ET_EXEC"


//--------------------- .note.nv.tkinfo           --------------------------
	.section	.note.nv.tkinfo,"",@"SHT_NOTE"
	.sectionflags	@"SHF_NOTE_NV_TKINFO"
	.tkinfo
        /*0018*/ 	.word	0x00000002
        /*0030*/ 	.string	""
        /*0030*/ 	.string	"ptxas"
        /*0030*/ 	.string	"Cuda compilation tools, release 13.0, V13.0.88"
        /*0030*/ 	.string	"Build cuda_13.0.r13.0/compiler.36424714_0"
        /*0030*/ 	.string	"-arch sm_80 -m 64 "



//--------------------- .note.nv.cuinfo           --------------------------
	.section	.note.nv.cuinfo,"",@"SHT_NOTE"
	.sectionflags	@"SHF_NOTE_NV_CUINFO"
        /*0018*/ 	.short	0x0002
        /*001a*/ 	.short	0x0050
        /*001c*/ 	.short	0x0082
	.zero		2


//--------------------- .nv.info                  --------------------------
	.section	.nv.info,"",@"SHT_CUDA_INFO"
	.align	4


	//----- nvinfo : EIATTR_REGCOUNT
	.align		4
        /*0000*/ 	.byte	0x04, 0x2f
        /*0002*/ 	.short	(.L_12 - .L_11)
	.align		4
.L_11:
        /*0004*/ 	.word	index@(_ZN7cutlass13device_kernelIN5flash19enable_sm80_to_sm89INS1_16FlashAttnFwdSm80INS1_25CollectiveMainloopFwdSm80ILi8ELi1ELb0EN4cute5tupleIJNS5_1CILi128EEENS7_ILi48EEENS7_ILi256EEEEEELi256ENS_10bfloat16_tEfNS_4arch4Sm80ELb1ELb0ELb0ELb1ELb1ELb1ELb1ELb0EEENS1_21CollectiveEpilogueFwdINS6_IJS8_SA_S9_EEENS6_IJNS7_ILi1EEESI_SI_EEESC_SE_Li256ELb1ELb1ELb0ELb0EEENS1_19SingleTileSchedulerILb1ELb0ELb1ELi128EEEEEEEEEvNT_6ParamsE)
        /*0008*/ 	.word	0x000000fd


	//----- nvinfo : EIATTR_FRAME_SIZE
	.align		4
.L_12:
        /*000c*/ 	.byte	0x04, 0x11
        /*000e*/ 	.short	(.L_14 - .L_13)
	.align		4
.L_13:
        /*0010*/ 	.word	index@($__internal_20_$__cuda_sm70_shflsync_idx_p)
        /*0014*/ 	.word	0x00000000


	//----- nvinfo : EIATTR_FRAME_SIZE
	.align		4
.L_14:
        /*0018*/ 	.byte	0x04, 0x11
        /*001a*/ 	.short	(.L_16 - .L_15)
	.align		4
.L_15:
        /*001c*/ 	.word	index@(_ZN7cutlass13device_kernelIN5flash19enable_sm80_to_sm89INS1_16FlashAttnFwdSm80INS1_25CollectiveMainloopFwdSm80ILi8ELi1ELb0EN4cute5tupleIJNS5_1CILi128EEENS7_ILi48EEENS7_ILi256EEEEEELi256ENS_10bfloat16_tEfNS_4arch4Sm80ELb1ELb0ELb0ELb1ELb1ELb1ELb1ELb0EEENS1_21CollectiveEpilogueFwdINS6_IJS8_SA_S9_EEENS6_IJNS7_ILi1EEESI_SI_EEESC_SE_Li256ELb1ELb1ELb0ELb0EEENS1_19SingleTileSchedulerILb1ELb0ELb1ELi128EEEEEEEEEvNT_6ParamsE)
        /*0020*/ 	.word	0x00000000


	//----- nvinfo : EIATTR_REGCOUNT
	.align		4
.L_16:
        /*0024*/ 	.byte	0x04, 0x2f
        /*0026*/ 	.short	(.L_18 - .L_17)
	.align		4
.L_17:
        /*0028*/ 	.word	index@(_ZN7cutlass13device_kernelIN5flash19enable_sm80_to_sm89INS1_16FlashAttnFwdSm80INS1_25CollectiveMainloopFwdSm80ILi8ELi1ELb0EN4cute5tupleIJNS5_1CILi128EEENS7_ILi96EEENS7_ILi256EEEEEELi256ENS_10bfloat16_tEfNS_4arch4Sm80ELb1ELb0ELb0ELb1ELb1ELb0ELb1ELb0EEENS1_21CollectiveEpilogueFwdINS6_IJS8_SA_S9_EEENS6_IJNS7_ILi1EEESI_SI_EEESC_SE_Li256ELb1ELb1ELb0ELb0EEENS1_19SingleTileSchedulerILb1ELb0ELb1ELi128EEEEEEEEEvNT_6ParamsE)
        /*002c*/ 	.word	0x000000ff


	//----- nvinfo : EIATTR_FRAME_SIZE
	.align		4
.L_18:
        /*0030*/ 	.byte	0x04, 0x11
        /*0032*/ 	.short	(.L_20 - .L_19)
	.align		4
.L_19:
        /*0034*/ 	.word	index@(_ZN7cutlass13device_kernelIN5flash19enable_sm80_to_sm89INS1_16FlashAttnFwdSm80INS1_25CollectiveMainloopFwdSm80ILi8ELi1ELb0EN4cute5tupleIJNS5_1CILi128EEENS7_ILi96EEENS7_ILi256EEEEEELi256ENS_10bfloat16_tEfNS_4arch4Sm80ELb1ELb0ELb0ELb1ELb1ELb0ELb1ELb0EEENS1_21CollectiveEpilogueFwdINS6_IJS8_SA_S9_EEENS6_IJNS7_ILi1EEESI_SI_EEESC_SE_Li256ELb1ELb1ELb0ELb0EEENS1_19SingleTileSchedulerILb1ELb0ELb1ELi128EEEEEEEEEvNT_6ParamsE)
        /*0038*/ 	.word	0x00000088


	//----- nvinfo : EIATTR_REGCOUNT
	.align		4
.L_20:
        /*003c*/ 	.byte	0x04, 0x2f
        /*003e*/ 	.short	(.L_22 - .L_21)
	.align		4
.L_21:
        /*0040*/ 	.word	index@(_ZN7cutlass13device_kernelIN5flash19enable_sm80_to_sm89INS1_16FlashAttnFwdSm80INS1_25CollectiveMainloopFwdSm80ILi8ELi1ELb0EN4cute5tupleIJNS5_1CILi128EEENS7_ILi96EEENS7_ILi256EEEEEELi256ENS_10bfloat16_tEfNS_4arch4Sm80ELb1ELb0ELb0ELb0ELb1ELb0ELb1ELb0EEENS1_21CollectiveEpilogueFwdINS6_IJS8_SA_S9_EEENS6_IJNS7_ILi1EEESI_SI_EEESC_SE_Li256ELb0ELb1ELb0ELb0EEENS1_30DynamicPersistentTileSchedulerILi256ELi256ELb0ELb1ELb0EEEEEEEEEvNT_6ParamsE)
        /*0044*/ 	.word	0x000000ff


	//----- nvinfo : EIATTR_FRAME_SIZE
	.align		4
.L_22:
        /*0048*/ 	.byte	0x04, 0x11
        /*004a*/ 	.short	(.L_24 - .L_23)
	.align		4
.L_23:
        /*004c*/ 	.word	index@($__internal_19_$__cuda_sm70_shflsync_idx_p)
        /*0050*/ 	.word	0x00000000


	//----- nvinfo : EIATTR_FRAME_SIZE
	.align		4
.L_24:
        /*0054*/ 	.byte	0x04, 0x11
        /*0056*/ 	.short	(.L_26 - .L_25)
	.align		4
.L_25:
        /*0058*/ 	.word	index@($__internal_18_$__cuda_sm70_shflsync_bfly_p)
        /*005c*/ 	.word	0x00000000


	//----- nvinfo : EIATTR_FRAME_SIZE
	.align		4
.L_26:
        /*0060*/ 	.byte	0x04, 0x11
        /*0062*/ 	.short	(.L_28 - .L_27)
	.align		4
.L_27:
        /*0064*/ 	.word	index@(_ZN7cutlass13device_kernelIN5flash19enable_sm80_to_sm89INS1_16FlashAttnFwdSm80INS1_25CollectiveMainloopFwdSm80ILi8ELi1ELb0EN4cute5tupleIJNS5_1CILi128EEENS7_ILi96EEENS7_ILi256EEEEEELi256ENS_10bfloat16_tEfNS_4arch4Sm80ELb1ELb0ELb0ELb0ELb1ELb0ELb1ELb0EEENS1_21CollectiveEpilogueFwdINS6_IJS8_SA_S9_EEENS6_IJNS7_ILi1EEESI_SI_EEESC_SE_Li256ELb0ELb1ELb0ELb0EEENS1_30DynamicPersistentTileSchedulerILi256ELi256ELb0ELb1ELb0EEEEEEEEEvNT_6ParamsE)
        /*0068*/ 	.word	0x00000088


	//----- nvinfo : EIATTR_REGCOUNT
	.align		4
.L_28:
        /*006c*/ 	.byte	0x04, 0x2f
        /*006e*/ 	.short	(.L_30 - .L_29)
	.align		4
.L_29:
        /*0070*/ 	.word	index@(_ZN7cutlass13device_kernelIN5flash19enable_sm80_to_sm89INS1_16FlashAttnFwdSm80INS1_25CollectiveMainloopFwdSm80ILi8ELi1ELb0EN4cute5tupleIJNS5_1CILi128EEENS7_ILi48EEENS7_ILi256EEEEEELi256ENS_10bfloat16_tEfNS_4arch4Sm80ELb0ELb1ELb0ELb1ELb1ELb1ELb1ELb0EEENS1_21CollectiveEpilogueFwdINS6_IJS8_SA_S9_EEENS6_IJNS7_ILi1EEESI_SI_EEESC_SE_Li256ELb1ELb1ELb0ELb0EEENS1_19SingleTileSchedulerILb1ELb0ELb1ELi128EEEEEEEEEvNT_6ParamsE)
        /*0074*/ 	.word	0x000000ff


	//----- nvinfo : EIATTR_FRAME_SIZE
	.align		4
.L_30:
        /*0078*/ 	.byte	0x04, 0x11
        /*007a*/ 	.short	(.L_32 - .L_31)
	.align		4
.L_31:
        /*007c*/ 	.word	index@($__internal_17_$__cuda_sm70_shflsync_idx_p)
        /*0080*/ 	.word	0x00000000


	//----- nvinfo : EIATTR_FRAME_SIZE
	.align		4
.L_32:
        /*0084*/ 	.byte	0x04, 0x11
        /*0086*/ 	.short	(.L_34 - .L_33)
	.align		4
.L_33:
        /*0088*/ 	.word	index@($__internal_16_$__cuda_sm70_shflsync_bfly_p)
        /*008c*/ 	.word	0x00000000


	//----- nvinfo : EIATTR_FRAME_SIZE
	.align		4
.L_34:
        /*0090*/ 	.byte	0x04, 0x11
        /*0092*/ 	.short	(.L_36 - .L_35)
	.align		4
.L_35:
        /*0094*/ 	.word	index@($_ZN7cutlass13device_kernelIN5flash19enable_sm80_to_sm89INS1_16FlashAttnFwdSm80INS1_25CollectiveMainloopFwdSm80ILi8ELi1ELb0EN4cute5tupleIJNS5_1CILi128EEENS7_ILi48EEENS7_ILi256EEEEEELi256ENS_10bfloat16_tEfNS_4arch4Sm80ELb0ELb1ELb0ELb1ELb1ELb1ELb1ELb0EEENS1_21CollectiveEpilogueFwdINS6_IJS8_SA_S9_EEENS6_IJNS7_ILi1EEESI_SI_EEESC_SE_Li256ELb1ELb1ELb0ELb0EEENS1_19SingleTileSchedulerILb1ELb0ELb1ELi128EEEEEEEEEvNT_6ParamsE$_ZZN5flash25CollectiveMainloopFwdSm80ILi8ELi1ELb0EN4cute5tupleIJNS1_1CILi128EEENS3_ILi48EEENS3_ILi256EEEEEELi256EN7cutlass10bfloat16_tEfNS8_4arch4Sm80ELb0ELb1ELb0ELb1ELb1ELb1ELb1ELb0EE3mmaINS_16FlashAttnFwdSm80ISC_NS_21CollectiveEpilogueFwdINS2_IJS4_S6_S5_EEENS2_IJNS3_ILi1EEESH_SH_EEES9_SB_Li256ELb1ELb1ELb0ELb0EEENS_19SingleTileSchedulerILb1ELb0ELb1ELi128EEEE13SharedStorageENS1_6TensorINS1_11ArrayEngineIfLm128EEENS1_6LayoutINS2_IJNS2_IJNS3_ILi2EEESS_EEESH_NS3_ILi32EEEEEENS2_IJNS2_IJSH_SS_EEENS3_ILi0EEENS3_ILi4EEEEEEEEEENS_7SoftmaxILi2ELi0EEEEEbRKNSC_6ParamsERT0_RT1_iRKNS_16SeqlenInfoQKNewKILb1ELb1EEENS2_IJiiiiEEERT_ENKUlvE_clEv)
        /*0098*/ 	.word	0x00000000


	//----- nvinfo : EIATTR_FRAME_SIZE
	.align		4
.L_36:
        /*009c*/ 	.byte	0x04, 0x11
        /*009e*/ 	.short	(.L_38 - .L_37)
	.align		4
.L_37:
        /*00a0*/ 	.word	index@(_ZN7cutlass13device_kernelIN5flash19enable_sm80_to_sm89INS1_16FlashAttnFwdSm80INS1_25CollectiveMainloopFwdSm80ILi8ELi1ELb0EN4cute5tupleIJNS5_1CILi128EEENS7_ILi48EEENS7_ILi256EEEEEELi256ENS_10bfloat16_tEfNS_4arch4Sm80ELb0ELb1ELb0ELb1ELb1ELb1ELb1ELb0EEENS1_21CollectiveEpilogueFwdINS6_IJS8_SA_S9_EEENS6_IJNS7_ILi1EEESI_SI_EEESC_SE_Li256ELb1ELb1ELb0ELb0EEENS1_19SingleTileSchedulerILb1ELb0ELb1ELi128EEEEEEEEEvNT_6ParamsE)
        /*00a4*/ 	.word	0x00000070


	//----- nvinfo : EIATTR_REGCOUNT
	.align		4
.L_38:
        /*00a8*/ 	.byte	0x04, 0x2f
        /*00aa*/ 	.short	(.L_40 - .L_39)
	.align		4
.L_39:
        /*00ac*/ 	.word	index@(_ZN7cutlass13device_kernelIN5flash19enable_sm80_to_sm89INS1_16FlashAttnFwdSm80INS1_25CollectiveMainloopFwdSm80ILi8ELi1ELb0EN4cute5tupleIJNS5_1CILi128EEENS7_ILi64EEENS7_ILi256EEEEEELi256ENS_10bfloat16_tEfNS_4arch4Sm80ELb0ELb1ELb0ELb1ELb1ELb0ELb1ELb0EEENS1_21CollectiveEpilogueFwdINS6_IJS8_SA_S9_EEENS6_IJNS7_ILi1EEESI_SI_EEESC_SE_Li256ELb1ELb1ELb0ELb0EEENS1_19SingleTileSchedulerILb1ELb0ELb1ELi128EEEEEEEEEvNT_6ParamsE)
        /*00b0*/ 	.word	0x000000ff


	//----- nvinfo : EIATTR_FRAME_SIZE
	.align		4
.L_40:
        /*00b4*/ 	.byte	0x04, 0x11
        /*00b6*/ 	.short	(.L_42 - .L_41)
	.align		4
.L_41:
        /*00b8*/ 	.word	index@(_ZN7cutlass13device_kernelIN5flash19enable_sm80_to_sm89INS1_16FlashAttnFwdSm80INS1_25CollectiveMainloopFwdSm80ILi8ELi1ELb0EN4cute5tupleIJNS5_1CILi128EEENS7_ILi64EEENS7_ILi256EEEEEELi256ENS_10bfloat16_tEfNS_4arch4Sm80ELb0ELb1ELb0ELb1ELb1ELb0ELb1ELb0EEENS1_21CollectiveEpilogueFwdINS6_IJS8_SA_S9_EEENS6_IJNS7_ILi1EEESI_SI_EEESC_SE_Li256ELb1ELb1ELb0ELb0EEENS1_19SingleTileSchedulerILb1ELb0ELb1ELi128EEEEEEEEEvNT_6ParamsE)
        /*00bc*/ 	.word	0x00000000


	//----- nvinfo : EIATTR_REGCOUNT
	.align		4
.L_42:
        /*00c0*/ 	.byte	0x04, 0x2f
        /*00c2*/ 	.short	(.L_44 - .L_43)
	.align		4
.L_43:
        /*00c4*/ 	.word	index@(_ZN7cutlass13device_kernelIN5flash19enable_sm80_to_sm89INS1_16FlashAttnFwdSm80INS1_25CollectiveMainloopFwdSm80ILi8ELi1ELb0EN4cute5tupleIJNS5_1CILi128EEENS7_ILi64EEENS7_ILi256EEEEEELi256ENS_10bfloat16_tEfNS_4arch4Sm80ELb0ELb1ELb0ELb0ELb1ELb0ELb1ELb0EEENS1_21CollectiveEpilogueFwdINS6_IJS8_SA_S9_EEENS6_IJNS7_ILi1EEESI_SI_EEESC_SE_Li256ELb0ELb1ELb0ELb0EEENS1_19SingleTileSchedulerILb0ELb0ELb1ELi128EEEEEEEEEvNT_6ParamsE)
        /*00c8*/ 	.word	0x000000ff


	//----- nvinfo : EIATTR_FRAME_SIZE
	.align		4
.L_44:
        /*00cc*/ 	.byte	0x04, 0x11
        /*00ce*/ 	.short	(.L_46 - .L_45)
	.align		4
.L_45:
        /*00d0*/ 	.word	index@(_ZN7cutlass13device_kernelIN5flash19enable_sm80_to_sm89INS1_16FlashAttnFwdSm80INS1_25CollectiveMainloopFwdSm80ILi8ELi1ELb0EN4cute5tupleIJNS5_1CILi128EEENS7_ILi64EEENS7_ILi256EEEEEELi256ENS_10bfloat16_tEfNS_4arch4Sm80ELb0ELb1ELb0ELb0ELb1ELb0ELb1ELb0EEENS1_21CollectiveEpilogueFwdINS6_IJS8_SA_S9_EEENS6_IJNS7_ILi1EEESI_SI_EEESC_SE_Li256ELb0ELb1ELb0ELb0EEENS1_19SingleTileSchedulerILb0ELb0ELb1ELi128EEEEEEEEEvNT_6ParamsE)
        /*00d4*/ 	.word	0x00000000


	//----- nvinfo : EIATTR_REGCOUNT
	.align		4
.L_46:
        /*00d8*/ 	.byte	0x04, 0x2f
        /*00da*/ 	.short	(.L_48 - .L_47)
	.align		4
.L_47:
        /*00dc*/ 	.word	index@(_ZN7cutlass13device_kernelIN5flash19enable_sm80_to_sm89INS1_16FlashAttnFwdSm80INS1_25CollectiveMainloopFwdSm80ILi8ELi1ELb0EN4cute5tupleIJNS5_1CILi128EEENS7_ILi48EEENS7_ILi256EEEEEELi256ENS_10bfloat16_tEfNS_4arch4Sm80ELb0ELb0ELb0ELb1ELb1ELb1ELb1ELb0EEENS1_21CollectiveEpilogueFwdINS6_IJS8_SA_S9_EEENS6_IJNS7_ILi1EEESI_SI_EEESC_SE_Li256ELb1ELb1ELb0ELb0EEENS1_19SingleTileSchedulerILb1ELb0ELb1ELi128EEEEEEEEEvNT_6ParamsE)
        /*00e0*/ 	.word	0x000000f8


	//----- nvinfo : EIATTR_FRAME_SIZE
	.align		4
.L_48:
        /*00e4*/ 	.byte	0x04, 0x11
        /*00e6*/ 	.short	(.L_50 - .L_49)
	.align		4
.L_49:
        /*00e8*/ 	.word	index@($__internal_15_$__cuda_sm70_shflsync_idx_p)
        /*00ec*/ 	.word	0x00000000


	//----- nvinfo : EIATTR_FRAME_SIZE
	.align		4
.L_50:
        /*00f0*/ 	.byte	0x04, 0x11
        /*00f2*/ 	.short	(.L_52 - .L_51)
	.align		4
.L_51:
        /*00f4*/ 	.word	index@(_ZN7cutlass13device_kernelIN5flash19enable_sm80_to_sm89INS1_16FlashAttnFwdSm80INS1_25CollectiveMainloopFwdSm80ILi8ELi1ELb0EN4cute5tupleIJNS5_1CILi128EEENS7_ILi48EEENS7_ILi256EEEEEELi256ENS_10bfloat16_tEfNS_4arch4Sm80ELb0ELb0ELb0ELb1ELb1ELb1ELb1ELb0EEENS1_21CollectiveEpilogueFwdINS6_IJS8_SA_S9_EEENS6_IJNS7_ILi1EEESI_SI_EEESC_SE_Li256ELb1ELb1ELb0ELb0EEENS1_19SingleTileSchedulerILb1ELb0ELb1ELi128EEEEEEEEEvNT_6ParamsE)
        /*00f8*/ 	.word	0x00000000


	//----- nvinfo : EIATTR_REGCOUNT
	.align		4
.L_52:
        /*00fc*/ 	.byte	0x04, 0x2f
        /*00fe*/ 	.short	(.L_54 - .L_53)
	.align		4
.L_53:
        /*0100*/ 	.word	index@(_ZN7cutlass13device_kernelIN5flash19enable_sm80_to_sm89INS1_16FlashAttnFwdSm80INS1_25CollectiveMainloopFwdSm80ILi8ELi1ELb0EN4cute5tupleIJNS5_1CILi128EEENS7_ILi96EEENS7_ILi256EEEEEELi256ENS_10bfloat16_tEfNS_4arch4Sm80ELb0ELb0ELb0ELb1ELb1ELb0ELb1ELb0EEENS1_21CollectiveEpilogueFwdINS6_IJS8_SA_S9_EEENS6_IJNS7_ILi1EEESI_SI_EEESC_SE_Li256ELb1ELb1ELb0ELb0EEENS1_19SingleTileSchedulerILb1ELb0ELb1ELi128EEEEEEEEEvNT_6ParamsE)
        /*0104*/ 	.word	0x000000ff


	//----- nvinfo : EIATTR_FRAME_SIZE
	.align		4
.L_54:
        /*0108*/ 	.byte	0x04, 0x11
        /*010a*/ 	.short	(.L_56 - .L_55)
	.align		4
.L_55:
        /*010c*/ 	.word	index@(_ZN7cutlass13device_kernelIN5flash19enable_sm80_to_sm89INS1_16FlashAttnFwdSm80INS1_25CollectiveMainloopFwdSm80ILi8ELi1ELb0EN4cute5tupleIJNS5_1CILi128EEENS7_ILi96EEENS7_ILi256EEEEEELi256ENS_10bfloat16_tEfNS_4arch4Sm80ELb0ELb0ELb0ELb1ELb1ELb0ELb1ELb0EEENS1_21CollectiveEpilogueFwdINS6_IJS8_SA_S9_EEENS6_IJNS7_ILi1EEESI_SI_EEESC_SE_Li256ELb1ELb1ELb0ELb0EEENS1_19SingleTileSchedulerILb1ELb0ELb1ELi128EEEEEEEEEvNT_6ParamsE)
        /*0110*/ 	.word	0x00000048


	//----- nvinfo : EIATTR_REGCOUNT
	.align		4
.L_56:
        /*0114*/ 	.byte	0x04, 0x2f
        /*0116*/ 	.short	(.L_58 - .L_57)
	.align		4
.L_57:
        /*0118*/ 	.word	index@(_ZN7cutlass13device_kernelIN5flash19enable_sm80_to_sm89INS1_16FlashAttnFwdSm80INS1_25CollectiveMainloopFwdSm80ILi8ELi1ELb0EN4cute5tupleIJNS5_1CILi128EEENS7_ILi96EEENS7_ILi256EEEEEELi256ENS_10bfloat16_tEfNS_4arch4Sm80ELb0ELb0ELb0ELb0ELb1ELb0ELb1ELb0EEENS1_21CollectiveEpilogueFwdINS6_IJS8_SA_S9_EEENS6_IJNS7_ILi1EEESI_SI_EEESC_SE_Li256ELb0ELb1ELb0ELb0EEENS1_19SingleTileSchedulerILb0ELb0ELb1ELi128EEEEEEEEEvNT_6ParamsE)
        /*011c*/ 	.word	0x000000ff


	//----- nvinfo : EIATTR_FRAME_SIZE
	.align		4
.L_58:
        /*0120*/ 	.byte	0x04, 0x11
        /*0122*/ 	.short	(.L_60 - .L_59)
	.align		4
.L_59:
        /*0124*/ 	.word	index@(_ZN7cutlass13device_kernelIN5flash19enable_sm80_to_sm89INS1_16FlashAttnFwdSm80INS1_25CollectiveMainloopFwdSm80ILi8ELi1ELb0EN4cute5tupleIJNS5_1CILi128EEENS7_ILi96EEENS7_ILi256EEEEEELi256ENS_10bfloat16_tEfNS_4arch4Sm80ELb0ELb0ELb0ELb0ELb1ELb0ELb1ELb0EEENS1_21CollectiveEpilogueFwdINS6_IJS8_SA_S9_EEENS6_IJNS7_ILi1EEESI_SI_EEESC_SE_Li256ELb0ELb1ELb0ELb0EEENS1_19SingleTileSchedulerILb0ELb0ELb1ELi128EEEEEEEEEvNT_6ParamsE)
        /*0128*/ 	.word	0x00000060


	//----- nvinfo : EIATTR_REGCOUNT
	.align		4
.L_60:
        /*012c*/ 	.byte	0x04, 0x2f
        /*012e*/ 	.short	(.L_62 - .L_61)
	.align		4
.L_61:
        /*0130*/ 	.word	index@(_ZN7cutlass13device_kernelIN5flash19enable_sm80_to_sm89INS1_16FlashAttnFwdSm80INS1_25CollectiveMainloopFwdSm80ILi8ELi1ELb0EN4cute5tupleIJNS5_1CILi128EEENS7_ILi32EEENS7_ILi256EEEEEELi256ENS_10bfloat16_tEfNS_4arch4Sm80ELb1ELb0ELb0ELb1ELb1ELb1ELb1ELb0EEENS1_21CollectiveEpilogueFwdINS6_IJS8_SA_S9_EEENS6_IJNS7_ILi1EEESI_SI_EEESC_SE_Li256ELb1ELb1ELb0ELb0EEENS1_19SingleTileSchedulerILb1ELb0ELb1ELi128EEEEEEEEEvNT_6ParamsE)
        /*0134*/ 	.word	0x000000fb


	//----- nvinfo : EIATTR_FRAME_SIZE
	.align		4
.L_62:
        /*0138*/ 	.byte	0x04, 0x11
        /*013a*/ 	.short	(.L_64 - .L_63)
	.align		4
.L_63:
        /*013c*/ 	.word	index@(_ZN7cutlass13device_kernelIN5flash19enable_sm80_to_sm89INS1_16FlashAttnFwdSm80INS1_25CollectiveMainloopFwdSm80ILi8ELi1ELb0EN4cute5tupleIJNS5_1CILi128EEENS7_ILi32EEENS7_ILi256EEEEEELi256ENS_10bfloat16_tEfNS_4arch4Sm80ELb1ELb0ELb0ELb1ELb1ELb1ELb1ELb0EEENS1_21CollectiveEpilogueFwdINS6_IJS8_SA_S9_EEENS6_IJNS7_ILi1EEESI_SI_EEESC_SE_Li256ELb1ELb1ELb0ELb0EEENS1_19SingleTileSchedulerILb1ELb0ELb1ELi128EEEEEEEEEvNT_6ParamsE)
        /*0140*/ 	.word	0x00000000


	//----- nvinfo : EIATTR_REGCOUNT
	.align		4
.L_64:
        /*0144*/ 	.byte	0x04, 0x2f
        /*0146*/ 	.short	(.L_66 - .L_65)
	.align		4
.L_65:
        /*0148*/ 	.word	index@(_ZN7cutlass13device_kernelIN5flash19enable_sm80_to_sm89INS1_16FlashAttnFwdSm80INS1_25CollectiveMainloopFwdSm80ILi8ELi1ELb1EN4cute5tupleIJNS5_1CILi128EEENS7_ILi64EEENS7_ILi256EEEEEELi256ENS_10bfloat16_tEfNS_4arch4Sm80ELb1ELb0ELb0ELb1ELb1ELb0ELb1ELb0EEENS1_21CollectiveEpilogueFwdINS6_IJS8_SA_S9_EEENS6_IJNS7_ILi1EEESI_SI_EEESC_SE_Li256ELb1ELb1ELb0ELb0EEENS1_19SingleTileSchedulerILb1ELb0ELb1ELi128EEEEEEEEEvNT_6ParamsE)
        /*014c*/ 	.word	0x000000ff


	//----- nvinfo : EIATTR_FRAME_SIZE
	.align		4
.L_66:
        /*0150*/ 	.byte	0x04, 0x11
        /*0152*/ 	.short	(.L_68 - .L_67)
	.align		4
.L_67:
        /*0154*/ 	.word	index@(_ZN7cutlass13device_kernelIN5flash19enable_sm80_to_sm89INS1_16FlashAttnFwdSm80INS1_25CollectiveMainloopFwdSm80ILi8ELi1ELb1EN4cute5tupleIJNS5_1CILi128EEENS7_ILi64EEENS7_ILi256EEEEEELi256ENS_10bfloat16_tEfNS_4arch4Sm80ELb1ELb0ELb0ELb1ELb1ELb0ELb1ELb0EEENS1_21CollectiveEpilogueFwdINS6_IJS8_SA_S9_EEENS6_IJNS7_ILi1EEESI_SI_EEESC_SE_Li256ELb1ELb1ELb0ELb0EEENS1_19SingleTileSchedulerILb1ELb0ELb1ELi128EEEEEEEEEvNT_6ParamsE)
        /*0158*/ 	.word	0x000000e0


	//----- nvinfo : EIATTR_REGCOUNT
	.align		4
.L_68:
        /*015c*/ 	.byte	0x04, 0x2f
        /*015e*/ 	.short	(.L_70 - .L_69)
	.align		4
.L_69:
        /*0160*/ 	.word	index@(_ZN7cutlass13device_kernelIN5flash19enable_sm80_to_sm89INS1_16FlashAttnFwdSm80INS1_25CollectiveMainloopFwdSm80ILi8ELi1ELb1EN4cute5tupleIJNS5_1CILi128EEENS7_ILi64EEENS7_ILi256EEEEEELi256ENS_10bfloat16_tEfNS_4arch4Sm80ELb1ELb0ELb0ELb0ELb1ELb0ELb1ELb0EEENS1_21CollectiveEpilogueFwdINS6_IJS8_SA_S9_EEENS6_IJNS7_ILi1EEESI_SI_EEESC_SE_Li256ELb0ELb1ELb0ELb0EEENS1_30DynamicPersistentTileSchedulerILi256ELi256ELb0ELb1ELb0EEEEEEEEEvNT_6ParamsE)
        /*0164*/ 	.word	0x000000ff


	//----- nvinfo : EIATTR_FRAME_SIZE
	.align		4
.L_70:
        /*0168*/ 	.byte	0x04, 0x11
        /*016a*/ 	.short	(.L_72 - .L_71)
	.align		4
.L_71:
        /*016c*/ 	.word	index@($__internal_14_$__cuda_sm70_shflsync_idx_p)
        /*0170*/ 	.word	0x00000000


	//----- nvinfo : EIATTR_FRAME_SIZE
	.align		4
.L_72:
        /*0174*/ 	.byte	0x04, 0x11
        /*0176*/ 	.short	(.L_74 - .L_73)
	.align		4
.L_73:
        /*0178*/ 	.word	index@($__internal_13_$__cuda_sm70_shflsync_bfly_p)
        /*017c*/ 	.word	0x00000000


	//----- nvinfo : EIATTR_FRAME_SIZE
	.align		4
.L_74:
        /*0180*/ 	.byte	0x04, 0x11
        /*0182*/ 	.short	(.L_76 - .L_75)
	.align		4
.L_75:
        /*0184*/ 	.word	index@(_ZN7cutlass13device_kernelIN5flash19enable_sm80_to_sm89INS1_16FlashAttnFwdSm80INS1_25CollectiveMainloopFwdSm80ILi8ELi1ELb1EN4cute5tupleIJNS5_1CILi128EEENS7_ILi64EEENS7_ILi256EEEEEELi256ENS_10bfloat16_tEfNS_4arch4Sm80ELb1ELb0ELb0ELb0ELb1ELb0ELb1ELb0EEENS1_21CollectiveEpilogueFwdINS6_IJS8_SA_S9_EEENS6_IJNS7_ILi1EEESI_SI_EEESC_SE_Li256ELb0ELb1ELb0ELb0EEENS1_30DynamicPersistentTileSchedulerILi256ELi256ELb0ELb1ELb0EEEEEEEEEvNT_6ParamsE)
        /*0188*/ 	.word	0x00000128


	//----- nvinfo : EIATTR_REGCOUNT
	.align		4
.L_76:
        /*018c*/ 	.byte	0x04, 0x2f
        /*018e*/ 	.short	(.L_78 - .L_77)
	.align		4
.L_77:
        /*0190*/ 	.word	index@(_ZN7cutlass13device_kernelIN5flash19enable_sm80_to_sm89INS1_16FlashAttnFwdSm80INS1_25CollectiveMainloopFwdSm80ILi8ELi1ELb0EN4cute5tupleIJNS5_1CILi128EEENS7_ILi32EEENS7_ILi256EEEEEELi256ENS_10bfloat16_tEfNS_4arch4Sm80ELb0ELb1ELb0ELb1ELb1ELb1ELb1ELb0EEENS1_21CollectiveEpilogueFwdINS6_IJS8_SA_S9_EEENS6_IJNS7_ILi1EEESI_SI_EEESC_SE_Li256ELb1ELb1ELb0ELb0EEENS1_19SingleTileSchedulerILb1ELb0ELb1ELi128EEEEEEEEEvNT_6ParamsE)
        /*0194*/ 	.word	0x000000f9


	//----- nvinfo : EIATTR_FRAME_SIZE
	.align		4
.L_78:
        /*0198*/ 	.byte	0x04, 0x11
        /*019a*/ 	.short	(.L_80 - .L_79)
	.align		4
.L_79:
        /*019c*/ 	.word	index@(_ZN7cutlass13device_kernelIN5flash19enable_sm80_to_sm89INS1_16FlashAttnFwdSm80INS1_25CollectiveMainloopFwdSm80ILi8ELi1ELb0EN4cute5tupleIJNS5_1CILi128EEENS7_ILi32EEENS7_ILi256EEEEEELi256ENS_10bfloat16_tEfNS_4arch4Sm80ELb0ELb1ELb0ELb1ELb1ELb1ELb1ELb0EEENS1_21CollectiveEpilogueFwdINS6_IJS8_SA_S9_EEENS6_IJNS7_ILi1EEESI_SI_EEESC_SE_Li256ELb1ELb1ELb0ELb0EEENS1_19SingleTileSchedulerILb1ELb0ELb1ELi128EEEEEEEEEvNT_6ParamsE)
        /*01a0*/ 	.word	0x00000000


	//----- nvinfo : EIATTR_REGCOUNT
	.align		4
.L_80:
        /*01a4*/ 	.byte	0x04, 0x2f
        /*01a6*/ 	.short	(.L_82 - .L_81)
	.align		4
.L_81:
        /*01a8*/ 	.word	index@(_ZN7cutlass13device_kernelIN5flash19enable_sm80_to_sm89INS1_16FlashAttnFwdSm80INS1_25CollectiveMainloopFwdSm80ILi8ELi1ELb1EN4cute5tupleIJNS5_1CILi128EEENS7_ILi48EEENS7_ILi256EEEEEELi256ENS_10bfloat16_tEfNS_4arch4Sm80ELb0ELb1ELb0ELb1ELb1ELb0ELb1ELb0EEENS1_21CollectiveEpilogueFwdINS6_IJS8_SA_S9_EEENS6_IJNS7_ILi1EEESI_SI_EEESC_SE_Li256ELb1ELb1ELb0ELb0EEENS1_19SingleTileSchedulerILb1ELb0ELb1ELi128EEEEEEEEEvNT_6ParamsE)
        /*01ac*/ 	.word	0x000000ff


	//----- nvinfo : EIATTR_FRAME_SIZE
	.align		4
.L_82:
        /*01b0*/ 	.byte	0x04, 0x11
        /*01b2*/ 	.short	(.L_84 - .L_83)
	.align		4
.L_83:
        /*01b4*/ 	.word	index@($__internal_12_$__cuda_sm70_shflsync_idx_p)
        /*01b8*/ 	.word	0x00000000


	//----- nvinfo : EIATTR_FRAME_SIZE
	.align		4
.L_84:
        /*01bc*/ 	.byte	0x04, 0x11
        /*01be*/ 	.short	(.L_86 - .L_85)
	.align		4
.L_85:
        /*01c0*/ 	.word	index@(_ZN7cutlass13device_kernelIN5flash19enable_sm80_to_sm89INS1_16FlashAttnFwdSm80INS1_25CollectiveMainloopFwdSm80ILi8ELi1ELb1EN4cute5tupleIJNS5_1CILi128EEENS7_ILi48EEENS7_ILi256EEEEEELi256ENS_10bfloat16_tEfNS_4arch4Sm80ELb0ELb1ELb0ELb1ELb1ELb0ELb1ELb0EEENS1_21CollectiveEpilogueFwdINS6_IJS8_SA_S9_EEENS6_IJNS7_ILi1EEESI_SI_EEESC_SE_Li256ELb1ELb1ELb0ELb0EEENS1_19SingleTileSchedulerILb1ELb0ELb1ELi128EEEEEEEEEvNT_6ParamsE)
        /*01c4*/ 	.word	0x00000080


	//----- nvinfo : EIATTR_REGCOUNT
	.align		4
.L_86:
        /*01c8*/ 	.byte	0x04, 0x2f
        /*01ca*/ 	.short	(.L_88 - .L_87)
	.align		4
.L_87:
        /*01cc*/ 	.word	index@(_ZN7cutlass13device_kernelIN5flash19enable_sm80_to_sm89INS1_16FlashAttnFwdSm80INS1_25CollectiveMainloopFwdSm80ILi8ELi1ELb1EN4cute5tupleIJNS5_1CILi128EEENS7_ILi48EEENS7_ILi256EEEEEELi256ENS_10bfloat16_tEfNS_4arch4Sm80ELb0ELb1ELb0ELb0ELb1ELb0ELb1ELb0EEENS1_21CollectiveEpilogueFwdINS6_IJS8_SA_S9_EEENS6_IJNS7_ILi1EEESI_SI_EEESC_SE_Li256ELb0ELb1ELb0ELb0EEENS1_19SingleTileSchedulerILb0ELb0ELb1ELi128EEEEEEEEEvNT_6ParamsE)
        /*01d0*/ 	.word	0x000000ff


	//----- nvinfo : EIATTR_FRAME_SIZE
	.align		4
.L_88:
        /*01d4*/ 	.byte	0x04, 0x11
        /*01d6*/ 	.short	(.L_90 - .L_89)
	.align		4
.L_89:
        /*01d8*/ 	.word	index@($__internal_11_$__cuda_sm70_shflsync_idx_p)
        /*01dc*/ 	.word	0x00000000


	//----- nvinfo : EIATTR_FRAME_SIZE
	.align		4
.L_90:
        /*01e0*/ 	.byte	0x04, 0x11
        /*01e2*/ 	.short	(.L_92 - .L_91)
	.align		4
.L_91:
        /*01e4*/ 	.word	index@(_ZN7cutlass13device_kernelIN5flash19enable_sm80_to_sm89INS1_16FlashAttnFwdSm80INS1_25CollectiveMainloopFwdSm80ILi8ELi1ELb1EN4cute5tupleIJNS5_1CILi128EEENS7_ILi48EEENS7_ILi256EEEEEELi256ENS_10bfloat16_tEfNS_4arch4Sm80ELb0ELb1ELb0ELb0ELb1ELb0ELb1ELb0EEENS1_21CollectiveEpilogueFwdINS6_IJS8_SA_S9_EEENS6_IJNS7_ILi1EEESI_SI_EEESC_SE_Li256ELb0ELb1ELb0ELb0EEENS1_19SingleTileSchedulerILb0ELb0ELb1ELi128EEEEEEEEEvNT_6ParamsE)
        /*01e8*/ 	.word	0x00000080


	//----- nvinfo : EIATTR_REGCOUNT
	.align		4
.L_92:
        /*01ec*/ 	.byte	0x04, 0x2f
        /*01ee*/ 	.short	(.L_94 - .L_93)
	.align		4
.L_93:
        /*01f0*/ 	.word	index@(_ZN7cutlass13device_kernelIN5flash19enable_sm80_to_sm89INS1_16FlashAttnFwdSm80INS1_25CollectiveMainloopFwdSm80ILi8ELi1ELb0EN4cute5tupleIJNS5_1CILi128EEENS7_ILi32EEENS7_ILi256EEEEEELi256ENS_10bfloat16_tEfNS_4arch4Sm80ELb0ELb0ELb0ELb1ELb1ELb1ELb1ELb0EEENS1_21CollectiveEpilogueFwdINS6_IJS8_SA_S9_EEENS6_IJNS7_ILi1EEESI_SI_EEESC_SE_Li256ELb1ELb1ELb0ELb0EEENS1_19SingleTileSchedulerILb1ELb0ELb1ELi128EEEEEEEEEvNT_6ParamsE)
        /*01f4*/ 	.word	0x000000f8


	//----- nvinfo : EIATTR_FRAME_SIZE
	.align		4
.L_94:
        /*01f8*/ 	.byte	0x04, 0x11
        /*01fa*/ 	.short	(.L_96 - .L_95)
	.align		4
.L_95:
        /*01fc*/ 	.word	index@(_ZN7cutlass13device_kernelIN5flash19enable_sm80_to_sm89INS1_16FlashAttnFwdSm80INS1_25CollectiveMainloopFwdSm80ILi8ELi1ELb0EN4cute5tupleIJNS5_1CILi128EEENS7_ILi32EEENS7_ILi256EEEEEELi256ENS_10bfloat16_tEfNS_4arch4Sm80ELb0ELb0ELb0ELb1ELb1ELb1ELb1ELb0EEENS1_21CollectiveEpilogueFwdINS6_IJS8_SA_S9_EEENS6_IJNS7_ILi1EEESI_SI_EEESC_SE_Li256ELb1ELb1ELb0ELb0EEENS1_19SingleTileSchedulerILb1ELb0ELb1ELi128EEEEEEEEEvNT_6ParamsE)
        /*0200*/ 	.word	0x00000000


	//----- nvinfo : EIATTR_REGCOUNT
	.align		4
.L_96:
        /*0204*/ 	.byte	0x04, 0x2f
        /*0206*/ 	.short	(.L_98 - .L_97)
	.align		4
.L_97:
        /*0208*/ 	.word	index@(_ZN7cutlass13device_kernelIN5flash19enable_sm80_to_sm89INS1_16FlashAttnFwdSm80INS1_25CollectiveMainloopFwdSm80ILi8ELi1ELb1EN4cute5tupleIJNS5_1CILi128EEENS7_ILi64EEENS7_ILi256EEEEEELi256ENS_10bfloat16_tEfNS_4arch4Sm80ELb0ELb0ELb0ELb1ELb1ELb0ELb1ELb0EEENS1_21CollectiveEpilogueFwdINS6_IJS8_SA_S9_EEENS6_IJNS7_ILi1EEESI_SI_EEESC_SE_Li256ELb1ELb1ELb0ELb0EEENS1_19SingleTileSchedulerILb1ELb0ELb1ELi128EEEEEEEEEvNT_6ParamsE)
        /*020c*/ 	.word	0x000000ff


	//----- nvinfo : EIATTR_FRAME_SIZE
	.align		4
.L_98:
        /*0210*/ 	.byte	0x04, 0x11
        /*0212*/ 	.short	(.L_100 - .L_99)
	.align		4
.L_99:
        /*0214*/ 	.word	index@(_ZN7cutlass13device_kernelIN5flash19enable_sm80_to_sm89INS1_16FlashAttnFwdSm80INS1_25CollectiveMainloopFwdSm80ILi8ELi1ELb1EN4cute5tupleIJNS5_1CILi128EEENS7_ILi64EEENS7_ILi256EEEEEELi256ENS_10bfloat16_tEfNS_4arch4Sm80ELb0ELb0ELb0ELb1ELb1ELb0ELb1ELb0EEENS1_21CollectiveEpilogueFwdINS6_IJS8_SA_S9_EEENS6_IJNS7_ILi1EEESI_SI_EEESC_SE_Li256ELb1ELb1ELb0ELb0EEENS1_19SingleTileSchedulerILb1ELb0ELb1ELi128EEEEEEEEEvNT_6ParamsE)
        /*0218*/ 	.word	0x00000098


	//----- nvinfo : EIATTR_REGCOUNT
	.align		4
.L_100:
        /*021c*/ 	.byte	0x04, 0x2f
        /*021e*/ 	.short	(.L_102 - .L_101)
	.align		4
.L_101:
        /*0220*/ 	.word	index@(_ZN7cutlass13device_kernelIN5flash19enable_sm80_to_sm89INS1_16FlashAttnFwdSm80INS1_25CollectiveMainloopFwdSm80ILi8ELi1ELb1EN4cute5tupleIJNS5_1CILi128EEENS7_ILi64EEENS7_ILi256EEEEEELi256ENS_10bfloat16_tEfNS_4arch4Sm80ELb0ELb0ELb0ELb0ELb1ELb0ELb1ELb0EEENS1_21CollectiveEpilogueFwdINS6_IJS8_SA_S9_EEENS6_IJNS7_ILi1EEESI_SI_EEESC_SE_Li256ELb0ELb1ELb0ELb0EEENS1_19SingleTileSchedulerILb0ELb0ELb1ELi128EEEEEEEEEvNT_6ParamsE)
        /*0224*/ 	.word	0x000000ff


	//----- nvinfo : EIATTR_FRAME_SIZE
	.align		4
.L_102:
        /*0228*/ 	.byte	0x04, 0x11
        /*022a*/ 	.short	(.L_104 - .L_103)
	.align		4
.L_103:
        /*022c*/ 	.word	index@(_ZN7cutlass13device_kernelIN5flash19enable_sm80_to_sm89INS1_16FlashAttnFwdSm80INS1_25CollectiveMainloopFwdSm80ILi8ELi1ELb1EN4cute5tupleIJNS5_1CILi128EEENS7_ILi64EEENS7_ILi256EEEEEELi256ENS_10bfloat16_tEfNS_4arch4Sm80ELb0ELb0ELb0ELb0ELb1ELb0ELb1ELb0EEENS1_21CollectiveEpilogueFwdINS6_IJS8_SA_S9_EEENS6_IJNS7_ILi1EEESI_SI_EEESC_SE_Li256ELb0ELb1ELb0ELb0EEENS1_19SingleTileSchedulerILb0ELb0ELb1ELi128EEEEEEEEEvNT_6ParamsE)
        /*0230*/ 	.word	0x000000b0


	//----- nvinfo : EIATTR_REGCOUNT
	.align		4
.L_104:
        /*0234*/ 	.byte	0x04, 0x2f
        /*0236*/ 	.short	(.L_106 - .L_105)
	.align		4
.L_105:
        /*0238*/ 	.word	index@(_ZN7cutlass13device_kernelIN5flash19enable_sm80_to_sm89INS1_16FlashAttnFwdSm80INS1_25CollectiveMainloopFwdSm80ILi8ELi1ELb0EN4cute5tupleIJNS5_1CILi128EEENS7_ILi48EEENS7_ILi256EEEEEELi256ENS_10bfloat16_tEfNS_4arch4Sm80ELb1ELb0ELb1ELb1ELb1ELb1ELb1ELb0EEENS1_21CollectiveEpilogueFwdINS6_IJS8_SA_S9_EEENS6_IJNS7_ILi1EEESI_SI_EEESC_SE_Li256ELb1ELb1ELb0ELb0EEENS1_19SingleTileSchedulerILb1ELb0ELb1ELi128EEEEEEEEEvNT_6ParamsE)
        /*023c*/ 	.word	0x000000ff


	//----- nvinfo : EIATTR_FRAME_SIZE
	.align		4
.L_106:
        /*0240*/ 	.byte	0x04, 0x11
        /*0242*/ 	.short	(.L_108 - .L_107)
	.align		4
.L_107:
        /*0244*/ 	.word	index@($__internal_10_$__cuda_sm70_shflsync_idx_p)
        /*0248*/ 	.word	0x00000000


	//----- nvinfo : EIATTR_FRAME_SIZE
	.align		4
.L_108:
        /*024c*/ 	.byte	0x04, 0x11
        /*024e*/ 	.short	(.L_110 - .L_109)
	.align		4
.L_109:
        /*0250*/ 	.word	index@($__internal_9_$__cuda_sm70_shflsync_bfly_p)
        /*0254*/ 	.word	0x00000000


	//----- nvinfo : EIATTR_FRAME_SIZE
	.align		4
.L_110:
        /*0258*/ 	.byte	0x04, 0x11
        /*025a*/ 	.short	(.L_112 - .L_111)
	.align		4
.L_111:
        /*025c*/ 	.word	index@($_ZN7cutlass13device_kernelIN5flash19enable_sm80_to_sm89INS1_16FlashAttnFwdSm80INS1_25CollectiveMainloopFwdSm80ILi8ELi1ELb0EN4cute5tupleIJNS5_1CILi128EEENS7_ILi48EEENS7_ILi256EEEEEELi256ENS_10bfloat16_tEfNS_4arch4Sm80ELb1ELb0ELb1ELb1ELb1ELb1ELb1ELb0EEENS1_21CollectiveEpilogueFwdINS6_IJS8_SA_S9_EEENS6_IJNS7_ILi1EEESI_SI_EEESC_SE_Li256ELb1ELb1ELb0ELb0EEENS1_19SingleTileSchedulerILb1ELb0ELb1ELi128EEEEEEEEEvNT_6ParamsE$_ZZN5flash25CollectiveMainloopFwdSm80ILi8ELi1ELb0EN4cute5tupleIJNS1_1CILi128EEENS3_ILi48EEENS3_ILi256EEEEEELi256EN7cutlass10bfloat16_tEfNS8_4arch4Sm80ELb1ELb0ELb1ELb1ELb1ELb1ELb1ELb0EE3mmaINS_16FlashAttnFwdSm80ISC_NS_21CollectiveEpilogueFwdINS2_IJS4_S6_S5_EEENS2_IJNS3_ILi1EEESH_SH_EEES9_SB_Li256ELb1ELb1ELb0ELb0EEENS_19SingleTileSchedulerILb1ELb0ELb1ELi128EEEE13SharedStorageENS1_6TensorINS1_11ArrayEngineIfLm128EEENS1_6LayoutINS2_IJNS2_IJNS3_ILi2EEESS_EEESH_NS3_ILi32EEEEEENS2_IJNS2_IJSH_SS_EEENS3_ILi0EEENS3_ILi4EEEEEEEEEENS_7SoftmaxILi2ELi0EEEEEbRKNSC_6ParamsERT0_RT1_iRKNS_16SeqlenInfoQKNewKILb1ELb1EEENS2_IJiiiiEEERT_ENKUlvE_clEv)
        /*0260*/ 	.word	0x00000000


	//----- nvinfo : EIATTR_FRAME_SIZE
	.align		4
.L_112:
        /*0264*/ 	.byte	0x04, 0x11
        /*0266*/ 	.short	(.L_114 - .L_113)
	.align		4
.L_113:
        /*0268*/ 	.word	index@(_ZN7cutlass13device_kernelIN5flash19enable_sm80_to_sm89INS1_16FlashAttnFwdSm80INS1_25CollectiveMainloopFwdSm80ILi8ELi1ELb0EN4cute5tupleIJNS5_1CILi128EEENS7_ILi48EEENS7_ILi256EEEEEELi256ENS_10bfloat16_tEfNS_4arch4Sm80ELb1ELb0ELb1ELb1ELb1ELb1ELb1ELb0EEENS1_21CollectiveEpilogueFwdINS6_IJS8_SA_S9_EEENS6_IJNS7_ILi1EEESI_SI_EEESC_SE_Li256ELb1ELb1ELb0ELb0EEENS1_19SingleTileSchedulerILb1ELb0ELb1ELi128EEEEEEEEEvNT_6ParamsE)
        /*026c*/ 	.word	0x00000078


	//----- nvinfo : EIATTR_REGCOUNT
	.align		4
.L_114:
        /*0270*/ 	.byte	0x04, 0x2f
        /*0272*/ 	.short	(.L_116 - .L_115)
	.align		4
.L_115:
        /*0274*/ 	.word	index@(_ZN7cutlass13device_kernelIN5flash19enable_sm80_to_sm89INS1_16FlashAttnFwdSm80INS1_25CollectiveMainloopFwdSm80ILi8ELi1ELb0EN4cute5tupleIJNS5_1CILi128EEENS7_ILi96EEENS7_ILi256EEEEEELi256ENS_10bfloat16_tEfNS_4arch4Sm80ELb1ELb0ELb1ELb1ELb1ELb0ELb1ELb0EEENS1_21CollectiveEpilogueFwdINS6_IJS8_SA_S9_EEENS6_IJNS7_ILi1EEESI_SI_EEESC_SE_Li256ELb1ELb1ELb0ELb0EEENS1_19SingleTileSchedulerILb1ELb0ELb1ELi128EEEEEEEEEvNT_6ParamsE)
        /*0278*/ 	.word	0x000000ff


	//----- nvinfo : EIATTR_FRAME_SIZE
	.align		4
.L_116:
        /*027c*/ 	.byte	0x04, 0x11
        /*027e*/ 	.short	(.L_118 - .L_117)
	.align		4
.L_117:
        /*0280*/ 	.word	index@(_ZN7cutlass13device_kernelIN5flash19enable_sm80_to_sm89INS1_16FlashAttnFwdSm80INS1_25CollectiveMainloopFwdSm80ILi8ELi1ELb0EN4cute5tupleIJNS5_1CILi128EEENS7_ILi96EEENS7_ILi256EEEEEELi256ENS_10bfloat16_tEfNS_4arch4Sm80ELb1ELb0ELb1ELb1ELb1ELb0ELb1ELb0EEENS1_21CollectiveEpilogueFwdINS6_IJS8_SA_S9_EEENS6_IJNS7_ILi1EEESI_SI_EEESC_SE_Li256ELb1ELb1ELb0ELb0EEENS1_19SingleTileSchedulerILb1ELb0ELb1ELi128EEEEEEEEEvNT_6ParamsE)
        /*0284*/ 	.word	0x00000070


	//----- nvinfo : EIATTR_REGCOUNT
	.align		4
.L_118:
        /*0288*/ 	.byte	0x04, 0x2f
        /*028a*/ 	.short	(.L_120 - .L_119)
	.align		4
.L_119:
        /*028c*/ 	.word	index@(_ZN7cutlass13device_kernelIN5flash19enable_sm80_to_sm89INS1_16FlashAttnFwdSm80INS1_25CollectiveMainloopFwdSm80ILi8ELi1ELb0EN4cute5tupleIJNS5_1CILi128EEENS7_ILi96EEENS7_ILi256EEEEEELi256ENS_10bfloat16_tEfNS_4arch4Sm80ELb1ELb0ELb1ELb0ELb1ELb0ELb1ELb0EEENS1_21CollectiveEpilogueFwdINS6_IJS8_SA_S9_EEENS6_IJNS7_ILi1EEESI_SI_EEESC_SE_Li256ELb0ELb1ELb0ELb0EEENS1_30DynamicPersistentTileSchedulerILi256ELi256ELb0ELb1ELb0EEEEEEEEEvNT_6ParamsE)
        /*0290*/ 	.word	0x000000ff


	//----- nvinfo : EIATTR_FRAME_SIZE
	.align		4
.L_120:
        /*0294*/ 	.byte	0x04, 0x11
        /*0296*/ 	.short	(.L_122 - .L_121)
	.align		4
.L_121:
        /*0298*/ 	.word	index@($__internal_8_$__cuda_sm70_shflsync_idx_p)
        /*029c*/ 	.word	0x00000000


	//----- nvinfo : EIATTR_FRAME_SIZE
	.align		4
.L_122:
        /*02a0*/ 	.byte	0x04, 0x11
        /*02a2*/ 	.short	(.L_124 - .L_123)
	.align		4
.L_123:
        /*02a4*/ 	.word	index@($__internal_7_$__cuda_sm70_shflsync_bfly_p)
        /*02a8*/ 	.word	0x00000000


	//----- nvinfo : EIATTR_FRAME_SIZE
	.align		4
.L_124:
        /*02ac*/ 	.byte	0x04, 0x11
        /*02ae*/ 	.short	(.L_126 - .L_125)
	.align		4
.L_125:
        /*02b0*/ 	.word	index@(_ZN7cutlass13device_kernelIN5flash19enable_sm80_to_sm89INS1_16FlashAttnFwdSm80INS1_25CollectiveMainloopFwdSm80ILi8ELi1ELb0EN4cute5tupleIJNS5_1CILi128EEENS7_ILi96EEENS7_ILi256EEEEEELi256ENS_10bfloat16_tEfNS_4arch4Sm80ELb1ELb0ELb1ELb0ELb1ELb0ELb1ELb0EEENS1_21CollectiveEpilogueFwdINS6_IJS8_SA_S9_EEENS6_IJNS7_ILi1EEESI_SI_EEESC_SE_Li256ELb0ELb1ELb0ELb0EEENS1_30DynamicPersistentTileSchedulerILi256ELi256ELb0ELb1ELb0EEEEEEEEEvNT_6ParamsE)
        /*02b4*/ 	.word	0x00000088


	//----- nvinfo : EIATTR_REGCOUNT
	.align		4
.L_126:
        /*02b8*/ 	.byte	0x04, 0x2f
        /*02ba*/ 	.short	(.L_128 - .L_127)
	.align		4
.L_127:
        /*02bc*/ 	.word	index@(_ZN7cutlass13device_kernelIN5flash19enable_sm80_to_sm89INS1_16FlashAttnFwdSm80INS1_25CollectiveMainloopFwdSm80ILi8ELi1ELb0EN4cute5tupleIJNS5_1CILi128EEENS7_ILi48EEENS7_ILi256EEEEEELi256ENS_10bfloat16_tEfNS_4arch4Sm80ELb0ELb1ELb1ELb1ELb1ELb1ELb1ELb0EEENS1_21CollectiveEpilogueFwdINS6_IJS8_SA_S9_EEENS6_IJNS7_ILi1EEESI_SI_EEESC_SE_Li256ELb1ELb1ELb0ELb0EEENS1_19SingleTileSchedulerILb1ELb0ELb1ELi128EEEEEEEEEvNT_6ParamsE)
        /*02c0*/ 	.word	0x000000ff


	//----- nvinfo : EIATTR_FRAME_SIZE
	.align		4
.L_128:
        /*02c4*/ 	.byte	0x04, 0x11
        /*02c6*/ 	.short	(.L_130 - .L_129)
	.align		4
.L_129:
        /*02c8*/ 	.word	index@($__internal_6_$__cuda_sm70_shflsync_idx_p)
        /*02cc*/ 	.word	0x00000000


	//----- nvinfo : EIATTR_FRAME_SIZE
	.align		4
.L_130:
        /*02d0*/ 	.byte	0x04, 0x11
        /*02d2*/ 	.short	(.L_132 - .L_131)
	.align		4
.L_131:
        /*02d4*/ 	.word	index@($__internal_5_$__cuda_sm70_shflsync_bfly_p)
        /*02d8*/ 	.word	0x00000000


	//----- nvinfo : EIATTR_FRAME_SIZE
	.align		4
.L_132:
        /*02dc*/ 	.byte	0x04, 0x11
        /*02de*/ 	.short	(.L_134 - .L_133)
	.align		4
.L_133:
        /*02e0*/ 	.word	index@($_ZN7cutlass13device_kernelIN5flash19enable_sm80_to_sm89INS1_16FlashAttnFwdSm80INS1_25CollectiveMainloopFwdSm80ILi8ELi1ELb0EN4cute5tupleIJNS5_1CILi128EEENS7_ILi48EEENS7_ILi256EEEEEELi256ENS_10bfloat16_tEfNS_4arch4Sm80ELb0ELb1ELb1ELb1ELb1ELb1ELb1ELb0EEENS1_21CollectiveEpilogueFwdINS6_IJS8_SA_S9_EEENS6_IJNS7_ILi1EEESI_SI_EEESC_SE_Li256ELb1ELb1ELb0ELb0EEENS1_19SingleTileSchedulerILb1ELb0ELb1ELi128EEEEEEEEEvNT_6ParamsE$_ZZN5flash25CollectiveMainloopFwdSm80ILi8ELi1ELb0EN4cute5tupleIJNS1_1CILi128EEENS3_ILi48EEENS3_ILi256EEEEEELi256EN7cutlass10bfloat16_tEfNS8_4arch4Sm80ELb0ELb1ELb1ELb1ELb1ELb1ELb1ELb0EE3mmaINS_16FlashAttnFwdSm80ISC_NS_21CollectiveEpilogueFwdINS2_IJS4_S6_S5_EEENS2_IJNS3_ILi1EEESH_SH_EEES9_SB_Li256ELb1ELb1ELb0ELb0EEENS_19SingleTileSchedulerILb1ELb0ELb1ELi128EEEE13SharedStorageENS1_6TensorINS1_11ArrayEngineIfLm128EEENS1_6LayoutINS2_IJNS2_IJNS3_ILi2EEESS_EEESH_NS3_ILi32EEEEEENS2_IJNS2_IJSH_SS_EEENS3_ILi0EEENS3_ILi4EEEEEEEEEENS_7SoftmaxILi2ELi0EEEEEbRKNSC_6ParamsERT0_RT1_iRKNS_16SeqlenInfoQKNewKILb1ELb1EEENS2_IJiiiiEEERT_ENKUlvE_clEv)
        /*02e4*/ 	.word	0x00000000


	//----- nvinfo : EIATTR_FRAME_SIZE
	.align		4
.L_134:
        /*02e8*/ 	.byte	0x04, 0x11
        /*02ea*/ 	.short	(.L_136 - .L_135)
	.align		4
.L_135:
        /*02ec*/ 	.word	index@(_ZN7cutlass13device_kernelIN5flash19enable_sm80_to_sm89INS1_16FlashAttnFwdSm80INS1_25CollectiveMainloopFwdSm80ILi8ELi1ELb0EN4cute5tupleIJNS5_1CILi128EEENS7_ILi48EEENS7_ILi256EEEEEELi256ENS_10bfloat16_tEfNS_4arch4Sm80ELb0ELb1ELb1ELb1ELb1ELb1ELb1ELb0EEENS1_21CollectiveEpilogueFwdINS6_IJS8_SA_S9_EEENS6_IJNS7_ILi1EEESI_SI_EEESC_SE_Li256ELb1ELb1ELb0ELb0EEENS1_19SingleTileSchedulerILb1ELb0ELb1ELi128EEEEEEEEEvNT_6ParamsE)
        /*02f0*/ 	.word	0x00000078


	//----- nvinfo : EIATTR_REGCOUNT
	.align		4
.L_136:
        /*02f4*/ 	.byte	0x04, 0x2f
        /*02f6*/ 	.short	(.L_138 - .L_137)
	.align		4
.L_137:
        /*02f8*/ 	.word	index@(_ZN7cutlass13device_kernelIN5flash19enable_sm80_to_sm89INS1_16FlashAttnFwdSm80INS1_25CollectiveMainloopFwdSm80ILi8ELi1ELb0EN4cute5tupleIJNS5_1CILi128EEENS7_ILi64EEENS7_ILi256EEEEEELi256ENS_10bfloat16_tEfNS_4arch4Sm80ELb0ELb1ELb1ELb1ELb1ELb0ELb1ELb0EEENS1_21CollectiveEpilogueFwdINS6_IJS8_SA_S9_EEENS6_IJNS7_ILi1EEESI_SI_EEESC_SE_Li256ELb1ELb1ELb0ELb0EEENS1_19SingleTileSchedulerILb1ELb0ELb1ELi128EEEEEEEEEvNT_6ParamsE)
        /*02fc*/ 	.word	0x000000ff


	//----- nvinfo : EIATTR_FRAME_SIZE
	.align		4
.L_138:
        /*0300*/ 	.byte	0x04, 0x11
        /*0302*/ 	.short	(.L_140 - .L_139)
	.align		4
.L_139:
        /*0304*/ 	.word	index@(_ZN7cutlass13device_kernelIN5flash19enable_sm80_to_sm89INS1_16FlashAttnFwdSm80INS1_25CollectiveMainloopFwdSm80ILi8ELi1ELb0EN4cute5tupleIJNS5_1CILi128EEENS7_ILi64EEENS7_ILi256EEEEEELi256ENS_10bfloat16_tEfNS_4arch4Sm80ELb0ELb1ELb1ELb1ELb1ELb0ELb1ELb0EEENS1_21CollectiveEpilogueFwdINS6_IJS8_SA_S9_EEENS6_IJNS7_ILi1EEESI_SI_EEESC_SE_Li256ELb1ELb1ELb0ELb0EEENS1_19SingleTileSchedulerILb1ELb0ELb1ELi128EEEEEEEEEvNT_6ParamsE)
        /*0308*/ 	.word	0x00000038


	//----- nvinfo : EIATTR_REGCOUNT
	.align		4
.L_140:
        /*030c*/ 	.byte	0x04, 0x2f
        /*030e*/ 	.short	(.L_142 - .L_141)
	.align		4
.L_141:
        /*0310*/ 	.word	index@(_ZN7cutlass13device_kernelIN5flash19enable_sm80_to_sm89INS1_16FlashAttnFwdSm80INS1_25CollectiveMainloopFwdSm80ILi8ELi1ELb0EN4cute5tupleIJNS5_1CILi128EEENS7_ILi64EEENS7_ILi256EEEEEELi256ENS_10bfloat16_tEfNS_4arch4Sm80ELb0ELb1ELb1ELb0ELb1ELb0ELb1ELb0EEENS1_21CollectiveEpilogueFwdINS6_IJS8_SA_S9_EEENS6_IJNS7_ILi1EEESI_SI_EEESC_SE_Li256ELb0ELb1ELb0ELb0EEENS1_19SingleTileSchedulerILb0ELb0ELb1ELi128EEEEEEEEEvNT_6ParamsE)
        /*0314*/ 	.word	0x000000ff


	//----- nvinfo : EIATTR_FRAME_SIZE
	.align		4
.L_142:
        /*0318*/ 	.byte	0x04, 0x11
        /*031a*/ 	.short	(.L_144 - .L_143)
	.align		4
.L_143:
        /*031c*/ 	.word	index@(_ZN7cutlass13device_kernelIN5flash19enable_sm80_to_sm89INS1_16FlashAttnFwdSm80INS1_25CollectiveMainloopFwdSm80ILi8ELi1ELb0EN4cute5tupleIJNS5_1CILi128EEENS7_ILi64EEENS7_ILi256EEEEEELi256ENS_10bfloat16_tEfNS_4arch4Sm80ELb0ELb1ELb1ELb0ELb1ELb0ELb1ELb0EEENS1_21CollectiveEpilogueFwdINS6_IJS8_SA_S9_EEENS6_IJNS7_ILi1EEESI_SI_EEESC_SE_Li256ELb0ELb1ELb0ELb0EEENS1_19SingleTileSchedulerILb0ELb0ELb1ELi128EEEEEEEEEvNT_6ParamsE)
        /*0320*/ 	.word	0x00000030


	//----- nvinfo : EIATTR_REGCOUNT
	.align		4
.L_144:
        /*0324*/ 	.byte	0x04, 0x2f
        /*0326*/ 	.short	(.L_146 - .L_145)
	.align		4
.L_145:
        /*0328*/ 	.word	index@(_ZN7cutlass13device_kernelIN5flash19enable_sm80_to_sm89INS1_16FlashAttnFwdSm80INS1_25CollectiveMainloopFwdSm80ILi8ELi1ELb0EN4cute5tupleIJNS5_1CILi128EEENS7_ILi48EEENS7_ILi256EEEEEELi256ENS_10bfloat16_tEfNS_4arch4Sm80ELb0ELb0ELb1ELb1ELb1ELb1ELb1ELb0EEENS1_21CollectiveEpilogueFwdINS6_IJS8_SA_S9_EEENS6_IJNS7_ILi1EEESI_SI_EEESC_SE_Li256ELb1ELb1ELb0ELb0EEENS1_19SingleTileSchedulerILb1ELb0ELb1ELi128EEEEEEEEEvNT_6ParamsE)
        /*032c*/ 	.word	0x000000ff


	//----- nvinfo : EIATTR_FRAME_SIZE
	.align		4
.L_146:
        /*0330*/ 	.byte	0x04, 0x11
        /*0332*/ 	.short	(.L_148 - .L_147)
	.align		4
.L_147:
        /*0334*/ 	.word	index@($__internal_4_$__cuda_sm70_shflsync_idx_p)
        /*0338*/ 	.word	0x00000000


	//----- nvinfo : EIATTR_FRAME_SIZE
	.align		4
.L_148:
        /*033c*/ 	.byte	0x04, 0x11
        /*033e*/ 	.short	(.L_150 - .L_149)
	.align		4
.L_149:
        /*0340*/ 	.word	index@(_ZN7cutlass13device_kernelIN5flash19enable_sm80_to_sm89INS1_16FlashAttnFwdSm80INS1_25CollectiveMainloopFwdSm80ILi8ELi1ELb0EN4cute5tupleIJNS5_1CILi128EEENS7_ILi48EEENS7_ILi256EEEEEELi256ENS_10bfloat16_tEfNS_4arch4Sm80ELb0ELb0ELb1ELb1ELb1ELb1ELb1ELb0EEENS1_21CollectiveEpilogueFwdINS6_IJS8_SA_S9_EEENS6_IJNS7_ILi1EEESI_SI_EEESC_SE_Li256ELb1ELb1ELb0ELb0EEENS1_19SingleTileSchedulerILb1ELb0ELb1ELi128EEEEEEEEEvNT_6ParamsE)
        /*0344*/ 	.word	0x00000000


	//----- nvinfo : EIATTR_REGCOUNT
	.align		4
.L_150:
        /*0348*/ 	.byte	0x04, 0x2f
        /*034a*/ 	.short	(.L_152 - .L_151)
	.align		4
.L_151:
        /*034c*/ 	.word	index@(_ZN7cutlass13device_kernelIN5flash19enable_sm80_to_sm89INS1_16FlashAttnFwdSm80INS1_25CollectiveMainloopFwdSm80ILi8ELi1ELb0EN4cute5tupleIJNS5_1CILi128EEENS7_ILi96EEENS7_ILi256EEEEEELi256ENS_10bfloat16_tEfNS_4arch4Sm80ELb0ELb0ELb1ELb1ELb1ELb0ELb1ELb0EEENS1_21CollectiveEpilogueFwdINS6_IJS8_SA_S9_EEENS6_IJNS7_ILi1EEESI_SI_EEESC_SE_Li256ELb1ELb1ELb0ELb0EEENS1_19SingleTileSchedulerILb1ELb0ELb1ELi128EEEEEEEEEvNT_6ParamsE)
        /*0350*/ 	.word	0x000000ff


	//----- nvinfo : EIATTR_FRAME_SIZE
	.align		4
.L_152:
        /*0354*/ 	.byte	0x04, 0x11
        /*0356*/ 	.short	(.L_154 - .L_153)
	.align		4
.L_153:
        /*0358*/ 	.word	index@(_ZN7cutlass13device_kernelIN5flash19enable_sm80_to_sm89INS1_16FlashAttnFwdSm80INS1_25CollectiveMainloopFwdSm80ILi8ELi1ELb0EN4cute5tupleIJNS5_1CILi128EEENS7_ILi96EEENS7_ILi256EEEEEELi256ENS_10bfloat16_tEfNS_4arch4Sm80ELb0ELb0ELb1ELb1ELb1ELb0ELb1ELb0EEENS1_21CollectiveEpilogueFwdINS6_IJS8_SA_S9_EEENS6_IJNS7_ILi1EEESI_SI_EEESC_SE_Li256ELb1ELb1ELb0ELb0EEENS1_19SingleTileSchedulerILb1ELb0ELb1ELi128EEEEEEEEEvNT_6ParamsE)
        /*035c*/ 	.word	0x00000060


	//----- nvinfo : EIATTR_REGCOUNT
	.align		4
.L_154:
        /*0360*/ 	.byte	0x04, 0x2f
        /*0362*/ 	.short	(.L_156 - .L_155)
	.align		4
.L_155:
        /*0364*/ 	.word	index@(_ZN7cutlass13device_kernelIN5flash19enable_sm80_to_sm89INS1_16FlashAttnFwdSm80INS1_25CollectiveMainloopFwdSm80ILi8ELi1ELb0EN4cute5tupleIJNS5_1CILi128EEENS7_ILi96EEENS7_ILi256EEEEEELi256ENS_10bfloat16_tEfNS_4arch4Sm80ELb0ELb0ELb1ELb0ELb1ELb0ELb1ELb0EEENS1_21CollectiveEpilogueFwdINS6_IJS8_SA_S9_EEENS6_IJNS7_ILi1EEESI_SI_EEESC_SE_Li256ELb0ELb1ELb0ELb0EEENS1_19SingleTileSchedulerILb0ELb0ELb1ELi128EEEEEEEEEvNT_6ParamsE)
        /*0368*/ 	.word	0x000000ff


	//----- nvinfo : EIATTR_FRAME_SIZE
	.align		4
.L_156:
        /*036c*/ 	.byte	0x04, 0x11
        /*036e*/ 	.short	(.L_158 - .L_157)
	.align		4
.L_157:
        /*0370*/ 	.word	index@(_ZN7cutlass13device_kernelIN5flash19enable_sm80_to_sm89INS1_16FlashAttnFwdSm80INS1_25CollectiveMainloopFwdSm80ILi8ELi1ELb0EN4cute5tupleIJNS5_1CILi128EEENS7_ILi96EEENS7_ILi256EEEEEELi256ENS_10bfloat16_tEfNS_4arch4Sm80ELb0ELb0ELb1ELb0ELb1ELb0ELb1ELb0EEENS1_21CollectiveEpilogueFwdINS6_IJS8_SA_S9_EEENS6_IJNS7_ILi1EEESI_SI_EEESC_SE_Li256ELb0ELb1ELb0ELb0EEENS1_19SingleTileSchedulerILb0ELb0ELb1ELi128EEEEEEEEEvNT_6ParamsE)
        /*0374*/ 	.word	0x00000090


	//----- nvinfo : EIATTR_REGCOUNT
	.align		4
.L_158:
        /*0378*/ 	.byte	0x04, 0x2f
        /*037a*/ 	.short	(.L_160 - .L_159)
	.align		4
.L_159:
        /*037c*/ 	.word	index@(_ZN7cutlass13device_kernelIN5flash19enable_sm80_to_sm89INS1_16FlashAttnFwdSm80INS1_25CollectiveMainloopFwdSm80ILi8ELi1ELb0EN4cute5tupleIJNS5_1CILi128EEENS7_ILi32EEENS7_ILi256EEEEEELi256ENS_10bfloat16_tEfNS_4arch4Sm80ELb1ELb0ELb1ELb1ELb1ELb1ELb1ELb0EEENS1_21CollectiveEpilogueFwdINS6_IJS8_SA_S9_EEENS6_IJNS7_ILi1EEESI_SI_EEESC_SE_Li256ELb1ELb1ELb0ELb0EEENS1_19SingleTileSchedulerILb1ELb0ELb1ELi128EEEEEEEEEvNT_6ParamsE)
        /*0380*/ 	.word	0x000000fb


	//----- nvinfo : EIATTR_FRAME_SIZE
	.align		4
.L_160:
        /*0384*/ 	.byte	0x04, 0x11
        /*0386*/ 	.short	(.L_162 - .L_161)
	.align		4
.L_161:
        /*0388*/ 	.word	index@(_ZN7cutlass13device_kernelIN5flash19enable_sm80_to_sm89INS1_16FlashAttnFwdSm80INS1_25CollectiveMainloopFwdSm80ILi8ELi1ELb0EN4cute5tupleIJNS5_1CILi128EEENS7_ILi32EEENS7_ILi256EEEEEELi256ENS_10bfloat16_tEfNS_4arch4Sm80ELb1ELb0ELb1ELb1ELb1ELb1ELb1ELb0EEENS1_21CollectiveEpilogueFwdINS6_IJS8_SA_S9_EEENS6_IJNS7_ILi1EEESI_SI_EEESC_SE_Li256ELb1ELb1ELb0ELb0EEENS1_19SingleTileSchedulerILb1ELb0ELb1ELi128EEEEEEEEEvNT_6ParamsE)
        /*038c*/ 	.word	0x00000000


	//----- nvinfo : EIATTR_REGCOUNT
	.align		4
.L_162:
        /*0390*/ 	.byte	0x04, 0x2f
        /*0392*/ 	.short	(.L_164 - .L_163)
	.align		4
.L_163:
        /*0394*/ 	.word	index@(_ZN7cutlass13device_kernelIN5flash19enable_sm80_to_sm89INS1_16FlashAttnFwdSm80INS1_25CollectiveMainloopFwdSm80ILi8ELi1ELb1EN4cute5tupleIJNS5_1CILi128EEENS7_ILi64EEENS7_ILi256EEEEEELi256ENS_10bfloat16_tEfNS_4arch4Sm80ELb1ELb0ELb1ELb1ELb1ELb0ELb1ELb0EEENS1_21CollectiveEpilogueFwdINS6_IJS8_SA_S9_EEENS6_IJNS7_ILi1EEESI_SI_EEESC_SE_Li256ELb1ELb1ELb0ELb0EEENS1_19SingleTileSchedulerILb1ELb0ELb1ELi128EEEEEEEEEvNT_6ParamsE)
        /*0398*/ 	.word	0x000000ff


	//----- nvinfo : EIATTR_FRAME_SIZE
	.align		4
.L_164:
        /*039c*/ 	.byte	0x04, 0x11
        /*039e*/ 	.short	(.L_166 - .L_165)
	.align		4
.L_165:
        /*03a0*/ 	.word	index@(_ZN7cutlass13device_kernelIN5flash19enable_sm80_to_sm89INS1_16FlashAttnFwdSm80INS1_25CollectiveMainloopFwdSm80ILi8ELi1ELb1EN4cute5tupleIJNS5_1CILi128EEENS7_ILi64EEENS7_ILi256EEEEEELi256ENS_10bfloat16_tEfNS_4arch4Sm80ELb1ELb0ELb1ELb1ELb1ELb0ELb1ELb0EEENS1_21CollectiveEpilogueFwdINS6_IJS8_SA_S9_EEENS6_IJNS7_ILi1EEESI_SI_EEESC_SE_Li256ELb1ELb1ELb0ELb0EEENS1_19SingleTileSchedulerILb1ELb0ELb1ELi128EEEEEEEEEvNT_6ParamsE)
        /*03a4*/ 	.word	0x00000108


	//----- nvinfo : EIATTR_REGCOUNT
	.align		4
.L_166:
        /*03a8*/ 	.byte	0x04, 0x2f
        /*03aa*/ 	.short	(.L_168 - .L_167)
	.align		4
.L_167:
        /*03ac*/ 	.word	index@(_ZN7cutlass13device_kernelIN5flash19enable_sm80_to_sm89INS1_16FlashAttnFwdSm80INS1_25CollectiveMainloopFwdSm80ILi8ELi1ELb1EN4cute5tupleIJNS5_1CILi128EEENS7_ILi64EEENS7_ILi256EEEEEELi256ENS_10bfloat16_tEfNS_4arch4Sm80ELb1ELb0ELb1ELb0ELb1ELb0ELb1ELb0EEENS1_21CollectiveEpilogueFwdINS6_IJS8_SA_S9_EEENS6_IJNS7_ILi1EEESI_SI_EEESC_SE_Li256ELb0ELb1ELb0ELb0EEENS1_30DynamicPersistentTileSchedulerILi256ELi256ELb0ELb1ELb0EEEEEEEEEvNT_6ParamsE)
        /*03b0*/ 	.word	0x000000ff


	//----- nvinfo : EIATTR_FRAME_SIZE
	.align		4
.L_168:
        /*03b4*/ 	.byte	0x04, 0x11
        /*03b6*/ 	.short	(.L_170 - .L_169)
	.align		4
.L_169:
        /*03b8*/ 	.word	index@($__internal_3_$__cuda_sm70_shflsync_idx_p)
        /*03bc*/ 	.word	0x00000000


	//----- nvinfo : EIATTR_FRAME_SIZE
	.align		4
.L_170:
        /*03c0*/ 	.byte	0x04, 0x11
        /*03c2*/ 	.short	(.L_172 - .L_171)
	.align		4
.L_171:
        /*03c4*/ 	.word	index@($__internal_2_$__cuda_sm70_shflsync_bfly_p)
        /*03c8*/ 	.word	0x00000000


	//----- nvinfo : EIATTR_FRAME_SIZE
	.align		4
.L_172:
        /*03cc*/ 	.byte	0x04, 0x11
        /*03ce*/ 	.short	(.L_174 - .L_173)
	.align		4
.L_173:
        /*03d0*/ 	.word	index@(_ZN7cutlass13device_kernelIN5flash19enable_sm80_to_sm89INS1_16FlashAttnFwdSm80INS1_25CollectiveMainloopFwdSm80ILi8ELi1ELb1EN4cute5tupleIJNS5_1CILi128EEENS7_ILi64EEENS7_ILi256EEEEEELi256ENS_10bfloat16_tEfNS_4arch4Sm80ELb1ELb0ELb1ELb0ELb1ELb0ELb1ELb0EEENS1_21CollectiveEpilogueFwdINS6_IJS8_SA_S9_EEENS6_IJNS7_ILi1EEESI_SI_EEESC_SE_Li256ELb0ELb1ELb0ELb0EEENS1_30DynamicPersistentTileSchedulerILi256ELi256ELb0ELb1ELb0EEEEEEEEEvNT_6ParamsE)
        /*03d4*/ 	.word	0x00000130


	//----- nvinfo : EIATTR_REGCOUNT
	.align		4
.L_174:
        /*03d8*/ 	.byte	0x04, 0x2f
        /*03da*/ 	.short	(.L_176 - .L_175)
	.align		4
.L_175:
        /*03dc*/ 	.word	index@(_ZN7cutlass13device_kernelIN5flash19enable_sm80_to_sm89INS1_16FlashAttnFwdSm80INS1_25CollectiveMainloopFwdSm80ILi8ELi1ELb0EN4cute5tupleIJNS5_1CILi128EEENS7_ILi32EEENS7_ILi256EEEEEELi256ENS_10bfloat16_tEfNS_4arch4Sm80ELb0ELb1ELb1ELb1ELb1ELb1ELb1ELb0EEENS1_21CollectiveEpilogueFwdINS6_IJS8_SA_S9_EEENS6_IJNS7_ILi1EEESI_SI_EEESC_SE_Li256ELb1ELb1ELb0ELb0EEENS1_19SingleTileSchedulerILb1ELb0ELb1ELi128EEEEEEEEEvNT_6ParamsE)
        /*03e0*/ 	.word	0x000000fb


	//----- nvinfo : EIATTR_FRAME_SIZE
	.align		4
.L_176:
        /*03e4*/ 	.byte	0x04, 0x11
        /*03e6*/ 	.short	(.L_178 - .L_177)
	.align		4
.L_177:
        /*03e8*/ 	.word	index@(_ZN7cutlass13device_kernelIN5flash19enable_sm80_to_sm89INS1_16FlashAttnFwdSm80INS1_25CollectiveMainloopFwdSm80ILi8ELi1ELb0EN4cute5tupleIJNS5_1CILi128EEENS7_ILi32EEENS7_ILi256EEEEEELi256ENS_10bfloat16_tEfNS_4arch4Sm80ELb0ELb1ELb1ELb1ELb1ELb1ELb1ELb0EEENS1_21CollectiveEpilogueFwdINS6_IJS8_SA_S9_EEENS6_IJNS7_ILi1EEESI_SI_EEESC_SE_Li256ELb1ELb1ELb0ELb0EEENS1_19SingleTileSchedulerILb1ELb0ELb1ELi128EEEEEEEEEvNT_6ParamsE)
        /*03ec*/ 	.word	0x00000000


	//----- nvinfo : EIATTR_REGCOUNT
	.align		4
.L_178:
        /*03f0*/ 	.byte	0x04, 0x2f
        /*03f2*/ 	.short	(.L_180 - .L_179)
	.align		4
.L_179:
        /*03f4*/ 	.word	index@(_ZN7cutlass13device_kernelIN5flash19enable_sm80_to_sm89INS1_16FlashAttnFwdSm80INS1_25CollectiveMainloopFwdSm80ILi8ELi1ELb1EN4cute5tupleIJNS5_1CILi128EEENS7_ILi48EEENS7_ILi256EEEEEELi256ENS_10bfloat16_tEfNS_4arch4Sm80ELb0ELb1ELb1ELb1ELb1ELb0ELb1ELb0EEENS1_21CollectiveEpilogueFwdINS6_IJS8_SA_S9_EEENS6_IJNS7_ILi1EEESI_SI_EEESC_SE_Li256ELb1ELb1ELb0ELb0EEENS1_19SingleTileSchedulerILb1ELb0ELb1ELi128EEEEEEEEEvNT_6ParamsE)
        /*03f8*/ 	.word	0x000000ff


	//----- nvinfo : EIATTR_FRAME_SIZE
	.align		4
.L_180:
        /*03fc*/ 	.byte	0x04, 0x11
        /*03fe*/ 	.short	(.L_182 - .L_181)
	.align		4
.L_181:
        /*0400*/ 	.word	index@($__internal_1_$__cuda_sm70_shflsync_idx_p)
        /*0404*/ 	.word	0x00000000


	//----- nvinfo : EIATTR_FRAME_SIZE
	.align		4
.L_182:
        /*0408*/ 	.byte	0x04, 0x11
        /*040a*/ 	.short	(.L_184 - .L_183)
	.align		4
.L_183:
        /*040c*/ 	.word	index@(_ZN7cutlass13device_kernelIN5flash19enable_sm80_to_sm89INS1_16FlashAttnFwdSm80INS1_25CollectiveMainloopFwdSm80ILi8ELi1ELb1EN4cute5tupleIJNS5_1CILi128EEENS7_ILi48EEENS7_ILi256EEEEEELi256ENS_10bfloat16_tEfNS_4arch4Sm80ELb0ELb1ELb1ELb1ELb1ELb0ELb1ELb0EEENS1_21CollectiveEpilogueFwdINS6_IJS8_SA_S9_EEENS6_IJNS7_ILi1EEESI_SI_EEESC_SE_Li256ELb1ELb1ELb0ELb0EEENS1_19SingleTileSchedulerILb1ELb0ELb1ELi128EEEEEEEEEvNT_6ParamsE)
        /*0410*/ 	.word	0x00000068


	//----- nvinfo : EIATTR_REGCOUNT
	.align		4
.L_184:
        /*0414*/ 	.byte	0x04, 0x2f
        /*0416*/ 	.short	(.L_186 - .L_185)
	.align		4
.L_185:
        /*0418*/ 	.word	index@(_ZN7cutlass13device_kernelIN5flash19enable_sm80_to_sm89INS1_16FlashAttnFwdSm80INS1_25CollectiveMainloopFwdSm80ILi8ELi1ELb1EN4cute5tupleIJNS5_1CILi128EEENS7_ILi48EEENS7_ILi256EEEEEELi256ENS_10bfloat16_tEfNS_4arch4Sm80ELb0ELb1ELb1ELb0ELb1ELb0ELb1ELb0EEENS1_21CollectiveEpilogueFwdINS6_IJS8_SA_S9_EEENS6_IJNS7_ILi1EEESI_SI_EEESC_SE_Li256ELb0ELb1ELb0ELb0EEENS1_19SingleTileSchedulerILb0ELb0ELb1ELi128EEEEEEEEEvNT_6ParamsE)
        /*041c*/ 	.word	0x000000ff


	//----- nvinfo : EIATTR_FRAME_SIZE
	.align		4
.L_186:
        /*0420*/ 	.byte	0x04, 0x11
        /*0422*/ 	.short	(.L_188 - .L_187)
	.align		4
.L_187:
        /*0424*/ 	.word	index@($__internal_0_$__cuda_sm70_shflsync_idx_p)
        /*0428*/ 	.word	0x00000000


	//----- nvinfo : EIATTR_FRAME_SIZE
	.align		4
.L_188:
        /*042c*/ 	.byte	0x04, 0x11
        /*042e*/ 	.short	(.L_190 - .L_189)
	.align		4
.L_189:
        /*0430*/ 	.word	index@(_ZN7cutlass13device_kernelIN5flash19enable_sm80_to_sm89INS1_16FlashAttnFwdSm80INS1_25CollectiveMainloopFwdSm80ILi8ELi1ELb1EN4cute5tupleIJNS5_1CILi128EEENS7_ILi48EEENS7_ILi256EEEEEELi256ENS_10bfloat16_tEfNS_4arch4Sm80ELb0ELb1ELb1ELb0ELb1ELb0ELb1ELb0EEENS1_21CollectiveEpilogueFwdINS6_IJS8_SA_S9_EEENS6_IJNS7_ILi1EEESI_SI_EEESC_SE_Li256ELb0ELb1ELb0ELb0EEENS1_19SingleTileSchedulerILb0ELb0ELb1ELi128EEEEEEEEEvNT_6ParamsE)
        /*0434*/ 	.word	0x00000068


	//----- nvinfo : EIATTR_REGCOUNT
	.align		4
.L_190:
        /*0438*/ 	.byte	0x04, 0x2f
        /*043a*/ 	.short	(.L_192 - .L_191)
	.align		4
.L_191:
        /*043c*/ 	.word	index@(_ZN7cutlass13device_kernelIN5flash19enable_sm80_to_sm89INS1_16FlashAttnFwdSm80INS1_25CollectiveMainloopFwdSm80ILi8ELi1ELb0EN4cute5tupleIJNS5_1CILi128EEENS7_ILi32EEENS7_ILi256EEEEEELi256ENS_10bfloat16_tEfNS_4arch4Sm80ELb0ELb0ELb1ELb1ELb1ELb1ELb1ELb0EEENS1_21CollectiveEpilogueFwdINS6_IJS8_SA_S9_EEENS6_IJNS7_ILi1EEESI_SI_EEESC_SE_Li256ELb1ELb1ELb0ELb0EEENS1_19SingleTileSchedulerILb1ELb0ELb1ELi128EEEEEEEEEvNT_6ParamsE)
        /*0440*/ 	.word	0x000000f8


	//----- nvinfo : EIATTR_FRAME_SIZE
	.align		4
.L_192:
        /*0444*/ 	.byte	0x04, 0x11
        /*0446*/ 	.short	(.L_194 - .L_193)
	.align		4
.L_193:
        /*0448*/ 	.word	index@(_ZN7cutlass13device_kernelIN5flash19enable_sm80_to_sm89INS1_16FlashAttnFwdSm80INS1_25CollectiveMainloopFwdSm80ILi8ELi1ELb0EN4cute5tupleIJNS5_1CILi128EEENS7_ILi32EEENS7_ILi256EEEEEELi256ENS_10bfloat16_tEfNS_4arch4Sm80ELb0ELb0ELb1ELb1ELb1ELb1ELb1ELb0EEENS1_21CollectiveEpilogueFwdINS6_IJS8_SA_S9_EEENS6_IJNS7_ILi1EEESI_SI_EEESC_SE_Li256ELb1ELb1ELb0ELb0EEENS1_19SingleTileSchedulerILb1ELb0ELb1ELi128EEEEEEEEEvNT_6ParamsE)
        /*044c*/ 	.word	0x00000000


	//----- nvinfo : EIATTR_REGCOUNT
	.align		4
.L_194:
        /*0450*/ 	.byte	0x04, 0x2f
        /*0452*/ 	.short	(.L_196 - .L_195)
	.align		4
.L_195:
        /*0454*/ 	.word	index@(_ZN7cutlass13device_kernelIN5flash19enable_sm80_to_sm89INS1_16FlashAttnFwdSm80INS1_25CollectiveMainloopFwdSm80ILi8ELi1ELb1EN4cute5tupleIJNS5_1CILi128EEENS7_ILi64EEENS7_ILi256EEEEEELi256ENS_10bfloat16_tEfNS_4arch4Sm80ELb0ELb0ELb1ELb1ELb1ELb0ELb1ELb0EEENS1_21CollectiveEpilogueFwdINS6_IJS8_SA_S9_EEENS6_IJNS7_ILi1EEESI_SI_EEESC_SE_Li256ELb1ELb1ELb0ELb0EEENS1_19SingleTileSchedulerILb1ELb0ELb1ELi128EEEEEEEEEvNT_6ParamsE)
        /*0458*/ 	.word	0x000000ff


	//----- nvinfo : EIATTR_FRAME_SIZE
	.align		4
.L_196:
        /*045c*/ 	.byte	0x04, 0x11
        /*045e*/ 	.short	(.L_198 - .L_197)
	.align		4
.L_197:
        /*0460*/ 	.word	index@(_ZN7cutlass13device_kernelIN5flash19enable_sm80_to_sm89INS1_16FlashAttnFwdSm80INS1_25CollectiveMainloopFwdSm80ILi8ELi1ELb1EN4cute5tupleIJNS5_1CILi128EEENS7_ILi64EEENS7_ILi256EEEEEELi256ENS_10bfloat16_tEfNS_4arch4Sm80ELb0ELb0ELb1ELb1ELb1ELb0ELb1ELb0EEENS1_21CollectiveEpilogueFwdINS6_IJS8_SA_S9_EEENS6_IJNS7_ILi1EEESI_SI_EEESC_SE_Li256ELb1ELb1ELb0ELb0EEENS1_19SingleTileSchedulerILb1ELb0ELb1ELi128EEEEEEEEEvNT_6ParamsE)
        /*0464*/ 	.word	0x000000a8


	//----- nvinfo : EIATTR_REGCOUNT
	.align		4
.L_198:
        /*0468*/ 	.byte	0x04, 0x2f
        /*046a*/ 	.short	(.L_200 - .L_199)
	.align		4
.L_199:
        /*046c*/ 	.word	index@(_ZN7cutlass13device_kernelIN5flash19enable_sm80_to_sm89INS1_16FlashAttnFwdSm80INS1_25CollectiveMainloopFwdSm80ILi8ELi1ELb1EN4cute5tupleIJNS5_1CILi128EEENS7_ILi64EEENS7_ILi256EEEEEELi256ENS_10bfloat16_tEfNS_4arch4Sm80ELb0ELb0ELb1ELb0ELb1ELb0ELb1ELb0EEENS1_21CollectiveEpilogueFwdINS6_IJS8_SA_S9_EEENS6_IJNS7_ILi1EEESI_SI_EEESC_SE_Li256ELb0ELb1ELb0ELb0EEENS1_19SingleTileSchedulerILb0ELb0ELb1ELi128EEEEEEEEEvNT_6ParamsE)
        /*0470*/ 	.word	0x000000ff


	//----- nvinfo : EIATTR_FRAME_SIZE
	.align		4
.L_200:
        /*0474*/ 	.byte	0x04, 0x11
        /*0476*/ 	.short	(.L_202 - .L_201)
	.align		4
.L_201:
        /*0478*/ 	.word	index@(_ZN7cutlass13device_kernelIN5flash19enable_sm80_to_sm89INS1_16FlashAttnFwdSm80INS1_25CollectiveMainloopFwdSm80ILi8ELi1ELb1EN4cute5tupleIJNS5_1CILi128EEENS7_ILi64EEENS7_ILi256EEEEEELi256ENS_10bfloat16_tEfNS_4arch4Sm80ELb0ELb0ELb1ELb0ELb1ELb0ELb1ELb0EEENS1_21CollectiveEpilogueFwdINS6_IJS8_SA_S9_EEENS6_IJNS7_ILi1EEESI_SI_EEESC_SE_Li256ELb0ELb1ELb0ELb0EEENS1_19SingleTileSchedulerILb0ELb0ELb1ELi128EEEEEEEEEvNT_6ParamsE)
        /*047c*/ 	.word	0x000000c0


	//----- nvinfo : EIATTR_MIN_STACK_SIZE
	.align		4
.L_202:
        /*0480*/ 	.byte	0x04, 0x12
        /*0482*/ 	.short	(.L_204 - .L_203)
	.align		4
.L_203:
        /*0484*/ 	.word	index@(_ZN7cutlass13device_kernelIN5flash19enable_sm80_to_sm89INS1_16FlashAttnFwdSm80INS1_25CollectiveMainloopFwdSm80ILi8ELi1ELb1EN4cute5tupleIJNS5_1CILi128EEENS7_ILi64EEENS7_ILi256EEEEEELi256ENS_10bfloat16_tEfNS_4arch4Sm80ELb0ELb0ELb1ELb0ELb1ELb0ELb1ELb0EEENS1_21CollectiveEpilogueFwdINS6_IJS8_SA_S9_EEENS6_IJNS7_ILi1EEESI_SI_EEESC_SE_Li256ELb0ELb1ELb0ELb0EEENS1_19SingleTileSchedulerILb0ELb0ELb1ELi128EEEEEEEEEvNT_6ParamsE)
        /*0488*/ 	.word	0x000000c0


	//----- nvinfo : EIATTR_MIN_STACK_SIZE
	.align		4
.L_204:
        /*048c*/ 	.byte	0x04, 0x12
        /*048e*/ 	.short	(.L_206 - .L_205)
	.align		4
.L_205:
        /*0490*/ 	.word	index@(_ZN7cutlass13device_kernelIN5flash19enable_sm80_to_sm89INS1_16FlashAttnFwdSm80INS1_25CollectiveMainloopFwdSm80ILi8ELi1ELb1EN4cute5tupleIJNS5_1CILi128EEENS7_ILi64EEENS7_ILi256EEEEEELi256ENS_10bfloat16_tEfNS_4arch4Sm80ELb0ELb0ELb1ELb1ELb1ELb0ELb1ELb0EEENS1_21CollectiveEpilogueFwdINS6_IJS8_SA_S9_EEENS6_IJNS7_ILi1EEESI_SI_EEESC_SE_Li256ELb1ELb1ELb0ELb0EEENS1_19SingleTileSchedulerILb1ELb0ELb1ELi128EEEEEEEEEvNT_6ParamsE)
        /*0494*/ 	.word	0x000000a8


	//----- nvinfo : EIATTR_MIN_STACK_SIZE
	.align		4
.L_206:
        /*0498*/ 	.byte	0x04, 0x12
        /*049a*/ 	.short	(.L_208 - .L_207)
	.align		4
.L_207:
        /*049c*/ 	.word	index@(_ZN7cutlass13device_kernelIN5flash19enable_sm80_to_sm89INS1_16FlashAttnFwdSm80INS1_25CollectiveMainloopFwdSm80ILi8ELi1ELb0EN4cute5tupleIJNS5_1CILi128EEENS7_ILi32EEENS7_ILi256EEEEEELi256ENS_10bfloat16_tEfNS_4arch4Sm80ELb0ELb0ELb1ELb1ELb1ELb1ELb1ELb0EEENS1_21CollectiveEpilogueFwdINS6_IJS8_SA_S9_EEENS6_IJNS7_ILi1EEESI_SI_EEESC_SE_Li256ELb1ELb1ELb0ELb0EEENS1_19SingleTileSchedulerILb1ELb0ELb1ELi128EEEEEEEEEvNT_6ParamsE)
        /*04a0*/ 	.word	0x00000000


	//----- nvinfo : EIATTR_MIN_STACK_SIZE
	.align		4
.L_208:
        /*04a4*/ 	.byte	0x04, 0x12
        /*04a6*/ 	.short	(.L_210 - .L_209)
	.align		4
.L_209:
        /*04a8*/ 	.word	index@(_ZN7cutlass13device_kernelIN5flash19enable_sm80_to_sm89INS1_16FlashAttnFwdSm80INS1_25CollectiveMainloopFwdSm80ILi8ELi1ELb1EN4cute5tupleIJNS5_1CILi128EEENS7_ILi48EEENS7_ILi256EEEEEELi256ENS_10bfloat16_tEfNS_4arch4Sm80ELb0ELb1ELb1ELb0ELb1ELb0ELb1ELb0EEENS1_21CollectiveEpilogueFwdINS6_IJS8_SA_S9_EEENS6_IJNS7_ILi1EEESI_SI_EEESC_SE_Li256ELb0ELb1ELb0ELb0EEENS1_19SingleTileSchedulerILb0ELb0ELb1ELi128EEEEEEEEEvNT_6ParamsE)
        /*04ac*/ 	.word	0x00000068


	//----- nvinfo : EIATTR_MIN_STACK_SIZE
	.align		4
.L_210:
        /*04b0*/ 	.byte	0x04, 0x12
        /*04b2*/ 	.short	(.L_212 - .L_211)
	.align		4
.L_211:
        /*04b4*/ 	.word	index@(_ZN7cutlass13device_kernelIN5flash19enable_sm80_to_sm89INS1_16FlashAttnFwdSm80INS1_25CollectiveMainloopFwdSm80ILi8ELi1ELb1EN4cute5tupleIJNS5_1CILi128EEENS7_ILi48EEENS7_ILi256EEEEEELi256ENS_10bfloat16_tEfNS_4arch4Sm80ELb0ELb1ELb1ELb1ELb1ELb0ELb1ELb0EEENS1_21CollectiveEpilogueFwdINS6_IJS8_SA_S9_EEENS6_IJNS7_ILi1EEESI_SI_EEESC_SE_Li256ELb1ELb1ELb0ELb0EEENS1_19SingleTileSchedulerILb1ELb0ELb1ELi128EEEEEEEEEvNT_6ParamsE)
        /*04b8*/ 	.word	0x00000068


	//----- nvinfo : EIATTR_MIN_STACK_SIZE
	.align		4
.L_212:
        /*04bc*/ 	.byte	0x04, 0x12
        /*04be*/ 	.short	(.L_214 - .L_213)
	.align		4
.L_213:
        /*04c0*/ 	.word	index@(_ZN7cutlass13device_kernelIN5flash19enable_sm80_to_sm89INS1_16FlashAttnFwdSm80INS1_25CollectiveMainloopFwdSm80ILi8ELi1ELb0EN4cute5tupleIJNS5_1CILi128EEENS7_ILi32EEENS7_ILi256EEEEEELi256ENS_10bfloat16_tEfNS_4arch4Sm80ELb0ELb1ELb1ELb1ELb1ELb1ELb1ELb0EEENS1_21CollectiveEpilogueFwdINS6_IJS8_SA_S9_EEENS6_IJNS7_ILi1EEESI_SI_EEESC_SE_Li256ELb1ELb1ELb0ELb0EEENS1_19SingleTileSchedulerILb1ELb0ELb1ELi128EEEEEEEEEvNT_6ParamsE)
        /*04c4*/ 	.word	0x00000000


	//----- nvinfo : EIATTR_MIN_STACK_SIZE
	.align		4
.L_214:
        /*04c8*/ 	.byte	0x04, 0x12
        /*04ca*/ 	.short	(.L_216 - .L_215)
	.align		4
.L_215:
        /*04cc*/ 	.word	index@(_ZN7cutlass13device_kernelIN5flash19enable_sm80_to_sm89INS1_16FlashAttnFwdSm80INS1_25CollectiveMainloopFwdSm80ILi8ELi1ELb1EN4cute5tupleIJNS5_1CILi128EEENS7_ILi64EEENS7_ILi256EEEEEELi256ENS_10bfloat16_tEfNS_4arch4Sm80ELb1ELb0ELb1ELb0ELb1ELb0ELb1ELb0EEENS1_21CollectiveEpilogueFwdINS6_IJS8_SA_S9_EEENS6_IJNS7_ILi1EEESI_SI_EEESC_SE_Li256ELb0ELb1ELb0ELb0EEENS1_30DynamicPersistentTileSchedulerILi256ELi256ELb0ELb1ELb0EEEEEEEEEvNT_6ParamsE)
        /*04d0*/ 	.word	0x00000130


	//----- nvinfo : EIATTR_MIN_STACK_SIZE
	.align		4
.L_216:
        /*04d4*/ 	.byte	0x04, 0x12
        /*04d6*/ 	.short	(.L_218 - .L_217)
	.align		4
.L_217:
        /*04d8*/ 	.word	index@(_ZN7cutlass13device_kernelIN5flash19enable_sm80_to_sm89INS1_16FlashAttnFwdSm80INS1_25CollectiveMainloopFwdSm80ILi8ELi1ELb1EN4cute5tupleIJNS5_1CILi128EEENS7_ILi64EEENS7_ILi256EEEEEELi256ENS_10bfloat16_tEfNS_4arch4Sm80ELb1ELb0ELb1ELb1ELb1ELb0ELb1ELb0EEENS1_21CollectiveEpilogueFwdINS6_IJS8_SA_S9_EEENS6_IJNS7_ILi1EEESI_SI_EEESC_SE_Li256ELb1ELb1ELb0ELb0EEENS1_19SingleTileSchedulerILb1ELb0ELb1ELi128EEEEEEEEEvNT_6ParamsE)
        /*04dc*/ 	.word	0x00000108


	//----- nvinfo : EIATTR_MIN_STACK_SIZE
	.align		4
.L_218:
        /*04e0*/ 	.byte	0x04, 0x12
        /*04e2*/ 	.short	(.L_220 - .L_219)
	.align		4
.L_219:
        /*04e4*/ 	.word	index@(_ZN7cutlass13device_kernelIN5flash19enable_sm80_to_sm89INS1_16FlashAttnFwdSm80INS1_25CollectiveMainloopFwdSm80ILi8ELi1ELb0EN4cute5tupleIJNS5_1CILi128EEENS7_ILi32EEENS7_ILi256EEEEEELi256ENS_10bfloat16_tEfNS_4arch4Sm80ELb1ELb0ELb1ELb1ELb1ELb1ELb1ELb0EEENS1_21CollectiveEpilogueFwdINS6_IJS8_SA_S9_EEENS6_IJNS7_ILi1EEESI_SI_EEESC_SE_Li256ELb1ELb1ELb0ELb0EEENS1_19SingleTileSchedulerILb1ELb0ELb1ELi128EEEEEEEEEvNT_6ParamsE)
        /*04e8*/ 	.word	0x00000000


	//----- nvinfo : EIATTR_MIN_STACK_SIZE
	.align		4
.L_220:
        /*04ec*/ 	.byte	0x04, 0x12
        /*04ee*/ 	.short	(.L_222 - .L_221)
	.align		4
.L_221:
        /*04f0*/ 	.word	index@(_ZN7cutlass13device_kernelIN5flash19enable_sm80_to_sm89INS1_16FlashAttnFwdSm80INS1_25CollectiveMainloopFwdSm80ILi8ELi1ELb0EN4cute5tupleIJNS5_1CILi128EEENS7_ILi96EEENS7_ILi256EEEEEELi256ENS_10bfloat16_tEfNS_4arch4Sm80ELb0ELb0ELb1ELb0ELb1ELb0ELb1ELb0EEENS1_21CollectiveEpilogueFwdINS6_IJS8_SA_S9_EEENS6_IJNS7_ILi1EEESI_SI_EEESC_SE_Li256ELb0ELb1ELb0ELb0EEENS1_19SingleTileSchedulerILb0ELb0ELb1ELi128EEEEEEEEEvNT_6ParamsE)
        /*04f4*/ 	.word	0x00000090


	//----- nvinfo : EIATTR_MIN_STACK_SIZE
	.align		4
.L_222:
        /*04f8*/ 	.byte	0x04, 0x12
        /*04fa*/ 	.short	(.L_224 - .L_223)
	.align		4
.L_223:
        /*04fc*/ 	.word	index@(_ZN7cutlass13device_kernelIN5flash19enable_sm80_to_sm89INS1_16FlashAttnFwdSm80INS1_25CollectiveMainloopFwdSm80ILi8ELi1ELb0EN4cute5tupleIJNS5_1CILi128EEENS7_ILi96EEENS7_ILi256EEEEEELi256ENS_10bfloat16_tEfNS_4arch4Sm80ELb0ELb0ELb1ELb1ELb1ELb0ELb1ELb0EEENS1_21CollectiveEpilogueFwdINS6_IJS8_SA_S9_EEENS6_IJNS7_ILi1EEESI_SI_EEESC_SE_Li256ELb1ELb1ELb0ELb0EEENS1_19SingleTileSchedulerILb1ELb0ELb1ELi128EEEEEEEEEvNT_6ParamsE)
        /*0500*/ 	.word	0x00000060


	//----- nvinfo : EIATTR_MIN_STACK_SIZE
	.align		4
.L_224:
        /*0504*/ 	.byte	0x04, 0x12
        /*0506*/ 	.short	(.L_226 - .L_225)
	.align		4
.L_225:
        /*0508*/ 	.word	index@(_ZN7cutlass13device_kernelIN5flash19enable_sm80_to_sm89INS1_16FlashAttnFwdSm80INS1_25CollectiveMainloopFwdSm80ILi8ELi1ELb0EN4cute5tupleIJNS5_1CILi128EEENS7_ILi48EEENS7_ILi256EEEEEELi256ENS_10bfloat16_tEfNS_4arch4Sm80ELb0ELb0ELb1ELb1ELb1ELb1ELb1ELb0EEENS1_21CollectiveEpilogueFwdINS6_IJS8_SA_S9_EEENS6_IJNS7_ILi1EEESI_SI_EEESC_SE_Li256ELb1ELb1ELb0ELb0EEENS1_19SingleTileSchedulerILb1ELb0ELb1ELi128EEEEEEEEEvNT_6ParamsE)
        /*050c*/ 	.word	0x00000000


	//----- nvinfo : EIATTR_MIN_STACK_SIZE
	.align		4
.L_226:
        /*0510*/ 	.byte	0x04, 0x12
        /*0512*/ 	.short	(.L_228 - .L_227)
	.align		4
.L_227:
        /*0514*/ 	.word	index@(_ZN7cutlass13device_kernelIN5flash19enable_sm80_to_sm89INS1_16FlashAttnFwdSm80INS1_25CollectiveMainloopFwdSm80ILi8ELi1ELb0EN4cute5tupleIJNS5_1CILi128EEENS7_ILi64EEENS7_ILi256EEEEEELi256ENS_10bfloat16_tEfNS_4arch4Sm80ELb0ELb1ELb1ELb0ELb1ELb0ELb1ELb0EEENS1_21CollectiveEpilogueFwdINS6_IJS8_SA_S9_EEENS6_IJNS7_ILi1EEESI_SI_EEESC_SE_Li256ELb0ELb1ELb0ELb0EEENS1_19SingleTileSchedulerILb0ELb0ELb1ELi128EEEEEEEEEvNT_6ParamsE)
        /*0518*/ 	.word	0x00000030


	//----- nvinfo : EIATTR_MIN_STACK_SIZE
	.align		4
.L_228:
        /*051c*/ 	.byte	0x04, 0x12
        /*051e*/ 	.short	(.L_230 - .L_229)
	.align		4
.L_229:
        /*0520*/ 	.word	index@(_ZN7cutlass13device_kernelIN5flash19enable_sm80_to_sm89INS1_16FlashAttnFwdSm80INS1_25CollectiveMainloopFwdSm80ILi8ELi1ELb0EN4cute5tupleIJNS5_1CILi128EEENS7_ILi64EEENS7_ILi256EEEEEELi256ENS_10bfloat16_tEfNS_4arch4Sm80ELb0ELb1ELb1ELb1ELb1ELb0ELb1ELb0EEENS1_21CollectiveEpilogueFwdINS6_IJS8_SA_S9_EEENS6_IJNS7_ILi1EEESI_SI_EEESC_SE_Li256ELb1ELb1ELb0ELb0EEENS1_19SingleTileSchedulerILb1ELb0ELb1ELi128EEEEEEEEEvNT_6ParamsE)
        /*0524*/ 	.word	0x00000038


	//----- nvinfo : EIATTR_MIN_STACK_SIZE
	.align		4
.L_230:
        /*0528*/ 	.byte	0x04, 0x12
        /*052a*/ 	.short	(.L_232 - .L_231)
	.align		4
.L_231:
        /*052c*/ 	.word	index@(_ZN7cutlass13device_kernelIN5flash19enable_sm80_to_sm89INS1_16FlashAttnFwdSm80INS1_25CollectiveMainloopFwdSm80ILi8ELi1ELb0EN4cute5tupleIJNS5_1CILi128EEENS7_ILi48EEENS7_ILi256EEEEEELi256ENS_10bfloat16_tEfNS_4arch4Sm80ELb0ELb1ELb1ELb1ELb1ELb1ELb1ELb0EEENS1_21CollectiveEpilogueFwdINS6_IJS8_SA_S9_EEENS6_IJNS7_ILi1EEESI_SI_EEESC_SE_Li256ELb1ELb1ELb0ELb0EEENS1_19SingleTileSchedulerILb1ELb0ELb1ELi128EEEEEEEEEvNT_6ParamsE)
        /*0530*/ 	.word	0x00000078


	//----- nvinfo : EIATTR_MIN_STACK_SIZE
	.align		4
.L_232:
        /*0534*/ 	.byte	0x04, 0x12
        /*0536*/ 	.short	(.L_234 - .L_233)
	.align		4
.L_233:
        /*0538*/ 	.word	index@(_ZN7cutlass13device_kernelIN5flash19enable_sm80_to_sm89INS1_16FlashAttnFwdSm80INS1_25CollectiveMainloopFwdSm80ILi8ELi1ELb0EN4cute5tupleIJNS5_1CILi128EEENS7_ILi96EEENS7_ILi256EEEEEELi256ENS_10bfloat16_tEfNS_4arch4Sm80ELb1ELb0ELb1ELb0ELb1ELb0ELb1ELb0EEENS1_21CollectiveEpilogueFwdINS6_IJS8_SA_S9_EEENS6_IJNS7_ILi1EEESI_SI_EEESC_SE_Li256ELb0ELb1ELb0ELb0EEENS1_30DynamicPersistentTileSchedulerILi256ELi256ELb0ELb1ELb0EEEEEEEEEvNT_6ParamsE)
        /*053c*/ 	.word	0x00000088


	//----- nvinfo : EIATTR_MIN_STACK_SIZE
	.align		4
.L_234:
        /*0540*/ 	.byte	0x04, 0x12
        /*0542*/ 	.short	(.L_236 - .L_235)
	.align		4
.L_235:
        /*0544*/ 	.word	index@(_ZN7cutlass13device_kernelIN5flash19enable_sm80_to_sm89INS1_16FlashAttnFwdSm80INS1_25CollectiveMainloopFwdSm80ILi8ELi1ELb0EN4cute5tupleIJNS5_1CILi128EEENS7_ILi96EEENS7_ILi256EEEEEELi256ENS_10bfloat16_tEfNS_4arch4Sm80ELb1ELb0ELb1ELb1ELb1ELb0ELb1ELb0EEENS1_21CollectiveEpilogueFwdINS6_IJS8_SA_S9_EEENS6_IJNS7_ILi1EEESI_SI_EEESC_SE_Li256ELb1ELb1ELb0ELb0EEENS1_19SingleTileSchedulerILb1ELb0ELb1ELi128EEEEEEEEEvNT_6ParamsE)
        /*0548*/ 	.word	0x00000070


	//----- nvinfo : EIATTR_MIN_STACK_SIZE
	.align		4
.L_236:
        /*054c*/ 	.byte	0x04, 0x12
        /*054e*/ 	.short	(.L_238 - .L_237)
	.align		4
.L_237:
        /*0550*/ 	.word	index@(_ZN7cutlass13device_kernelIN5flash19enable_sm80_to_sm89INS1_16FlashAttnFwdSm80INS1_25CollectiveMainloopFwdSm80ILi8ELi1ELb0EN4cute5tupleIJNS5_1CILi128EEENS7_ILi48EEENS7_ILi256EEEEEELi256ENS_10bfloat16_tEfNS_4arch4Sm80ELb1ELb0ELb1ELb1ELb1ELb1ELb1ELb0EEENS1_21CollectiveEpilogueFwdINS6_IJS8_SA_S9_EEENS6_IJNS7_ILi1EEESI_SI_EEESC_SE_Li256ELb1ELb1ELb0ELb0EEENS1_19SingleTileSchedulerILb1ELb0ELb1ELi128EEEEEEEEEvNT_6ParamsE)
        /*0554*/ 	.word	0x00000078


	//----- nvinfo : EIATTR_MIN_STACK_SIZE
	.align		4
.L_238:
        /*0558*/ 	.byte	0x04, 0x12
        /*055a*/ 	.short	(.L_240 - .L_239)
	.align		4
.L_239:
        /*055c*/ 	.word	index@(_ZN7cutlass13device_kernelIN5flash19enable_sm80_to_sm89INS1_16FlashAttnFwdSm80INS1_25CollectiveMainloopFwdSm80ILi8ELi1ELb1EN4cute5tupleIJNS5_1CILi128EEENS7_ILi64EEENS7_ILi256EEEEEELi256ENS_10bfloat16_tEfNS_4arch4Sm80ELb0ELb0ELb0ELb0ELb1ELb0ELb1ELb0EEENS1_21CollectiveEpilogueFwdINS6_IJS8_SA_S9_EEENS6_IJNS7_ILi1EEESI_SI_EEESC_SE_Li256ELb0ELb1ELb0ELb0EEENS1_19SingleTileSchedulerILb0ELb0ELb1ELi128EEEEEEEEEvNT_6ParamsE)
        /*0560*/ 	.word	0x000000b0


	//----- nvinfo : EIATTR_MIN_STACK_SIZE
	.align		4
.L_240:
        /*0564*/ 	.byte	0x04, 0x12
        /*0566*/ 	.short	(.L_242 - .L_241)
	.align		4
.L_241:
        /*0568*/ 	.word	index@(_ZN7cutlass13device_kernelIN5flash19enable_sm80_to_sm89INS1_16FlashAttnFwdSm80INS1_25CollectiveMainloopFwdSm80ILi8ELi1ELb1EN4cute5tupleIJNS5_1CILi128EEENS7_ILi64EEENS7_ILi256EEEEEELi256ENS_10bfloat16_tEfNS_4arch4Sm80ELb0ELb0ELb0ELb1ELb1ELb0ELb1ELb0EEENS1_21CollectiveEpilogueFwdINS6_IJS8_SA_S9_EEENS6_IJNS7_ILi1EEESI_SI_EEESC_SE_Li256ELb1ELb1ELb0ELb0EEENS1_19SingleTileSchedulerILb1ELb0ELb1ELi128EEEEEEEEEvNT_6ParamsE)
        /*056c*/ 	.word	0x00000098


	//----- nvinfo : EIATTR_MIN_STACK_SIZE
	.align		4
.L_242:
        /*0570*/ 	.byte	0x04, 0x12
        /*0572*/ 	.short	(.L_244 - .L_243)
	.align		4
.L_243:
        /*0574*/ 	.word	index@(_ZN7cutlass13device_kernelIN5flash19enable_sm80_to_sm89INS1_16FlashAttnFwdSm80INS1_25CollectiveMainloopFwdSm80ILi8ELi1ELb0EN4cute5tupleIJNS5_1CILi128EEENS7_ILi32EEENS7_ILi256EEEEEELi256ENS_10bfloat16_tEfNS_4arch4Sm80ELb0ELb0ELb0ELb1ELb1ELb1ELb1ELb0EEENS1_21CollectiveEpilogueFwdINS6_IJS8_SA_S9_EEENS6_IJNS7_ILi1EEESI_SI_EEESC_SE_Li256ELb1ELb1ELb0ELb0EEENS1_19SingleTileSchedulerILb1ELb0ELb1ELi128EEEEEEEEEvNT_6ParamsE)
        /*0578*/ 	.word	0x00000000


	//----- nvinfo : EIATTR_MIN_STACK_SIZE
	.align		4
.L_244:
        /*057c*/ 	.byte	0x04, 0x12
        /*057e*/ 	.short	(.L_246 - .L_245)
	.align		4
.L_245:
        /*0580*/ 	.word	index@(_ZN7cutlass13device_kernelIN5flash19enable_sm80_to_sm89INS1_16FlashAttnFwdSm80INS1_25CollectiveMainloopFwdSm80ILi8ELi1ELb1EN4cute5tupleIJNS5_1CILi128EEENS7_ILi48EEENS7_ILi256EEEEEELi256ENS_10bfloat16_tEfNS_4arch4Sm80ELb0ELb1ELb0ELb0ELb1ELb0ELb1ELb0EEENS1_21CollectiveEpilogueFwdINS6_IJS8_SA_S9_EEENS6_IJNS7_ILi1EEESI_SI_EEESC_SE_Li256ELb0ELb1ELb0ELb0EEENS1_19SingleTileSchedulerILb0ELb0ELb1ELi128EEEEEEEEEvNT_6ParamsE)
        /*0584*/ 	.word	0x00000080


	//----- nvinfo : EIATTR_MIN_STACK_SIZE
	.align		4
.L_246:
        /*0588*/ 	.byte	0x04, 0x12
        /*058a*/ 	.short	(.L_248 - .L_247)
	.align		4
.L_247:
        /*058c*/ 	.word	index@(_ZN7cutlass13device_kernelIN5flash19enable_sm80_to_sm89INS1_16FlashAttnFwdSm80INS1_25CollectiveMainloopFwdSm80ILi8ELi1ELb1EN4cute5tupleIJNS5_1CILi128EEENS7_ILi48EEENS7_ILi256EEEEEELi256ENS_10bfloat16_tEfNS_4arch4Sm80ELb0ELb1ELb0ELb1ELb1ELb0ELb1ELb0EEENS1_21CollectiveEpilogueFwdINS6_IJS8_SA_S9_EEENS6_IJNS7_ILi1EEESI_SI_EEESC_SE_Li256ELb1ELb1ELb0ELb0EEENS1_19SingleTileSchedulerILb1ELb0ELb1ELi128EEEEEEEEEvNT_6ParamsE)
        /*0590*/ 	.word	0x00000080


	//----- nvinfo : EIATTR_MIN_STACK_SIZE
	.align		4
.L_248:
        /*0594*/ 	.byte	0x04, 0x12
        /*0596*/ 	.short	(.L_250 - .L_249)
	.align		4
.L_249:
        /*0598*/ 	.word	index@(_ZN7cutlass13device_kernelIN5flash19enable_sm80_to_sm89INS1_16FlashAttnFwdSm80INS1_25CollectiveMainloopFwdSm80ILi8ELi1ELb0EN4cute5tupleIJNS5_1CILi128EEENS7_ILi32EEENS7_ILi256EEEEEELi256ENS_10bfloat16_tEfNS_4arch4Sm80ELb0ELb1ELb0ELb1ELb1ELb1ELb1ELb0EEENS1_21CollectiveEpilogueFwdINS6_IJS8_SA_S9_EEENS6_IJNS7_ILi1EEESI_SI_EEESC_SE_Li256ELb1ELb1ELb0ELb0EEENS1_19SingleTileSchedulerILb1ELb0ELb1ELi128EEEEEEEEEvNT_6ParamsE)
        /*059c*/ 	.word	0x00000000


	//----- nvinfo : EIATTR_MIN_STACK_SIZE
	.align		4
.L_250:
        /*05a0*/ 	.byte	0x04, 0x12
        /*05a2*/ 	.short	(.L_252 - .L_251)
	.align		4
.L_251:
        /*05a4*/ 	.word	index@(_ZN7cutlass13device_kernelIN5flash19enable_sm80_to_sm89INS1_16FlashAttnFwdSm80INS1_25CollectiveMainloopFwdSm80ILi8ELi1ELb1EN4cute5tupleIJNS5_1CILi128EEENS7_ILi64EEENS7_ILi256EEEEEELi256ENS_10bfloat16_tEfNS_4arch4Sm80ELb1ELb0ELb0ELb0ELb1ELb0ELb1ELb0EEENS1_21CollectiveEpilogueFwdINS6_IJS8_SA_S9_EEENS6_IJNS7_ILi1EEESI_SI_EEESC_SE_Li256ELb0ELb1ELb0ELb0EEENS1_30DynamicPersistentTileSchedulerILi256ELi256ELb0ELb1ELb0EEEEEEEEEvNT_6ParamsE)
        /*05a8*/ 	.word	0x00000128


	//----- nvinfo : EIATTR_MIN_STACK_SIZE
	.align		4
.L_252:
        /*05ac*/ 	.byte	0x04, 0x12
        /*05ae*/ 	.short	(.L_254 - .L_253)
	.align		4
.L_253:
        /*05b0*/ 	.word	index@(_ZN7cutlass13device_kernelIN5flash19enable_sm80_to_sm89INS1_16FlashAttnFwdSm80INS1_25CollectiveMainloopFwdSm80ILi8ELi1ELb1EN4cute5tupleIJNS5_1CILi128EEENS7_ILi64EEENS7_ILi256EEEEEELi256ENS_10bfloat16_tEfNS_4arch4Sm80ELb1ELb0ELb0ELb1ELb1ELb0ELb1ELb0EEENS1_21CollectiveEpilogueFwdINS6_IJS8_SA_S9_EEENS6_IJNS7_ILi1EEESI_SI_EEESC_SE_Li256ELb1ELb1ELb0ELb0EEENS1_19SingleTileSchedulerILb1ELb0ELb1ELi128EEEEEEEEEvNT_6ParamsE)
        /*05b4*/ 	.word	0x000000e0


	//----- nvinfo : EIATTR_MIN_STACK_SIZE
	.align		4
.L_254:
        /*05b8*/ 	.byte	0x04, 0x12
        /*05ba*/ 	.short	(.L_256 - .L_255)
	.align		4
.L_255:
        /*05bc*/ 	.word	index@(_ZN7cutlass13device_kernelIN5flash19enable_sm80_to_sm89INS1_16FlashAttnFwdSm80INS1_25CollectiveMainloopFwdSm80ILi8ELi1ELb0EN4cute5tupleIJNS5_1CILi128EEENS7_ILi32EEENS7_ILi256EEEEEELi256ENS_10bfloat16_tEfNS_4arch4Sm80ELb1ELb0ELb0ELb1ELb1ELb1ELb1ELb0EEENS1_21CollectiveEpilogueFwdINS6_IJS8_SA_S9_EEENS6_IJNS7_ILi1EEESI_SI_EEESC_SE_Li256ELb1ELb1ELb0ELb0EEENS1_19SingleTileSchedulerILb1ELb0ELb1ELi128EEEEEEEEEvNT_6ParamsE)
        /*05c0*/ 	.word	0x00000000


	//----- nvinfo : EIATTR_MIN_STACK_SIZE
	.align		4
.L_256:
        /*05c4*/ 	.byte	0x04, 0x12
        /*05c6*/ 	.short	(.L_258 - .L_257)
	.align		4
.L_257:
        /*05c8*/ 	.word	index@(_ZN7cutlass13device_kernelIN5flash19enable_sm80_to_sm89INS1_16FlashAttnFwdSm80INS1_25CollectiveMainloopFwdSm80ILi8ELi1ELb0EN4cute5tupleIJNS5_1CILi128EEENS7_ILi96EEENS7_ILi256EEEEEELi256ENS_10bfloat16_tEfNS_4arch4Sm80ELb0ELb0ELb0ELb0ELb1ELb0ELb1ELb0EEENS1_21CollectiveEpilogueFwdINS6_IJS8_SA_S9_EEENS6_IJNS7_ILi1EEESI_SI_EEESC_SE_Li256ELb0ELb1ELb0ELb0EEENS1_19SingleTileSchedulerILb0ELb0ELb1ELi128EEEEEEEEEvNT_6ParamsE)
        /*05cc*/ 	.word	0x00000060


	//----- nvinfo : EIATTR_MIN_STACK_SIZE
	.align		4
.L_258:
        /*05d0*/ 	.byte	0x04, 0x12
        /*05d2*/ 	.short	(.L_260 - .L_259)
	.align		4
.L_259:
        /*05d4*/ 	.word	index@(_ZN7cutlass13device_kernelIN5flash19enable_sm80_to_sm89INS1_16FlashAttnFwdSm80INS1_25CollectiveMainloopFwdSm80ILi8ELi1ELb0EN4cute5tupleIJNS5_1CILi128EEENS7_ILi96EEENS7_ILi256EEEEEELi256ENS_10bfloat16_tEfNS_4arch4Sm80ELb0ELb0ELb0ELb1ELb1ELb0ELb1ELb0EEENS1_21CollectiveEpilogueFwdINS6_IJS8_SA_S9_EEENS6_IJNS7_ILi1EEESI_SI_EEESC_SE_Li256ELb1ELb1ELb0ELb0EEENS1_19SingleTileSchedulerILb1ELb0ELb1ELi128EEEEEEEEEvNT_6ParamsE)
        /*05d8*/ 	.word	0x00000048


	//----- nvinfo : EIATTR_MIN_STACK_SIZE
	.align		4
.L_260:
        /*05dc*/ 	.byte	0x04, 0x12
        /*05de*/ 	.short	(.L_262 - .L_261)
	.align		4
.L_261:
        /*05e0*/ 	.word	index@(_ZN7cutlass13device_kernelIN5flash19enable_sm80_to_sm89INS1_16FlashAttnFwdSm80INS1_25CollectiveMainloopFwdSm80ILi8ELi1ELb0EN4cute5tupleIJNS5_1CILi128EEENS7_ILi48EEENS7_ILi256EEEEEELi256ENS_10bfloat16_tEfNS_4arch4Sm80ELb0ELb0ELb0ELb1ELb1ELb1ELb1ELb0EEENS1_21CollectiveEpilogueFwdINS6_IJS8_SA_S9_EEENS6_IJNS7_ILi1EEESI_SI_EEESC_SE_Li256ELb1ELb1ELb0ELb0EEENS1_19SingleTileSchedulerILb1ELb0ELb1ELi128EEEEEEEEEvNT_6ParamsE)
        /*05e4*/ 	.word	0x00000000


	//----- nvinfo : EIATTR_MIN_STACK_SIZE
	.align		4
.L_262:
        /*05e8*/ 	.byte	0x04, 0x12
        /*05ea*/ 	.short	(.L_264 - .L_263)
	.align		4
.L_263:
        /*05ec*/ 	.word	index@(_ZN7cutlass13device_kernelIN5flash19enable_sm80_to_sm89INS1_16FlashAttnFwdSm80INS1_25CollectiveMainloopFwdSm80ILi8ELi1ELb0EN4cute5tupleIJNS5_1CILi128EEENS7_ILi64EEENS7_ILi256EEEEEELi256ENS_10bfloat16_tEfNS_4arch4Sm80ELb0ELb1ELb0ELb0ELb1ELb0ELb1ELb0EEENS1_21CollectiveEpilogueFwdINS6_IJS8_SA_S9_EEENS6_IJNS7_ILi1EEESI_SI_EEESC_SE_Li256ELb0ELb1ELb0ELb0EEENS1_19SingleTileSchedulerILb0ELb0ELb1ELi128EEEEEEEEEvNT_6ParamsE)
        /*05f0*/ 	.word	0x00000000


	//----- nvinfo : EIATTR_MIN_STACK_SIZE
	.align		4
.L_264:
        /*05f4*/ 	.byte	0x04, 0x12
        /*05f6*/ 	.short	(.L_266 - .L_265)
	.align		4
.L_265:
        /*05f8*/ 	.word	index@(_ZN7cutlass13device_kernelIN5flash19enable_sm80_to_sm89INS1_16FlashAttnFwdSm80INS1_25CollectiveMainloopFwdSm80ILi8ELi1ELb0EN4cute5tupleIJNS5_1CILi128EEENS7_ILi64EEENS7_ILi256EEEEEELi256ENS_10bfloat16_tEfNS_4arch4Sm80ELb0ELb1ELb0ELb1ELb1ELb0ELb1ELb0EEENS1_21CollectiveEpilogueFwdINS6_IJS8_SA_S9_EEENS6_IJNS7_ILi1EEESI_SI_EEESC_SE_Li256ELb1ELb1ELb0ELb0EEENS1_19SingleTileSchedulerILb1ELb0ELb1ELi128EEEEEEEEEvNT_6ParamsE)
        /*05fc*/ 	.word	0x00000000


	//----- nvinfo : EIATTR_MIN_STACK_SIZE
	.align		4
.L_266:
        /*0600*/ 	.byte	0x04, 0x12
        /*0602*/ 	.short	(.L_268 - .L_267)
	.align		4
.L_267:
        /*0604*/ 	.word	index@(_ZN7cutlass13device_kernelIN5flash19enable_sm80_to_sm89INS1_16FlashAttnFwdSm80INS1_25CollectiveMainloopFwdSm80ILi8ELi1ELb0EN4cute5tupleIJNS5_1CILi128EEENS7_ILi48EEENS7_ILi256EEEEEELi256ENS_10bfloat16_tEfNS_4arch4Sm80ELb0ELb1ELb0ELb1ELb1ELb1ELb1ELb0EEENS1_21CollectiveEpilogueFwdINS6_IJS8_SA_S9_EEENS6_IJNS7_ILi1EEESI_SI_EEESC_SE_Li256ELb1ELb1ELb0ELb0EEENS1_19SingleTileSchedulerILb1ELb0ELb1ELi128EEEEEEEEEvNT_6ParamsE)
        /*0608*/ 	.word	0x00000070


	//----- nvinfo : EIATTR_MIN_STACK_SIZE
	.align		4
.L_268:
        /*060c*/ 	.byte	0x04, 0x12
        /*060e*/ 	.short	(.L_270 - .L_269)
	.align		4
.L_269:
        /*0610*/ 	.word	index@(_ZN7cutlass13device_kernelIN5flash19enable_sm80_to_sm89INS1_16FlashAttnFwdSm80INS1_25CollectiveMainloopFwdSm80ILi8ELi1ELb0EN4cute5tupleIJNS5_1CILi128EEENS7_ILi96EEENS7_ILi256EEEEEELi256ENS_10bfloat16_tEfNS_4arch4Sm80ELb1ELb0ELb0ELb0ELb1ELb0ELb1ELb0EEENS1_21CollectiveEpilogueFwdINS6_IJS8_SA_S9_EEENS6_IJNS7_ILi1EEESI_SI_EEESC_SE_Li256ELb0ELb1ELb0ELb0EEENS1_30DynamicPersistentTileSchedulerILi256ELi256ELb0ELb1ELb0EEEEEEEEEvNT_6ParamsE)
        /*0614*/ 	.word	0x00000088


	//----- nvinfo : EIATTR_MIN_STACK_SIZE
	.align		4
.L_270:
        /*0618*/ 	.byte	0x04, 0x12
        /*061a*/ 	.short	(.L_272 - .L_271)
	.align		4
.L_271:
        /*061c*/ 	.word	index@(_ZN7cutlass13device_kernelIN5flash19enable_sm80_to_sm89INS1_16FlashAttnFwdSm80INS1_25CollectiveMainloopFwdSm80ILi8ELi1ELb0EN4cute5tupleIJNS5_1CILi128EEENS7_ILi96EEENS7_ILi256EEEEEELi256ENS_10bfloat16_tEfNS_4arch4Sm80ELb1ELb0ELb0ELb1ELb1ELb0ELb1ELb0EEENS1_21CollectiveEpilogueFwdINS6_IJS8_SA_S9_EEENS6_IJNS7_ILi1EEESI_SI_EEESC_SE_Li256ELb1ELb1ELb0ELb0EEENS1_19SingleTileSchedulerILb1ELb0ELb1ELi128EEEEEEEEEvNT_6ParamsE)
        /*0620*/ 	.word	0x00000088


	//----- nvinfo : EIATTR_MIN_STACK_SIZE
	.align		4
.L_272:
        /*0624*/ 	.byte	0x04, 0x12
        /*0626*/ 	.short	(.L_274 - .L_273)
	.align		4
.L_273:
        /*0628*/ 	.word	index@(_ZN7cutlass13device_kernelIN5flash19enable_sm80_to_sm89INS1_16FlashAttnFwdSm80INS1_25CollectiveMainloopFwdSm80ILi8ELi1ELb0EN4cute5tupleIJNS5_1CILi128EEENS7_ILi48EEENS7_ILi256EEEEEELi256ENS_10bfloat16_tEfNS_4arch4Sm80ELb1ELb0ELb0ELb1ELb1ELb1ELb1ELb0EEENS1_21CollectiveEpilogueFwdINS6_IJS8_SA_S9_EEENS6_IJNS7_ILi1EEESI_SI_EEESC_SE_Li256ELb1ELb1ELb0ELb0EEENS1_19SingleTileSchedulerILb1ELb0ELb1ELi128EEEEEEEEEvNT_6ParamsE)
        /*062c*/ 	.word	0x00000000
.L_274:


//--------------------- .nv.info._ZN7cutlass13device_kernelIN5flash19enable_sm80_to_sm89INS1_16FlashAttnFwdSm80INS1_25CollectiveMainloopFwdSm80ILi8ELi1ELb1EN4cute5tupleIJNS5_1CILi128EEENS7_ILi64EEENS7_ILi256EEEEEELi256ENS_10bfloat16_tEfNS_4arch4Sm80ELb0ELb0ELb1ELb0ELb1ELb0ELb1ELb0EEENS1_21CollectiveEpilogueFwdINS6_IJS8_SA_S9_EEENS6_IJNS7_ILi1EEESI_SI_EEESC_SE_Li256ELb0ELb1ELb0ELb0EEENS1_19SingleTileSchedulerILb0ELb0ELb1ELi128EEEEEEEEEvNT_6ParamsE --------------------------
	.section	.nv.info._ZN7cutlass13device_kernelIN5flash19enable_sm80_to_sm89INS1_16FlashAttnFwdSm80INS1_25CollectiveMainloopFwdSm80ILi8ELi1ELb1EN4cute5tupleIJNS5_1CILi128EEENS7_ILi64EEENS7_ILi256EEEEEELi256ENS_10bfloat16_tEfNS_4arch4Sm80ELb0ELb0ELb1ELb0ELb1ELb0ELb1ELb0EEENS1_21CollectiveEpilogueFwdINS6_IJS8_SA_S9_EEENS6_IJNS7_ILi1EEESI_SI_EEESC_SE_Li256ELb0ELb1ELb0ELb0EEENS1_19SingleTileSchedulerILb0ELb0ELb1ELi128EEEEEEEEEvNT_6ParamsE,"",@"SHT_CUDA_INFO"
	.sectionflags	@""
	.align	4


	//----- nvinfo : EIATTR_CUDA_API_VERSION
	.align		4
        /*0000*/ 	.byte	0x04, 0x37
        /*0002*/ 	.short	(.L_276 - .L_275)
.L_275:
        /*0004*/ 	.word	0x00000082


	//----- nvinfo : EIATTR_SW2861232_WAR
	.align		4
.L_276:
        /*0008*/ 	.byte	0x01, 0x35
	.zero		2


	//----- nvinfo : EIATTR_PARAM_CBANK
	.align		4
        /*000c*/ 	.byte	0x04, 0x0a
        /*000e*/ 	.short	(.L_278 - .L_277)
	.align		4
.L_277:
        /*0010*/ 	.word	index@(.nv.constant0._ZN7cutlass13device_kernelIN5flash19enable_sm80_to_sm89INS1_16FlashAttnFwdSm80INS1_25CollectiveMainloopFwdSm80ILi8ELi1ELb1EN4cute5tupleIJNS5_1CILi128EEENS7_ILi64EEENS7_ILi256EEEEEELi256ENS_10bfloat16_tEfNS_4arch4Sm80ELb0ELb0ELb1ELb0ELb1ELb0ELb1ELb0EEENS1_21CollectiveEpilogueFwdINS6_IJS8_SA_S9_EEENS6_IJNS7_ILi1EEESI_SI_EEESC_SE_Li256ELb0ELb1ELb0ELb0EEENS1_19SingleTileSchedulerILb0ELb0ELb1ELi128EEEEEEEEEvNT_6ParamsE)
        /*0014*/ 	.short	0x0160
        /*0016*/ 	.short	0x0418


	//----- nvinfo : EIATTR_CBANK_PARAM_SIZE
	.align		4
.L_278:
        /*0018*/ 	.byte	0x03, 0x19
        /*001a*/ 	.short	0x0418


	//----- nvinfo : EIATTR_KPARAM_INFO
	.align		4
        /*001c*/ 	.byte	0x04, 0x17
        /*001e*/ 	.short	(.L_280 - .L_279)
.L_279:
        /*0020*/ 	.word	0x00000000
        /*0024*/ 	.short	0x0000
        /*0026*/ 	.short	0x0000
        /*0028*/ 	.byte	0x00, 0xf0, 0x61, 0x10


	//----- nvinfo : EIATTR_MAXREG_COUNT
	.align		4
.L_280:
        /*002c*/ 	.byte	0x03, 0x1b
        /*002e*/ 	.short	0x00ff


	//----- nvinfo : EIATTR_NUM_BARRIERS
	.align		4
        /*0030*/ 	.byte	0x02, 0x4c
        /*0032*/ 	.byte	0x02
	.zero		1


	//----- nvinfo : EIATTR_ANNOTATIONS
	.align		4
        /*0034*/ 	.byte	0x04, 0x55
        /*0036*/ 	.short	(.L_282 - .L_281)


	//   ....[0]....
.L_281:
        /*0038*/ 	.word	0x00000001
        /*003c*/ 	.byte	0x20, 0x06, 0x00, 0x00, 0x01, 0x00, 0x00, 0x00, 0xb0, 0x08, 0x00, 0x00, 0x01, 0x00, 0x00, 0x00
        /* <DEDUP_REMOVED lines=52> */
        /*038c*/ 	.byte	0x90, 0x97, 0x00, 0x00


	//----- nvinfo : EIATTR_MERCURY_ISA_VERSION
	.align		4
.L_282:
        /*0390*/ 	.byte	0x03, 0x5f
        /*0392*/ 	.short	0x0000


	//----- nvinfo : EIATTR_COOP_GROUP_MASK_REGIDS
	.align		4
        /*0394*/ 	.byte	0x04, 0x29
        /*0396*/ 	.short	(.L_284 - .L_283)


	//   ....[0]....
.L_283:
        /*0398*/ 	.word	0xffffffff


	//   ....[1]....
        /*039c*/ 	.word	0xffffffff


	//   ....[2]....
        /*03a0*/ 	.word	0xffffffff


	//   ....[3]....
        /*03a4*/ 	.word	0xffffffff


	//   ....[4]....
        /*03a8*/ 	.word	0xffffffff


	//   ....[5]....
        /*03ac*/ 	.word	0xffffffff


	//   ....[6]....
        /*03b0*/ 	.word	0xffffffff


	//   ....[7]....
        /*03b4*/ 	.word	0xffffffff


	//   ....[8]....
        /*03b8*/ 	.word	0xffffffff


	//   ....[9]....
        /*03bc*/ 	.word	0xffffffff


	//   ....[10]....
        /*03c0*/ 	.word	0xffffffff


	//   ....[11]....
        /*03c4*/ 	.word	0xffffffff


	//   ....[12]....
        /*03c8*/ 	.word	0xffffffff


	//   ....[13]....
        /*03cc*/ 	.word	0xffffffff


	//   ....[14]....
        /*03d0*/ 	.word	0xffffffff


	//   ....[15]....
        /*03d4*/ 	.word	0xffffffff


	//   ....[16]....
        /*03d8*/ 	.word	0xffffffff


	//   ....[17]....
        /*03dc*/ 	.word	0xffffffff


	//   ....[18]....
        /*03e0*/ 	.word	0xffffffff


	//   ....[19]....
        /*03e4*/ 	.word	0xffffffff


	//   ....[20]....
        /*03e8*/ 	.word	0xffffffff


	//   ....[21]....
        /*03ec*/ 	.word	0xffffffff


	//   ....[22]....
        /*03f0*/ 	.word	0xffffffff


	//   ....[23]....
        /*03f4*/ 	.word	0xffffffff


	//   ....[24]....
        /*03f8*/ 	.word	0xffffffff


	//   ....[25]....
        /*03fc*/ 	.word	0xffffffff


	//   ....[26]....
        /*0400*/ 	.word	0xffffffff


	//   ....[27]....
        /*0404*/ 	.word	0xffffffff


	//   ....[28]....
        /*0408*/ 	.word	0xffffffff


	//   ....[29]....
        /*040c*/ 	.word	0xffffffff


	//   ....[30]....
        /*0410*/ 	.word	0xffffffff


	//   ....[31]....
        /*0414*/ 	.word	0xffffffff


	//   ....[32]....
        /*0418*/ 	.word	0xffffffff


	//   ....[33]....
        /*041c*/ 	.word	0xffffffff


	//   ....[34]....
        /*0420*/ 	.word	0xffffffff


	//   ....[35]....
        /*0424*/ 	.word	0xffffffff


	//   ....[36]....
        /*0428*/ 	.word	0xffffffff


	//   ....[37]....
        /*042c*/ 	.word	0xffffffff


	//   ....[38]....
        /*0430*/ 	.word	0xffffffff


	//   ....[39]....
        /*0434*/ 	.word	0xffffffff


	//   ....[40]....
        /*0438*/ 	.word	0xffffffff


	//   ....[41]....
        /*043c*/ 	.word	0xffffffff


	//   ....[42]....
        /*0440*/ 	.word	0xffffffff


	//   ....[43]....
        /*0444*/ 	.word	0xffffffff


	//   ....[44]....
        /*0448*/ 	.word	0xffffffff


	//   ....[45]....
        /*044c*/ 	.word	0xffffffff


	//   ....[46]....
        /*0450*/ 	.word	0xffffffff


	//   ....[47]....
        /*0454*/ 	.word	0xffffffff


	//   ....[48]....
        /*0458*/ 	.word	0xffffffff


	//   ....[49]....
        /*045c*/ 	.word	0xffffffff


	//   ....[50]....
        /*0460*/ 	.word	0xffffffff


	//   ....[51]....
        /*0464*/ 	.word	0xffffffff


	//----- nvinfo : EIATTR_COOP_GROUP_INSTR_OFFSETS
	.align		4
.L_284:
        /*0468*/ 	.byte	0x04, 0x28
        /*046a*/ 	.short	(.L_286 - .L_285)


	//   ....[0]....
.L_285:
        /*046c*/ 	.word	0x00000740


	//   ....[1]....
        /*0470*/ 	.word	0x00000770


	//   ....[2]....
        /*0474*/ 	.word	0x000009a0


	//   ....[3]....
        /*0478*/ 	.word	0x000009b0


	//   ....[4]....
        /*047c*/ 	.word	0x00000b10


	//   ....[5]....
        /*0480*/ 	.word	0x00000b30


	//   ....[6]....
        /*0484*/ 	.word	0x00000db0


	//   ....[7]....
        /*0488*/ 	.word	0x00000de0


	//   ....[8]....
        /*048c*/ 	.word	0x00000fb0


	//   ....[9]....
        /*0490*/ 	.word	0x00000fd0


	//   ....[10]....
        /*0494*/ 	.word	0x00001130


	//   ....[11]....
        /*0498*/ 	.word	0x00001150


	//   ....[12]....
        /*049c*/ 	.word	0x00001940


	//   ....[13]....
        /*04a0*/ 	.word	0x00001960


	//   ....[14]....
        /*04a4*/ 	.word	0x00001980


	//   ....[15]....
        /*04a8*/ 	.word	0x00001990


	//   ....[16]....
        /*04ac*/ 	.word	0x00003150


	//   ....[17]....
        /*04b0*/ 	.word	0x00003170


	//   ....[18]....
        /*04b4*/ 	.word	0x00003210


	//   ....[19]....
        /*04b8*/ 	.word	0x00003230


	//   ....[20]....
        /*04bc*/ 	.word	0x00003950


	//   ....[21]....
        /*04c0*/ 	.word	0x000039f0


	//   ....[22]....
        /*04c4*/ 	.word	0x00003a00


	//   ....[23]....
        /*04c8*/ 	.word	0x00003a50


	//   ....[24]....
        /*04cc*/ 	.word	0x00005bf0


	//   ....[25]....
        /*04d0*/ 	.word	0x00005c00


	//   ....[26]....
        /*04d4*/ 	.word	0x00005cb0


	//   ....[27]....
        /*04d8*/ 	.word	0x00005ce0


	//   ....[28]....
        /*04dc*/ 	.word	0x00006010


	//   ....[29]....
        /*04e0*/ 	.word	0x00006020


	//   ....[30]....
        /*04e4*/ 	.word	0x000060f0


	//   ....[31]....
        /*04e8*/ 	.word	0x00006100


	//   ....[32]....
        /*04ec*/ 	.word	0x00007530


	//   ....[33]....
        /*04f0*/ 	.word	0x00007550


	//   ....[34]....
        /*04f4*/ 	.word	0x00007c10


	//   ....[35]....
        /*04f8*/ 	.word	0x00007c30


	//   ....[36]....
        /*04fc*/ 	.word	0x000094e0


	//   ....[37]....
        /*0500*/ 	.word	0x000094f0


	//   ....[38]....
        /*0504*/ 	.word	0x00009520


	//   ....[39]....
        /*0508*/ 	.word	0x00009540


	//   ....[40]....
        /*050c*/ 	.word	0x0000acc0


	//   ....[41]....
        /*0510*/ 	.word	0x0000acd0


	//   ....[42]....
        /*0514*/ 	.word	0x0000acf0


	//   ....[43]....
        /*0518*/ 	.word	0x0000ad00


	//   ....[44]....
        /*051c*/ 	.word	0x0000ae40


	//   ....[45]....
        /*0520*/ 	.word	0x0000ae60


	//   ....[46]....
        /*0524*/ 	.word	0x0000b060


	//   ....[47]....
        /*0528*/ 	.word	0x0000b090


	//   ....[48]....
        /*052c*/ 	.word	0x0000b250


	//   ....[49]....
        /*0530*/ 	.word	0x0000b280


	//   ....[50]....
        /*0534*/ 	.word	0x0000b440


	//   ....[51]....
        /*0538*/ 	.word	0x0000b460


	//----- nvinfo : EIATTR_EXIT_INSTR_OFFSETS
	.align		4
.L_286:
        /*053c*/ 	.byte	0x04, 0x1c
        /*053e*/ 	.short	(.L_288 - .L_287)


	//   ....[0]....
.L_287:
        /*0540*/ 	.word	0x00000040


	//   ....[1]....
        /*0544*/ 	.word	0x0000b470


	//   ....[2]....
        /*0548*/ 	.word	0x0000b5b0


	//   ....[3]....
        /*054c*/ 	.word	0x0000b610


	//----- nvinfo : EIATTR_CTAIDZ_USED
	.align		4
.L_288:
        /*0550*/ 	.byte	0x01, 0x04
	.zero		2


	//----- nvinfo : EIATTR_MAX_THREADS
	.align		4
        /*0554*/ 	.byte	0x04, 0x05
        /*0556*/ 	.short	(.L_290 - .L_289)
.L_289:
        /*0558*/ 	.word	0x00000100
        /*055c*/ 	.word	0x00000001
        /*0560*/ 	.word	0x00000001


	//----- nvinfo : EIATTR_CRS_STACK_SIZE
	.align		4
.L_290:
        /*0564*/ 	.byte	0x04, 0x1e
        /*0566*/ 	.short	(.L_292 - .L_291)
.L_291:
        /*0568*/ 	.word	0x00000000
.L_292:


//--------------------- .nv.info._ZN7cutlass13device_kernelIN5flash19enable_sm80_to_sm89INS1_16FlashAttnFwdSm80INS1_25CollectiveMainloopFwdSm80ILi8ELi1ELb1EN4cute5tupleIJNS5_1CILi128EEENS7_ILi64EEENS7_ILi256EEEEEELi256ENS_10bfloat16_tEfNS_4arch4Sm80ELb0ELb0ELb1ELb1ELb1ELb0ELb1ELb0EEENS1_21CollectiveEpilogueFwdINS6_IJS8_SA_S9_EEENS6_IJNS7_ILi1EEESI_SI_EEESC_SE_Li256ELb1ELb1ELb0ELb0EEENS1_19SingleTileSchedulerILb1ELb0ELb1ELi128EEEEEEEEEvNT_6ParamsE --------------------------
	.section	.nv.info._ZN7cutlass13device_kernelIN5flash19enable_sm80_to_sm89INS1_16FlashAttnFwdSm80INS1_25CollectiveMainloopFwdSm80ILi8ELi1ELb1EN4cute5tupleIJNS5_1CILi128EEENS7_ILi64EEENS7_ILi256EEEEEELi256ENS_10bfloat16_tEfNS_4arch4Sm80ELb0ELb0ELb1ELb1ELb1ELb0ELb1ELb0EEENS1_21CollectiveEpilogueFwdINS6_IJS8_SA_S9_EEENS6_IJNS7_ILi1EEESI_SI_EEESC_SE_Li256ELb1ELb1ELb0ELb0EEENS1_19SingleTileSchedulerILb1ELb0ELb1ELi128EEEEEEEEEvNT_6ParamsE,"",@"SHT_CUDA_INFO"
	.sectionflags	@""
	.align	4


	//----- nvinfo : EIATTR_CUDA_API_VERSION
	.align		4
        /*0000*/ 	.byte	0x04, 0x37
        /*0002*/ 	.short	(.L_294 - .L_293)
.L_293:
        /*0004*/ 	.word	0x00000082


	//----- nvinfo : EIATTR_SW2861232_WAR
	.align		4
.L_294:
        /*0008*/ 	.byte	0x01, 0x35
	.zero		2


	//----- nvinfo : EIATTR_PARAM_CBANK
	.align		4
        /*000c*/ 	.byte	0x04, 0x0a
        /*000e*/ 	.short	(.L_296 - .L_295)
	.align		4
.L_295:
        /*0010*/ 	.word	index@(.nv.constant0._ZN7cutlass13device_kernelIN5flash19enable_sm80_to_sm89INS1_16FlashAttnFwdSm80INS1_25CollectiveMainloopFwdSm80ILi8ELi1ELb1EN4cute5tupleIJNS5_1CILi128EEENS7_ILi64EEENS7_ILi256EEEEEELi256ENS_10bfloat16_tEfNS_4arch4Sm80ELb0ELb0ELb1ELb1ELb1ELb0ELb1ELb0EEENS1_21CollectiveEpilogueFwdINS6_IJS8_SA_S9_EEENS6_IJNS7_ILi1EEESI_SI_EEESC_SE_Li256ELb1ELb1ELb0ELb0EEENS1_19SingleTileSchedulerILb1ELb0ELb1ELi128EEEEEEEEEvNT_6ParamsE)
        /*0014*/ 	.short	0x0160
        /*0016*/ 	.short	0x0418


	//----- nvinfo : EIATTR_CBANK_PARAM_SIZE
	.align		4
.L_296:
        /*0018*/ 	.byte	0x03, 0x19
        /*001a*/ 	.short	0x0418


	//----- nvinfo : EIATTR_KPARAM_INFO
	.align		4
        /*001c*/ 	.byte	0x04, 0x17
        /*001e*/ 	.short	(.L_298 - .L_297)
.L_297:
        /*0020*/ 	.word	0x00000000
        /*0024*/ 	.short	0x0000
        /*0026*/ 	.short	0x0000
        /*0028*/ 	.byte	0x00, 0xf0, 0x61, 0x10


	//----- nvinfo : EIATTR_MAXREG_COUNT
	.align		4
.L_298:
        /*002c*/ 	.byte	0x03, 0x1b
        /*002e*/ 	.short	0x00ff


	//----- nvinfo : EIATTR_NUM_BARRIERS
	.align		4
        /*0030*/ 	.byte	0x02, 0x4c
        /*0032*/ 	.byte	0x02
	.zero		1


	//----- nvinfo : EIATTR_ANNOTATIONS
	.align		4
        /*0034*/ 	.byte	0x04, 0x55
        /*0036*/ 	.short	(.L_300 - .L_299)


	//   ....[0]....
.L_299:
        /* <DEDUP_REMOVED lines=49> */
        /*033c*/ 	.byte	0x20, 0x99, 0x00, 0x00, 0x01, 0x00, 0x00, 0x00, 0x30, 0x99, 0x00, 0x00


	//----- nvinfo : EIATTR_MERCURY_ISA_VERSION
	.align		4
.L_300:
        /*0348*/ 	.byte	0x03, 0x5f
        /*034a*/ 	.short	0x0000


	//----- nvinfo : EIATTR_COOP_GROUP_MASK_REGIDS
	.align		4
        /*034c*/ 	.byte	0x04, 0x29
        /*034e*/ 	.short	(.L_302 - .L_301)


	//   ....[0]....
.L_301:
        /*0350*/ 	.word	0xffffffff


	//   ....[1]....
        /*0354*/ 	.word	0xffffffff


	//   ....[2]....
        /*0358*/ 	.word	0xffffffff


	//   ....[3]....
        /*035c*/ 	.word	0xffffffff


	//   ....[4]....
        /*0360*/ 	.word	0xffffffff


	//   ....[5]....
        /*0364*/ 	.word	0xffffffff


	//   ....[6]....
        /*0368*/ 	.word	0xffffffff


	//   ....[7]....
        /*036c*/ 	.word	0xffffffff


	//   ....[8]....
        /*0370*/ 	.word	0xffffffff


	//   ....[9]....
        /*0374*/ 	.word	0xffffffff


	//   ....[10]....
        /*0378*/ 	.word	0xffffffff


	//   ....[11]....
        /*037c*/ 	.word	0xffffffff


	//   ....[12]....
        /*0380*/ 	.word	0xffffffff


	//   ....[13]....
        /*0384*/ 	.word	0xffffffff


	//   ....[14]....
        /*0388*/ 	.word	0xffffffff


	//   ....[15]....
        /*038c*/ 	.word	0xffffffff


	//   ....[16]....
        /*0390*/ 	.word	0xffffffff


	//   ....[17]....
        /*0394*/ 	.word	0xffffffff


	//   ....[18]....
        /*0398*/ 	.word	0xffffffff


	//   ....[19]....
        /*039c*/ 	.word	0xffffffff


	//   ....[20]....
        /*03a0*/ 	.word	0xffffffff


	//   ....[21]....
        /*03a4*/ 	.word	0xffffffff


	//   ....[22]....
        /*03a8*/ 	.word	0xffffffff


	//   ....[23]....
        /*03ac*/ 	.word	0xffffffff


	//   ....[24]....
        /*03b0*/ 	.word	0xffffffff


	//   ....[25]....
        /*03b4*/ 	.word	0xffffffff


	//   ....[26]....
        /*03b8*/ 	.word	0xffffffff


	//   ....[27]....
        /*03bc*/ 	.word	0xffffffff


	//   ....[28]....
        /*03c0*/ 	.word	0xffffffff


	//   ....[29]....
        /*03c4*/ 	.word	0xffffffff


	//   ....[30]....
        /*03c8*/ 	.word	0xffffffff


	//   ....[31]....
        /*03cc*/ 	.word	0xffffffff


	//   ....[32]....
        /*03d0*/ 	.word	0xffffffff


	//   ....[33]....
        /*03d4*/ 	.word	0xffffffff


	//   ....[34]....
        /*03d8*/ 	.word	0xffffffff


	//   ....[35]....
        /*03dc*/ 	.word	0xffffffff


	//   ....[36]....
        /*03e0*/ 	.word	0xffffffff


	//   ....[37]....
        /*03e4*/ 	.word	0xffffffff


	//   ....[38]....
        /*03e8*/ 	.word	0xffffffff


	//   ....[39]....
        /*03ec*/ 	.word	0xffffffff


	//   ....[40]....
        /*03f0*/ 	.word	0xffffffff


	//   ....[41]....
        /*03f4*/ 	.word	0xffffffff


	//   ....[42]....
        /*03f8*/ 	.word	0xffffffff


	//   ....[43]....
        /*03fc*/ 	.word	0xffffffff


	//   ....[44]....
        /*0400*/ 	.word	0xffffffff


	//   ....[45]....
        /*0404*/ 	.word	0xffffffff


	//   ....[46]....
        /*0408*/ 	.word	0xffffffff


	//   ....[47]....
        /*040c*/ 	.word	0xffffffff


	//   ....[48]....
        /*0410*/ 	.word	0xffffffff


	//   ....[49]....
        /*0414*/ 	.word	0xffffffff


	//   ....[50]....
        /*0418*/ 	.word	0xffffffff


	//   ....[51]....
        /*041c*/ 	.word	0xffffffff


	//   ....[52]....
        /*0420*/ 	.word	0xffffffff


	//   ....[53]....
        /*0424*/ 	.word	0xffffffff


	//   ....[54]....
        /*0428*/ 	.word	0xffffffff


	//   ....[55]....
        /*042c*/ 	.word	0xffffffff


	//   ....[56]....
        /*0430*/ 	.word	0xffffffff


	//   ....[57]....
        /*0434*/ 	.word	0xffffffff


	//   ....[58]....
        /*0438*/ 	.word	0xffffffff


	//   ....[59]....
        /*043c*/ 	.word	0xffffffff


	//   ....[60]....
        /*0440*/ 	.word	0xffffffff


	//----- nvinfo : EIATTR_COOP_GROUP_INSTR_OFFSETS
	.align		4
.L_302:
        /*0444*/ 	.byte	0x04, 0x28
        /*0446*/ 	.short	(.L_304 - .L_303)


	//   ....[0]....
.L_303:
        /*0448*/ 	.word	0x000000a0


	//   ....[1]....
        /*044c*/ 	.word	0x00001500


	//   ....[2]....
        /*0450*/ 	.word	0x00001530


	//   ....[3]....
        /*0454*/ 	.word	0x000015f0


	//   ....[4]....
        /*0458*/ 	.word	0x00001620


	//   ....[5]....
        /*045c*/ 	.word	0x00001750


	//   ....[6]....
        /*0460*/ 	.word	0x00001760


	//   ....[7]....
        /*0464*/ 	.word	0x00001900


	//   ....[8]....
        /*0468*/ 	.word	0x000019c0


	//   ....[9]....
        /*046c*/ 	.word	0x00001b00


	//   ....[10]....
        /*0470*/ 	.word	0x00001b40


	//   ....[11]....
        /*0474*/ 	.word	0x00001b80


	//   ....[12]....
        /*0478*/ 	.word	0x00001b90


	//   ....[13]....
        /*047c*/ 	.word	0x00001bb0


	//   ....[14]....
        /*0480*/ 	.word	0x00001c40


	//   ....[15]....
        /*0484*/ 	.word	0x00001d30


	//   ....[16]....
        /*0488*/ 	.word	0x00001d80


	//   ....[17]....
        /*048c*/ 	.word	0x00003990


	//   ....[18]....
        /*0490*/ 	.word	0x000039a0


	//   ....[19]....
        /*0494*/ 	.word	0x00003a30


	//   ....[20]....
        /*0498*/ 	.word	0x00003a50


	//   ....[21]....
        /*049c*/ 	.word	0x00004190


	//   ....[22]....
        /*04a0*/ 	.word	0x00004230


	//   ....[23]....
        /*04a4*/ 	.word	0x00004250


	//   ....[24]....
        /*04a8*/ 	.word	0x000042b0


	//   ....[25]....
        /*04ac*/ 	.word	0x00006190


	//   ....[26]....
        /*04b0*/ 	.word	0x000061a0


	//   ....[27]....
        /*04b4*/ 	.word	0x000061b0


	//   ....[28]....
        /*04b8*/ 	.word	0x000061c0


	//   ....[29]....
        /*04bc*/ 	.word	0x00006610


	//   ....[30]....
        /*04c0*/ 	.word	0x00006620


	//   ....[31]....
        /*04c4*/ 	.word	0x00006650


	//   ....[32]....
        /*04c8*/ 	.word	0x00006670


	//   ....[33]....
        /*04cc*/ 	.word	0x00007ae0


	//   ....[34]....
        /*04d0*/ 	.word	0x00007b00


	//   ....[35]....
        /*04d4*/ 	.word	0x000081c0


	//   ....[36]....
        /*04d8*/ 	.word	0x000081e0


	//   ....[37]....
        /*04dc*/ 	.word	0x00009950


	//   ....[38]....
        /*04e0*/ 	.word	0x00009960


	//   ....[39]....
        /*04e4*/ 	.word	0x00009990


	//   ....[40]....
        /*04e8*/ 	.word	0x000099b0


	//   ....[41]....
        /*04ec*/ 	.word	0x0000b420


	//   ....[42]....
        /*04f0*/ 	.word	0x0000b460


	//   ....[43]....
        /*04f4*/ 	.word	0x0000b4c0


	//   ....[44]....
        /*04f8*/ 	.word	0x0000b4f0


	//   ....[45]....
        /*04fc*/ 	.word	0x0000b720


	//   ....[46]....
        /*0500*/ 	.word	0x0000b730


	//   ....[47]....
        /*0504*/ 	.word	0x0000b930


	//   ....[48]....
        /*0508*/ 	.word	0x0000b960


	//   ....[49]....
        /*050c*/ 	.word	0x0000bb20


	//   ....[50]....
        /*0510*/ 	.word	0x0000bb50


	//   ....[51]....
        /*0514*/ 	.word	0x0000bd10


	//   ....[52]....
        /*0518*/ 	.word	0x0000bd30


	//   ....[53]....
        /*051c*/ 	.word	0x0000c6b0


	//   ....[54]....
        /*0520*/ 	.word	0x0000c6d0


	//   ....[55]....
        /*0524*/ 	.word	0x0000c890


	//   ....[56]....
        /*0528*/ 	.word	0x0000c8c0


	//   ....[57]....
        /*052c*/ 	.word	0x0000ca50


	//   ....[58]....
        /*0530*/ 	.word	0x0000ca80


	//   ....[59]....
        /*0534*/ 	.word	0x0000cc10


	//   ....[60]....
        /*0538*/ 	.word	0x0000cc30


	//----- nvinfo : EIATTR_EXIT_INSTR_OFFSETS
	.align		4
.L_304:
        /*053c*/ 	.byte	0x04, 0x1c
        /*053e*/ 	.short	(.L_306 - .L_305)


	//   ....[0]....
.L_305:
        /*0540*/ 	.word	0x00000450


	//   ....[1]....
        /*0544*/ 	.word	0x0000bd40


	//   ....[2]....
        /*0548*/ 	.word	0x0000be80


	//   ....[3]....
        /*054c*/ 	.word	0x0000bee0


	//   ....[4]....
        /*0550*/ 	.word	0x0000cc40


	//   ....[5]....
        /*0554*/ 	.word	0x0000cd50


	//   ....[6]....
        /*0558*/ 	.word	0x0000cdb0


	//----- nvinfo : EIATTR_CTAIDZ_USED
	.align		4
.L_306:
        /*055c*/ 	.byte	0x01, 0x04
	.zero		2


	//----- nvinfo : EIATTR_MAX_THREADS
	.align		4
        /*0560*/ 	.byte	0x04, 0x05
        /*0562*/ 	.short	(.L_308 - .L_307)
.L_307:
        /*0564*/ 	.word	0x00000100
        /*0568*/ 	.word	0x00000001
        /*056c*/ 	.word	0x00000001


	//----- nvinfo : EIATTR_CRS_STACK_SIZE
	.align		4
.L_308:
        /*0570*/ 	.byte	0x04, 0x1e
        /*0572*/ 	.short	(.L_310 - .L_309)
.L_309:
        /*0574*/ 	.word	0x00000000
.L_310:


//--------------------- .nv.info._ZN7cutlass13device_kernelIN5flash19enable_sm80_to_sm89INS1_16FlashAttnFwdSm80INS1_25CollectiveMainloopFwdSm80ILi8ELi1ELb0EN4cute5tupleIJNS5_1CILi128EEENS7_ILi32EEENS7_ILi256EEEEEELi256ENS_10bfloat16_tEfNS_4arch4Sm80ELb0ELb0ELb1ELb1ELb1ELb1ELb1ELb0EEENS1_21CollectiveEpilogueFwdINS6_IJS8_SA_S9_EEENS6_IJNS7_ILi1EEESI_SI_EEESC_SE_Li256ELb1ELb1ELb0ELb0EEENS1_19SingleTileSchedulerILb1ELb0ELb1ELi128EEEEEEEEEvNT_6ParamsE --------------------------
	.section	.nv.info._ZN7cutlass13device_kernelIN5flash19enable_sm80_to_sm89INS1_16FlashAttnFwdSm80INS1_25CollectiveMainloopFwdSm80ILi8ELi1ELb0EN4cute5tupleIJNS5_1CILi128EEENS7_ILi32EEENS7_ILi256EEEEEELi256ENS_10bfloat16_tEfNS_4arch4Sm80ELb0ELb0ELb1ELb1ELb1ELb1ELb1ELb0EEENS1_21CollectiveEpilogueFwdINS6_IJS8_SA_S9_EEENS6_IJNS7_ILi1EEESI_SI_EEESC_SE_Li256ELb1ELb1ELb0ELb0EEENS1_19SingleTileSchedulerILb1ELb0ELb1ELi128EEEEEEEEEvNT_6ParamsE,"",@"SHT_CUDA_INFO"
	.sectionflags	@""
	.align	4


	//----- nvinfo : EIATTR_CUDA_API_VERSION
	.align		4
        /*0000*/ 	.byte	0x04, 0x37
        /*0002*/ 	.short	(.L_312 - .L_311)
.L_311:
        /*0004*/ 	.word	0x00000082


	//----- nvinfo : EIATTR_SW2861232_WAR
	.align		4
.L_312:
        /*0008*/ 	.byte	0x01, 0x35
	.zero		2


	//----- nvinfo : EIATTR_PARAM_CBANK
	.align		4
        /*000c*/ 	.byte	0x04, 0x0a
        /*000e*/ 	.short	(.L_314 - .L_313)
	.align		4
.L_313:
        /*0010*/ 	.word	index@(.nv.constant0._ZN7cutlass13device_kernelIN5flash19enable_sm80_to_sm89INS1_16FlashAttnFwdSm80INS1_25CollectiveMainloopFwdSm80ILi8ELi1ELb0EN4cute5tupleIJNS5_1CILi128EEENS7_ILi32EEENS7_ILi256EEEEEELi256ENS_10bfloat16_tEfNS_4arch4Sm80ELb0ELb0ELb1ELb1ELb1ELb1ELb1ELb0EEENS1_21CollectiveEpilogueFwdINS6_IJS8_SA_S9_EEENS6_IJNS7_ILi1EEESI_SI_EEESC_SE_Li256ELb1ELb1ELb0ELb0EEENS1_19SingleTileSchedulerILb1ELb0ELb1ELi128EEEEEEEEEvNT_6ParamsE)
        /*0014*/ 	.short	0x0160
        /*0016*/ 	.short	0x0418


	//----- nvinfo : EIATTR_CBANK_PARAM_SIZE
	.align		4
.L_314:
        /*0018*/ 	.byte	0x03, 0x19
        /*001a*/ 	.short	0x0418


	//----- nvinfo : EIATTR_KPARAM_INFO
	.align		4
        /*001c*/ 	.byte	0x04, 0x17
        /*001e*/ 	.short	(.L_316 - .L_315)
.L_315:
        /*0020*/ 	.word	0x00000000
        /*0024*/ 	.short	0x0000
        /*0026*/ 	.short	0x0000
        /*0028*/ 	.byte	0x00, 0xf0, 0x61, 0x10


	//----- nvinfo : EIATTR_MAXREG_COUNT
	.align		4
.L_316:
        /*002c*/ 	.byte	0x03, 0x1b
        /*002e*/ 	.short	0x00ff


	//----- nvinfo : EIATTR_NUM_BARRIERS
	.align		4
        /*0030*/ 	.byte	0x02, 0x4c
        /*0032*/ 	.byte	0x02
	.zero		1


	//----- nvinfo : EIATTR_MERCURY_ISA_VERSION
	.align		4
        /*0034*/ 	.byte	0x03, 0x5f
        /*0036*/ 	.short	0x0000


	//----- nvinfo : EIATTR_COOP_GROUP_MASK_REGIDS
	.align		4
        /*0038*/ 	.byte	0x04, 0x29
        /*003a*/ 	.short	(.L_318 - .L_317)


	//   ....[0]....
.L_317:
        /*003c*/ 	.word	0xffffffff


	//   ....[1]....
        /*0040*/ 	.word	0xffffffff


	//   ....[2]....
        /*0044*/ 	.word	0xffffffff


	//   ....[3]....
        /*0048*/ 	.word	0xffffffff


	//   ....[4]....
        /*004c*/ 	.word	0xffffffff


	//   ....[5]....
        /*0050*/ 	.word	0xffffffff


	//   ....[6]....
        /*0054*/ 	.word	0xffffffff


	//   ....[7]....
        /*0058*/ 	.word	0xffffffff


	//   ....[8]....
        /*005c*/ 	.word	0xffffffff


	//   ....[9]....
        /*0060*/ 	.word	0xffffffff


	//   ....[10]....
        /*0064*/ 	.word	0xffffffff


	//   ....[11]....
        /*0068*/ 	.word	0xffffffff


	//   ....[12]....
        /*006c*/ 	.word	0xffffffff


	//   ....[13]....
        /*0070*/ 	.word	0xffffffff


	//   ....[14]....
        /*0074*/ 	.word	0xffffffff


	//   ....[15]....
        /*0078*/ 	.word	0xffffffff


	//   ....[16]....
        /*007c*/ 	.word	0xffffffff


	//   ....[17]....
        /*0080*/ 	.word	0xffffffff


	//   ....[18]....
        /*0084*/ 	.word	0xffffffff


	//   ....[19]....
        /*0088*/ 	.word	0xffffffff


	//   ....[20]....
        /*008c*/ 	.word	0xffffffff


	//   ....[21]....
        /*0090*/ 	.word	0xffffffff


	//   ....[22]....
        /*0094*/ 	.word	0xffffffff


	//   ....[23]....
        /*0098*/ 	.word	0xffffffff


	//   ....[24]....
        /*009c*/ 	.word	0xffffffff


	//   ....[25]....
        /*00a0*/ 	.word	0xffffffff


	//   ....[26]....
        /*00a4*/ 	.word	0xffffffff


	//   ....[27]....
        /*00a8*/ 	.word	0xffffffff


	//   ....[28]....
        /*00ac*/ 	.word	0xffffffff


	//   ....[29]....
        /*00b0*/ 	.word	0xffffffff


	//   ....[30]....
        /*00b4*/ 	.word	0xffffffff


	//   ....[31]....
        /*00b8*/ 	.word	0xffffffff


	//   ....[32]....
        /*00bc*/ 	.word	0xffffffff


	//   ....[33]....
        /*00c0*/ 	.word	0xffffffff


	//   ....[34]....
        /*00c4*/ 	.word	0xffffffff


	//   ....[35]....
        /*00c8*/ 	.word	0xffffffff


	//   ....[36]....
        /*00cc*/ 	.word	0xffffffff


	//   ....[37]....
        /*00d0*/ 	.word	0xffffffff


	//   ....[38]....
        /*00d4*/ 	.word	0xffffffff


	//   ....[39]....
        /*00d8*/ 	.word	0xffffffff


	//   ....[40]....
        /*00dc*/ 	.word	0xffffffff


	//   ....[41]....
        /*00e0*/ 	.word	0xffffffff


	//   ....[42]....
        /*00e4*/ 	.word	0xffffffff


	//   ....[43]....
        /*00e8*/ 	.word	0xffffffff


	//   ....[44]....
        /*00ec*/ 	.word	0xffffffff


	//   ....[45]....
        /*00f0*/ 	.word	0xffffffff


	//   ....[46]....
        /*00f4*/ 	.word	0xffffffff


	//   ....[47]....
        /*00f8*/ 	.word	0xffffffff


	//   ....[48]....
        /*00fc*/ 	.word	0xffffffff


	//   ....[49]....
        /*0100*/ 	.word	0xffffffff


	//   ....[50]....
        /*0104*/ 	.word	0xffffffff


	//   ....[51]....
        /*0108*/ 	.word	0xffffffff


	//   ....[52]....
        /*010c*/ 	.word	0xffffffff


	//   ....[53]....
        /*0110*/ 	.word	0xffffffff


	//   ....[54]....
        /*0114*/ 	.word	0xffffffff


	//   ....[55]....
        /*0118*/ 	.word	0xffffffff


	//   ....[56]....
        /*011c*/ 	.word	0xffffffff


	//   ....[57]....
        /*0120*/ 	.word	0xffffffff


	//   ....[58]....
        /*0124*/ 	.word	0xffffffff


	//----- nvinfo : EIATTR_COOP_GROUP_INSTR_OFFSETS
	.align		4
.L_318:
        /*0128*/ 	.byte	0x04, 0x28
        /*012a*/ 	.short	(.L_320 - .L_319)


	//   ....[0]....
.L_319:
        /*012c*/ 	.word	0x00000090


	//   ....[1]....
        /*0130*/ 	.word	0x00001f60


	//   ....[2]....
        /*0134*/ 	.word	0x00001f70


	//   ....[3]....
        /*0138*/ 	.word	0x00003190


	//   ....[4]....
        /*013c*/ 	.word	0x000031a0


	//   ....[5]....
        /*0140*/ 	.word	0x000042b0


	//   ....[6]....
        /*0144*/ 	.word	0x000042d0


	//   ....[7]....
        /*0148*/ 	.word	0x000046a0


	//   ....[8]....
        /*014c*/ 	.word	0x000046c0


	//   ....[9]....
        /*0150*/ 	.word	0x00005370


	//   ....[10]....
        /*0154*/ 	.word	0x000053a0


	//   ....[11]....
        /*0158*/ 	.word	0x00005600


	//   ....[12]....
        /*015c*/ 	.word	0x00005630


	//   ....[13]....
        /*0160*/ 	.word	0x000057a0


	//   ....[14]....
        /*0164*/ 	.word	0x000057d0


	//   ....[15]....
        /*0168*/ 	.word	0x00005940


	//   ....[16]....
        /*016c*/ 	.word	0x00005980


	//   ....[17]....
        /*0170*/ 	.word	0x00005e40


	//   ....[18]....
        /*0174*/ 	.word	0x00005e90


	//   ....[19]....
        /*0178*/ 	.word	0x0000cf00


	//   ....[20]....
        /*017c*/ 	.word	0x0000cf40


	//   ....[21]....
        /*0180*/ 	.word	0x0000dcf0


	//   ....[22]....
        /*0184*/ 	.word	0x0000dd00


	//   ....[23]....
        /*0188*/ 	.word	0x0000e260


	//   ....[24]....
        /*018c*/ 	.word	0x0000e2b0


	//   ....[25]....
        /*0190*/ 	.word	0x0000e2d0


	//   ....[26]....
        /*0194*/ 	.word	0x0000e2f0


	//   ....[27]....
        /*0198*/ 	.word	0x0000ee30


	//   ....[28]....
        /*019c*/ 	.word	0x0000ee40


	//   ....[29]....
        /*01a0*/ 	.word	0x0000f060


	//   ....[30]....
        /*01a4*/ 	.word	0x0000f070


	//   ....[31]....
        /*01a8*/ 	.word	0x0000fbf0


	//   ....[32]....
        /*01ac*/ 	.word	0x0000fc10


	//   ....[33]....
        /*01b0*/ 	.word	0x0000fc90


	//   ....[34]....
        /*01b4*/ 	.word	0x0000fca0


	//   ....[35]....
        /*01b8*/ 	.word	0x00010e80


	//   ....[36]....
        /*01bc*/ 	.word	0x00010eb0


	//   ....[37]....
        /*01c0*/ 	.word	0x00010f00


	//   ....[38]....
        /*01c4*/ 	.word	0x00010f10


	//   ....[39]....
        /*01c8*/ 	.word	0x00012990


	//   ....[40]....
        /*01cc*/ 	.word	0x000129d0


	//   ....[41]....
        /*01d0*/ 	.word	0x00012a00


	//   ....[42]....
        /*01d4*/ 	.word	0x00012a30


	//   ....[43]....
        /*01d8*/ 	.word	0x00012c70


	//   ....[44]....
        /*01dc*/ 	.word	0x00012c80


	//   ....[45]....
        /*01e0*/ 	.word	0x00012e80


	//   ....[46]....
        /*01e4*/ 	.word	0x00012eb0


	//   ....[47]....
        /*01e8*/ 	.word	0x00013070


	//   ....[48]....
        /*01ec*/ 	.word	0x000130a0


	//   ....[49]....
        /*01f0*/ 	.word	0x00013260


	//   ....[50]....
        /*01f4*/ 	.word	0x00013280


	//   ....[51]....
        /*01f8*/ 	.word	0x00013c20


	//   ....[52]....
        /*01fc*/ 	.word	0x00013c50


	//   ....[53]....
        /*0200*/ 	.word	0x00013de0


	//   ....[54]....
        /*0204*/ 	.word	0x00013e10


	//   ....[55]....
        /*0208*/ 	.word	0x00013fa0


	//   ....[56]....
        /*020c*/ 	.word	0x00013fd0


	//   ....[57]....
        /*0210*/ 	.word	0x00014160


	//   ....[58]....
        /*0214*/ 	.word	0x00014180


	//----- nvinfo : EIATTR_EXIT_INSTR_OFFSETS
	.align		4
.L_320:
        /*0218*/ 	.byte	0x04, 0x1c
        /*021a*/ 	.short	(.L_322 - .L_321)


	//   ....[0]....
.L_321:
        /*021c*/ 	.word	0x00000440


	//   ....[1]....
        /*0220*/ 	.word	0x00013290


	//   ....[2]....
        /*0224*/ 	.word	0x000133d0


	//   ....[3]....
        /*0228*/ 	.word	0x00013430


	//   ....[4]....
        /*022c*/ 	.word	0x00014190


	//   ....[5]....
        /*0230*/ 	.word	0x000142a0


	//   ....[6]....
        /*0234*/ 	.word	0x00014300


	//----- nvinfo : EIATTR_CTAIDZ_USED
	.align		4
.L_322:
        /*0238*/ 	.byte	0x01, 0x04
	.zero		2


	//----- nvinfo : EIATTR_MAX_THREADS
	.align		4
        /*023c*/ 	.byte	0x04, 0x05
        /*023e*/ 	.short	(.L_324 - .L_323)
.L_323:
        /*0240*/ 	.word	0x00000100
        /*0244*/ 	.word	0x00000001
        /*0248*/ 	.word	0x00000001


	//----- nvinfo : EIATTR_CRS_STACK_SIZE
	.align		4
.L_324:
        /*024c*/ 	.byte	0x04, 0x1e
        /*024e*/ 	.short	(.L_326 - .L_325)
.L_325:
        /*0250*/ 	.word	0x00000000
.L_326:


//--------------------- .nv.info._ZN7cutlass13device_kernelIN5flash19enable_sm80_to_sm89INS1_16FlashAttnFwdSm80INS1_25CollectiveMainloopFwdSm80ILi8ELi1ELb1EN4cute5tupleIJNS5_1CILi128EEENS7_ILi48EEENS7_ILi256EEEEEELi256ENS_10bfloat16_tEfNS_4arch4Sm80ELb0ELb1ELb1ELb0ELb1ELb0ELb1ELb0EEENS1_21CollectiveEpilogueFwdINS6_IJS8_SA_S9_EEENS6_IJNS7_ILi1EEESI_SI_EEESC_SE_Li256ELb0ELb1ELb0ELb0EEENS1_19SingleTileSchedulerILb0ELb0ELb1ELi128EEEEEEEEEvNT_6ParamsE --------------------------
	.section	.nv.info._ZN7cutlass13device_kernelIN5flash19enable_sm80_to_sm89INS1_16FlashAttnFwdSm80INS1_25CollectiveMainloopFwdSm80ILi8ELi1ELb1EN4cute5tupleIJNS5_1CILi128EEENS7_ILi48EEENS7_ILi256EEEEEELi256ENS_10bfloat16_tEfNS_4arch4Sm80ELb0ELb1ELb1ELb0ELb1ELb0ELb1ELb0EEENS1_21CollectiveEpilogueFwdINS6_IJS8_SA_S9_EEENS6_IJNS7_ILi1EEESI_SI_EEESC_SE_Li256ELb0ELb1ELb0ELb0EEENS1_19SingleTileSchedulerILb0ELb0ELb1ELi128EEEEEEEEEvNT_6ParamsE,"",@"SHT_CUDA_INFO"
	.sectionflags	@""
	.align	4


	//----- nvinfo : EIATTR_CUDA_API_VERSION
	.align		4
        /*0000*/ 	.byte	0x04, 0x37
        /*0002*/ 	.short	(.L_328 - .L_327)
.L_327:
        /*0004*/ 	.word	0x00000082


	//----- nvinfo : EIATTR_SW2861232_WAR
	.align		4
.L_328:
        /*0008*/ 	.byte	0x01, 0x35
	.zero		2


	//----- nvinfo : EIATTR_PARAM_CBANK
	.align		4
        /*000c*/ 	.byte	0x04, 0x0a
        /*000e*/ 	.short	(.L_330 - .L_329)
	.align		4
.L_329:
        /*0010*/ 	.word	index@(.nv.constant0._ZN7cutlass13device_kernelIN5flash19enable_sm80_to_sm89INS1_16FlashAttnFwdSm80INS1_25CollectiveMainloopFwdSm80ILi8ELi1ELb1EN4cute5tupleIJNS5_1CILi128EEENS7_ILi48EEENS7_ILi256EEEEEELi256ENS_10bfloat16_tEfNS_4arch4Sm80ELb0ELb1ELb1ELb0ELb1ELb0ELb1ELb0EEENS1_21CollectiveEpilogueFwdINS6_IJS8_SA_S9_EEENS6_IJNS7_ILi1EEESI_SI_EEESC_SE_Li256ELb0ELb1ELb0ELb0EEENS1_19SingleTileSchedulerILb0ELb0ELb1ELi128EEEEEEEEEvNT_6ParamsE)
        /*0014*/ 	.short	0x0160
        /*0016*/ 	.short	0x0418


	//----- nvinfo : EIATTR_CBANK_PARAM_SIZE
	.align		4
.L_330:
        /*0018*/ 	.byte	0x03, 0x19
        /*001a*/ 	.short	0x0418


	//----- nvinfo : EIATTR_KPARAM_INFO
	.align		4
        /*001c*/ 	.byte	0x04, 0x17
        /*001e*/ 	.short	(.L_332 - .L_331)
.L_331:
        /*0020*/ 	.word	0x00000000
        /*0024*/ 	.short	0x0000
        /*0026*/ 	.short	0x0000
        /*0028*/ 	.byte	0x00, 0xf0, 0x61, 0x10


	//----- nvinfo : EIATTR_MAXREG_COUNT
	.align		4
.L_332:
        /*002c*/ 	.byte	0x03, 0x1b
        /*002e*/ 	.short	0x00ff


	//----- nvinfo : EIATTR_NUM_BARRIERS
	.align		4
        /*0030*/ 	.byte	0x02, 0x4c
        /*0032*/ 	.byte	0x02
	.zero		1


	//----- nvinfo : EIATTR_ANNOTATIONS
	.align		4
        /*0034*/ 	.byte	0x04, 0x55
        /*0036*/ 	.short	(.L_334 - .L_333)


	//   ....[0]....
.L_333:
        /* <DEDUP_REMOVED lines=87> */


	//----- nvinfo : EIATTR_MERCURY_ISA_VERSION
	.align		4
.L_334:
        /*0598*/ 	.byte	0x03, 0x5f
        /*059a*/ 	.short	0x0000


	//----- nvinfo : EIATTR_COOP_GROUP_MASK_REGIDS
	.align		4
        /*059c*/ 	.byte	0x04, 0x29
        /*059e*/ 	.short	(.L_336 - .L_335)


	//   ....[0]....
.L_335:
        /*05a0*/ 	.word	0xffffffff


	//   ....[1]....
        /*05a4*/ 	.word	0xffffffff


	//   ....[2]....
        /*05a8*/ 	.word	0xffffffff


	//   ....[3]....
        /*05ac*/ 	.word	0xffffffff


	//   ....[4]....
        /*05b0*/ 	.word	0xffffffff


	//   ....[5]....
        /*05b4*/ 	.word	0xffffffff


	//   ....[6]....
        /*05b8*/ 	.word	0xffffffff


	//   ....[7]....
        /*05bc*/ 	.word	0xffffffff


	//   ....[8]....
        /*05c0*/ 	.word	0xffffffff


	//   ....[9]....
        /*05c4*/ 	.word	0xffffffff


	//   ....[10]....
        /*05c8*/ 	.word	0xffffffff


	//   ....[11]....
        /*05cc*/ 	.word	0xffffffff


	//   ....[12]....
        /*05d0*/ 	.word	0xffffffff


	//   ....[13]....
        /*05d4*/ 	.word	0xffffffff


	//   ....[14]....
        /*05d8*/ 	.word	0xffffffff


	//   ....[15]....
        /*05dc*/ 	.word	0xffffffff


	//   ....[16]....
        /*05e0*/ 	.word	0xffffffff


	//   ....[17]....
        /*05e4*/ 	.word	0xffffffff


	//   ....[18]....
        /*05e8*/ 	.word	0xffffffff


	//   ....[19]....
        /*05ec*/ 	.word	0xffffffff


	//   ....[20]....
        /*05f0*/ 	.word	0xffffffff


	//   ....[21]....
        /*05f4*/ 	.word	0xffffffff


	//   ....[22]....
        /*05f8*/ 	.word	0xffffffff


	//   ....[23]....
        /*05fc*/ 	.word	0xffffffff


	//   ....[24]....
        /*0600*/ 	.word	0xffffffff


	//   ....[25]....
        /*0604*/ 	.word	0xffffffff


	//   ....[26]....
        /*0608*/ 	.word	0xffffffff


	//   ....[27]....
        /*060c*/ 	.word	0xffffffff


	//   ....[28]....
        /*0610*/ 	.word	0xffffffff


	//   ....[29]....
        /*0614*/ 	.word	0xffffffff


	//   ....[30]....
        /*0618*/ 	.word	0xffffffff


	//   ....[31]....
        /*061c*/ 	.word	0xffffffff


	//   ....[32]....
        /*0620*/ 	.word	0xffffffff


	//   ....[33]....
        /*0624*/ 	.word	0xffffffff


	//   ....[34]....
        /*0628*/ 	.word	0xffffffff


	//   ....[35]....
        /*062c*/ 	.word	0xffffffff


	//   ....[36]....
        /*0630*/ 	.word	0xffffffff


	//   ....[37]....
        /*0634*/ 	.word	0xffffffff


	//   ....[38]....
        /*0638*/ 	.word	0xffffffff


	//   ....[39]....
        /*063c*/ 	.word	0xffffffff


	//   ....[40]....
        /*0640*/ 	.word	0xffffffff


	//   ....[41]....
        /*0644*/ 	.word	0xffffffff


	//   ....[42]....
        /*0648*/ 	.word	0xffffffff


	//   ....[43]....
        /*064c*/ 	.word	0xffffffff


	//   ....[44]....
        /*0650*/ 	.word	0xffffffff


	//   ....[45]....
        /*0654*/ 	.word	0xffffffff


	//   ....[46]....
        /*0658*/ 	.word	0xffffffff


	//   ....[47]....
        /*065c*/ 	.word	0xffffffff


	//   ....[48]....
        /*0660*/ 	.word	0xffffffff


	//   ....[49]....
        /*0664*/ 	.word	0xffffffff


	//   ....[50]....
        /*0668*/ 	.word	0xffffffff


	//   ....[51]....
        /*066c*/ 	.word	0xffffffff


	//   ....[52]....
        /*0670*/ 	.word	0xffffffff


	//   ....[53]....
        /*0674*/ 	.word	0xffffffff


	//   ....[54]....
        /*0678*/ 	.word	0xffffffff


	//   ....[55]....
        /*067c*/ 	.word	0xffffffff


	//   ....[56]....
        /*0680*/ 	.word	0xffffffff


	//   ....[57]....
        /*0684*/ 	.word	0xffffffff


	//   ....[58]....
        /*0688*/ 	.word	0xffffffff


	//   ....[59]....
        /*068c*/ 	.word	0xffffffff


	//   ....[60]....
        /*0690*/ 	.word	0xffffffff


	//   ....[61]....
        /*0694*/ 	.word	0xffffffff


	//   ....[62]....
        /*0698*/ 	.word	0xffffffff


	//   ....[63]....
        /*069c*/ 	.word	0xffffffff


	//   ....[64]....
        /*06a0*/ 	.word	0xffffffff


	//   ....[65]....
        /*06a4*/ 	.word	0xffffffff


	//   ....[66]....
        /*06a8*/ 	.word	0xffffffff


	//   ....[67]....
        /*06ac*/ 	.word	0xffffffff


	//   ....[68]....
        /*06b0*/ 	.word	0xffffffff


	//   ....[69]....
        /*06b4*/ 	.word	0xffffffff


	//   ....[70]....
        /*06b8*/ 	.word	0xffffffff


	//   ....[71]....
        /*06bc*/ 	.word	0xffffffff


	//   ....[72]....
        /*06c0*/ 	.word	0xffffffff


	//   ....[73]....
        /*06c4*/ 	.word	0xffffffff


	//   ....[74]....
        /*06c8*/ 	.word	0xffffffff


	//   ....[75]....
        /*06cc*/ 	.word	0xffffffff


	//   ....[76]....
        /*06d0*/ 	.word	0xffffffff


	//   ....[77]....
        /*06d4*/ 	.word	0xffffffff


	//   ....[78]....
        /*06d8*/ 	.word	0xffffffff


	//   ....[79]....
        /*06dc*/ 	.word	0xffffffff


	//   ....[80]....
        /*06e0*/ 	.word	0xffffffff


	//   ....[81]....
        /*06e4*/ 	.word	0xffffffff


	//   ....[82]....
        /*06e8*/ 	.word	0xffffffff


	//   ....[83]....
        /*06ec*/ 	.word	0xffffffff


	//   ....[84]....
        /*06f0*/ 	.word	0xffffffff


	//   ....[85]....
        /*06f4*/ 	.word	0xffffffff


	//   ....[86]....
        /*06f8*/ 	.word	0xffffffff


	//   ....[87]....
        /*06fc*/ 	.word	0xffffffff


	//   ....[88]....
        /*0700*/ 	.word	0xffffffff


	//   ....[89]....
        /*0704*/ 	.word	0xffffffff


	//   ....[90]....
        /*0708*/ 	.word	0xffffffff


	//   ....[91]....
        /*070c*/ 	.word	0xffffffff


	//   ....[92]....
        /*0710*/ 	.word	0xffffffff


	//   ....[93]....
        /*0714*/ 	.word	0xffffffff


	//   ....[94]....
        /*0718*/ 	.word	0xffffffff


	//   ....[95]....
        /*071c*/ 	.word	0xffffffff


	//   ....[96]....
        /*0720*/ 	.word	0xffffffff


	//   ....[97]....
        /*0724*/ 	.word	0xffffffff


	//----- nvinfo : EIATTR_COOP_GROUP_INSTR_OFFSETS
	.align		4
.L_336:
        /*0728*/ 	.byte	0x04, 0x28
        /*072a*/ 	.short	(.L_338 - .L_337)


	//   ....[0]....
.L_337:
        /*072c*/ 	.word	0x000012c0


	//   ....[1]....
        /*0730*/ 	.word	0x000012f0


	//   ....[2]....
        /*0734*/ 	.word	0x00001320


	//   ....[3]....
        /*0738*/ 	.word	0x00001360


	//   ....[4]....
        /*073c*/ 	.word	0x00001390


	//   ....[5]....
        /*0740*/ 	.word	0x00001580


	//   ....[6]....
        /*0744*/ 	.word	0x000015a0


	//   ....[7]....
        /*0748*/ 	.word	0x000015b0


	//   ....[8]....
        /*074c*/ 	.word	0x00001720


	//   ....[9]....
        /*0750*/ 	.word	0x00001760


	//   ....[10]....
        /*0754*/ 	.word	0x00001780


	//   ....[11]....
        /*0758*/ 	.word	0x00001810


	//   ....[12]....
        /*075c*/ 	.word	0x00001cb0


	//   ....[13]....
        /*0760*/ 	.word	0x00001ce0


	//   ....[14]....
        /*0764*/ 	.word	0x00002150


	//   ....[15]....
        /*0768*/ 	.word	0x00002160


	//   ....[16]....
        /*076c*/ 	.word	0x000031d0


	//   ....[17]....
        /*0770*/ 	.word	0x000031e0


	//   ....[18]....
        /*0774*/ 	.word	0x00003230


	//   ....[19]....
        /*0778*/ 	.word	0x00003290


	//   ....[20]....
        /*077c*/ 	.word	0x00003760


	//   ....[21]....
        /*0780*/ 	.word	0x00003960


	//   ....[22]....
        /*0784*/ 	.word	0x000046f0


	//   ....[23]....
        /*0788*/ 	.word	0x00004720


	//   ....[24]....
        /*078c*/ 	.word	0x000048d0


	//   ....[25]....
        /*0790*/ 	.word	0x00004980


	//   ....[26]....
        /*0794*/ 	.word	0x00005bc0


	//   ....[27]....
        /*0798*/ 	.word	0x00005bd0


	//   ....[28]....
        /*079c*/ 	.word	0x00005d10


	//   ....[29]....
        /*07a0*/ 	.word	0x00005d20


	//   ....[30]....
        /*07a4*/ 	.word	0x00006db0


	//   ....[31]....
        /*07a8*/ 	.word	0x00006dd0


	//   ....[32]....
        /*07ac*/ 	.word	0x00006df0


	//   ....[33]....
        /*07b0*/ 	.word	0x00006e10


	//   ....[34]....
        /*07b4*/ 	.word	0x000070f0


	//   ....[35]....
        /*07b8*/ 	.word	0x00007410


	//   ....[36]....
        /*07bc*/ 	.word	0x00007ac0


	//   ....[37]....
        /*07c0*/ 	.word	0x00007ae0


	//   ....[38]....
        /*07c4*/ 	.word	0x00008320


	//   ....[39]....
        /*07c8*/ 	.word	0x00008420


	//   ....[40]....
        /*07cc*/ 	.word	0x00009db0


	//   ....[41]....
        /*07d0*/ 	.word	0x00009de0


	//   ....[42]....
        /*07d4*/ 	.word	0x00009f10


	//   ....[43]....
        /*07d8*/ 	.word	0x00009f20


	//   ....[44]....
        /*07dc*/ 	.word	0x0000af30


	//   ....[45]....
        /*07e0*/ 	.word	0x0000af50


	//   ....[46]....
        /*07e4*/ 	.word	0x0000af70


	//   ....[47]....
        /*07e8*/ 	.word	0x0000af90


	//   ....[48]....
        /*07ec*/ 	.word	0x0000b2b0


	//   ....[49]....
        /*07f0*/ 	.word	0x0000b2d0


	//   ....[50]....
        /*07f4*/ 	.word	0x0000b8e0


	//   ....[51]....
        /*07f8*/ 	.word	0x0000b900


	//   ....[52]....
        /*07fc*/ 	.word	0x0000cf50


	//   ....[53]....
        /*0800*/ 	.word	0x0000cf70


	//   ....[54]....
        /*0804*/ 	.word	0x0000d120


	//   ....[55]....
        /*0808*/ 	.word	0x0000d130


	//   ....[56]....
        /*080c*/ 	.word	0x0000e140


	//   ....[57]....
        /*0810*/ 	.word	0x0000e160


	//   ....[58]....
        /*0814*/ 	.word	0x0000e170


	//   ....[59]....
        /*0818*/ 	.word	0x0000e180


	//   ....[60]....
        /*081c*/ 	.word	0x0000e4a0


	//   ....[61]....
        /*0820*/ 	.word	0x0000e970


	//   ....[62]....
        /*0824*/ 	.word	0x0000ee50


	//   ....[63]....
        /*0828*/ 	.word	0x0000ee70


	//   ....[64]....
        /*082c*/ 	.word	0x0000f680


	//   ....[65]....
        /*0830*/ 	.word	0x0000f7b0


	//   ....[66]....
        /*0834*/ 	.word	0x00010b60


	//   ....[67]....
        /*0838*/ 	.word	0x00010b70


	//   ....[68]....
        /*083c*/ 	.word	0x00010ba0


	//   ....[69]....
        /*0840*/ 	.word	0x00010bc0


	//   ....[70]....
        /*0844*/ 	.word	0x00012530


	//   ....[71]....
        /*0848*/ 	.word	0x00012540


	//   ....[72]....
        /*084c*/ 	.word	0x00012560


	//   ....[73]....
        /*0850*/ 	.word	0x00012570


	//   ....[74]....
        /*0854*/ 	.word	0x00012590


	//   ....[75]....
        /*0858*/ 	.word	0x000125e0


	//   ....[76]....
        /*085c*/ 	.word	0x000128b0


	//   ....[77]....
        /*0860*/ 	.word	0x000128e0


	//   ....[78]....
        /*0864*/ 	.word	0x00012aa0


	//   ....[79]....
        /*0868*/ 	.word	0x00012ad0


	//   ....[80]....
        /*086c*/ 	.word	0x00012c90


	//   ....[81]....
        /*0870*/ 	.word	0x00012cb0


	//   ....[82]....
        /*0874*/ 	.word	0x00013400


	//   ....[83]....
        /*0878*/ 	.word	0x00013420


	//   ....[84]....
        /*087c*/ 	.word	0x000135b0


	//   ....[85]....
        /*0880*/ 	.word	0x000135e0


	//   ....[86]....
        /*0884*/ 	.word	0x00013770


	//   ....[87]....
        /*0888*/ 	.word	0x000137a0


	//   ....[88]....
        /*088c*/ 	.word	0x00013930


	//   ....[89]....
        /*0890*/ 	.word	0x00013950


	//   ....[90]....
        /*0894*/ 	.word	0x00013b00


	//   ....[91]....
        /*0898*/ 	.word	0x00013b40


	//   ....[92]....
        /*089c*/ 	.word	0x00013b80


	//   ....[93]....
        /*08a0*/ 	.word	0x00013bc0


	//   ....[94]....
        /*08a4*/ 	.word	0x00013bf0


	//   ....[95]....
        /*08a8*/ 	.word	0x00013c30


	//   ....[96]....
        /*08ac*/ 	.word	0x00013c60


	//   ....[97]....
        /*08b0*/ 	.word	0x00013ca0


	//----- nvinfo : EIATTR_EXIT_INSTR_OFFSETS
	.align		4
.L_338:
        /*08b4*/ 	.byte	0x04, 0x1c
        /*08b6*/ 	.short	(.L_340 - .L_339)


	//   ....[0]....
.L_339:
        /*08b8*/ 	.word	0x00000040


	//   ....[1]....
        /*08bc*/ 	.word	0x00012cc0


	//   ....[2]....
        /*08c0*/ 	.word	0x00012e00


	//   ....[3]....
        /*08c4*/ 	.word	0x00012e60


	//   ....[4]....
        /*08c8*/ 	.word	0x00013960


	//   ....[5]....
        /*08cc*/ 	.word	0x00013a70


	//   ....[6]....
        /*08d0*/ 	.word	0x00013ad0


	//----- nvinfo : EIATTR_CTAIDZ_USED
	.align		4
.L_340:
        /*08d4*/ 	.byte	0x01, 0x04
	.zero		2


	//----- nvinfo : EIATTR_MAX_THREADS
	.align		4
        /*08d8*/ 	.byte	0x04, 0x05
        /*08da*/ 	.short	(.L_342 - .L_341)
.L_341:
        /*08dc*/ 	.word	0x00000100
        /*08e0*/ 	.word	0x00000001
        /*08e4*/ 	.word	0x00000001


	//----- nvinfo : EIATTR_CRS_STACK_SIZE
	.align		4
.L_342:
        /*08e8*/ 	.byte	0x04, 0x1e
        /*08ea*/ 	.short	(.L_344 - .L_343)
.L_343:
        /*08ec*/ 	.word	0x00000000
.L_344:


//--------------------- .nv.info._ZN7cutlass13device_kernelIN5flash19enable_sm80_to_sm89INS1_16FlashAttnFwdSm80INS1_25CollectiveMainloopFwdSm80ILi8ELi1ELb1EN4cute5tupleIJNS5_1CILi128EEENS7_ILi48EEENS7_ILi256EEEEEELi256ENS_10bfloat16_tEfNS_4arch4Sm80ELb0ELb1ELb1ELb1ELb1ELb0ELb1ELb0EEENS1_21CollectiveEpilogueFwdINS6_IJS8_SA_S9_EEENS6_IJNS7_ILi1EEESI_SI_EEESC_SE_Li256ELb1ELb1ELb0ELb0EEENS1_19SingleTileSchedulerILb1ELb0ELb1ELi128EEEEEEEEEvNT_6ParamsE --------------------------
	.section	.nv.info._ZN7cutlass13device_kernelIN5flash19enable_sm80_to_sm89INS1_16FlashAttnFwdSm80INS1_25CollectiveMainloopFwdSm80ILi8ELi1ELb1EN4cute5tupleIJNS5_1CILi128EEENS7_ILi48EEENS7_ILi256EEEEEELi256ENS_10bfloat16_tEfNS_4arch4Sm80ELb0ELb1ELb1ELb1ELb1ELb0ELb1ELb0EEENS1_21CollectiveEpilogueFwdINS6_IJS8_SA_S9_EEENS6_IJNS7_ILi1EEESI_SI_EEESC_SE_Li256ELb1ELb1ELb0ELb0EEENS1_19SingleTileSchedulerILb1ELb0ELb1ELi128EEEEEEEEEvNT_6ParamsE,"",@"SHT_CUDA_INFO"
	.sectionflags	@""
	.align	4


	//----- nvinfo : EIATTR_CUDA_API_VERSION
	.align		4
        /*0000*/ 	.byte	0x04, 0x37
        /*0002*/ 	.short	(.L_346 - .L_345)
.L_345:
        /*0004*/ 	.word	0x00000082


	//----- nvinfo : EIATTR_SW2861232_WAR
	.align		4
.L_346:
        /*0008*/ 	.byte	0x01, 0x35
	.zero		2


	//----- nvinfo : EIATTR_PARAM_CBANK
	.align		4
        /*000c*/ 	.byte	0x04, 0x0a
        /*000e*/ 	.short	(.L_348 - .L_347)
	.align		4
.L_347:
        /*0010*/ 	.word	index@(.nv.constant0._ZN7cutlass13device_kernelIN5flash19enable_sm80_to_sm89INS1_16FlashAttnFwdSm80INS1_25CollectiveMainloopFwdSm80ILi8ELi1ELb1EN4cute5tupleIJNS5_1CILi128EEENS7_ILi48EEENS7_ILi256EEEEEELi256ENS_10bfloat16_tEfNS_4arch4Sm80ELb0ELb1ELb1ELb1ELb1ELb0ELb1ELb0EEENS1_21CollectiveEpilogueFwdINS6_IJS8_SA_S9_EEENS6_IJNS7_ILi1EEESI_SI_EEESC_SE_Li256ELb1ELb1ELb0ELb0EEENS1_19SingleTileSchedulerILb1ELb0ELb1ELi128EEEEEEEEEvNT_6ParamsE)
        /*0014*/ 	.short	0x0160
        /*0016*/ 	.short	0x0418


	//----- nvinfo : EIATTR_CBANK_PARAM_SIZE
	.align		4
.L_348:
        /*0018*/ 	.byte	0x03, 0x19
        /*001a*/ 	.short	0x0418


	//----- nvinfo : EIATTR_KPARAM_INFO
	.align		4
        /*001c*/ 	.byte	0x04, 0x17
        /*001e*/ 	.short	(.L_350 - .L_349)
.L_349:
        /*0020*/ 	.word	0x00000000
        /*0024*/ 	.short	0x0000
        /*0026*/ 	.short	0x0000
        /*0028*/ 	.byte	0x00, 0xf0, 0x61, 0x10


	//----- nvinfo : EIATTR_MAXREG_COUNT
	.align		4
.L_350:
        /*002c*/ 	.byte	0x03, 0x1b
        /*002e*/ 	.short	0x00ff


	//----- nvinfo : EIATTR_NUM_BARRIERS
	.align		4
        /*0030*/ 	.byte	0x02, 0x4c
        /*0032*/ 	.byte	0x02
	.zero		1


	//----- nvinfo : EIATTR_ANNOTATIONS
	.align		4
        /*0034*/ 	.byte	0x04, 0x55
        /*0036*/ 	.short	(.L_352 - .L_351)


	//   ....[0]....
.L_351:
        /* <DEDUP_REMOVED lines=88> */


	//----- nvinfo : EIATTR_MERCURY_ISA_VERSION
	.align		4
.L_352:
        /*05a0*/ 	.byte	0x03, 0x5f
        /*05a2*/ 	.short	0x0000


	//----- nvinfo : EIATTR_COOP_GROUP_MASK_REGIDS
	.align		4
        /*05a4*/ 	.byte	0x04, 0x29
        /*05a6*/ 	.short	(.L_354 - .L_353)


	//   ....[0]....
.L_353:
        /*05a8*/ 	.word	0xffffffff


	//   ....[1]....
        /*05ac*/ 	.word	0xffffffff


	//   ....[2]....
        /*05b0*/ 	.word	0xffffffff


	//   ....[3]....
        /*05b4*/ 	.word	0xffffffff


	//   ....[4]....
        /*05b8*/ 	.word	0xffffffff


	//   ....[5]....
        /*05bc*/ 	.word	0xffffffff


	//   ....[6]....
        /*05c0*/ 	.word	0xffffffff


	//   ....[7]....
        /*05c4*/ 	.word	0xffffffff


	//   ....[8]....
        /*05c8*/ 	.word	0xffffffff


	//   ....[9]....
        /*05cc*/ 	.word	0xffffffff


	//   ....[10]....
        /*05d0*/ 	.word	0xffffffff


	//   ....[11]....
        /*05d4*/ 	.word	0xffffffff


	//   ....[12]....
        /*05d8*/ 	.word	0xffffffff


	//   ....[13]....
        /*05dc*/ 	.word	0xffffffff


	//   ....[14]....
        /*05e0*/ 	.word	0xffffffff


	//   ....[15]....
        /*05e4*/ 	.word	0xffffffff


	//   ....[16]....
        /*05e8*/ 	.word	0xffffffff


	//   ....[17]....
        /*05ec*/ 	.word	0xffffffff


	//   ....[18]....
        /*05f0*/ 	.word	0xffffffff


	//   ....[19]....
        /*05f4*/ 	.word	0xffffffff


	//   ....[20]....
        /*05f8*/ 	.word	0xffffffff


	//   ....[21]....
        /*05fc*/ 	.word	0xffffffff


	//   ....[22]....
        /*0600*/ 	.word	0xffffffff


	//   ....[23]....
        /*0604*/ 	.word	0xffffffff


	//   ....[24]....
        /*0608*/ 	.word	0xffffffff


	//   ....[25]....
        /*060c*/ 	.word	0xffffffff


	//   ....[26]....
        /*0610*/ 	.word	0xffffffff


	//   ....[27]....
        /*0614*/ 	.word	0xffffffff


	//   ....[28]....
        /*0618*/ 	.word	0xffffffff


	//   ....[29]....
        /*061c*/ 	.word	0xffffffff


	//   ....[30]....
        /*0620*/ 	.word	0xffffffff


	//   ....[31]....
        /*0624*/ 	.word	0xffffffff


	//   ....[32]....
        /*0628*/ 	.word	0xffffffff


	//   ....[33]....
        /*062c*/ 	.word	0xffffffff


	//   ....[34]....
        /*0630*/ 	.word	0xffffffff


	//   ....[35]....
        /*0634*/ 	.word	0xffffffff


	//   ....[36]....
        /*0638*/ 	.word	0xffffffff


	//   ....[37]....
        /*063c*/ 	.word	0xffffffff


	//   ....[38]....
        /*0640*/ 	.word	0xffffffff


	//   ....[39]....
        /*0644*/ 	.word	0xffffffff


	//   ....[40]....
        /*0648*/ 	.word	0xffffffff


	//   ....[41]....
        /*064c*/ 	.word	0xffffffff


	//   ....[42]....
        /*0650*/ 	.word	0xffffffff


	//   ....[43]....
        /*0654*/ 	.word	0xffffffff


	//   ....[44]....
        /*0658*/ 	.word	0xffffffff


	//   ....[45]....
        /*065c*/ 	.word	0xffffffff


	//   ....[46]....
        /*0660*/ 	.word	0xffffffff


	//   ....[47]....
        /*0664*/ 	.word	0xffffffff


	//   ....[48]....
        /*0668*/ 	.word	0xffffffff


	//   ....[49]....
        /*066c*/ 	.word	0xffffffff


	//   ....[50]....
        /*0670*/ 	.word	0xffffffff


	//   ....[51]....
        /*0674*/ 	.word	0xffffffff


	//   ....[52]....
        /*0678*/ 	.word	0xffffffff


	//   ....[53]....
        /*067c*/ 	.word	0xffffffff


	//   ....[54]....
        /*0680*/ 	.word	0xffffffff


	//   ....[55]....
        /*0684*/ 	.word	0xffffffff


	//   ....[56]....
        /*0688*/ 	.word	0xffffffff


	//   ....[57]....
        /*068c*/ 	.word	0xffffffff


	//   ....[58]....
        /*0690*/ 	.word	0xffffffff


	//   ....[59]....
        /*0694*/ 	.word	0xffffffff


	//   ....[60]....
        /*0698*/ 	.word	0xffffffff


	//   ....[61]....
        /*069c*/ 	.word	0xffffffff


	//   ....[62]....
        /*06a0*/ 	.word	0xffffffff


	//   ....[63]....
        /*06a4*/ 	.word	0xffffffff


	//   ....[64]....
        /*06a8*/ 	.word	0xffffffff


	//   ....[65]....
        /*06ac*/ 	.word	0xffffffff


	//   ....[66]....
        /*06b0*/ 	.word	0xffffffff


	//   ....[67]....
        /*06b4*/ 	.word	0xffffffff


	//   ....[68]....
        /*06b8*/ 	.word	0xffffffff


	//   ....[69]....
        /*06bc*/ 	.word	0xffffffff


	//   ....[70]....
        /*06c0*/ 	.word	0xffffffff


	//   ....[71]....
        /*06c4*/ 	.word	0xffffffff


	//   ....[72]....
        /*06c8*/ 	.word	0xffffffff


	//   ....[73]....
        /*06cc*/ 	.word	0xffffffff


	//   ....[74]....
        /*06d0*/ 	.word	0xffffffff


	//   ....[75]....
        /*06d4*/ 	.word	0xffffffff


	//   ....[76]....
        /*06d8*/ 	.word	0xffffffff


	//   ....[77]....
        /*06dc*/ 	.word	0xffffffff


	//   ....[78]....
        /*06e0*/ 	.word	0xffffffff


	//   ....[79]....
        /*06e4*/ 	.word	0xffffffff


	//   ....[80]....
        /*06e8*/ 	.word	0xffffffff


	//   ....[81]....
        /*06ec*/ 	.word	0xffffffff


	//   ....[82]....
        /*06f0*/ 	.word	0xffffffff


	//   ....[83]....
        /*06f4*/ 	.word	0xffffffff


	//   ....[84]....
        /*06f8*/ 	.word	0xffffffff


	//   ....[85]....
        /*06fc*/ 	.word	0xffffffff


	//   ....[86]....
        /*0700*/ 	.word	0xffffffff


	//   ....[87]....
        /*0704*/ 	.word	0xffffffff


	//   ....[88]....
        /*0708*/ 	.word	0xffffffff


	//   ....[89]....
        /*070c*/ 	.word	0xffffffff


	//   ....[90]....
        /*0710*/ 	.word	0xffffffff


	//   ....[91]....
        /*0714*/ 	.word	0xffffffff


	//   ....[92]....
        /*0718*/ 	.word	0xffffffff


	//   ....[93]....
        /*071c*/ 	.word	0xffffffff


	//   ....[94]....
        /*0720*/ 	.word	0xffffffff


	//   ....[95]....
        /*0724*/ 	.word	0xffffffff


	//   ....[96]....
        /*0728*/ 	.word	0xffffffff


	//   ....[97]....
        /*072c*/ 	.word	0xffffffff


	//   ....[98]....
        /*0730*/ 	.word	0xffffffff


	//----- nvinfo : EIATTR_COOP_GROUP_INSTR_OFFSETS
	.align		4
.L_354:
        /*0734*/ 	.byte	0x04, 0x28
        /*0736*/ 	.short	(.L_356 - .L_355)


	//   ....[0]....
.L_355:
        /*0738*/ 	.word	0x000000a0


	//   ....[1]....
        /*073c*/ 	.word	0x00001970


	//   ....[2]....
        /*0740*/ 	.word	0x000019a0


	//   ....[3]....
        /*0744*/ 	.word	0x000019f0


	//   ....[4]....
        /*0748*/ 	.word	0x00001a20


	//   ....[5]....
        /*074c*/ 	.word	0x00001a50


	//   ....[6]....
        /*0750*/ 	.word	0x00001cd0


	//   ....[7]....
        /*0754*/ 	.word	0x00001ce0


	//   ....[8]....
        /*0758*/ 	.word	0x00001cf0


	//   ....[9]....
        /*075c*/ 	.word	0x00001e30


	//   ....[10]....
        /*0760*/ 	.word	0x00001e70


	//   ....[11]....
        /*0764*/ 	.word	0x00002170


	//   ....[12]....
        /*0768*/ 	.word	0x00002190


	//   ....[13]....
        /*076c*/ 	.word	0x000023c0


	//   ....[14]....
        /*0770*/ 	.word	0x00002410


	//   ....[15]....
        /*0774*/ 	.word	0x00002850


	//   ....[16]....
        /*0778*/ 	.word	0x00002860


	//   ....[17]....
        /*077c*/ 	.word	0x00003930


	//   ....[18]....
        /*0780*/ 	.word	0x00003940


	//   ....[19]....
        /*0784*/ 	.word	0x00003a50


	//   ....[20]....
        /*0788*/ 	.word	0x00003a70


	//   ....[21]....
        /*078c*/ 	.word	0x00003e40


	//   ....[22]....
        /*0790*/ 	.word	0x000045d0


	//   ....[23]....
        /*0794*/ 	.word	0x00004ee0


	//   ....[24]....
        /*0798*/ 	.word	0x00004f20


	//   ....[25]....
        /*079c*/ 	.word	0x00004f40


	//   ....[26]....
        /*07a0*/ 	.word	0x00005030


	//   ....[27]....
        /*07a4*/ 	.word	0x00006350


	//   ....[28]....
        /*07a8*/ 	.word	0x00006360


	//   ....[29]....
        /*07ac*/ 	.word	0x000064a0


	//   ....[30]....
        /*07b0*/ 	.word	0x000064b0


	//   ....[31]....
        /*07b4*/ 	.word	0x00007550


	//   ....[32]....
        /*07b8*/ 	.word	0x00007570


	//   ....[33]....
        /*07bc*/ 	.word	0x00007590


	//   ....[34]....
        /*07c0*/ 	.word	0x000075b0


	//   ....[35]....
        /*07c4*/ 	.word	0x000078b0


	//   ....[36]....
        /*07c8*/ 	.word	0x00007ba0


	//   ....[37]....
        /*07cc*/ 	.word	0x00008250


	//   ....[38]....
        /*07d0*/ 	.word	0x00008270


	//   ....[39]....
        /*07d4*/ 	.word	0x00008a80


	//   ....[40]....
        /*07d8*/ 	.word	0x00008b80


	//   ....[41]....
        /*07dc*/ 	.word	0x0000a500


	//   ....[42]....
        /*07e0*/ 	.word	0x0000a530


	//   ....[43]....
        /*07e4*/ 	.word	0x0000a660


	//   ....[44]....
        /*07e8*/ 	.word	0x0000a670


	//   ....[45]....
        /*07ec*/ 	.word	0x0000b680


	//   ....[46]....
        /*07f0*/ 	.word	0x0000b6a0


	//   ....[47]....
        /*07f4*/ 	.word	0x0000b6c0


	//   ....[48]....
        /*07f8*/ 	.word	0x0000b6e0


	//   ....[49]....
        /*07fc*/ 	.word	0x0000ba00


	//   ....[50]....
        /*0800*/ 	.word	0x0000ba20


	//   ....[51]....
        /*0804*/ 	.word	0x0000c030


	//   ....[52]....
        /*0808*/ 	.word	0x0000c050


	//   ....[53]....
        /*080c*/ 	.word	0x0000d6a0


	//   ....[54]....
        /*0810*/ 	.word	0x0000d6c0


	//   ....[55]....
        /*0814*/ 	.word	0x0000d870


	//   ....[56]....
        /*0818*/ 	.word	0x0000d880


	//   ....[57]....
        /*081c*/ 	.word	0x0000e880


	//   ....[58]....
        /*0820*/ 	.word	0x0000e8a0


	//   ....[59]....
        /*0824*/ 	.word	0x0000e8b0


	//   ....[60]....
        /*0828*/ 	.word	0x0000e8c0


	//   ....[61]....
        /*082c*/ 	.word	0x0000ebd0


	//   ....[62]....
        /*0830*/ 	.word	0x0000f090


	//   ....[63]....
        /*0834*/ 	.word	0x0000f560


	//   ....[64]....
        /*0838*/ 	.word	0x0000f580


	//   ....[65]....
        /*083c*/ 	.word	0x0000fd80


	//   ....[66]....
        /*0840*/ 	.word	0x0000fea0


	//   ....[67]....
        /*0844*/ 	.word	0x00011270


	//   ....[68]....
        /*0848*/ 	.word	0x00011280


	//   ....[69]....
        /*084c*/ 	.word	0x000112b0


	//   ....[70]....
        /*0850*/ 	.word	0x000112d0


	//   ....[71]....
        /*0854*/ 	.word	0x00012d60


	//   ....[72]....
        /*0858*/ 	.word	0x00012d90


	//   ....[73]....
        /*085c*/ 	.word	0x00012dd0


	//   ....[74]....
        /*0860*/ 	.word	0x00012e10


	//   ....[75]....
        /*0864*/ 	.word	0x00013030


	//   ....[76]....
        /*0868*/ 	.word	0x00013040


	//   ....[77]....
        /*086c*/ 	.word	0x00013240


	//   ....[78]....
        /*0870*/ 	.word	0x00013270


	//   ....[79]....
        /*0874*/ 	.word	0x00013430


	//   ....[80]....
        /*0878*/ 	.word	0x00013460


	//   ....[81]....
        /*087c*/ 	.word	0x00013620


	//   ....[82]....
        /*0880*/ 	.word	0x00013640


	//   ....[83]....
        /*0884*/ 	.word	0x00013ff0


	//   ....[84]....
        /*0888*/ 	.word	0x00014010


	//   ....[85]....
        /*088c*/ 	.word	0x000141a0


	//   ....[86]....
        /*0890*/ 	.word	0x000141d0


	//   ....[87]....
        /*0894*/ 	.word	0x00014360


	//   ....[88]....
        /*0898*/ 	.word	0x00014390


	//   ....[89]....
        /*089c*/ 	.word	0x00014520


	//   ....[90]....
        /*08a0*/ 	.word	0x00014540


	//   ....[91]....
        /*08a4*/ 	.word	0x00014700


	//   ....[92]....
        /*08a8*/ 	.word	0x00014760


	//   ....[93]....
        /*08ac*/ 	.word	0x000147c0


	//   ....[94]....
        /*08b0*/ 	.word	0x00014820


	//   ....[95]....
        /*08b4*/ 	.word	0x00014870


	//   ....[96]....
        /*08b8*/ 	.word	0x000148d0


	//   ....[97]....
        /*08bc*/ 	.word	0x00014920


	//   ....[98]....
        /*08c0*/ 	.word	0x00014980


	//----- nvinfo : EIATTR_EXIT_INSTR_OFFSETS
	.align		4
.L_356:
        /*08c4*/ 	.byte	0x04, 0x1c
        /*08c6*/ 	.short	(.L_358 - .L_357)


	//   ....[0]....
.L_357:
        /*08c8*/ 	.word	0x00000450


	//   ....[1]....
        /*08cc*/ 	.word	0x00013650


	//   ....[2]....
        /*08d0*/ 	.word	0x00013790


	//   ....[3]....
        /*08d4*/ 	.word	0x000137f0


	//   ....[4]....
        /*08d8*/ 	.word	0x00014550


	//   ....[5]....
        /*08dc*/ 	.word	0x00014660


	//   ....[6]....
        /*08e0*/ 	.word	0x000146c0


	//----- nvinfo : EIATTR_CTAIDZ_USED
	.align		4
.L_358:
        /*08e4*/ 	.byte	0x01, 0x04
	.zero		2


	//----- nvinfo : EIATTR_MAX_THREADS
	.align		4
        /*08e8*/ 	.byte	0x04, 0x05
        /*08ea*/ 	.short	(.L_360 - .L_359)
.L_359:
        /*08ec*/ 	.word	0x00000100
        /*08f0*/ 	.word	0x00000001
        /*08f4*/ 	.word	0x00000001


	//----- nvinfo : EIATTR_CRS_STACK_SIZE
	.align		4
.L_360:
        /*08f8*/ 	.byte	0x04, 0x1e
        /*08fa*/ 	.short	(.L_362 - .L_361)
.L_361:
        /*08fc*/ 	.word	0x00000000
.L_362:


//--------------------- .nv.info._ZN7cutlass13device_kernelIN5flash19enable_sm80_to_sm89INS1_16FlashAttnFwdSm80INS1_25CollectiveMainloopFwdSm80ILi8ELi1ELb0EN4cute5tupleIJNS5_1CILi128EEENS7_ILi32EEENS7_ILi256EEEEEELi256ENS_10bfloat16_tEfNS_4arch4Sm80ELb0ELb1ELb1ELb1ELb1ELb1ELb1ELb0EEENS1_21CollectiveEpilogueFwdINS6_IJS8_SA_S9_EEENS6_IJNS7_ILi1EEESI_SI_EEESC_SE_Li256ELb1ELb1ELb0ELb0EEENS1_19SingleTileSchedulerILb1ELb0ELb1ELi128EEEEEEEEEvNT_6ParamsE --------------------------
	.section	.nv.info._ZN7cutlass13device_kernelIN5flash19enable_sm80_to_sm89INS1_16FlashAttnFwdSm80INS1_25CollectiveMainloopFwdSm80ILi8ELi1ELb0EN4cute5tupleIJNS5_1CILi128EEENS7_ILi32EEENS7_ILi256EEEEEELi256ENS_10bfloat16_tEfNS_4arch4Sm80ELb0ELb1ELb1ELb1ELb1ELb1ELb1ELb0EEENS1_21CollectiveEpilogueFwdINS6_IJS8_SA_S9_EEENS6_IJNS7_ILi1EEESI_SI_EEESC_SE_Li256ELb1ELb1ELb0ELb0EEENS1_19SingleTileSchedulerILb1ELb0ELb1ELi128EEEEEEEEEvNT_6ParamsE,"",@"SHT_CUDA_INFO"
	.sectionflags	@""
	.align	4


	//----- nvinfo : EIATTR_CUDA_API_VERSION
	.align		4
        /*0000*/ 	.byte	0x04, 0x37
        /*0002*/ 	.short	(.L_364 - .L_363)
.L_363:
        /*0004*/ 	.word	0x00000082


	//----- nvinfo : EIATTR_SW2861232_WAR
	.align		4
.L_364:
        /*0008*/ 	.byte	0x01, 0x35
	.zero		2


	//----- nvinfo : EIATTR_PARAM_CBANK
	.align		4
        /*000c*/ 	.byte	0x04, 0x0a
        /*000e*/ 	.short	(.L_366 - .L_365)
	.align		4
.L_365:
        /*0010*/ 	.word	index@(.nv.constant0._ZN7cutlass13device_kernelIN5flash19enable_sm80_to_sm89INS1_16FlashAttnFwdSm80INS1_25CollectiveMainloopFwdSm80ILi8ELi1ELb0EN4cute5tupleIJNS5_1CILi128EEENS7_ILi32EEENS7_ILi256EEEEEELi256ENS_10bfloat16_tEfNS_4arch4Sm80ELb0ELb1ELb1ELb1ELb1ELb1ELb1ELb0EEENS1_21CollectiveEpilogueFwdINS6_IJS8_SA_S9_EEENS6_IJNS7_ILi1EEESI_SI_EEESC_SE_Li256ELb1ELb1ELb0ELb0EEENS1_19SingleTileSchedulerILb1ELb0ELb1ELi128EEEEEEEEEvNT_6ParamsE)
        /*0014*/ 	.short	0x0160
        /*0016*/ 	.short	0x0418


	//----- nvinfo : EIATTR_CBANK_PARAM_SIZE
	.align		4
.L_366:
        /*0018*/ 	.byte	0x03, 0x19
        /*001a*/ 	.short	0x0418


	//----- nvinfo : EIATTR_KPARAM_INFO
	.align		4
        /*001c*/ 	.byte	0x04, 0x17
        /*001e*/ 	.short	(.L_368 - .L_367)
.L_367:
        /*0020*/ 	.word	0x00000000
        /*0024*/ 	.short	0x0000
        /*0026*/ 	.short	0x0000
        /*0028*/ 	.byte	0x00, 0xf0, 0x61, 0x10


	//----- nvinfo : EIATTR_MAXREG_COUNT
	.align		4
.L_368:
        /*002c*/ 	.byte	0x03, 0x1b
        /*002e*/ 	.short	0x00ff


	//----- nvinfo : EIATTR_NUM_BARRIERS
	.align		4
        /*0030*/ 	.byte	0x02, 0x4c
        /*0032*/ 	.byte	0x02
	.zero		1


	//----- nvinfo : EIATTR_MERCURY_ISA_VERSION
	.align		4
        /*0034*/ 	.byte	0x03, 0x5f
        /*0036*/ 	.short	0x0000


	//----- nvinfo : EIATTR_COOP_GROUP_MASK_REGIDS
	.align		4
        /*0038*/ 	.byte	0x04, 0x29
        /*003a*/ 	.short	(.L_370 - .L_369)


	//   ....[0]....
.L_369:
        /*003c*/ 	.word	0xffffffff


	//   ....[1]....
        /*0040*/ 	.word	0xffffffff


	//   ....[2]....
        /*0044*/ 	.word	0xffffffff


	//   ....[3]....
        /*0048*/ 	.word	0xffffffff


	//   ....[4]....
        /*004c*/ 	.word	0xffffffff


	//   ....[5]....
        /*0050*/ 	.word	0xffffffff


	//   ....[6]....
        /*0054*/ 	.word	0xffffffff


	//   ....[7]....
        /*0058*/ 	.word	0xffffffff


	//   ....[8]....
        /*005c*/ 	.word	0xffffffff


	//   ....[9]....
        /*0060*/ 	.word	0xffffffff


	//   ....[10]....
        /*0064*/ 	.word	0xffffffff


	//   ....[11]....
        /*0068*/ 	.word	0xffffffff


	//   ....[12]....
        /*006c*/ 	.word	0xffffffff


	//   ....[13]....
        /*0070*/ 	.word	0xffffffff


	//   ....[14]....
        /*0074*/ 	.word	0xffffffff


	//   ....[15]....
        /*0078*/ 	.word	0xffffffff


	//   ....[16]....
        /*007c*/ 	.word	0xffffffff


	//   ....[17]....
        /*0080*/ 	.word	0xffffffff


	//   ....[18]....
        /*0084*/ 	.word	0xffffffff


	//   ....[19]....
        /*0088*/ 	.word	0xffffffff


	//   ....[20]....
        /*008c*/ 	.word	0xffffffff


	//   ....[21]....
        /*0090*/ 	.word	0xffffffff


	//   ....[22]....
        /*0094*/ 	.word	0xffffffff


	//   ....[23]....
        /*0098*/ 	.word	0xffffffff


	//   ....[24]....
        /*009c*/ 	.word	0xffffffff


	//   ....[25]....
        /*00a0*/ 	.word	0xffffffff


	//   ....[26]....
        /*00a4*/ 	.word	0xffffffff


	//   ....[27]....
        /*00a8*/ 	.word	0xffffffff


	//   ....[28]....
        /*00ac*/ 	.word	0xffffffff


	//   ....[29]....
        /*00b0*/ 	.word	0xffffffff


	//   ....[30]....
        /*00b4*/ 	.word	0xffffffff


	//   ....[31]....
        /*00b8*/ 	.word	0xffffffff


	//   ....[32]....
        /*00bc*/ 	.word	0xffffffff


	//   ....[33]....
        /*00c0*/ 	.word	0xffffffff


	//   ....[34]....
        /*00c4*/ 	.word	0xffffffff


	//   ....[35]....
        /*00c8*/ 	.word	0xffffffff


	//   ....[36]....
        /*00cc*/ 	.word	0xffffffff


	//   ....[37]....
        /*00d0*/ 	.word	0xffffffff


	//   ....[38]....
        /*00d4*/ 	.word	0xffffffff


	//   ....[39]....
        /*00d8*/ 	.word	0xffffffff


	//   ....[40]....
        /*00dc*/ 	.word	0xffffffff


	//   ....[41]....
        /*00e0*/ 	.word	0xffffffff


	//   ....[42]....
        /*00e4*/ 	.word	0xffffffff


	//   ....[43]....
        /*00e8*/ 	.word	0xffffffff


	//   ....[44]....
        /*00ec*/ 	.word	0xffffffff


	//   ....[45]....
        /*00f0*/ 	.word	0xffffffff


	//   ....[46]....
        /*00f4*/ 	.word	0xffffffff


	//   ....[47]....
        /*00f8*/ 	.word	0xffffffff


	//   ....[48]....
        /*00fc*/ 	.word	0xffffffff


	//   ....[49]....
        /*0100*/ 	.word	0xffffffff


	//   ....[50]....
        /*0104*/ 	.word	0xffffffff


	//   ....[51]....
        /*0108*/ 	.word	0xffffffff


	//   ....[52]....
        /*010c*/ 	.word	0xffffffff


	//   ....[53]....
        /*0110*/ 	.word	0xffffffff


	//   ....[54]....
        /*0114*/ 	.word	0xffffffff


	//   ....[55]....
        /*0118*/ 	.word	0xffffffff


	//   ....[56]....
        /*011c*/ 	.word	0xffffffff


	//   ....[57]....
        /*0120*/ 	.word	0xffffffff


	//   ....[58]....
        /*0124*/ 	.word	0xffffffff


	//   ....[59]....
        /*0128*/ 	.word	0xffffffff


	//   ....[60]....
        /*012c*/ 	.word	0xffffffff


	//   ....[61]....
        /*0130*/ 	.word	0xffffffff


	//   ....[62]....
        /*0134*/ 	.word	0xffffffff


	//   ....[63]....
        /*0138*/ 	.word	0xffffffff


	//   ....[64]....
        /*013c*/ 	.word	0xffffffff


	//   ....[65]....
        /*0140*/ 	.word	0xffffffff


	//   ....[66]....
        /*0144*/ 	.word	0xffffffff


	//   ....[67]....
        /*0148*/ 	.word	0xffffffff


	//   ....[68]....
        /*014c*/ 	.word	0xffffffff


	//   ....[69]....
        /*0150*/ 	.word	0xffffffff


	//   ....[70]....
        /*0154*/ 	.word	0xffffffff


	//   ....[71]....
        /*0158*/ 	.word	0xffffffff


	//   ....[72]....
        /*015c*/ 	.word	0xffffffff


	//   ....[73]....
        /*0160*/ 	.word	0xffffffff


	//   ....[74]....
        /*0164*/ 	.word	0xffffffff


	//   ....[75]....
        /*0168*/ 	.word	0xffffffff


	//   ....[76]....
        /*016c*/ 	.word	0xffffffff


	//   ....[77]....
        /*0170*/ 	.word	0xffffffff


	//   ....[78]....
        /*0174*/ 	.word	0xffffffff


	//   ....[79]....
        /*0178*/ 	.word	0xffffffff


	//   ....[80]....
        /*017c*/ 	.word	0xffffffff


	//   ....[81]....
        /*0180*/ 	.word	0xffffffff


	//   ....[82]....
        /*0184*/ 	.word	0xffffffff


	//   ....[83]....
        /*0188*/ 	.word	0xffffffff


	//   ....[84]....
        /*018c*/ 	.word	0xffffffff


	//   ....[85]....
        /*0190*/ 	.word	0xffffffff


	//   ....[86]....
        /*0194*/ 	.word	0xffffffff


	//   ....[87]....
        /*0198*/ 	.word	0xffffffff


	//   ....[88]....
        /*019c*/ 	.word	0xffffffff


	//   ....[89]....
        /*01a0*/ 	.word	0xffffffff


	//   ....[90]....
        /*01a4*/ 	.word	0xffffffff


	//   ....[91]....
        /*01a8*/ 	.word	0xffffffff


	//   ....[92]....
        /*01ac*/ 	.word	0xffffffff


	//   ....[93]....
        /*01b0*/ 	.word	0xffffffff


	//   ....[94]....
        /*01b4*/ 	.word	0xffffffff


	//   ....[95]....
        /*01b8*/ 	.word	0xffffffff


	//   ....[96]....
        /*01bc*/ 	.word	0xffffffff


	//   ....[97]....
        /*01c0*/ 	.word	0xffffffff


	//   ....[98]....
        /*01c4*/ 	.word	0xffffffff


	//   ....[99]....
        /*01c8*/ 	.word	0xffffffff


	//   ....[100]....
        /*01cc*/ 	.word	0xffffffff


	//   ....[101]....
        /*01d0*/ 	.word	0xffffffff


	//   ....[102]....
        /*01d4*/ 	.word	0xffffffff


	//   ....[103]....
        /*01d8*/ 	.word	0xffffffff


	//   ....[104]....
        /*01dc*/ 	.word	0xffffffff


	//   ....[105]....
        /*01e0*/ 	.word	0xffffffff


	//   ....[106]....
        /*01e4*/ 	.word	0xffffffff


	//   ....[107]....
        /*01e8*/ 	.word	0xffffffff


	//   ....[108]....
        /*01ec*/ 	.word	0xffffffff


	//   ....[109]....
        /*01f0*/ 	.word	0xffffffff


	//   ....[110]....
        /*01f4*/ 	.word	0xffffffff


	//   ....[111]....
        /*01f8*/ 	.word	0xffffffff


	//   ....[112]....
        /*01fc*/ 	.word	0xffffffff


	//----- nvinfo : EIATTR_COOP_GROUP_INSTR_OFFSETS
	.align		4
.L_370:
        /*0200*/ 	.byte	0x04, 0x28
        /*0202*/ 	.short	(.L_372 - .L_371)


	//   ....[0]....
.L_371:
        /*0204*/ 	.word	0x00000090


	//   ....[1]....
        /*0208*/ 	.word	0x00002380


	//   ....[2]....
        /*020c*/ 	.word	0x00002390


	//   ....[3]....
        /*0210*/ 	.word	0x000035b0


	//   ....[4]....
        /*0214*/ 	.word	0x000035c0


	//   ....[5]....
        /*0218*/ 	.word	0x000046d0


	//   ....[6]....
        /*021c*/ 	.word	0x000046f0


	//   ....[7]....
        /*0220*/ 	.word	0x00004ac0


	//   ....[8]....
        /*0224*/ 	.word	0x00004ae0


	//   ....[9]....
        /*0228*/ 	.word	0x00005c30


	//   ....[10]....
        /*022c*/ 	.word	0x00005c70


	//   ....[11]....
        /*0230*/ 	.word	0x00005e60


	//   ....[12]....
        /*0234*/ 	.word	0x00005e90


	//   ....[13]....
        /*0238*/ 	.word	0x00006010


	//   ....[14]....
        /*023c*/ 	.word	0x00006040


	//   ....[15]....
        /*0240*/ 	.word	0x000061c0


	//   ....[16]....
        /*0244*/ 	.word	0x00006200


	//   ....[17]....
        /*0248*/ 	.word	0x00006710


	//   ....[18]....
        /*024c*/ 	.word	0x00006760


	//   ....[19]....
        /*0250*/ 	.word	0x00006b70


	//   ....[20]....
        /*0254*/ 	.word	0x00006bd0


	//   ....[21]....
        /*0258*/ 	.word	0x00006c00


	//   ....[22]....
        /*025c*/ 	.word	0x00006c10


	//   ....[23]....
        /*0260*/ 	.word	0x00006ee0


	//   ....[24]....
        /*0264*/ 	.word	0x000070a0


	//   ....[25]....
        /*0268*/ 	.word	0x000070e0


	//   ....[26]....
        /*026c*/ 	.word	0x00007120


	//   ....[27]....
        /*0270*/ 	.word	0x00007450


	//   ....[28]....
        /*0274*/ 	.word	0x00007610


	//   ....[29]....
        /*0278*/ 	.word	0x00007650


	//   ....[30]....
        /*027c*/ 	.word	0x00007690


	//   ....[31]....
        /*0280*/ 	.word	0x000079d0


	//   ....[32]....
        /*0284*/ 	.word	0x00007b90


	//   ....[33]....
        /*0288*/ 	.word	0x00007bd0


	//   ....[34]....
        /*028c*/ 	.word	0x00007c10


	//   ....[35]....
        /*0290*/ 	.word	0x0000b630


	//   ....[36]....
        /*0294*/ 	.word	0x0000b690


	//   ....[37]....
        /*0298*/ 	.word	0x0000b6d0


	//   ....[38]....
        /*029c*/ 	.word	0x0000b6f0


	//   ....[39]....
        /*02a0*/ 	.word	0x0000b890


	//   ....[40]....
        /*02a4*/ 	.word	0x0000ba50


	//   ....[41]....
        /*02a8*/ 	.word	0x0000ba90


	//   ....[42]....
        /*02ac*/ 	.word	0x0000bad0


	//   ....[43]....
        /*02b0*/ 	.word	0x0000bcd0


	//   ....[44]....
        /*02b4*/ 	.word	0x0000be90


	//   ....[45]....
        /*02b8*/ 	.word	0x0000bed0


	//   ....[46]....
        /*02bc*/ 	.word	0x0000bf10


	//   ....[47]....
        /*02c0*/ 	.word	0x0000c120


	//   ....[48]....
        /*02c4*/ 	.word	0x0000c230


	//   ....[49]....
        /*02c8*/ 	.word	0x0000c270


	//   ....[50]....
        /*02cc*/ 	.word	0x0000c2b0


	//   ....[51]....
        /*02d0*/ 	.word	0x00010640


	//   ....[52]....
        /*02d4*/ 	.word	0x00010680


	//   ....[53]....
        /*02d8*/ 	.word	0x00011320


	//   ....[54]....
        /*02dc*/ 	.word	0x00011330


	//   ....[55]....
        /*02e0*/ 	.word	0x000116b0


	//   ....[56]....
        /*02e4*/ 	.word	0x00011880


	//   ....[57]....
        /*02e8*/ 	.word	0x00012070


	//   ....[58]....
        /*02ec*/ 	.word	0x00012120


	//   ....[59]....
        /*02f0*/ 	.word	0x00012130


	//   ....[60]....
        /*02f4*/ 	.word	0x00012160


	//   ....[61]....
        /*02f8*/ 	.word	0x00012e00


	//   ....[62]....
        /*02fc*/ 	.word	0x00012e10


	//   ....[63]....
        /*0300*/ 	.word	0x000139c0


	//   ....[64]....
        /*0304*/ 	.word	0x000139d0


	//   ....[65]....
        /*0308*/ 	.word	0x00013b60


	//   ....[66]....
        /*030c*/ 	.word	0x00013dc0


	//   ....[67]....
        /*0310*/ 	.word	0x000142e0


	//   ....[68]....
        /*0314*/ 	.word	0x00014460


	//   ....[69]....
        /*0318*/ 	.word	0x00014520


	//   ....[70]....
        /*031c*/ 	.word	0x00014630


	//   ....[71]....
        /*0320*/ 	.word	0x00015cc0


	//   ....[72]....
        /*0324*/ 	.word	0x00015cd0


	//   ....[73]....
        /*0328*/ 	.word	0x00016880


	//   ....[74]....
        /*032c*/ 	.word	0x00016890


	//   ....[75]....
        /*0330*/ 	.word	0x00016ae0


	//   ....[76]....
        /*0334*/ 	.word	0x00016af0


	//   ....[77]....
        /*0338*/ 	.word	0x00016b60


	//   ....[78]....
        /*033c*/ 	.word	0x00016b70


	//   ....[79]....
        /*0340*/ 	.word	0x00017f80


	//   ....[80]....
        /*0344*/ 	.word	0x00017fa0


	//   ....[81]....
        /*0348*/ 	.word	0x00018ba0


	//   ....[82]....
        /*034c*/ 	.word	0x00018bb0


	//   ....[83]....
        /*0350*/ 	.word	0x00018d50


	//   ....[84]....
        /*0354*/ 	.word	0x00019030


	//   ....[85]....
        /*0358*/ 	.word	0x00019580


	//   ....[86]....
        /*035c*/ 	.word	0x00019650


	//   ....[87]....
        /*0360*/ 	.word	0x00019720


	//   ....[88]....
        /*0364*/ 	.word	0x00019830


	//   ....[89]....
        /*0368*/ 	.word	0x0001a990


	//   ....[90]....
        /*036c*/ 	.word	0x0001a9c0


	//   ....[91]....
        /*0370*/ 	.word	0x0001aa10


	//   ....[92]....
        /*0374*/ 	.word	0x0001aa20


	//   ....[93]....
        /*0378*/ 	.word	0x0001c490


	//   ....[94]....
        /*037c*/ 	.word	0x0001c4d0


	//   ....[95]....
        /*0380*/ 	.word	0x0001c500


	//   ....[96]....
        /*0384*/ 	.word	0x0001c530


	//   ....[97]....
        /*0388*/ 	.word	0x0001c770


	//   ....[98]....
        /*038c*/ 	.word	0x0001c780


	//   ....[99]....
        /*0390*/ 	.word	0x0001c980


	//   ....[100]....
        /*0394*/ 	.word	0x0001c9b0


	//   ....[101]....
        /*0398*/ 	.word	0x0001cb70


	//   ....[102]....
        /*039c*/ 	.word	0x0001cba0


	//   ....[103]....
        /*03a0*/ 	.word	0x0001cd60


	//   ....[104]....
        /*03a4*/ 	.word	0x0001cd80


	//   ....[105]....
        /*03a8*/ 	.word	0x0001d730


	//   ....[106]....
        /*03ac*/ 	.word	0x0001d750


	//   ....[107]....
        /*03b0*/ 	.word	0x0001d8e0


	//   ....[108]....
        /*03b4*/ 	.word	0x0001d910


	//   ....[109]....
        /*03b8*/ 	.word	0x0001daa0


	//   ....[110]....
        /*03bc*/ 	.word	0x0001dad0


	//   ....[111]....
        /*03c0*/ 	.word	0x0001dc60


	//   ....[112]....
        /*03c4*/ 	.word	0x0001dc80


	//----- nvinfo : EIATTR_EXIT_INSTR_OFFSETS
	.align		4
.L_372:
        /*03c8*/ 	.byte	0x04, 0x1c
        /*03ca*/ 	.short	(.L_374 - .L_373)


	//   ....[0]....
.L_373:
        /*03cc*/ 	.word	0x00000440


	//   ....[1]....
        /*03d0*/ 	.word	0x0001cd90


	//   ....[2]....
        /*03d4*/ 	.word	0x0001ced0


	//   ....[3]....
        /*03d8*/ 	.word	0x0001cf30


	//   ....[4]....
        /*03dc*/ 	.word	0x0001dc90


	//   ....[5]....
        /*03e0*/ 	.word	0x0001dda0


	//   ....[6]....
        /*03e4*/ 	.word	0x0001de00


	//----- nvinfo : EIATTR_CTAIDZ_USED
	.align		4
.L_374:
        /*03e8*/ 	.byte	0x01, 0x04
	.zero		2


	//----- nvinfo : EIATTR_MAX_THREADS
	.align		4
        /*03ec*/ 	.byte	0x04, 0x05
        /*03ee*/ 	.short	(.L_376 - .L_375)
.L_375:
        /*03f0*/ 	.word	0x00000100
        /*03f4*/ 	.word	0x00000001
        /*03f8*/ 	.word	0x00000001


	//----- nvinfo : EIATTR_CRS_STACK_SIZE
	.align		4
.L_376:
        /*03fc*/ 	.byte	0x04, 0x1e
        /*03fe*/ 	.short	(.L_378 - .L_377)
.L_377:
        /*0400*/ 	.word	0x00000000
.L_378:


//--------------------- .nv.info._ZN7cutlass13device_kernelIN5flash19enable_sm80_to_sm89INS1_16FlashAttnFwdSm80INS1_25CollectiveMainloopFwdSm80ILi8ELi1ELb1EN4cute5tupleIJNS5_1CILi128EEENS7_ILi64EEENS7_ILi256EEEEEELi256ENS_10bfloat16_tEfNS_4arch4Sm80ELb1ELb0ELb1ELb0ELb1ELb0ELb1ELb0EEENS1_21CollectiveEpilogueFwdINS6_IJS8_SA_S9_EEENS6_IJNS7_ILi1EEESI_SI_EEESC_SE_Li256ELb0ELb1ELb0ELb0EEENS1_30DynamicPersistentTileSchedulerILi256ELi256ELb0ELb1ELb0EEEEEEEEEvNT_6ParamsE --------------------------
	.section	.nv.info._ZN7cutlass13device_kernelIN5flash19enable_sm80_to_sm89INS1_16FlashAttnFwdSm80INS1_25CollectiveMainloopFwdSm80ILi8ELi1ELb1EN4cute5tupleIJNS5_1CILi128EEENS7_ILi64EEENS7_ILi256EEEEEELi256ENS_10bfloat16_tEfNS_4arch4Sm80ELb1ELb0ELb1ELb0ELb1ELb0ELb1ELb0EEENS1_21CollectiveEpilogueFwdINS6_IJS8_SA_S9_EEENS6_IJNS7_ILi1EEESI_SI_EEESC_SE_Li256ELb0ELb1ELb0ELb0EEENS1_30DynamicPersistentTileSchedulerILi256ELi256ELb0ELb1ELb0EEEEEEEEEvNT_6ParamsE,"",@"SHT_CUDA_INFO"
	.sectionflags	@""
	.align	4


	//----- nvinfo : EIATTR_CUDA_API_VERSION
	.align		4
        /*0000*/ 	.byte	0x04, 0x37
        /*0002*/ 	.short	(.L_380 - .L_379)
.L_379:
        /*0004*/ 	.word	0x00000082


	//----- nvinfo : EIATTR_SW2861232_WAR
	.align		4
.L_380:
        /*0008*/ 	.byte	0x01, 0x35
	.zero		2


	//----- nvinfo : EIATTR_PARAM_CBANK
	.align		4
        /*000c*/ 	.byte	0x04, 0x0a
        /*000e*/ 	.short	(.L_382 - .L_381)
	.align		4
.L_381:
        /*0010*/ 	.word	index@(.nv.constant0._ZN7cutlass13device_kernelIN5flash19enable_sm80_to_sm89INS1_16FlashAttnFwdSm80INS1_25CollectiveMainloopFwdSm80ILi8ELi1ELb1EN4cute5tupleIJNS5_1CILi128EEENS7_ILi64EEENS7_ILi256EEEEEELi256ENS_10bfloat16_tEfNS_4arch4Sm80ELb1ELb0ELb1ELb0ELb1ELb0ELb1ELb0EEENS1_21CollectiveEpilogueFwdINS6_IJS8_SA_S9_EEENS6_IJNS7_ILi1EEESI_SI_EEESC_SE_Li256ELb0ELb1ELb0ELb0EEENS1_30DynamicPersistentTileSchedulerILi256ELi256ELb0ELb1ELb0EEEEEEEEEvNT_6ParamsE)
        /*0014*/ 	.short	0x0160
        /*0016*/ 	.short	0x0428


	//----- nvinfo : EIATTR_CBANK_PARAM_SIZE
	.align		4
.L_382:
        /*0018*/ 	.byte	0x03, 0x19
        /*001a*/ 	.short	0x0428


	//----- nvinfo : EIATTR_KPARAM_INFO
	.align		4
        /*001c*/ 	.byte	0x04, 0x17
        /*001e*/ 	.short	(.L_384 - .L_383)
.L_383:
        /*0020*/ 	.word	0x00000000
        /*0024*/ 	.short	0x0000
        /*0026*/ 	.short	0x0000
        /*0028*/ 	.byte	0x00, 0xf0, 0xa1, 0x10


	//----- nvinfo : EIATTR_MAXREG_COUNT
	.align		4
.L_384:
        /*002c*/ 	.byte	0x03, 0x1b
        /*002e*/ 	.short	0x00ff


	//----- nvinfo : EIATTR_NUM_BARRIERS
	.align		4
        /*0030*/ 	.byte	0x02, 0x4c
        /*0032*/ 	.byte	0x06
	.zero		1


	//----- nvinfo : EIATTR_ANNOTATIONS
	.align		4
        /*0034*/ 	.byte	0x04, 0x55
        /*0036*/ 	.short	(.L_386 - .L_385)


	//   ....[0]....
.L_385:
        /* <DEDUP_REMOVED lines=185> */


	//----- nvinfo : EIATTR_MERCURY_ISA_VERSION
	.align		4
.L_386:
        /*0bb0*/ 	.byte	0x03, 0x5f
        /*0bb2*/ 	.short	0x0000


	//----- nvinfo : EIATTR_INT_WARP_WIDE_INSTR_OFFSETS
	.align		4
        /*0bb4*/ 	.byte	0x04, 0x31
        /*0bb6*/ 	.short	(.L_388 - .L_387)


	//   ....[0]....
.L_387:
        /*0bb8*/ 	.word	0x0000ed60


	//   ....[1]....
        /*0bbc*/ 	.word	0x0000ede0


	//----- nvinfo : EIATTR_COOP_GROUP_MASK_REGIDS
	.align		4
.L_388:
        /*0bc0*/ 	.byte	0x04, 0x29
        /*0bc2*/ 	.short	(.L_390 - .L_389)


	//   ....[0]....
.L_389:
        /*0bc4*/ 	.word	0xffffffff


	//   ....[1]....
        /*0bc8*/ 	.word	0xffffffff


	//   ....[2]....
        /*0bcc*/ 	.word	0xffffffff


	//   ....[3]....
        /*0bd0*/ 	.word	0xffffffff


	//   ....[4]....
        /*0bd4*/ 	.word	0xffffffff


	//   ....[5]....
        /*0bd8*/ 	.word	0xffffffff


	//   ....[6]....
        /*0bdc*/ 	.word	0xffffffff


	//   ....[7]....
        /*0be0*/ 	.word	0xffffffff


	//   ....[8]....
        /*0be4*/ 	.word	0xffffffff


	//   ....[9]....
        /*0be8*/ 	.word	0xffffffff


	//   ....[10]....
        /*0bec*/ 	.word	0xffffffff


	//   ....[11]....
        /*0bf0*/ 	.word	0xffffffff


	//   ....[12]....
        /*0bf4*/ 	.word	0xffffffff


	//   ....[13]....
        /*0bf8*/ 	.word	0xffffffff


	//   ....[14]....
        /*0bfc*/ 	.word	0xffffffff


	//   ....[15]....
        /*0c00*/ 	.word	0xffffffff


	//   ....[16]....
        /*0c04*/ 	.word	0xffffffff


	//   ....[17]....
        /*0c08*/ 	.word	0xffffffff


	//   ....[18]....
        /*0c0c*/ 	.word	0xffffffff


	//   ....[19]....
        /*0c10*/ 	.word	0xffffffff


	//   ....[20]....
        /*0c14*/ 	.word	0xffffffff


	//   ....[21]....
        /*0c18*/ 	.word	0xffffffff


	//   ....[22]....
        /*0c1c*/ 	.word	0xffffffff


	//   ....[23]....
        /*0c20*/ 	.word	0xffffffff


	//   ....[24]....
        /*0c24*/ 	.word	0xffffffff


	//   ....[25]....
        /*0c28*/ 	.word	0xffffffff


	//   ....[26]....
        /*0c2c*/ 	.word	0xffffffff


	//   ....[27]....
        /*0c30*/ 	.word	0xffffffff


	//   ....[28]....
        /*0c34*/ 	.word	0xffffffff


	//   ....[29]....
        /*0c38*/ 	.word	0xffffffff


	//   ....[30]....
        /*0c3c*/ 	.word	0xffffffff


	//   ....[31]....
        /*0c40*/ 	.word	0xffffffff


	//   ....[32]....
        /*0c44*/ 	.word	0xffffffff


	//   ....[33]....
        /*0c48*/ 	.word	0xffffffff


	//   ....[34]....
        /*0c4c*/ 	.word	0xffffffff


	//   ....[35]....
        /*0c50*/ 	.word	0xffffffff


	//   ....[36]....
        /*0c54*/ 	.word	0xffffffff


	//   ....[37]....
        /*0c58*/ 	.word	0xffffffff


	//   ....[38]....
        /*0c5c*/ 	.word	0xffffffff


	//   ....[39]....
        /*0c60*/ 	.word	0xffffffff


	//   ....[40]....
        /*0c64*/ 	.word	0xffffffff


	//   ....[41]....
        /*0c68*/ 	.word	0xffffffff


	//   ....[42]....
        /*0c6c*/ 	.word	0xffffffff


	//   ....[43]....
        /*0c70*/ 	.word	0xffffffff


	//   ....[44]....
        /*0c74*/ 	.word	0xffffffff


	//   ....[45]....
        /*0c78*/ 	.word	0xffffffff


	//   ....[46]....
        /*0c7c*/ 	.word	0xffffffff


	//   ....[47]....
        /*0c80*/ 	.word	0xffffffff


	//   ....[48]....
        /*0c84*/ 	.word	0xffffffff


	//   ....[49]....
        /*0c88*/ 	.word	0xffffffff


	//   ....[50]....
        /*0c8c*/ 	.word	0xffffffff


	//   ....[51]....
        /*0c90*/ 	.word	0xffffffff


	//   ....[52]....
        /*0c94*/ 	.word	0xffffffff


	//   ....[53]....
        /*0c98*/ 	.word	0xffffffff


	//   ....[54]....
        /*0c9c*/ 	.word	0xffffffff


	//   ....[55]....
        /*0ca0*/ 	.word	0xffffffff


	//   ....[56]....
        /*0ca4*/ 	.word	0xffffffff


	//   ....[57]....
        /*0ca8*/ 	.word	0xffffffff


	//   ....[58]....
        /*0cac*/ 	.word	0xffffffff


	//   ....[59]....
        /*0cb0*/ 	.word	0xffffffff


	//   ....[60]....
        /*0cb4*/ 	.word	0xffffffff


	//   ....[61]....
        /*0cb8*/ 	.word	0xffffffff


	//   ....[62]....
        /*0cbc*/ 	.word	0xffffffff


	//   ....[63]....
        /*0cc0*/ 	.word	0xffffffff


	//   ....[64]....
        /*0cc4*/ 	.word	0xffffffff


	//   ....[65]....
        /*0cc8*/ 	.word	0xffffffff


	//   ....[66]....
        /*0ccc*/ 	.word	0xffffffff


	//   ....[67]....
        /*0cd0*/ 	.word	0xffffffff


	//   ....[68]....
        /*0cd4*/ 	.word	0xffffffff


	//   ....[69]....
        /*0cd8*/ 	.word	0xffffffff


	//   ....[70]....
        /*0cdc*/ 	.word	0xffffffff


	//   ....[71]....
        /*0ce0*/ 	.word	0xffffffff


	//   ....[72]....
        /*0ce4*/ 	.word	0xffffffff


	//   ....[73]....
        /*0ce8*/ 	.word	0xffffffff


	//   ....[74]....
        /*0cec*/ 	.word	0xffffffff


	//   ....[75]....
        /*0cf0*/ 	.word	0xffffffff


	//   ....[76]....
        /*0cf4*/ 	.word	0xffffffff


	//   ....[77]....
        /*0cf8*/ 	.word	0xffffffff


	//   ....[78]....
        /*0cfc*/ 	.word	0xffffffff


	//   ....[79]....
        /*0d00*/ 	.word	0xffffffff


	//   ....[80]....
        /*0d04*/ 	.word	0xffffffff


	//   ....[81]....
        /*0d08*/ 	.word	0xffffffff


	//   ....[82]....
        /*0d0c*/ 	.word	0xffffffff


	//   ....[83]....
        /*0d10*/ 	.word	0xffffffff


	//   ....[84]....
        /*0d14*/ 	.word	0xffffffff


	//   ....[85]....
        /*0d18*/ 	.word	0xffffffff


	//   ....[86]....
        /*0d1c*/ 	.word	0xffffffff


	//   ....[87]....
        /*0d20*/ 	.word	0xffffffff


	//   ....[88]....
        /*0d24*/ 	.word	0xffffffff


	//   ....[89]....
        /*0d28*/ 	.word	0xffffffff


	//   ....[90]....
        /*0d2c*/ 	.word	0xffffffff


	//   ....[91]....
        /*0d30*/ 	.word	0xffffffff


	//   ....[92]....
        /*0d34*/ 	.word	0xffffffff


	//   ....[93]....
        /*0d38*/ 	.word	0xffffffff


	//   ....[94]....
        /*0d3c*/ 	.word	0xffffffff


	//   ....[95]....
        /*0d40*/ 	.word	0xffffffff


	//   ....[96]....
        /*0d44*/ 	.word	0xffffffff


	//   ....[97]....
        /*0d48*/ 	.word	0xffffffff


	//   ....[98]....
        /*0d4c*/ 	.word	0xffffffff


	//   ....[99]....
        /*0d50*/ 	.word	0xffffffff


	//   ....[100]....
        /*0d54*/ 	.word	0xffffffff


	//   ....[101]....
        /*0d58*/ 	.word	0xffffffff


	//   ....[102]....
        /*0d5c*/ 	.word	0xffffffff


	//   ....[103]....
        /*0d60*/ 	.word	0xffffffff


	//   ....[104]....
        /*0d64*/ 	.word	0xffffffff


	//   ....[105]....
        /*0d68*/ 	.word	0xffffffff


	//   ....[106]....
        /*0d6c*/ 	.word	0xffffffff


	//   ....[107]....
        /*0d70*/ 	.word	0xffffffff


	//   ....[108]....
        /*0d74*/ 	.word	0xffffffff


	//   ....[109]....
        /*0d78*/ 	.word	0xffffffff


	//   ....[110]....
        /*0d7c*/ 	.word	0xffffffff


	//   ....[111]....
        /*0d80*/ 	.word	0xffffffff


	//   ....[112]....
        /*0d84*/ 	.word	0xffffffff


	//   ....[113]....
        /*0d88*/ 	.word	0xffffffff


	//   ....[114]....
        /*0d8c*/ 	.word	0xffffffff


	//   ....[115]....
        /*0d90*/ 	.word	0xffffffff


	//   ....[116]....
        /*0d94*/ 	.word	0xffffffff


	//   ....[117]....
        /*0d98*/ 	.word	0xffffffff


	//   ....[118]....
        /*0d9c*/ 	.word	0xffffffff


	//   ....[119]....
        /*0da0*/ 	.word	0xffffffff


	//   ....[120]....
        /*0da4*/ 	.word	0xffffffff


	//   ....[121]....
        /*0da8*/ 	.word	0xffffffff


	//   ....[122]....
        /*0dac*/ 	.word	0xffffffff


	//   ....[123]....
        /*0db0*/ 	.word	0xffffffff


	//   ....[124]....
        /*0db4*/ 	.word	0xffffffff


	//----- nvinfo : EIATTR_COOP_GROUP_INSTR_OFFSETS
	.align		4
.L_390:
        /*0db8*/ 	.byte	0x04, 0x28
        /*0dba*/ 	.short	(.L_392 - .L_391)


	//   ....[0]....
.L_391:
        /*0dbc*/ 	.word	0x00000050


	//   ....[1]....
        /*0dc0*/ 	.word	0x000017d0


	//   ....[2]....
        /*0dc4*/ 	.word	0x00001800


	//   ....[3]....
        /*0dc8*/ 	.word	0x00001830


	//   ....[4]....
        /*0dcc*/ 	.word	0x00001850


	//   ....[5]....
        /*0dd0*/ 	.word	0x00001a20


	//   ....[6]....
        /*0dd4*/ 	.word	0x00001a40


	//   ....[7]....
        /*0dd8*/ 	.word	0x00001b70


	//   ....[8]....
        /*0ddc*/ 	.word	0x00001b90


	//   ....[9]....
        /*0de0*/ 	.word	0x00001da0


	//   ....[10]....
        /*0de4*/ 	.word	0x00001dc0


	//   ....[11]....
        /*0de8*/ 	.word	0x00001e10


	//   ....[12]....
        /*0dec*/ 	.word	0x00001e70


	//   ....[13]....
        /*0df0*/ 	.word	0x00002430


	//   ....[14]....
        /*0df4*/ 	.word	0x00002440


	//   ....[15]....
        /*0df8*/ 	.word	0x00002450


	//   ....[16]....
        /*0dfc*/ 	.word	0x00002460


	//   ....[17]....
        /*0e00*/ 	.word	0x00003950


	//   ....[18]....
        /*0e04*/ 	.word	0x000039c0


	//   ....[19]....
        /*0e08*/ 	.word	0x00003ae0


	//   ....[20]....
        /*0e0c*/ 	.word	0x00003b20


	//   ....[21]....
        /*0e10*/ 	.word	0x00003e30


	//   ....[22]....
        /*0e14*/ 	.word	0x00004070


	//   ....[23]....
        /*0e18*/ 	.word	0x00004470


	//   ....[24]....
        /*0e1c*/ 	.word	0x00004490


	//   ....[25]....
        /*0e20*/ 	.word	0x000044b0


	//   ....[26]....
        /*0e24*/ 	.word	0x000044d0


	//   ....[27]....
        /*0e28*/ 	.word	0x000060a0


	//   ....[28]....
        /*0e2c*/ 	.word	0x00006110


	//   ....[29]....
        /*0e30*/ 	.word	0x00006210


	//   ....[30]....
        /*0e34*/ 	.word	0x00006240


	//   ....[31]....
        /*0e38*/ 	.word	0x00007840


	//   ....[32]....
        /*0e3c*/ 	.word	0x000078b0


	//   ....[33]....
        /*0e40*/ 	.word	0x000079b0


	//   ....[34]....
        /*0e44*/ 	.word	0x000079e0


	//   ....[35]....
        /*0e48*/ 	.word	0x00007d30


	//   ....[36]....
        /*0e4c*/ 	.word	0x00007fa0


	//   ....[37]....
        /*0e50*/ 	.word	0x000082c0


	//   ....[38]....
        /*0e54*/ 	.word	0x000082e0


	//   ....[39]....
        /*0e58*/ 	.word	0x00008400


	//   ....[40]....
        /*0e5c*/ 	.word	0x00008420


	//   ....[41]....
        /*0e60*/ 	.word	0x0000a700


	//   ....[42]....
        /*0e64*/ 	.word	0x0000a770


	//   ....[43]....
        /*0e68*/ 	.word	0x0000a780


	//   ....[44]....
        /*0e6c*/ 	.word	0x0000a840


	//   ....[45]....
        /*0e70*/ 	.word	0x0000bf90


	//   ....[46]....
        /*0e74*/ 	.word	0x0000bfd0


	//   ....[47]....
        /*0e78*/ 	.word	0x0000c0e0


	//   ....[48]....
        /*0e7c*/ 	.word	0x0000c100


	//   ....[49]....
        /*0e80*/ 	.word	0x0000c490


	//   ....[50]....
        /*0e84*/ 	.word	0x0000c4b0


	//   ....[51]....
        /*0e88*/ 	.word	0x0000c4d0


	//   ....[52]....
        /*0e8c*/ 	.word	0x0000c4f0


	//   ....[53]....
        /*0e90*/ 	.word	0x0000e310


	//   ....[54]....
        /*0e94*/ 	.word	0x0000e360


	//   ....[55]....
        /*0e98*/ 	.word	0x0000e380


	//   ....[56]....
        /*0e9c*/ 	.word	0x0000e3a0


	//   ....[57]....
        /*0ea0*/ 	.word	0x0000f7c0


	//   ....[58]....
        /*0ea4*/ 	.word	0x0000fb70


	//   ....[59]....
        /*0ea8*/ 	.word	0x0000fb90


	//   ....[60]....
        /*0eac*/ 	.word	0x0000fbb0


	//   ....[61]....
        /*0eb0*/ 	.word	0x0000fbd0


	//   ....[62]....
        /*0eb4*/ 	.word	0x0000fe70


	//   ....[63]....
        /*0eb8*/ 	.word	0x0000fe90


	//   ....[64]....
        /*0ebc*/ 	.word	0x00010010


	//   ....[65]....
        /*0ec0*/ 	.word	0x00010040


	//   ....[66]....
        /*0ec4*/ 	.word	0x00010180


	//   ....[67]....
        /*0ec8*/ 	.word	0x000101b0


	//   ....[68]....
        /*0ecc*/ 	.word	0x000102f0


	//   ....[69]....
        /*0ed0*/ 	.word	0x00010310


	//   ....[70]....
        /*0ed4*/ 	.word	0x000108e0


	//   ....[71]....
        /*0ed8*/ 	.word	0x00010900


	//   ....[72]....
        /*0edc*/ 	.word	0x00010b60


	//   ....[73]....
        /*0ee0*/ 	.word	0x00010b70


	//   ....[74]....
        /*0ee4*/ 	.word	0x00010d60


	//   ....[75]....
        /*0ee8*/ 	.word	0x00010d80


	//   ....[76]....
        /*0eec*/ 	.word	0x00010f70


	//   ....[77]....
        /*0ef0*/ 	.word	0x00010f80


	//   ....[78]....
        /*0ef4*/ 	.word	0x000111e0


	//   ....[79]....
        /*0ef8*/ 	.word	0x000112f0


	//   ....[80]....
        /*0efc*/ 	.word	0x00011360


	//   ....[81]....
        /*0f00*/ 	.word	0x00011580


	//   ....[82]....
        /*0f04*/ 	.word	0x000115f0


	//   ....[83]....
        /*0f08*/ 	.word	0x00011660


	//   ....[84]....
        /*0f0c*/ 	.word	0x000116d0


	//   ....[85]....
        /*0f10*/ 	.word	0x00011b10


	//   ....[86]....
        /*0f14*/ 	.word	0x00011b60


	//   ....[87]....
        /*0f18*/ 	.word	0x00011bb0


	//   ....[88]....
        /*0f1c*/ 	.word	0x00011c00


	//   ....[89]....
        /*0f20*/ 	.word	0x00011c70


	//   ....[90]....
        /*0f24*/ 	.word	0x00011ce0


	//   ....[91]....
        /*0f28*/ 	.word	0x00011f00


	//   ....[92]....
        /*0f2c*/ 	.word	0x00011f70


	//   ....[93]....
        /*0f30*/ 	.word	0x00011fe0


	//   ....[94]....
        /*0f34*/ 	.word	0x00012050


	//   ....[95]....
        /*0f38*/ 	.word	0x00012270


	//   ....[96]....
        /*0f3c*/ 	.word	0x000122e0


	//   ....[97]....
        /*0f40*/ 	.word	0x00012350


	//   ....[98]....
        /*0f44*/ 	.word	0x000123d0


	//   ....[99]....
        /*0f48*/ 	.word	0x00012850


	//   ....[100]....
        /*0f4c*/ 	.word	0x00012890


	//   ....[101]....
        /*0f50*/ 	.word	0x000128e0


	//   ....[102]....
        /*0f54*/ 	.word	0x00012920


	//   ....[103]....
        /*0f58*/ 	.word	0x00012980


	//   ....[104]....
        /*0f5c*/ 	.word	0x000129f0


	//   ....[105]....
        /*0f60*/ 	.word	0x00012a60


	//   ....[106]....
        /*0f64*/ 	.word	0x00012c10


	//   ....[107]....
        /*0f68*/ 	.word	0x00012c80


	//   ....[108]....
        /*0f6c*/ 	.word	0x00012cd0


	//   ....[109]....
        /*0f70*/ 	.word	0x00012d10


	//   ....[110]....
        /*0f74*/ 	.word	0x00012d60


	//   ....[111]....
        /*0f78*/ 	.word	0x00012da0


	//   ....[112]....
        /*0f7c*/ 	.word	0x00012df0


	//   ....[113]....
        /*0f80*/ 	.word	0x00012e50


	//   ....[114]....
        /*0f84*/ 	.word	0x00012ea0


	//   ....[115]....
        /*0f88*/ 	.word	0x00012ef0


	//   ....[116]....
        /*0f8c*/ 	.word	0x00012f60


	//   ....[117]....
        /*0f90*/ 	.word	0x00012fd0


	//   ....[118]....
        /*0f94*/ 	.word	0x00013050


	//   ....[119]....
        /*0f98*/ 	.word	0x000130c0


	//   ....[120]....
        /*0f9c*/ 	.word	0x00013140


	//   ....[121]....
        /*0fa0*/ 	.word	0x000131c0


	//   ....[122]....
        /*0fa4*/ 	.word	0x00013240


	//   ....[123]....
        /*0fa8*/ 	.word	0x000132b0


	//   ....[124]....
        /*0fac*/ 	.word	0x00013320


	//----- nvinfo : EIATTR_EXIT_INSTR_OFFSETS
	.align		4
.L_392:
        /*0fb0*/ 	.byte	0x04, 0x1c
        /*0fb2*/ 	.short	(.L_394 - .L_393)


	//   ....[0]....
.L_393:
        /*0fb4*/ 	.word	0x000000a0


	//   ....[1]....
        /*0fb8*/ 	.word	0x000112a0


	//----- nvinfo : EIATTR_MAX_THREADS
	.align		4
.L_394:
        /*0fbc*/ 	.byte	0x04, 0x05
        /*0fbe*/ 	.short	(.L_396 - .L_395)
.L_395:
        /*0fc0*/ 	.word	0x00000100
        /*0fc4*/ 	.word	0x00000001
        /*0fc8*/ 	.word	0x00000001


	//----- nvinfo : EIATTR_CRS_STACK_SIZE
	.align		4
.L_396:
        /*0fcc*/ 	.byte	0x04, 0x1e
        /*0fce*/ 	.short	(.L_398 - .L_397)
.L_397:
        /*0fd0*/ 	.word	0x00000000
.L_398:


//--------------------- .nv.info._ZN7cutlass13device_kernelIN5flash19enable_sm80_to_sm89INS1_16FlashAttnFwdSm80INS1_25CollectiveMainloopFwdSm80ILi8ELi1ELb1EN4cute5tupleIJNS5_1CILi128EEENS7_ILi64EEENS7_ILi256EEEEEELi256ENS_10bfloat16_tEfNS_4arch4Sm80ELb1ELb0ELb1ELb1ELb1ELb0ELb1ELb0EEENS1_21CollectiveEpilogueFwdINS6_IJS8_SA_S9_EEENS6_IJNS7_ILi1EEESI_SI_EEESC_SE_Li256ELb1ELb1ELb0ELb0EEENS1_19SingleTileSchedulerILb1ELb0ELb1ELi128EEEEEEEEEvNT_6ParamsE --------------------------
	.section	.nv.info._ZN7cutlass13device_kernelIN5flash19enable_sm80_to_sm89INS1_16FlashAttnFwdSm80INS1_25CollectiveMainloopFwdSm80ILi8ELi1ELb1EN4cute5tupleIJNS5_1CILi128EEENS7_ILi64EEENS7_ILi256EEEEEELi256ENS_10bfloat16_tEfNS_4arch4Sm80ELb1ELb0ELb1ELb1ELb1ELb0ELb1ELb0EEENS1_21CollectiveEpilogueFwdINS6_IJS8_SA_S9_EEENS6_IJNS7_ILi1EEESI_SI_EEESC_SE_Li256ELb1ELb1ELb0ELb0EEENS1_19SingleTileSchedulerILb1ELb0ELb1ELi128EEEEEEEEEvNT_6ParamsE,"",@"SHT_CUDA_INFO"
	.sectionflags	@""
	.align	4


	//----- nvinfo : EIATTR_CUDA_API_VERSION
	.align		4
        /*0000*/ 	.byte	0x04, 0x37
        /*0002*/ 	.short	(.L_400 - .L_399)
.L_399:
        /*0004*/ 	.word	0x00000082


	//----- nvinfo : EIATTR_SW2861232_WAR
	.align		4
.L_400:
        /*0008*/ 	.byte	0x01, 0x35
	.zero		2


	//----- nvinfo : EIATTR_PARAM_CBANK
	.align		4
        /*000c*/ 	.byte	0x04, 0x0a
        /*000e*/ 	.short	(.L_402 - .L_401)
	.align		4
.L_401:
        /*0010*/ 	.word	index@(.nv.constant0._ZN7cutlass13device_kernelIN5flash19enable_sm80_to_sm89INS1_16FlashAttnFwdSm80INS1_25CollectiveMainloopFwdSm80ILi8ELi1ELb1EN4cute5tupleIJNS5_1CILi128EEENS7_ILi64EEENS7_ILi256EEEEEELi256ENS_10bfloat16_tEfNS_4arch4Sm80ELb1ELb0ELb1ELb1ELb1ELb0ELb1ELb0EEENS1_21CollectiveEpilogueFwdINS6_IJS8_SA_S9_EEENS6_IJNS7_ILi1EEESI_SI_EEESC_SE_Li256ELb1ELb1ELb0ELb0EEENS1_19SingleTileSchedulerILb1ELb0ELb1ELi128EEEEEEEEEvNT_6ParamsE)
        /*0014*/ 	.short	0x0160
        /*0016*/ 	.short	0x0418


	//----- nvinfo : EIATTR_CBANK_PARAM_SIZE
	.align		4
.L_402:
        /*0018*/ 	.byte	0x03, 0x19
        /*001a*/ 	.short	0x0418


	//----- nvinfo : EIATTR_KPARAM_INFO
	.align		4
        /*001c*/ 	.byte	0x04, 0x17
        /*001e*/ 	.short	(.L_404 - .L_403)
.L_403:
        /*0020*/ 	.word	0x00000000
        /*0024*/ 	.short	0x0000
        /*0026*/ 	.short	0x0000
        /*0028*/ 	.byte	0x00, 0xf0, 0x61, 0x10


	//----- nvinfo : EIATTR_MAXREG_COUNT
	.align		4
.L_404:
        /*002c*/ 	.byte	0x03, 0x1b
        /*002e*/ 	.short	0x00ff


	//----- nvinfo : EIATTR_NUM_BARRIERS
	.align		4
        /*0030*/ 	.byte	0x02, 0x4c
        /*0032*/ 	.byte	0x02
	.zero		1


	//----- nvinfo : EIATTR_ANNOTATIONS
	.align		4
        /*0034*/ 	.byte	0x04, 0x55
        /*0036*/ 	.short	(.L_406 - .L_405)


	//   ....[0]....
.L_405:
        /* <DEDUP_REMOVED lines=103> */


	//----- nvinfo : EIATTR_MERCURY_ISA_VERSION
	.align		4
.L_406:
        /*0698*/ 	.byte	0x03, 0x5f
        /*069a*/ 	.short	0x0000


	//----- nvinfo : EIATTR_COOP_GROUP_MASK_REGIDS
	.align		4
        /*069c*/ 	.byte	0x04, 0x29
        /*069e*/ 	.short	(.L_408 - .L_407)


	//   ....[0]....
.L_407:
        /*06a0*/ 	.word	0xffffffff


	//   ....[1]....
        /*06a4*/ 	.word	0xffffffff


	//   ....[2]....
        /*06a8*/ 	.word	0xffffffff


	//   ....[3]....
        /*06ac*/ 	.word	0xffffffff


	//   ....[4]....
        /*06b0*/ 	.word	0xffffffff


	//   ....[5]....
        /*06b4*/ 	.word	0xffffffff


	//   ....[6]....
        /*06b8*/ 	.word	0xffffffff


	//   ....[7]....
        /*06bc*/ 	.word	0xffffffff


	//   ....[8]....
        /*06c0*/ 	.word	0xffffffff


	//   ....[9]....
        /*06c4*/ 	.word	0xffffffff


	//   ....[10]....
        /*06c8*/ 	.word	0xffffffff


	//   ....[11]....
        /*06cc*/ 	.word	0xffffffff


	//   ....[12]....
        /*06d0*/ 	.word	0xffffffff


	//   ....[13]....
        /*06d4*/ 	.word	0xffffffff


	//   ....[14]....
        /*06d8*/ 	.word	0xffffffff


	//   ....[15]....
        /*06dc*/ 	.word	0xffffffff


	//   ....[16]....
        /*06e0*/ 	.word	0xffffffff


	//   ....[17]....
        /*06e4*/ 	.word	0xffffffff


	//   ....[18]....
        /*06e8*/ 	.word	0xffffffff


	//   ....[19]....
        /*06ec*/ 	.word	0xffffffff


	//   ....[20]....
        /*06f0*/ 	.word	0xffffffff


	//   ....[21]....
        /*06f4*/ 	.word	0xffffffff


	//   ....[22]....
        /*06f8*/ 	.word	0xffffffff


	//   ....[23]....
        /*06fc*/ 	.word	0xffffffff


	//   ....[24]....
        /*0700*/ 	.word	0xffffffff


	//   ....[25]....
        /*0704*/ 	.word	0xffffffff


	//   ....[26]....
        /*0708*/ 	.word	0xffffffff


	//   ....[27]....
        /*070c*/ 	.word	0xffffffff


	//   ....[28]....
        /*0710*/ 	.word	0xffffffff


	//   ....[29]....
        /*0714*/ 	.word	0xffffffff


	//   ....[30]....
        /*0718*/ 	.word	0xffffffff


	//   ....[31]....
        /*071c*/ 	.word	0xffffffff


	//   ....[32]....
        /*0720*/ 	.word	0xffffffff


	//   ....[33]....
        /*0724*/ 	.word	0xffffffff


	//   ....[34]....
        /*0728*/ 	.word	0xffffffff


	//   ....[35]....
        /*072c*/ 	.word	0xffffffff


	//   ....[36]....
        /*0730*/ 	.word	0xffffffff


	//   ....[37]....
        /*0734*/ 	.word	0xffffffff


	//   ....[38]....
        /*0738*/ 	.word	0xffffffff


	//   ....[39]....
        /*073c*/ 	.word	0xffffffff


	//   ....[40]....
        /*0740*/ 	.word	0xffffffff


	//   ....[41]....
        /*0744*/ 	.word	0xffffffff


	//   ....[42]....
        /*0748*/ 	.word	0xffffffff


	//   ....[43]....
        /*074c*/ 	.word	0xffffffff


	//   ....[44]....
        /*0750*/ 	.word	0xffffffff


	//   ....[45]....
        /*0754*/ 	.word	0xffffffff


	//   ....[46]....
        /*0758*/ 	.word	0xffffffff


	//   ....[47]....
        /*075c*/ 	.word	0xffffffff


	//   ....[48]....
        /*0760*/ 	.word	0xffffffff


	//   ....[49]....
        /*0764*/ 	.word	0xffffffff


	//   ....[50]....
        /*0768*/ 	.word	0xffffffff


	//   ....[51]....
        /*076c*/ 	.word	0xffffffff


	//   ....[52]....
        /*0770*/ 	.word	0xffffffff


	//   ....[53]....
        /*0774*/ 	.word	0xffffffff


	//   ....[54]....
        /*0778*/ 	.word	0xffffffff


	//   ....[55]....
        /*077c*/ 	.word	0xffffffff


	//   ....[56]....
        /*0780*/ 	.word	0xffffffff


	//   ....[57]....
        /*0784*/ 	.word	0xffffffff


	//   ....[58]....
        /*0788*/ 	.word	0xffffffff


	//   ....[59]....
        /*078c*/ 	.word	0xffffffff


	//   ....[60]....
        /*0790*/ 	.word	0xffffffff


	//   ....[61]....
        /*0794*/ 	.word	0xffffffff


	//   ....[62]....
        /*0798*/ 	.word	0xffffffff


	//   ....[63]....
        /*079c*/ 	.word	0xffffffff


	//   ....[64]....
        /*07a0*/ 	.word	0xffffffff


	//   ....[65]....
        /*07a4*/ 	.word	0xffffffff


	//   ....[66]....
        /*07a8*/ 	.word	0xffffffff


	//   ....[67]....
        /*07ac*/ 	.word	0xffffffff


	//   ....[68]....
        /*07b0*/ 	.word	0xffffffff


	//   ....[69]....
        /*07b4*/ 	.word	0xffffffff


	//   ....[70]....
        /*07b8*/ 	.word	0xffffffff


	//   ....[71]....
        /*07bc*/ 	.word	0xffffffff


	//   ....[72]....
        /*07c0*/ 	.word	0xffffffff


	//   ....[73]....
        /*07c4*/ 	.word	0xffffffff


	//   ....[74]....
        /*07c8*/ 	.word	0xffffffff


	//   ....[75]....
        /*07cc*/ 	.word	0xffffffff


	//   ....[76]....
        /*07d0*/ 	.word	0xffffffff


	//----- nvinfo : EIATTR_COOP_GROUP_INSTR_OFFSETS
	.align		4
.L_408:
        /*07d4*/ 	.byte	0x04, 0x28
        /*07d6*/ 	.short	(.L_410 - .L_409)


	//   ....[0]....
.L_409:
        /*07d8*/ 	.word	0x000000a0


	//   ....[1]....
        /*07dc*/ 	.word	0x000015e0


	//   ....[2]....
        /*07e0*/ 	.word	0x00001640


	//   ....[3]....
        /*07e4*/ 	.word	0x00001700


	//   ....[4]....
        /*07e8*/ 	.word	0x00001730


	//   ....[5]....
        /*07ec*/ 	.word	0x00001860


	//   ....[6]....
        /*07f0*/ 	.word	0x00001870


	//   ....[7]....
        /*07f4*/ 	.word	0x000019b0


	//   ....[8]....
        /*07f8*/ 	.word	0x000019c0


	//   ....[9]....
        /*07fc*/ 	.word	0x00001b30


	//   ....[10]....
        /*0800*/ 	.word	0x00001b50


	//   ....[11]....
        /*0804*/ 	.word	0x00001c50


	//   ....[12]....
        /*0808*/ 	.word	0x00001c90


	//   ....[13]....
        /*080c*/ 	.word	0x00001cb0


	//   ....[14]....
        /*0810*/ 	.word	0x00001cf0


	//   ....[15]....
        /*0814*/ 	.word	0x00001e00


	//   ....[16]....
        /*0818*/ 	.word	0x00001e30


	//   ....[17]....
        /*081c*/ 	.word	0x00003780


	//   ....[18]....
        /*0820*/ 	.word	0x00003790


	//   ....[19]....
        /*0824*/ 	.word	0x00003870


	//   ....[20]....
        /*0828*/ 	.word	0x00003890


	//   ....[21]....
        /*082c*/ 	.word	0x00003da0


	//   ....[22]....
        /*0830*/ 	.word	0x00004210


	//   ....[23]....
        /*0834*/ 	.word	0x00004780


	//   ....[24]....
        /*0838*/ 	.word	0x000047a0


	//   ....[25]....
        /*083c*/ 	.word	0x000047c0


	//   ....[26]....
        /*0840*/ 	.word	0x000047e0


	//   ....[27]....
        /*0844*/ 	.word	0x000063a0


	//   ....[28]....
        /*0848*/ 	.word	0x000063b0


	//   ....[29]....
        /*084c*/ 	.word	0x000063c0


	//   ....[30]....
        /*0850*/ 	.word	0x000063d0


	//   ....[31]....
        /*0854*/ 	.word	0x00007a80


	//   ....[32]....
        /*0858*/ 	.word	0x00007a90


	//   ....[33]....
        /*085c*/ 	.word	0x00007aa0


	//   ....[34]....
        /*0860*/ 	.word	0x00007ab0


	//   ....[35]....
        /*0864*/ 	.word	0x00007e80


	//   ....[36]....
        /*0868*/ 	.word	0x00007e90


	//   ....[37]....
        /*086c*/ 	.word	0x00008380


	//   ....[38]....
        /*0870*/ 	.word	0x00008420


	//   ....[39]....
        /*0874*/ 	.word	0x00008af0


	//   ....[40]....
        /*0878*/ 	.word	0x00008b10


	//   ....[41]....
        /*087c*/ 	.word	0x0000a780


	//   ....[42]....
        /*0880*/ 	.word	0x0000a790


	//   ....[43]....
        /*0884*/ 	.word	0x0000a7a0


	//   ....[44]....
        /*0888*/ 	.word	0x0000a7b0


	//   ....[45]....
        /*088c*/ 	.word	0x0000abf0


	//   ....[46]....
        /*0890*/ 	.word	0x0000ac00


	//   ....[47]....
        /*0894*/ 	.word	0x0000ac20


	//   ....[48]....
        /*0898*/ 	.word	0x0000ace0


	//   ....[49]....
        /*089c*/ 	.word	0x0000c0f0


	//   ....[50]....
        /*08a0*/ 	.word	0x0000c110


	//   ....[51]....
        /*08a4*/ 	.word	0x0000c7f0


	//   ....[52]....
        /*08a8*/ 	.word	0x0000c810


	//   ....[53]....
        /*08ac*/ 	.word	0x0000df90


	//   ....[54]....
        /*08b0*/ 	.word	0x0000dfa0


	//   ....[55]....
        /*08b4*/ 	.word	0x0000dfd0


	//   ....[56]....
        /*08b8*/ 	.word	0x0000dfe0


	//   ....[57]....
        /*08bc*/ 	.word	0x0000fa50


	//   ....[58]....
        /*08c0*/ 	.word	0x0000fa90


	//   ....[59]....
        /*08c4*/ 	.word	0x0000faf0


	//   ....[60]....
        /*08c8*/ 	.word	0x0000fb20


	//   ....[61]....
        /*08cc*/ 	.word	0x0000fd50


	//   ....[62]....
        /*08d0*/ 	.word	0x0000fd60


	//   ....[63]....
        /*08d4*/ 	.word	0x0000ff60


	//   ....[64]....
        /*08d8*/ 	.word	0x0000ff90


	//   ....[65]....
        /*08dc*/ 	.word	0x00010150


	//   ....[66]....
        /*08e0*/ 	.word	0x00010180


	//   ....[67]....
        /*08e4*/ 	.word	0x00010340


	//   ....[68]....
        /*08e8*/ 	.word	0x00010360


	//   ....[69]....
        /*08ec*/ 	.word	0x00010ce0


	//   ....[70]....
        /*08f0*/ 	.word	0x00010d00


	//   ....[71]....
        /*08f4*/ 	.word	0x00010ec0


	//   ....[72]....
        /*08f8*/ 	.word	0x00010ef0


	//   ....[73]....
        /*08fc*/ 	.word	0x00011080


	//   ....[74]....
        /*0900*/ 	.word	0x000110b0


	//   ....[75]....
        /*0904*/ 	.word	0x00011240


	//   ....[76]....
        /*0908*/ 	.word	0x00011260


	//----- nvinfo : EIATTR_EXIT_INSTR_OFFSETS
	.align		4
.L_410:
        /*090c*/ 	.byte	0x04, 0x1c
        /*090e*/ 	.short	(.L_412 - .L_411)


	//   ....[0]....
.L_411:
        /*0910*/ 	.word	0x00000450


	//   ....[1]....
        /*0914*/ 	.word	0x00010370


	//   ....[2]....
        /*0918*/ 	.word	0x000104b0


	//   ....[3]....
        /*091c*/ 	.word	0x00010510


	//   ....[4]....
        /*0920*/ 	.word	0x00011270


	//   ....[5]....
        /*0924*/ 	.word	0x00011380


	//   ....[6]....
        /*0928*/ 	.word	0x000113e0


	//----- nvinfo : EIATTR_CTAIDZ_USED
	.align		4
.L_412:
        /*092c*/ 	.byte	0x01, 0x04
	.zero		2


	//----- nvinfo : EIATTR_MAX_THREADS
	.align		4
        /*0930*/ 	.byte	0x04, 0x05
        /*0932*/ 	.short	(.L_414 - .L_413)
.L_413:
        /*0934*/ 	.word	0x00000100
        /*0938*/ 	.word	0x00000001
        /*093c*/ 	.word	0x00000001


	//----- nvinfo : EIATTR_CRS_STACK_SIZE
	.align		4
.L_414:
        /*0940*/ 	.byte	0x04, 0x1e
        /*0942*/ 	.short	(.L_416 - .L_415)
.L_415:
        /*0944*/ 	.word	0x00000000
.L_416:


//--------------------- .nv.info._ZN7cutlass13device_kernelIN5flash19enable_sm80_to_sm89INS1_16FlashAttnFwdSm80INS1_25CollectiveMainloopFwdSm80ILi8ELi1ELb0EN4cute5tupleIJNS5_1CILi128EEENS7_ILi32EEENS7_ILi256EEEEEELi256ENS_10bfloat16_tEfNS_4arch4Sm80ELb1ELb0ELb1ELb1ELb1ELb1ELb1ELb0EEENS1_21CollectiveEpilogueFwdINS6_IJS8_SA_S9_EEENS6_IJNS7_ILi1EEESI_SI_EEESC_SE_Li256ELb1ELb1ELb0ELb0EEENS1_19SingleTileSchedulerILb1ELb0ELb1ELi128EEEEEEEEEvNT_6ParamsE --------------------------
	.section	.nv.info._ZN7cutlass13device_kernelIN5flash19enable_sm80_to_sm89INS1_16FlashAttnFwdSm80INS1_25CollectiveMainloopFwdSm80ILi8ELi1ELb0EN4cute5tupleIJNS5_1CILi128EEENS7_ILi32EEENS7_ILi256EEEEEELi256ENS_10bfloat16_tEfNS_4arch4Sm80ELb1ELb0ELb1ELb1ELb1ELb1ELb1ELb0EEENS1_21CollectiveEpilogueFwdINS6_IJS8_SA_S9_EEENS6_IJNS7_ILi1EEESI_SI_EEESC_SE_Li256ELb1ELb1ELb0ELb0EEENS1_19SingleTileSchedulerILb1ELb0ELb1ELi128EEEEEEEEEvNT_6ParamsE,"",@"SHT_CUDA_INFO"
	.sectionflags	@""
	.align	4


	//----- nvinfo : EIATTR_CUDA_API_VERSION
	.align		4
        /*0000*/ 	.byte	0x04, 0x37
        /*0002*/ 	.short	(.L_418 - .L_417)
.L_417:
        /*0004*/ 	.word	0x00000082


	//----- nvinfo : EIATTR_SW2861232_WAR
	.align		4
.L_418:
        /*0008*/ 	.byte	0x01, 0x35
	.zero		2


	//----- nvinfo : EIATTR_PARAM_CBANK
	.align		4
        /*000c*/ 	.byte	0x04, 0x0a
        /*000e*/ 	.short	(.L_420 - .L_419)
	.align		4
.L_419:
        /*0010*/ 	.word	index@(.nv.constant0._ZN7cutlass13device_kernelIN5flash19enable_sm80_to_sm89INS1_16FlashAttnFwdSm80INS1_25CollectiveMainloopFwdSm80ILi8ELi1ELb0EN4cute5tupleIJNS5_1CILi128EEENS7_ILi32EEENS7_ILi256EEEEEELi256ENS_10bfloat16_tEfNS_4arch4Sm80ELb1ELb0ELb1ELb1ELb1ELb1ELb1ELb0EEENS1_21CollectiveEpilogueFwdINS6_IJS8_SA_S9_EEENS6_IJNS7_ILi1EEESI_SI_EEESC_SE_Li256ELb1ELb1ELb0ELb0EEENS1_19SingleTileSchedulerILb1ELb0ELb1ELi128EEEEEEEEEvNT_6ParamsE)
        /*0014*/ 	.short	0x0160
        /*0016*/ 	.short	0x0418


	//----- nvinfo : EIATTR_CBANK_PARAM_SIZE
	.align		4
.L_420:
        /*0018*/ 	.byte	0x03, 0x19
        /*001a*/ 	.short	0x0418


	//----- nvinfo : EIATTR_KPARAM_INFO
	.align		4
        /*001c*/ 	.byte	0x04, 0x17
        /*001e*/ 	.short	(.L_422 - .L_421)
.L_421:
        /*0020*/ 	.word	0x00000000
        /*0024*/ 	.short	0x0000
        /*0026*/ 	.short	0x0000
        /*0028*/ 	.byte	0x00, 0xf0, 0x61, 0x10


	//----- nvinfo : EIATTR_MAXREG_COUNT
	.align		4
.L_422:
        /*002c*/ 	.byte	0x03, 0x1b
        /*002e*/ 	.short	0x00ff


	//----- nvinfo : EIATTR_NUM_BARRIERS
	.align		4
        /*0030*/ 	.byte	0x02, 0x4c
        /*0032*/ 	.byte	0x02
	.zero		1


	//----- nvinfo : EIATTR_MERCURY_ISA_VERSION
	.align		4
        /*0034*/ 	.byte	0x03, 0x5f
        /*0036*/ 	.short	0x0000


	//----- nvinfo : EIATTR_COOP_GROUP_MASK_REGIDS
	.align		4
        /*0038*/ 	.byte	0x04, 0x29
        /*003a*/ 	.short	(.L_424 - .L_423)


	//   ....[0]....
.L_423:
        /*003c*/ 	.word	0xffffffff


	//   ....[1]....
        /*0040*/ 	.word	0xffffffff


	//   ....[2]....
        /*0044*/ 	.word	0xffffffff


	//   ....[3]....
        /*0048*/ 	.word	0xffffffff


	//   ....[4]....
        /*004c*/ 	.word	0xffffffff


	//   ....[5]....
        /*0050*/ 	.word	0xffffffff


	//   ....[6]....
        /*0054*/ 	.word	0xffffffff


	//   ....[7]....
        /*0058*/ 	.word	0xffffffff


	//   ....[8]....
        /*005c*/ 	.word	0xffffffff


	//   ....[9]....
        /*0060*/ 	.word	0xffffffff


	//   ....[10]....
        /*0064*/ 	.word	0xffffffff


	//   ....[11]....
        /*0068*/ 	.word	0xffffffff


	//   ....[12]....
        /*006c*/ 	.word	0xffffffff


	//   ....[13]....
        /*0070*/ 	.word	0xffffffff


	//   ....[14]....
        /*0074*/ 	.word	0xffffffff


	//   ....[15]....
        /*0078*/ 	.word	0xffffffff


	//   ....[16]....
        /*007c*/ 	.word	0xffffffff


	//   ....[17]....
        /*0080*/ 	.word	0xffffffff


	//   ....[18]....
        /*0084*/ 	.word	0xffffffff


	//   ....[19]....
        /*0088*/ 	.word	0xffffffff


	//   ....[20]....
        /*008c*/ 	.word	0xffffffff


	//   ....[21]....
        /*0090*/ 	.word	0xffffffff


	//   ....[22]....
        /*0094*/ 	.word	0xffffffff


	//   ....[23]....
        /*0098*/ 	.word	0xffffffff


	//   ....[24]....
        /*009c*/ 	.word	0xffffffff


	//   ....[25]....
        /*00a0*/ 	.word	0xffffffff


	//   ....[26]....
        /*00a4*/ 	.word	0xffffffff


	//   ....[27]....
        /*00a8*/ 	.word	0xffffffff


	//   ....[28]....
        /*00ac*/ 	.word	0xffffffff


	//   ....[29]....
        /*00b0*/ 	.word	0xffffffff


	//   ....[30]....
        /*00b4*/ 	.word	0xffffffff


	//   ....[31]....
        /*00b8*/ 	.word	0xffffffff


	//   ....[32]....
        /*00bc*/ 	.word	0xffffffff


	//   ....[33]....
        /*00c0*/ 	.word	0xffffffff


	//   ....[34]....
        /*00c4*/ 	.word	0xffffffff


	//   ....[35]....
        /*00c8*/ 	.word	0xffffffff


	//   ....[36]....
        /*00cc*/ 	.word	0xffffffff


	//   ....[37]....
        /*00d0*/ 	.word	0xffffffff


	//   ....[38]....
        /*00d4*/ 	.word	0xffffffff


	//   ....[39]....
        /*00d8*/ 	.word	0xffffffff


	//   ....[40]....
        /*00dc*/ 	.word	0xffffffff


	//   ....[41]....
        /*00e0*/ 	.word	0xffffffff


	//   ....[42]....
        /*00e4*/ 	.word	0xffffffff


	//   ....[43]....
        /*00e8*/ 	.word	0xffffffff


	//   ....[44]....
        /*00ec*/ 	.word	0xffffffff


	//   ....[45]....
        /*00f0*/ 	.word	0xffffffff


	//   ....[46]....
        /*00f4*/ 	.word	0xffffffff


	//   ....[47]....
        /*00f8*/ 	.word	0xffffffff


	//   ....[48]....
        /*00fc*/ 	.word	0xffffffff


	//   ....[49]....
        /*0100*/ 	.word	0xffffffff


	//   ....[50]....
        /*0104*/ 	.word	0xffffffff


	//   ....[51]....
        /*0108*/ 	.word	0xffffffff


	//   ....[52]....
        /*010c*/ 	.word	0xffffffff


	//   ....[53]....
        /*0110*/ 	.word	0xffffffff


	//   ....[54]....
        /*0114*/ 	.word	0xffffffff


	//   ....[55]....
        /*0118*/ 	.word	0xffffffff


	//   ....[56]....
        /*011c*/ 	.word	0xffffffff


	//   ....[57]....
        /*0120*/ 	.word	0xffffffff


	//   ....[58]....
        /*0124*/ 	.word	0xffffffff


	//   ....[59]....
        /*0128*/ 	.word	0xffffffff


	//   ....[60]....
        /*012c*/ 	.word	0xffffffff


	//   ....[61]....
        /*0130*/ 	.word	0xffffffff


	//   ....[62]....
        /*0134*/ 	.word	0xffffffff


	//   ....[63]....
        /*0138*/ 	.word	0xffffffff


	//   ....[64]....
        /*013c*/ 	.word	0xffffffff


	//   ....[65]....
        /*0140*/ 	.word	0xffffffff


	//   ....[66]....
        /*0144*/ 	.word	0xffffffff


	//   ....[67]....
        /*0148*/ 	.word	0xffffffff


	//   ....[68]....
        /*014c*/ 	.word	0xffffffff


	//   ....[69]....
        /*0150*/ 	.word	0xffffffff


	//   ....[70]....
        /*0154*/ 	.word	0xffffffff


	//   ....[71]....
        /*0158*/ 	.word	0xffffffff


	//   ....[72]....
        /*015c*/ 	.word	0xffffffff


	//   ....[73]....
        /*0160*/ 	.word	0xffffffff


	//   ....[74]....
        /*0164*/ 	.word	0xffffffff


	//   ....[75]....
        /*0168*/ 	.word	0xffffffff


	//   ....[76]....
        /*016c*/ 	.word	0xffffffff


	//   ....[77]....
        /*0170*/ 	.word	0xffffffff


	//   ....[78]....
        /*0174*/ 	.word	0xffffffff


	//   ....[79]....
        /*0178*/ 	.word	0xffffffff


	//   ....[80]....
        /*017c*/ 	.word	0xffffffff


	//   ....[81]....
        /*0180*/ 	.word	0xffffffff


	//   ....[82]....
        /*0184*/ 	.word	0xffffffff


	//   ....[83]....
        /*0188*/ 	.word	0xffffffff


	//   ....[84]....
        /*018c*/ 	.word	0xffffffff


	//   ....[85]....
        /*0190*/ 	.word	0xffffffff


	//   ....[86]....
        /*0194*/ 	.word	0xffffffff


	//   ....[87]....
        /*0198*/ 	.word	0xffffffff


	//   ....[88]....
        /*019c*/ 	.word	0xffffffff


	//   ....[89]....
        /*01a0*/ 	.word	0xffffffff


	//   ....[90]....
        /*01a4*/ 	.word	0xffffffff


	//   ....[91]....
        /*01a8*/ 	.word	0xffffffff


	//   ....[92]....
        /*01ac*/ 	.word	0xffffffff


	//   ....[93]....
        /*01b0*/ 	.word	0xffffffff


	//   ....[94]....
        /*01b4*/ 	.word	0xffffffff


	//   ....[95]....
        /*01b8*/ 	.word	0xffffffff


	//   ....[96]....
        /*01bc*/ 	.word	0xffffffff


	//   ....[97]....
        /*01c0*/ 	.word	0xffffffff


	//   ....[98]....
        /*01c4*/ 	.word	0xffffffff


	//   ....[99]....
        /*01c8*/ 	.word	0xffffffff


	//   ....[100]....
        /*01cc*/ 	.word	0xffffffff


	//   ....[101]....
        /*01d0*/ 	.word	0xffffffff


	//   ....[102]....
        /*01d4*/ 	.word	0xffffffff


	//----- nvinfo : EIATTR_COOP_GROUP_INSTR_OFFSETS
	.align		4
.L_424:
        /*01d8*/ 	.byte	0x04, 0x28
        /*01da*/ 	.short	(.L_426 - .L_425)


	//   ....[0]....
.L_425:
        /*01dc*/ 	.word	0x00000090


	//   ....[1]....
        /*01e0*/ 	.word	0x00002040


	//   ....[2]....
        /*01e4*/ 	.word	0x00002050


	//   ....[3]....
        /*01e8*/ 	.word	0x00003270


	//   ....[4]....
        /*01ec*/ 	.word	0x00003280


	//   ....[5]....
        /*01f0*/ 	.word	0x00004390


	//   ....[6]....
        /*01f4*/ 	.word	0x000043b0


	//   ....[7]....
        /*01f8*/ 	.word	0x00004780


	//   ....[8]....
        /*01fc*/ 	.word	0x000047a0


	//   ....[9]....
        /*0200*/ 	.word	0x00005530


	//   ....[10]....
        /*0204*/ 	.word	0x00005580


	//   ....[11]....
        /*0208*/ 	.word	0x00005770


	//   ....[12]....
        /*020c*/ 	.word	0x000057a0


	//   ....[13]....
        /*0210*/ 	.word	0x00005920


	//   ....[14]....
        /*0214*/ 	.word	0x00005950


	//   ....[15]....
        /*0218*/ 	.word	0x00005ad0


	//   ....[16]....
        /*021c*/ 	.word	0x00005b20


	//   ....[17]....
        /*0220*/ 	.word	0x00006020


	//   ....[18]....
        /*0224*/ 	.word	0x00006070


	//   ....[19]....
        /*0228*/ 	.word	0x000064a0


	//   ....[20]....
        /*022c*/ 	.word	0x000064d0


	//   ....[21]....
        /*0230*/ 	.word	0x00006500


	//   ....[22]....
        /*0234*/ 	.word	0x00006510


	//   ....[23]....
        /*0238*/ 	.word	0x000067e0


	//   ....[24]....
        /*023c*/ 	.word	0x000069a0


	//   ....[25]....
        /*0240*/ 	.word	0x000069e0


	//   ....[26]....
        /*0244*/ 	.word	0x00006a20


	//   ....[27]....
        /*0248*/ 	.word	0x00006d50


	//   ....[28]....
        /*024c*/ 	.word	0x00006f10


	//   ....[29]....
        /*0250*/ 	.word	0x00006f50


	//   ....[30]....
        /*0254*/ 	.word	0x00006f90


	//   ....[31]....
        /*0258*/ 	.word	0x000072d0


	//   ....[32]....
        /*025c*/ 	.word	0x00007490


	//   ....[33]....
        /*0260*/ 	.word	0x000074d0


	//   ....[34]....
        /*0264*/ 	.word	0x00007510


	//   ....[35]....
        /*0268*/ 	.word	0x0000af40


	//   ....[36]....
        /*026c*/ 	.word	0x0000afa0


	//   ....[37]....
        /*0270*/ 	.word	0x0000afd0


	//   ....[38]....
        /*0274*/ 	.word	0x0000afe0


	//   ....[39]....
        /*0278*/ 	.word	0x0000b180


	//   ....[40]....
        /*027c*/ 	.word	0x0000b340


	//   ....[41]....
        /*0280*/ 	.word	0x0000b380


	//   ....[42]....
        /*0284*/ 	.word	0x0000b3c0


	//   ....[43]....
        /*0288*/ 	.word	0x0000b5c0


	//   ....[44]....
        /*028c*/ 	.word	0x0000b780


	//   ....[45]....
        /*0290*/ 	.word	0x0000b7c0


	//   ....[46]....
        /*0294*/ 	.word	0x0000b800


	//   ....[47]....
        /*0298*/ 	.word	0x0000ba10


	//   ....[48]....
        /*029c*/ 	.word	0x0000bb20


	//   ....[49]....
        /*02a0*/ 	.word	0x0000bb60


	//   ....[50]....
        /*02a4*/ 	.word	0x0000bba0


	//   ....[51]....
        /*02a8*/ 	.word	0x0000fee0


	//   ....[52]....
        /*02ac*/ 	.word	0x0000ff10


	//   ....[53]....
        /*02b0*/ 	.word	0x00010c00


	//   ....[54]....
        /*02b4*/ 	.word	0x00010c10


	//   ....[55]....
        /*02b8*/ 	.word	0x00011020


	//   ....[56]....
        /*02bc*/ 	.word	0x00011190


	//   ....[57]....
        /*02c0*/ 	.word	0x00011580


	//   ....[58]....
        /*02c4*/ 	.word	0x000115a0


	//   ....[59]....
        /*02c8*/ 	.word	0x000115c0


	//   ....[60]....
        /*02cc*/ 	.word	0x000115e0


	//   ....[61]....
        /*02d0*/ 	.word	0x00012140


	//   ....[62]....
        /*02d4*/ 	.word	0x00012150


	//   ....[63]....
        /*02d8*/ 	.word	0x00012d00


	//   ....[64]....
        /*02dc*/ 	.word	0x00012d10


	//   ....[65]....
        /*02e0*/ 	.word	0x00012e80


	//   ....[66]....
        /*02e4*/ 	.word	0x00012e90


	//   ....[67]....
        /*02e8*/ 	.word	0x000131c0


	//   ....[68]....
        /*02ec*/ 	.word	0x00013220


	//   ....[69]....
        /*02f0*/ 	.word	0x00013240


	//   ....[70]....
        /*02f4*/ 	.word	0x00013260


	//   ....[71]....
        /*02f8*/ 	.word	0x00014800


	//   ....[72]....
        /*02fc*/ 	.word	0x00014810


	//   ....[73]....
        /*0300*/ 	.word	0x00014a30


	//   ....[74]....
        /*0304*/ 	.word	0x00014a40


	//   ....[75]....
        /*0308*/ 	.word	0x000155c0


	//   ....[76]....
        /*030c*/ 	.word	0x000155e0


	//   ....[77]....
        /*0310*/ 	.word	0x00015650


	//   ....[78]....
        /*0314*/ 	.word	0x00015660


	//   ....[79]....
        /*0318*/ 	.word	0x00016850


	//   ....[80]....
        /*031c*/ 	.word	0x00016880


	//   ....[81]....
        /*0320*/ 	.word	0x000168d0


	//   ....[82]....
        /*0324*/ 	.word	0x000168e0


	//   ....[83]....
        /*0328*/ 	.word	0x00018350


	//   ....[84]....
        /*032c*/ 	.word	0x00018390


	//   ....[85]....
        /*0330*/ 	.word	0x000183c0


	//   ....[86]....
        /*0334*/ 	.word	0x000183f0


	//   ....[87]....
        /*0338*/ 	.word	0x00018630


	//   ....[88]....
        /*033c*/ 	.word	0x00018640


	//   ....[89]....
        /*0340*/ 	.word	0x00018840


	//   ....[90]....
        /*0344*/ 	.word	0x00018870


	//   ....[91]....
        /*0348*/ 	.word	0x00018a30


	//   ....[92]....
        /*034c*/ 	.word	0x00018a60


	//   ....[93]....
        /*0350*/ 	.word	0x00018c20


	//   ....[94]....
        /*0354*/ 	.word	0x00018c40


	//   ....[95]....
        /*0358*/ 	.word	0x000195f0


	//   ....[96]....
        /*035c*/ 	.word	0x00019610


	//   ....[97]....
        /*0360*/ 	.word	0x000197a0


	//   ....[98]....
        /*0364*/ 	.word	0x000197d0


	//   ....[99]....
        /*0368*/ 	.word	0x00019960


	//   ....[100]....
        /*036c*/ 	.word	0x00019990


	//   ....[101]....
        /*0370*/ 	.word	0x00019b20


	//   ....[102]....
        /*0374*/ 	.word	0x00019b40


	//----- nvinfo : EIATTR_EXIT_INSTR_OFFSETS
	.align		4
.L_426:
        /*0378*/ 	.byte	0x04, 0x1c
        /*037a*/ 	.short	(.L_428 - .L_427)


	//   ....[0]....
.L_427:
        /*037c*/ 	.word	0x00000440


	//   ....[1]....
        /*0380*/ 	.word	0x00018c50


	//   ....[2]....
        /*0384*/ 	.word	0x00018d90


	//   ....[3]....
        /*0388*/ 	.word	0x00018df0


	//   ....[4]....
        /*038c*/ 	.word	0x00019b50


	//   ....[5]....
        /*0390*/ 	.word	0x00019c60


	//   ....[6]....
        /*0394*/ 	.word	0x00019cc0


	//----- nvinfo : EIATTR_CTAIDZ_USED
	.align		4
.L_428:
        /*0398*/ 	.byte	0x01, 0x04
	.zero		2


	//----- nvinfo : EIATTR_MAX_THREADS
	.align		4
        /*039c*/ 	.byte	0x04, 0x05
        /*039e*/ 	.short	(.L_430 - .L_429)
.L_429:
        /*03a0*/ 	.word	0x00000100
        /*03a4*/ 	.word	0x00000001
        /*03a8*/ 	.word	0x00000001


	//----- nvinfo : EIATTR_CRS_STACK_SIZE
	.align		4
.L_430:
        /*03ac*/ 	.byte	0x04, 0x1e
        /*03ae*/ 	.short	(.L_432 - .L_431)
.L_431:
        /*03b0*/ 	.word	0x00000000
.L_432:


//--------------------- .nv.info._ZN7cutlass13device_kernelIN5flash19enable_sm80_to_sm89INS1_16FlashAttnFwdSm80INS1_25CollectiveMainloopFwdSm80ILi8ELi1ELb0EN4cute5tupleIJNS5_1CILi128EEENS7_ILi96EEENS7_ILi256EEEEEELi256ENS_10bfloat16_tEfNS_4arch4Sm80ELb0ELb0ELb1ELb0ELb1ELb0ELb1ELb0EEENS1_21CollectiveEpilogueFwdINS6_IJS8_SA_S9_EEENS6_IJNS7_ILi1EEESI_SI_EEESC_SE_Li256ELb0ELb1ELb0ELb0EEENS1_19SingleTileSchedulerILb0ELb0ELb1ELi128EEEEEEEEEvNT_6ParamsE --------------------------
	.section	.nv.info._ZN7cutlass13device_kernelIN5flash19enable_sm80_to_sm89INS1_16FlashAttnFwdSm80INS1_25CollectiveMainloopFwdSm80ILi8ELi1ELb0EN4cute5tupleIJNS5_1CILi128EEENS7_ILi96EEENS7_ILi256EEEEEELi256ENS_10bfloat16_tEfNS_4arch4Sm80ELb0ELb0ELb1ELb0ELb1ELb0ELb1ELb0EEENS1_21CollectiveEpilogueFwdINS6_IJS8_SA_S9_EEENS6_IJNS7_ILi1EEESI_SI_EEESC_SE_Li256ELb0ELb1ELb0ELb0EEENS1_19SingleTileSchedulerILb0ELb0ELb1ELi128EEEEEEEEEvNT_6ParamsE,"",@"SHT_CUDA_INFO"
	.sectionflags	@""
	.align	4


	//----- nvinfo : EIATTR_CUDA_API_VERSION
	.align		4
        /*0000*/ 	.byte	0x04, 0x37
        /*0002*/ 	.short	(.L_434 - .L_433)
.L_433:
        /*0004*/ 	.word	0x00000082


	//----- nvinfo : EIATTR_SW2861232_WAR
	.align		4
.L_434:
        /*0008*/ 	.byte	0x01, 0x35
	.zero		2


	//----- nvinfo : EIATTR_PARAM_CBANK
	.align		4
        /*000c*/ 	.byte	0x04, 0x0a
        /*000e*/ 	.short	(.L_436 - .L_435)
	.align		4
.L_435:
        /*0010*/ 	.word	index@(.nv.constant0._ZN7cutlass13device_kernelIN5flash19enable_sm80_to_sm89INS1_16FlashAttnFwdSm80INS1_25CollectiveMainloopFwdSm80ILi8ELi1ELb0EN4cute5tupleIJNS5_1CILi128EEENS7_ILi96EEENS7_ILi256EEEEEELi256ENS_10bfloat16_tEfNS_4arch4Sm80ELb0ELb0ELb1ELb0ELb1ELb0ELb1ELb0EEENS1_21CollectiveEpilogueFwdINS6_IJS8_SA_S9_EEENS6_IJNS7_ILi1EEESI_SI_EEESC_SE_Li256ELb0ELb1ELb0ELb0EEENS1_19SingleTileSchedulerILb0ELb0ELb1ELi128EEEEEEEEEvNT_6ParamsE)
        /*0014*/ 	.short	0x0160
        /*0016*/ 	.short	0x0418


	//----- nvinfo : EIATTR_CBANK_PARAM_SIZE
	.align		4
.L_436:
        /*0018*/ 	.byte	0x03, 0x19
        /*001a*/ 	.short	0x0418


	//----- nvinfo : EIATTR_KPARAM_INFO
	.align		4
        /*001c*/ 	.byte	0x04, 0x17
        /*001e*/ 	.short	(.L_438 - .L_437)
.L_437:
        /*0020*/ 	.word	0x00000000
        /*0024*/ 	.short	0x0000
        /*0026*/ 	.short	0x0000
        /*0028*/ 	.byte	0x00, 0xf0, 0x61, 0x10


	//----- nvinfo : EIATTR_MAXREG_COUNT
	.align		4
.L_438:
        /*002c*/ 	.byte	0x03, 0x1b
        /*002e*/ 	.short	0x00ff


	//----- nvinfo : EIATTR_NUM_BARRIERS
	.align		4
        /*0030*/ 	.byte	0x02, 0x4c
        /*0032*/ 	.byte	0x02
	.zero		1


	//----- nvinfo : EIATTR_ANNOTATIONS
	.align		4
        /*0034*/ 	.byte	0x04, 0x55
        /*0036*/ 	.short	(.L_440 - .L_439)


	//   ....[0]....
.L_439:
        /* <DEDUP_REMOVED lines=43> */


	//----- nvinfo : EIATTR_MERCURY_ISA_VERSION
	.align		4
.L_440:
        /*02d0*/ 	.byte	0x03, 0x5f
        /*02d2*/ 	.short	0x0000


	//----- nvinfo : EIATTR_COOP_GROUP_MASK_REGIDS
	.align		4
        /*02d4*/ 	.byte	0x04, 0x29
        /*02d6*/ 	.short	(.L_442 - .L_441)


	//   ....[0]....
.L_441:
        /*02d8*/ 	.word	0xffffffff


	//   ....[1]....
        /*02dc*/ 	.word	0xffffffff


	//   ....[2]....
        /*02e0*/ 	.word	0xffffffff


	//   ....[3]....
        /*02e4*/ 	.word	0xffffffff


	//   ....[4]....
        /*02e8*/ 	.word	0xffffffff


	//   ....[5]....
        /*02ec*/ 	.word	0xffffffff


	//   ....[6]....
        /*02f0*/ 	.word	0xffffffff


	//   ....[7]....
        /*02f4*/ 	.word	0xffffffff


	//   ....[8]....
        /*02f8*/ 	.word	0xffffffff


	//   ....[9]....
        /*02fc*/ 	.word	0xffffffff


	//   ....[10]....
        /*0300*/ 	.word	0xffffffff


	//   ....[11]....
        /*0304*/ 	.word	0xffffffff


	//   ....[12]....
        /*0308*/ 	.word	0xffffffff


	//   ....[13]....
        /*030c*/ 	.word	0xffffffff


	//   ....[14]....
        /*0310*/ 	.word	0xffffffff


	//   ....[15]....
        /*0314*/ 	.word	0xffffffff


	//   ....[16]....
        /*0318*/ 	.word	0xffffffff


	//   ....[17]....
        /*031c*/ 	.word	0xffffffff


	//   ....[18]....
        /*0320*/ 	.word	0xffffffff


	//   ....[19]....
        /*0324*/ 	.word	0xffffffff


	//   ....[20]....
        /*0328*/ 	.word	0xffffffff


	//   ....[21]....
        /*032c*/ 	.word	0xffffffff


	//   ....[22]....
        /*0330*/ 	.word	0xffffffff


	//   ....[23]....
        /*0334*/ 	.word	0xffffffff


	//   ....[24]....
        /*0338*/ 	.word	0xffffffff


	//   ....[25]....
        /*033c*/ 	.word	0xffffffff


	//   ....[26]....
        /*0340*/ 	.word	0xffffffff


	//   ....[27]....
        /*0344*/ 	.word	0xffffffff


	//   ....[28]....
        /*0348*/ 	.word	0xffffffff


	//   ....[29]....
        /*034c*/ 	.word	0xffffffff


	//   ....[30]....
        /*0350*/ 	.word	0xffffffff


	//   ....[31]....
        /*0354*/ 	.word	0xffffffff


	//   ....[32]....
        /*0358*/ 	.word	0xffffffff


	//   ....[33]....
        /*035c*/ 	.word	0xffffffff


	//   ....[34]....
        /*0360*/ 	.word	0xffffffff


	//   ....[35]....
        /*0364*/ 	.word	0xffffffff


	//   ....[36]....
        /*0368*/ 	.word	0xffffffff


	//   ....[37]....
        /*036c*/ 	.word	0xffffffff


	//   ....[38]....
        /*0370*/ 	.word	0xffffffff


	//   ....[39]....
        /*0374*/ 	.word	0xffffffff


	//   ....[40]....
        /*0378*/ 	.word	0xffffffff


	//   ....[41]....
        /*037c*/ 	.word	0xffffffff


	//   ....[42]....
        /*0380*/ 	.word	0xffffffff


	//   ....[43]....
        /*0384*/ 	.word	0xffffffff


	//   ....[44]....
        /*0388*/ 	.word	0xffffffff


	//   ....[45]....
        /*038c*/ 	.word	0xffffffff


	//   ....[46]....
        /*0390*/ 	.word	0xffffffff


	//   ....[47]....
        /*0394*/ 	.word	0xffffffff


	//   ....[48]....
        /*0398*/ 	.word	0xffffffff


	//   ....[49]....
        /*039c*/ 	.word	0xffffffff


	//   ....[50]....
        /*03a0*/ 	.word	0xffffffff


	//   ....[51]....
        /*03a4*/ 	.word	0xffffffff


	//   ....[52]....
        /*03a8*/ 	.word	0xffffffff


	//   ....[53]....
        /*03ac*/ 	.word	0xffffffff


	//   ....[54]....
        /*03b0*/ 	.word	0xffffffff


	//   ....[55]....
        /*03b4*/ 	.word	0xffffffff


	//   ....[56]....
        /*03b8*/ 	.word	0xffffffff


	//   ....[57]....
        /*03bc*/ 	.word	0xffffffff


	//   ....[58]....
        /*03c0*/ 	.word	0xffffffff


	//   ....[59]....
        /*03c4*/ 	.word	0xffffffff


	//   ....[60]....
        /*03c8*/ 	.word	0xffffffff


	//   ....[61]....
        /*03cc*/ 	.word	0xffffffff


	//----- nvinfo : EIATTR_COOP_GROUP_INSTR_OFFSETS
	.align		4
.L_442:
        /*03d0*/ 	.byte	0x04, 0x28
        /*03d2*/ 	.short	(.L_444 - .L_443)


	//   ....[0]....
.L_443:
        /*03d4*/ 	.word	0x00000670


	//   ....[1]....
        /*03d8*/ 	.word	0x000006a0


	//   ....[2]....
        /*03dc*/ 	.word	0x000006d0


	//   ....[3]....
        /*03e0*/ 	.word	0x000006f0


	//   ....[4]....
        /*03e4*/ 	.word	0x000009c0


	//   ....[5]....
        /*03e8*/ 	.word	0x000009e0


	//   ....[6]....
        /*03ec*/ 	.word	0x00000ae0


	//   ....[7]....
        /*03f0*/ 	.word	0x00000b70


	//   ....[8]....
        /*03f4*/ 	.word	0x000010c0


	//   ....[9]....
        /*03f8*/ 	.word	0x000010e0


	//   ....[10]....
        /*03fc*/ 	.word	0x000011a0


	//   ....[11]....
        /*0400*/ 	.word	0x000011d0


	//   ....[12]....
        /*0404*/ 	.word	0x00001260


	//   ....[13]....
        /*0408*/ 	.word	0x00001290


	//   ....[14]....
        /*040c*/ 	.word	0x00001a90


	//   ....[15]....
        /*0410*/ 	.word	0x00001ab0


	//   ....[16]....
        /*0414*/ 	.word	0x00001ad0


	//   ....[17]....
        /*0418*/ 	.word	0x00001af0


	//   ....[18]....
        /*041c*/ 	.word	0x00001b20


	//   ....[19]....
        /*0420*/ 	.word	0x00001b40


	//   ....[20]....
        /*0424*/ 	.word	0x00003b70


	//   ....[21]....
        /*0428*/ 	.word	0x00003b90


	//   ....[22]....
        /*042c*/ 	.word	0x00003bb0


	//   ....[23]....
        /*0430*/ 	.word	0x00003bd0


	//   ....[24]....
        /*0434*/ 	.word	0x00003bf0


	//   ....[25]....
        /*0438*/ 	.word	0x00003c00


	//   ....[26]....
        /*043c*/ 	.word	0x00004790


	//   ....[27]....
        /*0440*/ 	.word	0x00004830


	//   ....[28]....
        /*0444*/ 	.word	0x00004840


	//   ....[29]....
        /*0448*/ 	.word	0x00004870


	//   ....[30]....
        /*044c*/ 	.word	0x00006aa0


	//   ....[31]....
        /*0450*/ 	.word	0x00006ab0


	//   ....[32]....
        /*0454*/ 	.word	0x00006ac0


	//   ....[33]....
        /*0458*/ 	.word	0x00006ad0


	//   ....[34]....
        /*045c*/ 	.word	0x00006b90


	//   ....[35]....
        /*0460*/ 	.word	0x00006ba0


	//   ....[36]....
        /*0464*/ 	.word	0x00006f20


	//   ....[37]....
        /*0468*/ 	.word	0x00006f30


	//   ....[38]....
        /*046c*/ 	.word	0x00006f40


	//   ....[39]....
        /*0470*/ 	.word	0x00006f50


	//   ....[40]....
        /*0474*/ 	.word	0x000070d0


	//   ....[41]....
        /*0478*/ 	.word	0x000070f0


	//   ....[42]....
        /*047c*/ 	.word	0x00009120


	//   ....[43]....
        /*0480*/ 	.word	0x00009170


	//   ....[44]....
        /*0484*/ 	.word	0x00009190


	//   ....[45]....
        /*0488*/ 	.word	0x000091b0


	//   ....[46]....
        /*048c*/ 	.word	0x0000b820


	//   ....[47]....
        /*0490*/ 	.word	0x0000b8d0


	//   ....[48]....
        /*0494*/ 	.word	0x0000b950


	//   ....[49]....
        /*0498*/ 	.word	0x0000b9c0


	//   ....[50]....
        /*049c*/ 	.word	0x0000d120


	//   ....[51]....
        /*04a0*/ 	.word	0x0000d130


	//   ....[52]....
        /*04a4*/ 	.word	0x0000d150


	//   ....[53]....
        /*04a8*/ 	.word	0x0000d160


	//   ....[54]....
        /*04ac*/ 	.word	0x0000d2a0


	//   ....[55]....
        /*04b0*/ 	.word	0x0000d2c0


	//   ....[56]....
        /*04b4*/ 	.word	0x0000d4c0


	//   ....[57]....
        /*04b8*/ 	.word	0x0000d4f0


	//   ....[58]....
        /*04bc*/ 	.word	0x0000d6b0


	//   ....[59]....
        /*04c0*/ 	.word	0x0000d6e0


	//   ....[60]....
        /*04c4*/ 	.word	0x0000d890


	//   ....[61]....
        /*04c8*/ 	.word	0x0000d8a0


	//----- nvinfo : EIATTR_EXIT_INSTR_OFFSETS
	.align		4
.L_444:
        /*04cc*/ 	.byte	0x04, 0x1c
        /*04ce*/ 	.short	(.L_446 - .L_445)


	//   ....[0]....
.L_445:
        /*04d0*/ 	.word	0x00000040


	//   ....[1]....
        /*04d4*/ 	.word	0x0000d8d0


	//   ....[2]....
        /*04d8*/ 	.word	0x0000da10


	//   ....[3]....
        /*04dc*/ 	.word	0x0000da70


	//----- nvinfo : EIATTR_CTAIDZ_USED
	.align		4
.L_446:
        /*04e0*/ 	.byte	0x01, 0x04
	.zero		2


	//----- nvinfo : EIATTR_MAX_THREADS
	.align		4
        /*04e4*/ 	.byte	0x04, 0x05
        /*04e6*/ 	.short	(.L_448 - .L_447)
.L_447:
        /*04e8*/ 	.word	0x00000100
        /*04ec*/ 	.word	0x00000001
        /*04f0*/ 	.word	0x00000001


	//----- nvinfo : EIATTR_CRS_STACK_SIZE
	.align		4
.L_448:
        /*04f4*/ 	.byte	0x04, 0x1e
        /*04f6*/ 	.short	(.L_450 - .L_449)
.L_449:
        /*04f8*/ 	.word	0x00000000
.L_450:


//--------------------- .nv.info._ZN7cutlass13device_kernelIN5flash19enable_sm80_to_sm89INS1_16FlashAttnFwdSm80INS1_25CollectiveMainloopFwdSm80ILi8ELi1ELb0EN4cute5tupleIJNS5_1CILi128EEENS7_ILi96EEENS7_ILi256EEEEEELi256ENS_10bfloat16_tEfNS_4arch4Sm80ELb0ELb0ELb1ELb1ELb1ELb0ELb1ELb0EEENS1_21CollectiveEpilogueFwdINS6_IJS8_SA_S9_EEENS6_IJNS7_ILi1EEESI_SI_EEESC_SE_Li256ELb1ELb1ELb0ELb0EEENS1_19SingleTileSchedulerILb1ELb0ELb1ELi128EEEEEEEEEvNT_6ParamsE --------------------------
	.section	.nv.info._ZN7cutlass13device_kernelIN5flash19enable_sm80_to_sm89INS1_16FlashAttnFwdSm80INS1_25CollectiveMainloopFwdSm80ILi8ELi1ELb0EN4cute5tupleIJNS5_1CILi128EEENS7_ILi96EEENS7_ILi256EEEEEELi256ENS_10bfloat16_tEfNS_4arch4Sm80ELb0ELb0ELb1ELb1ELb1ELb0ELb1ELb0EEENS1_21CollectiveEpilogueFwdINS6_IJS8_SA_S9_EEENS6_IJNS7_ILi1EEESI_SI_EEESC_SE_Li256ELb1ELb1ELb0ELb0EEENS1_19SingleTileSchedulerILb1ELb0ELb1ELi128EEEEEEEEEvNT_6ParamsE,"",@"SHT_CUDA_INFO"
	.sectionflags	@""
	.align	4


	//----- nvinfo : EIATTR_CUDA_API_VERSION
	.align		4
        /*0000*/ 	.byte	0x04, 0x37
        /*0002*/ 	.short	(.L_452 - .L_451)
.L_451:
        /*0004*/ 	.word	0x00000082


	//----- nvinfo : EIATTR_SW2861232_WAR
	.align		4
.L_452:
        /*0008*/ 	.byte	0x01, 0x35
	.zero		2


	//----- nvinfo : EIATTR_PARAM_CBANK
	.align		4
        /*000c*/ 	.byte	0x04, 0x0a
        /*000e*/ 	.short	(.L_454 - .L_453)
	.align		4
.L_453:
        /*0010*/ 	.word	index@(.nv.constant0._ZN7cutlass13device_kernelIN5flash19enable_sm80_to_sm89INS1_16FlashAttnFwdSm80INS1_25CollectiveMainloopFwdSm80ILi8ELi1ELb0EN4cute5tupleIJNS5_1CILi128EEENS7_ILi96EEENS7_ILi256EEEEEELi256ENS_10bfloat16_tEfNS_4arch4Sm80ELb0ELb0ELb1ELb1ELb1ELb0ELb1ELb0EEENS1_21CollectiveEpilogueFwdINS6_IJS8_SA_S9_EEENS6_IJNS7_ILi1EEESI_SI_EEESC_SE_Li256ELb1ELb1ELb0ELb0EEENS1_19SingleTileSchedulerILb1ELb0ELb1ELi128EEEEEEEEEvNT_6ParamsE)
        /*0014*/ 	.short	0x0160
        /*0016*/ 	.short	0x0418


	//----- nvinfo : EIATTR_CBANK_PARAM_SIZE
	.align		4
.L_454:
        /*0018*/ 	.byte	0x03, 0x19
        /*001a*/ 	.short	0x0418


	//----- nvinfo : EIATTR_KPARAM_INFO
	.align		4
        /*001c*/ 	.byte	0x04, 0x17
        /*001e*/ 	.short	(.L_456 - .L_455)
.L_455:
        /*0020*/ 	.word	0x00000000
        /*0024*/ 	.short	0x0000
        /*0026*/ 	.short	0x0000
        /*0028*/ 	.byte	0x00, 0xf0, 0x61, 0x10


	//----- nvinfo : EIATTR_MAXREG_COUNT
	.align		4
.L_456:
        /*002c*/ 	.byte	0x03, 0x1b
        /*002e*/ 	.short	0x00ff


	//----- nvinfo : EIATTR_NUM_BARRIERS
	.align		4
        /*0030*/ 	.byte	0x02, 0x4c
        /*0032*/ 	.byte	0x02
	.zero		1


	//----- nvinfo : EIATTR_ANNOTATIONS
	.align		4
        /*0034*/ 	.byte	0x04, 0x55
        /*0036*/ 	.short	(.L_458 - .L_457)


	//   ....[0]....
.L_457:
        /* <DEDUP_REMOVED lines=31> */


	//----- nvinfo : EIATTR_MERCURY_ISA_VERSION
	.align		4
.L_458:
        /*0218*/ 	.byte	0x03, 0x5f
        /*021a*/ 	.short	0x0000


	//----- nvinfo : EIATTR_COOP_GROUP_MASK_REGIDS
	.align		4
        /*021c*/ 	.byte	0x04, 0x29
        /*021e*/ 	.short	(.L_460 - .L_459)


	//   ....[0]....
.L_459:
        /*0220*/ 	.word	0xffffffff


	//   ....[1]....
        /*0224*/ 	.word	0xffffffff


	//   ....[2]....
        /*0228*/ 	.word	0xffffffff


	//   ....[3]....
        /*022c*/ 	.word	0xffffffff


	//   ....[4]....
        /*0230*/ 	.word	0xffffffff


	//   ....[5]....
        /*0234*/ 	.word	0xffffffff


	//   ....[6]....
        /*0238*/ 	.word	0xffffffff


	//   ....[7]....
        /*023c*/ 	.word	0xffffffff


	//   ....[8]....
        /*0240*/ 	.word	0xffffffff


	//   ....[9]....
        /*0244*/ 	.word	0xffffffff


	//   ....[10]....
        /*0248*/ 	.word	0xffffffff


	//   ....[11]....
        /*024c*/ 	.word	0xffffffff


	//   ....[12]....
        /*0250*/ 	.word	0xffffffff


	//   ....[13]....
        /*0254*/ 	.word	0xffffffff


	//   ....[14]....
        /*0258*/ 	.word	0xffffffff


	//   ....[15]....
        /*025c*/ 	.word	0xffffffff


	//   ....[16]....
        /*0260*/ 	.word	0xffffffff


	//   ....[17]....
        /*0264*/ 	.word	0xffffffff


	//   ....[18]....
        /*0268*/ 	.word	0xffffffff


	//   ....[19]....
        /*026c*/ 	.word	0xffffffff


	//   ....[20]....
        /*0270*/ 	.word	0xffffffff


	//   ....[21]....
        /*0274*/ 	.word	0xffffffff


	//   ....[22]....
        /*0278*/ 	.word	0xffffffff


	//   ....[23]....
        /*027c*/ 	.word	0xffffffff


	//   ....[24]....
        /*0280*/ 	.word	0xffffffff


	//   ....[25]....
        /*0284*/ 	.word	0xffffffff


	//   ....[26]....
        /*0288*/ 	.word	0xffffffff


	//   ....[27]....
        /*028c*/ 	.word	0xffffffff


	//   ....[28]....
        /*0290*/ 	.word	0xffffffff


	//   ....[29]....
        /*0294*/ 	.word	0xffffffff


	//   ....[30]....
        /*0298*/ 	.word	0xffffffff


	//   ....[31]....
        /*029c*/ 	.word	0xffffffff


	//   ....[32]....
        /*02a0*/ 	.word	0xffffffff


	//   ....[33]....
        /*02a4*/ 	.word	0xffffffff


	//   ....[34]....
        /*02a8*/ 	.word	0xffffffff


	//   ....[35]....
        /*02ac*/ 	.word	0xffffffff


	//   ....[36]....
        /*02b0*/ 	.word	0xffffffff


	//   ....[37]....
        /*02b4*/ 	.word	0xffffffff


	//   ....[38]....
        /*02b8*/ 	.word	0xffffffff


	//   ....[39]....
        /*02bc*/ 	.word	0xffffffff


	//   ....[40]....
        /*02c0*/ 	.word	0xffffffff


	//   ....[41]....
        /*02c4*/ 	.word	0xffffffff


	//   ....[42]....
        /*02c8*/ 	.word	0xffffffff


	//   ....[43]....
        /*02cc*/ 	.word	0xffffffff


	//   ....[44]....
        /*02d0*/ 	.word	0xffffffff


	//   ....[45]....
        /*02d4*/ 	.word	0xffffffff


	//   ....[46]....
        /*02d8*/ 	.word	0xffffffff


	//   ....[47]....
        /*02dc*/ 	.word	0xffffffff


	//   ....[48]....
        /*02e0*/ 	.word	0xffffffff


	//   ....[49]....
        /*02e4*/ 	.word	0xffffffff


	//   ....[50]....
        /*02e8*/ 	.word	0xffffffff


	//   ....[51]....
        /*02ec*/ 	.word	0xffffffff


	//   ....[52]....
        /*02f0*/ 	.word	0xffffffff


	//   ....[53]....
        /*02f4*/ 	.word	0xffffffff


	//   ....[54]....
        /*02f8*/ 	.word	0xffffffff


	//   ....[55]....
        /*02fc*/ 	.word	0xffffffff


	//   ....[56]....
        /*0300*/ 	.word	0xffffffff


	//   ....[57]....
        /*0304*/ 	.word	0xffffffff


	//   ....[58]....
        /*0308*/ 	.word	0xffffffff


	//   ....[59]....
        /*030c*/ 	.word	0xffffffff


	//   ....[60]....
        /*0310*/ 	.word	0xffffffff


	//   ....[61]....
        /*0314*/ 	.word	0xffffffff


	//   ....[62]....
        /*0318*/ 	.word	0xffffffff


	//   ....[63]....
        /*031c*/ 	.word	0xffffffff


	//   ....[64]....
        /*0320*/ 	.word	0xffffffff


	//   ....[65]....
        /*0324*/ 	.word	0xffffffff


	//   ....[66]....
        /*0328*/ 	.word	0xffffffff


	//   ....[67]....
        /*032c*/ 	.word	0xffffffff


	//   ....[68]....
        /*0330*/ 	.word	0xffffffff


	//   ....[69]....
        /*0334*/ 	.word	0xffffffff


	//   ....[70]....
        /*0338*/ 	.word	0xffffffff


	//----- nvinfo : EIATTR_COOP_GROUP_INSTR_OFFSETS
	.align		4
.L_460:
        /*033c*/ 	.byte	0x04, 0x28
        /*033e*/ 	.short	(.L_462 - .L_461)


	//   ....[0]....
.L_461:
        /*0340*/ 	.word	0x000000a0


	//   ....[1]....
        /*0344*/ 	.word	0x000011e0


	//   ....[2]....
        /*0348*/ 	.word	0x00001210


	//   ....[3]....
        /*034c*/ 	.word	0x00001470


	//   ....[4]....
        /*0350*/ 	.word	0x000014a0


	//   ....[5]....
        /*0354*/ 	.word	0x00001610


	//   ....[6]....
        /*0358*/ 	.word	0x00001640


	//   ....[7]....
        /*035c*/ 	.word	0x000017a0


	//   ....[8]....
        /*0360*/ 	.word	0x000017e0


	//   ....[9]....
        /*0364*/ 	.word	0x00001f60


	//   ....[10]....
        /*0368*/ 	.word	0x00001fa0


	//   ....[11]....
        /*036c*/ 	.word	0x00001fe0


	//   ....[12]....
        /*0370*/ 	.word	0x00002010


	//   ....[13]....
        /*0374*/ 	.word	0x00002040


	//   ....[14]....
        /*0378*/ 	.word	0x00002070


	//   ....[15]....
        /*037c*/ 	.word	0x000020a0


	//   ....[16]....
        /*0380*/ 	.word	0x000020d0


	//   ....[17]....
        /*0384*/ 	.word	0x00002100


	//   ....[18]....
        /*0388*/ 	.word	0x00002130


	//   ....[19]....
        /*038c*/ 	.word	0x00002160


	//   ....[20]....
        /*0390*/ 	.word	0x00002270


	//   ....[21]....
        /*0394*/ 	.word	0x000044b0


	//   ....[22]....
        /*0398*/ 	.word	0x000044e0


	//   ....[23]....
        /*039c*/ 	.word	0x00004510


	//   ....[24]....
        /*03a0*/ 	.word	0x00004540


	//   ....[25]....
        /*03a4*/ 	.word	0x000045e0


	//   ....[26]....
        /*03a8*/ 	.word	0x000045f0


	//   ....[27]....
        /*03ac*/ 	.word	0x000050b0


	//   ....[28]....
        /*03b0*/ 	.word	0x00005140


	//   ....[29]....
        /*03b4*/ 	.word	0x00005170


	//   ....[30]....
        /*03b8*/ 	.word	0x000051f0


	//   ....[31]....
        /*03bc*/ 	.word	0x00007150


	//   ....[32]....
        /*03c0*/ 	.word	0x00007160


	//   ....[33]....
        /*03c4*/ 	.word	0x00007170


	//   ....[34]....
        /*03c8*/ 	.word	0x00007180


	//   ....[35]....
        /*03cc*/ 	.word	0x00007190


	//   ....[36]....
        /*03d0*/ 	.word	0x000071a0


	//   ....[37]....
        /*03d4*/ 	.word	0x000076e0


	//   ....[38]....
        /*03d8*/ 	.word	0x00007700


	//   ....[39]....
        /*03dc*/ 	.word	0x00007720


	//   ....[40]....
        /*03e0*/ 	.word	0x00007730


	//   ....[41]....
        /*03e4*/ 	.word	0x00007750


	//   ....[42]....
        /*03e8*/ 	.word	0x00007780


	//   ....[43]....
        /*03ec*/ 	.word	0x00009740


	//   ....[44]....
        /*03f0*/ 	.word	0x00009750


	//   ....[45]....
        /*03f4*/ 	.word	0x00009770


	//   ....[46]....
        /*03f8*/ 	.word	0x00009790


	//   ....[47]....
        /*03fc*/ 	.word	0x0000bfb0


	//   ....[48]....
        /*0400*/ 	.word	0x0000bfe0


	//   ....[49]....
        /*0404*/ 	.word	0x0000c030


	//   ....[50]....
        /*0408*/ 	.word	0x0000c050


	//   ....[51]....
        /*040c*/ 	.word	0x0000dac0


	//   ....[52]....
        /*0410*/ 	.word	0x0000db00


	//   ....[53]....
        /*0414*/ 	.word	0x0000db40


	//   ....[54]....
        /*0418*/ 	.word	0x0000db80


	//   ....[55]....
        /*041c*/ 	.word	0x0000dd60


	//   ....[56]....
        /*0420*/ 	.word	0x0000dd70


	//   ....[57]....
        /*0424*/ 	.word	0x0000df70


	//   ....[58]....
        /*0428*/ 	.word	0x0000dfa0


	//   ....[59]....
        /*042c*/ 	.word	0x0000e160


	//   ....[60]....
        /*0430*/ 	.word	0x0000e190


	//   ....[61]....
        /*0434*/ 	.word	0x0000e350


	//   ....[62]....
        /*0438*/ 	.word	0x0000e370


	//   ....[63]....
        /*043c*/ 	.word	0x0000ed20


	//   ....[64]....
        /*0440*/ 	.word	0x0000ed40


	//   ....[65]....
        /*0444*/ 	.word	0x0000eed0


	//   ....[66]....
        /*0448*/ 	.word	0x0000ef00


	//   ....[67]....
        /*044c*/ 	.word	0x0000f090


	//   ....[68]....
        /*0450*/ 	.word	0x0000f0c0


	//   ....[69]....
        /*0454*/ 	.word	0x0000f250


	//   ....[70]....
        /*0458*/ 	.word	0x0000f270


	//----- nvinfo : EIATTR_EXIT_INSTR_OFFSETS
	.align		4
.L_462:
        /*045c*/ 	.byte	0x04, 0x1c
        /*045e*/ 	.short	(.L_464 - .L_463)


	//   ....[0]....
.L_463:
        /*0460*/ 	.word	0x00000450


	//   ....[1]....
        /*0464*/ 	.word	0x0000e380


	//   ....[2]....
        /*0468*/ 	.word	0x0000e4c0


	//   ....[3]....
        /*046c*/ 	.word	0x0000e520


	//   ....[4]....
        /*0470*/ 	.word	0x0000f280


	//   ....[5]....
        /*0474*/ 	.word	0x0000f390


	//   ....[6]....
        /*0478*/ 	.word	0x0000f3f0


	//----- nvinfo : EIATTR_CTAIDZ_USED
	.align		4
.L_464:
        /*047c*/ 	.byte	0x01, 0x04
	.zero		2


	//----- nvinfo : EIATTR_MAX_THREADS
	.align		4
        /*0480*/ 	.byte	0x04, 0x05
        /*0482*/ 	.short	(.L_466 - .L_465)
.L_465:
        /*0484*/ 	.word	0x00000100
        /*0488*/ 	.word	0x00000001
        /*048c*/ 	.word	0x00000001


	//----- nvinfo : EIATTR_CRS_STACK_SIZE
	.align		4
.L_466:
        /*0490*/ 	.byte	0x04, 0x1e
        /*0492*/ 	.short	(.L_468 - .L_467)
.L_467:
        /*0494*/ 	.word	0x00000000
.L_468:


//--------------------- .nv.info._ZN7cutlass13device_kernelIN5flash19enable_sm80_to_sm89INS1_16FlashAttnFwdSm80INS1_25CollectiveMainloopFwdSm80ILi8ELi1ELb0EN4cute5tupleIJNS5_1CILi128EEENS7_ILi48EEENS7_ILi256EEEEEELi256ENS_10bfloat16_tEfNS_4arch4Sm80ELb0ELb0ELb1ELb1ELb1ELb1ELb1ELb0EEENS1_21CollectiveEpilogueFwdINS6_IJS8_SA_S9_EEENS6_IJNS7_ILi1EEESI_SI_EEESC_SE_Li256ELb1ELb1ELb0ELb0EEENS1_19SingleTileSchedulerILb1ELb0ELb1ELi128EEEEEEEEEvNT_6ParamsE --------------------------
	.section	.nv.info._ZN7cutlass13device_kernelIN5flash19enable_sm80_to_sm89INS1_16FlashAttnFwdSm80INS1_25CollectiveMainloopFwdSm80ILi8ELi1ELb0EN4cute5tupleIJNS5_1CILi128EEENS7_ILi48EEENS7_ILi256EEEEEELi256ENS_10bfloat16_tEfNS_4arch4Sm80ELb0ELb0ELb1ELb1ELb1ELb1ELb1ELb0EEENS1_21CollectiveEpilogueFwdINS6_IJS8_SA_S9_EEENS6_IJNS7_ILi1EEESI_SI_EEESC_SE_Li256ELb1ELb1ELb0ELb0EEENS1_19SingleTileSchedulerILb1ELb0ELb1ELi128EEEEEEEEEvNT_6ParamsE,"",@"SHT_CUDA_INFO"
	.sectionflags	@""
	.align	4


	//----- nvinfo : EIATTR_CUDA_API_VERSION
	.align		4
        /*0000*/ 	.byte	0x04, 0x37
        /*0002*/ 	.short	(.L_470 - .L_469)
.L_469:
        /*0004*/ 	.word	0x00000082


	//----- nvinfo : EIATTR_SW2861232_WAR
	.align		4
.L_470:
        /*0008*/ 	.byte	0x01, 0x35
	.zero		2


	//----- nvinfo : EIATTR_PARAM_CBANK
	.align		4
        /*000c*/ 	.byte	0x04, 0x0a
        /*000e*/ 	.short	(.L_472 - .L_471)
	.align		4
.L_471:
        /*0010*/ 	.word	index@(.nv.constant0._ZN7cutlass13device_kernelIN5flash19enable_sm80_to_sm89INS1_16FlashAttnFwdSm80INS1_25CollectiveMainloopFwdSm80ILi8ELi1ELb0EN4cute5tupleIJNS5_1CILi128EEENS7_ILi48EEENS7_ILi256EEEEEELi256ENS_10bfloat16_tEfNS_4arch4Sm80ELb0ELb0ELb1ELb1ELb1ELb1ELb1ELb0EEENS1_21CollectiveEpilogueFwdINS6_IJS8_SA_S9_EEENS6_IJNS7_ILi1EEESI_SI_EEESC_SE_Li256ELb1ELb1ELb0ELb0EEENS1_19SingleTileSchedulerILb1ELb0ELb1ELi128EEEEEEEEEvNT_6ParamsE)
        /*0014*/ 	.short	0x0160
        /*0016*/ 	.short	0x0418


	//----- nvinfo : EIATTR_CBANK_PARAM_SIZE
	.align		4
.L_472:
        /*0018*/ 	.byte	0x03, 0x19
        /*001a*/ 	.short	0x0418


	//----- nvinfo : EIATTR_KPARAM_INFO
	.align		4
        /*001c*/ 	.byte	0x04, 0x17
        /*001e*/ 	.short	(.L_474 - .L_473)
.L_473:
        /*0020*/ 	.word	0x00000000
        /*0024*/ 	.short	0x0000
        /*0026*/ 	.short	0x0000
        /*0028*/ 	.byte	0x00, 0xf0, 0x61, 0x10


	//----- nvinfo : EIATTR_MAXREG_COUNT
	.align		4
.L_474:
        /*002c*/ 	.byte	0x03, 0x1b
        /*002e*/ 	.short	0x00ff


	//----- nvinfo : EIATTR_NUM_BARRIERS
	.align		4
        /*0030*/ 	.byte	0x02, 0x4c
        /*0032*/ 	.byte	0x02
	.zero		1


	//----- nvinfo : EIATTR_MERCURY_ISA_VERSION
	.align		4
        /*0034*/ 	.byte	0x03, 0x5f
        /*0036*/ 	.short	0x0000


	//----- nvinfo : EIATTR_COOP_GROUP_MASK_REGIDS
	.align		4
        /*0038*/ 	.byte	0x04, 0x29
        /*003a*/ 	.short	(.L_476 - .L_475)


	//   ....[0]....
.L_475:
        /*003c*/ 	.word	0xffffffff


	//   ....[1]....
        /*0040*/ 	.word	0xffffffff


	//   ....[2]....
        /*0044*/ 	.word	0xffffffff


	//   ....[3]....
        /*0048*/ 	.word	0xffffffff


	//   ....[4]....
        /*004c*/ 	.word	0xffffffff


	//   ....[5]....
        /*0050*/ 	.word	0xffffffff


	//   ....[6]....
        /*0054*/ 	.word	0xffffffff


	//   ....[7]....
        /*0058*/ 	.word	0xffffffff


	//   ....[8]....
        /*005c*/ 	.word	0xffffffff


	//   ....[9]....
        /*0060*/ 	.word	0xffffffff


	//   ....[10]....
        /*0064*/ 	.word	0xffffffff


	//   ....[11]....
        /*0068*/ 	.word	0xffffffff


	//   ....[12]....
        /*006c*/ 	.word	0xffffffff


	//   ....[13]....
        /*0070*/ 	.word	0xffffffff


	//   ....[14]....
        /*0074*/ 	.word	0xffffffff


	//   ....[15]....
        /*0078*/ 	.word	0xffffffff


	//   ....[16]....
        /*007c*/ 	.word	0xffffffff


	//   ....[17]....
        /*0080*/ 	.word	0xffffffff


	//   ....[18]....
        /*0084*/ 	.word	0xffffffff


	//   ....[19]....
        /*0088*/ 	.word	0xffffffff


	//   ....[20]....
        /*008c*/ 	.word	0xffffffff


	//   ....[21]....
        /*0090*/ 	.word	0xffffffff


	//   ....[22]....
        /*0094*/ 	.word	0xffffffff


	//   ....[23]....
        /*0098*/ 	.word	0xffffffff


	//   ....[24]....
        /*009c*/ 	.word	0xffffffff


	//   ....[25]....
        /*00a0*/ 	.word	0xffffffff


	//   ....[26]....
        /*00a4*/ 	.word	0xffffffff


	//   ....[27]....
        /*00a8*/ 	.word	0xffffffff


	//   ....[28]....
        /*00ac*/ 	.word	0xffffffff


	//   ....[29]....
        /*00b0*/ 	.word	0xffffffff


	//   ....[30]....
        /*00b4*/ 	.word	0xffffffff


	//   ....[31]....
        /*00b8*/ 	.word	0xffffffff


	//   ....[32]....
        /*00bc*/ 	.word	0xffffffff


	//   ....[33]....
        /*00c0*/ 	.word	0xffffffff


	//   ....[34]....
        /*00c4*/ 	.word	0xffffffff


	//   ....[35]....
        /*00c8*/ 	.word	0xffffffff


	//   ....[36]....
        /*00cc*/ 	.word	0xffffffff


	//   ....[37]....
        /*00d0*/ 	.word	0xffffffff


	//   ....[38]....
        /*00d4*/ 	.word	0xffffffff


	//   ....[39]....
        /*00d8*/ 	.word	0xffffffff


	//   ....[40]....
        /*00dc*/ 	.word	0xffffffff


	//   ....[41]....
        /*00e0*/ 	.word	0xffffffff


	//   ....[42]....
        /*00e4*/ 	.word	0xffffffff


	//   ....[43]....
        /*00e8*/ 	.word	0xffffffff


	//   ....[44]....
        /*00ec*/ 	.word	0xffffffff


	//   ....[45]....
        /*00f0*/ 	.word	0xffffffff


	//   ....[46]....
        /*00f4*/ 	.word	0xffffffff


	//   ....[47]....
        /*00f8*/ 	.word	0xffffffff


	//   ....[48]....
        /*00fc*/ 	.word	0xffffffff


	//   ....[49]....
        /*0100*/ 	.word	0xffffffff


	//   ....[50]....
        /*0104*/ 	.word	0xffffffff


	//   ....[51]....
        /*0108*/ 	.word	0xffffffff


	//   ....[52]....
        /*010c*/ 	.word	0xffffffff


	//   ....[53]....
        /*0110*/ 	.word	0xffffffff


	//   ....[54]....
        /*0114*/ 	.word	0xffffffff


	//   ....[55]....
        /*0118*/ 	.word	0xffffffff


	//   ....[56]....
        /*011c*/ 	.word	0xffffffff


	//   ....[57]....
        /*0120*/ 	.word	0xffffffff


	//   ....[58]....
        /*0124*/ 	.word	0xffffffff


	//   ....[59]....
        /*0128*/ 	.word	0xffffffff


	//   ....[60]....
        /*012c*/ 	.word	0xffffffff


	//   ....[61]....
        /*0130*/ 	.word	0xffffffff


	//   ....[62]....
        /*0134*/ 	.word	0xffffffff


	//   ....[63]....
        /*0138*/ 	.word	0xffffffff


	//   ....[64]....
        /*013c*/ 	.word	0xffffffff


	//   ....[65]....
        /*0140*/ 	.word	0xffffffff


	//   ....[66]....
        /*0144*/ 	.word	0xffffffff


	//   ....[67]....
        /*0148*/ 	.word	0xffffffff


	//   ....[68]....
        /*014c*/ 	.word	0xffffffff


	//   ....[69]....
        /*0150*/ 	.word	0xffffffff


	//   ....[70]....
        /*0154*/ 	.word	0xffffffff


	//   ....[71]....
        /*0158*/ 	.word	0xffffffff


	//   ....[72]....
        /*015c*/ 	.word	0xffffffff


	//   ....[73]....
        /*0160*/ 	.word	0xffffffff


	//   ....[74]....
        /*0164*/ 	.word	0xffffffff


	//   ....[75]....
        /*0168*/ 	.word	0xffffffff


	//   ....[76]....
        /*016c*/ 	.word	0xffffffff


	//   ....[77]....
        /*0170*/ 	.word	0xffffffff


	//   ....[78]....
        /*0174*/ 	.word	0xffffffff


	//   ....[79]....
        /*0178*/ 	.word	0xffffffff


	//   ....[80]....
        /*017c*/ 	.word	0xffffffff


	//----- nvinfo : EIATTR_COOP_GROUP_INSTR_OFFSETS
	.align		4
.L_476:
        /*0180*/ 	.byte	0x04, 0x28
        /*0182*/ 	.short	(.L_478 - .L_477)


	//   ....[0]....
.L_477:
        /*0184*/ 	.word	0x00000080


	//   ....[1]....
        /*0188*/ 	.word	0x00002080


	//   ....[2]....
        /*018c*/ 	.word	0x00002100


	//   ....[3]....
        /*0190*/ 	.word	0x00003170


	//   ....[4]....
        /*0194*/ 	.word	0x00003180


	//   ....[5]....
        /*0198*/ 	.word	0x000046e0


	//   ....[6]....
        /*019c*/ 	.word	0x00004760


	//   ....[7]....
        /*01a0*/ 	.word	0x00005870


	//   ....[8]....
        /*01a4*/ 	.word	0x00005880


	//   ....[9]....
        /*01a8*/ 	.word	0x00006820


	//   ....[10]....
        /*01ac*/ 	.word	0x00006850


	//   ....[11]....
        /*01b0*/ 	.word	0x00006a10


	//   ....[12]....
        /*01b4*/ 	.word	0x00006a30


	//   ....[13]....
        /*01b8*/ 	.word	0x00006e50


	//   ....[14]....
        /*01bc*/ 	.word	0x00006ef0


	//   ....[15]....
        /*01c0*/ 	.word	0x00007090


	//   ....[16]....
        /*01c4*/ 	.word	0x000070b0


	//   ....[17]....
        /*01c8*/ 	.word	0x00007db0


	//   ....[18]....
        /*01cc*/ 	.word	0x00007df0


	//   ....[19]....
        /*01d0*/ 	.word	0x00008050


	//   ....[20]....
        /*01d4*/ 	.word	0x00008080


	//   ....[21]....
        /*01d8*/ 	.word	0x000081f0


	//   ....[22]....
        /*01dc*/ 	.word	0x00008220


	//   ....[23]....
        /*01e0*/ 	.word	0x00008380


	//   ....[24]....
        /*01e4*/ 	.word	0x000083c0


	//   ....[25]....
        /*01e8*/ 	.word	0x00008880


	//   ....[26]....
        /*01ec*/ 	.word	0x000088a0


	//   ....[27]....
        /*01f0*/ 	.word	0x000089f0


	//   ....[28]....
        /*01f4*/ 	.word	0x00008a00


	//   ....[29]....
        /*01f8*/ 	.word	0x0000f9f0


	//   ....[30]....
        /*01fc*/ 	.word	0x0000fa50


	//   ....[31]....
        /*0200*/ 	.word	0x0000fe40


	//   ....[32]....
        /*0204*/ 	.word	0x0000fe50


	//   ....[33]....
        /*0208*/ 	.word	0x00010f70


	//   ....[34]....
        /*020c*/ 	.word	0x00010f90


	//   ....[35]....
        /*0210*/ 	.word	0x000110a0


	//   ....[36]....
        /*0214*/ 	.word	0x000110c0


	//   ....[37]....
        /*0218*/ 	.word	0x000116c0


	//   ....[38]....
        /*021c*/ 	.word	0x00011750


	//   ....[39]....
        /*0220*/ 	.word	0x000117c0


	//   ....[40]....
        /*0224*/ 	.word	0x000118e0


	//   ....[41]....
        /*0228*/ 	.word	0x000128b0


	//   ....[42]....
        /*022c*/ 	.word	0x000128d0


	//   ....[43]....
        /*0230*/ 	.word	0x00012a30


	//   ....[44]....
        /*0234*/ 	.word	0x00012a40


	//   ....[45]....
        /*0238*/ 	.word	0x00013a70


	//   ....[46]....
        /*023c*/ 	.word	0x00013a80


	//   ....[47]....
        /*0240*/ 	.word	0x00013a90


	//   ....[48]....
        /*0244*/ 	.word	0x00013b30


	//   ....[49]....
        /*0248*/ 	.word	0x00013e50


	//   ....[50]....
        /*024c*/ 	.word	0x00013e60


	//   ....[51]....
        /*0250*/ 	.word	0x00013e90


	//   ....[52]....
        /*0254*/ 	.word	0x00013ea0


	//   ....[53]....
        /*0258*/ 	.word	0x00015590


	//   ....[54]....
        /*025c*/ 	.word	0x000155c0


	//   ....[55]....
        /*0260*/ 	.word	0x00015610


	//   ....[56]....
        /*0264*/ 	.word	0x00015620


	//   ....[57]....
        /*0268*/ 	.word	0x00016f30


	//   ....[58]....
        /*026c*/ 	.word	0x00016f70


	//   ....[59]....
        /*0270*/ 	.word	0x00016fb0


	//   ....[60]....
        /*0274*/ 	.word	0x00016fe0


	//   ....[61]....
        /*0278*/ 	.word	0x00017220


	//   ....[62]....
        /*027c*/ 	.word	0x00017230


	//   ....[63]....
        /*0280*/ 	.word	0x00017430


	//   ....[64]....
        /*0284*/ 	.word	0x00017460


	//   ....[65]....
        /*0288*/ 	.word	0x00017620


	//   ....[66]....
        /*028c*/ 	.word	0x00017650


	//   ....[67]....
        /*0290*/ 	.word	0x00017810


	//   ....[68]....
        /*0294*/ 	.word	0x00017830


	//   ....[69]....
        /*0298*/ 	.word	0x000180a0


	//   ....[70]....
        /*029c*/ 	.word	0x000180c0


	//   ....[71]....
        /*02a0*/ 	.word	0x00018250


	//   ....[72]....
        /*02a4*/ 	.word	0x00018280


	//   ....[73]....
        /*02a8*/ 	.word	0x00018410


	//   ....[74]....
        /*02ac*/ 	.word	0x00018440


	//   ....[75]....
        /*02b0*/ 	.word	0x000185d0


	//   ....[76]....
        /*02b4*/ 	.word	0x000185f0


	//   ....[77]....
        /*02b8*/ 	.word	0x000187a0


	//   ....[78]....
        /*02bc*/ 	.word	0x000187f0


	//   ....[79]....
        /*02c0*/ 	.word	0x00018830


	//   ....[80]....
        /*02c4*/ 	.word	0x00018880


	//----- nvinfo : EIATTR_EXIT_INSTR_OFFSETS
	.align		4
.L_478:
        /*02c8*/ 	.byte	0x04, 0x1c
        /*02ca*/ 	.short	(.L_480 - .L_479)


	//   ....[0]....
.L_479:
        /*02cc*/ 	.word	0x00000310


	//   ....[1]....
        /*02d0*/ 	.word	0x00017840


	//   ....[2]....
        /*02d4*/ 	.word	0x00017980


	//   ....[3]....
        /*02d8*/ 	.word	0x000179e0


	//   ....[4]....
        /*02dc*/ 	.word	0x00018600


	//   ....[5]....
        /*02e0*/ 	.word	0x00018710


	//   ....[6]....
        /*02e4*/ 	.word	0x00018770


	//----- nvinfo : EIATTR_CTAIDZ_USED
	.align		4
.L_480:
        /*02e8*/ 	.byte	0x01, 0x04
	.zero		2


	//----- nvinfo : EIATTR_MAX_THREADS
	.align		4
        /*02ec*/ 	.byte	0x04, 0x05
        /*02ee*/ 	.short	(.L_482 - .L_481)
.L_481:
        /*02f0*/ 	.word	0x00000100
        /*02f4*/ 	.word	0x00000001
        /*02f8*/ 	.word	0x00000001


	//----- nvinfo : EIATTR_CRS_STACK_SIZE
	.align		4
.L_482:
        /*02fc*/ 	.byte	0x04, 0x1e
        /*02fe*/ 	.short	(.L_484 - .L_483)
.L_483:
        /*0300*/ 	.word	0x00000000
.L_484:


//--------------------- .nv.info._ZN7cutlass13device_kernelIN5flash19enable_sm80_to_sm89INS1_16FlashAttnFwdSm80INS1_25CollectiveMainloopFwdSm80ILi8ELi1ELb0EN4cute5tupleIJNS5_1CILi128EEENS7_ILi64EEENS7_ILi256EEEEEELi256ENS_10bfloat16_tEfNS_4arch4Sm80ELb0ELb1ELb1ELb0ELb1ELb0ELb1ELb0EEENS1_21CollectiveEpilogueFwdINS6_IJS8_SA_S9_EEENS6_IJNS7_ILi1EEESI_SI_EEESC_SE_Li256ELb0ELb1ELb0ELb0EEENS1_19SingleTileSchedulerILb0ELb0ELb1ELi128EEEEEEEEEvNT_6ParamsE --------------------------
	.section	.nv.info._ZN7cutlass13device_kernelIN5flash19enable_sm80_to_sm89INS1_16FlashAttnFwdSm80INS1_25CollectiveMainloopFwdSm80ILi8ELi1ELb0EN4cute5tupleIJNS5_1CILi128EEENS7_ILi64EEENS7_ILi256EEEEEELi256ENS_10bfloat16_tEfNS_4arch4Sm80ELb0ELb1ELb1ELb0ELb1ELb0ELb1ELb0EEENS1_21CollectiveEpilogueFwdINS6_IJS8_SA_S9_EEENS6_IJNS7_ILi1EEESI_SI_EEESC_SE_Li256ELb0ELb1ELb0ELb0EEENS1_19SingleTileSchedulerILb0ELb0ELb1ELi128EEEEEEEEEvNT_6ParamsE,"",@"SHT_CUDA_INFO"
	.sectionflags	@""
	.align	4


	//----- nvinfo : EIATTR_CUDA_API_VERSION
	.align		4
        /*0000*/ 	.byte	0x04, 0x37
        /*0002*/ 	.short	(.L_486 - .L_485)
.L_485:
        /*0004*/ 	.word	0x00000082


	//----- nvinfo : EIATTR_SW2861232_WAR
	.align		4
.L_486:
        /*0008*/ 	.byte	0x01, 0x35
	.zero		2


	//----- nvinfo : EIATTR_PARAM_CBANK
	.align		4
        /*000c*/ 	.byte	0x04, 0x0a
        /*000e*/ 	.short	(.L_488 - .L_487)
	.align		4
.L_487:
        /*0010*/ 	.word	index@(.nv.constant0._ZN7cutlass13device_kernelIN5flash19enable_sm80_to_sm89INS1_16FlashAttnFwdSm80INS1_25CollectiveMainloopFwdSm80ILi8ELi1ELb0EN4cute5tupleIJNS5_1CILi128EEENS7_ILi64EEENS7_ILi256EEEEEELi256ENS_10bfloat16_tEfNS_4arch4Sm80ELb0ELb1ELb1ELb0ELb1ELb0ELb1ELb0EEENS1_21CollectiveEpilogueFwdINS6_IJS8_SA_S9_EEENS6_IJNS7_ILi1EEESI_SI_EEESC_SE_Li256ELb0ELb1ELb0ELb0EEENS1_19SingleTileSchedulerILb0ELb0ELb1ELi128EEEEEEEEEvNT_6ParamsE)
        /*0014*/ 	.short	0x0160
        /*0016*/ 	.short	0x0418


	//----- nvinfo : EIATTR_CBANK_PARAM_SIZE
	.align		4
.L_488:
        /*0018*/ 	.byte	0x03, 0x19
        /*001a*/ 	.short	0x0418


	//----- nvinfo : EIATTR_KPARAM_INFO
	.align		4
        /*001c*/ 	.byte	0x04, 0x17
        /*001e*/ 	.short	(.L_490 - .L_489)
.L_489:
        /*0020*/ 	.word	0x00000000
        /*0024*/ 	.short	0x0000
        /*0026*/ 	.short	0x0000
        /*0028*/ 	.byte	0x00, 0xf0, 0x61, 0x10


	//----- nvinfo : EIATTR_MAXREG_COUNT
	.align		4
.L_490:
        /*002c*/ 	.byte	0x03, 0x1b
        /*002e*/ 	.short	0x00ff


	//----- nvinfo : EIATTR_NUM_BARRIERS
	.align		4
        /*0030*/ 	.byte	0x02, 0x4c
        /*0032*/ 	.byte	0x02
	.zero		1


	//----- nvinfo : EIATTR_ANNOTATIONS
	.align		4
        /*0034*/ 	.byte	0x04, 0x55
        /*0036*/ 	.short	(.L_492 - .L_491)


	//   ....[0]....
.L_491:
        /* <DEDUP_REMOVED lines=21> */


	//----- nvinfo : EIATTR_MERCURY_ISA_VERSION
	.align		4
.L_492:
        /*0178*/ 	.byte	0x03, 0x5f
        /*017a*/ 	.short	0x0000


	//----- nvinfo : EIATTR_COOP_GROUP_MASK_REGIDS
	.align		4
        /*017c*/ 	.byte	0x04, 0x29
        /*017e*/ 	.short	(.L_494 - .L_493)


	//   ....[0]....
.L_493:
        /*0180*/ 	.word	0xffffffff


	//   ....[1]....
        /*0184*/ 	.word	0xffffffff


	//   ....[2]....
        /*0188*/ 	.word	0xffffffff


	//   ....[3]....
        /*018c*/ 	.word	0xffffffff


	//   ....[4]....
        /*0190*/ 	.word	0xffffffff


	//   ....[5]....
        /*0194*/ 	.word	0xffffffff


	//   ....[6]....
        /*0198*/ 	.word	0xffffffff


	//   ....[7]....
        /*019c*/ 	.word	0xffffffff


	//   ....[8]....
        /*01a0*/ 	.word	0xffffffff


	//   ....[9]....
        /*01a4*/ 	.word	0xffffffff


	//   ....[10]....
        /*01a8*/ 	.word	0xffffffff


	//   ....[11]....
        /*01ac*/ 	.word	0xffffffff


	//   ....[12]....
        /*01b0*/ 	.word	0xffffffff


	//   ....[13]....
        /*01b4*/ 	.word	0xffffffff


	//   ....[14]....
        /*01b8*/ 	.word	0xffffffff


	//   ....[15]....
        /*01bc*/ 	.word	0xffffffff


	//   ....[16]....
        /*01c0*/ 	.word	0xffffffff


	//   ....[17]....
        /*01c4*/ 	.word	0xffffffff


	//   ....[18]....
        /*01c8*/ 	.word	0xffffffff


	//   ....[19]....
        /*01cc*/ 	.word	0xffffffff


	//   ....[20]....
        /*01d0*/ 	.word	0xffffffff


	//   ....[21]....
        /*01d4*/ 	.word	0xffffffff


	//   ....[22]....
        /*01d8*/ 	.word	0xffffffff


	//   ....[23]....
        /*01dc*/ 	.word	0xffffffff


	//   ....[24]....
        /*01e0*/ 	.word	0xffffffff


	//   ....[25]....
        /*01e4*/ 	.word	0xffffffff


	//   ....[26]....
        /*01e8*/ 	.word	0xffffffff


	//   ....[27]....
        /*01ec*/ 	.word	0xffffffff


	//   ....[28]....
        /*01f0*/ 	.word	0xffffffff


	//   ....[29]....
        /*01f4*/ 	.word	0xffffffff


	//   ....[30]....
        /*01f8*/ 	.word	0xffffffff


	//   ....[31]....
        /*01fc*/ 	.word	0xffffffff


	//   ....[32]....
        /*0200*/ 	.word	0xffffffff


	//   ....[33]....
        /*0204*/ 	.word	0xffffffff


	//   ....[34]....
        /*0208*/ 	.word	0xffffffff


	//   ....[35]....
        /*020c*/ 	.word	0xffffffff


	//   ....[36]....
        /*0210*/ 	.word	0xffffffff


	//   ....[37]....
        /*0214*/ 	.word	0xffffffff


	//   ....[38]....
        /*0218*/ 	.word	0xffffffff


	//   ....[39]....
        /*021c*/ 	.word	0xffffffff


	//   ....[40]....
        /*0220*/ 	.word	0xffffffff


	//   ....[41]....
        /*0224*/ 	.word	0xffffffff


	//   ....[42]....
        /*0228*/ 	.word	0xffffffff


	//   ....[43]....
        /*022c*/ 	.word	0xffffffff


	//   ....[44]....
        /*0230*/ 	.word	0xffffffff


	//   ....[45]....
        /*0234*/ 	.word	0xffffffff


	//   ....[46]....
        /*0238*/ 	.word	0xffffffff


	//   ....[47]....
        /*023c*/ 	.word	0xffffffff


	//   ....[48]....
        /*0240*/ 	.word	0xffffffff


	//   ....[49]....
        /*0244*/ 	.word	0xffffffff


	//   ....[50]....
        /*0248*/ 	.word	0xffffffff


	//   ....[51]....
        /*024c*/ 	.word	0xffffffff


	//   ....[52]....
        /*0250*/ 	.word	0xffffffff


	//   ....[53]....
        /*0254*/ 	.word	0xffffffff


	//   ....[54]....
        /*0258*/ 	.word	0xffffffff


	//   ....[55]....
        /*025c*/ 	.word	0xffffffff


	//   ....[56]....
        /*0260*/ 	.word	0xffffffff


	//   ....[57]....
        /*0264*/ 	.word	0xffffffff


	//   ....[58]....
        /*0268*/ 	.word	0xffffffff


	//   ....[59]....
        /*026c*/ 	.word	0xffffffff


	//   ....[60]....
        /*0270*/ 	.word	0xffffffff


	//   ....[61]....
        /*0274*/ 	.word	0xffffffff


	//   ....[62]....
        /*0278*/ 	.word	0xffffffff


	//   ....[63]....
        /*027c*/ 	.word	0xffffffff


	//   ....[64]....
        /*0280*/ 	.word	0xffffffff


	//   ....[65]....
        /*0284*/ 	.word	0xffffffff


	//   ....[66]....
        /*0288*/ 	.word	0xffffffff


	//   ....[67]....
        /*028c*/ 	.word	0xffffffff


	//   ....[68]....
        /*0290*/ 	.word	0xffffffff


	//   ....[69]....
        /*0294*/ 	.word	0xffffffff


	//   ....[70]....
        /*0298*/ 	.word	0xffffffff


	//   ....[71]....
        /*029c*/ 	.word	0xffffffff


	//   ....[72]....
        /*02a0*/ 	.word	0xffffffff


	//   ....[73]....
        /*02a4*/ 	.word	0xffffffff


	//   ....[74]....
        /*02a8*/ 	.word	0xffffffff


	//   ....[75]....
        /*02ac*/ 	.word	0xffffffff


	//   ....[76]....
        /*02b0*/ 	.word	0xffffffff


	//   ....[77]....
        /*02b4*/ 	.word	0xffffffff


	//   ....[78]....
        /*02b8*/ 	.word	0xffffffff


	//   ....[79]....
        /*02bc*/ 	.word	0xffffffff


	//   ....[80]....
        /*02c0*/ 	.word	0xffffffff


	//   ....[81]....
        /*02c4*/ 	.word	0xffffffff


	//   ....[82]....
        /*02c8*/ 	.word	0xffffffff


	//   ....[83]....
        /*02cc*/ 	.word	0xffffffff


	//   ....[84]....
        /*02d0*/ 	.word	0xffffffff


	//   ....[85]....
        /*02d4*/ 	.word	0xffffffff


	//   ....[86]....
        /*02d8*/ 	.word	0xffffffff


	//   ....[87]....
        /*02dc*/ 	.word	0xffffffff


	//   ....[88]....
        /*02e0*/ 	.word	0xffffffff


	//   ....[89]....
        /*02e4*/ 	.word	0xffffffff


	//----- nvinfo : EIATTR_COOP_GROUP_INSTR_OFFSETS
	.align		4
.L_494:
        /*02e8*/ 	.byte	0x04, 0x28
        /*02ea*/ 	.short	(.L_496 - .L_495)


	//   ....[0]....
.L_495:
        /*02ec*/ 	.word	0x00001090


	//   ....[1]....
        /*02f0*/ 	.word	0x000010c0


	//   ....[2]....
        /*02f4*/ 	.word	0x00001100


	//   ....[3]....
        /*02f8*/ 	.word	0x00001130


	//   ....[4]....
        /*02fc*/ 	.word	0x00001170


	//   ....[5]....
        /*0300*/ 	.word	0x000011a0


	//   ....[6]....
        /*0304*/ 	.word	0x000013b0


	//   ....[7]....
        /*0308*/ 	.word	0x000013d0


	//   ....[8]....
        /*030c*/ 	.word	0x00001890


	//   ....[9]....
        /*0310*/ 	.word	0x000018c0


	//   ....[10]....
        /*0314*/ 	.word	0x000018e0


	//   ....[11]....
        /*0318*/ 	.word	0x00001910


	//   ....[12]....
        /*031c*/ 	.word	0x00001930


	//   ....[13]....
        /*0320*/ 	.word	0x00001940


	//   ....[14]....
        /*0324*/ 	.word	0x00001a80


	//   ....[15]....
        /*0328*/ 	.word	0x00001aa0


	//   ....[16]....
        /*032c*/ 	.word	0x000031d0


	//   ....[17]....
        /*0330*/ 	.word	0x000031e0


	//   ....[18]....
        /*0334*/ 	.word	0x000032b0


	//   ....[19]....
        /*0338*/ 	.word	0x000032d0


	//   ....[20]....
        /*033c*/ 	.word	0x00003720


	//   ....[21]....
        /*0340*/ 	.word	0x00003a30


	//   ....[22]....
        /*0344*/ 	.word	0x000046c0


	//   ....[23]....
        /*0348*/ 	.word	0x000046f0


	//   ....[24]....
        /*034c*/ 	.word	0x00004710


	//   ....[25]....
        /*0350*/ 	.word	0x00004730


	//   ....[26]....
        /*0354*/ 	.word	0x00006fe0


	//   ....[27]....
        /*0358*/ 	.word	0x00006ff0


	//   ....[28]....
        /*035c*/ 	.word	0x00007000


	//   ....[29]....
        /*0360*/ 	.word	0x00007010


	//   ....[30]....
        /*0364*/ 	.word	0x00008500


	//   ....[31]....
        /*0368*/ 	.word	0x00008510


	//   ....[32]....
        /*036c*/ 	.word	0x00008520


	//   ....[33]....
        /*0370*/ 	.word	0x00008530


	//   ....[34]....
        /*0374*/ 	.word	0x000087f0


	//   ....[35]....
        /*0378*/ 	.word	0x00008a20


	//   ....[36]....
        /*037c*/ 	.word	0x00009390


	//   ....[37]....
        /*0380*/ 	.word	0x00009450


	//   ....[38]....
        /*0384*/ 	.word	0x000096e0


	//   ....[39]....
        /*0388*/ 	.word	0x00009780


	//   ....[40]....
        /*038c*/ 	.word	0x0000ba50


	//   ....[41]....
        /*0390*/ 	.word	0x0000ba60


	//   ....[42]....
        /*0394*/ 	.word	0x0000ba70


	//   ....[43]....
        /*0398*/ 	.word	0x0000ba80


	//   ....[44]....
        /*039c*/ 	.word	0x0000cf70


	//   ....[45]....
        /*03a0*/ 	.word	0x0000cf80


	//   ....[46]....
        /*03a4*/ 	.word	0x0000cf90


	//   ....[47]....
        /*03a8*/ 	.word	0x0000cfa0


	//   ....[48]....
        /*03ac*/ 	.word	0x0000d3f0


	//   ....[49]....
        /*03b0*/ 	.word	0x0000d410


	//   ....[50]....
        /*03b4*/ 	.word	0x0000d440


	//   ....[51]....
        /*03b8*/ 	.word	0x0000d450


	//   ....[52]....
        /*03bc*/ 	.word	0x0000f3b0


	//   ....[53]....
        /*03c0*/ 	.word	0x0000f3c0


	//   ....[54]....
        /*03c4*/ 	.word	0x0000f3e0


	//   ....[55]....
        /*03c8*/ 	.word	0x0000f4e0


	//   ....[56]....
        /*03cc*/ 	.word	0x00010880


	//   ....[57]....
        /*03d0*/ 	.word	0x00010890


	//   ....[58]....
        /*03d4*/ 	.word	0x000108a0


	//   ....[59]....
        /*03d8*/ 	.word	0x000108b0


	//   ....[60]....
        /*03dc*/ 	.word	0x00010b10


	//   ....[61]....
        /*03e0*/ 	.word	0x00010d30


	//   ....[62]....
        /*03e4*/ 	.word	0x000116a0


	//   ....[63]....
        /*03e8*/ 	.word	0x00011760


	//   ....[64]....
        /*03ec*/ 	.word	0x000119f0


	//   ....[65]....
        /*03f0*/ 	.word	0x00011a90


	//   ....[66]....
        /*03f4*/ 	.word	0x000136a0


	//   ....[67]....
        /*03f8*/ 	.word	0x000136b0


	//   ....[68]....
        /*03fc*/ 	.word	0x000136e0


	//   ....[69]....
        /*0400*/ 	.word	0x000136f0


	//   ....[70]....
        /*0404*/ 	.word	0x000150e0


	//   ....[71]....
        /*0408*/ 	.word	0x000150f0


	//   ....[72]....
        /*040c*/ 	.word	0x00015110


	//   ....[73]....
        /*0410*/ 	.word	0x00015120


	//   ....[74]....
        /*0414*/ 	.word	0x00015130


	//   ....[75]....
        /*0418*/ 	.word	0x00015140


	//   ....[76]....
        /*041c*/ 	.word	0x00015440


	//   ....[77]....
        /*0420*/ 	.word	0x00015470


	//   ....[78]....
        /*0424*/ 	.word	0x00015630


	//   ....[79]....
        /*0428*/ 	.word	0x00015660


	//   ....[80]....
        /*042c*/ 	.word	0x00015820


	//   ....[81]....
        /*0430*/ 	.word	0x00015840


	//   ....[82]....
        /*0434*/ 	.word	0x00015f60


	//   ....[83]....
        /*0438*/ 	.word	0x00015f80


	//   ....[84]....
        /*043c*/ 	.word	0x00016130


	//   ....[85]....
        /*0440*/ 	.word	0x00016160


	//   ....[86]....
        /*0444*/ 	.word	0x000162f0


	//   ....[87]....
        /*0448*/ 	.word	0x00016320


	//   ....[88]....
        /*044c*/ 	.word	0x000164b0


	//   ....[89]....
        /*0450*/ 	.word	0x000164d0


	//----- nvinfo : EIATTR_EXIT_INSTR_OFFSETS
	.align		4
.L_496:
        /*0454*/ 	.byte	0x04, 0x1c
        /*0456*/ 	.short	(.L_498 - .L_497)


	//   ....[0]....
.L_497:
        /*0458*/ 	.word	0x00000040


	//   ....[1]....
        /*045c*/ 	.word	0x00015850


	//   ....[2]....
        /*0460*/ 	.word	0x00015990


	//   ....[3]....
        /*0464*/ 	.word	0x000159f0


	//   ....[4]....
        /*0468*/ 	.word	0x000164e0


	//   ....[5]....
        /*046c*/ 	.word	0x000165f0


	//   ....[6]....
        /*0470*/ 	.word	0x00016650


	//----- nvinfo : EIATTR_CTAIDZ_USED
	.align		4
.L_498:
        /*0474*/ 	.byte	0x01, 0x04
	.zero		2


	//----- nvinfo : EIATTR_MAX_THREADS
	.align		4
        /*0478*/ 	.byte	0x04, 0x05
        /*047a*/ 	.short	(.L_500 - .L_499)
.L_499:
        /*047c*/ 	.word	0x00000100
        /*0480*/ 	.word	0x00000001
        /*0484*/ 	.word	0x00000001


	//----- nvinfo : EIATTR_CRS_STACK_SIZE
	.align		4
.L_500:
        /*0488*/ 	.byte	0x04, 0x1e
        /*048a*/ 	.short	(.L_502 - .L_501)
.L_501:
        /*048c*/ 	.word	0x00000000
.L_502:


//--------------------- .nv.info._ZN7cutlass13device_kernelIN5flash19enable_sm80_to_sm89INS1_16FlashAttnFwdSm80INS1_25CollectiveMainloopFwdSm80ILi8ELi1ELb0EN4cute5tupleIJNS5_1CILi128EEENS7_ILi64EEENS7_ILi256EEEEEELi256ENS_10bfloat16_tEfNS_4arch4Sm80ELb0ELb1ELb1ELb1ELb1ELb0ELb1ELb0EEENS1_21CollectiveEpilogueFwdINS6_IJS8_SA_S9_EEENS6_IJNS7_ILi1EEESI_SI_EEESC_SE_Li256ELb1ELb1ELb0ELb0EEENS1_19SingleTileSchedulerILb1ELb0ELb1ELi128EEEEEEEEEvNT_6ParamsE --------------------------
	.section	.nv.info._ZN7cutlass13device_kernelIN5flash19enable_sm80_to_sm89INS1_16FlashAttnFwdSm80INS1_25CollectiveMainloopFwdSm80ILi8ELi1ELb0EN4cute5tupleIJNS5_1CILi128EEENS7_ILi64EEENS7_ILi256EEEEEELi256ENS_10bfloat16_tEfNS_4arch4Sm80ELb0ELb1ELb1ELb1ELb1ELb0ELb1ELb0EEENS1_21CollectiveEpilogueFwdINS6_IJS8_SA_S9_EEENS6_IJNS7_ILi1EEESI_SI_EEESC_SE_Li256ELb1ELb1ELb0ELb0EEENS1_19SingleTileSchedulerILb1ELb0ELb1ELi128EEEEEEEEEvNT_6ParamsE,"",@"SHT_CUDA_INFO"
	.sectionflags	@""
	.align	4


	//----- nvinfo : EIATTR_CUDA_API_VERSION
	.align		4
        /*0000*/ 	.byte	0x04, 0x37
        /*0002*/ 	.short	(.L_504 - .L_503)
.L_503:
        /*0004*/ 	.word	0x00000082


	//----- nvinfo : EIATTR_SW2861232_WAR
	.align		4
.L_504:
        /*0008*/ 	.byte	0x01, 0x35
	.zero		2


	//----- nvinfo : EIATTR_PARAM_CBANK
	.align		4
        /*000c*/ 	.byte	0x04, 0x0a
        /*000e*/ 	.short	(.L_506 - .L_505)
	.align		4
.L_505:
        /*0010*/ 	.word	index@(.nv.constant0._ZN7cutlass13device_kernelIN5flash19enable_sm80_to_sm89INS1_16FlashAttnFwdSm80INS1_25CollectiveMainloopFwdSm80ILi8ELi1ELb0EN4cute5tupleIJNS5_1CILi128EEENS7_ILi64EEENS7_ILi256EEEEEELi256ENS_10bfloat16_tEfNS_4arch4Sm80ELb0ELb1ELb1ELb1ELb1ELb0ELb1ELb0EEENS1_21CollectiveEpilogueFwdINS6_IJS8_SA_S9_EEENS6_IJNS7_ILi1EEESI_SI_EEESC_SE_Li256ELb1ELb1ELb0ELb0EEENS1_19SingleTileSchedulerILb1ELb0ELb1ELi128EEEEEEEEEvNT_6ParamsE)
        /*0014*/ 	.short	0x0160
        /*0016*/ 	.short	0x0418


	//----- nvinfo : EIATTR_CBANK_PARAM_SIZE
	.align		4
.L_506:
        /*0018*/ 	.byte	0x03, 0x19
        /*001a*/ 	.short	0x0418


	//----- nvinfo : EIATTR_KPARAM_INFO
	.align		4
        /*001c*/ 	.byte	0x04, 0x17
        /*001e*/ 	.short	(.L_508 - .L_507)
.L_507:
        /*0020*/ 	.word	0x00000000
        /*0024*/ 	.short	0x0000
        /*0026*/ 	.short	0x0000
        /*0028*/ 	.byte	0x00, 0xf0, 0x61, 0x10


	//----- nvinfo : EIATTR_MAXREG_COUNT
	.align		4
.L_508:
        /*002c*/ 	.byte	0x03, 0x1b
        /*002e*/ 	.short	0x00ff


	//----- nvinfo : EIATTR_NUM_BARRIERS
	.align		4
        /*0030*/ 	.byte	0x02, 0x4c
        /*0032*/ 	.byte	0x02
	.zero		1


	//----- nvinfo : EIATTR_ANNOTATIONS
	.align		4
        /*0034*/ 	.byte	0x04, 0x55
        /*0036*/ 	.short	(.L_510 - .L_509)


	//   ....[0]....
.L_509:
        /* <DEDUP_REMOVED lines=23> */


	//----- nvinfo : EIATTR_MERCURY_ISA_VERSION
	.align		4
.L_510:
        /*0198*/ 	.byte	0x03, 0x5f
        /*019a*/ 	.short	0x0000


	//----- nvinfo : EIATTR_COOP_GROUP_MASK_REGIDS
	.align		4
        /*019c*/ 	.byte	0x04, 0x29
        /*019e*/ 	.short	(.L_512 - .L_511)


	//   ....[0]....
.L_511:
        /*01a0*/ 	.word	0xffffffff


	//   ....[1]....
        /*01a4*/ 	.word	0xffffffff


	//   ....[2]....
        /*01a8*/ 	.word	0xffffffff


	//   ....[3]....
        /*01ac*/ 	.word	0xffffffff


	//   ....[4]....
        /*01b0*/ 	.word	0xffffffff


	//   ....[5]....
        /*01b4*/ 	.word	0xffffffff


	//   ....[6]....
        /*01b8*/ 	.word	0xffffffff


	//   ....[7]....
        /*01bc*/ 	.word	0xffffffff


	//   ....[8]....
        /*01c0*/ 	.word	0xffffffff


	//   ....[9]....
        /*01c4*/ 	.word	0xffffffff


	//   ....[10]....
        /*01c8*/ 	.word	0xffffffff


	//   ....[11]....
        /*01cc*/ 	.word	0xffffffff


	//   ....[12]....
        /*01d0*/ 	.word	0xffffffff


	//   ....[13]....
        /*01d4*/ 	.word	0xffffffff


	//   ....[14]....
        /*01d8*/ 	.word	0xffffffff


	//   ....[15]....
        /*01dc*/ 	.word	0xffffffff


	//   ....[16]....
        /*01e0*/ 	.word	0xffffffff


	//   ....[17]....
        /*01e4*/ 	.word	0xffffffff


	//   ....[18]....
        /*01e8*/ 	.word	0xffffffff


	//   ....[19]....
        /*01ec*/ 	.word	0xffffffff


	//   ....[20]....
        /*01f0*/ 	.word	0xffffffff


	//   ....[21]....
        /*01f4*/ 	.word	0xffffffff


	//   ....[22]....
        /*01f8*/ 	.word	0xffffffff


	//   ....[23]....
        /*01fc*/ 	.word	0xffffffff


	//   ....[24]....
        /*0200*/ 	.word	0xffffffff


	//   ....[25]....
        /*0204*/ 	.word	0xffffffff


	//   ....[26]....
        /*0208*/ 	.word	0xffffffff


	//   ....[27]....
        /*020c*/ 	.word	0xffffffff


	//   ....[28]....
        /*0210*/ 	.word	0xffffffff


	//   ....[29]....
        /*0214*/ 	.word	0xffffffff


	//   ....[30]....
        /*0218*/ 	.word	0xffffffff


	//   ....[31]....
        /*021c*/ 	.word	0xffffffff


	//   ....[32]....
        /*0220*/ 	.word	0xffffffff


	//   ....[33]....
        /*0224*/ 	.word	0xffffffff


	//   ....[34]....
        /*0228*/ 	.word	0xffffffff


	//   ....[35]....
        /*022c*/ 	.word	0xffffffff


	//   ....[36]....
        /*0230*/ 	.word	0xffffffff


	//   ....[37]....
        /*0234*/ 	.word	0xffffffff


	//   ....[38]....
        /*0238*/ 	.word	0xffffffff


	//   ....[39]....
        /*023c*/ 	.word	0xffffffff


	//   ....[40]....
        /*0240*/ 	.word	0xffffffff


	//   ....[41]....
        /*0244*/ 	.word	0xffffffff


	//   ....[42]....
        /*0248*/ 	.word	0xffffffff


	//   ....[43]....
        /*024c*/ 	.word	0xffffffff


	//   ....[44]....
        /*0250*/ 	.word	0xffffffff


	//   ....[45]....
        /*0254*/ 	.word	0xffffffff


	//   ....[46]....
        /*0258*/ 	.word	0xffffffff


	//   ....[47]....
        /*025c*/ 	.word	0xffffffff


	//   ....[48]....
        /*0260*/ 	.word	0xffffffff


	//   ....[49]....
        /*0264*/ 	.word	0xffffffff


	//   ....[50]....
        /*0268*/ 	.word	0xffffffff


	//   ....[51]....
        /*026c*/ 	.word	0xffffffff


	//   ....[52]....
        /*0270*/ 	.word	0xffffffff


	//   ....[53]....
        /*0274*/ 	.word	0xffffffff


	//   ....[54]....
        /*0278*/ 	.word	0xffffffff


	//   ....[55]....
        /*027c*/ 	.word	0xffffffff


	//   ....[56]....
        /*0280*/ 	.word	0xffffffff


	//   ....[57]....
        /*0284*/ 	.word	0xffffffff


	//   ....[58]....
        /*0288*/ 	.word	0xffffffff


	//   ....[59]....
        /*028c*/ 	.word	0xffffffff


	//   ....[60]....
        /*0290*/ 	.word	0xffffffff


	//   ....[61]....
        /*0294*/ 	.word	0xffffffff


	//   ....[62]....
        /*0298*/ 	.word	0xffffffff


	//   ....[63]....
        /*029c*/ 	.word	0xffffffff


	//   ....[64]....
        /*02a0*/ 	.word	0xffffffff


	//   ....[65]....
        /*02a4*/ 	.word	0xffffffff


	//   ....[66]....
        /*02a8*/ 	.word	0xffffffff


	//   ....[67]....
        /*02ac*/ 	.word	0xffffffff


	//   ....[68]....
        /*02b0*/ 	.word	0xffffffff


	//   ....[69]....
        /*02b4*/ 	.word	0xffffffff


	//   ....[70]....
        /*02b8*/ 	.word	0xffffffff


	//   ....[71]....
        /*02bc*/ 	.word	0xffffffff


	//   ....[72]....
        /*02c0*/ 	.word	0xffffffff


	//   ....[73]....
        /*02c4*/ 	.word	0xffffffff


	//   ....[74]....
        /*02c8*/ 	.word	0xffffffff


	//   ....[75]....
        /*02cc*/ 	.word	0xffffffff


	//   ....[76]....
        /*02d0*/ 	.word	0xffffffff


	//   ....[77]....
        /*02d4*/ 	.word	0xffffffff


	//   ....[78]....
        /*02d8*/ 	.word	0xffffffff


	//   ....[79]....
        /*02dc*/ 	.word	0xffffffff


	//   ....[80]....
        /*02e0*/ 	.word	0xffffffff


	//   ....[81]....
        /*02e4*/ 	.word	0xffffffff


	//   ....[82]....
        /*02e8*/ 	.word	0xffffffff


	//   ....[83]....
        /*02ec*/ 	.word	0xffffffff


	//   ....[84]....
        /*02f0*/ 	.word	0xffffffff


	//   ....[85]....
        /*02f4*/ 	.word	0xffffffff


	//   ....[86]....
        /*02f8*/ 	.word	0xffffffff


	//   ....[87]....
        /*02fc*/ 	.word	0xffffffff


	//   ....[88]....
        /*0300*/ 	.word	0xffffffff


	//   ....[89]....
        /*0304*/ 	.word	0xffffffff


	//   ....[90]....
        /*0308*/ 	.word	0xffffffff


	//----- nvinfo : EIATTR_COOP_GROUP_INSTR_OFFSETS
	.align		4
.L_512:
        /*030c*/ 	.byte	0x04, 0x28
        /*030e*/ 	.short	(.L_514 - .L_513)


	//   ....[0]....
.L_513:
        /*0310*/ 	.word	0x000000a0


	//   ....[1]....
        /*0314*/ 	.word	0x00001710


	//   ....[2]....
        /*0318*/ 	.word	0x00001840


	//   ....[3]....
        /*031c*/ 	.word	0x000019b0


	//   ....[4]....
        /*0320*/ 	.word	0x000019e0


	//   ....[5]....
        /*0324*/ 	.word	0x00001b50


	//   ....[6]....
        /*0328*/ 	.word	0x00001b80


	//   ....[7]....
        /*032c*/ 	.word	0x00001d00


	//   ....[8]....
        /*0330*/ 	.word	0x00001d40


	//   ....[9]....
        /*0334*/ 	.word	0x00002360


	//   ....[10]....
        /*0338*/ 	.word	0x000023a0


	//   ....[11]....
        /*033c*/ 	.word	0x000023d0


	//   ....[12]....
        /*0340*/ 	.word	0x00002420


	//   ....[13]....
        /*0344*/ 	.word	0x00002460


	//   ....[14]....
        /*0348*/ 	.word	0x00002490


	//   ....[15]....
        /*034c*/ 	.word	0x000024b0


	//   ....[16]....
        /*0350*/ 	.word	0x000024e0


	//   ....[17]....
        /*0354*/ 	.word	0x00003b90


	//   ....[18]....
        /*0358*/ 	.word	0x00003bb0


	//   ....[19]....
        /*035c*/ 	.word	0x00003c70


	//   ....[20]....
        /*0360*/ 	.word	0x00003c90


	//   ....[21]....
        /*0364*/ 	.word	0x000040a0


	//   ....[22]....
        /*0368*/ 	.word	0x000043c0


	//   ....[23]....
        /*036c*/ 	.word	0x00005060


	//   ....[24]....
        /*0370*/ 	.word	0x00005090


	//   ....[25]....
        /*0374*/ 	.word	0x000050b0


	//   ....[26]....
        /*0378*/ 	.word	0x000050d0


	//   ....[27]....
        /*037c*/ 	.word	0x000079c0


	//   ....[28]....
        /*0380*/ 	.word	0x000079d0


	//   ....[29]....
        /*0384*/ 	.word	0x000079e0


	//   ....[30]....
        /*0388*/ 	.word	0x000079f0


	//   ....[31]....
        /*038c*/ 	.word	0x00008ef0


	//   ....[32]....
        /*0390*/ 	.word	0x00008f00


	//   ....[33]....
        /*0394*/ 	.word	0x00008f10


	//   ....[34]....
        /*0398*/ 	.word	0x00008f20


	//   ....[35]....
        /*039c*/ 	.word	0x000091d0


	//   ....[36]....
        /*03a0*/ 	.word	0x000093e0


	//   ....[37]....
        /*03a4*/ 	.word	0x00009d40


	//   ....[38]....
        /*03a8*/ 	.word	0x00009e00


	//   ....[39]....
        /*03ac*/ 	.word	0x0000a090


	//   ....[40]....
        /*03b0*/ 	.word	0x0000a130


	//   ....[41]....
        /*03b4*/ 	.word	0x0000c410


	//   ....[42]....
        /*03b8*/ 	.word	0x0000c420


	//   ....[43]....
        /*03bc*/ 	.word	0x0000c430


	//   ....[44]....
        /*03c0*/ 	.word	0x0000c440


	//   ....[45]....
        /*03c4*/ 	.word	0x0000d940


	//   ....[46]....
        /*03c8*/ 	.word	0x0000d950


	//   ....[47]....
        /*03cc*/ 	.word	0x0000d960


	//   ....[48]....
        /*03d0*/ 	.word	0x0000d970


	//   ....[49]....
        /*03d4*/ 	.word	0x0000ddb0


	//   ....[50]....
        /*03d8*/ 	.word	0x0000ddd0


	//   ....[51]....
        /*03dc*/ 	.word	0x0000de00


	//   ....[52]....
        /*03e0*/ 	.word	0x0000de10


	//   ....[53]....
        /*03e4*/ 	.word	0x0000fcd0


	//   ....[54]....
        /*03e8*/ 	.word	0x0000fce0


	//   ....[55]....
        /*03ec*/ 	.word	0x0000fd00


	//   ....[56]....
        /*03f0*/ 	.word	0x0000fe00


	//   ....[57]....
        /*03f4*/ 	.word	0x000111c0


	//   ....[58]....
        /*03f8*/ 	.word	0x000111d0


	//   ....[59]....
        /*03fc*/ 	.word	0x000111e0


	//   ....[60]....
        /*0400*/ 	.word	0x000111f0


	//   ....[61]....
        /*0404*/ 	.word	0x00011450


	//   ....[62]....
        /*0408*/ 	.word	0x00011660


	//   ....[63]....
        /*040c*/ 	.word	0x00011fc0


	//   ....[64]....
        /*0410*/ 	.word	0x00012080


	//   ....[65]....
        /*0414*/ 	.word	0x00012310


	//   ....[66]....
        /*0418*/ 	.word	0x000123b0


	//   ....[67]....
        /*041c*/ 	.word	0x00013fc0


	//   ....[68]....
        /*0420*/ 	.word	0x00013fd0


	//   ....[69]....
        /*0424*/ 	.word	0x00014000


	//   ....[70]....
        /*0428*/ 	.word	0x00014020


	//   ....[71]....
        /*042c*/ 	.word	0x00015aa0


	//   ....[72]....
        /*0430*/ 	.word	0x00015ae0


	//   ....[73]....
        /*0434*/ 	.word	0x00015b20


	//   ....[74]....
        /*0438*/ 	.word	0x00015b50


	//   ....[75]....
        /*043c*/ 	.word	0x00015d90


	//   ....[76]....
        /*0440*/ 	.word	0x00015da0


	//   ....[77]....
        /*0444*/ 	.word	0x00015fa0


	//   ....[78]....
        /*0448*/ 	.word	0x00015fd0


	//   ....[79]....
        /*044c*/ 	.word	0x00016190


	//   ....[80]....
        /*0450*/ 	.word	0x000161c0


	//   ....[81]....
        /*0454*/ 	.word	0x00016380


	//   ....[82]....
        /*0458*/ 	.word	0x000163a0


	//   ....[83]....
        /*045c*/ 	.word	0x00016d20


	//   ....[84]....
        /*0460*/ 	.word	0x00016d40


	//   ....[85]....
        /*0464*/ 	.word	0x00016f00


	//   ....[86]....
        /*0468*/ 	.word	0x00016f30


	//   ....[87]....
        /*046c*/ 	.word	0x000170c0


	//   ....[88]....
        /*0470*/ 	.word	0x000170f0


	//   ....[89]....
        /*0474*/ 	.word	0x00017280


	//   ....[90]....
        /*0478*/ 	.word	0x000172a0


	//----- nvinfo : EIATTR_EXIT_INSTR_OFFSETS
	.align		4
.L_514:
        /*047c*/ 	.byte	0x04, 0x1c
        /*047e*/ 	.short	(.L_516 - .L_515)


	//   ....[0]....
.L_515:
        /*0480*/ 	.word	0x00000450


	//   ....[1]....
        /*0484*/ 	.word	0x000163b0


	//   ....[2]....
        /*0488*/ 	.word	0x000164f0


	//   ....[3]....
        /*048c*/ 	.word	0x00016550


	//   ....[4]....
        /*0490*/ 	.word	0x000172b0


	//   ....[5]....
        /*0494*/ 	.word	0x000173c0


	//   ....[6]....
        /*0498*/ 	.word	0x00017420


	//----- nvinfo : EIATTR_CTAIDZ_USED
	.align		4
.L_516:
        /*049c*/ 	.byte	0x01, 0x04
	.zero		2


	//----- nvinfo : EIATTR_MAX_THREADS
	.align		4
        /*04a0*/ 	.byte	0x04, 0x05
        /*04a2*/ 	.short	(.L_518 - .L_517)
.L_517:
        /*04a4*/ 	.word	0x00000100
        /*04a8*/ 	.word	0x00000001
        /*04ac*/ 	.word	0x00000001


	//----- nvinfo : EIATTR_CRS_STACK_SIZE
	.align		4
.L_518:
        /*04b0*/ 	.byte	0x04, 0x1e
        /*04b2*/ 	.short	(.L_520 - .L_519)
.L_519:
        /*04b4*/ 	.word	0x00000000
.L_520:


//--------------------- .nv.info._ZN7cutlass13device_kernelIN5flash19enable_sm80_to_sm89INS1_16FlashAttnFwdSm80INS1_25CollectiveMainloopFwdSm80ILi8ELi1ELb0EN4cute5tupleIJNS5_1CILi128EEENS7_ILi48EEENS7_ILi256EEEEEELi256ENS_10bfloat16_tEfNS_4arch4Sm80ELb0ELb1ELb1ELb1ELb1ELb1ELb1ELb0EEENS1_21CollectiveEpilogueFwdINS6_IJS8_SA_S9_EEENS6_IJNS7_ILi1EEESI_SI_EEESC_SE_Li256ELb1ELb1ELb0ELb0EEENS1_19SingleTileSchedulerILb1ELb0ELb1ELi128EEEEEEEEEvNT_6ParamsE --------------------------
	.section	.nv.info._ZN7cutlass13device_kernelIN5flash19enable_sm80_to_sm89INS1_16FlashAttnFwdSm80INS1_25CollectiveMainloopFwdSm80ILi8ELi1ELb0EN4cute5tupleIJNS5_1CILi128EEENS7_ILi48EEENS7_ILi256EEEEEELi256ENS_10bfloat16_tEfNS_4arch4Sm80ELb0ELb1ELb1ELb1ELb1ELb1ELb1ELb0EEENS1_21CollectiveEpilogueFwdINS6_IJS8_SA_S9_EEENS6_IJNS7_ILi1EEESI_SI_EEESC_SE_Li256ELb1ELb1ELb0ELb0EEENS1_19SingleTileSchedulerILb1ELb0ELb1ELi128EEEEEEEEEvNT_6ParamsE,"",@"SHT_CUDA_INFO"
	.sectionflags	@""
	.align	4


	//----- nvinfo : EIATTR_CUDA_API_VERSION
	.align		4
        /*0000*/ 	.byte	0x04, 0x37
        /*0002*/ 	.short	(.L_522 - .L_521)
.L_521:
        /*0004*/ 	.word	0x00000082


	//----- nvinfo : EIATTR_SW2861232_WAR
	.align		4
.L_522:
        /*0008*/ 	.byte	0x01, 0x35
	.zero		2


	//----- nvinfo : EIATTR_PARAM_CBANK
	.align		4
        /*000c*/ 	.byte	0x04, 0x0a
        /*000e*/ 	.short	(.L_524 - .L_523)
	.align		4
.L_523:
        /*0010*/ 	.word	index@(.nv.constant0._ZN7cutlass13device_kernelIN5flash19enable_sm80_to_sm89INS1_16FlashAttnFwdSm80INS1_25CollectiveMainloopFwdSm80ILi8ELi1ELb0EN4cute5tupleIJNS5_1CILi128EEENS7_ILi48EEENS7_ILi256EEEEEELi256ENS_10bfloat16_tEfNS_4arch4Sm80ELb0ELb1ELb1ELb1ELb1ELb1ELb1ELb0EEENS1_21CollectiveEpilogueFwdINS6_IJS8_SA_S9_EEENS6_IJNS7_ILi1EEESI_SI_EEESC_SE_Li256ELb1ELb1ELb0ELb0EEENS1_19SingleTileSchedulerILb1ELb0ELb1ELi128EEEEEEEEEvNT_6ParamsE)
        /*0014*/ 	.short	0x0160
        /*0016*/ 	.short	0x0418


	//----- nvinfo : EIATTR_CBANK_PARAM_SIZE
	.align		4
.L_524:
        /*0018*/ 	.byte	0x03, 0x19
        /*001a*/ 	.short	0x0418


	//----- nvinfo : EIATTR_KPARAM_INFO
	.align		4
        /*001c*/ 	.byte	0x04, 0x17
        /*001e*/ 	.short	(.L_526 - .L_525)
.L_525:
        /*0020*/ 	.word	0x00000000
        /*0024*/ 	.short	0x0000
        /*0026*/ 	.short	0x0000
        /*0028*/ 	.byte	0x00, 0xf0, 0x61, 0x10


	//----- nvinfo : EIATTR_MAXREG_COUNT
	.align		4
.L_526:
        /*002c*/ 	.byte	0x03, 0x1b
        /*002e*/ 	.short	0x00ff


	//----- nvinfo : EIATTR_NUM_BARRIERS
	.align		4
        /*0030*/ 	.byte	0x02, 0x4c
        /*0032*/ 	.byte	0x02
	.zero		1


	//----- nvinfo : EIATTR_ANNOTATIONS
	.align		4
        /*0034*/ 	.byte	0x04, 0x55
        /*0036*/ 	.short	(.L_528 - .L_527)


	//   ....[0]....
.L_527:
        /*0038*/ 	.word	0x00000001
        /*003c*/ 	.byte	0xe0, 0x01, 0x00, 0x00, 0x01, 0x00, 0x00, 0x00, 0x20, 0x03, 0x00, 0x00, 0x01, 0x00, 0x00, 0x00
        /*004c*/ 	.byte	0x30, 0x03, 0x00, 0x00, 0x01, 0x00, 0x00, 0x00, 0x60, 0x80, 0x00, 0x00, 0x01, 0x00, 0x00, 0x00
        /*005c*/ 	.byte	0x00, 0x8b, 0x01, 0x00, 0x01, 0x00, 0x00, 0x00, 0xb0, 0xa5, 0x01, 0x00


	//----- nvinfo : EIATTR_MERCURY_ISA_VERSION
	.align		4
.L_528:
        /*0068*/ 	.byte	0x03, 0x5f
        /*006a*/ 	.short	0x0000


	//----- nvinfo : EIATTR_COOP_GROUP_MASK_REGIDS
	.align		4
        /*006c*/ 	.byte	0x04, 0x29
        /*006e*/ 	.short	(.L_530 - .L_529)


	//   ....[0]....
.L_529:
        /*0070*/ 	.word	0xffffffff


	//   ....[1]....
        /*0074*/ 	.word	0xffffffff


	//   ....[2]....
        /*0078*/ 	.word	0xffffffff


	//   ....[3]....
        /*007c*/ 	.word	0xffffffff


	//   ....[4]....
        /*0080*/ 	.word	0xffffffff


	//   ....[5]....
        /*0084*/ 	.word	0xffffffff


	//   ....[6]....
        /*0088*/ 	.word	0xffffffff


	//   ....[7]....
        /*008c*/ 	.word	0xffffffff


	//   ....[8]....
        /*0090*/ 	.word	0xffffffff


	//   ....[9]....
        /*0094*/ 	.word	0xffffffff


	//   ....[10]....
        /*0098*/ 	.word	0xffffffff


	//   ....[11]....
        /*009c*/ 	.word	0xffffffff


	//   ....[12]....
        /*00a0*/ 	.word	0xffffffff


	//   ....[13]....
        /*00a4*/ 	.word	0xffffffff


	//   ....[14]....
        /*00a8*/ 	.word	0xffffffff


	//   ....[15]....
        /*00ac*/ 	.word	0xffffffff


	//   ....[16]....
        /*00b0*/ 	.word	0xffffffff


	//   ....[17]....
        /*00b4*/ 	.word	0xffffffff


	//   ....[18]....
        /*00b8*/ 	.word	0xffffffff


	//   ....[19]....
        /*00bc*/ 	.word	0xffffffff


	//   ....[20]....
        /*00c0*/ 	.word	0xffffffff


	//   ....[21]....
        /*00c4*/ 	.word	0xffffffff


	//   ....[22]....
        /*00c8*/ 	.word	0xffffffff


	//   ....[23]....
        /*00cc*/ 	.word	0xffffffff


	//   ....[24]....
        /*00d0*/ 	.word	0xffffffff


	//   ....[25]....
        /*00d4*/ 	.word	0xffffffff


	//   ....[26]....
        /*00d8*/ 	.word	0xffffffff


	//   ....[27]....
        /*00dc*/ 	.word	0xffffffff


	//   ....[28]....
        /*00e0*/ 	.word	0xffffffff


	//   ....[29]....
        /*00e4*/ 	.word	0xffffffff


	//   ....[30]....
        /*00e8*/ 	.word	0xffffffff


	//   ....[31]....
        /*00ec*/ 	.word	0xffffffff


	//   ....[32]....
        /*00f0*/ 	.word	0xffffffff


	//   ....[33]....
        /*00f4*/ 	.word	0xffffffff


	//   ....[34]....
        /*00f8*/ 	.word	0xffffffff


	//   ....[35]....
        /*00fc*/ 	.word	0xffffffff


	//   ....[36]....
        /*0100*/ 	.word	0xffffffff


	//   ....[37]....
        /*0104*/ 	.word	0xffffffff


	//   ....[38]....
        /*0108*/ 	.word	0xffffffff


	//   ....[39]....
        /*010c*/ 	.word	0xffffffff


	//   ....[40]....
        /*0110*/ 	.word	0xffffffff


	//   ....[41]....
        /*0114*/ 	.word	0xffffffff


	//   ....[42]....
        /*0118*/ 	.word	0xffffffff


	//   ....[43]....
        /*011c*/ 	.word	0xffffffff


	//   ....[44]....
        /*0120*/ 	.word	0xffffffff


	//   ....[45]....
        /*0124*/ 	.word	0xffffffff


	//   ....[46]....
        /*0128*/ 	.word	0xffffffff


	//   ....[47]....
        /*012c*/ 	.word	0xffffffff


	//   ....[48]....
        /*0130*/ 	.word	0xffffffff


	//   ....[49]....
        /*0134*/ 	.word	0xffffffff


	//   ....[50]....
        /*0138*/ 	.word	0xffffffff


	//   ....[51]....
        /*013c*/ 	.word	0xffffffff


	//   ....[52]....
        /*0140*/ 	.word	0xffffffff


	//   ....[53]....
        /*0144*/ 	.word	0xffffffff


	//   ....[54]....
        /*0148*/ 	.word	0xffffffff


	//   ....[55]....
        /*014c*/ 	.word	0xffffffff


	//   ....[56]....
        /*0150*/ 	.word	0xffffffff


	//   ....[57]....
        /*0154*/ 	.word	0xffffffff


	//   ....[58]....
        /*0158*/ 	.word	0xffffffff


	//   ....[59]....
        /*015c*/ 	.word	0xffffffff


	//   ....[60]....
        /*0160*/ 	.word	0xffffffff


	//   ....[61]....
        /*0164*/ 	.word	0xffffffff


	//   ....[62]....
        /*0168*/ 	.word	0xffffffff


	//   ....[63]....
        /*016c*/ 	.word	0xffffffff


	//   ....[64]....
        /*0170*/ 	.word	0xffffffff


	//   ....[65]....
        /*0174*/ 	.word	0xffffffff


	//   ....[66]....
        /*0178*/ 	.word	0xffffffff


	//   ....[67]....
        /*017c*/ 	.word	0xffffffff


	//   ....[68]....
        /*0180*/ 	.word	0xffffffff


	//   ....[69]....
        /*0184*/ 	.word	0xffffffff


	//   ....[70]....
        /*0188*/ 	.word	0xffffffff


	//   ....[71]....
        /*018c*/ 	.word	0xffffffff


	//   ....[72]....
        /*0190*/ 	.word	0xffffffff


	//   ....[73]....
        /*0194*/ 	.word	0xffffffff


	//   ....[74]....
        /*0198*/ 	.word	0xffffffff


	//   ....[75]....
        /*019c*/ 	.word	0xffffffff


	//   ....[76]....
        /*01a0*/ 	.word	0xffffffff


	//   ....[77]....
        /*01a4*/ 	.word	0xffffffff


	//   ....[78]....
        /*01a8*/ 	.word	0xffffffff


	//   ....[79]....
        /*01ac*/ 	.word	0xffffffff


	//   ....[80]....
        /*01b0*/ 	.word	0xffffffff


	//   ....[81]....
        /*01b4*/ 	.word	0xffffffff


	//   ....[82]....
        /*01b8*/ 	.word	0xffffffff


	//   ....[83]....
        /*01bc*/ 	.word	0xffffffff


	//   ....[84]....
        /*01c0*/ 	.word	0xffffffff


	//   ....[85]....
        /*01c4*/ 	.word	0xffffffff


	//   ....[86]....
        /*01c8*/ 	.word	0xffffffff


	//   ....[87]....
        /*01cc*/ 	.word	0xffffffff


	//   ....[88]....
        /*01d0*/ 	.word	0xffffffff


	//   ....[89]....
        /*01d4*/ 	.word	0xffffffff


	//   ....[90]....
        /*01d8*/ 	.word	0xffffffff


	//   ....[91]....
        /*01dc*/ 	.word	0xffffffff


	//   ....[92]....
        /*01e0*/ 	.word	0xffffffff


	//   ....[93]....
        /*01e4*/ 	.word	0xffffffff


	//   ....[94]....
        /*01e8*/ 	.word	0xffffffff


	//   ....[95]....
        /*01ec*/ 	.word	0xffffffff


	//   ....[96]....
        /*01f0*/ 	.word	0xffffffff


	//   ....[97]....
        /*01f4*/ 	.word	0xffffffff


	//   ....[98]....
        /*01f8*/ 	.word	0xffffffff


	//   ....[99]....
        /*01fc*/ 	.word	0xffffffff


	//   ....[100]....
        /*0200*/ 	.word	0xffffffff


	//   ....[101]....
        /*0204*/ 	.word	0xffffffff


	//   ....[102]....
        /*0208*/ 	.word	0xffffffff


	//   ....[103]....
        /*020c*/ 	.word	0xffffffff


	//   ....[104]....
        /*0210*/ 	.word	0xffffffff


	//   ....[105]....
        /*0214*/ 	.word	0xffffffff


	//   ....[106]....
        /*0218*/ 	.word	0xffffffff


	//   ....[107]....
        /*021c*/ 	.word	0xffffffff


	//   ....[108]....
        /*0220*/ 	.word	0xffffffff


	//   ....[109]....
        /*0224*/ 	.word	0xffffffff


	//   ....[110]....
        /*0228*/ 	.word	0xffffffff


	//   ....[111]....
        /*022c*/ 	.word	0xffffffff


	//   ....[112]....
        /*0230*/ 	.word	0xffffffff


	//   ....[113]....
        /*0234*/ 	.word	0xffffffff


	//   ....[114]....
        /*0238*/ 	.word	0xffffffff


	//   ....[115]....
        /*023c*/ 	.word	0xffffffff


	//   ....[116]....
        /*0240*/ 	.word	0xffffffff


	//   ....[117]....
        /*0244*/ 	.word	0xffffffff


	//   ....[118]....
        /*0248*/ 	.word	0xffffffff


	//   ....[119]....
        /*024c*/ 	.word	0xffffffff


	//   ....[120]....
        /*0250*/ 	.word	0xffffffff


	//   ....[121]....
        /*0254*/ 	.word	0xffffffff


	//   ....[122]....
        /*0258*/ 	.word	0xffffffff


	//   ....[123]....
        /*025c*/ 	.word	0xffffffff


	//   ....[124]....
        /*0260*/ 	.word	0xffffffff


	//   ....[125]....
        /*0264*/ 	.word	0xffffffff


	//   ....[126]....
        /*0268*/ 	.word	0xffffffff


	//   ....[127]....
        /*026c*/ 	.word	0xffffffff


	//   ....[128]....
        /*0270*/ 	.word	0xffffffff


	//   ....[129]....
        /*0274*/ 	.word	0xffffffff


	//   ....[130]....
        /*0278*/ 	.word	0xffffffff


	//   ....[131]....
        /*027c*/ 	.word	0xffffffff


	//   ....[132]....
        /*0280*/ 	.word	0xffffffff


	//   ....[133]....
        /*0284*/ 	.word	0xffffffff


	//   ....[134]....
        /*0288*/ 	.word	0xffffffff


	//   ....[135]....
        /*028c*/ 	.word	0xffffffff


	//   ....[136]....
        /*0290*/ 	.word	0xffffffff


	//   ....[137]....
        /*0294*/ 	.word	0xffffffff


	//   ....[138]....
        /*0298*/ 	.word	0xffffffff


	//   ....[139]....
        /*029c*/ 	.word	0xffffffff


	//   ....[140]....
        /*02a0*/ 	.word	0xffffffff


	//   ....[141]....
        /*02a4*/ 	.word	0xffffffff


	//   ....[142]....
        /*02a8*/ 	.word	0xffffffff


	//   ....[143]....
        /*02ac*/ 	.word	0xffffffff


	//   ....[144]....
        /*02b0*/ 	.word	0xffffffff


	//   ....[145]....
        /*02b4*/ 	.word	0xffffffff


	//   ....[146]....
        /*02b8*/ 	.word	0xffffffff


	//   ....[147]....
        /*02bc*/ 	.word	0xffffffff


	//   ....[148]....
        /*02c0*/ 	.word	0xffffffff


	//   ....[149]....
        /*02c4*/ 	.word	0xffffffff


	//   ....[150]....
        /*02c8*/ 	.word	0xffffffff


	//   ....[151]....
        /*02cc*/ 	.word	0xffffffff


	//   ....[152]....
        /*02d0*/ 	.word	0xffffffff


	//   ....[153]....
        /*02d4*/ 	.word	0xffffffff


	//   ....[154]....
        /*02d8*/ 	.word	0xffffffff


	//   ....[155]....
        /*02dc*/ 	.word	0xffffffff


	//   ....[156]....
        /*02e0*/ 	.word	0xffffffff


	//   ....[157]....
        /*02e4*/ 	.word	0xffffffff


	//   ....[158]....
        /*02e8*/ 	.word	0xffffffff


	//   ....[159]....
        /*02ec*/ 	.word	0xffffffff


	//   ....[160]....
        /*02f0*/ 	.word	0xffffffff


	//   ....[161]....
        /*02f4*/ 	.word	0xffffffff


	//   ....[162]....
        /*02f8*/ 	.word	0xffffffff


	//   ....[163]....
        /*02fc*/ 	.word	0xffffffff


	//   ....[164]....
        /*0300*/ 	.word	0xffffffff


	//   ....[165]....
        /*0304*/ 	.word	0xffffffff


	//   ....[166]....
        /*0308*/ 	.word	0xffffffff


	//   ....[167]....
        /*030c*/ 	.word	0xffffffff


	//   ....[168]....
        /*0310*/ 	.word	0xffffffff


	//   ....[169]....
        /*0314*/ 	.word	0xffffffff


	//   ....[170]....
        /*0318*/ 	.word	0xffffffff


	//   ....[171]....
        /*031c*/ 	.word	0xffffffff


	//   ....[172]....
        /*0320*/ 	.word	0xffffffff


	//   ....[173]....
        /*0324*/ 	.word	0xffffffff


	//   ....[174]....
        /*0328*/ 	.word	0xffffffff


	//   ....[175]....
        /*032c*/ 	.word	0xffffffff


	//   ....[176]....
        /*0330*/ 	.word	0xffffffff


	//   ....[177]....
        /*0334*/ 	.word	0xffffffff


	//   ....[178]....
        /*0338*/ 	.word	0xffffffff


	//   ....[179]....
        /*033c*/ 	.word	0xffffffff


	//   ....[180]....
        /*0340*/ 	.word	0xffffffff


	//   ....[181]....
        /*0344*/ 	.word	0xffffffff


	//   ....[182]....
        /*0348*/ 	.word	0xffffffff


	//   ....[183]....
        /*034c*/ 	.word	0xffffffff


	//   ....[184]....
        /*0350*/ 	.word	0xffffffff


	//   ....[185]....
        /*0354*/ 	.word	0xffffffff


	//   ....[186]....
        /*0358*/ 	.word	0xffffffff


	//   ....[187]....
        /*035c*/ 	.word	0xffffffff


	//   ....[188]....
        /*0360*/ 	.word	0xffffffff


	//   ....[189]....
        /*0364*/ 	.word	0xffffffff


	//   ....[190]....
        /*0368*/ 	.word	0xffffffff


	//   ....[191]....
        /*036c*/ 	.word	0xffffffff


	//   ....[192]....
        /*0370*/ 	.word	0xffffffff


	//   ....[193]....
        /*0374*/ 	.word	0xffffffff


	//   ....[194]....
        /*0378*/ 	.word	0xffffffff


	//   ....[195]....
        /*037c*/ 	.word	0xffffffff


	//   ....[196]....
        /*0380*/ 	.word	0xffffffff


	//   ....[197]....
        /*0384*/ 	.word	0xffffffff


	//   ....[198]....
        /*0388*/ 	.word	0xffffffff


	//   ....[199]....
        /*038c*/ 	.word	0xffffffff


	//   ....[200]....
        /*0390*/ 	.word	0xffffffff


	//   ....[201]....
        /*0394*/ 	.word	0xffffffff


	//   ....[202]....
        /*0398*/ 	.word	0xffffffff


	//   ....[203]....
        /*039c*/ 	.word	0xffffffff


	//   ....[204]....
        /*03a0*/ 	.word	0xffffffff


	//   ....[205]....
        /*03a4*/ 	.word	0xffffffff


	//   ....[206]....
        /*03a8*/ 	.word	0xffffffff


	//   ....[207]....
        /*03ac*/ 	.word	0xffffffff


	//   ....[208]....
        /*03b0*/ 	.word	0xffffffff


	//   ....[209]....
        /*03b4*/ 	.word	0xffffffff


	//   ....[210]....
        /*03b8*/ 	.word	0xffffffff


	//   ....[211]....
        /*03bc*/ 	.word	0xffffffff


	//   ....[212]....
        /*03c0*/ 	.word	0xffffffff


	//   ....[213]....
        /*03c4*/ 	.word	0xffffffff


	//   ....[214]....
        /*03c8*/ 	.word	0xffffffff


	//   ....[215]....
        /*03cc*/ 	.word	0xffffffff


	//   ....[216]....
        /*03d0*/ 	.word	0xffffffff


	//   ....[217]....
        /*03d4*/ 	.word	0xffffffff


	//   ....[218]....
        /*03d8*/ 	.word	0xffffffff


	//   ....[219]....
        /*03dc*/ 	.word	0xffffffff


	//   ....[220]....
        /*03e0*/ 	.word	0xffffffff


	//   ....[221]....
        /*03e4*/ 	.word	0xffffffff


	//   ....[222]....
        /*03e8*/ 	.word	0xffffffff


	//   ....[223]....
        /*03ec*/ 	.word	0xffffffff


	//   ....[224]....
        /*03f0*/ 	.word	0xffffffff


	//   ....[225]....
        /*03f4*/ 	.word	0xffffffff


	//   ....[226]....
        /*03f8*/ 	.word	0xffffffff


	//   ....[227]....
        /*03fc*/ 	.word	0xffffffff


	//   ....[228]....
        /*0400*/ 	.word	0xffffffff


	//   ....[229]....
        /*0404*/ 	.word	0xffffffff


	//   ....[230]....
        /*0408*/ 	.word	0xffffffff


	//   ....[231]....
        /*040c*/ 	.word	0xffffffff


	//   ....[232]....
        /*0410*/ 	.word	0xffffffff


	//   ....[233]....
        /*0414*/ 	.word	0xffffffff


	//   ....[234]....
        /*0418*/ 	.word	0xffffffff


	//   ....[235]....
        /*041c*/ 	.word	0xffffffff


	//   ....[236]....
        /*0420*/ 	.word	0xffffffff


	//   ....[237]....
        /*0424*/ 	.word	0xffffffff


	//   ....[238]....
        /*0428*/ 	.word	0xffffffff


	//   ....[239]....
        /*042c*/ 	.word	0xffffffff


	//   ....[240]....
        /*0430*/ 	.word	0xffffffff


	//   ....[241]....
        /*0434*/ 	.word	0xffffffff


	//   ....[242]....
        /*0438*/ 	.word	0xffffffff


	//----- nvinfo : EIATTR_COOP_GROUP_INSTR_OFFSETS
	.align		4
.L_530:
        /*043c*/ 	.byte	0x04, 0x28
        /*043e*/ 	.short	(.L_532 - .L_531)


	//   ....[0]....
.L_531:
        /*0440*/ 	.word	0x00000090


	//   ....[1]....
        /*0444*/ 	.word	0x00002440


	//   ....[2]....
        /*0448*/ 	.word	0x000024b0


	//   ....[3]....
        /*044c*/ 	.word	0x000034a0


	//   ....[4]....
        /*0450*/ 	.word	0x000034b0


	//   ....[5]....
        /*0454*/ 	.word	0x000049d0


	//   ....[6]....
        /*0458*/ 	.word	0x00004a50


	//   ....[7]....
        /*045c*/ 	.word	0x00005ab0


	//   ....[8]....
        /*0460*/ 	.word	0x00005ac0


	//   ....[9]....
        /*0464*/ 	.word	0x00006a60


	//   ....[10]....
        /*0468*/ 	.word	0x00006a90


	//   ....[11]....
        /*046c*/ 	.word	0x00006c50


	//   ....[12]....
        /*0470*/ 	.word	0x00006c70


	//   ....[13]....
        /*0474*/ 	.word	0x00007150


	//   ....[14]....
        /*0478*/ 	.word	0x00007170


	//   ....[15]....
        /*047c*/ 	.word	0x00007300


	//   ....[16]....
        /*0480*/ 	.word	0x00007320


	//   ....[17]....
        /*0484*/ 	.word	0x00008620


	//   ....[18]....
        /*0488*/ 	.word	0x00008640


	//   ....[19]....
        /*048c*/ 	.word	0x00008820


	//   ....[20]....
        /*0490*/ 	.word	0x00008830


	//   ....[21]....
        /*0494*/ 	.word	0x00008a00


	//   ....[22]....
        /*0498*/ 	.word	0x00008a20


	//   ....[23]....
        /*049c*/ 	.word	0x00008bf0


	//   ....[24]....
        /*04a0*/ 	.word	0x00008c00


	//   ....[25]....
        /*04a4*/ 	.word	0x00009520


	//   ....[26]....
        /*04a8*/ 	.word	0x00009550


	//   ....[27]....
        /*04ac*/ 	.word	0x00009590


	//   ....[28]....
        /*04b0*/ 	.word	0x000095c0


	//   ....[29]....
        /*04b4*/ 	.word	0x00009b30


	//   ....[30]....
        /*04b8*/ 	.word	0x00009b40


	//   ....[31]....
        /*04bc*/ 	.word	0x00009d20


	//   ....[32]....
        /*04c0*/ 	.word	0x00009d30


	//   ....[33]....
        /*04c4*/ 	.word	0x0000aba0


	//   ....[34]....
        /*04c8*/ 	.word	0x0000abc0


	//   ....[35]....
        /*04cc*/ 	.word	0x0000ad80


	//   ....[36]....
        /*04d0*/ 	.word	0x0000ad90


	//   ....[37]....
        /*04d4*/ 	.word	0x0000b1c0


	//   ....[38]....
        /*04d8*/ 	.word	0x0000b840


	//   ....[39]....
        /*04dc*/ 	.word	0x0000bf30


	//   ....[40]....
        /*04e0*/ 	.word	0x0000bf60


	//   ....[41]....
        /*04e4*/ 	.word	0x0000bf70


	//   ....[42]....
        /*04e8*/ 	.word	0x0000bfa0


	//   ....[43]....
        /*04ec*/ 	.word	0x0000d610


	//   ....[44]....
        /*04f0*/ 	.word	0x0000d630


	//   ....[45]....
        /*04f4*/ 	.word	0x0000d7d0


	//   ....[46]....
        /*04f8*/ 	.word	0x0000d7e0


	//   ....[47]....
        /*04fc*/ 	.word	0x0000e870


	//   ....[48]....
        /*0500*/ 	.word	0x0000e890


	//   ....[49]....
        /*0504*/ 	.word	0x0000ea20


	//   ....[50]....
        /*0508*/ 	.word	0x0000ea30


	//   ....[51]....
        /*050c*/ 	.word	0x0000eca0


	//   ....[52]....
        /*0510*/ 	.word	0x0000f240


	//   ....[53]....
        /*0514*/ 	.word	0x0000f830


	//   ....[54]....
        /*0518*/ 	.word	0x0000f860


	//   ....[55]....
        /*051c*/ 	.word	0x0000f870


	//   ....[56]....
        /*0520*/ 	.word	0x0000f8a0


	//   ....[57]....
        /*0524*/ 	.word	0x000115e0


	//   ....[58]....
        /*0528*/ 	.word	0x00011600


	//   ....[59]....
        /*052c*/ 	.word	0x00011760


	//   ....[60]....
        /*0530*/ 	.word	0x00011770


	//   ....[61]....
        /*0534*/ 	.word	0x000127c0


	//   ....[62]....
        /*0538*/ 	.word	0x000127e0


	//   ....[63]....
        /*053c*/ 	.word	0x00012930


	//   ....[64]....
        /*0540*/ 	.word	0x00012940


	//   ....[65]....
        /*0544*/ 	.word	0x00012c20


	//   ....[66]....
        /*0548*/ 	.word	0x00012c50


	//   ....[67]....
        /*054c*/ 	.word	0x00012c60


	//   ....[68]....
        /*0550*/ 	.word	0x00012c90


	//   ....[69]....
        /*0554*/ 	.word	0x00014680


	//   ....[70]....
        /*0558*/ 	.word	0x000146a0


	//   ....[71]....
        /*055c*/ 	.word	0x000148a0


	//   ....[72]....
        /*0560*/ 	.word	0x000148b0


	//   ....[73]....
        /*0564*/ 	.word	0x00015900


	//   ....[74]....
        /*0568*/ 	.word	0x00015920


	//   ....[75]....
        /*056c*/ 	.word	0x00015a90


	//   ....[76]....
        /*0570*/ 	.word	0x00015aa0


	//   ....[77]....
        /*0574*/ 	.word	0x00015d10


	//   ....[78]....
        /*0578*/ 	.word	0x000162d0


	//   ....[79]....
        /*057c*/ 	.word	0x000168e0


	//   ....[80]....
        /*0580*/ 	.word	0x00016910


	//   ....[81]....
        /*0584*/ 	.word	0x00016920


	//   ....[82]....
        /*0588*/ 	.word	0x00016950


	//   ....[83]....
        /*058c*/ 	.word	0x00018130


	//   ....[84]....
        /*0590*/ 	.word	0x00018160


	//   ....[85]....
        /*0594*/ 	.word	0x00018170


	//   ....[86]....
        /*0598*/ 	.word	0x000181a0


	//   ....[87]....
        /*059c*/ 	.word	0x00019b60


	//   ....[88]....
        /*05a0*/ 	.word	0x00019b90


	//   ....[89]....
        /*05a4*/ 	.word	0x00019bb0


	//   ....[90]....
        /*05a8*/ 	.word	0x00019bc0


	//   ....[91]....
        /*05ac*/ 	.word	0x00019de0


	//   ....[92]....
        /*05b0*/ 	.word	0x00019df0


	//   ....[93]....
        /*05b4*/ 	.word	0x00019ff0


	//   ....[94]....
        /*05b8*/ 	.word	0x0001a020


	//   ....[95]....
        /*05bc*/ 	.word	0x0001a1e0


	//   ....[96]....
        /*05c0*/ 	.word	0x0001a210


	//   ....[97]....
        /*05c4*/ 	.word	0x0001a3d0


	//   ....[98]....
        /*05c8*/ 	.word	0x0001a3f0


	//   ....[99]....
        /*05cc*/ 	.word	0x0001ac70


	//   ....[100]....
        /*05d0*/ 	.word	0x0001ac90


	//   ....[101]....
        /*05d4*/ 	.word	0x0001ae60


	//   ....[102]....
        /*05d8*/ 	.word	0x0001ae70


	//   ....[103]....
        /*05dc*/ 	.word	0x0001b040


	//   ....[104]....
        /*05e0*/ 	.word	0x0001b060


	//   ....[105]....
        /*05e4*/ 	.word	0x0001b230


	//   ....[106]....
        /*05e8*/ 	.word	0x0001b240


	//   ....[107]....
        /*05ec*/ 	.word	0x0001b450


	//   ....[108]....
        /*05f0*/ 	.word	0x0001b4d0


	//   ....[109]....
        /*05f4*/ 	.word	0x0001b550


	//   ....[110]....
        /*05f8*/ 	.word	0x0001b5c0


	//   ....[111]....
        /*05fc*/ 	.word	0x0001b640


	//   ....[112]....
        /*0600*/ 	.word	0x0001b6c0


	//   ....[113]....
        /*0604*/ 	.word	0x0001b740


	//   ....[114]....
        /*0608*/ 	.word	0x0001b7b0


	//   ....[115]....
        /*060c*/ 	.word	0x0001b830


	//   ....[116]....
        /*0610*/ 	.word	0x0001b8b0


	//   ....[117]....
        /*0614*/ 	.word	0x0001b920


	//   ....[118]....
        /*0618*/ 	.word	0x0001b9a0


	//   ....[119]....
        /*061c*/ 	.word	0x0001ba20


	//   ....[120]....
        /*0620*/ 	.word	0x0001baa0


	//   ....[121]....
        /*0624*/ 	.word	0x0001bb10


	//   ....[122]....
        /*0628*/ 	.word	0x0001bb90


	//   ....[123]....
        /*062c*/ 	.word	0x0001bc10


	//   ....[124]....
        /*0630*/ 	.word	0x0001bc70


	//   ....[125]....
        /*0634*/ 	.word	0x0001bcc0


	//   ....[126]....
        /*0638*/ 	.word	0x0001bd10


	//   ....[127]....
        /*063c*/ 	.word	0x0001bd60


	//   ....[128]....
        /*0640*/ 	.word	0x0001bde0


	//   ....[129]....
        /*0644*/ 	.word	0x0001be60


	//   ....[130]....
        /*0648*/ 	.word	0x0001bee0


	//   ....[131]....
        /*064c*/ 	.word	0x0001bf50


	//   ....[132]....
        /*0650*/ 	.word	0x0001bfd0


	//   ....[133]....
        /*0654*/ 	.word	0x0001c050


	//   ....[134]....
        /*0658*/ 	.word	0x0001c0d0


	//   ....[135]....
        /*065c*/ 	.word	0x0001c140


	//   ....[136]....
        /*0660*/ 	.word	0x0001c1c0


	//   ....[137]....
        /*0664*/ 	.word	0x0001c240


	//   ....[138]....
        /*0668*/ 	.word	0x0001c290


	//   ....[139]....
        /*066c*/ 	.word	0x0001c2e0


	//   ....[140]....
        /*0670*/ 	.word	0x0001c330


	//   ....[141]....
        /*0674*/ 	.word	0x0001c370


	//   ....[142]....
        /*0678*/ 	.word	0x0001c3e0


	//   ....[143]....
        /*067c*/ 	.word	0x0001c460


	//   ....[144]....
        /*0680*/ 	.word	0x0001c4e0


	//   ....[145]....
        /*0684*/ 	.word	0x0001c550


	//   ....[146]....
        /*0688*/ 	.word	0x0001c5d0


	//   ....[147]....
        /*068c*/ 	.word	0x0001c650


	//   ....[148]....
        /*0690*/ 	.word	0x0001c6d0


	//   ....[149]....
        /*0694*/ 	.word	0x0001c740


	//   ....[150]....
        /*0698*/ 	.word	0x0001c790


	//   ....[151]....
        /*069c*/ 	.word	0x0001c7e0


	//   ....[152]....
        /*06a0*/ 	.word	0x0001c830


	//   ....[153]....
        /*06a4*/ 	.word	0x0001c870


	//   ....[154]....
        /*06a8*/ 	.word	0x0001c8e0


	//   ....[155]....
        /*06ac*/ 	.word	0x0001c960


	//   ....[156]....
        /*06b0*/ 	.word	0x0001c9d0


	//   ....[157]....
        /*06b4*/ 	.word	0x0001ca50


	//   ....[158]....
        /*06b8*/ 	.word	0x0001cad0


	//   ....[159]....
        /*06bc*/ 	.word	0x0001cb50


	//   ....[160]....
        /*06c0*/ 	.word	0x0001cbc0


	//   ....[161]....
        /*06c4*/ 	.word	0x0001cc40


	//   ....[162]....
        /*06c8*/ 	.word	0x0001ccc0


	//   ....[163]....
        /*06cc*/ 	.word	0x0001cd10


	//   ....[164]....
        /*06d0*/ 	.word	0x0001cd60


	//   ....[165]....
        /*06d4*/ 	.word	0x0001cdb0


	//   ....[166]....
        /*06d8*/ 	.word	0x0001cdf0


	//   ....[167]....
        /*06dc*/ 	.word	0x0001ce40


	//   ....[168]....
        /*06e0*/ 	.word	0x0001cea0


	//   ....[169]....
        /*06e4*/ 	.word	0x0001cef0


	//   ....[170]....
        /*06e8*/ 	.word	0x0001cf30


	//   ....[171]....
        /*06ec*/ 	.word	0x0001cfa0


	//   ....[172]....
        /*06f0*/ 	.word	0x0001d020


	//   ....[173]....
        /*06f4*/ 	.word	0x0001d0a0


	//   ....[174]....
        /*06f8*/ 	.word	0x0001d110


	//   ....[175]....
        /*06fc*/ 	.word	0x0001d190


	//   ....[176]....
        /*0700*/ 	.word	0x0001d210


	//   ....[177]....
        /*0704*/ 	.word	0x0001d290


	//   ....[178]....
        /*0708*/ 	.word	0x0001d300


	//   ....[179]....
        /*070c*/ 	.word	0x0001d700


	//   ....[180]....
        /*0710*/ 	.word	0x0001d720


	//   ....[181]....
        /*0714*/ 	.word	0x0001d740


	//   ....[182]....
        /*0718*/ 	.word	0x0001d750


	//   ....[183]....
        /*071c*/ 	.word	0x0001dcc0


	//   ....[184]....
        /*0720*/ 	.word	0x0001dcd0


	//   ....[185]....
        /*0724*/ 	.word	0x0001dce0


	//   ....[186]....
        /*0728*/ 	.word	0x0001dcf0


	//   ....[187]....
        /*072c*/ 	.word	0x0001e1e0


	//   ....[188]....
        /*0730*/ 	.word	0x0001e200


	//   ....[189]....
        /*0734*/ 	.word	0x0001e220


	//   ....[190]....
        /*0738*/ 	.word	0x0001e230


	//   ....[191]....
        /*073c*/ 	.word	0x0001e740


	//   ....[192]....
        /*0740*/ 	.word	0x0001e7a0


	//   ....[193]....
        /*0744*/ 	.word	0x0001e7b0


	//   ....[194]....
        /*0748*/ 	.word	0x0001e7c0


	//   ....[195]....
        /*074c*/ 	.word	0x000223b0


	//   ....[196]....
        /*0750*/ 	.word	0x000223d0


	//   ....[197]....
        /*0754*/ 	.word	0x000223f0


	//   ....[198]....
        /*0758*/ 	.word	0x00022400


	//   ....[199]....
        /*075c*/ 	.word	0x00022870


	//   ....[200]....
        /*0760*/ 	.word	0x00022880


	//   ....[201]....
        /*0764*/ 	.word	0x00022890


	//   ....[202]....
        /*0768*/ 	.word	0x000228a0


	//   ....[203]....
        /*076c*/ 	.word	0x00022c70


	//   ....[204]....
        /*0770*/ 	.word	0x00022c90


	//   ....[205]....
        /*0774*/ 	.word	0x00022cb0


	//   ....[206]....
        /*0778*/ 	.word	0x00022cc0


	//   ....[207]....
        /*077c*/ 	.word	0x000230b0


	//   ....[208]....
        /*0780*/ 	.word	0x00023110


	//   ....[209]....
        /*0784*/ 	.word	0x00023120


	//   ....[210]....
        /*0788*/ 	.word	0x00023130


	//   ....[211]....
        /*078c*/ 	.word	0x000272e0


	//   ....[212]....
        /*0790*/ 	.word	0x00027360


	//   ....[213]....
        /*0794*/ 	.word	0x000273e0


	//   ....[214]....
        /*0798*/ 	.word	0x00027450


	//   ....[215]....
        /*079c*/ 	.word	0x000274d0


	//   ....[216]....
        /*07a0*/ 	.word	0x00027540


	//   ....[217]....
        /*07a4*/ 	.word	0x000275c0


	//   ....[218]....
        /*07a8*/ 	.word	0x00027630


	//   ....[219]....
        /*07ac*/ 	.word	0x000276b0


	//   ....[220]....
        /*07b0*/ 	.word	0x00027730


	//   ....[221]....
        /*07b4*/ 	.word	0x000277b0


	//   ....[222]....
        /*07b8*/ 	.word	0x00027820


	//   ....[223]....
        /*07bc*/ 	.word	0x000278a0


	//   ....[224]....
        /*07c0*/ 	.word	0x00027920


	//   ....[225]....
        /*07c4*/ 	.word	0x00027990


	//   ....[226]....
        /*07c8*/ 	.word	0x00027a00


	//   ....[227]....
        /*07cc*/ 	.word	0x00027a80


	//   ....[228]....
        /*07d0*/ 	.word	0x00027b00


	//   ....[229]....
        /*07d4*/ 	.word	0x00027b80


	//   ....[230]....
        /*07d8*/ 	.word	0x00027bf0


	//   ....[231]....
        /*07dc*/ 	.word	0x00027c70


	//   ....[232]....
        /*07e0*/ 	.word	0x00027ce0


	//   ....[233]....
        /*07e4*/ 	.word	0x00027d50


	//   ....[234]....
        /*07e8*/ 	.word	0x00027dc0


	//   ....[235]....
        /*07ec*/ 	.word	0x00027e40


	//   ....[236]....
        /*07f0*/ 	.word	0x00027ec0


	//   ....[237]....
        /*07f4*/ 	.word	0x00027f40


	//   ....[238]....
        /*07f8*/ 	.word	0x00027fb0


	//   ....[239]....
        /*07fc*/ 	.word	0x00028030


	//   ....[240]....
        /*0800*/ 	.word	0x000280b0


	//   ....[241]....
        /*0804*/ 	.word	0x00028120


	//   ....[242]....
        /*0808*/ 	.word	0x00028190


	//----- nvinfo : EIATTR_EXIT_INSTR_OFFSETS
	.align		4
.L_532:
        /*080c*/ 	.byte	0x04, 0x1c
        /*080e*/ 	.short	(.L_534 - .L_533)


	//   ....[0]....
.L_533:
        /*0810*/ 	.word	0x00000350


	//   ....[1]....
        /*0814*/ 	.word	0x0001a400


	//   ....[2]....
        /*0818*/ 	.word	0x0001a540


	//   ....[3]....
        /*081c*/ 	.word	0x0001a5a0


	//   ....[4]....
        /*0820*/ 	.word	0x0001b280


	//   ....[5]....
        /*0824*/ 	.word	0x0001b390


	//   ....[6]....
        /*0828*/ 	.word	0x0001b3f0


	//----- nvinfo : EIATTR_CTAIDZ_USED
	.align		4
.L_534:
        /*082c*/ 	.byte	0x01, 0x04
	.zero		2


	//----- nvinfo : EIATTR_MAX_THREADS
	.align		4
        /*0830*/ 	.byte	0x04, 0x05
        /*0832*/ 	.short	(.L_536 - .L_535)
.L_535:
        /*0834*/ 	.word	0x00000100
        /*0838*/ 	.word	0x00000001
        /*083c*/ 	.word	0x00000001


	//----- nvinfo : EIATTR_CRS_STACK_SIZE
	.align		4
.L_536:
        /*0840*/ 	.byte	0x04, 0x1e
        /*0842*/ 	.short	(.L_538 - .L_537)
.L_537:
        /*0844*/ 	.word	0x00000000
.L_538:


//--------------------- .nv.info._ZN7cutlass13device_kernelIN5flash19enable_sm80_to_sm89INS1_16FlashAttnFwdSm80INS1_25CollectiveMainloopFwdSm80ILi8ELi1ELb0EN4cute5tupleIJNS5_1CILi128EEENS7_ILi96EEENS7_ILi256EEEEEELi256ENS_10bfloat16_tEfNS_4arch4Sm80ELb1ELb0ELb1ELb0ELb1ELb0ELb1ELb0EEENS1_21CollectiveEpilogueFwdINS6_IJS8_SA_S9_EEENS6_IJNS7_ILi1EEESI_SI_EEESC_SE_Li256ELb0ELb1ELb0ELb0EEENS1_30DynamicPersistentTileSchedulerILi256ELi256ELb0ELb1ELb0EEEEEEEEEvNT_6ParamsE --------------------------
	.section	.nv.info._ZN7cutlass13device_kernelIN5flash19enable_sm80_to_sm89INS1_16FlashAttnFwdSm80INS1_25CollectiveMainloopFwdSm80ILi8ELi1ELb0EN4cute5tupleIJNS5_1CILi128EEENS7_ILi96EEENS7_ILi256EEEEEELi256ENS_10bfloat16_tEfNS_4arch4Sm80ELb1ELb0ELb1ELb0ELb1ELb0ELb1ELb0EEENS1_21CollectiveEpilogueFwdINS6_IJS8_SA_S9_EEENS6_IJNS7_ILi1EEESI_SI_EEESC_SE_Li256ELb0ELb1ELb0ELb0EEENS1_30DynamicPersistentTileSchedulerILi256ELi256ELb0ELb1ELb0EEEEEEEEEvNT_6ParamsE,"",@"SHT_CUDA_INFO"
	.sectionflags	@""
	.align	4


	//----- nvinfo : EIATTR_CUDA_API_VERSION
	.align		4
        /*0000*/ 	.byte	0x04, 0x37
        /*0002*/ 	.short	(.L_540 - .L_539)
.L_539:
        /*0004*/ 	.word	0x00000082


	//----- nvinfo : EIATTR_SW2861232_WAR
	.align		4
.L_540:
        /*0008*/ 	.byte	0x01, 0x35
	.zero		2


	//----- nvinfo : EIATTR_PARAM_CBANK
	.align		4
        /*000c*/ 	.byte	0x04, 0x0a
        /*000e*/ 	.short	(.L_542 - .L_541)
	.align		4
.L_541:
        /*0010*/ 	.word	index@(.nv.constant0._ZN7cutlass13device_kernelIN5flash19enable_sm80_to_sm89INS1_16FlashAttnFwdSm80INS1_25CollectiveMainloopFwdSm80ILi8ELi1ELb0EN4cute5tupleIJNS5_1CILi128EEENS7_ILi96EEENS7_ILi256EEEEEELi256ENS_10bfloat16_tEfNS_4arch4Sm80ELb1ELb0ELb1ELb0ELb1ELb0ELb1ELb0EEENS1_21CollectiveEpilogueFwdINS6_IJS8_SA_S9_EEENS6_IJNS7_ILi1EEESI_SI_EEESC_SE_Li256ELb0ELb1ELb0ELb0EEENS1_30DynamicPersistentTileSchedulerILi256ELi256ELb0ELb1ELb0EEEEEEEEEvNT_6ParamsE)
        /*0014*/ 	.short	0x0160
        /*0016*/ 	.short	0x0428


	//----- nvinfo : EIATTR_CBANK_PARAM_SIZE
	.align		4
.L_542:
        /*0018*/ 	.byte	0x03, 0x19
        /*001a*/ 	.short	0x0428


	//----- nvinfo : EIATTR_KPARAM_INFO
	.align		4
        /*001c*/ 	.byte	0x04, 0x17
        /*001e*/ 	.short	(.L_544 - .L_543)
.L_543:
        /*0020*/ 	.word	0x00000000
        /*0024*/ 	.short	0x0000
        /*0026*/ 	.short	0x0000
        /*0028*/ 	.byte	0x00, 0xf0, 0xa1, 0x10


	//----- nvinfo : EIATTR_MAXREG_COUNT
	.align		4
.L_544:
        /*002c*/ 	.byte	0x03, 0x1b
        /*002e*/ 	.short	0x00ff


	//----- nvinfo : EIATTR_NUM_BARRIERS
	.align		4
        /*0030*/ 	.byte	0x02, 0x4c
        /*0032*/ 	.byte	0x06
	.zero		1


	//----- nvinfo : EIATTR_ANNOTATIONS
	.align		4
        /*0034*/ 	.byte	0x04, 0x55
        /*0036*/ 	.short	(.L_546 - .L_545)


	//   ....[0]....
.L_545:
        /* <DEDUP_REMOVED lines=77> */


	//----- nvinfo : EIATTR_MERCURY_ISA_VERSION
	.align		4
.L_546:
        /*04f0*/ 	.byte	0x03, 0x5f
        /*04f2*/ 	.short	0x0000


	//----- nvinfo : EIATTR_INT_WARP_WIDE_INSTR_OFFSETS
	.align		4
        /*04f4*/ 	.byte	0x04, 0x31
        /*04f6*/ 	.short	(.L_548 - .L_547)


	//   ....[0]....
.L_547:
        /*04f8*/ 	.word	0x000130d0


	//   ....[1]....
        /*04fc*/ 	.word	0x00013150


	//----- nvinfo : EIATTR_COOP_GROUP_MASK_REGIDS
	.align		4
.L_548:
        /*0500*/ 	.byte	0x04, 0x29
        /*0502*/ 	.short	(.L_550 - .L_549)


	//   ....[0]....
.L_549:
        /*0504*/ 	.word	0xffffffff


	//   ....[1]....
        /*0508*/ 	.word	0xffffffff


	//   ....[2]....
        /*050c*/ 	.word	0xffffffff


	//   ....[3]....
        /*0510*/ 	.word	0xffffffff


	//   ....[4]....
        /*0514*/ 	.word	0xffffffff


	//   ....[5]....
        /*0518*/ 	.word	0xffffffff


	//   ....[6]....
        /*051c*/ 	.word	0xffffffff


	//   ....[7]....
        /*0520*/ 	.word	0xffffffff


	//   ....[8]....
        /*0524*/ 	.word	0xffffffff


	//   ....[9]....
        /*0528*/ 	.word	0xffffffff


	//   ....[10]....
        /*052c*/ 	.word	0xffffffff


	//   ....[11]....
        /*0530*/ 	.word	0xffffffff


	//   ....[12]....
        /*0534*/ 	.word	0xffffffff


	//   ....[13]....
        /*0538*/ 	.word	0xffffffff


	//   ....[14]....
        /*053c*/ 	.word	0xffffffff


	//   ....[15]....
        /*0540*/ 	.word	0xffffffff


	//   ....[16]....
        /*0544*/ 	.word	0xffffffff


	//   ....[17]....
        /*0548*/ 	.word	0xffffffff


	//   ....[18]....
        /*054c*/ 	.word	0xffffffff


	//   ....[19]....
        /*0550*/ 	.word	0xffffffff


	//   ....[20]....
        /*0554*/ 	.word	0xffffffff


	//   ....[21]....
        /*0558*/ 	.word	0xffffffff


	//   ....[22]....
        /*055c*/ 	.word	0xffffffff


	//   ....[23]....
        /*0560*/ 	.word	0xffffffff


	//   ....[24]....
        /*0564*/ 	.word	0xffffffff


	//   ....[25]....
        /*0568*/ 	.word	0xffffffff


	//   ....[26]....
        /*056c*/ 	.word	0xffffffff


	//   ....[27]....
        /*0570*/ 	.word	0xffffffff


	//   ....[28]....
        /*0574*/ 	.word	0xffffffff


	//   ....[29]....
        /*0578*/ 	.word	0xffffffff


	//   ....[30]....
        /*057c*/ 	.word	0xffffffff


	//   ....[31]....
        /*0580*/ 	.word	0xffffffff


	//   ....[32]....
        /*0584*/ 	.word	0xffffffff


	//   ....[33]....
        /*0588*/ 	.word	0xffffffff


	//   ....[34]....
        /*058c*/ 	.word	0xffffffff


	//   ....[35]....
        /*0590*/ 	.word	0xffffffff


	//   ....[36]....
        /*0594*/ 	.word	0xffffffff


	//   ....[37]....
        /*0598*/ 	.word	0xffffffff


	//   ....[38]....
        /*059c*/ 	.word	0xffffffff


	//   ....[39]....
        /*05a0*/ 	.word	0xffffffff


	//   ....[40]....
        /*05a4*/ 	.word	0xffffffff


	//   ....[41]....
        /*05a8*/ 	.word	0xffffffff


	//   ....[42]....
        /*05ac*/ 	.word	0xffffffff


	//   ....[43]....
        /*05b0*/ 	.word	0xffffffff


	//   ....[44]....
        /*05b4*/ 	.word	0xffffffff


	//   ....[45]....
        /*05b8*/ 	.word	0xffffffff


	//   ....[46]....
        /*05bc*/ 	.word	0xffffffff


	//   ....[47]....
        /*05c0*/ 	.word	0xffffffff


	//   ....[48]....
        /*05c4*/ 	.word	0xffffffff


	//   ....[49]....
        /*05c8*/ 	.word	0xffffffff


	//   ....[50]....
        /*05cc*/ 	.word	0xffffffff


	//   ....[51]....
        /*05d0*/ 	.word	0xffffffff


	//   ....[52]....
        /*05d4*/ 	.word	0xffffffff


	//   ....[53]....
        /*05d8*/ 	.word	0xffffffff


	//   ....[54]....
        /*05dc*/ 	.word	0xffffffff


	//   ....[55]....
        /*05e0*/ 	.word	0xffffffff


	//   ....[56]....
        /*05e4*/ 	.word	0xffffffff


	//   ....[57]....
        /*05e8*/ 	.word	0xffffffff


	//   ....[58]....
        /*05ec*/ 	.word	0xffffffff


	//   ....[59]....
        /*05f0*/ 	.word	0xffffffff


	//   ....[60]....
        /*05f4*/ 	.word	0xffffffff


	//   ....[61]....
        /*05f8*/ 	.word	0xffffffff


	//   ....[62]....
        /*05fc*/ 	.word	0xffffffff


	//   ....[63]....
        /*0600*/ 	.word	0xffffffff


	//   ....[64]....
        /*0604*/ 	.word	0xffffffff


	//   ....[65]....
        /*0608*/ 	.word	0xffffffff


	//   ....[66]....
        /*060c*/ 	.word	0xffffffff


	//   ....[67]....
        /*0610*/ 	.word	0xffffffff


	//   ....[68]....
        /*0614*/ 	.word	0xffffffff


	//   ....[69]....
        /*0618*/ 	.word	0xffffffff


	//   ....[70]....
        /*061c*/ 	.word	0xffffffff


	//   ....[71]....
        /*0620*/ 	.word	0xffffffff


	//   ....[72]....
        /*0624*/ 	.word	0xffffffff


	//   ....[73]....
        /*0628*/ 	.word	0xffffffff


	//   ....[74]....
        /*062c*/ 	.word	0xffffffff


	//   ....[75]....
        /*0630*/ 	.word	0xffffffff


	//   ....[76]....
        /*0634*/ 	.word	0xffffffff


	//   ....[77]....
        /*0638*/ 	.word	0xffffffff


	//   ....[78]....
        /*063c*/ 	.word	0xffffffff


	//   ....[79]....
        /*0640*/ 	.word	0xffffffff


	//   ....[80]....
        /*0644*/ 	.word	0xffffffff


	//   ....[81]....
        /*0648*/ 	.word	0xffffffff


	//   ....[82]....
        /*064c*/ 	.word	0xffffffff


	//   ....[83]....
        /*0650*/ 	.word	0xffffffff


	//   ....[84]....
        /*0654*/ 	.word	0xffffffff


	//   ....[85]....
        /*0658*/ 	.word	0xffffffff


	//   ....[86]....
        /*065c*/ 	.word	0xffffffff


	//   ....[87]....
        /*0660*/ 	.word	0xffffffff


	//   ....[88]....
        /*0664*/ 	.word	0xffffffff


	//   ....[89]....
        /*0668*/ 	.word	0xffffffff


	//   ....[90]....
        /*066c*/ 	.word	0xffffffff


	//   ....[91]....
        /*0670*/ 	.word	0xffffffff


	//   ....[92]....
        /*0674*/ 	.word	0xffffffff


	//   ....[93]....
        /*0678*/ 	.word	0xffffffff


	//   ....[94]....
        /*067c*/ 	.word	0xffffffff


	//   ....[95]....
        /*0680*/ 	.word	0xffffffff


	//   ....[96]....
        /*0684*/ 	.word	0xffffffff


	//   ....[97]....
        /*0688*/ 	.word	0xffffffff


	//   ....[98]....
        /*068c*/ 	.word	0xffffffff


	//   ....[99]....
        /*0690*/ 	.word	0xffffffff


	//   ....[100]....
        /*0694*/ 	.word	0xffffffff


	//   ....[101]....
        /*0698*/ 	.word	0xffffffff


	//   ....[102]....
        /*069c*/ 	.word	0xffffffff


	//   ....[103]....
        /*06a0*/ 	.word	0xffffffff


	//   ....[104]....
        /*06a4*/ 	.word	0xffffffff


	//   ....[105]....
        /*06a8*/ 	.word	0xffffffff


	//   ....[106]....
        /*06ac*/ 	.word	0xffffffff


	//   ....[107]....
        /*06b0*/ 	.word	0xffffffff


	//   ....[108]....
        /*06b4*/ 	.word	0xffffffff


	//   ....[109]....
        /*06b8*/ 	.word	0xffffffff


	//   ....[110]....
        /*06bc*/ 	.word	0xffffffff


	//   ....[111]....
        /*06c0*/ 	.word	0xffffffff


	//   ....[112]....
        /*06c4*/ 	.word	0xffffffff


	//   ....[113]....
        /*06c8*/ 	.word	0xffffffff


	//   ....[114]....
        /*06cc*/ 	.word	0xffffffff


	//   ....[115]....
        /*06d0*/ 	.word	0xffffffff


	//   ....[116]....
        /*06d4*/ 	.word	0xffffffff


	//   ....[117]....
        /*06d8*/ 	.word	0xffffffff


	//   ....[118]....
        /*06dc*/ 	.word	0xffffffff


	//   ....[119]....
        /*06e0*/ 	.word	0xffffffff


	//   ....[120]....
        /*06e4*/ 	.word	0xffffffff


	//   ....[121]....
        /*06e8*/ 	.word	0xffffffff


	//   ....[122]....
        /*06ec*/ 	.word	0xffffffff


	//   ....[123]....
        /*06f0*/ 	.word	0xffffffff


	//   ....[124]....
        /*06f4*/ 	.word	0xffffffff


	//   ....[125]....
        /*06f8*/ 	.word	0xffffffff


	//   ....[126]....
        /*06fc*/ 	.word	0xffffffff


	//   ....[127]....
        /*0700*/ 	.word	0xffffffff


	//   ....[128]....
        /*0704*/ 	.word	0xffffffff


	//   ....[129]....
        /*0708*/ 	.word	0xffffffff


	//   ....[130]....
        /*070c*/ 	.word	0xffffffff


	//   ....[131]....
        /*0710*/ 	.word	0xffffffff


	//   ....[132]....
        /*0714*/ 	.word	0xffffffff


	//   ....[133]....
        /*0718*/ 	.word	0xffffffff


	//   ....[134]....
        /*071c*/ 	.word	0xffffffff


	//   ....[135]....
        /*0720*/ 	.word	0xffffffff


	//   ....[136]....
        /*0724*/ 	.word	0xffffffff


	//   ....[137]....
        /*0728*/ 	.word	0xffffffff


	//   ....[138]....
        /*072c*/ 	.word	0xffffffff


	//   ....[139]....
        /*0730*/ 	.word	0xffffffff


	//   ....[140]....
        /*0734*/ 	.word	0xffffffff


	//   ....[141]....
        /*0738*/ 	.word	0xffffffff


	//   ....[142]....
        /*073c*/ 	.word	0xffffffff


	//   ....[143]....
        /*0740*/ 	.word	0xffffffff


	//   ....[144]....
        /*0744*/ 	.word	0xffffffff


	//   ....[145]....
        /*0748*/ 	.word	0xffffffff


	//   ....[146]....
        /*074c*/ 	.word	0xffffffff


	//   ....[147]....
        /*0750*/ 	.word	0xffffffff


	//   ....[148]....
        /*0754*/ 	.word	0xffffffff


	//   ....[149]....
        /*0758*/ 	.word	0xffffffff


	//   ....[150]....
        /*075c*/ 	.word	0xffffffff


	//   ....[151]....
        /*0760*/ 	.word	0xffffffff


	//   ....[152]....
        /*0764*/ 	.word	0xffffffff


	//   ....[153]....
        /*0768*/ 	.word	0xffffffff


	//   ....[154]....
        /*076c*/ 	.word	0xffffffff


	//----- nvinfo : EIATTR_COOP_GROUP_INSTR_OFFSETS
	.align		4
.L_550:
        /*0770*/ 	.byte	0x04, 0x28
        /*0772*/ 	.short	(.L_552 - .L_551)


	//   ....[0]....
.L_551:
        /*0774*/ 	.word	0x00000050


	//   ....[1]....
        /*0778*/ 	.word	0x00001550


	//   ....[2]....
        /*077c*/ 	.word	0x00001570


	//   ....[3]....
        /*0780*/ 	.word	0x000017e0


	//   ....[4]....
        /*0784*/ 	.word	0x000017f0


	//   ....[5]....
        /*0788*/ 	.word	0x000019f0


	//   ....[6]....
        /*078c*/ 	.word	0x00001a10


	//   ....[7]....
        /*0790*/ 	.word	0x00001c10


	//   ....[8]....
        /*0794*/ 	.word	0x00001c20


	//   ....[9]....
        /*0798*/ 	.word	0x00002270


	//   ....[10]....
        /*079c*/ 	.word	0x00002290


	//   ....[11]....
        /*07a0*/ 	.word	0x000022a0


	//   ....[12]....
        /*07a4*/ 	.word	0x000022d0


	//   ....[13]....
        /*07a8*/ 	.word	0x00002410


	//   ....[14]....
        /*07ac*/ 	.word	0x00002450


	//   ....[15]....
        /*07b0*/ 	.word	0x00002730


	//   ....[16]....
        /*07b4*/ 	.word	0x00002750


	//   ....[17]....
        /*07b8*/ 	.word	0x00002760


	//   ....[18]....
        /*07bc*/ 	.word	0x00002780


	//   ....[19]....
        /*07c0*/ 	.word	0x00002a70


	//   ....[20]....
        /*07c4*/ 	.word	0x00002ab0


	//   ....[21]....
        /*07c8*/ 	.word	0x00004700


	//   ....[22]....
        /*07cc*/ 	.word	0x00004720


	//   ....[23]....
        /*07d0*/ 	.word	0x00004750


	//   ....[24]....
        /*07d4*/ 	.word	0x00004770


	//   ....[25]....
        /*07d8*/ 	.word	0x000048d0


	//   ....[26]....
        /*07dc*/ 	.word	0x00004950


	//   ....[27]....
        /*07e0*/ 	.word	0x00004c30


	//   ....[28]....
        /*07e4*/ 	.word	0x00004f70


	//   ....[29]....
        /*07e8*/ 	.word	0x00005570


	//   ....[30]....
        /*07ec*/ 	.word	0x00005590


	//   ....[31]....
        /*07f0*/ 	.word	0x000055b0


	//   ....[32]....
        /*07f4*/ 	.word	0x000055d0


	//   ....[33]....
        /*07f8*/ 	.word	0x00007f10


	//   ....[34]....
        /*07fc*/ 	.word	0x00007f30


	//   ....[35]....
        /*0800*/ 	.word	0x00007f60


	//   ....[36]....
        /*0804*/ 	.word	0x00007fc0


	//   ....[37]....
        /*0808*/ 	.word	0x00008090


	//   ....[38]....
        /*080c*/ 	.word	0x00008150


	//   ....[39]....
        /*0810*/ 	.word	0x00009f60


	//   ....[40]....
        /*0814*/ 	.word	0x00009f80


	//   ....[41]....
        /*0818*/ 	.word	0x00009fb0


	//   ....[42]....
        /*081c*/ 	.word	0x0000a010


	//   ....[43]....
        /*0820*/ 	.word	0x0000a0e0


	//   ....[44]....
        /*0824*/ 	.word	0x0000a1a0


	//   ....[45]....
        /*0828*/ 	.word	0x0000a4c0


	//   ....[46]....
        /*082c*/ 	.word	0x0000a800


	//   ....[47]....
        /*0830*/ 	.word	0x0000ae00


	//   ....[48]....
        /*0834*/ 	.word	0x0000ae20


	//   ....[49]....
        /*0838*/ 	.word	0x0000ae40


	//   ....[50]....
        /*083c*/ 	.word	0x0000ae60


	//   ....[51]....
        /*0840*/ 	.word	0x0000d970


	//   ....[52]....
        /*0844*/ 	.word	0x0000d980


	//   ....[53]....
        /*0848*/ 	.word	0x0000d9e0


	//   ....[54]....
        /*084c*/ 	.word	0x0000da30


	//   ....[55]....
        /*0850*/ 	.word	0x0000da80


	//   ....[56]....
        /*0854*/ 	.word	0x0000db90


	//   ....[57]....
        /*0858*/ 	.word	0x0000f950


	//   ....[58]....
        /*085c*/ 	.word	0x0000f970


	//   ....[59]....
        /*0860*/ 	.word	0x0000fa70


	//   ....[60]....
        /*0864*/ 	.word	0x0000fa90


	//   ....[61]....
        /*0868*/ 	.word	0x0000fac0


	//   ....[62]....
        /*086c*/ 	.word	0x0000fb50


	//   ....[63]....
        /*0870*/ 	.word	0x0000ffe0


	//   ....[64]....
        /*0874*/ 	.word	0x0000fff0


	//   ....[65]....
        /*0878*/ 	.word	0x00010020


	//   ....[66]....
        /*087c*/ 	.word	0x00010030


	//   ....[67]....
        /*0880*/ 	.word	0x00012680


	//   ....[68]....
        /*0884*/ 	.word	0x000126d0


	//   ....[69]....
        /*0888*/ 	.word	0x000126f0


	//   ....[70]....
        /*088c*/ 	.word	0x00012710


	//   ....[71]....
        /*0890*/ 	.word	0x00013b30


	//   ....[72]....
        /*0894*/ 	.word	0x00013f10


	//   ....[73]....
        /*0898*/ 	.word	0x00013f30


	//   ....[74]....
        /*089c*/ 	.word	0x00013f50


	//   ....[75]....
        /*08a0*/ 	.word	0x00013f60


	//   ....[76]....
        /*08a4*/ 	.word	0x000141e0


	//   ....[77]....
        /*08a8*/ 	.word	0x00014200


	//   ....[78]....
        /*08ac*/ 	.word	0x00014380


	//   ....[79]....
        /*08b0*/ 	.word	0x000143b0


	//   ....[80]....
        /*08b4*/ 	.word	0x000144f0


	//   ....[81]....
        /*08b8*/ 	.word	0x00014520


	//   ....[82]....
        /*08bc*/ 	.word	0x00014660


	//   ....[83]....
        /*08c0*/ 	.word	0x00014680


	//   ....[84]....
        /*08c4*/ 	.word	0x00014c50


	//   ....[85]....
        /*08c8*/ 	.word	0x00014c70


	//   ....[86]....
        /*08cc*/ 	.word	0x00014ef0


	//   ....[87]....
        /*08d0*/ 	.word	0x00014f00


	//   ....[88]....
        /*08d4*/ 	.word	0x00015110


	//   ....[89]....
        /*08d8*/ 	.word	0x00015130


	//   ....[90]....
        /*08dc*/ 	.word	0x00015340


	//   ....[91]....
        /*08e0*/ 	.word	0x00015350


	//   ....[92]....
        /*08e4*/ 	.word	0x000155d0


	//   ....[93]....
        /*08e8*/ 	.word	0x000156e0


	//   ....[94]....
        /*08ec*/ 	.word	0x00015750


	//   ....[95]....
        /*08f0*/ 	.word	0x000157d0


	//   ....[96]....
        /*08f4*/ 	.word	0x00015840


	//   ....[97]....
        /*08f8*/ 	.word	0x000158c0


	//   ....[98]....
        /*08fc*/ 	.word	0x00015940


	//   ....[99]....
        /*0900*/ 	.word	0x000159c0


	//   ....[100]....
        /*0904*/ 	.word	0x00015a30


	//   ....[101]....
        /*0908*/ 	.word	0x00015aa0


	//   ....[102]....
        /*090c*/ 	.word	0x00015b10


	//   ....[103]....
        /*0910*/ 	.word	0x00015d10


	//   ....[104]....
        /*0914*/ 	.word	0x00015d80


	//   ....[105]....
        /*0918*/ 	.word	0x00015f90


	//   ....[106]....
        /*091c*/ 	.word	0x00016000


	//   ....[107]....
        /*0920*/ 	.word	0x00016070


	//   ....[108]....
        /*0924*/ 	.word	0x000160f0


	//   ....[109]....
        /*0928*/ 	.word	0x00016730


	//   ....[110]....
        /*092c*/ 	.word	0x00016780


	//   ....[111]....
        /*0930*/ 	.word	0x000167d0


	//   ....[112]....
        /*0934*/ 	.word	0x00016810


	//   ....[113]....
        /*0938*/ 	.word	0x00016880


	//   ....[114]....
        /*093c*/ 	.word	0x000168f0


	//   ....[115]....
        /*0940*/ 	.word	0x00016af0


	//   ....[116]....
        /*0944*/ 	.word	0x00016b60


	//   ....[117]....
        /*0948*/ 	.word	0x00016d70


	//   ....[118]....
        /*094c*/ 	.word	0x00016de0


	//   ....[119]....
        /*0950*/ 	.word	0x00016e50


	//   ....[120]....
        /*0954*/ 	.word	0x00016ec0


	//   ....[121]....
        /*0958*/ 	.word	0x000170c0


	//   ....[122]....
        /*095c*/ 	.word	0x00017130


	//   ....[123]....
        /*0960*/ 	.word	0x00017340


	//   ....[124]....
        /*0964*/ 	.word	0x000173b0


	//   ....[125]....
        /*0968*/ 	.word	0x00017420


	//   ....[126]....
        /*096c*/ 	.word	0x000174a0


	//   ....[127]....
        /*0970*/ 	.word	0x00017ae0


	//   ....[128]....
        /*0974*/ 	.word	0x00017b20


	//   ....[129]....
        /*0978*/ 	.word	0x00017b70


	//   ....[130]....
        /*097c*/ 	.word	0x00017bb0


	//   ....[131]....
        /*0980*/ 	.word	0x00017c10


	//   ....[132]....
        /*0984*/ 	.word	0x00017c80


	//   ....[133]....
        /*0988*/ 	.word	0x00017cf0


	//   ....[134]....
        /*098c*/ 	.word	0x00017e80


	//   ....[135]....
        /*0990*/ 	.word	0x00017ef0


	//   ....[136]....
        /*0994*/ 	.word	0x00018080


	//   ....[137]....
        /*0998*/ 	.word	0x000180f0


	//   ....[138]....
        /*099c*/ 	.word	0x00018140


	//   ....[139]....
        /*09a0*/ 	.word	0x00018180


	//   ....[140]....
        /*09a4*/ 	.word	0x000181d0


	//   ....[141]....
        /*09a8*/ 	.word	0x00018210


	//   ....[142]....
        /*09ac*/ 	.word	0x00018260


	//   ....[143]....
        /*09b0*/ 	.word	0x000182c0


	//   ....[144]....
        /*09b4*/ 	.word	0x00018310


	//   ....[145]....
        /*09b8*/ 	.word	0x00018360


	//   ....[146]....
        /*09bc*/ 	.word	0x000183d0


	//   ....[147]....
        /*09c0*/ 	.word	0x00018440


	//   ....[148]....
        /*09c4*/ 	.word	0x000184c0


	//   ....[149]....
        /*09c8*/ 	.word	0x00018530


	//   ....[150]....
        /*09cc*/ 	.word	0x000185b0


	//   ....[151]....
        /*09d0*/ 	.word	0x00018630


	//   ....[152]....
        /*09d4*/ 	.word	0x000186b0


	//   ....[153]....
        /*09d8*/ 	.word	0x00018720


	//   ....[154]....
        /*09dc*/ 	.word	0x00018790


	//----- nvinfo : EIATTR_EXIT_INSTR_OFFSETS
	.align		4
.L_552:
        /*09e0*/ 	.byte	0x04, 0x1c
        /*09e2*/ 	.short	(.L_554 - .L_553)


	//   ....[0]....
.L_553:
        /*09e4*/ 	.word	0x000000a0


	//   ....[1]....
        /*09e8*/ 	.word	0x00015690


	//----- nvinfo : EIATTR_MAX_THREADS
	.align		4
.L_554:
        /*09ec*/ 	.byte	0x04, 0x05
        /*09ee*/ 	.short	(.L_556 - .L_555)
.L_555:
        /*09f0*/ 	.word	0x00000100
        /*09f4*/ 	.word	0x00000001
        /*09f8*/ 	.word	0x00000001


	//----- nvinfo : EIATTR_CRS_STACK_SIZE
	.align		4
.L_556:
        /*09fc*/ 	.byte	0x04, 0x1e
        /*09fe*/ 	.short	(.L_558 - .L_557)
.L_557:
        /*0a00*/ 	.word	0x00000000
.L_558:


//--------------------- .nv.info._ZN7cutlass13device_kernelIN5flash19enable_sm80_to_sm89INS1_16FlashAttnFwdSm80INS1_25CollectiveMainloopFwdSm80ILi8ELi1ELb0EN4cute5tupleIJNS5_1CILi128EEENS7_ILi96EEENS7_ILi256EEEEEELi256ENS_10bfloat16_tEfNS_4arch4Sm80ELb1ELb0ELb1ELb1ELb1ELb0ELb1ELb0EEENS1_21CollectiveEpilogueFwdINS6_IJS8_SA_S9_EEENS6_IJNS7_ILi1EEESI_SI_EEESC_SE_Li256ELb1ELb1ELb0ELb0EEENS1_19SingleTileSchedulerILb1ELb0ELb1ELi128EEEEEEEEEvNT_6ParamsE --------------------------
	.section	.nv.info._ZN7cutlass13device_kernelIN5flash19enable_sm80_to_sm89INS1_16FlashAttnFwdSm80INS1_25CollectiveMainloopFwdSm80ILi8ELi1ELb0EN4cute5tupleIJNS5_1CILi128EEENS7_ILi96EEENS7_ILi256EEEEEELi256ENS_10bfloat16_tEfNS_4arch4Sm80ELb1ELb0ELb1ELb1ELb1ELb0ELb1ELb0EEENS1_21CollectiveEpilogueFwdINS6_IJS8_SA_S9_EEENS6_IJNS7_ILi1EEESI_SI_EEESC_SE_Li256ELb1ELb1ELb0ELb0EEENS1_19SingleTileSchedulerILb1ELb0ELb1ELi128EEEEEEEEEvNT_6ParamsE,"",@"SHT_CUDA_INFO"
	.sectionflags	@""
	.align	4


	//----- nvinfo : EIATTR_CUDA_API_VERSION
	.align		4
        /*0000*/ 	.byte	0x04, 0x37
        /*0002*/ 	.short	(.L_560 - .L_559)
.L_559:
        /*0004*/ 	.word	0x00000082


	//----- nvinfo : EIATTR_SW2861232_WAR
	.align		4
.L_560:
        /*0008*/ 	.byte	0x01, 0x35
	.zero		2


	//----- nvinfo : EIATTR_PARAM_CBANK
	.align		4
        /*000c*/ 	.byte	0x04, 0x0a
        /*000e*/ 	.short	(.L_562 - .L_561)
	.align		4
.L_561:
        /*0010*/ 	.word	index@(.nv.constant0._ZN7cutlass13device_kernelIN5flash19enable_sm80_to_sm89INS1_16FlashAttnFwdSm80INS1_25CollectiveMainloopFwdSm80ILi8ELi1ELb0EN4cute5tupleIJNS5_1CILi128EEENS7_ILi96EEENS7_ILi256EEEEEELi256ENS_10bfloat16_tEfNS_4arch4Sm80ELb1ELb0ELb1ELb1ELb1ELb0ELb1ELb0EEENS1_21CollectiveEpilogueFwdINS6_IJS8_SA_S9_EEENS6_IJNS7_ILi1EEESI_SI_EEESC_SE_Li256ELb1ELb1ELb0ELb0EEENS1_19SingleTileSchedulerILb1ELb0ELb1ELi128EEEEEEEEEvNT_6ParamsE)
        /*0014*/ 	.short	0x0160
        /*0016*/ 	.short	0x0418


	//----- nvinfo : EIATTR_CBANK_PARAM_SIZE
	.align		4
.L_562:
        /*0018*/ 	.byte	0x03, 0x19
        /*001a*/ 	.short	0x0418


	//----- nvinfo : EIATTR_KPARAM_INFO
	.align		4
        /*001c*/ 	.byte	0x04, 0x17
        /*001e*/ 	.short	(.L_564 - .L_563)
.L_563:
        /*0020*/ 	.word	0x00000000
        /*0024*/ 	.short	0x0000
        /*0026*/ 	.short	0x0000
        /*0028*/ 	.byte	0x00, 0xf0, 0x61, 0x10


	//----- nvinfo : EIATTR_MAXREG_COUNT
	.align		4
.L_564:
        /*002c*/ 	.byte	0x03, 0x1b
        /*002e*/ 	.short	0x00ff


	//----- nvinfo : EIATTR_NUM_BARRIERS
	.align		4
        /*0030*/ 	.byte	0x02, 0x4c
        /*0032*/ 	.byte	0x02
	.zero		1


	//----- nvinfo : EIATTR_ANNOTATIONS
	.align		4
        /*0034*/ 	.byte	0x04, 0x55
        /*0036*/ 	.short	(.L_566 - .L_565)


	//   ....[0]....
.L_565:
        /* <DEDUP_REMOVED lines=56> */


	//----- nvinfo : EIATTR_MERCURY_ISA_VERSION
	.align		4
.L_566:
        /*03a0*/ 	.byte	0x03, 0x5f
        /*03a2*/ 	.short	0x0000


	//----- nvinfo : EIATTR_COOP_GROUP_MASK_REGIDS
	.align		4
        /*03a4*/ 	.byte	0x04, 0x29
        /*03a6*/ 	.short	(.L_568 - .L_567)


	//   ....[0]....
.L_567:
        /*03a8*/ 	.word	0xffffffff


	//   ....[1]....
        /*03ac*/ 	.word	0xffffffff


	//   ....[2]....
        /*03b0*/ 	.word	0xffffffff


	//   ....[3]....
        /*03b4*/ 	.word	0xffffffff


	//   ....[4]....
        /*03b8*/ 	.word	0xffffffff


	//   ....[5]....
        /*03bc*/ 	.word	0xffffffff


	//   ....[6]....
        /*03c0*/ 	.word	0xffffffff


	//   ....[7]....
        /*03c4*/ 	.word	0xffffffff


	//   ....[8]....
        /*03c8*/ 	.word	0xffffffff


	//   ....[9]....
        /*03cc*/ 	.word	0xffffffff


	//   ....[10]....
        /*03d0*/ 	.word	0xffffffff


	//   ....[11]....
        /*03d4*/ 	.word	0xffffffff


	//   ....[12]....
        /*03d8*/ 	.word	0xffffffff


	//   ....[13]....
        /*03dc*/ 	.word	0xffffffff


	//   ....[14]....
        /*03e0*/ 	.word	0xffffffff


	//   ....[15]....
        /*03e4*/ 	.word	0xffffffff


	//   ....[16]....
        /*03e8*/ 	.word	0xffffffff


	//   ....[17]....
        /*03ec*/ 	.word	0xffffffff


	//   ....[18]....
        /*03f0*/ 	.word	0xffffffff


	//   ....[19]....
        /*03f4*/ 	.word	0xffffffff


	//   ....[20]....
        /*03f8*/ 	.word	0xffffffff


	//   ....[21]....
        /*03fc*/ 	.word	0xffffffff


	//   ....[22]....
        /*0400*/ 	.word	0xffffffff


	//   ....[23]....
        /*0404*/ 	.word	0xffffffff


	//   ....[24]....
        /*0408*/ 	.word	0xffffffff


	//   ....[25]....
        /*040c*/ 	.word	0xffffffff


	//   ....[26]....
        /*0410*/ 	.word	0xffffffff


	//   ....[27]....
        /*0414*/ 	.word	0xffffffff


	//   ....[28]....
        /*0418*/ 	.word	0xffffffff


	//   ....[29]....
        /*041c*/ 	.word	0xffffffff


	//   ....[30]....
        /*0420*/ 	.word	0xffffffff


	//   ....[31]....
        /*0424*/ 	.word	0xffffffff


	//   ....[32]....
        /*0428*/ 	.word	0xffffffff


	//   ....[33]....
        /*042c*/ 	.word	0xffffffff


	//   ....[34]....
        /*0430*/ 	.word	0xffffffff


	//   ....[35]....
        /*0434*/ 	.word	0xffffffff


	//   ....[36]....
        /*0438*/ 	.word	0xffffffff


	//   ....[37]....
        /*043c*/ 	.word	0xffffffff


	//   ....[38]....
        /*0440*/ 	.word	0xffffffff


	//   ....[39]....
        /*0444*/ 	.word	0xffffffff


	//   ....[40]....
        /*0448*/ 	.word	0xffffffff


	//   ....[41]....
        /*044c*/ 	.word	0xffffffff


	//   ....[42]....
        /*0450*/ 	.word	0xffffffff


	//   ....[43]....
        /*0454*/ 	.word	0xffffffff


	//   ....[44]....
        /*0458*/ 	.word	0xffffffff


	//   ....[45]....
        /*045c*/ 	.word	0xffffffff


	//   ....[46]....
        /*0460*/ 	.word	0xffffffff


	//   ....[47]....
        /*0464*/ 	.word	0xffffffff


	//   ....[48]....
        /*0468*/ 	.word	0xffffffff


	//   ....[49]....
        /*046c*/ 	.word	0xffffffff


	//   ....[50]....
        /*0470*/ 	.word	0xffffffff


	//   ....[51]....
        /*0474*/ 	.word	0xffffffff


	//   ....[52]....
        /*0478*/ 	.word	0xffffffff


	//   ....[53]....
        /*047c*/ 	.word	0xffffffff


	//   ....[54]....
        /*0480*/ 	.word	0xffffffff


	//   ....[55]....
        /*0484*/ 	.word	0xffffffff


	//   ....[56]....
        /*0488*/ 	.word	0xffffffff


	//   ....[57]....
        /*048c*/ 	.word	0xffffffff


	//   ....[58]....
        /*0490*/ 	.word	0xffffffff


	//   ....[59]....
        /*0494*/ 	.word	0xffffffff


	//   ....[60]....
        /*0498*/ 	.word	0xffffffff


	//   ....[61]....
        /*049c*/ 	.word	0xffffffff


	//   ....[62]....
        /*04a0*/ 	.word	0xffffffff


	//   ....[63]....
        /*04a4*/ 	.word	0xffffffff


	//   ....[64]....
        /*04a8*/ 	.word	0xffffffff


	//   ....[65]....
        /*04ac*/ 	.word	0xffffffff


	//   ....[66]....
        /*04b0*/ 	.word	0xffffffff


	//   ....[67]....
        /*04b4*/ 	.word	0xffffffff


	//   ....[68]....
        /*04b8*/ 	.word	0xffffffff


	//   ....[69]....
        /*04bc*/ 	.word	0xffffffff


	//   ....[70]....
        /*04c0*/ 	.word	0xffffffff


	//   ....[71]....
        /*04c4*/ 	.word	0xffffffff


	//   ....[72]....
        /*04c8*/ 	.word	0xffffffff


	//   ....[73]....
        /*04cc*/ 	.word	0xffffffff


	//   ....[74]....
        /*04d0*/ 	.word	0xffffffff


	//   ....[75]....
        /*04d4*/ 	.word	0xffffffff


	//   ....[76]....
        /*04d8*/ 	.word	0xffffffff


	//   ....[77]....
        /*04dc*/ 	.word	0xffffffff


	//   ....[78]....
        /*04e0*/ 	.word	0xffffffff


	//   ....[79]....
        /*04e4*/ 	.word	0xffffffff


	//   ....[80]....
        /*04e8*/ 	.word	0xffffffff


	//   ....[81]....
        /*04ec*/ 	.word	0xffffffff


	//   ....[82]....
        /*04f0*/ 	.word	0xffffffff


	//   ....[83]....
        /*04f4*/ 	.word	0xffffffff


	//   ....[84]....
        /*04f8*/ 	.word	0xffffffff


	//   ....[85]....
        /*04fc*/ 	.word	0xffffffff


	//   ....[86]....
        /*0500*/ 	.word	0xffffffff


	//   ....[87]....
        /*0504*/ 	.word	0xffffffff


	//   ....[88]....
        /*0508*/ 	.word	0xffffffff


	//   ....[89]....
        /*050c*/ 	.word	0xffffffff


	//   ....[90]....
        /*0510*/ 	.word	0xffffffff


	//----- nvinfo : EIATTR_COOP_GROUP_INSTR_OFFSETS
	.align		4
.L_568:
        /*0514*/ 	.byte	0x04, 0x28
        /*0516*/ 	.short	(.L_570 - .L_569)


	//   ....[0]....
.L_569:
        /*0518*/ 	.word	0x000000a0


	//   ....[1]....
        /*051c*/ 	.word	0x00001330


	//   ....[2]....
        /*0520*/ 	.word	0x00001350


	//   ....[3]....
        /*0524*/ 	.word	0x000015b0


	//   ....[4]....
        /*0528*/ 	.word	0x000015e0


	//   ....[5]....
        /*052c*/ 	.word	0x00001750


	//   ....[6]....
        /*0530*/ 	.word	0x00001780


	//   ....[7]....
        /*0534*/ 	.word	0x00001900


	//   ....[8]....
        /*0538*/ 	.word	0x00001950


	//   ....[9]....
        /*053c*/ 	.word	0x000020e0


	//   ....[10]....
        /*0540*/ 	.word	0x00002110


	//   ....[11]....
        /*0544*/ 	.word	0x00002140


	//   ....[12]....
        /*0548*/ 	.word	0x00002180


	//   ....[13]....
        /*054c*/ 	.word	0x000021c0


	//   ....[14]....
        /*0550*/ 	.word	0x00002200


	//   ....[15]....
        /*0554*/ 	.word	0x00002230


	//   ....[16]....
        /*0558*/ 	.word	0x00002270


	//   ....[17]....
        /*055c*/ 	.word	0x00002360


	//   ....[18]....
        /*0560*/ 	.word	0x00002390


	//   ....[19]....
        /*0564*/ 	.word	0x000023d0


	//   ....[20]....
        /*0568*/ 	.word	0x00002410


	//   ....[21]....
        /*056c*/ 	.word	0x00004060


	//   ....[22]....
        /*0570*/ 	.word	0x00004080


	//   ....[23]....
        /*0574*/ 	.word	0x000040a0


	//   ....[24]....
        /*0578*/ 	.word	0x000040d0


	//   ....[25]....
        /*057c*/ 	.word	0x00004170


	//   ....[26]....
        /*0580*/ 	.word	0x00004180


	//   ....[27]....
        /*0584*/ 	.word	0x000048c0


	//   ....[28]....
        /*0588*/ 	.word	0x00004ca0


	//   ....[29]....
        /*058c*/ 	.word	0x00005610


	//   ....[30]....
        /*0590*/ 	.word	0x00005740


	//   ....[31]....
        /*0594*/ 	.word	0x00005750


	//   ....[32]....
        /*0598*/ 	.word	0x000057a0


	//   ....[33]....
        /*059c*/ 	.word	0x00007760


	//   ....[34]....
        /*05a0*/ 	.word	0x00007790


	//   ....[35]....
        /*05a4*/ 	.word	0x000077a0


	//   ....[36]....
        /*05a8*/ 	.word	0x000077b0


	//   ....[37]....
        /*05ac*/ 	.word	0x00007870


	//   ....[38]....
        /*05b0*/ 	.word	0x00007890


	//   ....[39]....
        /*05b4*/ 	.word	0x00009650


	//   ....[40]....
        /*05b8*/ 	.word	0x00009660


	//   ....[41]....
        /*05bc*/ 	.word	0x00009670


	//   ....[42]....
        /*05c0*/ 	.word	0x00009680


	//   ....[43]....
        /*05c4*/ 	.word	0x00009690


	//   ....[44]....
        /*05c8*/ 	.word	0x000097e0


	//   ....[45]....
        /*05cc*/ 	.word	0x00009a40


	//   ....[46]....
        /*05d0*/ 	.word	0x00009a70


	//   ....[47]....
        /*05d4*/ 	.word	0x0000a300


	//   ....[48]....
        /*05d8*/ 	.word	0x0000a3f0


	//   ....[49]....
        /*05dc*/ 	.word	0x0000a400


	//   ....[50]....
        /*05e0*/ 	.word	0x0000a430


	//   ....[51]....
        /*05e4*/ 	.word	0x0000cf60


	//   ....[52]....
        /*05e8*/ 	.word	0x0000cf70


	//   ....[53]....
        /*05ec*/ 	.word	0x0000cf80


	//   ....[54]....
        /*05f0*/ 	.word	0x0000cf90


	//   ....[55]....
        /*05f4*/ 	.word	0x0000cfa0


	//   ....[56]....
        /*05f8*/ 	.word	0x0000cfb0


	//   ....[57]....
        /*05fc*/ 	.word	0x0000d4f0


	//   ....[58]....
        /*0600*/ 	.word	0x0000d510


	//   ....[59]....
        /*0604*/ 	.word	0x0000d530


	//   ....[60]....
        /*0608*/ 	.word	0x0000d540


	//   ....[61]....
        /*060c*/ 	.word	0x0000d560


	//   ....[62]....
        /*0610*/ 	.word	0x0000d590


	//   ....[63]....
        /*0614*/ 	.word	0x0000f550


	//   ....[64]....
        /*0618*/ 	.word	0x0000f560


	//   ....[65]....
        /*061c*/ 	.word	0x0000f580


	//   ....[66]....
        /*0620*/ 	.word	0x0000f5a0


	//   ....[67]....
        /*0624*/ 	.word	0x00011dc0


	//   ....[68]....
        /*0628*/ 	.word	0x00011df0


	//   ....[69]....
        /*062c*/ 	.word	0x00011e40


	//   ....[70]....
        /*0630*/ 	.word	0x00011e60


	//   ....[71]....
        /*0634*/ 	.word	0x000138b0


	//   ....[72]....
        /*0638*/ 	.word	0x000138e0


	//   ....[73]....
        /*063c*/ 	.word	0x00013920


	//   ....[74]....
        /*0640*/ 	.word	0x00013960


	//   ....[75]....
        /*0644*/ 	.word	0x00013b80


	//   ....[76]....
        /*0648*/ 	.word	0x00013b90


	//   ....[77]....
        /*064c*/ 	.word	0x00013d90


	//   ....[78]....
        /*0650*/ 	.word	0x00013dc0


	//   ....[79]....
        /*0654*/ 	.word	0x00013f80


	//   ....[80]....
        /*0658*/ 	.word	0x00013fb0


	//   ....[81]....
        /*065c*/ 	.word	0x00014170


	//   ....[82]....
        /*0660*/ 	.word	0x00014190


	//   ....[83]....
        /*0664*/ 	.word	0x00014b40


	//   ....[84]....
        /*0668*/ 	.word	0x00014b60


	//   ....[85]....
        /*066c*/ 	.word	0x00014cf0


	//   ....[86]....
        /*0670*/ 	.word	0x00014d20


	//   ....[87]....
        /*0674*/ 	.word	0x00014eb0


	//   ....[88]....
        /*0678*/ 	.word	0x00014ee0


	//   ....[89]....
        /*067c*/ 	.word	0x00015070


	//   ....[90]....
        /*0680*/ 	.word	0x00015090


	//----- nvinfo : EIATTR_EXIT_INSTR_OFFSETS
	.align		4
.L_570:
        /*0684*/ 	.byte	0x04, 0x1c
        /*0686*/ 	.short	(.L_572 - .L_571)


	//   ....[0]....
.L_571:
        /*0688*/ 	.word	0x00000450


	//   ....[1]....
        /*068c*/ 	.word	0x000141a0


	//   ....[2]....
        /*0690*/ 	.word	0x000142e0


	//   ....[3]....
        /*0694*/ 	.word	0x00014340


	//   ....[4]....
        /*0698*/ 	.word	0x000150a0


	//   ....[5]....
        /*069c*/ 	.word	0x000151b0


	//   ....[6]....
        /*06a0*/ 	.word	0x00015210


	//----- nvinfo : EIATTR_CTAIDZ_USED
	.align		4
.L_572:
        /*06a4*/ 	.byte	0x01, 0x04
	.zero		2


	//----- nvinfo : EIATTR_MAX_THREADS
	.align		4
        /*06a8*/ 	.byte	0x04, 0x05
        /*06aa*/ 	.short	(.L_574 - .L_573)
.L_573:
        /*06ac*/ 	.word	0x00000100
        /*06b0*/ 	.word	0x00000001
        /*06b4*/ 	.word	0x00000001


	//----- nvinfo : EIATTR_CRS_STACK_SIZE
	.align		4
.L_574:
        /*06b8*/ 	.byte	0x04, 0x1e
        /*06ba*/ 	.short	(.L_576 - .L_575)
.L_575:
        /*06bc*/ 	.word	0x00000000
.L_576:


//--------------------- .nv.info._ZN7cutlass13device_kernelIN5flash19enable_sm80_to_sm89INS1_16FlashAttnFwdSm80INS1_25CollectiveMainloopFwdSm80ILi8ELi1ELb0EN4cute5tupleIJNS5_1CILi128EEENS7_ILi48EEENS7_ILi256EEEEEELi256ENS_10bfloat16_tEfNS_4arch4Sm80ELb1ELb0ELb1ELb1ELb1ELb1ELb1ELb0EEENS1_21CollectiveEpilogueFwdINS6_IJS8_SA_S9_EEENS6_IJNS7_ILi1EEESI_SI_EEESC_SE_Li256ELb1ELb1ELb0ELb0EEENS1_19SingleTileSchedulerILb1ELb0ELb1ELi128EEEEEEEEEvNT_6ParamsE --------------------------
	.section	.nv.info._ZN7cutlass13device_kernelIN5flash19enable_sm80_to_sm89INS1_16FlashAttnFwdSm80INS1_25CollectiveMainloopFwdSm80ILi8ELi1ELb0EN4cute5tupleIJNS5_1CILi128EEENS7_ILi48EEENS7_ILi256EEEEEELi256ENS_10bfloat16_tEfNS_4arch4Sm80ELb1ELb0ELb1ELb1ELb1ELb1ELb1ELb0EEENS1_21CollectiveEpilogueFwdINS6_IJS8_SA_S9_EEENS6_IJNS7_ILi1EEESI_SI_EEESC_SE_Li256ELb1ELb1ELb0ELb0EEENS1_19SingleTileSchedulerILb1ELb0ELb1ELi128EEEEEEEEEvNT_6ParamsE,"",@"SHT_CUDA_INFO"
	.sectionflags	@""
	.align	4


	//----- nvinfo : EIATTR_CUDA_API_VERSION
	.align		4
        /*0000*/ 	.byte	0x04, 0x37
        /*0002*/ 	.short	(.L_578 - .L_577)
.L_577:
        /*0004*/ 	.word	0x00000082


	//----- nvinfo : EIATTR_SW2861232_WAR
	.align		4
.L_578:
        /*0008*/ 	.byte	0x01, 0x35
	.zero		2


	//----- nvinfo : EIATTR_PARAM_CBANK
	.align		4
        /*000c*/ 	.byte	0x04, 0x0a
        /*000e*/ 	.short	(.L_580 - .L_579)
	.align		4
.L_579:
        /*0010*/ 	.word	index@(.nv.constant0._ZN7cutlass13device_kernelIN5flash19enable_sm80_to_sm89INS1_16FlashAttnFwdSm80INS1_25CollectiveMainloopFwdSm80ILi8ELi1ELb0EN4cute5tupleIJNS5_1CILi128EEENS7_ILi48EEENS7_ILi256EEEEEELi256ENS_10bfloat16_tEfNS_4arch4Sm80ELb1ELb0ELb1ELb1ELb1ELb1ELb1ELb0EEENS1_21CollectiveEpilogueFwdINS6_IJS8_SA_S9_EEENS6_IJNS7_ILi1EEESI_SI_EEESC_SE_Li256ELb1ELb1ELb0ELb0EEENS1_19SingleTileSchedulerILb1ELb0ELb1ELi128EEEEEEEEEvNT_6ParamsE)
        /*0014*/ 	.short	0x0160
        /*0016*/ 	.short	0x0418


	//----- nvinfo : EIATTR_CBANK_PARAM_SIZE
	.align		4
.L_580:
        /*0018*/ 	.byte	0x03, 0x19
        /*001a*/ 	.short	0x0418


	//----- nvinfo : EIATTR_KPARAM_INFO
	.align		4
        /*001c*/ 	.byte	0x04, 0x17
        /*001e*/ 	.short	(.L_582 - .L_581)
.L_581:
        /*0020*/ 	.word	0x00000000
        /*0024*/ 	.short	0x0000
        /*0026*/ 	.short	0x0000
        /*0028*/ 	.byte	0x00, 0xf0, 0x61, 0x10


	//----- nvinfo : EIATTR_MAXREG_COUNT
	.align		4
.L_582:
        /*002c*/ 	.byte	0x03, 0x1b
        /*002e*/ 	.short	0x00ff


	//----- nvinfo : EIATTR_NUM_BARRIERS
	.align		4
        /*0030*/ 	.byte	0x02, 0x4c
        /*0032*/ 	.byte	0x02
	.zero		1


	//----- nvinfo : EIATTR_ANNOTATIONS
	.align		4
        /*0034*/ 	.byte	0x04, 0x55
        /*0036*/ 	.short	(.L_584 - .L_583)


	//   ....[0]....
.L_583:
        /*0038*/ 	.word	0x00000001
        /*003c*/ 	.byte	0xe0, 0x01, 0x00, 0x00, 0x01, 0x00, 0x00, 0x00, 0x20, 0x03, 0x00, 0x00, 0x01, 0x00, 0x00, 0x00
        /*004c*/ 	.byte	0x30, 0x03, 0x00, 0x00, 0x01, 0x00, 0x00, 0x00, 0xf0, 0x7a, 0x00, 0x00, 0x01, 0x00, 0x00, 0x00
        /*005c*/ 	.byte	0xe0, 0x32, 0x01, 0x00, 0x01, 0x00, 0x00, 0x00, 0x90, 0x4d, 0x01, 0x00


	//----- nvinfo : EIATTR_MERCURY_ISA_VERSION
	.align		4
.L_584:
        /*0068*/ 	.byte	0x03, 0x5f
        /*006a*/ 	.short	0x0000


	//----- nvinfo : EIATTR_COOP_GROUP_MASK_REGIDS
	.align		4
        /*006c*/ 	.byte	0x04, 0x29
        /*006e*/ 	.short	(.L_586 - .L_585)


	//   ....[0]....
.L_585:
        /*0070*/ 	.word	0xffffffff


	//   ....[1]....
        /*0074*/ 	.word	0xffffffff


	//   ....[2]....
        /*0078*/ 	.word	0xffffffff


	//   ....[3]....
        /*007c*/ 	.word	0xffffffff


	//   ....[4]....
        /*0080*/ 	.word	0xffffffff


	//   ....[5]....
        /*0084*/ 	.word	0xffffffff


	//   ....[6]....
        /*0088*/ 	.word	0xffffffff


	//   ....[7]....
        /*008c*/ 	.word	0xffffffff


	//   ....[8]....
        /*0090*/ 	.word	0xffffffff


	//   ....[9]....
        /*0094*/ 	.word	0xffffffff


	//   ....[10]....
        /*0098*/ 	.word	0xffffffff


	//   ....[11]....
        /*009c*/ 	.word	0xffffffff


	//   ....[12]....
        /*00a0*/ 	.word	0xffffffff


	//   ....[13]....
        /*00a4*/ 	.word	0xffffffff


	//   ....[14]....
        /*00a8*/ 	.word	0xffffffff


	//   ....[15]....
        /*00ac*/ 	.word	0xffffffff


	//   ....[16]....
        /*00b0*/ 	.word	0xffffffff


	//   ....[17]....
        /*00b4*/ 	.word	0xffffffff


	//   ....[18]....
        /*00b8*/ 	.word	0xffffffff


	//   ....[19]....
        /*00bc*/ 	.word	0xffffffff


	//   ....[20]....
        /*00c0*/ 	.word	0xffffffff


	//   ....[21]....
        /*00c4*/ 	.word	0xffffffff


	//   ....[22]....
        /*00c8*/ 	.word	0xffffffff


	//   ....[23]....
        /*00cc*/ 	.word	0xffffffff


	//   ....[24]....
        /*00d0*/ 	.word	0xffffffff


	//   ....[25]....
        /*00d4*/ 	.word	0xffffffff


	//   ....[26]....
        /*00d8*/ 	.word	0xffffffff


	//   ....[27]....
        /*00dc*/ 	.word	0xffffffff


	//   ....[28]....
        /*00e0*/ 	.word	0xffffffff


	//   ....[29]....
        /*00e4*/ 	.word	0xffffffff


	//   ....[30]....
        /*00e8*/ 	.word	0xffffffff


	//   ....[31]....
        /*00ec*/ 	.word	0xffffffff


	//   ....[32]....
        /*00f0*/ 	.word	0xffffffff


	//   ....[33]....
        /*00f4*/ 	.word	0xffffffff


	//   ....[34]....
        /*00f8*/ 	.word	0xffffffff


	//   ....[35]....
        /*00fc*/ 	.word	0xffffffff


	//   ....[36]....
        /*0100*/ 	.word	0xffffffff


	//   ....[37]....
        /*0104*/ 	.word	0xffffffff


	//   ....[38]....
        /*0108*/ 	.word	0xffffffff


	//   ....[39]....
        /*010c*/ 	.word	0xffffffff


	//   ....[40]....
        /*0110*/ 	.word	0xffffffff


	//   ....[41]....
        /*0114*/ 	.word	0xffffffff


	//   ....[42]....
        /*0118*/ 	.word	0xffffffff


	//   ....[43]....
        /*011c*/ 	.word	0xffffffff


	//   ....[44]....
        /*0120*/ 	.word	0xffffffff


	//   ....[45]....
        /*0124*/ 	.word	0xffffffff


	//   ....[46]....
        /*0128*/ 	.word	0xffffffff


	//   ....[47]....
        /*012c*/ 	.word	0xffffffff


	//   ....[48]....
        /*0130*/ 	.word	0xffffffff


	//   ....[49]....
        /*0134*/ 	.word	0xffffffff


	//   ....[50]....
        /*0138*/ 	.word	0xffffffff


	//   ....[51]....
        /*013c*/ 	.word	0xffffffff


	//   ....[52]....
        /*0140*/ 	.word	0xffffffff


	//   ....[53]....
        /*0144*/ 	.word	0xffffffff


	//   ....[54]....
        /*0148*/ 	.word	0xffffffff


	//   ....[55]....
        /*014c*/ 	.word	0xffffffff


	//   ....[56]....
        /*0150*/ 	.word	0xffffffff


	//   ....[57]....
        /*0154*/ 	.word	0xffffffff


	//   ....[58]....
        /*0158*/ 	.word	0xffffffff


	//   ....[59]....
        /*015c*/ 	.word	0xffffffff


	//   ....[60]....
        /*0160*/ 	.word	0xffffffff


	//   ....[61]....
        /*0164*/ 	.word	0xffffffff


	//   ....[62]....
        /*0168*/ 	.word	0xffffffff


	//   ....[63]....
        /*016c*/ 	.word	0xffffffff


	//   ....[64]....
        /*0170*/ 	.word	0xffffffff


	//   ....[65]....
        /*0174*/ 	.word	0xffffffff


	//   ....[66]....
        /*0178*/ 	.word	0xffffffff


	//   ....[67]....
        /*017c*/ 	.word	0xffffffff


	//   ....[68]....
        /*0180*/ 	.word	0xffffffff


	//   ....[69]....
        /*0184*/ 	.word	0xffffffff


	//   ....[70]....
        /*0188*/ 	.word	0xffffffff


	//   ....[71]....
        /*018c*/ 	.word	0xffffffff


	//   ....[72]....
        /*0190*/ 	.word	0xffffffff


	//   ....[73]....
        /*0194*/ 	.word	0xffffffff


	//   ....[74]....
        /*0198*/ 	.word	0xffffffff


	//   ....[75]....
        /*019c*/ 	.word	0xffffffff


	//   ....[76]....
        /*01a0*/ 	.word	0xffffffff


	//   ....[77]....
        /*01a4*/ 	.word	0xffffffff


	//   ....[78]....
        /*01a8*/ 	.word	0xffffffff


	//   ....[79]....
        /*01ac*/ 	.word	0xffffffff


	//   ....[80]....
        /*01b0*/ 	.word	0xffffffff


	//   ....[81]....
        /*01b4*/ 	.word	0xffffffff


	//   ....[82]....
        /*01b8*/ 	.word	0xffffffff


	//   ....[83]....
        /*01bc*/ 	.word	0xffffffff


	//   ....[84]....
        /*01c0*/ 	.word	0xffffffff


	//   ....[85]....
        /*01c4*/ 	.word	0xffffffff


	//   ....[86]....
        /*01c8*/ 	.word	0xffffffff


	//   ....[87]....
        /*01cc*/ 	.word	0xffffffff


	//   ....[88]....
        /*01d0*/ 	.word	0xffffffff


	//   ....[89]....
        /*01d4*/ 	.word	0xffffffff


	//   ....[90]....
        /*01d8*/ 	.word	0xffffffff


	//   ....[91]....
        /*01dc*/ 	.word	0xffffffff


	//   ....[92]....
        /*01e0*/ 	.word	0xffffffff


	//   ....[93]....
        /*01e4*/ 	.word	0xffffffff


	//   ....[94]....
        /*01e8*/ 	.word	0xffffffff


	//   ....[95]....
        /*01ec*/ 	.word	0xffffffff


	//   ....[96]....
        /*01f0*/ 	.word	0xffffffff


	//   ....[97]....
        /*01f4*/ 	.word	0xffffffff


	//   ....[98]....
        /*01f8*/ 	.word	0xffffffff


	//   ....[99]....
        /*01fc*/ 	.word	0xffffffff


	//   ....[100]....
        /*0200*/ 	.word	0xffffffff


	//   ....[101]....
        /*0204*/ 	.word	0xffffffff


	//   ....[102]....
        /*0208*/ 	.word	0xffffffff


	//   ....[103]....
        /*020c*/ 	.word	0xffffffff


	//   ....[104]....
        /*0210*/ 	.word	0xffffffff


	//   ....[105]....
        /*0214*/ 	.word	0xffffffff


	//   ....[106]....
        /*0218*/ 	.word	0xffffffff


	//   ....[107]....
        /*021c*/ 	.word	0xffffffff


	//   ....[108]....
        /*0220*/ 	.word	0xffffffff


	//   ....[109]....
        /*0224*/ 	.word	0xffffffff


	//   ....[110]....
        /*0228*/ 	.word	0xffffffff


	//   ....[111]....
        /*022c*/ 	.word	0xffffffff


	//   ....[112]....
        /*0230*/ 	.word	0xffffffff


	//   ....[113]....
        /*0234*/ 	.word	0xffffffff


	//   ....[114]....
        /*0238*/ 	.word	0xffffffff


	//   ....[115]....
        /*023c*/ 	.word	0xffffffff


	//   ....[116]....
        /*0240*/ 	.word	0xffffffff


	//   ....[117]....
        /*0244*/ 	.word	0xffffffff


	//   ....[118]....
        /*0248*/ 	.word	0xffffffff


	//   ....[119]....
        /*024c*/ 	.word	0xffffffff


	//   ....[120]....
        /*0250*/ 	.word	0xffffffff


	//   ....[121]....
        /*0254*/ 	.word	0xffffffff


	//   ....[122]....
        /*0258*/ 	.word	0xffffffff


	//   ....[123]....
        /*025c*/ 	.word	0xffffffff


	//   ....[124]....
        /*0260*/ 	.word	0xffffffff


	//   ....[125]....
        /*0264*/ 	.word	0xffffffff


	//   ....[126]....
        /*0268*/ 	.word	0xffffffff


	//   ....[127]....
        /*026c*/ 	.word	0xffffffff


	//   ....[128]....
        /*0270*/ 	.word	0xffffffff


	//   ....[129]....
        /*0274*/ 	.word	0xffffffff


	//   ....[130]....
        /*0278*/ 	.word	0xffffffff


	//   ....[131]....
        /*027c*/ 	.word	0xffffffff


	//   ....[132]....
        /*0280*/ 	.word	0xffffffff


	//   ....[133]....
        /*0284*/ 	.word	0xffffffff


	//   ....[134]....
        /*0288*/ 	.word	0xffffffff


	//   ....[135]....
        /*028c*/ 	.word	0xffffffff


	//   ....[136]....
        /*0290*/ 	.word	0xffffffff


	//   ....[137]....
        /*0294*/ 	.word	0xffffffff


	//   ....[138]....
        /*0298*/ 	.word	0xffffffff


	//   ....[139]....
        /*029c*/ 	.word	0xffffffff


	//   ....[140]....
        /*02a0*/ 	.word	0xffffffff


	//   ....[141]....
        /*02a4*/ 	.word	0xffffffff


	//   ....[142]....
        /*02a8*/ 	.word	0xffffffff


	//   ....[143]....
        /*02ac*/ 	.word	0xffffffff


	//   ....[144]....
        /*02b0*/ 	.word	0xffffffff


	//   ....[145]....
        /*02b4*/ 	.word	0xffffffff


	//   ....[146]....
        /*02b8*/ 	.word	0xffffffff


	//   ....[147]....
        /*02bc*/ 	.word	0xffffffff


	//   ....[148]....
        /*02c0*/ 	.word	0xffffffff


	//   ....[149]....
        /*02c4*/ 	.word	0xffffffff


	//   ....[150]....
        /*02c8*/ 	.word	0xffffffff


	//   ....[151]....
        /*02cc*/ 	.word	0xffffffff


	//   ....[152]....
        /*02d0*/ 	.word	0xffffffff


	//   ....[153]....
        /*02d4*/ 	.word	0xffffffff


	//   ....[154]....
        /*02d8*/ 	.word	0xffffffff


	//   ....[155]....
        /*02dc*/ 	.word	0xffffffff


	//   ....[156]....
        /*02e0*/ 	.word	0xffffffff


	//   ....[157]....
        /*02e4*/ 	.word	0xffffffff


	//   ....[158]....
        /*02e8*/ 	.word	0xffffffff


	//   ....[159]....
        /*02ec*/ 	.word	0xffffffff


	//   ....[160]....
        /*02f0*/ 	.word	0xffffffff


	//   ....[161]....
        /*02f4*/ 	.word	0xffffffff


	//   ....[162]....
        /*02f8*/ 	.word	0xffffffff


	//   ....[163]....
        /*02fc*/ 	.word	0xffffffff


	//   ....[164]....
        /*0300*/ 	.word	0xffffffff


	//   ....[165]....
        /*0304*/ 	.word	0xffffffff


	//   ....[166]....
        /*0308*/ 	.word	0xffffffff


	//   ....[167]....
        /*030c*/ 	.word	0xffffffff


	//   ....[168]....
        /*0310*/ 	.word	0xffffffff


	//   ....[169]....
        /*0314*/ 	.word	0xffffffff


	//   ....[170]....
        /*0318*/ 	.word	0xffffffff


	//   ....[171]....
        /*031c*/ 	.word	0xffffffff


	//   ....[172]....
        /*0320*/ 	.word	0xffffffff


	//   ....[173]....
        /*0324*/ 	.word	0xffffffff


	//   ....[174]....
        /*0328*/ 	.word	0xffffffff


	//   ....[175]....
        /*032c*/ 	.word	0xffffffff


	//   ....[176]....
        /*0330*/ 	.word	0xffffffff


	//   ....[177]....
        /*0334*/ 	.word	0xffffffff


	//   ....[178]....
        /*0338*/ 	.word	0xffffffff


	//   ....[179]....
        /*033c*/ 	.word	0xffffffff


	//   ....[180]....
        /*0340*/ 	.word	0xffffffff


	//   ....[181]....
        /*0344*/ 	.word	0xffffffff


	//   ....[182]....
        /*0348*/ 	.word	0xffffffff


	//   ....[183]....
        /*034c*/ 	.word	0xffffffff


	//   ....[184]....
        /*0350*/ 	.word	0xffffffff


	//   ....[185]....
        /*0354*/ 	.word	0xffffffff


	//   ....[186]....
        /*0358*/ 	.word	0xffffffff


	//   ....[187]....
        /*035c*/ 	.word	0xffffffff


	//   ....[188]....
        /*0360*/ 	.word	0xffffffff


	//   ....[189]....
        /*0364*/ 	.word	0xffffffff


	//   ....[190]....
        /*0368*/ 	.word	0xffffffff


	//   ....[191]....
        /*036c*/ 	.word	0xffffffff


	//   ....[192]....
        /*0370*/ 	.word	0xffffffff


	//   ....[193]....
        /*0374*/ 	.word	0xffffffff


	//   ....[194]....
        /*0378*/ 	.word	0xffffffff


	//   ....[195]....
        /*037c*/ 	.word	0xffffffff


	//   ....[196]....
        /*0380*/ 	.word	0xffffffff


	//   ....[197]....
        /*0384*/ 	.word	0xffffffff


	//   ....[198]....
        /*0388*/ 	.word	0xffffffff


	//   ....[199]....
        /*038c*/ 	.word	0xffffffff


	//   ....[200]....
        /*0390*/ 	.word	0xffffffff


	//   ....[201]....
        /*0394*/ 	.word	0xffffffff


	//   ....[202]....
        /*0398*/ 	.word	0xffffffff


	//   ....[203]....
        /*039c*/ 	.word	0xffffffff


	//   ....[204]....
        /*03a0*/ 	.word	0xffffffff


	//   ....[205]....
        /*03a4*/ 	.word	0xffffffff


	//   ....[206]....
        /*03a8*/ 	.word	0xffffffff


	//   ....[207]....
        /*03ac*/ 	.word	0xffffffff


	//   ....[208]....
        /*03b0*/ 	.word	0xffffffff


	//   ....[209]....
        /*03b4*/ 	.word	0xffffffff


	//   ....[210]....
        /*03b8*/ 	.word	0xffffffff


	//   ....[211]....
        /*03bc*/ 	.word	0xffffffff


	//   ....[212]....
        /*03c0*/ 	.word	0xffffffff


	//   ....[213]....
        /*03c4*/ 	.word	0xffffffff


	//   ....[214]....
        /*03c8*/ 	.word	0xffffffff


	//----- nvinfo : EIATTR_COOP_GROUP_INSTR_OFFSETS
	.align		4
.L_586:
        /*03cc*/ 	.byte	0x04, 0x28
        /*03ce*/ 	.short	(.L_588 - .L_587)


	//   ....[0]....
.L_587:
        /*03d0*/ 	.word	0x00000090


	//   ....[1]....
        /*03d4*/ 	.word	0x00002190


	//   ....[2]....
        /*03d8*/ 	.word	0x00002200


	//   ....[3]....
        /*03dc*/ 	.word	0x000031f0


	//   ....[4]....
        /*03e0*/ 	.word	0x00003200


	//   ....[5]....
        /*03e4*/ 	.word	0x00004720


	//   ....[6]....
        /*03e8*/ 	.word	0x000047a0


	//   ....[7]....
        /*03ec*/ 	.word	0x00005800


	//   ....[8]....
        /*03f0*/ 	.word	0x00005810


	//   ....[9]....
        /*03f4*/ 	.word	0x000067b0


	//   ....[10]....
        /*03f8*/ 	.word	0x000067e0


	//   ....[11]....
        /*03fc*/ 	.word	0x000069a0


	//   ....[12]....
        /*0400*/ 	.word	0x000069c0


	//   ....[13]....
        /*0404*/ 	.word	0x00006ea0


	//   ....[14]....
        /*0408*/ 	.word	0x00006ec0


	//   ....[15]....
        /*040c*/ 	.word	0x00007050


	//   ....[16]....
        /*0410*/ 	.word	0x00007070


	//   ....[17]....
        /*0414*/ 	.word	0x000080c0


	//   ....[18]....
        /*0418*/ 	.word	0x000080e0


	//   ....[19]....
        /*041c*/ 	.word	0x000082d0


	//   ....[20]....
        /*0420*/ 	.word	0x000082e0


	//   ....[21]....
        /*0424*/ 	.word	0x000084b0


	//   ....[22]....
        /*0428*/ 	.word	0x000084d0


	//   ....[23]....
        /*042c*/ 	.word	0x000086a0


	//   ....[24]....
        /*0430*/ 	.word	0x000086b0


	//   ....[25]....
        /*0434*/ 	.word	0x00008f90


	//   ....[26]....
        /*0438*/ 	.word	0x00008fb0


	//   ....[27]....
        /*043c*/ 	.word	0x00008fe0


	//   ....[28]....
        /*0440*/ 	.word	0x00009020


	//   ....[29]....
        /*0444*/ 	.word	0x00009560


	//   ....[30]....
        /*0448*/ 	.word	0x00009570


	//   ....[31]....
        /*044c*/ 	.word	0x00009780


	//   ....[32]....
        /*0450*/ 	.word	0x00009790


	//   ....[33]....
        /*0454*/ 	.word	0x0000a630


	//   ....[34]....
        /*0458*/ 	.word	0x0000a650


	//   ....[35]....
        /*045c*/ 	.word	0x0000a7b0


	//   ....[36]....
        /*0460*/ 	.word	0x0000a7c0


	//   ....[37]....
        /*0464*/ 	.word	0x0000ac50


	//   ....[38]....
        /*0468*/ 	.word	0x0000af50


	//   ....[39]....
        /*046c*/ 	.word	0x0000b250


	//   ....[40]....
        /*0470*/ 	.word	0x0000b270


	//   ....[41]....
        /*0474*/ 	.word	0x0000b290


	//   ....[42]....
        /*0478*/ 	.word	0x0000b2b0


	//   ....[43]....
        /*047c*/ 	.word	0x0000c760


	//   ....[44]....
        /*0480*/ 	.word	0x0000c780


	//   ....[45]....
        /*0484*/ 	.word	0x0000c8d0


	//   ....[46]....
        /*0488*/ 	.word	0x0000c8e0


	//   ....[47]....
        /*048c*/ 	.word	0x0000d8f0


	//   ....[48]....
        /*0490*/ 	.word	0x0000d910


	//   ....[49]....
        /*0494*/ 	.word	0x0000da30


	//   ....[50]....
        /*0498*/ 	.word	0x0000da40


	//   ....[51]....
        /*049c*/ 	.word	0x0000dc00


	//   ....[52]....
        /*04a0*/ 	.word	0x0000ddb0


	//   ....[53]....
        /*04a4*/ 	.word	0x0000e050


	//   ....[54]....
        /*04a8*/ 	.word	0x0000e0f0


	//   ....[55]....
        /*04ac*/ 	.word	0x0000e110


	//   ....[56]....
        /*04b0*/ 	.word	0x0000e120


	//   ....[57]....
        /*04b4*/ 	.word	0x0000fb60


	//   ....[58]....
        /*04b8*/ 	.word	0x0000fb70


	//   ....[59]....
        /*04bc*/ 	.word	0x0000fd20


	//   ....[60]....
        /*04c0*/ 	.word	0x0000fd30


	//   ....[61]....
        /*04c4*/ 	.word	0x00010d20


	//   ....[62]....
        /*04c8*/ 	.word	0x00010d40


	//   ....[63]....
        /*04cc*/ 	.word	0x00010e70


	//   ....[64]....
        /*04d0*/ 	.word	0x00010e80


	//   ....[65]....
        /*04d4*/ 	.word	0x00011150


	//   ....[66]....
        /*04d8*/ 	.word	0x00011180


	//   ....[67]....
        /*04dc*/ 	.word	0x00011190


	//   ....[68]....
        /*04e0*/ 	.word	0x000111c0


	//   ....[69]....
        /*04e4*/ 	.word	0x00012910


	//   ....[70]....
        /*04e8*/ 	.word	0x00012940


	//   ....[71]....
        /*04ec*/ 	.word	0x00012950


	//   ....[72]....
        /*04f0*/ 	.word	0x00012980


	//   ....[73]....
        /*04f4*/ 	.word	0x00014350


	//   ....[74]....
        /*04f8*/ 	.word	0x00014380


	//   ....[75]....
        /*04fc*/ 	.word	0x000143a0


	//   ....[76]....
        /*0500*/ 	.word	0x000143b0


	//   ....[77]....
        /*0504*/ 	.word	0x000145c0


	//   ....[78]....
        /*0508*/ 	.word	0x000145d0


	//   ....[79]....
        /*050c*/ 	.word	0x000147d0


	//   ....[80]....
        /*0510*/ 	.word	0x00014800


	//   ....[81]....
        /*0514*/ 	.word	0x000149c0


	//   ....[82]....
        /*0518*/ 	.word	0x000149f0


	//   ....[83]....
        /*051c*/ 	.word	0x00014bb0


	//   ....[84]....
        /*0520*/ 	.word	0x00014bd0


	//   ....[85]....
        /*0524*/ 	.word	0x00015440


	//   ....[86]....
        /*0528*/ 	.word	0x00015460


	//   ....[87]....
        /*052c*/ 	.word	0x00015630


	//   ....[88]....
        /*0530*/ 	.word	0x00015640


	//   ....[89]....
        /*0534*/ 	.word	0x00015810


	//   ....[90]....
        /*0538*/ 	.word	0x00015830


	//   ....[91]....
        /*053c*/ 	.word	0x00015a00


	//   ....[92]....
        /*0540*/ 	.word	0x00015a10


	//   ....[93]....
        /*0544*/ 	.word	0x00015c20


	//   ....[94]....
        /*0548*/ 	.word	0x00015ca0


	//   ....[95]....
        /*054c*/ 	.word	0x00015d20


	//   ....[96]....
        /*0550*/ 	.word	0x00015d90


	//   ....[97]....
        /*0554*/ 	.word	0x00015e10


	//   ....[98]....
        /*0558*/ 	.word	0x00015e90


	//   ....[99]....
        /*055c*/ 	.word	0x00015f10


	//   ....[100]....
        /*0560*/ 	.word	0x00015f80


	//   ....[101]....
        /*0564*/ 	.word	0x00016000


	//   ....[102]....
        /*0568*/ 	.word	0x00016080


	//   ....[103]....
        /*056c*/ 	.word	0x000160f0


	//   ....[104]....
        /*0570*/ 	.word	0x00016170


	//   ....[105]....
        /*0574*/ 	.word	0x000161f0


	//   ....[106]....
        /*0578*/ 	.word	0x00016270


	//   ....[107]....
        /*057c*/ 	.word	0x000162e0


	//   ....[108]....
        /*0580*/ 	.word	0x00016360


	//   ....[109]....
        /*0584*/ 	.word	0x000163e0


	//   ....[110]....
        /*0588*/ 	.word	0x00016720


	//   ....[111]....
        /*058c*/ 	.word	0x00016770


	//   ....[112]....
        /*0590*/ 	.word	0x000167c0


	//   ....[113]....
        /*0594*/ 	.word	0x00016800


	//   ....[114]....
        /*0598*/ 	.word	0x00016880


	//   ....[115]....
        /*059c*/ 	.word	0x00016900


	//   ....[116]....
        /*05a0*/ 	.word	0x00016980


	//   ....[117]....
        /*05a4*/ 	.word	0x000169f0


	//   ....[118]....
        /*05a8*/ 	.word	0x00016a70


	//   ....[119]....
        /*05ac*/ 	.word	0x00016af0


	//   ....[120]....
        /*05b0*/ 	.word	0x00016b70


	//   ....[121]....
        /*05b4*/ 	.word	0x00016be0


	//   ....[122]....
        /*05b8*/ 	.word	0x00016c60


	//   ....[123]....
        /*05bc*/ 	.word	0x00016ce0


	//   ....[124]....
        /*05c0*/ 	.word	0x00017020


	//   ....[125]....
        /*05c4*/ 	.word	0x00017060


	//   ....[126]....
        /*05c8*/ 	.word	0x000170b0


	//   ....[127]....
        /*05cc*/ 	.word	0x000170f0


	//   ....[128]....
        /*05d0*/ 	.word	0x00017160


	//   ....[129]....
        /*05d4*/ 	.word	0x000171e0


	//   ....[130]....
        /*05d8*/ 	.word	0x00017250


	//   ....[131]....
        /*05dc*/ 	.word	0x000172d0


	//   ....[132]....
        /*05e0*/ 	.word	0x00017350


	//   ....[133]....
        /*05e4*/ 	.word	0x000173d0


	//   ....[134]....
        /*05e8*/ 	.word	0x00017440


	//   ....[135]....
        /*05ec*/ 	.word	0x00017490


	//   ....[136]....
        /*05f0*/ 	.word	0x000174e0


	//   ....[137]....
        /*05f4*/ 	.word	0x00017530


	//   ....[138]....
        /*05f8*/ 	.word	0x00017570


	//   ....[139]....
        /*05fc*/ 	.word	0x000175c0


	//   ....[140]....
        /*0600*/ 	.word	0x00017620


	//   ....[141]....
        /*0604*/ 	.word	0x00017670


	//   ....[142]....
        /*0608*/ 	.word	0x000176b0


	//   ....[143]....
        /*060c*/ 	.word	0x00017720


	//   ....[144]....
        /*0610*/ 	.word	0x000177a0


	//   ....[145]....
        /*0614*/ 	.word	0x00017820


	//   ....[146]....
        /*0618*/ 	.word	0x00017890


	//   ....[147]....
        /*061c*/ 	.word	0x00017910


	//   ....[148]....
        /*0620*/ 	.word	0x00017990


	//   ....[149]....
        /*0624*/ 	.word	0x00017a10


	//   ....[150]....
        /*0628*/ 	.word	0x00017a80


	//   ....[151]....
        /*062c*/ 	.word	0x00017e80


	//   ....[152]....
        /*0630*/ 	.word	0x00017ea0


	//   ....[153]....
        /*0634*/ 	.word	0x00017ec0


	//   ....[154]....
        /*0638*/ 	.word	0x00017ed0


	//   ....[155]....
        /*063c*/ 	.word	0x00018440


	//   ....[156]....
        /*0640*/ 	.word	0x00018450


	//   ....[157]....
        /*0644*/ 	.word	0x00018460


	//   ....[158]....
        /*0648*/ 	.word	0x00018470


	//   ....[159]....
        /*064c*/ 	.word	0x00018960


	//   ....[160]....
        /*0650*/ 	.word	0x00018980


	//   ....[161]....
        /*0654*/ 	.word	0x000189a0


	//   ....[162]....
        /*0658*/ 	.word	0x000189b0


	//   ....[163]....
        /*065c*/ 	.word	0x00018ec0


	//   ....[164]....
        /*0660*/ 	.word	0x00018f20


	//   ....[165]....
        /*0664*/ 	.word	0x00018f30


	//   ....[166]....
        /*0668*/ 	.word	0x00018f40


	//   ....[167]....
        /*066c*/ 	.word	0x0001cb30


	//   ....[168]....
        /*0670*/ 	.word	0x0001cb50


	//   ....[169]....
        /*0674*/ 	.word	0x0001cb70


	//   ....[170]....
        /*0678*/ 	.word	0x0001cb80


	//   ....[171]....
        /*067c*/ 	.word	0x0001cff0


	//   ....[172]....
        /*0680*/ 	.word	0x0001d000


	//   ....[173]....
        /*0684*/ 	.word	0x0001d010


	//   ....[174]....
        /*0688*/ 	.word	0x0001d020


	//   ....[175]....
        /*068c*/ 	.word	0x0001d3f0


	//   ....[176]....
        /*0690*/ 	.word	0x0001d410


	//   ....[177]....
        /*0694*/ 	.word	0x0001d430


	//   ....[178]....
        /*0698*/ 	.word	0x0001d440


	//   ....[179]....
        /*069c*/ 	.word	0x0001d830


	//   ....[180]....
        /*06a0*/ 	.word	0x0001d890


	//   ....[181]....
        /*06a4*/ 	.word	0x0001d8a0


	//   ....[182]....
        /*06a8*/ 	.word	0x0001d8b0


	//   ....[183]....
        /*06ac*/ 	.word	0x00021a60


	//   ....[184]....
        /*06b0*/ 	.word	0x00021ae0


	//   ....[185]....
        /*06b4*/ 	.word	0x00021b60


	//   ....[186]....
        /*06b8*/ 	.word	0x00021bd0


	//   ....[187]....
        /*06bc*/ 	.word	0x00021c50


	//   ....[188]....
        /*06c0*/ 	.word	0x00021cc0


	//   ....[189]....
        /*06c4*/ 	.word	0x00021d40


	//   ....[190]....
        /*06c8*/ 	.word	0x00021db0


	//   ....[191]....
        /*06cc*/ 	.word	0x00021e30


	//   ....[192]....
        /*06d0*/ 	.word	0x00021eb0


	//   ....[193]....
        /*06d4*/ 	.word	0x00021f30


	//   ....[194]....
        /*06d8*/ 	.word	0x00021fa0


	//   ....[195]....
        /*06dc*/ 	.word	0x00022020


	//   ....[196]....
        /*06e0*/ 	.word	0x000220a0


	//   ....[197]....
        /*06e4*/ 	.word	0x00022110


	//   ....[198]....
        /*06e8*/ 	.word	0x00022180


	//   ....[199]....
        /*06ec*/ 	.word	0x00022200


	//   ....[200]....
        /*06f0*/ 	.word	0x00022280


	//   ....[201]....
        /*06f4*/ 	.word	0x00022300


	//   ....[202]....
        /*06f8*/ 	.word	0x00022370


	//   ....[203]....
        /*06fc*/ 	.word	0x000223f0


	//   ....[204]....
        /*0700*/ 	.word	0x00022460


	//   ....[205]....
        /*0704*/ 	.word	0x000224d0


	//   ....[206]....
        /*0708*/ 	.word	0x00022540


	//   ....[207]....
        /*070c*/ 	.word	0x000225c0


	//   ....[208]....
        /*0710*/ 	.word	0x00022640


	//   ....[209]....
        /*0714*/ 	.word	0x000226c0


	//   ....[210]....
        /*0718*/ 	.word	0x00022730


	//   ....[211]....
        /*071c*/ 	.word	0x000227b0


	//   ....[212]....
        /*0720*/ 	.word	0x00022830


	//   ....[213]....
        /*0724*/ 	.word	0x000228a0


	//   ....[214]....
        /*0728*/ 	.word	0x00022910


	//----- nvinfo : EIATTR_EXIT_INSTR_OFFSETS
	.align		4
.L_588:
        /*072c*/ 	.byte	0x04, 0x1c
        /*072e*/ 	.short	(.L_590 - .L_589)


	//   ....[0]....
.L_589:
        /*0730*/ 	.word	0x00000350


	//   ....[1]....
        /*0734*/ 	.word	0x00014be0


	//   ....[2]....
        /*0738*/ 	.word	0x00014d20


	//   ....[3]....
        /*073c*/ 	.word	0x00014d80


	//   ....[4]....
        /*0740*/ 	.word	0x00015a50


	//   ....[5]....
        /*0744*/ 	.word	0x00015b60


	//   ....[6]....
        /*0748*/ 	.word	0x00015bc0


	//----- nvinfo : EIATTR_CTAIDZ_USED
	.align		4
.L_590:
        /*074c*/ 	.byte	0x01, 0x04
	.zero		2


	//----- nvinfo : EIATTR_MAX_THREADS
	.align		4
        /*0750*/ 	.byte	0x04, 0x05
        /*0752*/ 	.short	(.L_592 - .L_591)
.L_591:
        /*0754*/ 	.word	0x00000100
        /*0758*/ 	.word	0x00000001
        /*075c*/ 	.word	0x00000001


	//----- nvinfo : EIATTR_CRS_STACK_SIZE
	.align		4
.L_592:
        /*0760*/ 	.byte	0x04, 0x1e
        /*0762*/ 	.short	(.L_594 - .L_593)
.L_593:
        /*0764*/ 	.word	0x00000000
.L_594:


//--------------------- .nv.info._ZN7cutlass13device_kernelIN5flash19enable_sm80_to_sm89INS1_16FlashAttnFwdSm80INS1_25CollectiveMainloopFwdSm80ILi8ELi1ELb1EN4cute5tupleIJNS5_1CILi128EEENS7_ILi64EEENS7_ILi256EEEEEELi256ENS_10bfloat16_tEfNS_4arch4Sm80ELb0ELb0ELb0ELb0ELb1ELb0ELb1ELb0EEENS1_21CollectiveEpilogueFwdINS6_IJS8_SA_S9_EEENS6_IJNS7_ILi1EEESI_SI_EEESC_SE_Li256ELb0ELb1ELb0ELb0EEENS1_19SingleTileSchedulerILb0ELb0ELb1ELi128EEEEEEEEEvNT_6ParamsE --------------------------
	.section	.nv.info._ZN7cutlass13device_kernelIN5flash19enable_sm80_to_sm89INS1_16FlashAttnFwdSm80INS1_25CollectiveMainloopFwdSm80ILi8ELi1ELb1EN4cute5tupleIJNS5_1CILi128EEENS7_ILi64EEENS7_ILi256EEEEEELi256ENS_10bfloat16_tEfNS_4arch4Sm80ELb0ELb0ELb0ELb0ELb1ELb0ELb1ELb0EEENS1_21CollectiveEpilogueFwdINS6_IJS8_SA_S9_EEENS6_IJNS7_ILi1EEESI_SI_EEESC_SE_Li256ELb0ELb1ELb0ELb0EEENS1_19SingleTileSchedulerILb0ELb0ELb1ELi128EEEEEEEEEvNT_6ParamsE,"",@"SHT_CUDA_INFO"
	.sectionflags	@""
	.align	4


	//----- nvinfo : EIATTR_CUDA_API_VERSION
	.align		4
        /*0000*/ 	.byte	0x04, 0x37
        /*0002*/ 	.short	(.L_596 - .L_595)
.L_595:
        /*0004*/ 	.word	0x00000082


	//----- nvinfo : EIATTR_SW2861232_WAR
	.align		4
.L_596:
        /*0008*/ 	.byte	0x01, 0x35
	.zero		2


	//----- nvinfo : EIATTR_PARAM_CBANK
	.align		4
        /*000c*/ 	.byte	0x04, 0x0a
        /*000e*/ 	.short	(.L_598 - .L_597)
	.align		4
.L_597:
        /*0010*/ 	.word	index@(.nv.constant0._ZN7cutlass13device_kernelIN5flash19enable_sm80_to_sm89INS1_16FlashAttnFwdSm80INS1_25CollectiveMainloopFwdSm80ILi8ELi1ELb1EN4cute5tupleIJNS5_1CILi128EEENS7_ILi64EEENS7_ILi256EEEEEELi256ENS_10bfloat16_tEfNS_4arch4Sm80ELb0ELb0ELb0ELb0ELb1ELb0ELb1ELb0EEENS1_21CollectiveEpilogueFwdINS6_IJS8_SA_S9_EEENS6_IJNS7_ILi1EEESI_SI_EEESC_SE_Li256ELb0ELb1ELb0ELb0EEENS1_19SingleTileSchedulerILb0ELb0ELb1ELi128EEEEEEEEEvNT_6ParamsE)
        /*0014*/ 	.short	0x0160
        /*0016*/ 	.short	0x0418


	//----- nvinfo : EIATTR_CBANK_PARAM_SIZE
	.align		4
.L_598:
        /*0018*/ 	.byte	0x03, 0x19
        /*001a*/ 	.short	0x0418


	//----- nvinfo : EIATTR_KPARAM_INFO
	.align		4
        /*001c*/ 	.byte	0x04, 0x17
        /*001e*/ 	.short	(.L_600 - .L_599)
.L_599:
        /*0020*/ 	.word	0x00000000
        /*0024*/ 	.short	0x0000
        /*0026*/ 	.short	0x0000
        /*0028*/ 	.byte	0x00, 0xf0, 0x61, 0x10


	//----- nvinfo : EIATTR_MAXREG_COUNT
	.align		4
.L_600:
        /*002c*/ 	.byte	0x03, 0x1b
        /*002e*/ 	.short	0x00ff


	//----- nvinfo : EIATTR_NUM_BARRIERS
	.align		4
        /*0030*/ 	.byte	0x02, 0x4c
        /*0032*/ 	.byte	0x02
	.zero		1


	//----- nvinfo : EIATTR_ANNOTATIONS
	.align		4
        /*0034*/ 	.byte	0x04, 0x55
        /*0036*/ 	.short	(.L_602 - .L_601)


	//   ....[0]....
.L_601:
        /* <DEDUP_REMOVED lines=52> */


	//----- nvinfo : EIATTR_MERCURY_ISA_VERSION
	.align		4
.L_602:
        /*0360*/ 	.byte	0x03, 0x5f
        /*0362*/ 	.short	0x0000


	//----- nvinfo : EIATTR_COOP_GROUP_MASK_REGIDS
	.align		4
        /*0364*/ 	.byte	0x04, 0x29
        /*0366*/ 	.short	(.L_604 - .L_603)


	//   ....[0]....
.L_603:
        /*0368*/ 	.word	0xffffffff


	//   ....[1]....
        /*036c*/ 	.word	0xffffffff


	//   ....[2]....
        /*0370*/ 	.word	0xffffffff


	//   ....[3]....
        /*0374*/ 	.word	0xffffffff


	//   ....[4]....
        /*0378*/ 	.word	0xffffffff


	//   ....[5]....
        /*037c*/ 	.word	0xffffffff


	//   ....[6]....
        /*0380*/ 	.word	0xffffffff


	//   ....[7]....
        /*0384*/ 	.word	0xffffffff


	//   ....[8]....
        /*0388*/ 	.word	0xffffffff


	//   ....[9]....
        /*038c*/ 	.word	0xffffffff


	//   ....[10]....
        /*0390*/ 	.word	0xffffffff


	//   ....[11]....
        /*0394*/ 	.word	0xffffffff


	//   ....[12]....
        /*0398*/ 	.word	0xffffffff


	//   ....[13]....
        /*039c*/ 	.word	0xffffffff


	//   ....[14]....
        /*03a0*/ 	.word	0xffffffff


	//   ....[15]....
        /*03a4*/ 	.word	0xffffffff


	//   ....[16]....
        /*03a8*/ 	.word	0xffffffff


	//   ....[17]....
        /*03ac*/ 	.word	0xffffffff


	//   ....[18]....
        /*03b0*/ 	.word	0xffffffff


	//   ....[19]....
        /*03b4*/ 	.word	0xffffffff


	//   ....[20]....
        /*03b8*/ 	.word	0xffffffff


	//   ....[21]....
        /*03bc*/ 	.word	0xffffffff


	//   ....[22]....
        /*03c0*/ 	.word	0xffffffff


	//   ....[23]....
        /*03c4*/ 	.word	0xffffffff


	//   ....[24]....
        /*03c8*/ 	.word	0xffffffff


	//   ....[25]....
        /*03cc*/ 	.word	0xffffffff


	//   ....[26]....
        /*03d0*/ 	.word	0xffffffff


	//   ....[27]....
        /*03d4*/ 	.word	0xffffffff


	//   ....[28]....
        /*03d8*/ 	.word	0xffffffff


	//   ....[29]....
        /*03dc*/ 	.word	0xffffffff


	//   ....[30]....
        /*03e0*/ 	.word	0xffffffff


	//   ....[31]....
        /*03e4*/ 	.word	0xffffffff


	//   ....[32]....
        /*03e8*/ 	.word	0xffffffff


	//   ....[33]....
        /*03ec*/ 	.word	0xffffffff


	//   ....[34]....
        /*03f0*/ 	.word	0xffffffff


	//   ....[35]....
        /*03f4*/ 	.word	0xffffffff


	//   ....[36]....
        /*03f8*/ 	.word	0xffffffff


	//   ....[37]....
        /*03fc*/ 	.word	0xffffffff


	//   ....[38]....
        /*0400*/ 	.word	0xffffffff


	//   ....[39]....
        /*0404*/ 	.word	0xffffffff


	//   ....[40]....
        /*0408*/ 	.word	0xffffffff


	//   ....[41]....
        /*040c*/ 	.word	0xffffffff


	//   ....[42]....
        /*0410*/ 	.word	0xffffffff


	//   ....[43]....
        /*0414*/ 	.word	0xffffffff


	//   ....[44]....
        /*0418*/ 	.word	0xffffffff


	//   ....[45]....
        /*041c*/ 	.word	0xffffffff


	//   ....[46]....
        /*0420*/ 	.word	0xffffffff


	//   ....[47]....
        /*0424*/ 	.word	0xffffffff


	//   ....[48]....
        /*0428*/ 	.word	0xffffffff


	//   ....[49]....
        /*042c*/ 	.word	0xffffffff


	//   ....[50]....
        /*0430*/ 	.word	0xffffffff


	//   ....[51]....
        /*0434*/ 	.word	0xffffffff


	//----- nvinfo : EIATTR_COOP_GROUP_INSTR_OFFSETS
	.align		4
.L_604:
        /*0438*/ 	.byte	0x04, 0x28
        /*043a*/ 	.short	(.L_606 - .L_605)


	//   ....[0]....
.L_605:
        /*043c*/ 	.word	0x00000740


	//   ....[1]....
        /*0440*/ 	.word	0x00000770


	//   ....[2]....
        /*0444*/ 	.word	0x000009a0


	//   ....[3]....
        /*0448*/ 	.word	0x000009b0


	//   ....[4]....
        /*044c*/ 	.word	0x00000b10


	//   ....[5]....
        /*0450*/ 	.word	0x00000b30


	//   ....[6]....
        /*0454*/ 	.word	0x00000db0


	//   ....[7]....
        /*0458*/ 	.word	0x00000de0


	//   ....[8]....
        /*045c*/ 	.word	0x00000fb0


	//   ....[9]....
        /*0460*/ 	.word	0x00000fd0


	//   ....[10]....
        /*0464*/ 	.word	0x00001130


	//   ....[11]....
        /*0468*/ 	.word	0x00001150


	//   ....[12]....
        /*046c*/ 	.word	0x00001940


	//   ....[13]....
        /*0470*/ 	.word	0x00001960


	//   ....[14]....
        /*0474*/ 	.word	0x00001980


	//   ....[15]....
        /*0478*/ 	.word	0x00001990


	//   ....[16]....
        /*047c*/ 	.word	0x00002c60


	//   ....[17]....
        /*0480*/ 	.word	0x00002c80


	//   ....[18]....
        /*0484*/ 	.word	0x00002e00


	//   ....[19]....
        /*0488*/ 	.word	0x00002e20


	//   ....[20]....
        /*048c*/ 	.word	0x00003540


	//   ....[21]....
        /*0490*/ 	.word	0x000035e0


	//   ....[22]....
        /*0494*/ 	.word	0x000035f0


	//   ....[23]....
        /*0498*/ 	.word	0x00003640


	//   ....[24]....
        /*049c*/ 	.word	0x00005800


	//   ....[25]....
        /*04a0*/ 	.word	0x00005810


	//   ....[26]....
        /*04a4*/ 	.word	0x000058c0


	//   ....[27]....
        /*04a8*/ 	.word	0x000058f0


	//   ....[28]....
        /*04ac*/ 	.word	0x00005c40


	//   ....[29]....
        /*04b0*/ 	.word	0x00005c50


	//   ....[30]....
        /*04b4*/ 	.word	0x00005d10


	//   ....[31]....
        /*04b8*/ 	.word	0x00005d30


	//   ....[32]....
        /*04bc*/ 	.word	0x00006cd0


	//   ....[33]....
        /*04c0*/ 	.word	0x00006cf0


	//   ....[34]....
        /*04c4*/ 	.word	0x00007370


	//   ....[35]....
        /*04c8*/ 	.word	0x00007390


	//   ....[36]....
        /*04cc*/ 	.word	0x00008ce0


	//   ....[37]....
        /*04d0*/ 	.word	0x00008cf0


	//   ....[38]....
        /*04d4*/ 	.word	0x00008d30


	//   ....[39]....
        /*04d8*/ 	.word	0x00008d50


	//   ....[40]....
        /*04dc*/ 	.word	0x0000a4d0


	//   ....[41]....
        /*04e0*/ 	.word	0x0000a4e0


	//   ....[42]....
        /*04e4*/ 	.word	0x0000a500


	//   ....[43]....
        /*04e8*/ 	.word	0x0000a510


	//   ....[44]....
        /*04ec*/ 	.word	0x0000a650


	//   ....[45]....
        /*04f0*/ 	.word	0x0000a670


	//   ....[46]....
        /*04f4*/ 	.word	0x0000a870


	//   ....[47]....
        /*04f8*/ 	.word	0x0000a8a0


	//   ....[48]....
        /*04fc*/ 	.word	0x0000aa60


	//   ....[49]....
        /*0500*/ 	.word	0x0000aa90


	//   ....[50]....
        /*0504*/ 	.word	0x0000ac50


	//   ....[51]....
        /*0508*/ 	.word	0x0000ac70


	//----- nvinfo : EIATTR_EXIT_INSTR_OFFSETS
	.align		4
.L_606:
        /*050c*/ 	.byte	0x04, 0x1c
        /*050e*/ 	.short	(.L_608 - .L_607)


	//   ....[0]....
.L_607:
        /*0510*/ 	.word	0x00000040


	//   ....[1]....
        /*0514*/ 	.word	0x0000ac80


	//   ....[2]....
        /*0518*/ 	.word	0x0000adc0


	//   ....[3]....
        /*051c*/ 	.word	0x0000ae20


	//----- nvinfo : EIATTR_CTAIDZ_USED
	.align		4
.L_608:
        /*0520*/ 	.byte	0x01, 0x04
	.zero		2


	//----- nvinfo : EIATTR_MAX_THREADS
	.align		4
        /*0524*/ 	.byte	0x04, 0x05
        /*0526*/ 	.short	(.L_610 - .L_609)
.L_609:
        /*0528*/ 	.word	0x00000100
        /*052c*/ 	.word	0x00000001
        /*0530*/ 	.word	0x00000001


	//----- nvinfo : EIATTR_CRS_STACK_SIZE
	.align		4
.L_610:
        /*0534*/ 	.byte	0x04, 0x1e
        /*0536*/ 	.short	(.L_612 - .L_611)
.L_611:
        /*0538*/ 	.word	0x00000000
.L_612:


//--------------------- .nv.info._ZN7cutlass13device_kernelIN5flash19enable_sm80_to_sm89INS1_16FlashAttnFwdSm80INS1_25CollectiveMainloopFwdSm80ILi8ELi1ELb1EN4cute5tupleIJNS5_1CILi128EEENS7_ILi64EEENS7_ILi256EEEEEELi256ENS_10bfloat16_tEfNS_4arch4Sm80ELb0ELb0ELb0ELb1ELb1ELb0ELb1ELb0EEENS1_21CollectiveEpilogueFwdINS6_IJS8_SA_S9_EEENS6_IJNS7_ILi1EEESI_SI_EEESC_SE_Li256ELb1ELb1ELb0ELb0EEENS1_19SingleTileSchedulerILb1ELb0ELb1ELi128EEEEEEEEEvNT_6ParamsE --------------------------
	.section	.nv.info._ZN7cutlass13device_kernelIN5flash19enable_sm80_to_sm89INS1_16FlashAttnFwdSm80INS1_25CollectiveMainloopFwdSm80ILi8ELi1ELb1EN4cute5tupleIJNS5_1CILi128EEENS7_ILi64EEENS7_ILi256EEEEEELi256ENS_10bfloat16_tEfNS_4arch4Sm80ELb0ELb0ELb0ELb1ELb1ELb0ELb1ELb0EEENS1_21CollectiveEpilogueFwdINS6_IJS8_SA_S9_EEENS6_IJNS7_ILi1EEESI_SI_EEESC_SE_Li256ELb1ELb1ELb0ELb0EEENS1_19SingleTileSchedulerILb1ELb0ELb1ELi128EEEEEEEEEvNT_6ParamsE,"",@"SHT_CUDA_INFO"
	.sectionflags	@""
	.align	4


	//----- nvinfo : EIATTR_CUDA_API_VERSION
	.align		4
        /*0000*/ 	.byte	0x04, 0x37
        /*0002*/ 	.short	(.L_614 - .L_613)
.L_613:
        /*0004*/ 	.word	0x00000082


	//----- nvinfo : EIATTR_SW2861232_WAR
	.align		4
.L_614:
        /*0008*/ 	.byte	0x01, 0x35
	.zero		2


	//----- nvinfo : EIATTR_PARAM_CBANK
	.align		4
        /*000c*/ 	.byte	0x04, 0x0a
        /*000e*/ 	.short	(.L_616 - .L_615)
	.align		4
.L_615:
        /*0010*/ 	.word	index@(.nv.constant0._ZN7cutlass13device_kernelIN5flash19enable_sm80_to_sm89INS1_16FlashAttnFwdSm80INS1_25CollectiveMainloopFwdSm80ILi8ELi1ELb1EN4cute5tupleIJNS5_1CILi128EEENS7_ILi64EEENS7_ILi256EEEEEELi256ENS_10bfloat16_tEfNS_4arch4Sm80ELb0ELb0ELb0ELb1ELb1ELb0ELb1ELb0EEENS1_21CollectiveEpilogueFwdINS6_IJS8_SA_S9_EEENS6_IJNS7_ILi1EEESI_SI_EEESC_SE_Li256ELb1ELb1ELb0ELb0EEENS1_19SingleTileSchedulerILb1ELb0ELb1ELi128EEEEEEEEEvNT_6ParamsE)
        /*0014*/ 	.short	0x0160
        /*0016*/ 	.short	0x0418


	//----- nvinfo : EIATTR_CBANK_PARAM_SIZE
	.align		4
.L_616:
        /*0018*/ 	.byte	0x03, 0x19
        /*001a*/ 	.short	0x0418


	//----- nvinfo : EIATTR_KPARAM_INFO
	.align		4
        /*001c*/ 	.byte	0x04, 0x17
        /*001e*/ 	.short	(.L_618 - .L_617)
.L_617:
        /*0020*/ 	.word	0x00000000
        /*0024*/ 	.short	0x0000
        /*0026*/ 	.short	0x0000
        /*0028*/ 	.byte	0x00, 0xf0, 0x61, 0x10


	//----- nvinfo : EIATTR_MAXREG_COUNT
	.align		4
.L_618:
        /*002c*/ 	.byte	0x03, 0x1b
        /*002e*/ 	.short	0x00ff


	//----- nvinfo : EIATTR_NUM_BARRIERS
	.align		4
        /*0030*/ 	.byte	0x02, 0x4c
        /*0032*/ 	.byte	0x02
	.zero		1


	//----- nvinfo : EIATTR_ANNOTATIONS
	.align		4
        /*0034*/ 	.byte	0x04, 0x55
        /*0036*/ 	.short	(.L_620 - .L_619)


	//   ....[0]....
.L_619:
        /* <DEDUP_REMOVED lines=47> */


	//----- nvinfo : EIATTR_MERCURY_ISA_VERSION
	.align		4
.L_620:
        /*0310*/ 	.byte	0x03, 0x5f
        /*0312*/ 	.short	0x0000


	//----- nvinfo : EIATTR_COOP_GROUP_MASK_REGIDS
	.align		4
        /*0314*/ 	.byte	0x04, 0x29
        /*0316*/ 	.short	(.L_622 - .L_621)


	//   ....[0]....
.L_621:
        /*0318*/ 	.word	0xffffffff


	//   ....[1]....
        /*031c*/ 	.word	0xffffffff


	//   ....[2]....
        /*0320*/ 	.word	0xffffffff


	//   ....[3]....
        /*0324*/ 	.word	0xffffffff


	//   ....[4]....
        /*0328*/ 	.word	0xffffffff


	//   ....[5]....
        /*032c*/ 	.word	0xffffffff


	//   ....[6]....
        /*0330*/ 	.word	0xffffffff


	//   ....[7]....
        /*0334*/ 	.word	0xffffffff


	//   ....[8]....
        /*0338*/ 	.word	0xffffffff


	//   ....[9]....
        /*033c*/ 	.word	0xffffffff


	//   ....[10]....
        /*0340*/ 	.word	0xffffffff


	//   ....[11]....
        /*0344*/ 	.word	0xffffffff


	//   ....[12]....
        /*0348*/ 	.word	0xffffffff


	//   ....[13]....
        /*034c*/ 	.word	0xffffffff


	//   ....[14]....
        /*0350*/ 	.word	0xffffffff


	//   ....[15]....
        /*0354*/ 	.word	0xffffffff


	//   ....[16]....
        /*0358*/ 	.word	0xffffffff


	//   ....[17]....
        /*035c*/ 	.word	0xffffffff


	//   ....[18]....
        /*0360*/ 	.word	0xffffffff


	//   ....[19]....
        /*0364*/ 	.word	0xffffffff


	//   ....[20]....
        /*0368*/ 	.word	0xffffffff


	//   ....[21]....
        /*036c*/ 	.word	0xffffffff


	//   ....[22]....
        /*0370*/ 	.word	0xffffffff


	//   ....[23]....
        /*0374*/ 	.word	0xffffffff


	//   ....[24]....
        /*0378*/ 	.word	0xffffffff


	//   ....[25]....
        /*037c*/ 	.word	0xffffffff


	//   ....[26]....
        /*0380*/ 	.word	0xffffffff


	//   ....[27]....
        /*0384*/ 	.word	0xffffffff


	//   ....[28]....
        /*0388*/ 	.word	0xffffffff


	//   ....[29]....
        /*038c*/ 	.word	0xffffffff


	//   ....[30]....
        /*0390*/ 	.word	0xffffffff


	//   ....[31]....
        /*0394*/ 	.word	0xffffffff


	//   ....[32]....
        /*0398*/ 	.word	0xffffffff


	//   ....[33]....
        /*039c*/ 	.word	0xffffffff


	//   ....[34]....
        /*03a0*/ 	.word	0xffffffff


	//   ....[35]....
        /*03a4*/ 	.word	0xffffffff


	//   ....[36]....
        /*03a8*/ 	.word	0xffffffff


	//   ....[37]....
        /*03ac*/ 	.word	0xffffffff


	//   ....[38]....
        /*03b0*/ 	.word	0xffffffff


	//   ....[39]....
        /*03b4*/ 	.word	0xffffffff


	//   ....[40]....
        /*03b8*/ 	.word	0xffffffff


	//   ....[41]....
        /*03bc*/ 	.word	0xffffffff


	//   ....[42]....
        /*03c0*/ 	.word	0xffffffff


	//   ....[43]....
        /*03c4*/ 	.word	0xffffffff


	//   ....[44]....
        /*03c8*/ 	.word	0xffffffff


	//   ....[45]....
        /*03cc*/ 	.word	0xffffffff


	//   ....[46]....
        /*03d0*/ 	.word	0xffffffff


	//   ....[47]....
        /*03d4*/ 	.word	0xffffffff


	//   ....[48]....
        /*03d8*/ 	.word	0xffffffff


	//   ....[49]....
        /*03dc*/ 	.word	0xffffffff


	//   ....[50]....
        /*03e0*/ 	.word	0xffffffff


	//   ....[51]....
        /*03e4*/ 	.word	0xffffffff


	//   ....[52]....
        /*03e8*/ 	.word	0xffffffff


	//   ....[53]....
        /*03ec*/ 	.word	0xffffffff


	//   ....[54]....
        /*03f0*/ 	.word	0xffffffff


	//   ....[55]....
        /*03f4*/ 	.word	0xffffffff


	//   ....[56]....
        /*03f8*/ 	.word	0xffffffff


	//   ....[57]....
        /*03fc*/ 	.word	0xffffffff


	//   ....[58]....
        /*0400*/ 	.word	0xffffffff


	//   ....[59]....
        /*0404*/ 	.word	0xffffffff


	//   ....[60]....
        /*0408*/ 	.word	0xffffffff


	//----- nvinfo : EIATTR_COOP_GROUP_INSTR_OFFSETS
	.align		4
.L_622:
        /*040c*/ 	.byte	0x04, 0x28
        /*040e*/ 	.short	(.L_624 - .L_623)


	//   ....[0]....
.L_623:
        /*0410*/ 	.word	0x000000a0


	//   ....[1]....
        /*0414*/ 	.word	0x00001510


	//   ....[2]....
        /*0418*/ 	.word	0x00001540


	//   ....[3]....
        /*041c*/ 	.word	0x00001600


	//   ....[4]....
        /*0420*/ 	.word	0x00001630


	//   ....[5]....
        /*0424*/ 	.word	0x00001770


	//   ....[6]....
        /*0428*/ 	.word	0x00001780


	//   ....[7]....
        /*042c*/ 	.word	0x00001920


	//   ....[8]....
        /*0430*/ 	.word	0x000019e0


	//   ....[9]....
        /*0434*/ 	.word	0x00001b20


	//   ....[10]....
        /*0438*/ 	.word	0x00001b60


	//   ....[11]....
        /*043c*/ 	.word	0x00001ba0


	//   ....[12]....
        /*0440*/ 	.word	0x00001bb0


	//   ....[13]....
        /*0444*/ 	.word	0x00001bd0


	//   ....[14]....
        /*0448*/ 	.word	0x00001c60


	//   ....[15]....
        /*044c*/ 	.word	0x00001d50


	//   ....[16]....
        /*0450*/ 	.word	0x00001da0


	//   ....[17]....
        /*0454*/ 	.word	0x00003540


	//   ....[18]....
        /*0458*/ 	.word	0x00003550


	//   ....[19]....
        /*045c*/ 	.word	0x00003620


	//   ....[20]....
        /*0460*/ 	.word	0x00003640


	//   ....[21]....
        /*0464*/ 	.word	0x00003d70


	//   ....[22]....
        /*0468*/ 	.word	0x00003e10


	//   ....[23]....
        /*046c*/ 	.word	0x00003e30


	//   ....[24]....
        /*0470*/ 	.word	0x00003e90


	//   ....[25]....
        /*0474*/ 	.word	0x00005da0


	//   ....[26]....
        /*0478*/ 	.word	0x00005db0


	//   ....[27]....
        /*047c*/ 	.word	0x00005e30


	//   ....[28]....
        /*0480*/ 	.word	0x00005e40


	//   ....[29]....
        /*0484*/ 	.word	0x00006220


	//   ....[30]....
        /*0488*/ 	.word	0x00006230


	//   ....[31]....
        /*048c*/ 	.word	0x00006280


	//   ....[32]....
        /*0490*/ 	.word	0x000062a0


	//   ....[33]....
        /*0494*/ 	.word	0x00007280


	//   ....[34]....
        /*0498*/ 	.word	0x000072a0


	//   ....[35]....
        /*049c*/ 	.word	0x00007940


	//   ....[36]....
        /*04a0*/ 	.word	0x00007960


	//   ....[37]....
        /*04a4*/ 	.word	0x00009160


	//   ....[38]....
        /*04a8*/ 	.word	0x00009170


	//   ....[39]....
        /*04ac*/ 	.word	0x000091a0


	//   ....[40]....
        /*04b0*/ 	.word	0x000091c0


	//   ....[41]....
        /*04b4*/ 	.word	0x0000ac30


	//   ....[42]....
        /*04b8*/ 	.word	0x0000ac70


	//   ....[43]....
        /*04bc*/ 	.word	0x0000acd0


	//   ....[44]....
        /*04c0*/ 	.word	0x0000ad00


	//   ....[45]....
        /*04c4*/ 	.word	0x0000af30


	//   ....[46]....
        /*04c8*/ 	.word	0x0000af40


	//   ....[47]....
        /*04cc*/ 	.word	0x0000b140


	//   ....[48]....
        /*04d0*/ 	.word	0x0000b170


	//   ....[49]....
        /*04d4*/ 	.word	0x0000b330


	//   ....[50]....
        /*04d8*/ 	.word	0x0000b360


	//   ....[51]....
        /*04dc*/ 	.word	0x0000b520


	//   ....[52]....
        /*04e0*/ 	.word	0x0000b540


	//   ....[53]....
        /*04e4*/ 	.word	0x0000bec0


	//   ....[54]....
        /*04e8*/ 	.word	0x0000bee0


	//   ....[55]....
        /*04ec*/ 	.word	0x0000c0a0


	//   ....[56]....
        /*04f0*/ 	.word	0x0000c0d0


	//   ....[57]....
        /*04f4*/ 	.word	0x0000c260


	//   ....[58]....
        /*04f8*/ 	.word	0x0000c290


	//   ....[59]....
        /*04fc*/ 	.word	0x0000c420


	//   ....[60]....
        /*0500*/ 	.word	0x0000c440


	//----- nvinfo : EIATTR_EXIT_INSTR_OFFSETS
	.align		4
.L_624:
        /*0504*/ 	.byte	0x04, 0x1c
        /*0506*/ 	.short	(.L_626 - .L_625)


	//   ....[0]....
.L_625:
        /*0508*/ 	.word	0x00000450


	//   ....[1]....
        /*050c*/ 	.word	0x0000b550


	//   ....[2]....
        /*0510*/ 	.word	0x0000b690


	//   ....[3]....
        /*0514*/ 	.word	0x0000b6f0


	//   ....[4]....
        /*0518*/ 	.word	0x0000c450


	//   ....[5]....
        /*051c*/ 	.word	0x0000c560


	//   ....[6]....
        /*0520*/ 	.word	0x0000c5c0


	//----- nvinfo : EIATTR_CTAIDZ_USED
	.align		4
.L_626:
        /*0524*/ 	.byte	0x01, 0x04
	.zero		2


	//----- nvinfo : EIATTR_MAX_THREADS
	.align		4
        /*0528*/ 	.byte	0x04, 0x05
        /*052a*/ 	.short	(.L_628 - .L_627)
.L_627:
        /*052c*/ 	.word	0x00000100
        /*0530*/ 	.word	0x00000001
        /*0534*/ 	.word	0x00000001


	//----- nvinfo : EIATTR_CRS_STACK_SIZE
	.align		4
.L_628:
        /*0538*/ 	.byte	0x04, 0x1e
        /*053a*/ 	.short	(.L_630 - .L_629)
.L_629:
        /*053c*/ 	.word	0x00000000
.L_630:


//--------------------- .nv.info._ZN7cutlass13device_kernelIN5flash19enable_sm80_to_sm89INS1_16FlashAttnFwdSm80INS1_25CollectiveMainloopFwdSm80ILi8ELi1ELb0EN4cute5tupleIJNS5_1CILi128EEENS7_ILi32EEENS7_ILi256EEEEEELi256ENS_10bfloat16_tEfNS_4arch4Sm80ELb0ELb0ELb0ELb1ELb1ELb1ELb1ELb0EEENS1_21CollectiveEpilogueFwdINS6_IJS8_SA_S9_EEENS6_IJNS7_ILi1EEESI_SI_EEESC_SE_Li256ELb1ELb1ELb0ELb0EEENS1_19SingleTileSchedulerILb1ELb0ELb1ELi128EEEEEEEEEvNT_6ParamsE --------------------------
	.section	.nv.info._ZN7cutlass13device_kernelIN5flash19enable_sm80_to_sm89INS1_16FlashAttnFwdSm80INS1_25CollectiveMainloopFwdSm80ILi8ELi1ELb0EN4cute5tupleIJNS5_1CILi128EEENS7_ILi32EEENS7_ILi256EEEEEELi256ENS_10bfloat16_tEfNS_4arch4Sm80ELb0ELb0ELb0ELb1ELb1ELb1ELb1ELb0EEENS1_21CollectiveEpilogueFwdINS6_IJS8_SA_S9_EEENS6_IJNS7_ILi1EEESI_SI_EEESC_SE_Li256ELb1ELb1ELb0ELb0EEENS1_19SingleTileSchedulerILb1ELb0ELb1ELi128EEEEEEEEEvNT_6ParamsE,"",@"SHT_CUDA_INFO"
	.sectionflags	@""
	.align	4


	//----- nvinfo : EIATTR_CUDA_API_VERSION
	.align		4
        /*0000*/ 	.byte	0x04, 0x37
        /*0002*/ 	.short	(.L_632 - .L_631)
.L_631:
        /*0004*/ 	.word	0x00000082


	//----- nvinfo : EIATTR_SW2861232_WAR
	.align		4
.L_632:
        /*0008*/ 	.byte	0x01, 0x35
	.zero		2


	//----- nvinfo : EIATTR_PARAM_CBANK
	.align		4
        /*000c*/ 	.byte	0x04, 0x0a
        /*000e*/ 	.short	(.L_634 - .L_633)
	.align		4
.L_633:
        /*0010*/ 	.word	index@(.nv.constant0._ZN7cutlass13device_kernelIN5flash19enable_sm80_to_sm89INS1_16FlashAttnFwdSm80INS1_25CollectiveMainloopFwdSm80ILi8ELi1ELb0EN4cute5tupleIJNS5_1CILi128EEENS7_ILi32EEENS7_ILi256EEEEEELi256ENS_10bfloat16_tEfNS_4arch4Sm80ELb0ELb0ELb0ELb1ELb1ELb1ELb1ELb0EEENS1_21CollectiveEpilogueFwdINS6_IJS8_SA_S9_EEENS6_IJNS7_ILi1EEESI_SI_EEESC_SE_Li256ELb1ELb1ELb0ELb0EEENS1_19SingleTileSchedulerILb1ELb0ELb1ELi128EEEEEEEEEvNT_6ParamsE)
        /*0014*/ 	.short	0x0160
        /*0016*/ 	.short	0x0418


	//----- nvinfo : EIATTR_CBANK_PARAM_SIZE
	.align		4
.L_634:
        /*0018*/ 	.byte	0x03, 0x19
        /*001a*/ 	.short	0x0418


	//----- nvinfo : EIATTR_KPARAM_INFO
	.align		4
        /*001c*/ 	.byte	0x04, 0x17
        /*001e*/ 	.short	(.L_636 - .L_635)
.L_635:
        /*0020*/ 	.word	0x00000000
        /*0024*/ 	.short	0x0000
        /*0026*/ 	.short	0x0000
        /*0028*/ 	.byte	0x00, 0xf0, 0x61, 0x10


	//----- nvinfo : EIATTR_MAXREG_COUNT
	.align		4
.L_636:
        /*002c*/ 	.byte	0x03, 0x1b
        /*002e*/ 	.short	0x00ff


	//----- nvinfo : EIATTR_NUM_BARRIERS
	.align		4
        /*0030*/ 	.byte	0x02, 0x4c
        /*0032*/ 	.byte	0x02
	.zero		1


	//----- nvinfo : EIATTR_MERCURY_ISA_VERSION
	.align		4
        /*0034*/ 	.byte	0x03, 0x5f
        /*0036*/ 	.short	0x0000


	//----- nvinfo : EIATTR_COOP_GROUP_MASK_REGIDS
	.align		4
        /*0038*/ 	.byte	0x04, 0x29
        /*003a*/ 	.short	(.L_638 - .L_637)


	//   ....[0]....
.L_637:
        /*003c*/ 	.word	0xffffffff


	//   ....[1]....
        /*0040*/ 	.word	0xffffffff


	//   ....[2]....
        /*0044*/ 	.word	0xffffffff


	//   ....[3]....
        /*0048*/ 	.word	0xffffffff


	//   ....[4]....
        /*004c*/ 	.word	0xffffffff


	//   ....[5]....
        /*0050*/ 	.word	0xffffffff


	//   ....[6]....
        /*0054*/ 	.word	0xffffffff


	//   ....[7]....
        /*0058*/ 	.word	0xffffffff


	//   ....[8]....
        /*005c*/ 	.word	0xffffffff


	//   ....[9]....
        /*0060*/ 	.word	0xffffffff


	//   ....[10]....
        /*0064*/ 	.word	0xffffffff


	//   ....[11]....
        /*0068*/ 	.word	0xffffffff


	//   ....[12]....
        /*006c*/ 	.word	0xffffffff


	//   ....[13]....
        /*0070*/ 	.word	0xffffffff


	//   ....[14]....
        /*0074*/ 	.word	0xffffffff


	//   ....[15]....
        /*0078*/ 	.word	0xffffffff


	//   ....[16]....
        /*007c*/ 	.word	0xffffffff


	//   ....[17]....
        /*0080*/ 	.word	0xffffffff


	//   ....[18]....
        /*0084*/ 	.word	0xffffffff


	//   ....[19]....
        /*0088*/ 	.word	0xffffffff


	//   ....[20]....
        /*008c*/ 	.word	0xffffffff


	//   ....[21]....
        /*0090*/ 	.word	0xffffffff


	//   ....[22]....
        /*0094*/ 	.word	0xffffffff


	//   ....[23]....
        /*0098*/ 	.word	0xffffffff


	//   ....[24]....
        /*009c*/ 	.word	0xffffffff


	//   ....[25]....
        /*00a0*/ 	.word	0xffffffff


	//   ....[26]....
        /*00a4*/ 	.word	0xffffffff


	//   ....[27]....
        /*00a8*/ 	.word	0xffffffff


	//   ....[28]....
        /*00ac*/ 	.word	0xffffffff


	//   ....[29]....
        /*00b0*/ 	.word	0xffffffff


	//   ....[30]....
        /*00b4*/ 	.word	0xffffffff


	//   ....[31]....
        /*00b8*/ 	.word	0xffffffff


	//   ....[32]....
        /*00bc*/ 	.word	0xffffffff


	//   ....[33]....
        /*00c0*/ 	.word	0xffffffff


	//   ....[34]....
        /*00c4*/ 	.word	0xffffffff


	//   ....[35]....
        /*00c8*/ 	.word	0xffffffff


	//   ....[36]....
        /*00cc*/ 	.word	0xffffffff


	//   ....[37]....
        /*00d0*/ 	.word	0xffffffff


	//   ....[38]....
        /*00d4*/ 	.word	0xffffffff


	//   ....[39]....
        /*00d8*/ 	.word	0xffffffff


	//   ....[40]....
        /*00dc*/ 	.word	0xffffffff


	//   ....[41]....
        /*00e0*/ 	.word	0xffffffff


	//   ....[42]....
        /*00e4*/ 	.word	0xffffffff


	//   ....[43]....
        /*00e8*/ 	.word	0xffffffff


	//   ....[44]....
        /*00ec*/ 	.word	0xffffffff


	//   ....[45]....
        /*00f0*/ 	.word	0xffffffff


	//   ....[46]....
        /*00f4*/ 	.word	0xffffffff


	//   ....[47]....
        /*00f8*/ 	.word	0xffffffff


	//   ....[48]....
        /*00fc*/ 	.word	0xffffffff


	//   ....[49]....
        /*0100*/ 	.word	0xffffffff


	//   ....[50]....
        /*0104*/ 	.word	0xffffffff


	//   ....[51]....
        /*0108*/ 	.word	0xffffffff


	//   ....[52]....
        /*010c*/ 	.word	0xffffffff


	//   ....[53]....
        /*0110*/ 	.word	0xffffffff


	//   ....[54]....
        /*0114*/ 	.word	0xffffffff


	//   ....[55]....
        /*0118*/ 	.word	0xffffffff


	//   ....[56]....
        /*011c*/ 	.word	0xffffffff


	//   ....[57]....
        /*0120*/ 	.word	0xffffffff


	//   ....[58]....
        /*0124*/ 	.word	0xffffffff


	//----- nvinfo : EIATTR_COOP_GROUP_INSTR_OFFSETS
	.align		4
.L_638:
        /*0128*/ 	.byte	0x04, 0x28
        /*012a*/ 	.short	(.L_640 - .L_639)


	//   ....[0]....
.L_639:
        /*012c*/ 	.word	0x00000090


	//   ....[1]....
        /*0130*/ 	.word	0x00001f60


	//   ....[2]....
        /*0134*/ 	.word	0x00001f70


	//   ....[3]....
        /*0138*/ 	.word	0x00003190


	//   ....[4]....
        /*013c*/ 	.word	0x000031a0


	//   ....[5]....
        /*0140*/ 	.word	0x000042b0


	//   ....[6]....
        /*0144*/ 	.word	0x000042d0


	//   ....[7]....
        /*0148*/ 	.word	0x000046a0


	//   ....[8]....
        /*014c*/ 	.word	0x000046c0


	//   ....[9]....
        /*0150*/ 	.word	0x00005370


	//   ....[10]....
        /*0154*/ 	.word	0x000053a0


	//   ....[11]....
        /*0158*/ 	.word	0x00005600


	//   ....[12]....
        /*015c*/ 	.word	0x00005630


	//   ....[13]....
        /*0160*/ 	.word	0x000057a0


	//   ....[14]....
        /*0164*/ 	.word	0x000057d0


	//   ....[15]....
        /*0168*/ 	.word	0x00005940


	//   ....[16]....
        /*016c*/ 	.word	0x00005980


	//   ....[17]....
        /*0170*/ 	.word	0x00005e40


	//   ....[18]....
        /*0174*/ 	.word	0x00005e90


	//   ....[19]....
        /*0178*/ 	.word	0x0000cee0


	//   ....[20]....
        /*017c*/ 	.word	0x0000cf20


	//   ....[21]....
        /*0180*/ 	.word	0x0000daf0


	//   ....[22]....
        /*0184*/ 	.word	0x0000db00


	//   ....[23]....
        /*0188*/ 	.word	0x0000e060


	//   ....[24]....
        /*018c*/ 	.word	0x0000e0b0


	//   ....[25]....
        /*0190*/ 	.word	0x0000e0d0


	//   ....[26]....
        /*0194*/ 	.word	0x0000e0f0


	//   ....[27]....
        /*0198*/ 	.word	0x0000ec30


	//   ....[28]....
        /*019c*/ 	.word	0x0000ec40


	//   ....[29]....
        /*01a0*/ 	.word	0x0000ee60


	//   ....[30]....
        /*01a4*/ 	.word	0x0000ee70


	//   ....[31]....
        /*01a8*/ 	.word	0x0000f7e0


	//   ....[32]....
        /*01ac*/ 	.word	0x0000f800


	//   ....[33]....
        /*01b0*/ 	.word	0x0000f8a0


	//   ....[34]....
        /*01b4*/ 	.word	0x0000f8b0


	//   ....[35]....
        /*01b8*/ 	.word	0x00010a70


	//   ....[36]....
        /*01bc*/ 	.word	0x00010aa0


	//   ....[37]....
        /*01c0*/ 	.word	0x00010af0


	//   ....[38]....
        /*01c4*/ 	.word	0x00010b00


	//   ....[39]....
        /*01c8*/ 	.word	0x00012580


	//   ....[40]....
        /*01cc*/ 	.word	0x000125c0


	//   ....[41]....
        /*01d0*/ 	.word	0x000125f0


	//   ....[42]....
        /*01d4*/ 	.word	0x00012620


	//   ....[43]....
        /*01d8*/ 	.word	0x00012860


	//   ....[44]....
        /*01dc*/ 	.word	0x00012870


	//   ....[45]....
        /*01e0*/ 	.word	0x00012a70


	//   ....[46]....
        /*01e4*/ 	.word	0x00012aa0


	//   ....[47]....
        /*01e8*/ 	.word	0x00012c60


	//   ....[48]....
        /*01ec*/ 	.word	0x00012c90


	//   ....[49]....
        /*01f0*/ 	.word	0x00012e50


	//   ....[50]....
        /*01f4*/ 	.word	0x00012e70


	//   ....[51]....
        /*01f8*/ 	.word	0x00013810


	//   ....[52]....
        /*01fc*/ 	.word	0x00013840


	//   ....[53]....
        /*0200*/ 	.word	0x000139d0


	//   ....[54]....
        /*0204*/ 	.word	0x00013a00


	//   ....[55]....
        /*0208*/ 	.word	0x00013b90


	//   ....[56]....
        /*020c*/ 	.word	0x00013bc0


	//   ....[57]....
        /*0210*/ 	.word	0x00013d50


	//   ....[58]....
        /*0214*/ 	.word	0x00013d70


	//----- nvinfo : EIATTR_EXIT_INSTR_OFFSETS
	.align		4
.L_640:
        /*0218*/ 	.byte	0x04, 0x1c
        /*021a*/ 	.short	(.L_642 - .L_641)


	//   ....[0]....
.L_641:
        /*021c*/ 	.word	0x00000440


	//   ....[1]....
        /*0220*/ 	.word	0x00012e80


	//   ....[2]....
        /*0224*/ 	.word	0x00012fc0


	//   ....[3]....
        /*0228*/ 	.word	0x00013020


	//   ....[4]....
        /*022c*/ 	.word	0x00013d80


	//   ....[5]....
        /*0230*/ 	.word	0x00013e90


	//   ....[6]....
        /*0234*/ 	.word	0x00013ef0


	//----- nvinfo : EIATTR_CTAIDZ_USED
	.align		4
.L_642:
        /*0238*/ 	.byte	0x01, 0x04
	.zero		2


	//----- nvinfo : EIATTR_MAX_THREADS
	.align		4
        /*023c*/ 	.byte	0x04, 0x05
        /*023e*/ 	.short	(.L_644 - .L_643)
.L_643:
        /*0240*/ 	.word	0x00000100
        /*0244*/ 	.word	0x00000001
        /*0248*/ 	.word	0x00000001


	//----- nvinfo : EIATTR_CRS_STACK_SIZE
	.align		4
.L_644:
        /*024c*/ 	.byte	0x04, 0x1e
        /*024e*/ 	.short	(.L_646 - .L_645)
.L_645:
        /*0250*/ 	.word	0x00000000
.L_646:


//--------------------- .nv.info._ZN7cutlass13device_kernelIN5flash19enable_sm80_to_sm89INS1_16FlashAttnFwdSm80INS1_25CollectiveMainloopFwdSm80ILi8ELi1ELb1EN4cute5tupleIJNS5_1CILi128EEENS7_ILi48EEENS7_ILi256EEEEEELi256ENS_10bfloat16_tEfNS_4arch4Sm80ELb0ELb1ELb0ELb0ELb1ELb0ELb1ELb0EEENS1_21CollectiveEpilogueFwdINS6_IJS8_SA_S9_EEENS6_IJNS7_ILi1EEESI_SI_EEESC_SE_Li256ELb0ELb1ELb0ELb0EEENS1_19SingleTileSchedulerILb0ELb0ELb1ELi128EEEEEEEEEvNT_6ParamsE --------------------------
	.section	.nv.info._ZN7cutlass13device_kernelIN5flash19enable_sm80_to_sm89INS1_16FlashAttnFwdSm80INS1_25CollectiveMainloopFwdSm80ILi8ELi1ELb1EN4cute5tupleIJNS5_1CILi128EEENS7_ILi48EEENS7_ILi256EEEEEELi256ENS_10bfloat16_tEfNS_4arch4Sm80ELb0ELb1ELb0ELb0ELb1ELb0ELb1ELb0EEENS1_21CollectiveEpilogueFwdINS6_IJS8_SA_S9_EEENS6_IJNS7_ILi1EEESI_SI_EEESC_SE_Li256ELb0ELb1ELb0ELb0EEENS1_19SingleTileSchedulerILb0ELb0ELb1ELi128EEEEEEEEEvNT_6ParamsE,"",@"SHT_CUDA_INFO"
	.sectionflags	@""
	.align	4


	//----- nvinfo : EIATTR_CUDA_API_VERSION
	.align		4
        /*0000*/ 	.byte	0x04, 0x37
        /*0002*/ 	.short	(.L_648 - .L_647)
.L_647:
        /*0004*/ 	.word	0x00000082


	//----- nvinfo : EIATTR_SW2861232_WAR
	.align		4
.L_648:
        /*0008*/ 	.byte	0x01, 0x35
	.zero		2


	//----- nvinfo : EIATTR_PARAM_CBANK
	.align		4
        /*000c*/ 	.byte	0x04, 0x0a
        /*000e*/ 	.short	(.L_650 - .L_649)
	.align		4
.L_649:
        /*0010*/ 	.word	index@(.nv.constant0._ZN7cutlass13device_kernelIN5flash19enable_sm80_to_sm89INS1_16FlashAttnFwdSm80INS1_25CollectiveMainloopFwdSm80ILi8ELi1ELb1EN4cute5tupleIJNS5_1CILi128EEENS7_ILi48EEENS7_ILi256EEEEEELi256ENS_10bfloat16_tEfNS_4arch4Sm80ELb0ELb1ELb0ELb0ELb1ELb0ELb1ELb0EEENS1_21CollectiveEpilogueFwdINS6_IJS8_SA_S9_EEENS6_IJNS7_ILi1EEESI_SI_EEESC_SE_Li256ELb0ELb1ELb0ELb0EEENS1_19SingleTileSchedulerILb0ELb0ELb1ELi128EEEEEEEEEvNT_6ParamsE)
        /*0014*/ 	.short	0x0160
        /*0016*/ 	.short	0x0418


	//----- nvinfo : EIATTR_CBANK_PARAM_SIZE
	.align		4
.L_650:
        /*0018*/ 	.byte	0x03, 0x19
        /*001a*/ 	.short	0x0418


	//----- nvinfo : EIATTR_KPARAM_INFO
	.align		4
        /*001c*/ 	.byte	0x04, 0x17
        /*001e*/ 	.short	(.L_652 - .L_651)
.L_651:
        /*0020*/ 	.word	0x00000000
        /*0024*/ 	.short	0x0000
        /*0026*/ 	.short	0x0000
        /*0028*/ 	.byte	0x00, 0xf0, 0x61, 0x10


	//----- nvinfo : EIATTR_MAXREG_COUNT
	.align		4
.L_652:
        /*002c*/ 	.byte	0x03, 0x1b
        /*002e*/ 	.short	0x00ff


	//----- nvinfo : EIATTR_NUM_BARRIERS
	.align		4
        /*0030*/ 	.byte	0x02, 0x4c
        /*0032*/ 	.byte	0x02
	.zero		1


	//----- nvinfo : EIATTR_ANNOTATIONS
	.align		4
        /*0034*/ 	.byte	0x04, 0x55
        /*0036*/ 	.short	(.L_654 - .L_653)


	//   ....[0]....
.L_653:
        /* <DEDUP_REMOVED lines=101> */


	//----- nvinfo : EIATTR_MERCURY_ISA_VERSION
	.align		4
.L_654:
        /*0678*/ 	.byte	0x03, 0x5f
        /*067a*/ 	.short	0x0000


	//----- nvinfo : EIATTR_COOP_GROUP_MASK_REGIDS
	.align		4
        /*067c*/ 	.byte	0x04, 0x29
        /*067e*/ 	.short	(.L_656 - .L_655)


	//   ....[0]....
.L_655:
        /*0680*/ 	.word	0xffffffff


	//   ....[1]....
        /*0684*/ 	.word	0xffffffff


	//   ....[2]....
        /*0688*/ 	.word	0xffffffff


	//   ....[3]....
        /*068c*/ 	.word	0xffffffff


	//   ....[4]....
        /*0690*/ 	.word	0xffffffff


	//   ....[5]....
        /*0694*/ 	.word	0xffffffff


	//   ....[6]....
        /*0698*/ 	.word	0xffffffff


	//   ....[7]....
        /*069c*/ 	.word	0xffffffff


	//   ....[8]....
        /*06a0*/ 	.word	0xffffffff


	//   ....[9]....
        /*06a4*/ 	.word	0xffffffff


	//   ....[10]....
        /*06a8*/ 	.word	0xffffffff


	//   ....[11]....
        /*06ac*/ 	.word	0xffffffff


	//   ....[12]....
        /*06b0*/ 	.word	0xffffffff


	//   ....[13]....
        /*06b4*/ 	.word	0xffffffff


	//   ....[14]....
        /*06b8*/ 	.word	0xffffffff


	//   ....[15]....
        /*06bc*/ 	.word	0xffffffff


	//   ....[16]....
        /*06c0*/ 	.word	0xffffffff


	//   ....[17]....
        /*06c4*/ 	.word	0xffffffff


	//   ....[18]....
        /*06c8*/ 	.word	0xffffffff


	//   ....[19]....
        /*06cc*/ 	.word	0xffffffff


	//   ....[20]....
        /*06d0*/ 	.word	0xffffffff


	//   ....[21]....
        /*06d4*/ 	.word	0xffffffff


	//   ....[22]....
        /*06d8*/ 	.word	0xffffffff


	//   ....[23]....
        /*06dc*/ 	.word	0xffffffff


	//   ....[24]....
        /*06e0*/ 	.word	0xffffffff


	//   ....[25]....
        /*06e4*/ 	.word	0xffffffff


	//   ....[26]....
        /*06e8*/ 	.word	0xffffffff


	//   ....[27]....
        /*06ec*/ 	.word	0xffffffff


	//   ....[28]....
        /*06f0*/ 	.word	0xffffffff


	//   ....[29]....
        /*06f4*/ 	.word	0xffffffff


	//   ....[30]....
        /*06f8*/ 	.word	0xffffffff


	//   ....[31]....
        /*06fc*/ 	.word	0xffffffff


	//   ....[32]....
        /*0700*/ 	.word	0xffffffff


	//   ....[33]....
        /*0704*/ 	.word	0xffffffff


	//   ....[34]....
        /*0708*/ 	.word	0xffffffff


	//   ....[35]....
        /*070c*/ 	.word	0xffffffff


	//   ....[36]....
        /*0710*/ 	.word	0xffffffff


	//   ....[37]....
        /*0714*/ 	.word	0xffffffff


	//   ....[38]....
        /*0718*/ 	.word	0xffffffff


	//   ....[39]....
        /*071c*/ 	.word	0xffffffff


	//   ....[40]....
        /*0720*/ 	.word	0xffffffff


	//   ....[41]....
        /*0724*/ 	.word	0xffffffff


	//   ....[42]....
        /*0728*/ 	.word	0xffffffff


	//   ....[43]....
        /*072c*/ 	.word	0xffffffff


	//   ....[44]....
        /*0730*/ 	.word	0xffffffff


	//   ....[45]....
        /*0734*/ 	.word	0xffffffff


	//   ....[46]....
        /*0738*/ 	.word	0xffffffff


	//   ....[47]....
        /*073c*/ 	.word	0xffffffff


	//   ....[48]....
        /*0740*/ 	.word	0xffffffff


	//   ....[49]....
        /*0744*/ 	.word	0xffffffff


	//   ....[50]....
        /*0748*/ 	.word	0xffffffff


	//   ....[51]....
        /*074c*/ 	.word	0xffffffff


	//   ....[52]....
        /*0750*/ 	.word	0xffffffff


	//   ....[53]....
        /*0754*/ 	.word	0xffffffff


	//   ....[54]....
        /*0758*/ 	.word	0xffffffff


	//   ....[55]....
        /*075c*/ 	.word	0xffffffff


	//   ....[56]....
        /*0760*/ 	.word	0xffffffff


	//   ....[57]....
        /*0764*/ 	.word	0xffffffff


	//   ....[58]....
        /*0768*/ 	.word	0xffffffff


	//   ....[59]....
        /*076c*/ 	.word	0xffffffff


	//   ....[60]....
        /*0770*/ 	.word	0xffffffff


	//   ....[61]....
        /*0774*/ 	.word	0xffffffff


	//   ....[62]....
        /*0778*/ 	.word	0xffffffff


	//   ....[63]....
        /*077c*/ 	.word	0xffffffff


	//   ....[64]....
        /*0780*/ 	.word	0xffffffff


	//   ....[65]....
        /*0784*/ 	.word	0xffffffff


	//   ....[66]....
        /*0788*/ 	.word	0xffffffff


	//   ....[67]....
        /*078c*/ 	.word	0xffffffff


	//   ....[68]....
        /*0790*/ 	.word	0xffffffff


	//   ....[69]....
        /*0794*/ 	.word	0xffffffff


	//   ....[70]....
        /*0798*/ 	.word	0xffffffff


	//   ....[71]....
        /*079c*/ 	.word	0xffffffff


	//   ....[72]....
        /*07a0*/ 	.word	0xffffffff


	//   ....[73]....
        /*07a4*/ 	.word	0xffffffff


	//   ....[74]....
        /*07a8*/ 	.word	0xffffffff


	//   ....[75]....
        /*07ac*/ 	.word	0xffffffff


	//   ....[76]....
        /*07b0*/ 	.word	0xffffffff


	//   ....[77]....
        /*07b4*/ 	.word	0xffffffff


	//   ....[78]....
        /*07b8*/ 	.word	0xffffffff


	//   ....[79]....
        /*07bc*/ 	.word	0xffffffff


	//   ....[80]....
        /*07c0*/ 	.word	0xffffffff


	//   ....[81]....
        /*07c4*/ 	.word	0xffffffff


	//   ....[82]....
        /*07c8*/ 	.word	0xffffffff


	//   ....[83]....
        /*07cc*/ 	.word	0xffffffff


	//   ....[84]....
        /*07d0*/ 	.word	0xffffffff


	//   ....[85]....
        /*07d4*/ 	.word	0xffffffff


	//   ....[86]....
        /*07d8*/ 	.word	0xffffffff


	//   ....[87]....
        /*07dc*/ 	.word	0xffffffff


	//   ....[88]....
        /*07e0*/ 	.word	0xffffffff


	//   ....[89]....
        /*07e4*/ 	.word	0xffffffff


	//   ....[90]....
        /*07e8*/ 	.word	0xffffffff


	//   ....[91]....
        /*07ec*/ 	.word	0xffffffff


	//   ....[92]....
        /*07f0*/ 	.word	0xffffffff


	//   ....[93]....
        /*07f4*/ 	.word	0xffffffff


	//   ....[94]....
        /*07f8*/ 	.word	0xffffffff


	//   ....[95]....
        /*07fc*/ 	.word	0xffffffff


	//   ....[96]....
        /*0800*/ 	.word	0xffffffff


	//   ....[97]....
        /*0804*/ 	.word	0xffffffff


	//----- nvinfo : EIATTR_COOP_GROUP_INSTR_OFFSETS
	.align		4
.L_656:
        /*0808*/ 	.byte	0x04, 0x28
        /*080a*/ 	.short	(.L_658 - .L_657)


	//   ....[0]....
.L_657:
        /*080c*/ 	.word	0x000012c0


	//   ....[1]....
        /*0810*/ 	.word	0x000012f0


	//   ....[2]....
        /*0814*/ 	.word	0x00001330


	//   ....[3]....
        /*0818*/ 	.word	0x000013d0


	//   ....[4]....
        /*081c*/ 	.word	0x00001570


	//   ....[5]....
        /*0820*/ 	.word	0x00001590


	//   ....[6]....
        /*0824*/ 	.word	0x000015a0


	//   ....[7]....
        /*0828*/ 	.word	0x000015b0


	//   ....[8]....
        /*082c*/ 	.word	0x00001700


	//   ....[9]....
        /*0830*/ 	.word	0x00001720


	//   ....[10]....
        /*0834*/ 	.word	0x000019f0


	//   ....[11]....
        /*0838*/ 	.word	0x00001a00


	//   ....[12]....
        /*083c*/ 	.word	0x00001d60


	//   ....[13]....
        /*0840*/ 	.word	0x00001d90


	//   ....[14]....
        /*0844*/ 	.word	0x00002180


	//   ....[15]....
        /*0848*/ 	.word	0x00002190


	//   ....[16]....
        /*084c*/ 	.word	0x00003180


	//   ....[17]....
        /*0850*/ 	.word	0x00003190


	//   ....[18]....
        /*0854*/ 	.word	0x00003210


	//   ....[19]....
        /*0858*/ 	.word	0x00003230


	//   ....[20]....
        /*085c*/ 	.word	0x00003560


	//   ....[21]....
        /*0860*/ 	.word	0x000037d0


	//   ....[22]....
        /*0864*/ 	.word	0x00004410


	//   ....[23]....
        /*0868*/ 	.word	0x00004470


	//   ....[24]....
        /*086c*/ 	.word	0x00004490


	//   ....[25]....
        /*0870*/ 	.word	0x00004580


	//   ....[26]....
        /*0874*/ 	.word	0x000060b0


	//   ....[27]....
        /*0878*/ 	.word	0x000060c0


	//   ....[28]....
        /*087c*/ 	.word	0x00006200


	//   ....[29]....
        /*0880*/ 	.word	0x00006210


	//   ....[30]....
        /*0884*/ 	.word	0x00006f90


	//   ....[31]....
        /*0888*/ 	.word	0x00006fb0


	//   ....[32]....
        /*088c*/ 	.word	0x000070c0


	//   ....[33]....
        /*0890*/ 	.word	0x000070e0


	//   ....[34]....
        /*0894*/ 	.word	0x000072e0


	//   ....[35]....
        /*0898*/ 	.word	0x00007920


	//   ....[36]....
        /*089c*/ 	.word	0x00007ca0


	//   ....[37]....
        /*08a0*/ 	.word	0x00007cc0


	//   ....[38]....
        /*08a4*/ 	.word	0x000087e0


	//   ....[39]....
        /*08a8*/ 	.word	0x00008800


	//   ....[40]....
        /*08ac*/ 	.word	0x0000a0b0


	//   ....[41]....
        /*08b0*/ 	.word	0x0000a0c0


	//   ....[42]....
        /*08b4*/ 	.word	0x0000a200


	//   ....[43]....
        /*08b8*/ 	.word	0x0000a210


	//   ....[44]....
        /*08bc*/ 	.word	0x0000afc0


	//   ....[45]....
        /*08c0*/ 	.word	0x0000afe0


	//   ....[46]....
        /*08c4*/ 	.word	0x0000b0d0


	//   ....[47]....
        /*08c8*/ 	.word	0x0000b0e0


	//   ....[48]....
        /*08cc*/ 	.word	0x0000b2e0


	//   ....[49]....
        /*08d0*/ 	.word	0x0000b300


	//   ....[50]....
        /*08d4*/ 	.word	0x0000b900


	//   ....[51]....
        /*08d8*/ 	.word	0x0000b920


	//   ....[52]....
        /*08dc*/ 	.word	0x0000cf60


	//   ....[53]....
        /*08e0*/ 	.word	0x0000cf70


	//   ....[54]....
        /*08e4*/ 	.word	0x0000d140


	//   ....[55]....
        /*08e8*/ 	.word	0x0000d150


	//   ....[56]....
        /*08ec*/ 	.word	0x0000df30


	//   ....[57]....
        /*08f0*/ 	.word	0x0000df40


	//   ....[58]....
        /*08f4*/ 	.word	0x0000e000


	//   ....[59]....
        /*08f8*/ 	.word	0x0000e030


	//   ....[60]....
        /*08fc*/ 	.word	0x0000e210


	//   ....[61]....
        /*0900*/ 	.word	0x0000e830


	//   ....[62]....
        /*0904*/ 	.word	0x0000eba0


	//   ....[63]....
        /*0908*/ 	.word	0x0000ebc0


	//   ....[64]....
        /*090c*/ 	.word	0x0000f6e0


	//   ....[65]....
        /*0910*/ 	.word	0x0000f700


	//   ....[66]....
        /*0914*/ 	.word	0x00010930


	//   ....[67]....
        /*0918*/ 	.word	0x00010940


	//   ....[68]....
        /*091c*/ 	.word	0x00010970


	//   ....[69]....
        /*0920*/ 	.word	0x00010980


	//   ....[70]....
        /*0924*/ 	.word	0x00012380


	//   ....[71]....
        /*0928*/ 	.word	0x00012390


	//   ....[72]....
        /*092c*/ 	.word	0x000123b0


	//   ....[73]....
        /*0930*/ 	.word	0x000123c0


	//   ....[74]....
        /*0934*/ 	.word	0x000123d0


	//   ....[75]....
        /*0938*/ 	.word	0x000123e0


	//   ....[76]....
        /*093c*/ 	.word	0x000126c0


	//   ....[77]....
        /*0940*/ 	.word	0x000126f0


	//   ....[78]....
        /*0944*/ 	.word	0x000128b0


	//   ....[79]....
        /*0948*/ 	.word	0x000128e0


	//   ....[80]....
        /*094c*/ 	.word	0x00012aa0


	//   ....[81]....
        /*0950*/ 	.word	0x00012ac0


	//   ....[82]....
        /*0954*/ 	.word	0x000131e0


	//   ....[83]....
        /*0958*/ 	.word	0x00013200


	//   ....[84]....
        /*095c*/ 	.word	0x000133b0


	//   ....[85]....
        /*0960*/ 	.word	0x000133e0


	//   ....[86]....
        /*0964*/ 	.word	0x00013570


	//   ....[87]....
        /*0968*/ 	.word	0x000135a0


	//   ....[88]....
        /*096c*/ 	.word	0x00013730


	//   ....[89]....
        /*0970*/ 	.word	0x00013750


	//   ....[90]....
        /*0974*/ 	.word	0x00013900


	//   ....[91]....
        /*0978*/ 	.word	0x00013940


	//   ....[92]....
        /*097c*/ 	.word	0x00013980


	//   ....[93]....
        /*0980*/ 	.word	0x000139c0


	//   ....[94]....
        /*0984*/ 	.word	0x00013a10


	//   ....[95]....
        /*0988*/ 	.word	0x00013a50


	//   ....[96]....
        /*098c*/ 	.word	0x00013a90


	//   ....[97]....
        /*0990*/ 	.word	0x00013ad0


	//----- nvinfo : EIATTR_EXIT_INSTR_OFFSETS
	.align		4
.L_658:
        /*0994*/ 	.byte	0x04, 0x1c
        /*0996*/ 	.short	(.L_660 - .L_659)


	//   ....[0]....
.L_659:
        /*0998*/ 	.word	0x00000040


	//   ....[1]....
        /*099c*/ 	.word	0x00012ad0


	//   ....[2]....
        /*09a0*/ 	.word	0x00012c10


	//   ....[3]....
        /*09a4*/ 	.word	0x00012c70


	//   ....[4]....
        /*09a8*/ 	.word	0x00013760


	//   ....[5]....
        /*09ac*/ 	.word	0x00013870


	//   ....[6]....
        /*09b0*/ 	.word	0x000138d0


	//----- nvinfo : EIATTR_CTAIDZ_USED
	.align		4
.L_660:
        /*09b4*/ 	.byte	0x01, 0x04
	.zero		2


	//----- nvinfo : EIATTR_MAX_THREADS
	.align		4
        /*09b8*/ 	.byte	0x04, 0x05
        /*09ba*/ 	.short	(.L_662 - .L_661)
.L_661:
        /*09bc*/ 	.word	0x00000100
        /*09c0*/ 	.word	0x00000001
        /*09c4*/ 	.word	0x00000001


	//----- nvinfo : EIATTR_CRS_STACK_SIZE
	.align		4
.L_662:
        /*09c8*/ 	.byte	0x04, 0x1e
        /*09ca*/ 	.short	(.L_664 - .L_663)
.L_663:
        /*09cc*/ 	.word	0x00000000
.L_664:


//--------------------- .nv.info._ZN7cutlass13device_kernelIN5flash19enable_sm80_to_sm89INS1_16FlashAttnFwdSm80INS1_25CollectiveMainloopFwdSm80ILi8ELi1ELb1EN4cute5tupleIJNS5_1CILi128EEENS7_ILi48EEENS7_ILi256EEEEEELi256ENS_10bfloat16_tEfNS_4arch4Sm80ELb0ELb1ELb0ELb1ELb1ELb0ELb1ELb0EEENS1_21CollectiveEpilogueFwdINS6_IJS8_SA_S9_EEENS6_IJNS7_ILi1EEESI_SI_EEESC_SE_Li256ELb1ELb1ELb0ELb0EEENS1_19SingleTileSchedulerILb1ELb0ELb1ELi128EEEEEEEEEvNT_6ParamsE --------------------------
	.section	.nv.info._ZN7cutlass13device_kernelIN5flash19enable_sm80_to_sm89INS1_16FlashAttnFwdSm80INS1_25CollectiveMainloopFwdSm80ILi8ELi1ELb1EN4cute5tupleIJNS5_1CILi128EEENS7_ILi48EEENS7_ILi256EEEEEELi256ENS_10bfloat16_tEfNS_4arch4Sm80ELb0ELb1ELb0ELb1ELb1ELb0ELb1ELb0EEENS1_21CollectiveEpilogueFwdINS6_IJS8_SA_S9_EEENS6_IJNS7_ILi1EEESI_SI_EEESC_SE_Li256ELb1ELb1ELb0ELb0EEENS1_19SingleTileSchedulerILb1ELb0ELb1ELi128EEEEEEEEEvNT_6ParamsE,"",@"SHT_CUDA_INFO"
	.sectionflags	@""
	.align	4


	//----- nvinfo : EIATTR_CUDA_API_VERSION
	.align		4
        /*0000*/ 	.byte	0x04, 0x37
        /*0002*/ 	.short	(.L_666 - .L_665)
.L_665:
        /*0004*/ 	.word	0x00000082


	//----- nvinfo : EIATTR_SW2861232_WAR
	.align		4
.L_666:
        /*0008*/ 	.byte	0x01, 0x35
	.zero		2


	//----- nvinfo : EIATTR_PARAM_CBANK
	.align		4
        /*000c*/ 	.byte	0x04, 0x0a
        /*000e*/ 	.short	(.L_668 - .L_667)
	.align		4
.L_667:
        /*0010*/ 	.word	index@(.nv.constant0._ZN7cutlass13device_kernelIN5flash19enable_sm80_to_sm89INS1_16FlashAttnFwdSm80INS1_25CollectiveMainloopFwdSm80ILi8ELi1ELb1EN4cute5tupleIJNS5_1CILi128EEENS7_ILi48EEENS7_ILi256EEEEEELi256ENS_10bfloat16_tEfNS_4arch4Sm80ELb0ELb1ELb0ELb1ELb1ELb0ELb1ELb0EEENS1_21CollectiveEpilogueFwdINS6_IJS8_SA_S9_EEENS6_IJNS7_ILi1EEESI_SI_EEESC_SE_Li256ELb1ELb1ELb0ELb0EEENS1_19SingleTileSchedulerILb1ELb0ELb1ELi128EEEEEEEEEvNT_6ParamsE)
        /*0014*/ 	.short	0x0160
        /*0016*/ 	.short	0x0418


	//----- nvinfo : EIATTR_CBANK_PARAM_SIZE
	.align		4
.L_668:
        /*0018*/ 	.byte	0x03, 0x19
        /*001a*/ 	.short	0x0418


	//----- nvinfo : EIATTR_KPARAM_INFO
	.align		4
        /*001c*/ 	.byte	0x04, 0x17
        /*001e*/ 	.short	(.L_670 - .L_669)
.L_669:
        /*0020*/ 	.word	0x00000000
        /*0024*/ 	.short	0x0000
        /*0026*/ 	.short	0x0000
        /*0028*/ 	.byte	0x00, 0xf0, 0x61, 0x10


	//----- nvinfo : EIATTR_MAXREG_COUNT
	.align		4
.L_670:
        /*002c*/ 	.byte	0x03, 0x1b
        /*002e*/ 	.short	0x00ff


	//----- nvinfo : EIATTR_NUM_BARRIERS
	.align		4
        /*0030*/ 	.byte	0x02, 0x4c
        /*0032*/ 	.byte	0x02
	.zero		1


	//----- nvinfo : EIATTR_ANNOTATIONS
	.align		4
        /*0034*/ 	.byte	0x04, 0x55
        /*0036*/ 	.short	(.L_672 - .L_671)


	//   ....[0]....
.L_671:
        /* <DEDUP_REMOVED lines=102> */


	//----- nvinfo : EIATTR_MERCURY_ISA_VERSION
	.align		4
.L_672:
        /*0680*/ 	.byte	0x03, 0x5f
        /*0682*/ 	.short	0x0000


	//----- nvinfo : EIATTR_COOP_GROUP_MASK_REGIDS
	.align		4
        /*0684*/ 	.byte	0x04, 0x29
        /*0686*/ 	.short	(.L_674 - .L_673)


	//   ....[0]....
.L_673:
        /*0688*/ 	.word	0xffffffff


	//   ....[1]....
        /*068c*/ 	.word	0xffffffff


	//   ....[2]....
        /*0690*/ 	.word	0xffffffff


	//   ....[3]....
        /*0694*/ 	.word	0xffffffff


	//   ....[4]....
        /*0698*/ 	.word	0xffffffff


	//   ....[5]....
        /*069c*/ 	.word	0xffffffff


	//   ....[6]....
        /*06a0*/ 	.word	0xffffffff


	//   ....[7]....
        /*06a4*/ 	.word	0xffffffff


	//   ....[8]....
        /*06a8*/ 	.word	0xffffffff


	//   ....[9]....
        /*06ac*/ 	.word	0xffffffff


	//   ....[10]....
        /*06b0*/ 	.word	0xffffffff


	//   ....[11]....
        /*06b4*/ 	.word	0xffffffff


	//   ....[12]....
        /*06b8*/ 	.word	0xffffffff


	//   ....[13]....
        /*06bc*/ 	.word	0xffffffff


	//   ....[14]....
        /*06c0*/ 	.word	0xffffffff


	//   ....[15]....
        /*06c4*/ 	.word	0xffffffff


	//   ....[16]....
        /*06c8*/ 	.word	0xffffffff


	//   ....[17]....
        /*06cc*/ 	.word	0xffffffff


	//   ....[18]....
        /*06d0*/ 	.word	0xffffffff


	//   ....[19]....
        /*06d4*/ 	.word	0xffffffff


	//   ....[20]....
        /*06d8*/ 	.word	0xffffffff


	//   ....[21]....
        /*06dc*/ 	.word	0xffffffff


	//   ....[22]....
        /*06e0*/ 	.word	0xffffffff


	//   ....[23]....
        /*06e4*/ 	.word	0xffffffff


	//   ....[24]....
        /*06e8*/ 	.word	0xffffffff


	//   ....[25]....
        /*06ec*/ 	.word	0xffffffff


	//   ....[26]....
        /*06f0*/ 	.word	0xffffffff


	//   ....[27]....
        /*06f4*/ 	.word	0xffffffff


	//   ....[28]....
        /*06f8*/ 	.word	0xffffffff


	//   ....[29]....
        /*06fc*/ 	.word	0xffffffff


	//   ....[30]....
        /*0700*/ 	.word	0xffffffff


	//   ....[31]....
        /*0704*/ 	.word	0xffffffff


	//   ....[32]....
        /*0708*/ 	.word	0xffffffff


	//   ....[33]....
        /*070c*/ 	.word	0xffffffff


	//   ....[34]....
        /*0710*/ 	.word	0xffffffff


	//   ....[35]....
        /*0714*/ 	.word	0xffffffff


	//   ....[36]....
        /*0718*/ 	.word	0xffffffff


	//   ....[37]....
        /*071c*/ 	.word	0xffffffff


	//   ....[38]....
        /*0720*/ 	.word	0xffffffff


	//   ....[39]....
        /*0724*/ 	.word	0xffffffff


	//   ....[40]....
        /*0728*/ 	.word	0xffffffff


	//   ....[41]....
        /*072c*/ 	.word	0xffffffff


	//   ....[42]....
        /*0730*/ 	.word	0xffffffff


	//   ....[43]....
        /*0734*/ 	.word	0xffffffff


	//   ....[44]....
        /*0738*/ 	.word	0xffffffff


	//   ....[45]....
        /*073c*/ 	.word	0xffffffff


	//   ....[46]....
        /*0740*/ 	.word	0xffffffff


	//   ....[47]....
        /*0744*/ 	.word	0xffffffff


	//   ....[48]....
        /*0748*/ 	.word	0xffffffff


	//   ....[49]....
        /*074c*/ 	.word	0xffffffff


	//   ....[50]....
        /*0750*/ 	.word	0xffffffff


	//   ....[51]....
        /*0754*/ 	.word	0xffffffff


	//   ....[52]....
        /*0758*/ 	.word	0xffffffff


	//   ....[53]....
        /*075c*/ 	.word	0xffffffff


	//   ....[54]....
        /*0760*/ 	.word	0xffffffff


	//   ....[55]....
        /*0764*/ 	.word	0xffffffff


	//   ....[56]....
        /*0768*/ 	.word	0xffffffff


	//   ....[57]....
        /*076c*/ 	.word	0xffffffff


	//   ....[58]....
        /*0770*/ 	.word	0xffffffff


	//   ....[59]....
        /*0774*/ 	.word	0xffffffff


	//   ....[60]....
        /*0778*/ 	.word	0xffffffff


	//   ....[61]....
        /*077c*/ 	.word	0xffffffff


	//   ....[62]....
        /*0780*/ 	.word	0xffffffff


	//   ....[63]....
        /*0784*/ 	.word	0xffffffff


	//   ....[64]....
        /*0788*/ 	.word	0xffffffff


	//   ....[65]....
        /*078c*/ 	.word	0xffffffff


	//   ....[66]....
        /*0790*/ 	.word	0xffffffff


	//   ....[67]....
        /*0794*/ 	.word	0xffffffff


	//   ....[68]....
        /*0798*/ 	.word	0xffffffff


	//   ....[69]....
        /*079c*/ 	.word	0xffffffff


	//   ....[70]....
        /*07a0*/ 	.word	0xffffffff


	//   ....[71]....
        /*07a4*/ 	.word	0xffffffff


	//   ....[72]....
        /*07a8*/ 	.word	0xffffffff


	//   ....[73]....
        /*07ac*/ 	.word	0xffffffff


	//   ....[74]....
        /*07b0*/ 	.word	0xffffffff


	//   ....[75]....
        /*07b4*/ 	.word	0xffffffff


	//   ....[76]....
        /*07b8*/ 	.word	0xffffffff


	//   ....[77]....
        /*07bc*/ 	.word	0xffffffff


	//   ....[78]....
        /*07c0*/ 	.word	0xffffffff


	//   ....[79]....
        /*07c4*/ 	.word	0xffffffff


	//   ....[80]....
        /*07c8*/ 	.word	0xffffffff


	//   ....[81]....
        /*07cc*/ 	.word	0xffffffff


	//   ....[82]....
        /*07d0*/ 	.word	0xffffffff


	//   ....[83]....
        /*07d4*/ 	.word	0xffffffff


	//   ....[84]....
        /*07d8*/ 	.word	0xffffffff


	//   ....[85]....
        /*07dc*/ 	.word	0xffffffff


	//   ....[86]....
        /*07e0*/ 	.word	0xffffffff


	//   ....[87]....
        /*07e4*/ 	.word	0xffffffff


	//   ....[88]....
        /*07e8*/ 	.word	0xffffffff


	//   ....[89]....
        /*07ec*/ 	.word	0xffffffff


	//   ....[90]....
        /*07f0*/ 	.word	0xffffffff


	//   ....[91]....
        /*07f4*/ 	.word	0xffffffff


	//   ....[92]....
        /*07f8*/ 	.word	0xffffffff


	//   ....[93]....
        /*07fc*/ 	.word	0xffffffff


	//   ....[94]....
        /*0800*/ 	.word	0xffffffff


	//   ....[95]....
        /*0804*/ 	.word	0xffffffff


	//   ....[96]....
        /*0808*/ 	.word	0xffffffff


	//   ....[97]....
        /*080c*/ 	.word	0xffffffff


	//   ....[98]....
        /*0810*/ 	.word	0xffffffff


	//----- nvinfo : EIATTR_COOP_GROUP_INSTR_OFFSETS
	.align		4
.L_674:
        /*0814*/ 	.byte	0x04, 0x28
        /*0816*/ 	.short	(.L_676 - .L_675)


	//   ....[0]....
.L_675:
        /*0818*/ 	.word	0x000000a0


	//   ....[1]....
        /*081c*/ 	.word	0x000019c0


	//   ....[2]....
        /*0820*/ 	.word	0x000019f0


	//   ....[3]....
        /*0824*/ 	.word	0x00001b00


	//   ....[4]....
        /*0828*/ 	.word	0x00001b30


	//   ....[5]....
        /*082c*/ 	.word	0x00001d30


	//   ....[6]....
        /*0830*/ 	.word	0x00001d50


	//   ....[7]....
        /*0834*/ 	.word	0x00001d90


	//   ....[8]....
        /*0838*/ 	.word	0x00001dc0


	//   ....[9]....
        /*083c*/ 	.word	0x00001e30


	//   ....[10]....
        /*0840*/ 	.word	0x00001e60


	//   ....[11]....
        /*0844*/ 	.word	0x000021f0


	//   ....[12]....
        /*0848*/ 	.word	0x00002230


	//   ....[13]....
        /*084c*/ 	.word	0x00002310


	//   ....[14]....
        /*0850*/ 	.word	0x00002330


	//   ....[15]....
        /*0854*/ 	.word	0x00002890


	//   ....[16]....
        /*0858*/ 	.word	0x000028a0


	//   ....[17]....
        /*085c*/ 	.word	0x000038c0


	//   ....[18]....
        /*0860*/ 	.word	0x000038d0


	//   ....[19]....
        /*0864*/ 	.word	0x000039e0


	//   ....[20]....
        /*0868*/ 	.word	0x00003a00


	//   ....[21]....
        /*086c*/ 	.word	0x00003cf0


	//   ....[22]....
        /*0870*/ 	.word	0x00003f50


	//   ....[23]....
        /*0874*/ 	.word	0x00004ae0


	//   ....[24]....
        /*0878*/ 	.word	0x00004b30


	//   ....[25]....
        /*087c*/ 	.word	0x00004cd0


	//   ....[26]....
        /*0880*/ 	.word	0x00004d40


	//   ....[27]....
        /*0884*/ 	.word	0x00006860


	//   ....[28]....
        /*0888*/ 	.word	0x00006870


	//   ....[29]....
        /*088c*/ 	.word	0x000069b0


	//   ....[30]....
        /*0890*/ 	.word	0x000069c0


	//   ....[31]....
        /*0894*/ 	.word	0x00007740


	//   ....[32]....
        /*0898*/ 	.word	0x00007760


	//   ....[33]....
        /*089c*/ 	.word	0x00007870


	//   ....[34]....
        /*08a0*/ 	.word	0x00007890


	//   ....[35]....
        /*08a4*/ 	.word	0x00007a90


	//   ....[36]....
        /*08a8*/ 	.word	0x000080b0


	//   ....[37]....
        /*08ac*/ 	.word	0x00008430


	//   ....[38]....
        /*08b0*/ 	.word	0x00008450


	//   ....[39]....
        /*08b4*/ 	.word	0x00008f60


	//   ....[40]....
        /*08b8*/ 	.word	0x00008f80


	//   ....[41]....
        /*08bc*/ 	.word	0x0000a800


	//   ....[42]....
        /*08c0*/ 	.word	0x0000a810


	//   ....[43]....
        /*08c4*/ 	.word	0x0000a950


	//   ....[44]....
        /*08c8*/ 	.word	0x0000a960


	//   ....[45]....
        /*08cc*/ 	.word	0x0000b710


	//   ....[46]....
        /*08d0*/ 	.word	0x0000b730


	//   ....[47]....
        /*08d4*/ 	.word	0x0000b820


	//   ....[48]....
        /*08d8*/ 	.word	0x0000b830


	//   ....[49]....
        /*08dc*/ 	.word	0x0000ba30


	//   ....[50]....
        /*08e0*/ 	.word	0x0000ba50


	//   ....[51]....
        /*08e4*/ 	.word	0x0000c050


	//   ....[52]....
        /*08e8*/ 	.word	0x0000c070


	//   ....[53]....
        /*08ec*/ 	.word	0x0000d6b0


	//   ....[54]....
        /*08f0*/ 	.word	0x0000d6c0


	//   ....[55]....
        /*08f4*/ 	.word	0x0000d890


	//   ....[56]....
        /*08f8*/ 	.word	0x0000d8a0


	//   ....[57]....
        /*08fc*/ 	.word	0x0000e680


	//   ....[58]....
        /*0900*/ 	.word	0x0000e690


	//   ....[59]....
        /*0904*/ 	.word	0x0000e750


	//   ....[60]....
        /*0908*/ 	.word	0x0000e780


	//   ....[61]....
        /*090c*/ 	.word	0x0000e960


	//   ....[62]....
        /*0910*/ 	.word	0x0000ef70


	//   ....[63]....
        /*0914*/ 	.word	0x0000f2d0


	//   ....[64]....
        /*0918*/ 	.word	0x0000f2f0


	//   ....[65]....
        /*091c*/ 	.word	0x0000fe10


	//   ....[66]....
        /*0920*/ 	.word	0x0000fe30


	//   ....[67]....
        /*0924*/ 	.word	0x00011060


	//   ....[68]....
        /*0928*/ 	.word	0x00011070


	//   ....[69]....
        /*092c*/ 	.word	0x000110a0


	//   ....[70]....
        /*0930*/ 	.word	0x000110c0


	//   ....[71]....
        /*0934*/ 	.word	0x00012b20


	//   ....[72]....
        /*0938*/ 	.word	0x00012b60


	//   ....[73]....
        /*093c*/ 	.word	0x00012bc0


	//   ....[74]....
        /*0940*/ 	.word	0x00012bf0


	//   ....[75]....
        /*0944*/ 	.word	0x00012e20


	//   ....[76]....
        /*0948*/ 	.word	0x00012e30


	//   ....[77]....
        /*094c*/ 	.word	0x00013030


	//   ....[78]....
        /*0950*/ 	.word	0x00013060


	//   ....[79]....
        /*0954*/ 	.word	0x00013220


	//   ....[80]....
        /*0958*/ 	.word	0x00013250


	//   ....[81]....
        /*095c*/ 	.word	0x00013410


	//   ....[82]....
        /*0960*/ 	.word	0x00013430


	//   ....[83]....
        /*0964*/ 	.word	0x00013db0


	//   ....[84]....
        /*0968*/ 	.word	0x00013dd0


	//   ....[85]....
        /*096c*/ 	.word	0x00013f90


	//   ....[86]....
        /*0970*/ 	.word	0x00013fc0


	//   ....[87]....
        /*0974*/ 	.word	0x00014150


	//   ....[88]....
        /*0978*/ 	.word	0x00014180


	//   ....[89]....
        /*097c*/ 	.word	0x00014310


	//   ....[90]....
        /*0980*/ 	.word	0x00014330


	//   ....[91]....
        /*0984*/ 	.word	0x00014500


	//   ....[92]....
        /*0988*/ 	.word	0x00014560


	//   ....[93]....
        /*098c*/ 	.word	0x000145c0


	//   ....[94]....
        /*0990*/ 	.word	0x00014620


	//   ....[95]....
        /*0994*/ 	.word	0x00014690


	//   ....[96]....
        /*0998*/ 	.word	0x000146f0


	//   ....[97]....
        /*099c*/ 	.word	0x00014750


	//   ....[98]....
        /*09a0*/ 	.word	0x000147b0


	//----- nvinfo : EIATTR_EXIT_INSTR_OFFSETS
	.align		4
.L_676:
        /*09a4*/ 	.byte	0x04, 0x1c
        /*09a6*/ 	.short	(.L_678 - .L_677)


	//   ....[0]....
.L_677:
        /*09a8*/ 	.word	0x00000450


	//   ....[1]....
        /*09ac*/ 	.word	0x00013440


	//   ....[2]....
        /*09b0*/ 	.word	0x00013580


	//   ....[3]....
        /*09b4*/ 	.word	0x000135e0


	//   ....[4]....
        /*09b8*/ 	.word	0x00014340


	//   ....[5]....
        /*09bc*/ 	.word	0x00014450


	//   ....[6]....
        /*09c0*/ 	.word	0x000144b0


	//----- nvinfo : EIATTR_CTAIDZ_USED
	.align		4
.L_678:
        /*09c4*/ 	.byte	0x01, 0x04
	.zero		2


	//----- nvinfo : EIATTR_MAX_THREADS
	.align		4
        /*09c8*/ 	.byte	0x04, 0x05
        /*09ca*/ 	.short	(.L_680 - .L_679)
.L_679:
        /*09cc*/ 	.word	0x00000100
        /*09d0*/ 	.word	0x00000001
        /*09d4*/ 	.word	0x00000001


	//----- nvinfo : EIATTR_CRS_STACK_SIZE
	.align		4
.L_680:
        /*09d8*/ 	.byte	0x04, 0x1e
        /*09da*/ 	.short	(.L_682 - .L_681)
.L_681:
        /*09dc*/ 	.word	0x00000000
.L_682:


//--------------------- .nv.info._ZN7cutlass13device_kernelIN5flash19enable_sm80_to_sm89INS1_16FlashAttnFwdSm80INS1_25CollectiveMainloopFwdSm80ILi8ELi1ELb0EN4cute5tupleIJNS5_1CILi128EEENS7_ILi32EEENS7_ILi256EEEEEELi256ENS_10bfloat16_tEfNS_4arch4Sm80ELb0ELb1ELb0ELb1ELb1ELb1ELb1ELb0EEENS1_21CollectiveEpilogueFwdINS6_IJS8_SA_S9_EEENS6_IJNS7_ILi1EEESI_SI_EEESC_SE_Li256ELb1ELb1ELb0ELb0EEENS1_19SingleTileSchedulerILb1ELb0ELb1ELi128EEEEEEEEEvNT_6ParamsE --------------------------
	.section	.nv.info._ZN7cutlass13device_kernelIN5flash19enable_sm80_to_sm89INS1_16FlashAttnFwdSm80INS1_25CollectiveMainloopFwdSm80ILi8ELi1ELb0EN4cute5tupleIJNS5_1CILi128EEENS7_ILi32EEENS7_ILi256EEEEEELi256ENS_10bfloat16_tEfNS_4arch4Sm80ELb0ELb1ELb0ELb1ELb1ELb1ELb1ELb0EEENS1_21CollectiveEpilogueFwdINS6_IJS8_SA_S9_EEENS6_IJNS7_ILi1EEESI_SI_EEESC_SE_Li256ELb1ELb1ELb0ELb0EEENS1_19SingleTileSchedulerILb1ELb0ELb1ELi128EEEEEEEEEvNT_6ParamsE,"",@"SHT_CUDA_INFO"
	.sectionflags	@""
	.align	4


	//----- nvinfo : EIATTR_CUDA_API_VERSION
	.align		4
        /*0000*/ 	.byte	0x04, 0x37
        /*0002*/ 	.short	(.L_684 - .L_683)
.L_683:
        /*0004*/ 	.word	0x00000082


	//----- nvinfo : EIATTR_SW2861232_WAR
	.align		4
.L_684:
        /*0008*/ 	.byte	0x01, 0x35
	.zero		2


	//----- nvinfo : EIATTR_PARAM_CBANK
	.align		4
        /*000c*/ 	.byte	0x04, 0x0a
        /*000e*/ 	.short	(.L_686 - .L_685)
	.align		4
.L_685:
        /*0010*/ 	.word	index@(.nv.constant0._ZN7cutlass13device_kernelIN5flash19enable_sm80_to_sm89INS1_16FlashAttnFwdSm80INS1_25CollectiveMainloopFwdSm80ILi8ELi1ELb0EN4cute5tupleIJNS5_1CILi128EEENS7_ILi32EEENS7_ILi256EEEEEELi256ENS_10bfloat16_tEfNS_4arch4Sm80ELb0ELb1ELb0ELb1ELb1ELb1ELb1ELb0EEENS1_21CollectiveEpilogueFwdINS6_IJS8_SA_S9_EEENS6_IJNS7_ILi1EEESI_SI_EEESC_SE_Li256ELb1ELb1ELb0ELb0EEENS1_19SingleTileSchedulerILb1ELb0ELb1ELi128EEEEEEEEEvNT_6ParamsE)
        /*0014*/ 	.short	0x0160
        /*0016*/ 	.short	0x0418


	//----- nvinfo : EIATTR_CBANK_PARAM_SIZE
	.align		4
.L_686:
        /*0018*/ 	.byte	0x03, 0x19
        /*001a*/ 	.short	0x0418


	//----- nvinfo : EIATTR_KPARAM_INFO
	.align		4
        /*001c*/ 	.byte	0x04, 0x17
        /*001e*/ 	.short	(.L_688 - .L_687)
.L_687:
        /*0020*/ 	.word	0x00000000
        /*0024*/ 	.short	0x0000
        /*0026*/ 	.short	0x0000
        /*0028*/ 	.byte	0x00, 0xf0, 0x61, 0x10


	//----- nvinfo : EIATTR_MAXREG_COUNT
	.align		4
.L_688:
        /*002c*/ 	.byte	0x03, 0x1b
        /*002e*/ 	.short	0x00ff


	//----- nvinfo : EIATTR_NUM_BARRIERS
	.align		4
        /*0030*/ 	.byte	0x02, 0x4c
        /*0032*/ 	.byte	0x02
	.zero		1


	//----- nvinfo : EIATTR_MERCURY_ISA_VERSION
	.align		4
        /*0034*/ 	.byte	0x03, 0x5f
        /*0036*/ 	.short	0x0000


	//----- nvinfo : EIATTR_COOP_GROUP_MASK_REGIDS
	.align		4
        /*0038*/ 	.byte	0x04, 0x29
        /*003a*/ 	.short	(.L_690 - .L_689)


	//   ....[0]....
.L_689:
        /*003c*/ 	.word	0xffffffff


	//   ....[1]....
        /*0040*/ 	.word	0xffffffff


	//   ....[2]....
        /*0044*/ 	.word	0xffffffff


	//   ....[3]....
        /*0048*/ 	.word	0xffffffff


	//   ....[4]....
        /*004c*/ 	.word	0xffffffff


	//   ....[5]....
        /*0050*/ 	.word	0xffffffff


	//   ....[6]....
        /*0054*/ 	.word	0xffffffff


	//   ....[7]....
        /*0058*/ 	.word	0xffffffff


	//   ....[8]....
        /*005c*/ 	.word	0xffffffff


	//   ....[9]....
        /*0060*/ 	.word	0xffffffff


	//   ....[10]....
        /*0064*/ 	.word	0xffffffff


	//   ....[11]....
        /*0068*/ 	.word	0xffffffff


	//   ....[12]....
        /*006c*/ 	.word	0xffffffff


	//   ....[13]....
        /*0070*/ 	.word	0xffffffff


	//   ....[14]....
        /*0074*/ 	.word	0xffffffff


	//   ....[15]....
        /*0078*/ 	.word	0xffffffff


	//   ....[16]....
        /*007c*/ 	.word	0xffffffff


	//   ....[17]....
        /*0080*/ 	.word	0xffffffff


	//   ....[18]....
        /*0084*/ 	.word	0xffffffff


	//   ....[19]....
        /*0088*/ 	.word	0xffffffff


	//   ....[20]....
        /*008c*/ 	.word	0xffffffff


	//   ....[21]....
        /*0090*/ 	.word	0xffffffff


	//   ....[22]....
        /*0094*/ 	.word	0xffffffff


	//   ....[23]....
        /*0098*/ 	.word	0xffffffff


	//   ....[24]....
        /*009c*/ 	.word	0xffffffff


	//   ....[25]....
        /*00a0*/ 	.word	0xffffffff


	//   ....[26]....
        /*00a4*/ 	.word	0xffffffff


	//   ....[27]....
        /*00a8*/ 	.word	0xffffffff


	//   ....[28]....
        /*00ac*/ 	.word	0xffffffff


	//   ....[29]....
        /*00b0*/ 	.word	0xffffffff


	//   ....[30]....
        /*00b4*/ 	.word	0xffffffff


	//   ....[31]....
        /*00b8*/ 	.word	0xffffffff


	//   ....[32]....
        /*00bc*/ 	.word	0xffffffff


	//   ....[33]....
        /*00c0*/ 	.word	0xffffffff


	//   ....[34]....
        /*00c4*/ 	.word	0xffffffff


	//   ....[35]....
        /*00c8*/ 	.word	0xffffffff


	//   ....[36]....
        /*00cc*/ 	.word	0xffffffff


	//   ....[37]....
        /*00d0*/ 	.word	0xffffffff


	//   ....[38]....
        /*00d4*/ 	.word	0xffffffff


	//   ....[39]....
        /*00d8*/ 	.word	0xffffffff


	//   ....[40]....
        /*00dc*/ 	.word	0xffffffff


	//   ....[41]....
        /*00e0*/ 	.word	0xffffffff


	//   ....[42]....
        /*00e4*/ 	.word	0xffffffff


	//   ....[43]....
        /*00e8*/ 	.word	0xffffffff


	//   ....[44]....
        /*00ec*/ 	.word	0xffffffff


	//   ....[45]....
        /*00f0*/ 	.word	0xffffffff


	//   ....[46]....
        /*00f4*/ 	.word	0xffffffff


	//   ....[47]....
        /*00f8*/ 	.word	0xffffffff


	//   ....[48]....
        /*00fc*/ 	.word	0xffffffff


	//   ....[49]....
        /*0100*/ 	.word	0xffffffff


	//   ....[50]....
        /*0104*/ 	.word	0xffffffff


	//   ....[51]....
        /*0108*/ 	.word	0xffffffff


	//   ....[52]....
        /*010c*/ 	.word	0xffffffff


	//   ....[53]....
        /*0110*/ 	.word	0xffffffff


	//   ....[54]....
        /*0114*/ 	.word	0xffffffff


	//   ....[55]....
        /*0118*/ 	.word	0xffffffff


	//   ....[56]....
        /*011c*/ 	.word	0xffffffff


	//   ....[57]....
        /*0120*/ 	.word	0xffffffff


	//   ....[58]....
        /*0124*/ 	.word	0xffffffff


	//   ....[59]....
        /*0128*/ 	.word	0xffffffff


	//   ....[60]....
        /*012c*/ 	.word	0xffffffff


	//   ....[61]....
        /*0130*/ 	.word	0xffffffff


	//   ....[62]....
        /*0134*/ 	.word	0xffffffff


	//   ....[63]....
        /*0138*/ 	.word	0xffffffff


	//   ....[64]....
        /*013c*/ 	.word	0xffffffff


	//   ....[65]....
        /*0140*/ 	.word	0xffffffff


	//   ....[66]....
        /*0144*/ 	.word	0xffffffff


	//   ....[67]....
        /*0148*/ 	.word	0xffffffff


	//   ....[68]....
        /*014c*/ 	.word	0xffffffff


	//   ....[69]....
        /*0150*/ 	.word	0xffffffff


	//   ....[70]....
        /*0154*/ 	.word	0xffffffff


	//   ....[71]....
        /*0158*/ 	.word	0xffffffff


	//   ....[72]....
        /*015c*/ 	.word	0xffffffff


	//   ....[73]....
        /*0160*/ 	.word	0xffffffff


	//   ....[74]....
        /*0164*/ 	.word	0xffffffff


	//   ....[75]....
        /*0168*/ 	.word	0xffffffff


	//   ....[76]....
        /*016c*/ 	.word	0xffffffff


	//   ....[77]....
        /*0170*/ 	.word	0xffffffff


	//   ....[78]....
        /*0174*/ 	.word	0xffffffff


	//   ....[79]....
        /*0178*/ 	.word	0xffffffff


	//   ....[80]....
        /*017c*/ 	.word	0xffffffff


	//   ....[81]....
        /*0180*/ 	.word	0xffffffff


	//   ....[82]....
        /*0184*/ 	.word	0xffffffff


	//   ....[83]....
        /*0188*/ 	.word	0xffffffff


	//   ....[84]....
        /*018c*/ 	.word	0xffffffff


	//   ....[85]....
        /*0190*/ 	.word	0xffffffff


	//   ....[86]....
        /*0194*/ 	.word	0xffffffff


	//   ....[87]....
        /*0198*/ 	.word	0xffffffff


	//   ....[88]....
        /*019c*/ 	.word	0xffffffff


	//   ....[89]....
        /*01a0*/ 	.word	0xffffffff


	//   ....[90]....
        /*01a4*/ 	.word	0xffffffff


	//   ....[91]....
        /*01a8*/ 	.word	0xffffffff


	//   ....[92]....
        /*01ac*/ 	.word	0xffffffff


	//   ....[93]....
        /*01b0*/ 	.word	0xffffffff


	//   ....[94]....
        /*01b4*/ 	.word	0xffffffff


	//   ....[95]....
        /*01b8*/ 	.word	0xffffffff


	//   ....[96]....
        /*01bc*/ 	.word	0xffffffff


	//   ....[97]....
        /*01c0*/ 	.word	0xffffffff


	//   ....[98]....
        /*01c4*/ 	.word	0xffffffff


	//   ....[99]....
        /*01c8*/ 	.word	0xffffffff


	//   ....[100]....
        /*01cc*/ 	.word	0xffffffff


	//   ....[101]....
        /*01d0*/ 	.word	0xffffffff


	//   ....[102]....
        /*01d4*/ 	.word	0xffffffff


	//   ....[103]....
        /*01d8*/ 	.word	0xffffffff


	//   ....[104]....
        /*01dc*/ 	.word	0xffffffff


	//   ....[105]....
        /*01e0*/ 	.word	0xffffffff


	//   ....[106]....
        /*01e4*/ 	.word	0xffffffff


	//   ....[107]....
        /*01e8*/ 	.word	0xffffffff


	//   ....[108]....
        /*01ec*/ 	.word	0xffffffff


	//   ....[109]....
        /*01f0*/ 	.word	0xffffffff


	//   ....[110]....
        /*01f4*/ 	.word	0xffffffff


	//   ....[111]....
        /*01f8*/ 	.word	0xffffffff


	//   ....[112]....
        /*01fc*/ 	.word	0xffffffff


	//----- nvinfo : EIATTR_COOP_GROUP_INSTR_OFFSETS
	.align		4
.L_690:
        /*0200*/ 	.byte	0x04, 0x28
        /*0202*/ 	.short	(.L_692 - .L_691)


	//   ....[0]....
.L_691:
        /*0204*/ 	.word	0x00000090


	//   ....[1]....
        /*0208*/ 	.word	0x00002380


	//   ....[2]....
        /*020c*/ 	.word	0x00002390


	//   ....[3]....
        /*0210*/ 	.word	0x000035b0


	//   ....[4]....
        /*0214*/ 	.word	0x000035c0


	//   ....[5]....
        /*0218*/ 	.word	0x000046d0


	//   ....[6]....
        /*021c*/ 	.word	0x000046f0


	//   ....[7]....
        /*0220*/ 	.word	0x00004ac0


	//   ....[8]....
        /*0224*/ 	.word	0x00004ae0


	//   ....[9]....
        /*0228*/ 	.word	0x00005c30


	//   ....[10]....
        /*022c*/ 	.word	0x00005c70


	//   ....[11]....
        /*0230*/ 	.word	0x00005e60


	//   ....[12]....
        /*0234*/ 	.word	0x00005e90


	//   ....[13]....
        /*0238*/ 	.word	0x00006010


	//   ....[14]....
        /*023c*/ 	.word	0x00006040


	//   ....[15]....
        /*0240*/ 	.word	0x000061c0


	//   ....[16]....
        /*0244*/ 	.word	0x00006200


	//   ....[17]....
        /*0248*/ 	.word	0x00006710


	//   ....[18]....
        /*024c*/ 	.word	0x00006760


	//   ....[19]....
        /*0250*/ 	.word	0x00006b70


	//   ....[20]....
        /*0254*/ 	.word	0x00006bd0


	//   ....[21]....
        /*0258*/ 	.word	0x00006c00


	//   ....[22]....
        /*025c*/ 	.word	0x00006c10


	//   ....[23]....
        /*0260*/ 	.word	0x00006ee0


	//   ....[24]....
        /*0264*/ 	.word	0x000070a0


	//   ....[25]....
        /*0268*/ 	.word	0x000070e0


	//   ....[26]....
        /*026c*/ 	.word	0x00007120


	//   ....[27]....
        /*0270*/ 	.word	0x00007450


	//   ....[28]....
        /*0274*/ 	.word	0x00007610


	//   ....[29]....
        /*0278*/ 	.word	0x00007650


	//   ....[30]....
        /*027c*/ 	.word	0x00007690


	//   ....[31]....
        /*0280*/ 	.word	0x000079d0


	//   ....[32]....
        /*0284*/ 	.word	0x00007b90


	//   ....[33]....
        /*0288*/ 	.word	0x00007bd0


	//   ....[34]....
        /*028c*/ 	.word	0x00007c10


	//   ....[35]....
        /*0290*/ 	.word	0x0000b630


	//   ....[36]....
        /*0294*/ 	.word	0x0000b690


	//   ....[37]....
        /*0298*/ 	.word	0x0000b6d0


	//   ....[38]....
        /*029c*/ 	.word	0x0000b6f0


	//   ....[39]....
        /*02a0*/ 	.word	0x0000b890


	//   ....[40]....
        /*02a4*/ 	.word	0x0000ba50


	//   ....[41]....
        /*02a8*/ 	.word	0x0000ba90


	//   ....[42]....
        /*02ac*/ 	.word	0x0000bad0


	//   ....[43]....
        /*02b0*/ 	.word	0x0000bcd0


	//   ....[44]....
        /*02b4*/ 	.word	0x0000be90


	//   ....[45]....
        /*02b8*/ 	.word	0x0000bed0


	//   ....[46]....
        /*02bc*/ 	.word	0x0000bf10


	//   ....[47]....
        /*02c0*/ 	.word	0x0000c120


	//   ....[48]....
        /*02c4*/ 	.word	0x0000c230


	//   ....[49]....
        /*02c8*/ 	.word	0x0000c270


	//   ....[50]....
        /*02cc*/ 	.word	0x0000c2b0


	//   ....[51]....
        /*02d0*/ 	.word	0x00010620


	//   ....[52]....
        /*02d4*/ 	.word	0x00010650


	//   ....[53]....
        /*02d8*/ 	.word	0x00011200


	//   ....[54]....
        /*02dc*/ 	.word	0x00011210


	//   ....[55]....
        /*02e0*/ 	.word	0x00011520


	//   ....[56]....
        /*02e4*/ 	.word	0x00011830


	//   ....[57]....
        /*02e8*/ 	.word	0x00011e90


	//   ....[58]....
        /*02ec*/ 	.word	0x00011ec0


	//   ....[59]....
        /*02f0*/ 	.word	0x00011f20


	//   ....[60]....
        /*02f4*/ 	.word	0x00011f50


	//   ....[61]....
        /*02f8*/ 	.word	0x00012c00


	//   ....[62]....
        /*02fc*/ 	.word	0x00012c10


	//   ....[63]....
        /*0300*/ 	.word	0x000135b0


	//   ....[64]....
        /*0304*/ 	.word	0x000135c0


	//   ....[65]....
        /*0308*/ 	.word	0x00013750


	//   ....[66]....
        /*030c*/ 	.word	0x000139f0


	//   ....[67]....
        /*0310*/ 	.word	0x00013ef0


	//   ....[68]....
        /*0314*/ 	.word	0x00014040


	//   ....[69]....
        /*0318*/ 	.word	0x00014110


	//   ....[70]....
        /*031c*/ 	.word	0x00014220


	//   ....[71]....
        /*0320*/ 	.word	0x000158c0


	//   ....[72]....
        /*0324*/ 	.word	0x000158d0


	//   ....[73]....
        /*0328*/ 	.word	0x00016270


	//   ....[74]....
        /*032c*/ 	.word	0x00016280


	//   ....[75]....
        /*0330*/ 	.word	0x000164c0


	//   ....[76]....
        /*0334*/ 	.word	0x000164e0


	//   ....[77]....
        /*0338*/ 	.word	0x00016570


	//   ....[78]....
        /*033c*/ 	.word	0x00016580


	//   ....[79]....
        /*0340*/ 	.word	0x000179a0


	//   ....[80]....
        /*0344*/ 	.word	0x000179b0


	//   ....[81]....
        /*0348*/ 	.word	0x00018390


	//   ....[82]....
        /*034c*/ 	.word	0x000183a0


	//   ....[83]....
        /*0350*/ 	.word	0x00018530


	//   ....[84]....
        /*0354*/ 	.word	0x000187d0


	//   ....[85]....
        /*0358*/ 	.word	0x00018d90


	//   ....[86]....
        /*035c*/ 	.word	0x00018e30


	//   ....[87]....
        /*0360*/ 	.word	0x00018f00


	//   ....[88]....
        /*0364*/ 	.word	0x00019010


	//   ....[89]....
        /*0368*/ 	.word	0x0001a170


	//   ....[90]....
        /*036c*/ 	.word	0x0001a1a0


	//   ....[91]....
        /*0370*/ 	.word	0x0001a1f0


	//   ....[92]....
        /*0374*/ 	.word	0x0001a200


	//   ....[93]....
        /*0378*/ 	.word	0x0001bc60


	//   ....[94]....
        /*037c*/ 	.word	0x0001bca0


	//   ....[95]....
        /*0380*/ 	.word	0x0001bce0


	//   ....[96]....
        /*0384*/ 	.word	0x0001bd10


	//   ....[97]....
        /*0388*/ 	.word	0x0001bf50


	//   ....[98]....
        /*038c*/ 	.word	0x0001bf60


	//   ....[99]....
        /*0390*/ 	.word	0x0001c160


	//   ....[100]....
        /*0394*/ 	.word	0x0001c190


	//   ....[101]....
        /*0398*/ 	.word	0x0001c350


	//   ....[102]....
        /*039c*/ 	.word	0x0001c380


	//   ....[103]....
        /*03a0*/ 	.word	0x0001c540


	//   ....[104]....
        /*03a4*/ 	.word	0x0001c560


	//   ....[105]....
        /*03a8*/ 	.word	0x0001cf10


	//   ....[106]....
        /*03ac*/ 	.word	0x0001cf30


	//   ....[107]....
        /*03b0*/ 	.word	0x0001d0c0


	//   ....[108]....
        /*03b4*/ 	.word	0x0001d0f0


	//   ....[109]....
        /*03b8*/ 	.word	0x0001d280


	//   ....[110]....
        /*03bc*/ 	.word	0x0001d2b0


	//   ....[111]....
        /*03c0*/ 	.word	0x0001d440


	//   ....[112]....
        /*03c4*/ 	.word	0x0001d460


	//----- nvinfo : EIATTR_EXIT_INSTR_OFFSETS
	.align		4
.L_692:
        /*03c8*/ 	.byte	0x04, 0x1c
        /*03ca*/ 	.short	(.L_694 - .L_693)


	//   ....[0]....
.L_693:
        /*03cc*/ 	.word	0x00000440


	//   ....[1]....
        /*03d0*/ 	.word	0x0001c570


	//   ....[2]....
        /*03d4*/ 	.word	0x0001c6b0


	//   ....[3]....
        /*03d8*/ 	.word	0x0001c710


	//   ....[4]....
        /*03dc*/ 	.word	0x0001d470


	//   ....[5]....
        /*03e0*/ 	.word	0x0001d580


	//   ....[6]....
        /*03e4*/ 	.word	0x0001d5e0


	//----- nvinfo : EIATTR_CTAIDZ_USED
	.align		4
.L_694:
        /*03e8*/ 	.byte	0x01, 0x04
	.zero		2


	//----- nvinfo : EIATTR_MAX_THREADS
	.align		4
        /*03ec*/ 	.byte	0x04, 0x05
        /*03ee*/ 	.short	(.L_696 - .L_695)
.L_695:
        /*03f0*/ 	.word	0x00000100
        /*03f4*/ 	.word	0x00000001
        /*03f8*/ 	.word	0x00000001


	//----- nvinfo : EIATTR_CRS_STACK_SIZE
	.align		4
.L_696:
        /*03fc*/ 	.byte	0x04, 0x1e
        /*03fe*/ 	.short	(.L_698 - .L_697)
.L_697:
        /*0400*/ 	.word	0x00000000
.L_698:


//--------------------- .nv.info._ZN7cutlass13device_kernelIN5flash19enable_sm80_to_sm89INS1_16FlashAttnFwdSm80INS1_25CollectiveMainloopFwdSm80ILi8ELi1ELb1EN4cute5tupleIJNS5_1CILi128EEENS7_ILi64EEENS7_ILi256EEEEEELi256ENS_10bfloat16_tEfNS_4arch4Sm80ELb1ELb0ELb0ELb0ELb1ELb0ELb1ELb0EEENS1_21CollectiveEpilogueFwdINS6_IJS8_SA_S9_EEENS6_IJNS7_ILi1EEESI_SI_EEESC_SE_Li256ELb0ELb1ELb0ELb0EEENS1_30DynamicPersistentTileSchedulerILi256ELi256ELb0ELb1ELb0EEEEEEEEEvNT_6ParamsE --------------------------
	.section	.nv.info._ZN7cutlass13device_kernelIN5flash19enable_sm80_to_sm89INS1_16FlashAttnFwdSm80INS1_25CollectiveMainloopFwdSm80ILi8ELi1ELb1EN4cute5tupleIJNS5_1CILi128EEENS7_ILi64EEENS7_ILi256EEEEEELi256ENS_10bfloat16_tEfNS_4arch4Sm80ELb1ELb0ELb0ELb0ELb1ELb0ELb1ELb0EEENS1_21CollectiveEpilogueFwdINS6_IJS8_SA_S9_EEENS6_IJNS7_ILi1EEESI_SI_EEESC_SE_Li256ELb0ELb1ELb0ELb0EEENS1_30DynamicPersistentTileSchedulerILi256ELi256ELb0ELb1ELb0EEEEEEEEEvNT_6ParamsE,"",@"SHT_CUDA_INFO"
	.sectionflags	@""
	.align	4


	//----- nvinfo : EIATTR_CUDA_API_VERSION
	.align		4
        /*0000*/ 	.byte	0x04, 0x37
        /*0002*/ 	.short	(.L_700 - .L_699)
.L_699:
        /*0004*/ 	.word	0x00000082


	//----- nvinfo : EIATTR_SW2861232_WAR
	.align		4
.L_700:
        /*0008*/ 	.byte	0x01, 0x35
	.zero		2


	//----- nvinfo : EIATTR_PARAM_CBANK
	.align		4
        /*000c*/ 	.byte	0x04, 0x0a
        /*000e*/ 	.short	(.L_702 - .L_701)
	.align		4
.L_701:
        /*0010*/ 	.word	index@(.nv.constant0._ZN7cutlass13device_kernelIN5flash19enable_sm80_to_sm89INS1_16FlashAttnFwdSm80INS1_25CollectiveMainloopFwdSm80ILi8ELi1ELb1EN4cute5tupleIJNS5_1CILi128EEENS7_ILi64EEENS7_ILi256EEEEEELi256ENS_10bfloat16_tEfNS_4arch4Sm80ELb1ELb0ELb0ELb0ELb1ELb0ELb1ELb0EEENS1_21CollectiveEpilogueFwdINS6_IJS8_SA_S9_EEENS6_IJNS7_ILi1EEESI_SI_EEESC_SE_Li256ELb0ELb1ELb0ELb0EEENS1_30DynamicPersistentTileSchedulerILi256ELi256ELb0ELb1ELb0EEEEEEEEEvNT_6ParamsE)
        /*0014*/ 	.short	0x0160
        /*0016*/ 	.short	0x0428


	//----- nvinfo : EIATTR_CBANK_PARAM_SIZE
	.align		4
.L_702:
        /*0018*/ 	.byte	0x03, 0x19
        /*001a*/ 	.short	0x0428


	//----- nvinfo : EIATTR_KPARAM_INFO
	.align		4
        /*001c*/ 	.byte	0x04, 0x17
        /*001e*/ 	.short	(.L_704 - .L_703)
.L_703:
        /*0020*/ 	.word	0x00000000
        /*0024*/ 	.short	0x0000
        /*0026*/ 	.short	0x0000
        /*0028*/ 	.byte	0x00, 0xf0, 0xa1, 0x10


	//----- nvinfo : EIATTR_MAXREG_COUNT
	.align		4
.L_704:
        /*002c*/ 	.byte	0x03, 0x1b
        /*002e*/ 	.short	0x00ff


	//----- nvinfo : EIATTR_NUM_BARRIERS
	.align		4
        /*0030*/ 	.byte	0x02, 0x4c
        /*0032*/ 	.byte	0x06
	.zero		1


	//----- nvinfo : EIATTR_ANNOTATIONS
	.align		4
        /*0034*/ 	.byte	0x04, 0x55
        /*0036*/ 	.short	(.L_706 - .L_705)


	//   ....[0]....
.L_705:
        /* <DEDUP_REMOVED lines=174> */


	//----- nvinfo : EIATTR_MERCURY_ISA_VERSION
	.align		4
.L_706:
        /*0b08*/ 	.byte	0x03, 0x5f
        /*0b0a*/ 	.short	0x0000


	//----- nvinfo : EIATTR_INT_WARP_WIDE_INSTR_OFFSETS
	.align		4
        /*0b0c*/ 	.byte	0x04, 0x31
        /*0b0e*/ 	.short	(.L_708 - .L_707)


	//   ....[0]....
.L_707:
        /*0b10*/ 	.word	0x0000e110


	//   ....[1]....
        /*0b14*/ 	.word	0x0000e190


	//----- nvinfo : EIATTR_COOP_GROUP_MASK_REGIDS
	.align		4
.L_708:
        /*0b18*/ 	.byte	0x04, 0x29
        /*0b1a*/ 	.short	(.L_710 - .L_709)


	//   ....[0]....
.L_709:
        /*0b1c*/ 	.word	0xffffffff


	//   ....[1]....
        /*0b20*/ 	.word	0xffffffff


	//   ....[2]....
        /*0b24*/ 	.word	0xffffffff


	//   ....[3]....
        /*0b28*/ 	.word	0xffffffff


	//   ....[4]....
        /*0b2c*/ 	.word	0xffffffff


	//   ....[5]....
        /*0b30*/ 	.word	0xffffffff


	//   ....[6]....
        /*0b34*/ 	.word	0xffffffff


	//   ....[7]....
        /*0b38*/ 	.word	0xffffffff


	//   ....[8]....
        /*0b3c*/ 	.word	0xffffffff


	//   ....[9]....
        /*0b40*/ 	.word	0xffffffff


	//   ....[10]....
        /*0b44*/ 	.word	0xffffffff


	//   ....[11]....
        /*0b48*/ 	.word	0xffffffff


	//   ....[12]....
        /*0b4c*/ 	.word	0xffffffff


	//   ....[13]....
        /*0b50*/ 	.word	0xffffffff


	//   ....[14]....
        /*0b54*/ 	.word	0xffffffff


	//   ....[15]....
        /*0b58*/ 	.word	0xffffffff


	//   ....[16]....
        /*0b5c*/ 	.word	0xffffffff


	//   ....[17]....
        /*0b60*/ 	.word	0xffffffff


	//   ....[18]....
        /*0b64*/ 	.word	0xffffffff


	//   ....[19]....
        /*0b68*/ 	.word	0xffffffff


	//   ....[20]....
        /*0b6c*/ 	.word	0xffffffff


	//   ....[21]....
        /*0b70*/ 	.word	0xffffffff


	//   ....[22]....
        /*0b74*/ 	.word	0xffffffff


	//   ....[23]....
        /*0b78*/ 	.word	0xffffffff


	//   ....[24]....
        /*0b7c*/ 	.word	0xffffffff


	//   ....[25]....
        /*0b80*/ 	.word	0xffffffff


	//   ....[26]....
        /*0b84*/ 	.word	0xffffffff


	//   ....[27]....
        /*0b88*/ 	.word	0xffffffff


	//   ....[28]....
        /*0b8c*/ 	.word	0xffffffff


	//   ....[29]....
        /*0b90*/ 	.word	0xffffffff


	//   ....[30]....
        /*0b94*/ 	.word	0xffffffff


	//   ....[31]....
        /*0b98*/ 	.word	0xffffffff


	//   ....[32]....
        /*0b9c*/ 	.word	0xffffffff


	//   ....[33]....
        /*0ba0*/ 	.word	0xffffffff


	//   ....[34]....
        /*0ba4*/ 	.word	0xffffffff


	//   ....[35]....
        /*0ba8*/ 	.word	0xffffffff


	//   ....[36]....
        /*0bac*/ 	.word	0xffffffff


	//   ....[37]....
        /*0bb0*/ 	.word	0xffffffff


	//   ....[38]....
        /*0bb4*/ 	.word	0xffffffff


	//   ....[39]....
        /*0bb8*/ 	.word	0xffffffff


	//   ....[40]....
        /*0bbc*/ 	.word	0xffffffff


	//   ....[41]....
        /*0bc0*/ 	.word	0xffffffff


	//   ....[42]....
        /*0bc4*/ 	.word	0xffffffff


	//   ....[43]....
        /*0bc8*/ 	.word	0xffffffff


	//   ....[44]....
        /*0bcc*/ 	.word	0xffffffff


	//   ....[45]....
        /*0bd0*/ 	.word	0xffffffff


	//   ....[46]....
        /*0bd4*/ 	.word	0xffffffff


	//   ....[47]....
        /*0bd8*/ 	.word	0xffffffff


	//   ....[48]....
        /*0bdc*/ 	.word	0xffffffff


	//   ....[49]....
        /*0be0*/ 	.word	0xffffffff


	//   ....[50]....
        /*0be4*/ 	.word	0xffffffff


	//   ....[51]....
        /*0be8*/ 	.word	0xffffffff


	//   ....[52]....
        /*0bec*/ 	.word	0xffffffff


	//   ....[53]....
        /*0bf0*/ 	.word	0xffffffff


	//   ....[54]....
        /*0bf4*/ 	.word	0xffffffff


	//   ....[55]....
        /*0bf8*/ 	.word	0xffffffff


	//   ....[56]....
        /*0bfc*/ 	.word	0xffffffff


	//   ....[57]....
        /*0c00*/ 	.word	0xffffffff


	//   ....[58]....
        /*0c04*/ 	.word	0xffffffff


	//   ....[59]....
        /*0c08*/ 	.word	0xffffffff


	//   ....[60]....
        /*0c0c*/ 	.word	0xffffffff


	//   ....[61]....
        /*0c10*/ 	.word	0xffffffff


	//   ....[62]....
        /*0c14*/ 	.word	0xffffffff


	//   ....[63]....
        /*0c18*/ 	.word	0xffffffff


	//   ....[64]....
        /*0c1c*/ 	.word	0xffffffff


	//   ....[65]....
        /*0c20*/ 	.word	0xffffffff


	//   ....[66]....
        /*0c24*/ 	.word	0xffffffff


	//   ....[67]....
        /*0c28*/ 	.word	0xffffffff


	//   ....[68]....
        /*0c2c*/ 	.word	0xffffffff


	//   ....[69]....
        /*0c30*/ 	.word	0xffffffff


	//   ....[70]....
        /*0c34*/ 	.word	0xffffffff


	//   ....[71]....
        /*0c38*/ 	.word	0xffffffff


	//   ....[72]....
        /*0c3c*/ 	.word	0xffffffff


	//   ....[73]....
        /*0c40*/ 	.word	0xffffffff


	//   ....[74]....
        /*0c44*/ 	.word	0xffffffff


	//   ....[75]....
        /*0c48*/ 	.word	0xffffffff


	//   ....[76]....
        /*0c4c*/ 	.word	0xffffffff


	//   ....[77]....
        /*0c50*/ 	.word	0xffffffff


	//   ....[78]....
        /*0c54*/ 	.word	0xffffffff


	//   ....[79]....
        /*0c58*/ 	.word	0xffffffff


	//   ....[80]....
        /*0c5c*/ 	.word	0xffffffff


	//   ....[81]....
        /*0c60*/ 	.word	0xffffffff


	//   ....[82]....
        /*0c64*/ 	.word	0xffffffff


	//   ....[83]....
        /*0c68*/ 	.word	0xffffffff


	//   ....[84]....
        /*0c6c*/ 	.word	0xffffffff


	//   ....[85]....
        /*0c70*/ 	.word	0xffffffff


	//   ....[86]....
        /*0c74*/ 	.word	0xffffffff


	//   ....[87]....
        /*0c78*/ 	.word	0xffffffff


	//   ....[88]....
        /*0c7c*/ 	.word	0xffffffff


	//   ....[89]....
        /*0c80*/ 	.word	0xffffffff


	//   ....[90]....
        /*0c84*/ 	.word	0xffffffff


	//   ....[91]....
        /*0c88*/ 	.word	0xffffffff


	//   ....[92]....
        /*0c8c*/ 	.word	0xffffffff


	//   ....[93]....
        /*0c90*/ 	.word	0xffffffff


	//   ....[94]....
        /*0c94*/ 	.word	0xffffffff


	//   ....[95]....
        /*0c98*/ 	.word	0xffffffff


	//   ....[96]....
        /*0c9c*/ 	.word	0xffffffff


	//   ....[97]....
        /*0ca0*/ 	.word	0xffffffff


	//   ....[98]....
        /*0ca4*/ 	.word	0xffffffff


	//   ....[99]....
        /*0ca8*/ 	.word	0xffffffff


	//   ....[100]....
        /*0cac*/ 	.word	0xffffffff


	//   ....[101]....
        /*0cb0*/ 	.word	0xffffffff


	//   ....[102]....
        /*0cb4*/ 	.word	0xffffffff


	//   ....[103]....
        /*0cb8*/ 	.word	0xffffffff


	//   ....[104]....
        /*0cbc*/ 	.word	0xffffffff


	//   ....[105]....
        /*0cc0*/ 	.word	0xffffffff


	//   ....[106]....
        /*0cc4*/ 	.word	0xffffffff


	//   ....[107]....
        /*0cc8*/ 	.word	0xffffffff


	//   ....[108]....
        /*0ccc*/ 	.word	0xffffffff


	//   ....[109]....
        /*0cd0*/ 	.word	0xffffffff


	//   ....[110]....
        /*0cd4*/ 	.word	0xffffffff


	//   ....[111]....
        /*0cd8*/ 	.word	0xffffffff


	//   ....[112]....
        /*0cdc*/ 	.word	0xffffffff


	//   ....[113]....
        /*0ce0*/ 	.word	0xffffffff


	//   ....[114]....
        /*0ce4*/ 	.word	0xffffffff


	//   ....[115]....
        /*0ce8*/ 	.word	0xffffffff


	//   ....[116]....
        /*0cec*/ 	.word	0xffffffff


	//   ....[117]....
        /*0cf0*/ 	.word	0xffffffff


	//   ....[118]....
        /*0cf4*/ 	.word	0xffffffff


	//   ....[119]....
        /*0cf8*/ 	.word	0xffffffff


	//   ....[120]....
        /*0cfc*/ 	.word	0xffffffff


	//   ....[121]....
        /*0d00*/ 	.word	0xffffffff


	//   ....[122]....
        /*0d04*/ 	.word	0xffffffff


	//   ....[123]....
        /*0d08*/ 	.word	0xffffffff


	//   ....[124]....
        /*0d0c*/ 	.word	0xffffffff


	//----- nvinfo : EIATTR_COOP_GROUP_INSTR_OFFSETS
	.align		4
.L_710:
        /*0d10*/ 	.byte	0x04, 0x28
        /*0d12*/ 	.short	(.L_712 - .L_711)


	//   ....[0]....
.L_711:
        /*0d14*/ 	.word	0x00000050


	//   ....[1]....
        /*0d18*/ 	.word	0x000017d0


	//   ....[2]....
        /*0d1c*/ 	.word	0x00001800


	//   ....[3]....
        /*0d20*/ 	.word	0x00001830


	//   ....[4]....
        /*0d24*/ 	.word	0x00001850


	//   ....[5]....
        /*0d28*/ 	.word	0x00001a20


	//   ....[6]....
        /*0d2c*/ 	.word	0x00001a40


	//   ....[7]....
        /*0d30*/ 	.word	0x00001b70


	//   ....[8]....
        /*0d34*/ 	.word	0x00001b90


	//   ....[9]....
        /*0d38*/ 	.word	0x00001db0


	//   ....[10]....
        /*0d3c*/ 	.word	0x00001dd0


	//   ....[11]....
        /*0d40*/ 	.word	0x00001e20


	//   ....[12]....
        /*0d44*/ 	.word	0x00001e80


	//   ....[13]....
        /*0d48*/ 	.word	0x00002480


	//   ....[14]....
        /*0d4c*/ 	.word	0x00002490


	//   ....[15]....
        /*0d50*/ 	.word	0x000024a0


	//   ....[16]....
        /*0d54*/ 	.word	0x000024b0


	//   ....[17]....
        /*0d58*/ 	.word	0x00003570


	//   ....[18]....
        /*0d5c*/ 	.word	0x000035e0


	//   ....[19]....
        /*0d60*/ 	.word	0x00003700


	//   ....[20]....
        /*0d64*/ 	.word	0x00003740


	//   ....[21]....
        /*0d68*/ 	.word	0x00003a50


	//   ....[22]....
        /*0d6c*/ 	.word	0x00003c90


	//   ....[23]....
        /*0d70*/ 	.word	0x00004090


	//   ....[24]....
        /*0d74*/ 	.word	0x000040b0


	//   ....[25]....
        /*0d78*/ 	.word	0x000040d0


	//   ....[26]....
        /*0d7c*/ 	.word	0x000040f0


	//   ....[27]....
        /*0d80*/ 	.word	0x00005ce0


	//   ....[28]....
        /*0d84*/ 	.word	0x00005d50


	//   ....[29]....
        /*0d88*/ 	.word	0x00005e50


	//   ....[30]....
        /*0d8c*/ 	.word	0x00005e80


	//   ....[31]....
        /*0d90*/ 	.word	0x00007040


	//   ....[32]....
        /*0d94*/ 	.word	0x000070b0


	//   ....[33]....
        /*0d98*/ 	.word	0x000071b0


	//   ....[34]....
        /*0d9c*/ 	.word	0x000071e0


	//   ....[35]....
        /*0da0*/ 	.word	0x00007520


	//   ....[36]....
        /*0da4*/ 	.word	0x00007750


	//   ....[37]....
        /*0da8*/ 	.word	0x00007a70


	//   ....[38]....
        /*0dac*/ 	.word	0x00007a90


	//   ....[39]....
        /*0db0*/ 	.word	0x00007bb0


	//   ....[40]....
        /*0db4*/ 	.word	0x00007bd0


	//   ....[41]....
        /*0db8*/ 	.word	0x00009ee0


	//   ....[42]....
        /*0dbc*/ 	.word	0x00009f50


	//   ....[43]....
        /*0dc0*/ 	.word	0x00009fa0


	//   ....[44]....
        /*0dc4*/ 	.word	0x00009fd0


	//   ....[45]....
        /*0dc8*/ 	.word	0x0000b340


	//   ....[46]....
        /*0dcc*/ 	.word	0x0000b380


	//   ....[47]....
        /*0dd0*/ 	.word	0x0000b490


	//   ....[48]....
        /*0dd4*/ 	.word	0x0000b4b0


	//   ....[49]....
        /*0dd8*/ 	.word	0x0000b840


	//   ....[50]....
        /*0ddc*/ 	.word	0x0000b860


	//   ....[51]....
        /*0de0*/ 	.word	0x0000b880


	//   ....[52]....
        /*0de4*/ 	.word	0x0000b8a0


	//   ....[53]....
        /*0de8*/ 	.word	0x0000d6c0


	//   ....[54]....
        /*0dec*/ 	.word	0x0000d710


	//   ....[55]....
        /*0df0*/ 	.word	0x0000d730


	//   ....[56]....
        /*0df4*/ 	.word	0x0000d750


	//   ....[57]....
        /*0df8*/ 	.word	0x0000eb70


	//   ....[58]....
        /*0dfc*/ 	.word	0x0000ef20


	//   ....[59]....
        /*0e00*/ 	.word	0x0000ef40


	//   ....[60]....
        /*0e04*/ 	.word	0x0000ef60


	//   ....[61]....
        /*0e08*/ 	.word	0x0000ef80


	//   ....[62]....
        /*0e0c*/ 	.word	0x0000f220


	//   ....[63]....
        /*0e10*/ 	.word	0x0000f240


	//   ....[64]....
        /*0e14*/ 	.word	0x0000f3c0


	//   ....[65]....
        /*0e18*/ 	.word	0x0000f3f0


	//   ....[66]....
        /*0e1c*/ 	.word	0x0000f530


	//   ....[67]....
        /*0e20*/ 	.word	0x0000f560


	//   ....[68]....
        /*0e24*/ 	.word	0x0000f6a0


	//   ....[69]....
        /*0e28*/ 	.word	0x0000f6c0


	//   ....[70]....
        /*0e2c*/ 	.word	0x0000fc90


	//   ....[71]....
        /*0e30*/ 	.word	0x0000fcb0


	//   ....[72]....
        /*0e34*/ 	.word	0x0000ff10


	//   ....[73]....
        /*0e38*/ 	.word	0x0000ff20


	//   ....[74]....
        /*0e3c*/ 	.word	0x00010110


	//   ....[75]....
        /*0e40*/ 	.word	0x00010130


	//   ....[76]....
        /*0e44*/ 	.word	0x00010320


	//   ....[77]....
        /*0e48*/ 	.word	0x00010330


	//   ....[78]....
        /*0e4c*/ 	.word	0x00010590


	//   ....[79]....
        /*0e50*/ 	.word	0x000106a0


	//   ....[80]....
        /*0e54*/ 	.word	0x00010710


	//   ....[81]....
        /*0e58*/ 	.word	0x00010930


	//   ....[82]....
        /*0e5c*/ 	.word	0x000109a0


	//   ....[83]....
        /*0e60*/ 	.word	0x00010a10


	//   ....[84]....
        /*0e64*/ 	.word	0x00010a90


	//   ....[85]....
        /*0e68*/ 	.word	0x00010ed0


	//   ....[86]....
        /*0e6c*/ 	.word	0x00010f20


	//   ....[87]....
        /*0e70*/ 	.word	0x00010f70


	//   ....[88]....
        /*0e74*/ 	.word	0x00010fc0


	//   ....[89]....
        /*0e78*/ 	.word	0x00011030


	//   ....[90]....
        /*0e7c*/ 	.word	0x000110a0


	//   ....[91]....
        /*0e80*/ 	.word	0x000112c0


	//   ....[92]....
        /*0e84*/ 	.word	0x00011330


	//   ....[93]....
        /*0e88*/ 	.word	0x000113a0


	//   ....[94]....
        /*0e8c*/ 	.word	0x00011410


	//   ....[95]....
        /*0e90*/ 	.word	0x00011630


	//   ....[96]....
        /*0e94*/ 	.word	0x000116a0


	//   ....[97]....
        /*0e98*/ 	.word	0x00011710


	//   ....[98]....
        /*0e9c*/ 	.word	0x00011790


	//   ....[99]....
        /*0ea0*/ 	.word	0x00011bd0


	//   ....[100]....
        /*0ea4*/ 	.word	0x00011c10


	//   ....[101]....
        /*0ea8*/ 	.word	0x00011c60


	//   ....[102]....
        /*0eac*/ 	.word	0x00011ca0


	//   ....[103]....
        /*0eb0*/ 	.word	0x00011d00


	//   ....[104]....
        /*0eb4*/ 	.word	0x00011d70


	//   ....[105]....
        /*0eb8*/ 	.word	0x00011de0


	//   ....[106]....
        /*0ebc*/ 	.word	0x00011f90


	//   ....[107]....
        /*0ec0*/ 	.word	0x00012000


	//   ....[108]....
        /*0ec4*/ 	.word	0x00012050


	//   ....[109]....
        /*0ec8*/ 	.word	0x00012090


	//   ....[110]....
        /*0ecc*/ 	.word	0x000120e0


	//   ....[111]....
        /*0ed0*/ 	.word	0x00012120


	//   ....[112]....
        /*0ed4*/ 	.word	0x00012170


	//   ....[113]....
        /*0ed8*/ 	.word	0x000121d0


	//   ....[114]....
        /*0edc*/ 	.word	0x00012220


	//   ....[115]....
        /*0ee0*/ 	.word	0x00012280


	//   ....[116]....
        /*0ee4*/ 	.word	0x000122f0


	//   ....[117]....
        /*0ee8*/ 	.word	0x00012360


	//   ....[118]....
        /*0eec*/ 	.word	0x000123e0


	//   ....[119]....
        /*0ef0*/ 	.word	0x00012450


	//   ....[120]....
        /*0ef4*/ 	.word	0x000124d0


	//   ....[121]....
        /*0ef8*/ 	.word	0x00012550


	//   ....[122]....
        /*0efc*/ 	.word	0x000125d0


	//   ....[123]....
        /*0f00*/ 	.word	0x00012640


	//   ....[124]....
        /*0f04*/ 	.word	0x000126b0


	//----- nvinfo : EIATTR_EXIT_INSTR_OFFSETS
	.align		4
.L_712:
        /*0f08*/ 	.byte	0x04, 0x1c
        /*0f0a*/ 	.short	(.L_714 - .L_713)


	//   ....[0]....
.L_713:
        /*0f0c*/ 	.word	0x000000a0


	//   ....[1]....
        /*0f10*/ 	.word	0x00010650


	//----- nvinfo : EIATTR_MAX_THREADS
	.align		4
.L_714:
        /*0f14*/ 	.byte	0x04, 0x05
        /*0f16*/ 	.short	(.L_716 - .L_715)
.L_715:
        /*0f18*/ 	.word	0x00000100
        /*0f1c*/ 	.word	0x00000001
        /*0f20*/ 	.word	0x00000001


	//----- nvinfo : EIATTR_CRS_STACK_SIZE
	.align		4
.L_716:
        /*0f24*/ 	.byte	0x04, 0x1e
        /*0f26*/ 	.short	(.L_718 - .L_717)
.L_717:
        /*0f28*/ 	.word	0x00000000
.L_718:


//--------------------- .nv.info._ZN7cutlass13device_kernelIN5flash19enable_sm80_to_sm89INS1_16FlashAttnFwdSm80INS1_25CollectiveMainloopFwdSm80ILi8ELi1ELb1EN4cute5tupleIJNS5_1CILi128EEENS7_ILi64EEENS7_ILi256EEEEEELi256ENS_10bfloat16_tEfNS_4arch4Sm80ELb1ELb0ELb0ELb1ELb1ELb0ELb1ELb0EEENS1_21CollectiveEpilogueFwdINS6_IJS8_SA_S9_EEENS6_IJNS7_ILi1EEESI_SI_EEESC_SE_Li256ELb1ELb1ELb0ELb0EEENS1_19SingleTileSchedulerILb1ELb0ELb1ELi128EEEEEEEEEvNT_6ParamsE --------------------------
	.section	.nv.info._ZN7cutlass13device_kernelIN5flash19enable_sm80_to_sm89INS1_16FlashAttnFwdSm80INS1_25CollectiveMainloopFwdSm80ILi8ELi1ELb1EN4cute5tupleIJNS5_1CILi128EEENS7_ILi64EEENS7_ILi256EEEEEELi256ENS_10bfloat16_tEfNS_4arch4Sm80ELb1ELb0ELb0ELb1ELb1ELb0ELb1ELb0EEENS1_21CollectiveEpilogueFwdINS6_IJS8_SA_S9_EEENS6_IJNS7_ILi1EEESI_SI_EEESC_SE_Li256ELb1ELb1ELb0ELb0EEENS1_19SingleTileSchedulerILb1ELb0ELb1ELi128EEEEEEEEEvNT_6ParamsE,"",@"SHT_CUDA_INFO"
	.sectionflags	@""
	.align	4


	//----- nvinfo : EIATTR_CUDA_API_VERSION
	.align		4
        /*0000*/ 	.byte	0x04, 0x37
        /*0002*/ 	.short	(.L_720 - .L_719)
.L_719:
        /*0004*/ 	.word	0x00000082


	//----- nvinfo : EIATTR_SW2861232_WAR
	.align		4
.L_720:
        /*0008*/ 	.byte	0x01, 0x35
	.zero		2


	//----- nvinfo : EIATTR_PARAM_CBANK
	.align		4
        /*000c*/ 	.byte	0x04, 0x0a
        /*000e*/ 	.short	(.L_722 - .L_721)
	.align		4
.L_721:
        /*0010*/ 	.word	index@(.nv.constant0._ZN7cutlass13device_kernelIN5flash19enable_sm80_to_sm89INS1_16FlashAttnFwdSm80INS1_25CollectiveMainloopFwdSm80ILi8ELi1ELb1EN4cute5tupleIJNS5_1CILi128EEENS7_ILi64EEENS7_ILi256EEEEEELi256ENS_10bfloat16_tEfNS_4arch4Sm80ELb1ELb0ELb0ELb1ELb1ELb0ELb1ELb0EEENS1_21CollectiveEpilogueFwdINS6_IJS8_SA_S9_EEENS6_IJNS7_ILi1EEESI_SI_EEESC_SE_Li256ELb1ELb1ELb0ELb0EEENS1_19SingleTileSchedulerILb1ELb0ELb1ELi128EEEEEEEEEvNT_6ParamsE)
        /*0014*/ 	.short	0x0160
        /*0016*/ 	.short	0x0418


	//----- nvinfo : EIATTR_CBANK_PARAM_SIZE
	.align		4
.L_722:
        /*0018*/ 	.byte	0x03, 0x19
        /*001a*/ 	.short	0x0418


	//----- nvinfo : EIATTR_KPARAM_INFO
	.align		4
        /*001c*/ 	.byte	0x04, 0x17
        /*001e*/ 	.short	(.L_724 - .L_723)
.L_723:
        /*0020*/ 	.word	0x00000000
        /*0024*/ 	.short	0x0000
        /*0026*/ 	.short	0x0000
        /*0028*/ 	.byte	0x00, 0xf0, 0x61, 0x10


	//----- nvinfo : EIATTR_MAXREG_COUNT
	.align		4
.L_724:
        /*002c*/ 	.byte	0x03, 0x1b
        /*002e*/ 	.short	0x00ff


	//----- nvinfo : EIATTR_NUM_BARRIERS
	.align		4
        /*0030*/ 	.byte	0x02, 0x4c
        /*0032*/ 	.byte	0x02
	.zero		1


	//----- nvinfo : EIATTR_ANNOTATIONS
	.align		4
        /*0034*/ 	.byte	0x04, 0x55
        /*0036*/ 	.short	(.L_726 - .L_725)


	//   ....[0]....
.L_725:
        /* <DEDUP_REMOVED lines=97> */


	//----- nvinfo : EIATTR_MERCURY_ISA_VERSION
	.align		4
.L_726:
        /*0630*/ 	.byte	0x03, 0x5f
        /*0632*/ 	.short	0x0000


	//----- nvinfo : EIATTR_COOP_GROUP_MASK_REGIDS
	.align		4
        /*0634*/ 	.byte	0x04, 0x29
        /*0636*/ 	.short	(.L_728 - .L_727)


	//   ....[0]....
.L_727:
        /*0638*/ 	.word	0xffffffff


	//   ....[1]....
        /*063c*/ 	.word	0xffffffff


	//   ....[2]....
        /*0640*/ 	.word	0xffffffff


	//   ....[3]....
        /*0644*/ 	.word	0xffffffff


	//   ....[4]....
        /*0648*/ 	.word	0xffffffff


	//   ....[5]....
        /*064c*/ 	.word	0xffffffff


	//   ....[6]....
        /*0650*/ 	.word	0xffffffff


	//   ....[7]....
        /*0654*/ 	.word	0xffffffff


	//   ....[8]....
        /*0658*/ 	.word	0xffffffff


	//   ....[9]....
        /*065c*/ 	.word	0xffffffff


	//   ....[10]....
        /*0660*/ 	.word	0xffffffff


	//   ....[11]....
        /*0664*/ 	.word	0xffffffff


	//   ....[12]....
        /*0668*/ 	.word	0xffffffff


	//   ....[13]....
        /*066c*/ 	.word	0xffffffff


	//   ....[14]....
        /*0670*/ 	.word	0xffffffff


	//   ....[15]....
        /*0674*/ 	.word	0xffffffff


	//   ....[16]....
        /*0678*/ 	.word	0xffffffff


	//   ....[17]....
        /*067c*/ 	.word	0xffffffff


	//   ....[18]....
        /*0680*/ 	.word	0xffffffff


	//   ....[19]....
        /*0684*/ 	.word	0xffffffff


	//   ....[20]....
        /*0688*/ 	.word	0xffffffff


	//   ....[21]....
        /*068c*/ 	.word	0xffffffff


	//   ....[22]....
        /*0690*/ 	.word	0xffffffff


	//   ....[23]....
        /*0694*/ 	.word	0xffffffff


	//   ....[24]....
        /*0698*/ 	.word	0xffffffff


	//   ....[25]....
        /*069c*/ 	.word	0xffffffff


	//   ....[26]....
        /*06a0*/ 	.word	0xffffffff


	//   ....[27]....
        /*06a4*/ 	.word	0xffffffff


	//   ....[28]....
        /*06a8*/ 	.word	0xffffffff


	//   ....[29]....
        /*06ac*/ 	.word	0xffffffff


	//   ....[30]....
        /*06b0*/ 	.word	0xffffffff


	//   ....[31]....
        /*06b4*/ 	.word	0xffffffff


	//   ....[32]....
        /*06b8*/ 	.word	0xffffffff


	//   ....[33]....
        /*06bc*/ 	.word	0xffffffff


	//   ....[34]....
        /*06c0*/ 	.word	0xffffffff


	//   ....[35]....
        /*06c4*/ 	.word	0xffffffff


	//   ....[36]....
        /*06c8*/ 	.word	0xffffffff


	//   ....[37]....
        /*06cc*/ 	.word	0xffffffff


	//   ....[38]....
        /*06d0*/ 	.word	0xffffffff


	//   ....[39]....
        /*06d4*/ 	.word	0xffffffff


	//   ....[40]....
        /*06d8*/ 	.word	0xffffffff


	//   ....[41]....
        /*06dc*/ 	.word	0xffffffff


	//   ....[42]....
        /*06e0*/ 	.word	0xffffffff


	//   ....[43]....
        /*06e4*/ 	.word	0xffffffff


	//   ....[44]....
        /*06e8*/ 	.word	0xffffffff


	//   ....[45]....
        /*06ec*/ 	.word	0xffffffff


	//   ....[46]....
        /*06f0*/ 	.word	0xffffffff


	//   ....[47]....
        /*06f4*/ 	.word	0xffffffff


	//   ....[48]....
        /*06f8*/ 	.word	0xffffffff


	//   ....[49]....
        /*06fc*/ 	.word	0xffffffff


	//   ....[50]....
        /*0700*/ 	.word	0xffffffff


	//   ....[51]....
        /*0704*/ 	.word	0xffffffff


	//   ....[52]....
        /*0708*/ 	.word	0xffffffff


	//   ....[53]....
        /*070c*/ 	.word	0xffffffff


	//   ....[54]....
        /*0710*/ 	.word	0xffffffff


	//   ....[55]....
        /*0714*/ 	.word	0xffffffff


	//   ....[56]....
        /*0718*/ 	.word	0xffffffff


	//   ....[57]....
        /*071c*/ 	.word	0xffffffff


	//   ....[58]....
        /*0720*/ 	.word	0xffffffff


	//   ....[59]....
        /*0724*/ 	.word	0xffffffff


	//   ....[60]....
        /*0728*/ 	.word	0xffffffff


	//   ....[61]....
        /*072c*/ 	.word	0xffffffff


	//   ....[62]....
        /*0730*/ 	.word	0xffffffff


	//   ....[63]....
        /*0734*/ 	.word	0xffffffff


	//   ....[64]....
        /*0738*/ 	.word	0xffffffff


	//   ....[65]....
        /*073c*/ 	.word	0xffffffff


	//   ....[66]....
        /*0740*/ 	.word	0xffffffff


	//   ....[67]....
        /*0744*/ 	.word	0xffffffff


	//   ....[68]....
        /*0748*/ 	.word	0xffffffff


	//   ....[69]....
        /*074c*/ 	.word	0xffffffff


	//   ....[70]....
        /*0750*/ 	.word	0xffffffff


	//   ....[71]....
        /*0754*/ 	.word	0xffffffff


	//   ....[72]....
        /*0758*/ 	.word	0xffffffff


	//   ....[73]....
        /*075c*/ 	.word	0xffffffff


	//   ....[74]....
        /*0760*/ 	.word	0xffffffff


	//   ....[75]....
        /*0764*/ 	.word	0xffffffff


	//   ....[76]....
        /*0768*/ 	.word	0xffffffff


	//----- nvinfo : EIATTR_COOP_GROUP_INSTR_OFFSETS
	.align		4
.L_728:
        /*076c*/ 	.byte	0x04, 0x28
        /*076e*/ 	.short	(.L_730 - .L_729)


	//   ....[0]....
.L_729:
        /*0770*/ 	.word	0x000000a0


	//   ....[1]....
        /*0774*/ 	.word	0x00001600


	//   ....[2]....
        /*0778*/ 	.word	0x00001630


	//   ....[3]....
        /*077c*/ 	.word	0x000016f0


	//   ....[4]....
        /*0780*/ 	.word	0x00001720


	//   ....[5]....
        /*0784*/ 	.word	0x00001860


	//   ....[6]....
        /*0788*/ 	.word	0x00001870


	//   ....[7]....
        /*078c*/ 	.word	0x000019c0


	//   ....[8]....
        /*0790*/ 	.word	0x000019d0


	//   ....[9]....
        /*0794*/ 	.word	0x00001b20


	//   ....[10]....
        /*0798*/ 	.word	0x00001b40


	//   ....[11]....
        /*079c*/ 	.word	0x00001c70


	//   ....[12]....
        /*07a0*/ 	.word	0x00001cc0


	//   ....[13]....
        /*07a4*/ 	.word	0x00001cf0


	//   ....[14]....
        /*07a8*/ 	.word	0x00001d10


	//   ....[15]....
        /*07ac*/ 	.word	0x00001e20


	//   ....[16]....
        /*07b0*/ 	.word	0x00001e50


	//   ....[17]....
        /*07b4*/ 	.word	0x00003720


	//   ....[18]....
        /*07b8*/ 	.word	0x00003730


	//   ....[19]....
        /*07bc*/ 	.word	0x00003810


	//   ....[20]....
        /*07c0*/ 	.word	0x00003830


	//   ....[21]....
        /*07c4*/ 	.word	0x00003c50


	//   ....[22]....
        /*07c8*/ 	.word	0x00003c80


	//   ....[23]....
        /*07cc*/ 	.word	0x00004370


	//   ....[24]....
        /*07d0*/ 	.word	0x000043a0


	//   ....[25]....
        /*07d4*/ 	.word	0x000043c0


	//   ....[26]....
        /*07d8*/ 	.word	0x000043e0


	//   ....[27]....
        /*07dc*/ 	.word	0x00005f90


	//   ....[28]....
        /*07e0*/ 	.word	0x00005fa0


	//   ....[29]....
        /*07e4*/ 	.word	0x00005fb0


	//   ....[30]....
        /*07e8*/ 	.word	0x00005fc0


	//   ....[31]....
        /*07ec*/ 	.word	0x00007210


	//   ....[32]....
        /*07f0*/ 	.word	0x00007220


	//   ....[33]....
        /*07f4*/ 	.word	0x00007230


	//   ....[34]....
        /*07f8*/ 	.word	0x00007240


	//   ....[35]....
        /*07fc*/ 	.word	0x00007680


	//   ....[36]....
        /*0800*/ 	.word	0x00007690


	//   ....[37]....
        /*0804*/ 	.word	0x00007c20


	//   ....[38]....
        /*0808*/ 	.word	0x00007c60


	//   ....[39]....
        /*080c*/ 	.word	0x00008250


	//   ....[40]....
        /*0810*/ 	.word	0x00008350


	//   ....[41]....
        /*0814*/ 	.word	0x00009ff0


	//   ....[42]....
        /*0818*/ 	.word	0x0000a000


	//   ....[43]....
        /*081c*/ 	.word	0x0000a080


	//   ....[44]....
        /*0820*/ 	.word	0x0000a090


	//   ....[45]....
        /*0824*/ 	.word	0x0000a470


	//   ....[46]....
        /*0828*/ 	.word	0x0000a480


	//   ....[47]....
        /*082c*/ 	.word	0x0000a4d0


	//   ....[48]....
        /*0830*/ 	.word	0x0000a4f0


	//   ....[49]....
        /*0834*/ 	.word	0x0000b4d0


	//   ....[50]....
        /*0838*/ 	.word	0x0000b4f0


	//   ....[51]....
        /*083c*/ 	.word	0x0000bb90


	//   ....[52]....
        /*0840*/ 	.word	0x0000bbb0


	//   ....[53]....
        /*0844*/ 	.word	0x0000d3c0


	//   ....[54]....
        /*0848*/ 	.word	0x0000d3d0


	//   ....[55]....
        /*084c*/ 	.word	0x0000d400


	//   ....[56]....
        /*0850*/ 	.word	0x0000d420


	//   ....[57]....
        /*0854*/ 	.word	0x0000eea0


	//   ....[58]....
        /*0858*/ 	.word	0x0000eee0


	//   ....[59]....
        /*085c*/ 	.word	0x0000ef20


	//   ....[60]....
        /*0860*/ 	.word	0x0000ef50


	//   ....[61]....
        /*0864*/ 	.word	0x0000f190


	//   ....[62]....
        /*0868*/ 	.word	0x0000f1a0


	//   ....[63]....
        /*086c*/ 	.word	0x0000f3a0


	//   ....[64]....
        /*0870*/ 	.word	0x0000f3d0


	//   ....[65]....
        /*0874*/ 	.word	0x0000f590


	//   ....[66]....
        /*0878*/ 	.word	0x0000f5c0


	//   ....[67]....
        /*087c*/ 	.word	0x0000f780


	//   ....[68]....
        /*0880*/ 	.word	0x0000f7a0


	//   ....[69]....
        /*0884*/ 	.word	0x00010120


	//   ....[70]....
        /*0888*/ 	.word	0x00010140


	//   ....[71]....
        /*088c*/ 	.word	0x00010300


	//   ....[72]....
        /*0890*/ 	.word	0x00010330


	//   ....[73]....
        /*0894*/ 	.word	0x000104c0


	//   ....[74]....
        /*0898*/ 	.word	0x000104f0


	//   ....[75]....
        /*089c*/ 	.word	0x00010680


	//   ....[76]....
        /*08a0*/ 	.word	0x000106a0


	//----- nvinfo : EIATTR_EXIT_INSTR_OFFSETS
	.align		4
.L_730:
        /*08a4*/ 	.byte	0x04, 0x1c
        /*08a6*/ 	.short	(.L_732 - .L_731)


	//   ....[0]....
.L_731:
        /*08a8*/ 	.word	0x00000450


	//   ....[1]....
        /*08ac*/ 	.word	0x0000f7b0


	//   ....[2]....
        /*08b0*/ 	.word	0x0000f8f0


	//   ....[3]....
        /*08b4*/ 	.word	0x0000f950


	//   ....[4]....
        /*08b8*/ 	.word	0x000106b0


	//   ....[5]....
        /*08bc*/ 	.word	0x000107c0


	//   ....[6]....
        /*08c0*/ 	.word	0x00010820


	//----- nvinfo : EIATTR_CTAIDZ_USED
	.align		4
.L_732:
        /*08c4*/ 	.byte	0x01, 0x04
	.zero		2


	//----- nvinfo : EIATTR_MAX_THREADS
	.align		4
        /*08c8*/ 	.byte	0x04, 0x05
        /*08ca*/ 	.short	(.L_734 - .L_733)
.L_733:
        /*08cc*/ 	.word	0x00000100
        /*08d0*/ 	.word	0x00000001
        /*08d4*/ 	.word	0x00000001


	//----- nvinfo : EIATTR_CRS_STACK_SIZE
	.align		4
.L_734:
        /*08d8*/ 	.byte	0x04, 0x1e
        /*08da*/ 	.short	(.L_736 - .L_735)
.L_735:
        /*08dc*/ 	.word	0x00000000
.L_736:


//--------------------- .nv.info._ZN7cutlass13device_kernelIN5flash19enable_sm80_to_sm89INS1_16FlashAttnFwdSm80INS1_25CollectiveMainloopFwdSm80ILi8ELi1ELb0EN4cute5tupleIJNS5_1CILi128EEENS7_ILi32EEENS7_ILi256EEEEEELi256ENS_10bfloat16_tEfNS_4arch4Sm80ELb1ELb0ELb0ELb1ELb1ELb1ELb1ELb0EEENS1_21CollectiveEpilogueFwdINS6_IJS8_SA_S9_EEENS6_IJNS7_ILi1EEESI_SI_EEESC_SE_Li256ELb1ELb1ELb0ELb0EEENS1_19SingleTileSchedulerILb1ELb0ELb1ELi128EEEEEEEEEvNT_6ParamsE --------------------------
	.section	.nv.info._ZN7cutlass13device_kernelIN5flash19enable_sm80_to_sm89INS1_16FlashAttnFwdSm80INS1_25CollectiveMainloopFwdSm80ILi8ELi1ELb0EN4cute5tupleIJNS5_1CILi128EEENS7_ILi32EEENS7_ILi256EEEEEELi256ENS_10bfloat16_tEfNS_4arch4Sm80ELb1ELb0ELb0ELb1ELb1ELb1ELb1ELb0EEENS1_21CollectiveEpilogueFwdINS6_IJS8_SA_S9_EEENS6_IJNS7_ILi1EEESI_SI_EEESC_SE_Li256ELb1ELb1ELb0ELb0EEENS1_19SingleTileSchedulerILb1ELb0ELb1ELi128EEEEEEEEEvNT_6ParamsE,"",@"SHT_CUDA_INFO"
	.sectionflags	@""
	.align	4


	//----- nvinfo : EIATTR_CUDA_API_VERSION
	.align		4
        /*0000*/ 	.byte	0x04, 0x37
        /*0002*/ 	.short	(.L_738 - .L_737)
.L_737:
        /*0004*/ 	.word	0x00000082


	//----- nvinfo : EIATTR_SW2861232_WAR
	.align		4
.L_738:
        /*0008*/ 	.byte	0x01, 0x35
	.zero		2


	//----- nvinfo : EIATTR_PARAM_CBANK
	.align		4
        /*000c*/ 	.byte	0x04, 0x0a
        /*000e*/ 	.short	(.L_740 - .L_739)
	.align		4
.L_739:
        /*0010*/ 	.word	index@(.nv.constant0._ZN7cutlass13device_kernelIN5flash19enable_sm80_to_sm89INS1_16FlashAttnFwdSm80INS1_25CollectiveMainloopFwdSm80ILi8ELi1ELb0EN4cute5tupleIJNS5_1CILi128EEENS7_ILi32EEENS7_ILi256EEEEEELi256ENS_10bfloat16_tEfNS_4arch4Sm80ELb1ELb0ELb0ELb1ELb1ELb1ELb1ELb0EEENS1_21CollectiveEpilogueFwdINS6_IJS8_SA_S9_EEENS6_IJNS7_ILi1EEESI_SI_EEESC_SE_Li256ELb1ELb1ELb0ELb0EEENS1_19SingleTileSchedulerILb1ELb0ELb1ELi128EEEEEEEEEvNT_6ParamsE)
        /*0014*/ 	.short	0x0160
        /*0016*/ 	.short	0x0418


	//----- nvinfo : EIATTR_CBANK_PARAM_SIZE
	.align		4
.L_740:
        /*0018*/ 	.byte	0x03, 0x19
        /*001a*/ 	.short	0x0418


	//----- nvinfo : EIATTR_KPARAM_INFO
	.align		4
        /*001c*/ 	.byte	0x04, 0x17
        /*001e*/ 	.short	(.L_742 - .L_741)
.L_741:
        /*0020*/ 	.word	0x00000000
        /*0024*/ 	.short	0x0000
        /*0026*/ 	.short	0x0000
        /*0028*/ 	.byte	0x00, 0xf0, 0x61, 0x10


	//----- nvinfo : EIATTR_MAXREG_COUNT
	.align		4
.L_742:
        /*002c*/ 	.byte	0x03, 0x1b
        /*002e*/ 	.short	0x00ff


	//----- nvinfo : EIATTR_NUM_BARRIERS
	.align		4
        /*0030*/ 	.byte	0x02, 0x4c
        /*0032*/ 	.byte	0x02
	.zero		1


	//----- nvinfo : EIATTR_MERCURY_ISA_VERSION
	.align		4
        /*0034*/ 	.byte	0x03, 0x5f
        /*0036*/ 	.short	0x0000


	//----- nvinfo : EIATTR_COOP_GROUP_MASK_REGIDS
	.align		4
        /*0038*/ 	.byte	0x04, 0x29
        /*003a*/ 	.short	(.L_744 - .L_743)


	//   ....[0]....
.L_743:
        /*003c*/ 	.word	0xffffffff


	//   ....[1]....
        /*0040*/ 	.word	0xffffffff


	//   ....[2]....
        /*0044*/ 	.word	0xffffffff


	//   ....[3]....
        /*0048*/ 	.word	0xffffffff


	//   ....[4]....
        /*004c*/ 	.word	0xffffffff


	//   ....[5]....
        /*0050*/ 	.word	0xffffffff


	//   ....[6]....
        /*0054*/ 	.word	0xffffffff


	//   ....[7]....
        /*0058*/ 	.word	0xffffffff


	//   ....[8]....
        /*005c*/ 	.word	0xffffffff


	//   ....[9]....
        /*0060*/ 	.word	0xffffffff


	//   ....[10]....
        /*0064*/ 	.word	0xffffffff


	//   ....[11]....
        /*0068*/ 	.word	0xffffffff


	//   ....[12]....
        /*006c*/ 	.word	0xffffffff


	//   ....[13]....
        /*0070*/ 	.word	0xffffffff


	//   ....[14]....
        /*0074*/ 	.word	0xffffffff


	//   ....[15]....
        /*0078*/ 	.word	0xffffffff


	//   ....[16]....
        /*007c*/ 	.word	0xffffffff


	//   ....[17]....
        /*0080*/ 	.word	0xffffffff


	//   ....[18]....
        /*0084*/ 	.word	0xffffffff


	//   ....[19]....
        /*0088*/ 	.word	0xffffffff


	//   ....[20]....
        /*008c*/ 	.word	0xffffffff


	//   ....[21]....
        /*0090*/ 	.word	0xffffffff


	//   ....[22]....
        /*0094*/ 	.word	0xffffffff


	//   ....[23]....
        /*0098*/ 	.word	0xffffffff


	//   ....[24]....
        /*009c*/ 	.word	0xffffffff


	//   ....[25]....
        /*00a0*/ 	.word	0xffffffff


	//   ....[26]....
        /*00a4*/ 	.word	0xffffffff


	//   ....[27]....
        /*00a8*/ 	.word	0xffffffff


	//   ....[28]....
        /*00ac*/ 	.word	0xffffffff


	//   ....[29]....
        /*00b0*/ 	.word	0xffffffff


	//   ....[30]....
        /*00b4*/ 	.word	0xffffffff


	//   ....[31]....
        /*00b8*/ 	.word	0xffffffff


	//   ....[32]....
        /*00bc*/ 	.word	0xffffffff


	//   ....[33]....
        /*00c0*/ 	.word	0xffffffff


	//   ....[34]....
        /*00c4*/ 	.word	0xffffffff


	//   ....[35]....
        /*00c8*/ 	.word	0xffffffff


	//   ....[36]....
        /*00cc*/ 	.word	0xffffffff


	//   ....[37]....
        /*00d0*/ 	.word	0xffffffff


	//   ....[38]....
        /*00d4*/ 	.word	0xffffffff


	//   ....[39]....
        /*00d8*/ 	.word	0xffffffff


	//   ....[40]....
        /*00dc*/ 	.word	0xffffffff


	//   ....[41]....
        /*00e0*/ 	.word	0xffffffff


	//   ....[42]....
        /*00e4*/ 	.word	0xffffffff


	//   ....[43]....
        /*00e8*/ 	.word	0xffffffff


	//   ....[44]....
        /*00ec*/ 	.word	0xffffffff


	//   ....[45]....
        /*00f0*/ 	.word	0xffffffff


	//   ....[46]....
        /*00f4*/ 	.word	0xffffffff


	//   ....[47]....
        /*00f8*/ 	.word	0xffffffff


	//   ....[48]....
        /*00fc*/ 	.word	0xffffffff


	//   ....[49]....
        /*0100*/ 	.word	0xffffffff


	//   ....[50]....
        /*0104*/ 	.word	0xffffffff


	//   ....[51]....
        /*0108*/ 	.word	0xffffffff


	//   ....[52]....
        /*010c*/ 	.word	0xffffffff


	//   ....[53]....
        /*0110*/ 	.word	0xffffffff


	//   ....[54]....
        /*0114*/ 	.word	0xffffffff


	//   ....[55]....
        /*0118*/ 	.word	0xffffffff


	//   ....[56]....
        /*011c*/ 	.word	0xffffffff


	//   ....[57]....
        /*0120*/ 	.word	0xffffffff


	//   ....[58]....
        /*0124*/ 	.word	0xffffffff


	//   ....[59]....
        /*0128*/ 	.word	0xffffffff


	//   ....[60]....
        /*012c*/ 	.word	0xffffffff


	//   ....[61]....
        /*0130*/ 	.word	0xffffffff


	//   ....[62]....
        /*0134*/ 	.word	0xffffffff


	//   ....[63]....
        /*0138*/ 	.word	0xffffffff


	//   ....[64]....
        /*013c*/ 	.word	0xffffffff


	//   ....[65]....
        /*0140*/ 	.word	0xffffffff


	//   ....[66]....
        /*0144*/ 	.word	0xffffffff


	//   ....[67]....
        /*0148*/ 	.word	0xffffffff


	//   ....[68]....
        /*014c*/ 	.word	0xffffffff


	//   ....[69]....
        /*0150*/ 	.word	0xffffffff


	//   ....[70]....
        /*0154*/ 	.word	0xffffffff


	//   ....[71]....
        /*0158*/ 	.word	0xffffffff


	//   ....[72]....
        /*015c*/ 	.word	0xffffffff


	//   ....[73]....
        /*0160*/ 	.word	0xffffffff


	//   ....[74]....
        /*0164*/ 	.word	0xffffffff


	//   ....[75]....
        /*0168*/ 	.word	0xffffffff


	//   ....[76]....
        /*016c*/ 	.word	0xffffffff


	//   ....[77]....
        /*0170*/ 	.word	0xffffffff


	//   ....[78]....
        /*0174*/ 	.word	0xffffffff


	//   ....[79]....
        /*0178*/ 	.word	0xffffffff


	//   ....[80]....
        /*017c*/ 	.word	0xffffffff


	//   ....[81]....
        /*0180*/ 	.word	0xffffffff


	//   ....[82]....
        /*0184*/ 	.word	0xffffffff


	//   ....[83]....
        /*0188*/ 	.word	0xffffffff


	//   ....[84]....
        /*018c*/ 	.word	0xffffffff


	//   ....[85]....
        /*0190*/ 	.word	0xffffffff


	//   ....[86]....
        /*0194*/ 	.word	0xffffffff


	//   ....[87]....
        /*0198*/ 	.word	0xffffffff


	//   ....[88]....
        /*019c*/ 	.word	0xffffffff


	//   ....[89]....
        /*01a0*/ 	.word	0xffffffff


	//   ....[90]....
        /*01a4*/ 	.word	0xffffffff


	//   ....[91]....
        /*01a8*/ 	.word	0xffffffff


	//   ....[92]....
        /*01ac*/ 	.word	0xffffffff


	//   ....[93]....
        /*01b0*/ 	.word	0xffffffff


	//   ....[94]....
        /*01b4*/ 	.word	0xffffffff


	//   ....[95]....
        /*01b8*/ 	.word	0xffffffff


	//   ....[96]....
        /*01bc*/ 	.word	0xffffffff


	//   ....[97]....
        /*01c0*/ 	.word	0xffffffff


	//   ....[98]....
        /*01c4*/ 	.word	0xffffffff


	//   ....[99]....
        /*01c8*/ 	.word	0xffffffff


	//   ....[100]....
        /*01cc*/ 	.word	0xffffffff


	//   ....[101]....
        /*01d0*/ 	.word	0xffffffff


	//   ....[102]....
        /*01d4*/ 	.word	0xffffffff


	//----- nvinfo : EIATTR_COOP_GROUP_INSTR_OFFSETS
	.align		4
.L_744:
        /*01d8*/ 	.byte	0x04, 0x28
        /*01da*/ 	.short	(.L_746 - .L_745)


	//   ....[0]....
.L_745:
        /*01dc*/ 	.word	0x00000090


	//   ....[1]....
        /*01e0*/ 	.word	0x00002040


	//   ....[2]....
        /*01e4*/ 	.word	0x00002050


	//   ....[3]....
        /*01e8*/ 	.word	0x00003270


	//   ....[4]....
        /*01ec*/ 	.word	0x00003280


	//   ....[5]....
        /*01f0*/ 	.word	0x00004390


	//   ....[6]....
        /*01f4*/ 	.word	0x000043b0


	//   ....[7]....
        /*01f8*/ 	.word	0x00004780


	//   ....[8]....
        /*01fc*/ 	.word	0x000047a0


	//   ....[9]....
        /*0200*/ 	.word	0x00005530


	//   ....[10]....
        /*0204*/ 	.word	0x00005580


	//   ....[11]....
        /*0208*/ 	.word	0x00005770


	//   ....[12]....
        /*020c*/ 	.word	0x000057a0


	//   ....[13]....
        /*0210*/ 	.word	0x00005920


	//   ....[14]....
        /*0214*/ 	.word	0x00005950


	//   ....[15]....
        /*0218*/ 	.word	0x00005ad0


	//   ....[16]....
        /*021c*/ 	.word	0x00005b20


	//   ....[17]....
        /*0220*/ 	.word	0x00006020


	//   ....[18]....
        /*0224*/ 	.word	0x00006070


	//   ....[19]....
        /*0228*/ 	.word	0x000064a0


	//   ....[20]....
        /*022c*/ 	.word	0x000064d0


	//   ....[21]....
        /*0230*/ 	.word	0x00006500


	//   ....[22]....
        /*0234*/ 	.word	0x00006510


	//   ....[23]....
        /*0238*/ 	.word	0x000067e0


	//   ....[24]....
        /*023c*/ 	.word	0x000069a0


	//   ....[25]....
        /*0240*/ 	.word	0x000069e0


	//   ....[26]....
        /*0244*/ 	.word	0x00006a20


	//   ....[27]....
        /*0248*/ 	.word	0x00006d50


	//   ....[28]....
        /*024c*/ 	.word	0x00006f10


	//   ....[29]....
        /*0250*/ 	.word	0x00006f50


	//   ....[30]....
        /*0254*/ 	.word	0x00006f90


	//   ....[31]....
        /*0258*/ 	.word	0x000072d0


	//   ....[32]....
        /*025c*/ 	.word	0x00007490


	//   ....[33]....
        /*0260*/ 	.word	0x000074d0


	//   ....[34]....
        /*0264*/ 	.word	0x00007510


	//   ....[35]....
        /*0268*/ 	.word	0x0000af40


	//   ....[36]....
        /*026c*/ 	.word	0x0000afa0


	//   ....[37]....
        /*0270*/ 	.word	0x0000afd0


	//   ....[38]....
        /*0274*/ 	.word	0x0000afe0


	//   ....[39]....
        /*0278*/ 	.word	0x0000b180


	//   ....[40]....
        /*027c*/ 	.word	0x0000b340


	//   ....[41]....
        /*0280*/ 	.word	0x0000b380


	//   ....[42]....
        /*0284*/ 	.word	0x0000b3c0


	//   ....[43]....
        /*0288*/ 	.word	0x0000b5c0


	//   ....[44]....
        /*028c*/ 	.word	0x0000b780


	//   ....[45]....
        /*0290*/ 	.word	0x0000b7c0


	//   ....[46]....
        /*0294*/ 	.word	0x0000b800


	//   ....[47]....
        /*0298*/ 	.word	0x0000ba10


	//   ....[48]....
        /*029c*/ 	.word	0x0000bb20


	//   ....[49]....
        /*02a0*/ 	.word	0x0000bb60


	//   ....[50]....
        /*02a4*/ 	.word	0x0000bba0


	//   ....[51]....
        /*02a8*/ 	.word	0x0000ff00


	//   ....[52]....
        /*02ac*/ 	.word	0x0000ff50


	//   ....[53]....
        /*02b0*/ 	.word	0x00010ae0


	//   ....[54]....
        /*02b4*/ 	.word	0x00010af0


	//   ....[55]....
        /*02b8*/ 	.word	0x00010ed0


	//   ....[56]....
        /*02bc*/ 	.word	0x00010ee0


	//   ....[57]....
        /*02c0*/ 	.word	0x00011370


	//   ....[58]....
        /*02c4*/ 	.word	0x000113a0


	//   ....[59]....
        /*02c8*/ 	.word	0x000113c0


	//   ....[60]....
        /*02cc*/ 	.word	0x000113e0


	//   ....[61]....
        /*02d0*/ 	.word	0x00011f40


	//   ....[62]....
        /*02d4*/ 	.word	0x00011f50


	//   ....[63]....
        /*02d8*/ 	.word	0x000128f0


	//   ....[64]....
        /*02dc*/ 	.word	0x00012900


	//   ....[65]....
        /*02e0*/ 	.word	0x00012a70


	//   ....[66]....
        /*02e4*/ 	.word	0x00012a80


	//   ....[67]....
        /*02e8*/ 	.word	0x00012d60


	//   ....[68]....
        /*02ec*/ 	.word	0x00012e30


	//   ....[69]....
        /*02f0*/ 	.word	0x00012e40


	//   ....[70]....
        /*02f4*/ 	.word	0x00012ea0


	//   ....[71]....
        /*02f8*/ 	.word	0x000143f0


	//   ....[72]....
        /*02fc*/ 	.word	0x00014400


	//   ....[73]....
        /*0300*/ 	.word	0x00014620


	//   ....[74]....
        /*0304*/ 	.word	0x00014630


	//   ....[75]....
        /*0308*/ 	.word	0x00014fa0


	//   ....[76]....
        /*030c*/ 	.word	0x00014fc0


	//   ....[77]....
        /*0310*/ 	.word	0x00015050


	//   ....[78]....
        /*0314*/ 	.word	0x00015060


	//   ....[79]....
        /*0318*/ 	.word	0x00016230


	//   ....[80]....
        /*031c*/ 	.word	0x00016260


	//   ....[81]....
        /*0320*/ 	.word	0x000162b0


	//   ....[82]....
        /*0324*/ 	.word	0x000162c0


	//   ....[83]....
        /*0328*/ 	.word	0x00017d30


	//   ....[84]....
        /*032c*/ 	.word	0x00017d70


	//   ....[85]....
        /*0330*/ 	.word	0x00017da0


	//   ....[86]....
        /*0334*/ 	.word	0x00017dd0


	//   ....[87]....
        /*0338*/ 	.word	0x00018010


	//   ....[88]....
        /*033c*/ 	.word	0x00018020


	//   ....[89]....
        /*0340*/ 	.word	0x00018220


	//   ....[90]....
        /*0344*/ 	.word	0x00018250


	//   ....[91]....
        /*0348*/ 	.word	0x00018410


	//   ....[92]....
        /*034c*/ 	.word	0x00018440


	//   ....[93]....
        /*0350*/ 	.word	0x00018600


	//   ....[94]....
        /*0354*/ 	.word	0x00018620


	//   ....[95]....
        /*0358*/ 	.word	0x00018fd0


	//   ....[96]....
        /*035c*/ 	.word	0x00018ff0


	//   ....[97]....
        /*0360*/ 	.word	0x00019180


	//   ....[98]....
        /*0364*/ 	.word	0x000191b0


	//   ....[99]....
        /*0368*/ 	.word	0x00019340


	//   ....[100]....
        /*036c*/ 	.word	0x00019370


	//   ....[101]....
        /*0370*/ 	.word	0x00019500


	//   ....[102]....
        /*0374*/ 	.word	0x00019520


	//----- nvinfo : EIATTR_EXIT_INSTR_OFFSETS
	.align		4
.L_746:
        /*0378*/ 	.byte	0x04, 0x1c
        /*037a*/ 	.short	(.L_748 - .L_747)


	//   ....[0]....
.L_747:
        /*037c*/ 	.word	0x00000440


	//   ....[1]....
        /*0380*/ 	.word	0x00018630


	//   ....[2]....
        /*0384*/ 	.word	0x00018770


	//   ....[3]....
        /*0388*/ 	.word	0x000187d0


	//   ....[4]....
        /*038c*/ 	.word	0x00019530


	//   ....[5]....
        /*0390*/ 	.word	0x00019640


	//   ....[6]....
        /*0394*/ 	.word	0x000196a0


	//----- nvinfo : EIATTR_CTAIDZ_USED
	.align		4
.L_748:
        /*0398*/ 	.byte	0x01, 0x04
	.zero		2


	//----- nvinfo : EIATTR_MAX_THREADS
	.align		4
        /*039c*/ 	.byte	0x04, 0x05
        /*039e*/ 	.short	(.L_750 - .L_749)
.L_749:
        /*03a0*/ 	.word	0x00000100
        /*03a4*/ 	.word	0x00000001
        /*03a8*/ 	.word	0x00000001


	//----- nvinfo : EIATTR_CRS_STACK_SIZE
	.align		4
.L_750:
        /*03ac*/ 	.byte	0x04, 0x1e
        /*03ae*/ 	.short	(.L_752 - .L_751)
.L_751:
        /*03b0*/ 	.word	0x00000000
.L_752:


//--------------------- .nv.info._ZN7cutlass13device_kernelIN5flash19enable_sm80_to_sm89INS1_16FlashAttnFwdSm80INS1_25CollectiveMainloopFwdSm80ILi8ELi1ELb0EN4cute5tupleIJNS5_1CILi128EEENS7_ILi96EEENS7_ILi256EEEEEELi256ENS_10bfloat16_tEfNS_4arch4Sm80ELb0ELb0ELb0ELb0ELb1ELb0ELb1ELb0EEENS1_21CollectiveEpilogueFwdINS6_IJS8_SA_S9_EEENS6_IJNS7_ILi1EEESI_SI_EEESC_SE_Li256ELb0ELb1ELb0ELb0EEENS1_19SingleTileSchedulerILb0ELb0ELb1ELi128EEEEEEEEEvNT_6ParamsE --------------------------
	.section	.nv.info._ZN7cutlass13device_kernelIN5flash19enable_sm80_to_sm89INS1_16FlashAttnFwdSm80INS1_25CollectiveMainloopFwdSm80ILi8ELi1ELb0EN4cute5tupleIJNS5_1CILi128EEENS7_ILi96EEENS7_ILi256EEEEEELi256ENS_10bfloat16_tEfNS_4arch4Sm80ELb0ELb0ELb0ELb0ELb1ELb0ELb1ELb0EEENS1_21CollectiveEpilogueFwdINS6_IJS8_SA_S9_EEENS6_IJNS7_ILi1EEESI_SI_EEESC_SE_Li256ELb0ELb1ELb0ELb0EEENS1_19SingleTileSchedulerILb0ELb0ELb1ELi128EEEEEEEEEvNT_6ParamsE,"",@"SHT_CUDA_INFO"
	.sectionflags	@""
	.align	4


	//----- nvinfo : EIATTR_CUDA_API_VERSION
	.align		4
        /*0000*/ 	.byte	0x04, 0x37
        /*0002*/ 	.short	(.L_754 - .L_753)
.L_753:
        /*0004*/ 	.word	0x00000082


	//----- nvinfo : EIATTR_SW2861232_WAR
	.align		4
.L_754:
        /*0008*/ 	.byte	0x01, 0x35
	.zero		2


	//----- nvinfo : EIATTR_PARAM_CBANK
	.align		4
        /*000c*/ 	.byte	0x04, 0x0a
        /*000e*/ 	.short	(.L_756 - .L_755)
	.align		4
.L_755:
        /*0010*/ 	.word	index@(.nv.constant0._ZN7cutlass13device_kernelIN5flash19enable_sm80_to_sm89INS1_16FlashAttnFwdSm80INS1_25CollectiveMainloopFwdSm80ILi8ELi1ELb0EN4cute5tupleIJNS5_1CILi128EEENS7_ILi96EEENS7_ILi256EEEEEELi256ENS_10bfloat16_tEfNS_4arch4Sm80ELb0ELb0ELb0ELb0ELb1ELb0ELb1ELb0EEENS1_21CollectiveEpilogueFwdINS6_IJS8_SA_S9_EEENS6_IJNS7_ILi1EEESI_SI_EEESC_SE_Li256ELb0ELb1ELb0ELb0EEENS1_19SingleTileSchedulerILb0ELb0ELb1ELi128EEEEEEEEEvNT_6ParamsE)
        /*0014*/ 	.short	0x0160
        /*0016*/ 	.short	0x0418


	//----- nvinfo : EIATTR_CBANK_PARAM_SIZE
	.align		4
.L_756:
        /*0018*/ 	.byte	0x03, 0x19
        /*001a*/ 	.short	0x0418


	//----- nvinfo : EIATTR_KPARAM_INFO
	.align		4
        /*001c*/ 	.byte	0x04, 0x17
        /*001e*/ 	.short	(.L_758 - .L_757)
.L_757:
        /*0020*/ 	.word	0x00000000
        /*0024*/ 	.short	0x0000
        /*0026*/ 	.short	0x0000
        /*0028*/ 	.byte	0x00, 0xf0, 0x61, 0x10


	//----- nvinfo : EIATTR_MAXREG_COUNT
	.align		4
.L_758:
        /*002c*/ 	.byte	0x03, 0x1b
        /*002e*/ 	.short	0x00ff


	//----- nvinfo : EIATTR_NUM_BARRIERS
	.align		4
        /*0030*/ 	.byte	0x02, 0x4c
        /*0032*/ 	.byte	0x02
	.zero		1


	//----- nvinfo : EIATTR_ANNOTATIONS
	.align		4
        /*0034*/ 	.byte	0x04, 0x55
        /*0036*/ 	.short	(.L_760 - .L_759)


	//   ....[0]....
.L_759:
        /* <DEDUP_REMOVED lines=30> */


	//----- nvinfo : EIATTR_MERCURY_ISA_VERSION
	.align		4
.L_760:
        /*0208*/ 	.byte	0x03, 0x5f
        /*020a*/ 	.short	0x0000


	//----- nvinfo : EIATTR_COOP_GROUP_MASK_REGIDS
	.align		4
        /*020c*/ 	.byte	0x04, 0x29
        /*020e*/ 	.short	(.L_762 - .L_761)


	//   ....[0]....
.L_761:
        /*0210*/ 	.word	0xffffffff


	//   ....[1]....
        /*0214*/ 	.word	0xffffffff


	//   ....[2]....
        /*0218*/ 	.word	0xffffffff


	//   ....[3]....
        /*021c*/ 	.word	0xffffffff


	//   ....[4]....
        /*0220*/ 	.word	0xffffffff


	//   ....[5]....
        /*0224*/ 	.word	0xffffffff


	//   ....[6]....
        /*0228*/ 	.word	0xffffffff


	//   ....[7]....
        /*022c*/ 	.word	0xffffffff


	//   ....[8]....
        /*0230*/ 	.word	0xffffffff


	//   ....[9]....
        /*0234*/ 	.word	0xffffffff


	//   ....[10]....
        /*0238*/ 	.word	0xffffffff


	//   ....[11]....
        /*023c*/ 	.word	0xffffffff


	//   ....[12]....
        /*0240*/ 	.word	0xffffffff


	//   ....[13]....
        /*0244*/ 	.word	0xffffffff


	//   ....[14]....
        /*0248*/ 	.word	0xffffffff


	//   ....[15]....
        /*024c*/ 	.word	0xffffffff


	//   ....[16]....
        /*0250*/ 	.word	0xffffffff


	//   ....[17]....
        /*0254*/ 	.word	0xffffffff


	//   ....[18]....
        /*0258*/ 	.word	0xffffffff


	//   ....[19]....
        /*025c*/ 	.word	0xffffffff


	//   ....[20]....
        /*0260*/ 	.word	0xffffffff


	//   ....[21]....
        /*0264*/ 	.word	0xffffffff


	//   ....[22]....
        /*0268*/ 	.word	0xffffffff


	//   ....[23]....
        /*026c*/ 	.word	0xffffffff


	//   ....[24]....
        /*0270*/ 	.word	0xffffffff


	//   ....[25]....
        /*0274*/ 	.word	0xffffffff


	//   ....[26]....
        /*0278*/ 	.word	0xffffffff


	//   ....[27]....
        /*027c*/ 	.word	0xffffffff


	//   ....[28]....
        /*0280*/ 	.word	0xffffffff


	//   ....[29]....
        /*0284*/ 	.word	0xffffffff


	//   ....[30]....
        /*0288*/ 	.word	0xffffffff


	//   ....[31]....
        /*028c*/ 	.word	0xffffffff


	//   ....[32]....
        /*0290*/ 	.word	0xffffffff


	//   ....[33]....
        /*0294*/ 	.word	0xffffffff


	//   ....[34]....
        /*0298*/ 	.word	0xffffffff


	//   ....[35]....
        /*029c*/ 	.word	0xffffffff


	//   ....[36]....
        /*02a0*/ 	.word	0xffffffff


	//   ....[37]....
        /*02a4*/ 	.word	0xffffffff


	//   ....[38]....
        /*02a8*/ 	.word	0xffffffff


	//   ....[39]....
        /*02ac*/ 	.word	0xffffffff


	//   ....[40]....
        /*02b0*/ 	.word	0xffffffff


	//   ....[41]....
        /*02b4*/ 	.word	0xffffffff


	//   ....[42]....
        /*02b8*/ 	.word	0xffffffff


	//   ....[43]....
        /*02bc*/ 	.word	0xffffffff


	//   ....[44]....
        /*02c0*/ 	.word	0xffffffff


	//   ....[45]....
        /*02c4*/ 	.word	0xffffffff


	//   ....[46]....
        /*02c8*/ 	.word	0xffffffff


	//   ....[47]....
        /*02cc*/ 	.word	0xffffffff


	//   ....[48]....
        /*02d0*/ 	.word	0xffffffff


	//   ....[49]....
        /*02d4*/ 	.word	0xffffffff


	//   ....[50]....
        /*02d8*/ 	.word	0xffffffff


	//   ....[51]....
        /*02dc*/ 	.word	0xffffffff


	//   ....[52]....
        /*02e0*/ 	.word	0xffffffff


	//   ....[53]....
        /*02e4*/ 	.word	0xffffffff


	//   ....[54]....
        /*02e8*/ 	.word	0xffffffff


	//   ....[55]....
        /*02ec*/ 	.word	0xffffffff


	//   ....[56]....
        /*02f0*/ 	.word	0xffffffff


	//   ....[57]....
        /*02f4*/ 	.word	0xffffffff


	//   ....[58]....
        /*02f8*/ 	.word	0xffffffff


	//   ....[59]....
        /*02fc*/ 	.word	0xffffffff


	//   ....[60]....
        /*0300*/ 	.word	0xffffffff


	//   ....[61]....
        /*0304*/ 	.word	0xffffffff


	//----- nvinfo : EIATTR_COOP_GROUP_INSTR_OFFSETS
	.align		4
.L_762:
        /*0308*/ 	.byte	0x04, 0x28
        /*030a*/ 	.short	(.L_764 - .L_763)


	//   ....[0]....
.L_763:
        /*030c*/ 	.word	0x000005f0


	//   ....[1]....
        /*0310*/ 	.word	0x00000630


	//   ....[2]....
        /*0314*/ 	.word	0x00000670


	//   ....[3]....
        /*0318*/ 	.word	0x000006b0


	//   ....[4]....
        /*031c*/ 	.word	0x00000a30


	//   ....[5]....
        /*0320*/ 	.word	0x00000a50


	//   ....[6]....
        /*0324*/ 	.word	0x00000ac0


	//   ....[7]....
        /*0328*/ 	.word	0x00000bf0


	//   ....[8]....
        /*032c*/ 	.word	0x000010a0


	//   ....[9]....
        /*0330*/ 	.word	0x000010d0


	//   ....[10]....
        /*0334*/ 	.word	0x00001100


	//   ....[11]....
        /*0338*/ 	.word	0x00001130


	//   ....[12]....
        /*033c*/ 	.word	0x00001160


	//   ....[13]....
        /*0340*/ 	.word	0x00001190


	//   ....[14]....
        /*0344*/ 	.word	0x00001a70


	//   ....[15]....
        /*0348*/ 	.word	0x00001a90


	//   ....[16]....
        /*034c*/ 	.word	0x00001ab0


	//   ....[17]....
        /*0350*/ 	.word	0x00001ad0


	//   ....[18]....
        /*0354*/ 	.word	0x00001b00


	//   ....[19]....
        /*0358*/ 	.word	0x00001b20


	//   ....[20]....
        /*035c*/ 	.word	0x00003550


	//   ....[21]....
        /*0360*/ 	.word	0x00003570


	//   ....[22]....
        /*0364*/ 	.word	0x00003590


	//   ....[23]....
        /*0368*/ 	.word	0x000035b0


	//   ....[24]....
        /*036c*/ 	.word	0x000035d0


	//   ....[25]....
        /*0370*/ 	.word	0x000035f0


	//   ....[26]....
        /*0374*/ 	.word	0x00004160


	//   ....[27]....
        /*0378*/ 	.word	0x00004200


	//   ....[28]....
        /*037c*/ 	.word	0x00004210


	//   ....[29]....
        /*0380*/ 	.word	0x00004260


	//   ....[30]....
        /*0384*/ 	.word	0x00006490


	//   ....[31]....
        /*0388*/ 	.word	0x000064a0


	//   ....[32]....
        /*038c*/ 	.word	0x000064b0


	//   ....[33]....
        /*0390*/ 	.word	0x000064c0


	//   ....[34]....
        /*0394*/ 	.word	0x00006580


	//   ....[35]....
        /*0398*/ 	.word	0x00006590


	//   ....[36]....
        /*039c*/ 	.word	0x00006910


	//   ....[37]....
        /*03a0*/ 	.word	0x00006920


	//   ....[38]....
        /*03a4*/ 	.word	0x00006930


	//   ....[39]....
        /*03a8*/ 	.word	0x00006940


	//   ....[40]....
        /*03ac*/ 	.word	0x00006ab0


	//   ....[41]....
        /*03b0*/ 	.word	0x00006ad0


	//   ....[42]....
        /*03b4*/ 	.word	0x00008350


	//   ....[43]....
        /*03b8*/ 	.word	0x00008370


	//   ....[44]....
        /*03bc*/ 	.word	0x00008390


	//   ....[45]....
        /*03c0*/ 	.word	0x000083b0


	//   ....[46]....
        /*03c4*/ 	.word	0x0000aa80


	//   ....[47]....
        /*03c8*/ 	.word	0x0000aa90


	//   ....[48]....
        /*03cc*/ 	.word	0x0000aac0


	//   ....[49]....
        /*03d0*/ 	.word	0x0000aae0


	//   ....[50]....
        /*03d4*/ 	.word	0x0000c230


	//   ....[51]....
        /*03d8*/ 	.word	0x0000c240


	//   ....[52]....
        /*03dc*/ 	.word	0x0000c260


	//   ....[53]....
        /*03e0*/ 	.word	0x0000c270


	//   ....[54]....
        /*03e4*/ 	.word	0x0000c3b0


	//   ....[55]....
        /*03e8*/ 	.word	0x0000c3d0


	//   ....[56]....
        /*03ec*/ 	.word	0x0000c5d0


	//   ....[57]....
        /*03f0*/ 	.word	0x0000c600


	//   ....[58]....
        /*03f4*/ 	.word	0x0000c7c0


	//   ....[59]....
        /*03f8*/ 	.word	0x0000c7f0


	//   ....[60]....
        /*03fc*/ 	.word	0x0000c9b0


	//   ....[61]....
        /*0400*/ 	.word	0x0000c9d0


	//----- nvinfo : EIATTR_EXIT_INSTR_OFFSETS
	.align		4
.L_764:
        /*0404*/ 	.byte	0x04, 0x1c
        /*0406*/ 	.short	(.L_766 - .L_765)


	//   ....[0]....
.L_765:
        /*0408*/ 	.word	0x00000040


	//   ....[1]....
        /*040c*/ 	.word	0x0000c9e0


	//   ....[2]....
        /*0410*/ 	.word	0x0000cb20


	//   ....[3]....
        /*0414*/ 	.word	0x0000cb80


	//----- nvinfo : EIATTR_CTAIDZ_USED
	.align		4
.L_766:
        /*0418*/ 	.byte	0x01, 0x04
	.zero		2


	//----- nvinfo : EIATTR_MAX_THREADS
	.align		4
        /*041c*/ 	.byte	0x04, 0x05
        /*041e*/ 	.short	(.L_768 - .L_767)
.L_767:
        /*0420*/ 	.word	0x00000100
        /*0424*/ 	.word	0x00000001
        /*0428*/ 	.word	0x00000001


	//----- nvinfo : EIATTR_CRS_STACK_SIZE
	.align		4
.L_768:
        /*042c*/ 	.byte	0x04, 0x1e
        /*042e*/ 	.short	(.L_770 - .L_769)
.L_769:
        /*0430*/ 	.word	0x00000000
.L_770:


//--------------------- .nv.info._ZN7cutlass13device_kernelIN5flash19enable_sm80_to_sm89INS1_16FlashAttnFwdSm80INS1_25CollectiveMainloopFwdSm80ILi8ELi1ELb0EN4cute5tupleIJNS5_1CILi128EEENS7_ILi96EEENS7_ILi256EEEEEELi256ENS_10bfloat16_tEfNS_4arch4Sm80ELb0ELb0ELb0ELb1ELb1ELb0ELb1ELb0EEENS1_21CollectiveEpilogueFwdINS6_IJS8_SA_S9_EEENS6_IJNS7_ILi1EEESI_SI_EEESC_SE_Li256ELb1ELb1ELb0ELb0EEENS1_19SingleTileSchedulerILb1ELb0ELb1ELi128EEEEEEEEEvNT_6ParamsE --------------------------
	.section	.nv.info._ZN7cutlass13device_kernelIN5flash19enable_sm80_to_sm89INS1_16FlashAttnFwdSm80INS1_25CollectiveMainloopFwdSm80ILi8ELi1ELb0EN4cute5tupleIJNS5_1CILi128EEENS7_ILi96EEENS7_ILi256EEEEEELi256ENS_10bfloat16_tEfNS_4arch4Sm80ELb0ELb0ELb0ELb1ELb1ELb0ELb1ELb0EEENS1_21CollectiveEpilogueFwdINS6_IJS8_SA_S9_EEENS6_IJNS7_ILi1EEESI_SI_EEESC_SE_Li256ELb1ELb1ELb0ELb0EEENS1_19SingleTileSchedulerILb1ELb0ELb1ELi128EEEEEEEEEvNT_6ParamsE,"",@"SHT_CUDA_INFO"
	.sectionflags	@""
	.align	4


	//----- nvinfo : EIATTR_CUDA_API_VERSION
	.align		4
        /*0000*/ 	.byte	0x04, 0x37
        /*0002*/ 	.short	(.L_772 - .L_771)
.L_771:
        /*0004*/ 	.word	0x00000082


	//----- nvinfo : EIATTR_SW2861232_WAR
	.align		4
.L_772:
        /*0008*/ 	.byte	0x01, 0x35
	.zero		2


	//----- nvinfo : EIATTR_PARAM_CBANK
	.align		4
        /*000c*/ 	.byte	0x04, 0x0a
        /*000e*/ 	.short	(.L_774 - .L_773)
	.align		4
.L_773:
        /*0010*/ 	.word	index@(.nv.constant0._ZN7cutlass13device_kernelIN5flash19enable_sm80_to_sm89INS1_16FlashAttnFwdSm80INS1_25CollectiveMainloopFwdSm80ILi8ELi1ELb0EN4cute5tupleIJNS5_1CILi128EEENS7_ILi96EEENS7_ILi256EEEEEELi256ENS_10bfloat16_tEfNS_4arch4Sm80ELb0ELb0ELb0ELb1ELb1ELb0ELb1ELb0EEENS1_21CollectiveEpilogueFwdINS6_IJS8_SA_S9_EEENS6_IJNS7_ILi1EEESI_SI_EEESC_SE_Li256ELb1ELb1ELb0ELb0EEENS1_19SingleTileSchedulerILb1ELb0ELb1ELi128EEEEEEEEEvNT_6ParamsE)
        /*0014*/ 	.short	0x0160
        /*0016*/ 	.short	0x0418


	//----- nvinfo : EIATTR_CBANK_PARAM_SIZE
	.align		4
.L_774:
        /*0018*/ 	.byte	0x03, 0x19
        /*001a*/ 	.short	0x0418


	//----- nvinfo : EIATTR_KPARAM_INFO
	.align		4
        /*001c*/ 	.byte	0x04, 0x17
        /*001e*/ 	.short	(.L_776 - .L_775)
.L_775:
        /*0020*/ 	.word	0x00000000
        /*0024*/ 	.short	0x0000
        /*0026*/ 	.short	0x0000
        /*0028*/ 	.byte	0x00, 0xf0, 0x61, 0x10


	//----- nvinfo : EIATTR_MAXREG_COUNT
	.align		4
.L_776:
        /*002c*/ 	.byte	0x03, 0x1b
        /*002e*/ 	.short	0x00ff


	//----- nvinfo : EIATTR_NUM_BARRIERS
	.align		4
        /*0030*/ 	.byte	0x02, 0x4c
        /*0032*/ 	.byte	0x02
	.zero		1


	//----- nvinfo : EIATTR_ANNOTATIONS
	.align		4
        /*0034*/ 	.byte	0x04, 0x55
        /*0036*/ 	.short	(.L_778 - .L_777)


	//   ....[0]....
.L_777:
        /* <DEDUP_REMOVED lines=24> */


	//----- nvinfo : EIATTR_MERCURY_ISA_VERSION
	.align		4
.L_778:
        /*01a8*/ 	.byte	0x03, 0x5f
        /*01aa*/ 	.short	0x0000


	//----- nvinfo : EIATTR_COOP_GROUP_MASK_REGIDS
	.align		4
        /*01ac*/ 	.byte	0x04, 0x29
        /*01ae*/ 	.short	(.L_780 - .L_779)


	//   ....[0]....
.L_779:
        /*01b0*/ 	.word	0xffffffff


	//   ....[1]....
        /*01b4*/ 	.word	0xffffffff


	//   ....[2]....
        /*01b8*/ 	.word	0xffffffff


	//   ....[3]....
        /*01bc*/ 	.word	0xffffffff


	//   ....[4]....
        /*01c0*/ 	.word	0xffffffff


	//   ....[5]....
        /*01c4*/ 	.word	0xffffffff


	//   ....[6]....
        /*01c8*/ 	.word	0xffffffff


	//   ....[7]....
        /*01cc*/ 	.word	0xffffffff


	//   ....[8]....
        /*01d0*/ 	.word	0xffffffff


	//   ....[9]....
        /*01d4*/ 	.word	0xffffffff


	//   ....[10]....
        /*01d8*/ 	.word	0xffffffff


	//   ....[11]....
        /*01dc*/ 	.word	0xffffffff


	//   ....[12]....
        /*01e0*/ 	.word	0xffffffff


	//   ....[13]....
        /*01e4*/ 	.word	0xffffffff


	//   ....[14]....
        /*01e8*/ 	.word	0xffffffff


	//   ....[15]....
        /*01ec*/ 	.word	0xffffffff


	//   ....[16]....
        /*01f0*/ 	.word	0xffffffff


	//   ....[17]....
        /*01f4*/ 	.word	0xffffffff


	//   ....[18]....
        /*01f8*/ 	.word	0xffffffff


	//   ....[19]....
        /*01fc*/ 	.word	0xffffffff


	//   ....[20]....
        /*0200*/ 	.word	0xffffffff


	//   ....[21]....
        /*0204*/ 	.word	0xffffffff


	//   ....[22]....
        /*0208*/ 	.word	0xffffffff


	//   ....[23]....
        /*020c*/ 	.word	0xffffffff


	//   ....[24]....
        /*0210*/ 	.word	0xffffffff


	//   ....[25]....
        /*0214*/ 	.word	0xffffffff


	//   ....[26]....
        /*0218*/ 	.word	0xffffffff


	//   ....[27]....
        /*021c*/ 	.word	0xffffffff


	//   ....[28]....
        /*0220*/ 	.word	0xffffffff


	//   ....[29]....
        /*0224*/ 	.word	0xffffffff


	//   ....[30]....
        /*0228*/ 	.word	0xffffffff


	//   ....[31]....
        /*022c*/ 	.word	0xffffffff


	//   ....[32]....
        /*0230*/ 	.word	0xffffffff


	//   ....[33]....
        /*0234*/ 	.word	0xffffffff


	//   ....[34]....
        /*0238*/ 	.word	0xffffffff


	//   ....[35]....
        /*023c*/ 	.word	0xffffffff


	//   ....[36]....
        /*0240*/ 	.word	0xffffffff


	//   ....[37]....
        /*0244*/ 	.word	0xffffffff


	//   ....[38]....
        /*0248*/ 	.word	0xffffffff


	//   ....[39]....
        /*024c*/ 	.word	0xffffffff


	//   ....[40]....
        /*0250*/ 	.word	0xffffffff


	//   ....[41]....
        /*0254*/ 	.word	0xffffffff


	//   ....[42]....
        /*0258*/ 	.word	0xffffffff


	//   ....[43]....
        /*025c*/ 	.word	0xffffffff


	//   ....[44]....
        /*0260*/ 	.word	0xffffffff


	//   ....[45]....
        /*0264*/ 	.word	0xffffffff


	//   ....[46]....
        /*0268*/ 	.word	0xffffffff


	//   ....[47]....
        /*026c*/ 	.word	0xffffffff


	//   ....[48]....
        /*0270*/ 	.word	0xffffffff


	//   ....[49]....
        /*0274*/ 	.word	0xffffffff


	//   ....[50]....
        /*0278*/ 	.word	0xffffffff


	//   ....[51]....
        /*027c*/ 	.word	0xffffffff


	//   ....[52]....
        /*0280*/ 	.word	0xffffffff


	//   ....[53]....
        /*0284*/ 	.word	0xffffffff


	//   ....[54]....
        /*0288*/ 	.word	0xffffffff


	//   ....[55]....
        /*028c*/ 	.word	0xffffffff


	//   ....[56]....
        /*0290*/ 	.word	0xffffffff


	//   ....[57]....
        /*0294*/ 	.word	0xffffffff


	//   ....[58]....
        /*0298*/ 	.word	0xffffffff


	//   ....[59]....
        /*029c*/ 	.word	0xffffffff


	//   ....[60]....
        /*02a0*/ 	.word	0xffffffff


	//   ....[61]....
        /*02a4*/ 	.word	0xffffffff


	//   ....[62]....
        /*02a8*/ 	.word	0xffffffff


	//   ....[63]....
        /*02ac*/ 	.word	0xffffffff


	//   ....[64]....
        /*02b0*/ 	.word	0xffffffff


	//   ....[65]....
        /*02b4*/ 	.word	0xffffffff


	//   ....[66]....
        /*02b8*/ 	.word	0xffffffff


	//   ....[67]....
        /*02bc*/ 	.word	0xffffffff


	//   ....[68]....
        /*02c0*/ 	.word	0xffffffff


	//   ....[69]....
        /*02c4*/ 	.word	0xffffffff


	//   ....[70]....
        /*02c8*/ 	.word	0xffffffff


	//----- nvinfo : EIATTR_COOP_GROUP_INSTR_OFFSETS
	.align		4
.L_780:
        /*02cc*/ 	.byte	0x04, 0x28
        /*02ce*/ 	.short	(.L_782 - .L_781)


	//   ....[0]....
.L_781:
        /*02d0*/ 	.word	0x000000a0


	//   ....[1]....
        /*02d4*/ 	.word	0x00001200


	//   ....[2]....
        /*02d8*/ 	.word	0x00001220


	//   ....[3]....
        /*02dc*/ 	.word	0x00001470


	//   ....[4]....
        /*02e0*/ 	.word	0x000014a0


	//   ....[5]....
        /*02e4*/ 	.word	0x00001610


	//   ....[6]....
        /*02e8*/ 	.word	0x00001640


	//   ....[7]....
        /*02ec*/ 	.word	0x000017a0


	//   ....[8]....
        /*02f0*/ 	.word	0x000017e0


	//   ....[9]....
        /*02f4*/ 	.word	0x00001f00


	//   ....[10]....
        /*02f8*/ 	.word	0x00001f40


	//   ....[11]....
        /*02fc*/ 	.word	0x00001f70


	//   ....[12]....
        /*0300*/ 	.word	0x00001fb0


	//   ....[13]....
        /*0304*/ 	.word	0x00001ff0


	//   ....[14]....
        /*0308*/ 	.word	0x00002030


	//   ....[15]....
        /*030c*/ 	.word	0x00002060


	//   ....[16]....
        /*0310*/ 	.word	0x000020a0


	//   ....[17]....
        /*0314*/ 	.word	0x00002190


	//   ....[18]....
        /*0318*/ 	.word	0x000021c0


	//   ....[19]....
        /*031c*/ 	.word	0x00002200


	//   ....[20]....
        /*0320*/ 	.word	0x00002240


	//   ....[21]....
        /*0324*/ 	.word	0x00003ee0


	//   ....[22]....
        /*0328*/ 	.word	0x00003f00


	//   ....[23]....
        /*032c*/ 	.word	0x00003f10


	//   ....[24]....
        /*0330*/ 	.word	0x00003f20


	//   ....[25]....
        /*0334*/ 	.word	0x00003fb0


	//   ....[26]....
        /*0338*/ 	.word	0x00003fc0


	//   ....[27]....
        /*033c*/ 	.word	0x00004aa0


	//   ....[28]....
        /*0340*/ 	.word	0x00004b30


	//   ....[29]....
        /*0344*/ 	.word	0x00004b60


	//   ....[30]....
        /*0348*/ 	.word	0x00004bd0


	//   ....[31]....
        /*034c*/ 	.word	0x00006b10


	//   ....[32]....
        /*0350*/ 	.word	0x00006b20


	//   ....[33]....
        /*0354*/ 	.word	0x00006b30


	//   ....[34]....
        /*0358*/ 	.word	0x00006b40


	//   ....[35]....
        /*035c*/ 	.word	0x00006b50


	//   ....[36]....
        /*0360*/ 	.word	0x00006b60


	//   ....[37]....
        /*0364*/ 	.word	0x00006f20


	//   ....[38]....
        /*0368*/ 	.word	0x00006f30


	//   ....[39]....
        /*036c*/ 	.word	0x00007090


	//   ....[40]....
        /*0370*/ 	.word	0x000070c0


	//   ....[41]....
        /*0374*/ 	.word	0x000070d0


	//   ....[42]....
        /*0378*/ 	.word	0x000070e0


	//   ....[43]....
        /*037c*/ 	.word	0x00008950


	//   ....[44]....
        /*0380*/ 	.word	0x00008970


	//   ....[45]....
        /*0384*/ 	.word	0x000089a0


	//   ....[46]....
        /*0388*/ 	.word	0x000089b0


	//   ....[47]....
        /*038c*/ 	.word	0x0000aff0


	//   ....[48]....
        /*0390*/ 	.word	0x0000b000


	//   ....[49]....
        /*0394*/ 	.word	0x0000b030


	//   ....[50]....
        /*0398*/ 	.word	0x0000b050


	//   ....[51]....
        /*039c*/ 	.word	0x0000cb10


	//   ....[52]....
        /*03a0*/ 	.word	0x0000cb50


	//   ....[53]....
        /*03a4*/ 	.word	0x0000cb90


	//   ....[54]....
        /*03a8*/ 	.word	0x0000cbd0


	//   ....[55]....
        /*03ac*/ 	.word	0x0000cdb0


	//   ....[56]....
        /*03b0*/ 	.word	0x0000cdc0


	//   ....[57]....
        /*03b4*/ 	.word	0x0000cfc0


	//   ....[58]....
        /*03b8*/ 	.word	0x0000cff0


	//   ....[59]....
        /*03bc*/ 	.word	0x0000d1b0


	//   ....[60]....
        /*03c0*/ 	.word	0x0000d1e0


	//   ....[61]....
        /*03c4*/ 	.word	0x0000d3a0


	//   ....[62]....
        /*03c8*/ 	.word	0x0000d3c0


	//   ....[63]....
        /*03cc*/ 	.word	0x0000dd70


	//   ....[64]....
        /*03d0*/ 	.word	0x0000dd90


	//   ....[65]....
        /*03d4*/ 	.word	0x0000df20


	//   ....[66]....
        /*03d8*/ 	.word	0x0000df50


	//   ....[67]....
        /*03dc*/ 	.word	0x0000e0e0


	//   ....[68]....
        /*03e0*/ 	.word	0x0000e110


	//   ....[69]....
        /*03e4*/ 	.word	0x0000e2a0


	//   ....[70]....
        /*03e8*/ 	.word	0x0000e2c0


	//----- nvinfo : EIATTR_EXIT_INSTR_OFFSETS
	.align		4
.L_782:
        /*03ec*/ 	.byte	0x04, 0x1c
        /*03ee*/ 	.short	(.L_784 - .L_783)


	//   ....[0]....
.L_783:
        /*03f0*/ 	.word	0x00000450


	//   ....[1]....
        /*03f4*/ 	.word	0x0000d3d0


	//   ....[2]....
        /*03f8*/ 	.word	0x0000d510


	//   ....[3]....
        /*03fc*/ 	.word	0x0000d570


	//   ....[4]....
        /*0400*/ 	.word	0x0000e2d0


	//   ....[5]....
        /*0404*/ 	.word	0x0000e3e0


	//   ....[6]....
        /*0408*/ 	.word	0x0000e440


	//----- nvinfo : EIATTR_CTAIDZ_USED
	.align		4
.L_784:
        /*040c*/ 	.byte	0x01, 0x04
	.zero		2


	//----- nvinfo : EIATTR_MAX_THREADS
	.align		4
        /*0410*/ 	.byte	0x04, 0x05
        /*0412*/ 	.short	(.L_786 - .L_785)
.L_785:
        /*0414*/ 	.word	0x00000100
        /*0418*/ 	.word	0x00000001
        /*041c*/ 	.word	0x00000001


	//----- nvinfo : EIATTR_CRS_STACK_SIZE
	.align		4
.L_786:
        /*0420*/ 	.byte	0x04, 0x1e
        /*0422*/ 	.short	(.L_788 - .L_787)
.L_787:
        /*0424*/ 	.word	0x00000000
.L_788:


//--------------------- .nv.info._ZN7cutlass13device_kernelIN5flash19enable_sm80_to_sm89INS1_16FlashAttnFwdSm80INS1_25CollectiveMainloopFwdSm80ILi8ELi1ELb0EN4cute5tupleIJNS5_1CILi128EEENS7_ILi48EEENS7_ILi256EEEEEELi256ENS_10bfloat16_tEfNS_4arch4Sm80ELb0ELb0ELb0ELb1ELb1ELb1ELb1ELb0EEENS1_21CollectiveEpilogueFwdINS6_IJS8_SA_S9_EEENS6_IJNS7_ILi1EEESI_SI_EEESC_SE_Li256ELb1ELb1ELb0ELb0EEENS1_19SingleTileSchedulerILb1ELb0ELb1ELi128EEEEEEEEEvNT_6ParamsE --------------------------
	.section	.nv.info._ZN7cutlass13device_kernelIN5flash19enable_sm80_to_sm89INS1_16FlashAttnFwdSm80INS1_25CollectiveMainloopFwdSm80ILi8ELi1ELb0EN4cute5tupleIJNS5_1CILi128EEENS7_ILi48EEENS7_ILi256EEEEEELi256ENS_10bfloat16_tEfNS_4arch4Sm80ELb0ELb0ELb0ELb1ELb1ELb1ELb1ELb0EEENS1_21CollectiveEpilogueFwdINS6_IJS8_SA_S9_EEENS6_IJNS7_ILi1EEESI_SI_EEESC_SE_Li256ELb1ELb1ELb0ELb0EEENS1_19SingleTileSchedulerILb1ELb0ELb1ELi128EEEEEEEEEvNT_6ParamsE,"",@"SHT_CUDA_INFO"
	.sectionflags	@""
	.align	4


	//----- nvinfo : EIATTR_CUDA_API_VERSION
	.align		4
        /*0000*/ 	.byte	0x04, 0x37
        /*0002*/ 	.short	(.L_790 - .L_789)
.L_789:
        /*0004*/ 	.word	0x00000082


	//----- nvinfo : EIATTR_SW2861232_WAR
	.align		4
.L_790:
        /*0008*/ 	.byte	0x01, 0x35
	.zero		2


	//----- nvinfo : EIATTR_PARAM_CBANK
	.align		4
        /*000c*/ 	.byte	0x04, 0x0a
        /*000e*/ 	.short	(.L_792 - .L_791)
	.align		4
.L_791:
        /*0010*/ 	.word	index@(.nv.constant0._ZN7cutlass13device_kernelIN5flash19enable_sm80_to_sm89INS1_16FlashAttnFwdSm80INS1_25CollectiveMainloopFwdSm80ILi8ELi1ELb0EN4cute5tupleIJNS5_1CILi128EEENS7_ILi48EEENS7_ILi256EEEEEELi256ENS_10bfloat16_tEfNS_4arch4Sm80ELb0ELb0ELb0ELb1ELb1ELb1ELb1ELb0EEENS1_21CollectiveEpilogueFwdINS6_IJS8_SA_S9_EEENS6_IJNS7_ILi1EEESI_SI_EEESC_SE_Li256ELb1ELb1ELb0ELb0EEENS1_19SingleTileSchedulerILb1ELb0ELb1ELi128EEEEEEEEEvNT_6ParamsE)
        /*0014*/ 	.short	0x0160
        /*0016*/ 	.short	0x0418


	//----- nvinfo : EIATTR_CBANK_PARAM_SIZE
	.align		4
.L_792:
        /*0018*/ 	.byte	0x03, 0x19
        /*001a*/ 	.short	0x0418


	//----- nvinfo : EIATTR_KPARAM_INFO
	.align		4
        /*001c*/ 	.byte	0x04, 0x17
        /*001e*/ 	.short	(.L_794 - .L_793)
.L_793:
        /*0020*/ 	.word	0x00000000
        /*0024*/ 	.short	0x0000
        /*0026*/ 	.short	0x0000
        /*0028*/ 	.byte	0x00, 0xf0, 0x61, 0x10


	//----- nvinfo : EIATTR_MAXREG_COUNT
	.align		4
.L_794:
        /*002c*/ 	.byte	0x03, 0x1b
        /*002e*/ 	.short	0x00ff


	//----- nvinfo : EIATTR_NUM_BARRIERS
	.align		4
        /*0030*/ 	.byte	0x02, 0x4c
        /*0032*/ 	.byte	0x02
	.zero		1


	//----- nvinfo : EIATTR_MERCURY_ISA_VERSION
	.align		4
        /*0034*/ 	.byte	0x03, 0x5f
        /*0036*/ 	.short	0x0000


	//----- nvinfo : EIATTR_COOP_GROUP_MASK_REGIDS
	.align		4
        /*0038*/ 	.byte	0x04, 0x29
        /*003a*/ 	.short	(.L_796 - .L_795)


	//   ....[0]....
.L_795:
        /*003c*/ 	.word	0xffffffff


	//   ....[1]....
        /*0040*/ 	.word	0xffffffff


	//   ....[2]....
        /*0044*/ 	.word	0xffffffff


	//   ....[3]....
        /*0048*/ 	.word	0xffffffff


	//   ....[4]....
        /*004c*/ 	.word	0xffffffff


	//   ....[5]....
        /*0050*/ 	.word	0xffffffff


	//   ....[6]....
        /*0054*/ 	.word	0xffffffff


	//   ....[7]....
        /*0058*/ 	.word	0xffffffff


	//   ....[8]....
        /*005c*/ 	.word	0xffffffff


	//   ....[9]....
        /*0060*/ 	.word	0xffffffff


	//   ....[10]....
        /*0064*/ 	.word	0xffffffff


	//   ....[11]....
        /*0068*/ 	.word	0xffffffff


	//   ....[12]....
        /*006c*/ 	.word	0xffffffff


	//   ....[13]....
        /*0070*/ 	.word	0xffffffff


	//   ....[14]....
        /*0074*/ 	.word	0xffffffff


	//   ....[15]....
        /*0078*/ 	.word	0xffffffff


	//   ....[16]....
        /*007c*/ 	.word	0xffffffff


	//   ....[17]....
        /*0080*/ 	.word	0xffffffff


	//   ....[18]....
        /*0084*/ 	.word	0xffffffff


	//   ....[19]....
        /*0088*/ 	.word	0xffffffff


	//   ....[20]....
        /*008c*/ 	.word	0xffffffff


	//   ....[21]....
        /*0090*/ 	.word	0xffffffff


	//   ....[22]....
        /*0094*/ 	.word	0xffffffff


	//   ....[23]....
        /*0098*/ 	.word	0xffffffff


	//   ....[24]....
        /*009c*/ 	.word	0xffffffff


	//   ....[25]....
        /*00a0*/ 	.word	0xffffffff


	//   ....[26]....
        /*00a4*/ 	.word	0xffffffff


	//   ....[27]....
        /*00a8*/ 	.word	0xffffffff


	//   ....[28]....
        /*00ac*/ 	.word	0xffffffff


	//   ....[29]....
        /*00b0*/ 	.word	0xffffffff


	//   ....[30]....
        /*00b4*/ 	.word	0xffffffff


	//   ....[31]....
        /*00b8*/ 	.word	0xffffffff


	//   ....[32]....
        /*00bc*/ 	.word	0xffffffff


	//   ....[33]....
        /*00c0*/ 	.word	0xffffffff


	//   ....[34]....
        /*00c4*/ 	.word	0xffffffff


	//   ....[35]....
        /*00c8*/ 	.word	0xffffffff


	//   ....[36]....
        /*00cc*/ 	.word	0xffffffff


	//   ....[37]....
        /*00d0*/ 	.word	0xffffffff


	//   ....[38]....
        /*00d4*/ 	.word	0xffffffff


	//   ....[39]....
        /*00d8*/ 	.word	0xffffffff


	//   ....[40]....
        /*00dc*/ 	.word	0xffffffff


	//   ....[41]....
        /*00e0*/ 	.word	0xffffffff


	//   ....[42]....
        /*00e4*/ 	.word	0xffffffff


	//   ....[43]....
        /*00e8*/ 	.word	0xffffffff


	//   ....[44]....
        /*00ec*/ 	.word	0xffffffff


	//   ....[45]....
        /*00f0*/ 	.word	0xffffffff


	//   ....[46]....
        /*00f4*/ 	.word	0xffffffff


	//   ....[47]....
        /*00f8*/ 	.word	0xffffffff


	//   ....[48]....
        /*00fc*/ 	.word	0xffffffff


	//   ....[49]....
        /*0100*/ 	.word	0xffffffff


	//   ....[50]....
        /*0104*/ 	.word	0xffffffff


	//   ....[51]....
        /*0108*/ 	.word	0xffffffff


	//   ....[52]....
        /*010c*/ 	.word	0xffffffff


	//   ....[53]....
        /*0110*/ 	.word	0xffffffff


	//   ....[54]....
        /*0114*/ 	.word	0xffffffff


	//   ....[55]....
        /*0118*/ 	.word	0xffffffff


	//   ....[56]....
        /*011c*/ 	.word	0xffffffff


	//   ....[57]....
        /*0120*/ 	.word	0xffffffff


	//   ....[58]....
        /*0124*/ 	.word	0xffffffff


	//   ....[59]....
        /*0128*/ 	.word	0xffffffff


	//   ....[60]....
        /*012c*/ 	.word	0xffffffff


	//   ....[61]....
        /*0130*/ 	.word	0xffffffff


	//   ....[62]....
        /*0134*/ 	.word	0xffffffff


	//   ....[63]....
        /*0138*/ 	.word	0xffffffff


	//   ....[64]....
        /*013c*/ 	.word	0xffffffff


	//   ....[65]....
        /*0140*/ 	.word	0xffffffff


	//   ....[66]....
        /*0144*/ 	.word	0xffffffff


	//   ....[67]....
        /*0148*/ 	.word	0xffffffff


	//   ....[68]....
        /*014c*/ 	.word	0xffffffff


	//   ....[69]....
        /*0150*/ 	.word	0xffffffff


	//   ....[70]....
        /*0154*/ 	.word	0xffffffff


	//   ....[71]....
        /*0158*/ 	.word	0xffffffff


	//   ....[72]....
        /*015c*/ 	.word	0xffffffff


	//   ....[73]....
        /*0160*/ 	.word	0xffffffff


	//   ....[74]....
        /*0164*/ 	.word	0xffffffff


	//   ....[75]....
        /*0168*/ 	.word	0xffffffff


	//   ....[76]....
        /*016c*/ 	.word	0xffffffff


	//   ....[77]....
        /*0170*/ 	.word	0xffffffff


	//   ....[78]....
        /*0174*/ 	.word	0xffffffff


	//   ....[79]....
        /*0178*/ 	.word	0xffffffff


	//   ....[80]....
        /*017c*/ 	.word	0xffffffff


	//----- nvinfo : EIATTR_COOP_GROUP_INSTR_OFFSETS
	.align		4
.L_796:
        /*0180*/ 	.byte	0x04, 0x28
        /*0182*/ 	.short	(.L_798 - .L_797)


	//   ....[0]....
.L_797:
        /*0184*/ 	.word	0x00000080


	//   ....[1]....
        /*0188*/ 	.word	0x00002080


	//   ....[2]....
        /*018c*/ 	.word	0x00002100


	//   ....[3]....
        /*0190*/ 	.word	0x00003170


	//   ....[4]....
        /*0194*/ 	.word	0x00003180


	//   ....[5]....
        /*0198*/ 	.word	0x000046e0


	//   ....[6]....
        /*019c*/ 	.word	0x00004760


	//   ....[7]....
        /*01a0*/ 	.word	0x00005870


	//   ....[8]....
        /*01a4*/ 	.word	0x00005880


	//   ....[9]....
        /*01a8*/ 	.word	0x00006820


	//   ....[10]....
        /*01ac*/ 	.word	0x00006850


	//   ....[11]....
        /*01b0*/ 	.word	0x00006a10


	//   ....[12]....
        /*01b4*/ 	.word	0x00006a30


	//   ....[13]....
        /*01b8*/ 	.word	0x00006e50


	//   ....[14]....
        /*01bc*/ 	.word	0x00006ef0


	//   ....[15]....
        /*01c0*/ 	.word	0x00007090


	//   ....[16]....
        /*01c4*/ 	.word	0x000070b0


	//   ....[17]....
        /*01c8*/ 	.word	0x00007db0


	//   ....[18]....
        /*01cc*/ 	.word	0x00007df0


	//   ....[19]....
        /*01d0*/ 	.word	0x00008050


	//   ....[20]....
        /*01d4*/ 	.word	0x00008080


	//   ....[21]....
        /*01d8*/ 	.word	0x000081f0


	//   ....[22]....
        /*01dc*/ 	.word	0x00008220


	//   ....[23]....
        /*01e0*/ 	.word	0x00008380


	//   ....[24]....
        /*01e4*/ 	.word	0x000083c0


	//   ....[25]....
        /*01e8*/ 	.word	0x00008880


	//   ....[26]....
        /*01ec*/ 	.word	0x000088a0


	//   ....[27]....
        /*01f0*/ 	.word	0x000089f0


	//   ....[28]....
        /*01f4*/ 	.word	0x00008a00


	//   ....[29]....
        /*01f8*/ 	.word	0x0000fa00


	//   ....[30]....
        /*01fc*/ 	.word	0x0000fa40


	//   ....[31]....
        /*0200*/ 	.word	0x0000fe40


	//   ....[32]....
        /*0204*/ 	.word	0x0000fe50


	//   ....[33]....
        /*0208*/ 	.word	0x00010c60


	//   ....[34]....
        /*020c*/ 	.word	0x00010c80


	//   ....[35]....
        /*0210*/ 	.word	0x00010d90


	//   ....[36]....
        /*0214*/ 	.word	0x00010db0


	//   ....[37]....
        /*0218*/ 	.word	0x000113a0


	//   ....[38]....
        /*021c*/ 	.word	0x000113c0


	//   ....[39]....
        /*0220*/ 	.word	0x000115c0


	//   ....[40]....
        /*0224*/ 	.word	0x00011660


	//   ....[41]....
        /*0228*/ 	.word	0x000125a0


	//   ....[42]....
        /*022c*/ 	.word	0x000125c0


	//   ....[43]....
        /*0230*/ 	.word	0x00012720


	//   ....[44]....
        /*0234*/ 	.word	0x00012730


	//   ....[45]....
        /*0238*/ 	.word	0x00013460


	//   ....[46]....
        /*023c*/ 	.word	0x00013470


	//   ....[47]....
        /*0240*/ 	.word	0x00013480


	//   ....[48]....
        /*0244*/ 	.word	0x00013520


	//   ....[49]....
        /*0248*/ 	.word	0x00013820


	//   ....[50]....
        /*024c*/ 	.word	0x00013840


	//   ....[51]....
        /*0250*/ 	.word	0x00013870


	//   ....[52]....
        /*0254*/ 	.word	0x00013880


	//   ....[53]....
        /*0258*/ 	.word	0x00014f80


	//   ....[54]....
        /*025c*/ 	.word	0x00014fb0


	//   ....[55]....
        /*0260*/ 	.word	0x00015000


	//   ....[56]....
        /*0264*/ 	.word	0x00015010


	//   ....[57]....
        /*0268*/ 	.word	0x00016910


	//   ....[58]....
        /*026c*/ 	.word	0x00016950


	//   ....[59]....
        /*0270*/ 	.word	0x00016990


	//   ....[60]....
        /*0274*/ 	.word	0x000169b0


	//   ....[61]....
        /*0278*/ 	.word	0x00016c10


	//   ....[62]....
        /*027c*/ 	.word	0x00016c20


	//   ....[63]....
        /*0280*/ 	.word	0x00016e20


	//   ....[64]....
        /*0284*/ 	.word	0x00016e50


	//   ....[65]....
        /*0288*/ 	.word	0x00017010


	//   ....[66]....
        /*028c*/ 	.word	0x00017040


	//   ....[67]....
        /*0290*/ 	.word	0x00017200


	//   ....[68]....
        /*0294*/ 	.word	0x00017220


	//   ....[69]....
        /*0298*/ 	.word	0x00017a90


	//   ....[70]....
        /*029c*/ 	.word	0x00017ab0


	//   ....[71]....
        /*02a0*/ 	.word	0x00017c40


	//   ....[72]....
        /*02a4*/ 	.word	0x00017c70


	//   ....[73]....
        /*02a8*/ 	.word	0x00017e00


	//   ....[74]....
        /*02ac*/ 	.word	0x00017e30


	//   ....[75]....
        /*02b0*/ 	.word	0x00017fc0


	//   ....[76]....
        /*02b4*/ 	.word	0x00017fe0


	//   ....[77]....
        /*02b8*/ 	.word	0x00018190


	//   ....[78]....
        /*02bc*/ 	.word	0x000181e0


	//   ....[79]....
        /*02c0*/ 	.word	0x00018220


	//   ....[80]....
        /*02c4*/ 	.word	0x00018270


	//----- nvinfo : EIATTR_EXIT_INSTR_OFFSETS
	.align		4
.L_798:
        /*02c8*/ 	.byte	0x04, 0x1c
        /*02ca*/ 	.short	(.L_800 - .L_799)


	//   ....[0]....
.L_799:
        /*02cc*/ 	.word	0x00000310


	//   ....[1]....
        /*02d0*/ 	.word	0x00017230


	//   ....[2]....
        /*02d4*/ 	.word	0x00017370


	//   ....[3]....
        /*02d8*/ 	.word	0x000173d0


	//   ....[4]....
        /*02dc*/ 	.word	0x00017ff0


	//   ....[5]....
        /*02e0*/ 	.word	0x00018100


	//   ....[6]....
        /*02e4*/ 	.word	0x00018160


	//----- nvinfo : EIATTR_CTAIDZ_USED
	.align		4
.L_800:
        /*02e8*/ 	.byte	0x01, 0x04
	.zero		2


	//----- nvinfo : EIATTR_MAX_THREADS
	.align		4
        /*02ec*/ 	.byte	0x04, 0x05
        /*02ee*/ 	.short	(.L_802 - .L_801)
.L_801:
        /*02f0*/ 	.word	0x00000100
        /*02f4*/ 	.word	0x00000001
        /*02f8*/ 	.word	0x00000001


	//----- nvinfo : EIATTR_CRS_STACK_SIZE
	.align		4
.L_802:
        /*02fc*/ 	.byte	0x04, 0x1e
        /*02fe*/ 	.short	(.L_804 - .L_803)
.L_803:
        /*0300*/ 	.word	0x00000000
.L_804:


//--------------------- .nv.info._ZN7cutlass13device_kernelIN5flash19enable_sm80_to_sm89INS1_16FlashAttnFwdSm80INS1_25CollectiveMainloopFwdSm80ILi8ELi1ELb0EN4cute5tupleIJNS5_1CILi128EEENS7_ILi64EEENS7_ILi256EEEEEELi256ENS_10bfloat16_tEfNS_4arch4Sm80ELb0ELb1ELb0ELb0ELb1ELb0ELb1ELb0EEENS1_21CollectiveEpilogueFwdINS6_IJS8_SA_S9_EEENS6_IJNS7_ILi1EEESI_SI_EEESC_SE_Li256ELb0ELb1ELb0ELb0EEENS1_19SingleTileSchedulerILb0ELb0ELb1ELi128EEEEEEEEEvNT_6ParamsE --------------------------
	.section	.nv.info._ZN7cutlass13device_kernelIN5flash19enable_sm80_to_sm89INS1_16FlashAttnFwdSm80INS1_25CollectiveMainloopFwdSm80ILi8ELi1ELb0EN4cute5tupleIJNS5_1CILi128EEENS7_ILi64EEENS7_ILi256EEEEEELi256ENS_10bfloat16_tEfNS_4arch4Sm80ELb0ELb1ELb0ELb0ELb1ELb0ELb1ELb0EEENS1_21CollectiveEpilogueFwdINS6_IJS8_SA_S9_EEENS6_IJNS7_ILi1EEESI_SI_EEESC_SE_Li256ELb0ELb1ELb0ELb0EEENS1_19SingleTileSchedulerILb0ELb0ELb1ELi128EEEEEEEEEvNT_6ParamsE,"",@"SHT_CUDA_INFO"
	.sectionflags	@""
	.align	4


	//----- nvinfo : EIATTR_CUDA_API_VERSION
	.align		4
        /*0000*/ 	.byte	0x04, 0x37
        /*0002*/ 	.short	(.L_806 - .L_805)
.L_805:
        /*0004*/ 	.word	0x00000082


	//----- nvinfo : EIATTR_SW2861232_WAR
	.align		4
.L_806:
        /*0008*/ 	.byte	0x01, 0x35
	.zero		2


	//----- nvinfo : EIATTR_PARAM_CBANK
	.align		4
        /*000c*/ 	.byte	0x04, 0x0a
        /*000e*/ 	.short	(.L_808 - .L_807)
	.align		4
.L_807:
        /*0010*/ 	.word	index@(.nv.constant0._ZN7cutlass13device_kernelIN5flash19enable_sm80_to_sm89INS1_16FlashAttnFwdSm80INS1_25CollectiveMainloopFwdSm80ILi8ELi1ELb0EN4cute5tupleIJNS5_1CILi128EEENS7_ILi64EEENS7_ILi256EEEEEELi256ENS_10bfloat16_tEfNS_4arch4Sm80ELb0ELb1ELb0ELb0ELb1ELb0ELb1ELb0EEENS1_21CollectiveEpilogueFwdINS6_IJS8_SA_S9_EEENS6_IJNS7_ILi1EEESI_SI_EEESC_SE_Li256ELb0ELb1ELb0ELb0EEENS1_19SingleTileSchedulerILb0ELb0ELb1ELi128EEEEEEEEEvNT_6ParamsE)
        /*0014*/ 	.short	0x0160
        /*0016*/ 	.short	0x0418


	//----- nvinfo : EIATTR_CBANK_PARAM_SIZE
	.align		4
.L_808:
        /*0018*/ 	.byte	0x03, 0x19
        /*001a*/ 	.short	0x0418


	//----- nvinfo : EIATTR_KPARAM_INFO
	.align		4
        /*001c*/ 	.byte	0x04, 0x17
        /*001e*/ 	.short	(.L_810 - .L_809)
.L_809:
        /*0020*/ 	.word	0x00000000
        /*0024*/ 	.short	0x0000
        /*0026*/ 	.short	0x0000
        /*0028*/ 	.byte	0x00, 0xf0, 0x61, 0x10


	//----- nvinfo : EIATTR_MAXREG_COUNT
	.align		4
.L_810:
        /*002c*/ 	.byte	0x03, 0x1b
        /*002e*/ 	.short	0x00ff


	//----- nvinfo : EIATTR_NUM_BARRIERS
	.align		4
        /*0030*/ 	.byte	0x02, 0x4c
        /*0032*/ 	.byte	0x02
	.zero		1


	//----- nvinfo : EIATTR_MERCURY_ISA_VERSION
	.align		4
        /*0034*/ 	.byte	0x03, 0x5f
        /*0036*/ 	.short	0x0000


	//----- nvinfo : EIATTR_COOP_GROUP_MASK_REGIDS
	.align		4
        /*0038*/ 	.byte	0x04, 0x29
        /*003a*/ 	.short	(.L_812 - .L_811)


	//   ....[0]....
.L_811:
        /*003c*/ 	.word	0xffffffff


	//   ....[1]....
        /*0040*/ 	.word	0xffffffff


	//   ....[2]....
        /*0044*/ 	.word	0xffffffff


	//   ....[3]....
        /*0048*/ 	.word	0xffffffff


	//   ....[4]....
        /*004c*/ 	.word	0xffffffff


	//   ....[5]....
        /*0050*/ 	.word	0xffffffff


	//   ....[6]....
        /*0054*/ 	.word	0xffffffff


	//   ....[7]....
        /*0058*/ 	.word	0xffffffff


	//   ....[8]....
        /*005c*/ 	.word	0xffffffff


	//   ....[9]....
        /*0060*/ 	.word	0xffffffff


	//   ....[10]....
        /*0064*/ 	.word	0xffffffff


	//   ....[11]....
        /*0068*/ 	.word	0xffffffff


	//   ....[12]....
        /*006c*/ 	.word	0xffffffff


	//   ....[13]....
        /*0070*/ 	.word	0xffffffff


	//   ....[14]....
        /*0074*/ 	.word	0xffffffff


	//   ....[15]....
        /*0078*/ 	.word	0xffffffff


	//   ....[16]....
        /*007c*/ 	.word	0xffffffff


	//   ....[17]....
        /*0080*/ 	.word	0xffffffff


	//   ....[18]....
        /*0084*/ 	.word	0xffffffff


	//   ....[19]....
        /*0088*/ 	.word	0xffffffff


	//   ....[20]....
        /*008c*/ 	.word	0xffffffff


	//   ....[21]....
        /*0090*/ 	.word	0xffffffff


	//   ....[22]....
        /*0094*/ 	.word	0xffffffff


	//   ....[23]....
        /*0098*/ 	.word	0xffffffff


	//   ....[24]....
        /*009c*/ 	.word	0xffffffff


	//   ....[25]....
        /*00a0*/ 	.word	0xffffffff


	//   ....[26]....
        /*00a4*/ 	.word	0xffffffff


	//   ....[27]....
        /*00a8*/ 	.word	0xffffffff


	//   ....[28]....
        /*00ac*/ 	.word	0xffffffff


	//   ....[29]....
        /*00b0*/ 	.word	0xffffffff


	//   ....[30]....
        /*00b4*/ 	.word	0xffffffff


	//   ....[31]....
        /*00b8*/ 	.word	0xffffffff


	//   ....[32]....
        /*00bc*/ 	.word	0xffffffff


	//   ....[33]....
        /*00c0*/ 	.word	0xffffffff


	//   ....[34]....
        /*00c4*/ 	.word	0xffffffff


	//   ....[35]....
        /*00c8*/ 	.word	0xffffffff


	//   ....[36]....
        /*00cc*/ 	.word	0xffffffff


	//   ....[37]....
        /*00d0*/ 	.word	0xffffffff


	//   ....[38]....
        /*00d4*/ 	.word	0xffffffff


	//   ....[39]....
        /*00d8*/ 	.word	0xffffffff


	//   ....[40]....
        /*00dc*/ 	.word	0xffffffff


	//   ....[41]....
        /*00e0*/ 	.word	0xffffffff


	//   ....[42]....
        /*00e4*/ 	.word	0xffffffff


	//   ....[43]....
        /*00e8*/ 	.word	0xffffffff


	//   ....[44]....
        /*00ec*/ 	.word	0xffffffff


	//   ....[45]....
        /*00f0*/ 	.word	0xffffffff


	//   ....[46]....
        /*00f4*/ 	.word	0xffffffff


	//   ....[47]....
        /*00f8*/ 	.word	0xffffffff


	//   ....[48]....
        /*00fc*/ 	.word	0xffffffff


	//   ....[49]....
        /*0100*/ 	.word	0xffffffff


	//   ....[50]....
        /*0104*/ 	.word	0xffffffff


	//   ....[51]....
        /*0108*/ 	.word	0xffffffff


	//   ....[52]....
        /*010c*/ 	.word	0xffffffff


	//   ....[53]....
        /*0110*/ 	.word	0xffffffff


	//   ....[54]....
        /*0114*/ 	.word	0xffffffff


	//   ....[55]....
        /*0118*/ 	.word	0xffffffff


	//   ....[56]....
        /*011c*/ 	.word	0xffffffff


	//   ....[57]....
        /*0120*/ 	.word	0xffffffff


	//   ....[58]....
        /*0124*/ 	.word	0xffffffff


	//   ....[59]....
        /*0128*/ 	.word	0xffffffff


	//   ....[60]....
        /*012c*/ 	.word	0xffffffff


	//   ....[61]....
        /*0130*/ 	.word	0xffffffff


	//   ....[62]....
        /*0134*/ 	.word	0xffffffff


	//   ....[63]....
        /*0138*/ 	.word	0xffffffff


	//   ....[64]....
        /*013c*/ 	.word	0xffffffff


	//   ....[65]....
        /*0140*/ 	.word	0xffffffff


	//   ....[66]....
        /*0144*/ 	.word	0xffffffff


	//   ....[67]....
        /*0148*/ 	.word	0xffffffff


	//   ....[68]....
        /*014c*/ 	.word	0xffffffff


	//   ....[69]....
        /*0150*/ 	.word	0xffffffff


	//   ....[70]....
        /*0154*/ 	.word	0xffffffff


	//   ....[71]....
        /*0158*/ 	.word	0xffffffff


	//   ....[72]....
        /*015c*/ 	.word	0xffffffff


	//   ....[73]....
        /*0160*/ 	.word	0xffffffff


	//   ....[74]....
        /*0164*/ 	.word	0xffffffff


	//   ....[75]....
        /*0168*/ 	.word	0xffffffff


	//   ....[76]....
        /*016c*/ 	.word	0xffffffff


	//   ....[77]....
        /*0170*/ 	.word	0xffffffff


	//   ....[78]....
        /*0174*/ 	.word	0xffffffff


	//   ....[79]....
        /*0178*/ 	.word	0xffffffff


	//   ....[80]....
        /*017c*/ 	.word	0xffffffff


	//   ....[81]....
        /*0180*/ 	.word	0xffffffff


	//   ....[82]....
        /*0184*/ 	.word	0xffffffff


	//   ....[83]....
        /*0188*/ 	.word	0xffffffff


	//   ....[84]....
        /*018c*/ 	.word	0xffffffff


	//   ....[85]....
        /*0190*/ 	.word	0xffffffff


	//   ....[86]....
        /*0194*/ 	.word	0xffffffff


	//   ....[87]....
        /*0198*/ 	.word	0xffffffff


	//   ....[88]....
        /*019c*/ 	.word	0xffffffff


	//   ....[89]....
        /*01a0*/ 	.word	0xffffffff


	//----- nvinfo : EIATTR_COOP_GROUP_INSTR_OFFSETS
	.align		4
.L_812:
        /*01a4*/ 	.byte	0x04, 0x28
        /*01a6*/ 	.short	(.L_814 - .L_813)


	//   ....[0]....
.L_813:
        /*01a8*/ 	.word	0x00000fd0


	//   ....[1]....
        /*01ac*/ 	.word	0x00001000


	//   ....[2]....
        /*01b0*/ 	.word	0x00001030


	//   ....[3]....
        /*01b4*/ 	.word	0x00001060


	//   ....[4]....
        /*01b8*/ 	.word	0x00001090


	//   ....[5]....
        /*01bc*/ 	.word	0x000010e0


	//   ....[6]....
        /*01c0*/ 	.word	0x00001110


	//   ....[7]....
        /*01c4*/ 	.word	0x00001250


	//   ....[8]....
        /*01c8*/ 	.word	0x00001840


	//   ....[9]....
        /*01cc*/ 	.word	0x00001880


	//   ....[10]....
        /*01d0*/ 	.word	0x000018b0


	//   ....[11]....
        /*01d4*/ 	.word	0x000018f0


	//   ....[12]....
        /*01d8*/ 	.word	0x00001920


	//   ....[13]....
        /*01dc*/ 	.word	0x00001950


	//   ....[14]....
        /*01e0*/ 	.word	0x00001980


	//   ....[15]....
        /*01e4*/ 	.word	0x000019d0


	//   ....[16]....
        /*01e8*/ 	.word	0x00003100


	//   ....[17]....
        /*01ec*/ 	.word	0x00003120


	//   ....[18]....
        /*01f0*/ 	.word	0x00003130


	//   ....[19]....
        /*01f4*/ 	.word	0x00003140


	//   ....[20]....
        /*01f8*/ 	.word	0x00003580


	//   ....[21]....
        /*01fc*/ 	.word	0x00003740


	//   ....[22]....
        /*0200*/ 	.word	0x00004000


	//   ....[23]....
        /*0204*/ 	.word	0x000041e0


	//   ....[24]....
        /*0208*/ 	.word	0x000042d0


	//   ....[25]....
        /*020c*/ 	.word	0x00004330


	//   ....[26]....
        /*0210*/ 	.word	0x00005a00


	//   ....[27]....
        /*0214*/ 	.word	0x00005a20


	//   ....[28]....
        /*0218*/ 	.word	0x00005a40


	//   ....[29]....
        /*021c*/ 	.word	0x00005a50


	//   ....[30]....
        /*0220*/ 	.word	0x00006b10


	//   ....[31]....
        /*0224*/ 	.word	0x00006b30


	//   ....[32]....
        /*0228*/ 	.word	0x00006b50


	//   ....[33]....
        /*022c*/ 	.word	0x00006b60


	//   ....[34]....
        /*0230*/ 	.word	0x00006e00


	//   ....[35]....
        /*0234*/ 	.word	0x00007090


	//   ....[36]....
        /*0238*/ 	.word	0x000079a0


	//   ....[37]....
        /*023c*/ 	.word	0x00007a60


	//   ....[38]....
        /*0240*/ 	.word	0x00007d00


	//   ....[39]....
        /*0244*/ 	.word	0x00007e20


	//   ....[40]....
        /*0248*/ 	.word	0x0000a090


	//   ....[41]....
        /*024c*/ 	.word	0x0000a0b0


	//   ....[42]....
        /*0250*/ 	.word	0x0000a0d0


	//   ....[43]....
        /*0254*/ 	.word	0x0000a0e0


	//   ....[44]....
        /*0258*/ 	.word	0x0000b1a0


	//   ....[45]....
        /*025c*/ 	.word	0x0000b1c0


	//   ....[46]....
        /*0260*/ 	.word	0x0000b1e0


	//   ....[47]....
        /*0264*/ 	.word	0x0000b1f0


	//   ....[48]....
        /*0268*/ 	.word	0x0000b660


	//   ....[49]....
        /*026c*/ 	.word	0x0000b670


	//   ....[50]....
        /*0270*/ 	.word	0x0000b6a0


	//   ....[51]....
        /*0274*/ 	.word	0x0000b6b0


	//   ....[52]....
        /*0278*/ 	.word	0x0000d480


	//   ....[53]....
        /*027c*/ 	.word	0x0000d490


	//   ....[54]....
        /*0280*/ 	.word	0x0000d4a0


	//   ....[55]....
        /*0284*/ 	.word	0x0000d4c0


	//   ....[56]....
        /*0288*/ 	.word	0x0000e540


	//   ....[57]....
        /*028c*/ 	.word	0x0000e550


	//   ....[58]....
        /*0290*/ 	.word	0x0000e560


	//   ....[59]....
        /*0294*/ 	.word	0x0000e570


	//   ....[60]....
        /*0298*/ 	.word	0x0000e7b0


	//   ....[61]....
        /*029c*/ 	.word	0x0000eb30


	//   ....[62]....
        /*02a0*/ 	.word	0x0000f350


	//   ....[63]....
        /*02a4*/ 	.word	0x0000f410


	//   ....[64]....
        /*02a8*/ 	.word	0x0000f6b0


	//   ....[65]....
        /*02ac*/ 	.word	0x0000f7d0


	//   ....[66]....
        /*02b0*/ 	.word	0x000112a0


	//   ....[67]....
        /*02b4*/ 	.word	0x000112d0


	//   ....[68]....
        /*02b8*/ 	.word	0x00011320


	//   ....[69]....
        /*02bc*/ 	.word	0x00011330


	//   ....[70]....
        /*02c0*/ 	.word	0x00012c90


	//   ....[71]....
        /*02c4*/ 	.word	0x00012ca0


	//   ....[72]....
        /*02c8*/ 	.word	0x00012cc0


	//   ....[73]....
        /*02cc*/ 	.word	0x00012cd0


	//   ....[74]....
        /*02d0*/ 	.word	0x00012cf0


	//   ....[75]....
        /*02d4*/ 	.word	0x00012d40


	//   ....[76]....
        /*02d8*/ 	.word	0x00013010


	//   ....[77]....
        /*02dc*/ 	.word	0x00013040


	//   ....[78]....
        /*02e0*/ 	.word	0x00013200


	//   ....[79]....
        /*02e4*/ 	.word	0x00013230


	//   ....[80]....
        /*02e8*/ 	.word	0x000133f0


	//   ....[81]....
        /*02ec*/ 	.word	0x00013410


	//   ....[82]....
        /*02f0*/ 	.word	0x00013b60


	//   ....[83]....
        /*02f4*/ 	.word	0x00013b80


	//   ....[84]....
        /*02f8*/ 	.word	0x00013d10


	//   ....[85]....
        /*02fc*/ 	.word	0x00013d40


	//   ....[86]....
        /*0300*/ 	.word	0x00013ed0


	//   ....[87]....
        /*0304*/ 	.word	0x00013f00


	//   ....[88]....
        /*0308*/ 	.word	0x00014090


	//   ....[89]....
        /*030c*/ 	.word	0x000140b0


	//----- nvinfo : EIATTR_EXIT_INSTR_OFFSETS
	.align		4
.L_814:
        /*0310*/ 	.byte	0x04, 0x1c
        /*0312*/ 	.short	(.L_816 - .L_815)


	//   ....[0]....
.L_815:
        /*0314*/ 	.word	0x00000030


	//   ....[1]....
        /*0318*/ 	.word	0x00013420


	//   ....[2]....
        /*031c*/ 	.word	0x00013560


	//   ....[3]....
        /*0320*/ 	.word	0x000135c0


	//   ....[4]....
        /*0324*/ 	.word	0x000140c0


	//   ....[5]....
        /*0328*/ 	.word	0x000141d0


	//   ....[6]....
        /*032c*/ 	.word	0x00014230


	//----- nvinfo : EIATTR_CTAIDZ_USED
	.align		4
.L_816:
        /*0330*/ 	.byte	0x01, 0x04
	.zero		2


	//----- nvinfo : EIATTR_MAX_THREADS
	.align		4
        /*0334*/ 	.byte	0x04, 0x05
        /*0336*/ 	.short	(.L_818 - .L_817)
.L_817:
        /*0338*/ 	.word	0x00000100
        /*033c*/ 	.word	0x00000001
        /*0340*/ 	.word	0x00000001


	//----- nvinfo : EIATTR_CRS_STACK_SIZE
	.align		4
.L_818:
        /*0344*/ 	.byte	0x04, 0x1e
        /*0346*/ 	.short	(.L_820 - .L_819)
.L_819:
        /*0348*/ 	.word	0x00000000
.L_820:


//--------------------- .nv.info._ZN7cutlass13device_kernelIN5flash19enable_sm80_to_sm89INS1_16FlashAttnFwdSm80INS1_25CollectiveMainloopFwdSm80ILi8ELi1ELb0EN4cute5tupleIJNS5_1CILi128EEENS7_ILi64EEENS7_ILi256EEEEEELi256ENS_10bfloat16_tEfNS_4arch4Sm80ELb0ELb1ELb0ELb1ELb1ELb0ELb1ELb0EEENS1_21CollectiveEpilogueFwdINS6_IJS8_SA_S9_EEENS6_IJNS7_ILi1EEESI_SI_EEESC_SE_Li256ELb1ELb1ELb0ELb0EEENS1_19SingleTileSchedulerILb1ELb0ELb1ELi128EEEEEEEEEvNT_6ParamsE --------------------------
	.section	.nv.info._ZN7cutlass13device_kernelIN5flash19enable_sm80_to_sm89INS1_16FlashAttnFwdSm80INS1_25CollectiveMainloopFwdSm80ILi8ELi1ELb0EN4cute5tupleIJNS5_1CILi128EEENS7_ILi64EEENS7_ILi256EEEEEELi256ENS_10bfloat16_tEfNS_4arch4Sm80ELb0ELb1ELb0ELb1ELb1ELb0ELb1ELb0EEENS1_21CollectiveEpilogueFwdINS6_IJS8_SA_S9_EEENS6_IJNS7_ILi1EEESI_SI_EEESC_SE_Li256ELb1ELb1ELb0ELb0EEENS1_19SingleTileSchedulerILb1ELb0ELb1ELi128EEEEEEEEEvNT_6ParamsE,"",@"SHT_CUDA_INFO"
	.sectionflags	@""
	.align	4


	//----- nvinfo : EIATTR_CUDA_API_VERSION
	.align		4
        /*0000*/ 	.byte	0x04, 0x37
        /*0002*/ 	.short	(.L_822 - .L_821)
.L_821:
        /*0004*/ 	.word	0x00000082


	//----- nvinfo : EIATTR_SW2861232_WAR
	.align		4
.L_822:
        /*0008*/ 	.byte	0x01, 0x35
	.zero		2


	//----- nvinfo : EIATTR_PARAM_CBANK
	.align		4
        /*000c*/ 	.byte	0x04, 0x0a
        /*000e*/ 	.short	(.L_824 - .L_823)
	.align		4
.L_823:
        /*0010*/ 	.word	index@(.nv.constant0._ZN7cutlass13device_kernelIN5flash19enable_sm80_to_sm89INS1_16FlashAttnFwdSm80INS1_25CollectiveMainloopFwdSm80ILi8ELi1ELb0EN4cute5tupleIJNS5_1CILi128EEENS7_ILi64EEENS7_ILi256EEEEEELi256ENS_10bfloat16_tEfNS_4arch4Sm80ELb0ELb1ELb0ELb1ELb1ELb0ELb1ELb0EEENS1_21CollectiveEpilogueFwdINS6_IJS8_SA_S9_EEENS6_IJNS7_ILi1EEESI_SI_EEESC_SE_Li256ELb1ELb1ELb0ELb0EEENS1_19SingleTileSchedulerILb1ELb0ELb1ELi128EEEEEEEEEvNT_6ParamsE)
        /*0014*/ 	.short	0x0160
        /*0016*/ 	.short	0x0418


	//----- nvinfo : EIATTR_CBANK_PARAM_SIZE
	.align		4
.L_824:
        /*0018*/ 	.byte	0x03, 0x19
        /*001a*/ 	.short	0x0418


	//----- nvinfo : EIATTR_KPARAM_INFO
	.align		4
        /*001c*/ 	.byte	0x04, 0x17
        /*001e*/ 	.short	(.L_826 - .L_825)
.L_825:
        /*0020*/ 	.word	0x00000000
        /*0024*/ 	.short	0x0000
        /*0026*/ 	.short	0x0000
        /*0028*/ 	.byte	0x00, 0xf0, 0x61, 0x10


	//----- nvinfo : EIATTR_MAXREG_COUNT
	.align		4
.L_826:
        /*002c*/ 	.byte	0x03, 0x1b
        /*002e*/ 	.short	0x00ff


	//----- nvinfo : EIATTR_NUM_BARRIERS
	.align		4
        /*0030*/ 	.byte	0x02, 0x4c
        /*0032*/ 	.byte	0x02
	.zero		1


	//----- nvinfo : EIATTR_MERCURY_ISA_VERSION
	.align		4
        /*0034*/ 	.byte	0x03, 0x5f
        /*0036*/ 	.short	0x0000


	//----- nvinfo : EIATTR_COOP_GROUP_MASK_REGIDS
	.align		4
        /*0038*/ 	.byte	0x04, 0x29
        /*003a*/ 	.short	(.L_828 - .L_827)


	//   ....[0]....
.L_827:
        /*003c*/ 	.word	0xffffffff


	//   ....[1]....
        /*0040*/ 	.word	0xffffffff


	//   ....[2]....
        /*0044*/ 	.word	0xffffffff


	//   ....[3]....
        /*0048*/ 	.word	0xffffffff


	//   ....[4]....
        /*004c*/ 	.word	0xffffffff


	//   ....[5]....
        /*0050*/ 	.word	0xffffffff


	//   ....[6]....
        /*0054*/ 	.word	0xffffffff


	//   ....[7]....
        /*0058*/ 	.word	0xffffffff


	//   ....[8]....
        /*005c*/ 	.word	0xffffffff


	//   ....[9]....
        /*0060*/ 	.word	0xffffffff


	//   ....[10]....
        /*0064*/ 	.word	0xffffffff


	//   ....[11]....
        /*0068*/ 	.word	0xffffffff


	//   ....[12]....
        /*006c*/ 	.word	0xffffffff


	//   ....[13]....
        /*0070*/ 	.word	0xffffffff


	//   ....[14]....
        /*0074*/ 	.word	0xffffffff


	//   ....[15]....
        /*0078*/ 	.word	0xffffffff


	//   ....[16]....
        /*007c*/ 	.word	0xffffffff


	//   ....[17]....
        /*0080*/ 	.word	0xffffffff


	//   ....[18]....
        /*0084*/ 	.word	0xffffffff


	//   ....[19]....
        /*0088*/ 	.word	0xffffffff


	//   ....[20]....
        /*008c*/ 	.word	0xffffffff


	//   ....[21]....
        /*0090*/ 	.word	0xffffffff


	//   ....[22]....
        /*0094*/ 	.word	0xffffffff


	//   ....[23]....
        /*0098*/ 	.word	0xffffffff


	//   ....[24]....
        /*009c*/ 	.word	0xffffffff


	//   ....[25]....
        /*00a0*/ 	.word	0xffffffff


	//   ....[26]....
        /*00a4*/ 	.word	0xffffffff


	//   ....[27]....
        /*00a8*/ 	.word	0xffffffff


	//   ....[28]....
        /*00ac*/ 	.word	0xffffffff


	//   ....[29]....
        /*00b0*/ 	.word	0xffffffff


	//   ....[30]....
        /*00b4*/ 	.word	0xffffffff


	//   ....[31]....
        /*00b8*/ 	.word	0xffffffff


	//   ....[32]....
        /*00bc*/ 	.word	0xffffffff


	//   ....[33]....
        /*00c0*/ 	.word	0xffffffff


	//   ....[34]....
        /*00c4*/ 	.word	0xffffffff


	//   ....[35]....
        /*00c8*/ 	.word	0xffffffff


	//   ....[36]....
        /*00cc*/ 	.word	0xffffffff


	//   ....[37]....
        /*00d0*/ 	.word	0xffffffff


	//   ....[38]....
        /*00d4*/ 	.word	0xffffffff


	//   ....[39]....
        /*00d8*/ 	.word	0xffffffff


	//   ....[40]....
        /*00dc*/ 	.word	0xffffffff


	//   ....[41]....
        /*00e0*/ 	.word	0xffffffff


	//   ....[42]....
        /*00e4*/ 	.word	0xffffffff


	//   ....[43]....
        /*00e8*/ 	.word	0xffffffff


	//   ....[44]....
        /*00ec*/ 	.word	0xffffffff


	//   ....[45]....
        /*00f0*/ 	.word	0xffffffff


	//   ....[46]....
        /*00f4*/ 	.word	0xffffffff


	//   ....[47]....
        /*00f8*/ 	.word	0xffffffff


	//   ....[48]....
        /*00fc*/ 	.word	0xffffffff


	//   ....[49]....
        /*0100*/ 	.word	0xffffffff


	//   ....[50]....
        /*0104*/ 	.word	0xffffffff


	//   ....[51]....
        /*0108*/ 	.word	0xffffffff


	//   ....[52]....
        /*010c*/ 	.word	0xffffffff


	//   ....[53]....
        /*0110*/ 	.word	0xffffffff


	//   ....[54]....
        /*0114*/ 	.word	0xffffffff


	//   ....[55]....
        /*0118*/ 	.word	0xffffffff


	//   ....[56]....
        /*011c*/ 	.word	0xffffffff


	//   ....[57]....
        /*0120*/ 	.word	0xffffffff


	//   ....[58]....
        /*0124*/ 	.word	0xffffffff


	//   ....[59]....
        /*0128*/ 	.word	0xffffffff


	//   ....[60]....
        /*012c*/ 	.word	0xffffffff


	//   ....[61]....
        /*0130*/ 	.word	0xffffffff


	//   ....[62]....
        /*0134*/ 	.word	0xffffffff


	//   ....[63]....
        /*0138*/ 	.word	0xffffffff


	//   ....[64]....
        /*013c*/ 	.word	0xffffffff


	//   ....[65]....
        /*0140*/ 	.word	0xffffffff


	//   ....[66]....
        /*0144*/ 	.word	0xffffffff


	//   ....[67]....
        /*0148*/ 	.word	0xffffffff


	//   ....[68]....
        /*014c*/ 	.word	0xffffffff


	//   ....[69]....
        /*0150*/ 	.word	0xffffffff


	//   ....[70]....
        /*0154*/ 	.word	0xffffffff


	//   ....[71]....
        /*0158*/ 	.word	0xffffffff


	//   ....[72]....
        /*015c*/ 	.word	0xffffffff


	//   ....[73]....
        /*0160*/ 	.word	0xffffffff


	//   ....[74]....
        /*0164*/ 	.word	0xffffffff


	//   ....[75]....
        /*0168*/ 	.word	0xffffffff


	//   ....[76]....
        /*016c*/ 	.word	0xffffffff


	//   ....[77]....
        /*0170*/ 	.word	0xffffffff


	//   ....[78]....
        /*0174*/ 	.word	0xffffffff


	//   ....[79]....
        /*0178*/ 	.word	0xffffffff


	//   ....[80]....
        /*017c*/ 	.word	0xffffffff


	//   ....[81]....
        /*0180*/ 	.word	0xffffffff


	//   ....[82]....
        /*0184*/ 	.word	0xffffffff


	//   ....[83]....
        /*0188*/ 	.word	0xffffffff


	//   ....[84]....
        /*018c*/ 	.word	0xffffffff


	//   ....[85]....
        /*0190*/ 	.word	0xffffffff


	//   ....[86]....
        /*0194*/ 	.word	0xffffffff


	//   ....[87]....
        /*0198*/ 	.word	0xffffffff


	//   ....[88]....
        /*019c*/ 	.word	0xffffffff


	//   ....[89]....
        /*01a0*/ 	.word	0xffffffff


	//   ....[90]....
        /*01a4*/ 	.word	0xffffffff


	//----- nvinfo : EIATTR_COOP_GROUP_INSTR_OFFSETS
	.align		4
.L_828:
        /*01a8*/ 	.byte	0x04, 0x28
        /*01aa*/ 	.short	(.L_830 - .L_829)


	//   ....[0]....
.L_829:
        /*01ac*/ 	.word	0x00000090


	//   ....[1]....
        /*01b0*/ 	.word	0x00001690


	//   ....[2]....
        /*01b4*/ 	.word	0x000016c0


	//   ....[3]....
        /*01b8*/ 	.word	0x00001920


	//   ....[4]....
        /*01bc*/ 	.word	0x00001950


	//   ....[5]....
        /*01c0*/ 	.word	0x00001ac0


	//   ....[6]....
        /*01c4*/ 	.word	0x00001af0


	//   ....[7]....
        /*01c8*/ 	.word	0x00001c50


	//   ....[8]....
        /*01cc*/ 	.word	0x00001c90


	//   ....[9]....
        /*01d0*/ 	.word	0x00002330


	//   ....[10]....
        /*01d4*/ 	.word	0x00002360


	//   ....[11]....
        /*01d8*/ 	.word	0x00002390


	//   ....[12]....
        /*01dc*/ 	.word	0x000023e0


	//   ....[13]....
        /*01e0*/ 	.word	0x00002420


	//   ....[14]....
        /*01e4*/ 	.word	0x00002450


	//   ....[15]....
        /*01e8*/ 	.word	0x00002480


	//   ....[16]....
        /*01ec*/ 	.word	0x000024c0


	//   ....[17]....
        /*01f0*/ 	.word	0x00003a80


	//   ....[18]....
        /*01f4*/ 	.word	0x00003ab0


	//   ....[19]....
        /*01f8*/ 	.word	0x00003ad0


	//   ....[20]....
        /*01fc*/ 	.word	0x00003ae0


	//   ....[21]....
        /*0200*/ 	.word	0x00003ef0


	//   ....[22]....
        /*0204*/ 	.word	0x000040b0


	//   ....[23]....
        /*0208*/ 	.word	0x00004980


	//   ....[24]....
        /*020c*/ 	.word	0x00004c50


	//   ....[25]....
        /*0210*/ 	.word	0x00004c60


	//   ....[26]....
        /*0214*/ 	.word	0x00004cb0


	//   ....[27]....
        /*0218*/ 	.word	0x000063d0


	//   ....[28]....
        /*021c*/ 	.word	0x000063f0


	//   ....[29]....
        /*0220*/ 	.word	0x00006400


	//   ....[30]....
        /*0224*/ 	.word	0x00006410


	//   ....[31]....
        /*0228*/ 	.word	0x000074e0


	//   ....[32]....
        /*022c*/ 	.word	0x00007500


	//   ....[33]....
        /*0230*/ 	.word	0x00007510


	//   ....[34]....
        /*0234*/ 	.word	0x00007520


	//   ....[35]....
        /*0238*/ 	.word	0x000077b0


	//   ....[36]....
        /*023c*/ 	.word	0x00007a20


	//   ....[37]....
        /*0240*/ 	.word	0x00008310


	//   ....[38]....
        /*0244*/ 	.word	0x000083e0


	//   ....[39]....
        /*0248*/ 	.word	0x00008680


	//   ....[40]....
        /*024c*/ 	.word	0x000087a0


	//   ....[41]....
        /*0250*/ 	.word	0x0000aaa0


	//   ....[42]....
        /*0254*/ 	.word	0x0000aac0


	//   ....[43]....
        /*0258*/ 	.word	0x0000aad0


	//   ....[44]....
        /*025c*/ 	.word	0x0000aae0


	//   ....[45]....
        /*0260*/ 	.word	0x0000bbb0


	//   ....[46]....
        /*0264*/ 	.word	0x0000bbd0


	//   ....[47]....
        /*0268*/ 	.word	0x0000bbe0


	//   ....[48]....
        /*026c*/ 	.word	0x0000bbf0


	//   ....[49]....
        /*0270*/ 	.word	0x0000c050


	//   ....[50]....
        /*0274*/ 	.word	0x0000c060


	//   ....[51]....
        /*0278*/ 	.word	0x0000c090


	//   ....[52]....
        /*027c*/ 	.word	0x0000c0a0


	//   ....[53]....
        /*0280*/ 	.word	0x0000dea0


	//   ....[54]....
        /*0284*/ 	.word	0x0000deb0


	//   ....[55]....
        /*0288*/ 	.word	0x0000dec0


	//   ....[56]....
        /*028c*/ 	.word	0x0000dee0


	//   ....[57]....
        /*0290*/ 	.word	0x0000ef70


	//   ....[58]....
        /*0294*/ 	.word	0x0000ef80


	//   ....[59]....
        /*0298*/ 	.word	0x0000ef90


	//   ....[60]....
        /*029c*/ 	.word	0x0000efa0


	//   ....[61]....
        /*02a0*/ 	.word	0x0000f1e0


	//   ....[62]....
        /*02a4*/ 	.word	0x0000f550


	//   ....[63]....
        /*02a8*/ 	.word	0x0000fd60


	//   ....[64]....
        /*02ac*/ 	.word	0x0000fe20


	//   ....[65]....
        /*02b0*/ 	.word	0x000100c0


	//   ....[66]....
        /*02b4*/ 	.word	0x000101e0


	//   ....[67]....
        /*02b8*/ 	.word	0x00011cb0


	//   ....[68]....
        /*02bc*/ 	.word	0x00011ce0


	//   ....[69]....
        /*02c0*/ 	.word	0x00011d30


	//   ....[70]....
        /*02c4*/ 	.word	0x00011d40


	//   ....[71]....
        /*02c8*/ 	.word	0x000137d0


	//   ....[72]....
        /*02cc*/ 	.word	0x00013810


	//   ....[73]....
        /*02d0*/ 	.word	0x00013850


	//   ....[74]....
        /*02d4*/ 	.word	0x00013880


	//   ....[75]....
        /*02d8*/ 	.word	0x00013aa0


	//   ....[76]....
        /*02dc*/ 	.word	0x00013ab0


	//   ....[77]....
        /*02e0*/ 	.word	0x00013cb0


	//   ....[78]....
        /*02e4*/ 	.word	0x00013ce0


	//   ....[79]....
        /*02e8*/ 	.word	0x00013ea0


	//   ....[80]....
        /*02ec*/ 	.word	0x00013ed0


	//   ....[81]....
        /*02f0*/ 	.word	0x00014090


	//   ....[82]....
        /*02f4*/ 	.word	0x000140b0


	//   ....[83]....
        /*02f8*/ 	.word	0x00014a60


	//   ....[84]....
        /*02fc*/ 	.word	0x00014a80


	//   ....[85]....
        /*0300*/ 	.word	0x00014c10


	//   ....[86]....
        /*0304*/ 	.word	0x00014c40


	//   ....[87]....
        /*0308*/ 	.word	0x00014dd0


	//   ....[88]....
        /*030c*/ 	.word	0x00014e00


	//   ....[89]....
        /*0310*/ 	.word	0x00014f90


	//   ....[90]....
        /*0314*/ 	.word	0x00014fb0


	//----- nvinfo : EIATTR_EXIT_INSTR_OFFSETS
	.align		4
.L_830:
        /*0318*/ 	.byte	0x04, 0x1c
        /*031a*/ 	.short	(.L_832 - .L_831)


	//   ....[0]....
.L_831:
        /*031c*/ 	.word	0x00000440


	//   ....[1]....
        /*0320*/ 	.word	0x000140c0


	//   ....[2]....
        /*0324*/ 	.word	0x00014200


	//   ....[3]....
        /*0328*/ 	.word	0x00014260


	//   ....[4]....
        /*032c*/ 	.word	0x00014fc0


	//   ....[5]....
        /*0330*/ 	.word	0x000150d0


	//   ....[6]....
        /*0334*/ 	.word	0x00015130


	//----- nvinfo : EIATTR_CTAIDZ_USED
	.align		4
.L_832:
        /*0338*/ 	.byte	0x01, 0x04
	.zero		2


	//----- nvinfo : EIATTR_MAX_THREADS
	.align		4
        /*033c*/ 	.byte	0x04, 0x05
        /*033e*/ 	.short	(.L_834 - .L_833)
.L_833:
        /*0340*/ 	.word	0x00000100
        /*0344*/ 	.word	0x00000001
        /*0348*/ 	.word	0x00000001


	//----- nvinfo : EIATTR_CRS_STACK_SIZE
	.align		4
.L_834:
        /*034c*/ 	.byte	0x04, 0x1e
        /*034e*/ 	.short	(.L_836 - .L_835)
.L_835:
        /*0350*/ 	.word	0x00000000
.L_836:


//--------------------- .nv.info._ZN7cutlass13device_kernelIN5flash19enable_sm80_to_sm89INS1_16FlashAttnFwdSm80INS1_25CollectiveMainloopFwdSm80ILi8ELi1ELb0EN4cute5tupleIJNS5_1CILi128EEENS7_ILi48EEENS7_ILi256EEEEEELi256ENS_10bfloat16_tEfNS_4arch4Sm80ELb0ELb1ELb0ELb1ELb1ELb1ELb1ELb0EEENS1_21CollectiveEpilogueFwdINS6_IJS8_SA_S9_EEENS6_IJNS7_ILi1EEESI_SI_EEESC_SE_Li256ELb1ELb1ELb0ELb0EEENS1_19SingleTileSchedulerILb1ELb0ELb1ELi128EEEEEEEEEvNT_6ParamsE --------------------------
	.section	.nv.info._ZN7cutlass13device_kernelIN5flash19enable_sm80_to_sm89INS1_16FlashAttnFwdSm80INS1_25CollectiveMainloopFwdSm80ILi8ELi1ELb0EN4cute5tupleIJNS5_1CILi128EEENS7_ILi48EEENS7_ILi256EEEEEELi256ENS_10bfloat16_tEfNS_4arch4Sm80ELb0ELb1ELb0ELb1ELb1ELb1ELb1ELb0EEENS1_21CollectiveEpilogueFwdINS6_IJS8_SA_S9_EEENS6_IJNS7_ILi1EEESI_SI_EEESC_SE_Li256ELb1ELb1ELb0ELb0EEENS1_19SingleTileSchedulerILb1ELb0ELb1ELi128EEEEEEEEEvNT_6ParamsE,"",@"SHT_CUDA_INFO"
	.sectionflags	@""
	.align	4


	//----- nvinfo : EIATTR_CUDA_API_VERSION
	.align		4
        /*0000*/ 	.byte	0x04, 0x37
        /*0002*/ 	.short	(.L_838 - .L_837)
.L_837:
        /*0004*/ 	.word	0x00000082


	//----- nvinfo : EIATTR_SW2861232_WAR
	.align		4
.L_838:
        /*0008*/ 	.byte	0x01, 0x35
	.zero		2


	//----- nvinfo : EIATTR_PARAM_CBANK
	.align		4
        /*000c*/ 	.byte	0x04, 0x0a
        /*000e*/ 	.short	(.L_840 - .L_839)
	.align		4
.L_839:
        /*0010*/ 	.word	index@(.nv.constant0._ZN7cutlass13device_kernelIN5flash19enable_sm80_to_sm89INS1_16FlashAttnFwdSm80INS1_25CollectiveMainloopFwdSm80ILi8ELi1ELb0EN4cute5tupleIJNS5_1CILi128EEENS7_ILi48EEENS7_ILi256EEEEEELi256ENS_10bfloat16_tEfNS_4arch4Sm80ELb0ELb1ELb0ELb1ELb1ELb1ELb1ELb0EEENS1_21CollectiveEpilogueFwdINS6_IJS8_SA_S9_EEENS6_IJNS7_ILi1EEESI_SI_EEESC_SE_Li256ELb1ELb1ELb0ELb0EEENS1_19SingleTileSchedulerILb1ELb0ELb1ELi128EEEEEEEEEvNT_6ParamsE)
        /*0014*/ 	.short	0x0160
        /*0016*/ 	.short	0x0418


	//----- nvinfo : EIATTR_CBANK_PARAM_SIZE
	.align		4
.L_840:
        /*0018*/ 	.byte	0x03, 0x19
        /*001a*/ 	.short	0x0418


	//----- nvinfo : EIATTR_KPARAM_INFO
	.align		4
        /*001c*/ 	.byte	0x04, 0x17
        /*001e*/ 	.short	(.L_842 - .L_841)
.L_841:
        /*0020*/ 	.word	0x00000000
        /*0024*/ 	.short	0x0000
        /*0026*/ 	.short	0x0000
        /*0028*/ 	.byte	0x00, 0xf0, 0x61, 0x10


	//----- nvinfo : EIATTR_MAXREG_COUNT
	.align		4
.L_842:
        /*002c*/ 	.byte	0x03, 0x1b
        /*002e*/ 	.short	0x00ff


	//----- nvinfo : EIATTR_NUM_BARRIERS
	.align		4
        /*0030*/ 	.byte	0x02, 0x4c
        /*0032*/ 	.byte	0x02
	.zero		1


	//----- nvinfo : EIATTR_MERCURY_ISA_VERSION
	.align		4
        /*0034*/ 	.byte	0x03, 0x5f
        /*0036*/ 	.short	0x0000


	//----- nvinfo : EIATTR_COOP_GROUP_MASK_REGIDS
	.align		4
        /*0038*/ 	.byte	0x04, 0x29
        /*003a*/ 	.short	(.L_844 - .L_843)


	//   ....[0]....
.L_843:
        /*003c*/ 	.word	0xffffffff


	//   ....[1]....
        /*0040*/ 	.word	0xffffffff


	//   ....[2]....
        /*0044*/ 	.word	0xffffffff


	//   ....[3]....
        /*0048*/ 	.word	0xffffffff


	//   ....[4]....
        /*004c*/ 	.word	0xffffffff


	//   ....[5]....
        /*0050*/ 	.word	0xffffffff


	//   ....[6]....
        /*0054*/ 	.word	0xffffffff


	//   ....[7]....
        /*0058*/ 	.word	0xffffffff


	//   ....[8]....
        /*005c*/ 	.word	0xffffffff


	//   ....[9]....
        /*0060*/ 	.word	0xffffffff


	//   ....[10]....
        /*0064*/ 	.word	0xffffffff


	//   ....[11]....
        /*0068*/ 	.word	0xffffffff


	//   ....[12]....
        /*006c*/ 	.word	0xffffffff


	//   ....[13]....
        /*0070*/ 	.word	0xffffffff


	//   ....[14]....
        /*0074*/ 	.word	0xffffffff


	//   ....[15]....
        /*0078*/ 	.word	0xffffffff


	//   ....[16]....
        /*007c*/ 	.word	0xffffffff


	//   ....[17]....
        /*0080*/ 	.word	0xffffffff


	//   ....[18]....
        /*0084*/ 	.word	0xffffffff


	//   ....[19]....
        /*0088*/ 	.word	0xffffffff


	//   ....[20]....
        /*008c*/ 	.word	0xffffffff


	//   ....[21]....
        /*0090*/ 	.word	0xffffffff


	//   ....[22]....
        /*0094*/ 	.word	0xffffffff


	//   ....[23]....
        /*0098*/ 	.word	0xffffffff


	//   ....[24]....
        /*009c*/ 	.word	0xffffffff


	//   ....[25]....
        /*00a0*/ 	.word	0xffffffff


	//   ....[26]....
        /*00a4*/ 	.word	0xffffffff


	//   ....[27]....
        /*00a8*/ 	.word	0xffffffff


	//   ....[28]....
        /*00ac*/ 	.word	0xffffffff


	//   ....[29]....
        /*00b0*/ 	.word	0xffffffff


	//   ....[30]....
        /*00b4*/ 	.word	0xffffffff


	//   ....[31]....
        /*00b8*/ 	.word	0xffffffff


	//   ....[32]....
        /*00bc*/ 	.word	0xffffffff


	//   ....[33]....
        /*00c0*/ 	.word	0xffffffff


	//   ....[34]....
        /*00c4*/ 	.word	0xffffffff


	//   ....[35]....
        /*00c8*/ 	.word	0xffffffff


	//   ....[36]....
        /*00cc*/ 	.word	0xffffffff


	//   ....[37]....
        /*00d0*/ 	.word	0xffffffff


	//   ....[38]....
        /*00d4*/ 	.word	0xffffffff


	//   ....[39]....
        /*00d8*/ 	.word	0xffffffff


	//   ....[40]....
        /*00dc*/ 	.word	0xffffffff


	//   ....[41]....
        /*00e0*/ 	.word	0xffffffff


	//   ....[42]....
        /*00e4*/ 	.word	0xffffffff


	//   ....[43]....
        /*00e8*/ 	.word	0xffffffff


	//   ....[44]....
        /*00ec*/ 	.word	0xffffffff


	//   ....[45]....
        /*00f0*/ 	.word	0xffffffff


	//   ....[46]....
        /*00f4*/ 	.word	0xffffffff


	//   ....[47]....
        /*00f8*/ 	.word	0xffffffff


	//   ....[48]....
        /*00fc*/ 	.word	0xffffffff


	//   ....[49]....
        /*0100*/ 	.word	0xffffffff


	//   ....[50]....
        /*0104*/ 	.word	0xffffffff


	//   ....[51]....
        /*0108*/ 	.word	0xffffffff


	//   ....[52]....
        /*010c*/ 	.word	0xffffffff


	//   ....[53]....
        /*0110*/ 	.word	0xffffffff


	//   ....[54]....
        /*0114*/ 	.word	0xffffffff


	//   ....[55]....
        /*0118*/ 	.word	0xffffffff


	//   ....[56]....
        /*011c*/ 	.word	0xffffffff


	//   ....[57]....
        /*0120*/ 	.word	0xffffffff


	//   ....[58]....
        /*0124*/ 	.word	0xffffffff


	//   ....[59]....
        /*0128*/ 	.word	0xffffffff


	//   ....[60]....
        /*012c*/ 	.word	0xffffffff


	//   ....[61]....
        /*0130*/ 	.word	0xffffffff


	//   ....[62]....
        /*0134*/ 	.word	0xffffffff


	//   ....[63]....
        /*0138*/ 	.word	0xffffffff


	//   ....[64]....
        /*013c*/ 	.word	0xffffffff


	//   ....[65]....
        /*0140*/ 	.word	0xffffffff


	//   ....[66]....
        /*0144*/ 	.word	0xffffffff


	//   ....[67]....
        /*0148*/ 	.word	0xffffffff


	//   ....[68]....
        /*014c*/ 	.word	0xffffffff


	//   ....[69]....
        /*0150*/ 	.word	0xffffffff


	//   ....[70]....
        /*0154*/ 	.word	0xffffffff


	//   ....[71]....
        /*0158*/ 	.word	0xffffffff


	//   ....[72]....
        /*015c*/ 	.word	0xffffffff


	//   ....[73]....
        /*0160*/ 	.word	0xffffffff


	//   ....[74]....
        /*0164*/ 	.word	0xffffffff


	//   ....[75]....
        /*0168*/ 	.word	0xffffffff


	//   ....[76]....
        /*016c*/ 	.word	0xffffffff


	//   ....[77]....
        /*0170*/ 	.word	0xffffffff


	//   ....[78]....
        /*0174*/ 	.word	0xffffffff


	//   ....[79]....
        /*0178*/ 	.word	0xffffffff


	//   ....[80]....
        /*017c*/ 	.word	0xffffffff


	//   ....[81]....
        /*0180*/ 	.word	0xffffffff


	//   ....[82]....
        /*0184*/ 	.word	0xffffffff


	//   ....[83]....
        /*0188*/ 	.word	0xffffffff


	//   ....[84]....
        /*018c*/ 	.word	0xffffffff


	//   ....[85]....
        /*0190*/ 	.word	0xffffffff


	//   ....[86]....
        /*0194*/ 	.word	0xffffffff


	//   ....[87]....
        /*0198*/ 	.word	0xffffffff


	//   ....[88]....
        /*019c*/ 	.word	0xffffffff


	//   ....[89]....
        /*01a0*/ 	.word	0xffffffff


	//   ....[90]....
        /*01a4*/ 	.word	0xffffffff


	//   ....[91]....
        /*01a8*/ 	.word	0xffffffff


	//   ....[92]....
        /*01ac*/ 	.word	0xffffffff


	//   ....[93]....
        /*01b0*/ 	.word	0xffffffff


	//   ....[94]....
        /*01b4*/ 	.word	0xffffffff


	//   ....[95]....
        /*01b8*/ 	.word	0xffffffff


	//   ....[96]....
        /*01bc*/ 	.word	0xffffffff


	//   ....[97]....
        /*01c0*/ 	.word	0xffffffff


	//   ....[98]....
        /*01c4*/ 	.word	0xffffffff


	//   ....[99]....
        /*01c8*/ 	.word	0xffffffff


	//   ....[100]....
        /*01cc*/ 	.word	0xffffffff


	//   ....[101]....
        /*01d0*/ 	.word	0xffffffff


	//   ....[102]....
        /*01d4*/ 	.word	0xffffffff


	//   ....[103]....
        /*01d8*/ 	.word	0xffffffff


	//   ....[104]....
        /*01dc*/ 	.word	0xffffffff


	//   ....[105]....
        /*01e0*/ 	.word	0xffffffff


	//   ....[106]....
        /*01e4*/ 	.word	0xffffffff


	//   ....[107]....
        /*01e8*/ 	.word	0xffffffff


	//   ....[108]....
        /*01ec*/ 	.word	0xffffffff


	//   ....[109]....
        /*01f0*/ 	.word	0xffffffff


	//   ....[110]....
        /*01f4*/ 	.word	0xffffffff


	//   ....[111]....
        /*01f8*/ 	.word	0xffffffff


	//   ....[112]....
        /*01fc*/ 	.word	0xffffffff


	//   ....[113]....
        /*0200*/ 	.word	0xffffffff


	//   ....[114]....
        /*0204*/ 	.word	0xffffffff


	//   ....[115]....
        /*0208*/ 	.word	0xffffffff


	//   ....[116]....
        /*020c*/ 	.word	0xffffffff


	//   ....[117]....
        /*0210*/ 	.word	0xffffffff


	//   ....[118]....
        /*0214*/ 	.word	0xffffffff


	//   ....[119]....
        /*0218*/ 	.word	0xffffffff


	//   ....[120]....
        /*021c*/ 	.word	0xffffffff


	//   ....[121]....
        /*0220*/ 	.word	0xffffffff


	//   ....[122]....
        /*0224*/ 	.word	0xffffffff


	//   ....[123]....
        /*0228*/ 	.word	0xffffffff


	//   ....[124]....
        /*022c*/ 	.word	0xffffffff


	//   ....[125]....
        /*0230*/ 	.word	0xffffffff


	//   ....[126]....
        /*0234*/ 	.word	0xffffffff


	//   ....[127]....
        /*0238*/ 	.word	0xffffffff


	//   ....[128]....
        /*023c*/ 	.word	0xffffffff


	//   ....[129]....
        /*0240*/ 	.word	0xffffffff


	//   ....[130]....
        /*0244*/ 	.word	0xffffffff


	//   ....[131]....
        /*0248*/ 	.word	0xffffffff


	//   ....[132]....
        /*024c*/ 	.word	0xffffffff


	//   ....[133]....
        /*0250*/ 	.word	0xffffffff


	//   ....[134]....
        /*0254*/ 	.word	0xffffffff


	//   ....[135]....
        /*0258*/ 	.word	0xffffffff


	//   ....[136]....
        /*025c*/ 	.word	0xffffffff


	//   ....[137]....
        /*0260*/ 	.word	0xffffffff


	//   ....[138]....
        /*0264*/ 	.word	0xffffffff


	//   ....[139]....
        /*0268*/ 	.word	0xffffffff


	//   ....[140]....
        /*026c*/ 	.word	0xffffffff


	//   ....[141]....
        /*0270*/ 	.word	0xffffffff


	//   ....[142]....
        /*0274*/ 	.word	0xffffffff


	//   ....[143]....
        /*0278*/ 	.word	0xffffffff


	//   ....[144]....
        /*027c*/ 	.word	0xffffffff


	//   ....[145]....
        /*0280*/ 	.word	0xffffffff


	//   ....[146]....
        /*0284*/ 	.word	0xffffffff


	//   ....[147]....
        /*0288*/ 	.word	0xffffffff


	//   ....[148]....
        /*028c*/ 	.word	0xffffffff


	//   ....[149]....
        /*0290*/ 	.word	0xffffffff


	//   ....[150]....
        /*0294*/ 	.word	0xffffffff


	//   ....[151]....
        /*0298*/ 	.word	0xffffffff


	//   ....[152]....
        /*029c*/ 	.word	0xffffffff


	//   ....[153]....
        /*02a0*/ 	.word	0xffffffff


	//   ....[154]....
        /*02a4*/ 	.word	0xffffffff


	//   ....[155]....
        /*02a8*/ 	.word	0xffffffff


	//   ....[156]....
        /*02ac*/ 	.word	0xffffffff


	//   ....[157]....
        /*02b0*/ 	.word	0xffffffff


	//   ....[158]....
        /*02b4*/ 	.word	0xffffffff


	//   ....[159]....
        /*02b8*/ 	.word	0xffffffff


	//   ....[160]....
        /*02bc*/ 	.word	0xffffffff


	//   ....[161]....
        /*02c0*/ 	.word	0xffffffff


	//   ....[162]....
        /*02c4*/ 	.word	0xffffffff


	//   ....[163]....
        /*02c8*/ 	.word	0xffffffff


	//   ....[164]....
        /*02cc*/ 	.word	0xffffffff


	//   ....[165]....
        /*02d0*/ 	.word	0xffffffff


	//   ....[166]....
        /*02d4*/ 	.word	0xffffffff


	//   ....[167]....
        /*02d8*/ 	.word	0xffffffff


	//   ....[168]....
        /*02dc*/ 	.word	0xffffffff


	//   ....[169]....
        /*02e0*/ 	.word	0xffffffff


	//   ....[170]....
        /*02e4*/ 	.word	0xffffffff


	//   ....[171]....
        /*02e8*/ 	.word	0xffffffff


	//   ....[172]....
        /*02ec*/ 	.word	0xffffffff


	//   ....[173]....
        /*02f0*/ 	.word	0xffffffff


	//   ....[174]....
        /*02f4*/ 	.word	0xffffffff


	//   ....[175]....
        /*02f8*/ 	.word	0xffffffff


	//   ....[176]....
        /*02fc*/ 	.word	0xffffffff


	//   ....[177]....
        /*0300*/ 	.word	0xffffffff


	//   ....[178]....
        /*0304*/ 	.word	0xffffffff


	//   ....[179]....
        /*0308*/ 	.word	0xffffffff


	//   ....[180]....
        /*030c*/ 	.word	0xffffffff


	//   ....[181]....
        /*0310*/ 	.word	0xffffffff


	//   ....[182]....
        /*0314*/ 	.word	0xffffffff


	//   ....[183]....
        /*0318*/ 	.word	0xffffffff


	//   ....[184]....
        /*031c*/ 	.word	0xffffffff


	//   ....[185]....
        /*0320*/ 	.word	0xffffffff


	//   ....[186]....
        /*0324*/ 	.word	0xffffffff


	//   ....[187]....
        /*0328*/ 	.word	0xffffffff


	//   ....[188]....
        /*032c*/ 	.word	0xffffffff


	//   ....[189]....
        /*0330*/ 	.word	0xffffffff


	//   ....[190]....
        /*0334*/ 	.word	0xffffffff


	//   ....[191]....
        /*0338*/ 	.word	0xffffffff


	//   ....[192]....
        /*033c*/ 	.word	0xffffffff


	//   ....[193]....
        /*0340*/ 	.word	0xffffffff


	//   ....[194]....
        /*0344*/ 	.word	0xffffffff


	//   ....[195]....
        /*0348*/ 	.word	0xffffffff


	//   ....[196]....
        /*034c*/ 	.word	0xffffffff


	//   ....[197]....
        /*0350*/ 	.word	0xffffffff


	//   ....[198]....
        /*0354*/ 	.word	0xffffffff


	//   ....[199]....
        /*0358*/ 	.word	0xffffffff


	//   ....[200]....
        /*035c*/ 	.word	0xffffffff


	//   ....[201]....
        /*0360*/ 	.word	0xffffffff


	//   ....[202]....
        /*0364*/ 	.word	0xffffffff


	//   ....[203]....
        /*0368*/ 	.word	0xffffffff


	//   ....[204]....
        /*036c*/ 	.word	0xffffffff


	//   ....[205]....
        /*0370*/ 	.word	0xffffffff


	//   ....[206]....
        /*0374*/ 	.word	0xffffffff


	//   ....[207]....
        /*0378*/ 	.word	0xffffffff


	//   ....[208]....
        /*037c*/ 	.word	0xffffffff


	//   ....[209]....
        /*0380*/ 	.word	0xffffffff


	//   ....[210]....
        /*0384*/ 	.word	0xffffffff


	//   ....[211]....
        /*0388*/ 	.word	0xffffffff


	//   ....[212]....
        /*038c*/ 	.word	0xffffffff


	//   ....[213]....
        /*0390*/ 	.word	0xffffffff


	//   ....[214]....
        /*0394*/ 	.word	0xffffffff


	//   ....[215]....
        /*0398*/ 	.word	0xffffffff


	//   ....[216]....
        /*039c*/ 	.word	0xffffffff


	//   ....[217]....
        /*03a0*/ 	.word	0xffffffff


	//   ....[218]....
        /*03a4*/ 	.word	0xffffffff


	//   ....[219]....
        /*03a8*/ 	.word	0xffffffff


	//   ....[220]....
        /*03ac*/ 	.word	0xffffffff


	//   ....[221]....
        /*03b0*/ 	.word	0xffffffff


	//   ....[222]....
        /*03b4*/ 	.word	0xffffffff


	//   ....[223]....
        /*03b8*/ 	.word	0xffffffff


	//   ....[224]....
        /*03bc*/ 	.word	0xffffffff


	//   ....[225]....
        /*03c0*/ 	.word	0xffffffff


	//   ....[226]....
        /*03c4*/ 	.word	0xffffffff


	//   ....[227]....
        /*03c8*/ 	.word	0xffffffff


	//   ....[228]....
        /*03cc*/ 	.word	0xffffffff


	//   ....[229]....
        /*03d0*/ 	.word	0xffffffff


	//   ....[230]....
        /*03d4*/ 	.word	0xffffffff


	//   ....[231]....
        /*03d8*/ 	.word	0xffffffff


	//   ....[232]....
        /*03dc*/ 	.word	0xffffffff


	//   ....[233]....
        /*03e0*/ 	.word	0xffffffff


	//   ....[234]....
        /*03e4*/ 	.word	0xffffffff


	//   ....[235]....
        /*03e8*/ 	.word	0xffffffff


	//   ....[236]....
        /*03ec*/ 	.word	0xffffffff


	//   ....[237]....
        /*03f0*/ 	.word	0xffffffff


	//   ....[238]....
        /*03f4*/ 	.word	0xffffffff


	//   ....[239]....
        /*03f8*/ 	.word	0xffffffff


	//   ....[240]....
        /*03fc*/ 	.word	0xffffffff


	//   ....[241]....
        /*0400*/ 	.word	0xffffffff


	//   ....[242]....
        /*0404*/ 	.word	0xffffffff


	//----- nvinfo : EIATTR_COOP_GROUP_INSTR_OFFSETS
	.align		4
.L_844:
        /*0408*/ 	.byte	0x04, 0x28
        /*040a*/ 	.short	(.L_846 - .L_845)


	//   ....[0]....
.L_845:
        /*040c*/ 	.word	0x00000090


	//   ....[1]....
        /*0410*/ 	.word	0x00002410


	//   ....[2]....
        /*0414*/ 	.word	0x00002480


	//   ....[3]....
        /*0418*/ 	.word	0x00003470


	//   ....[4]....
        /*041c*/ 	.word	0x00003480


	//   ....[5]....
        /*0420*/ 	.word	0x000049a0


	//   ....[6]....
        /*0424*/ 	.word	0x00004a20


	//   ....[7]....
        /*0428*/ 	.word	0x00005a80


	//   ....[8]....
        /*042c*/ 	.word	0x00005a90


	//   ....[9]....
        /*0430*/ 	.word	0x00006a30


	//   ....[10]....
        /*0434*/ 	.word	0x00006a60


	//   ....[11]....
        /*0438*/ 	.word	0x00006c20


	//   ....[12]....
        /*043c*/ 	.word	0x00006c40


	//   ....[13]....
        /*0440*/ 	.word	0x00007120


	//   ....[14]....
        /*0444*/ 	.word	0x00007140


	//   ....[15]....
        /*0448*/ 	.word	0x000072d0


	//   ....[16]....
        /*044c*/ 	.word	0x000072f0


	//   ....[17]....
        /*0450*/ 	.word	0x000085e0


	//   ....[18]....
        /*0454*/ 	.word	0x00008600


	//   ....[19]....
        /*0458*/ 	.word	0x000087e0


	//   ....[20]....
        /*045c*/ 	.word	0x000087f0


	//   ....[21]....
        /*0460*/ 	.word	0x000089c0


	//   ....[22]....
        /*0464*/ 	.word	0x000089e0


	//   ....[23]....
        /*0468*/ 	.word	0x00008bb0


	//   ....[24]....
        /*046c*/ 	.word	0x00008bc0


	//   ....[25]....
        /*0470*/ 	.word	0x000094e0


	//   ....[26]....
        /*0474*/ 	.word	0x00009510


	//   ....[27]....
        /*0478*/ 	.word	0x00009550


	//   ....[28]....
        /*047c*/ 	.word	0x00009580


	//   ....[29]....
        /*0480*/ 	.word	0x00009af0


	//   ....[30]....
        /*0484*/ 	.word	0x00009b00


	//   ....[31]....
        /*0488*/ 	.word	0x00009ce0


	//   ....[32]....
        /*048c*/ 	.word	0x00009cf0


	//   ....[33]....
        /*0490*/ 	.word	0x0000aab0


	//   ....[34]....
        /*0494*/ 	.word	0x0000aad0


	//   ....[35]....
        /*0498*/ 	.word	0x0000ac90


	//   ....[36]....
        /*049c*/ 	.word	0x0000aca0


	//   ....[37]....
        /*04a0*/ 	.word	0x0000b0d0


	//   ....[38]....
        /*04a4*/ 	.word	0x0000b650


	//   ....[39]....
        /*04a8*/ 	.word	0x0000bc00


	//   ....[40]....
        /*04ac*/ 	.word	0x0000bc30


	//   ....[41]....
        /*04b0*/ 	.word	0x0000bc40


	//   ....[42]....
        /*04b4*/ 	.word	0x0000bc70


	//   ....[43]....
        /*04b8*/ 	.word	0x0000d2e0


	//   ....[44]....
        /*04bc*/ 	.word	0x0000d300


	//   ....[45]....
        /*04c0*/ 	.word	0x0000d4b0


	//   ....[46]....
        /*04c4*/ 	.word	0x0000d4c0


	//   ....[47]....
        /*04c8*/ 	.word	0x0000e270


	//   ....[48]....
        /*04cc*/ 	.word	0x0000e290


	//   ....[49]....
        /*04d0*/ 	.word	0x0000e430


	//   ....[50]....
        /*04d4*/ 	.word	0x0000e440


	//   ....[51]....
        /*04d8*/ 	.word	0x0000e6d0


	//   ....[52]....
        /*04dc*/ 	.word	0x0000ec90


	//   ....[53]....
        /*04e0*/ 	.word	0x0000f2a0


	//   ....[54]....
        /*04e4*/ 	.word	0x0000f2d0


	//   ....[55]....
        /*04e8*/ 	.word	0x0000f2e0


	//   ....[56]....
        /*04ec*/ 	.word	0x0000f310


	//   ....[57]....
        /*04f0*/ 	.word	0x00011050


	//   ....[58]....
        /*04f4*/ 	.word	0x00011070


	//   ....[59]....
        /*04f8*/ 	.word	0x000111c0


	//   ....[60]....
        /*04fc*/ 	.word	0x000111d0


	//   ....[61]....
        /*0500*/ 	.word	0x00011f20


	//   ....[62]....
        /*0504*/ 	.word	0x00011f40


	//   ....[63]....
        /*0508*/ 	.word	0x00012080


	//   ....[64]....
        /*050c*/ 	.word	0x00012090


	//   ....[65]....
        /*0510*/ 	.word	0x00012360


	//   ....[66]....
        /*0514*/ 	.word	0x00012390


	//   ....[67]....
        /*0518*/ 	.word	0x000123a0


	//   ....[68]....
        /*051c*/ 	.word	0x000123d0


	//   ....[69]....
        /*0520*/ 	.word	0x00013dc0


	//   ....[70]....
        /*0524*/ 	.word	0x00013de0


	//   ....[71]....
        /*0528*/ 	.word	0x00013fe0


	//   ....[72]....
        /*052c*/ 	.word	0x00013ff0


	//   ....[73]....
        /*0530*/ 	.word	0x00014d50


	//   ....[74]....
        /*0534*/ 	.word	0x00014d70


	//   ....[75]....
        /*0538*/ 	.word	0x00014ee0


	//   ....[76]....
        /*053c*/ 	.word	0x00014ef0


	//   ....[77]....
        /*0540*/ 	.word	0x00015150


	//   ....[78]....
        /*0544*/ 	.word	0x000156f0


	//   ....[79]....
        /*0548*/ 	.word	0x00015ce0


	//   ....[80]....
        /*054c*/ 	.word	0x00015d10


	//   ....[81]....
        /*0550*/ 	.word	0x00015d20


	//   ....[82]....
        /*0554*/ 	.word	0x00015d50


	//   ....[83]....
        /*0558*/ 	.word	0x00017530


	//   ....[84]....
        /*055c*/ 	.word	0x00017560


	//   ....[85]....
        /*0560*/ 	.word	0x00017570


	//   ....[86]....
        /*0564*/ 	.word	0x000175a0


	//   ....[87]....
        /*0568*/ 	.word	0x00018f50


	//   ....[88]....
        /*056c*/ 	.word	0x00018f80


	//   ....[89]....
        /*0570*/ 	.word	0x00018fa0


	//   ....[90]....
        /*0574*/ 	.word	0x00018fb0


	//   ....[91]....
        /*0578*/ 	.word	0x000191d0


	//   ....[92]....
        /*057c*/ 	.word	0x000191e0


	//   ....[93]....
        /*0580*/ 	.word	0x000193e0


	//   ....[94]....
        /*0584*/ 	.word	0x00019410


	//   ....[95]....
        /*0588*/ 	.word	0x000195d0


	//   ....[96]....
        /*058c*/ 	.word	0x00019600


	//   ....[97]....
        /*0590*/ 	.word	0x000197c0


	//   ....[98]....
        /*0594*/ 	.word	0x000197e0


	//   ....[99]....
        /*0598*/ 	.word	0x0001a050


	//   ....[100]....
        /*059c*/ 	.word	0x0001a070


	//   ....[101]....
        /*05a0*/ 	.word	0x0001a240


	//   ....[102]....
        /*05a4*/ 	.word	0x0001a250


	//   ....[103]....
        /*05a8*/ 	.word	0x0001a420


	//   ....[104]....
        /*05ac*/ 	.word	0x0001a440


	//   ....[105]....
        /*05b0*/ 	.word	0x0001a610


	//   ....[106]....
        /*05b4*/ 	.word	0x0001a620


	//   ....[107]....
        /*05b8*/ 	.word	0x0001a830


	//   ....[108]....
        /*05bc*/ 	.word	0x0001a8b0


	//   ....[109]....
        /*05c0*/ 	.word	0x0001a930


	//   ....[110]....
        /*05c4*/ 	.word	0x0001a9a0


	//   ....[111]....
        /*05c8*/ 	.word	0x0001aa20


	//   ....[112]....
        /*05cc*/ 	.word	0x0001aaa0


	//   ....[113]....
        /*05d0*/ 	.word	0x0001ab20


	//   ....[114]....
        /*05d4*/ 	.word	0x0001ab90


	//   ....[115]....
        /*05d8*/ 	.word	0x0001ac10


	//   ....[116]....
        /*05dc*/ 	.word	0x0001ac90


	//   ....[117]....
        /*05e0*/ 	.word	0x0001ad00


	//   ....[118]....
        /*05e4*/ 	.word	0x0001ad80


	//   ....[119]....
        /*05e8*/ 	.word	0x0001ae00


	//   ....[120]....
        /*05ec*/ 	.word	0x0001ae80


	//   ....[121]....
        /*05f0*/ 	.word	0x0001aef0


	//   ....[122]....
        /*05f4*/ 	.word	0x0001af70


	//   ....[123]....
        /*05f8*/ 	.word	0x0001aff0


	//   ....[124]....
        /*05fc*/ 	.word	0x0001b050


	//   ....[125]....
        /*0600*/ 	.word	0x0001b0a0


	//   ....[126]....
        /*0604*/ 	.word	0x0001b0f0


	//   ....[127]....
        /*0608*/ 	.word	0x0001b140


	//   ....[128]....
        /*060c*/ 	.word	0x0001b1c0


	//   ....[129]....
        /*0610*/ 	.word	0x0001b240


	//   ....[130]....
        /*0614*/ 	.word	0x0001b2c0


	//   ....[131]....
        /*0618*/ 	.word	0x0001b330


	//   ....[132]....
        /*061c*/ 	.word	0x0001b3b0


	//   ....[133]....
        /*0620*/ 	.word	0x0001b430


	//   ....[134]....
        /*0624*/ 	.word	0x0001b4b0


	//   ....[135]....
        /*0628*/ 	.word	0x0001b520


	//   ....[136]....
        /*062c*/ 	.word	0x0001b5a0


	//   ....[137]....
        /*0630*/ 	.word	0x0001b620


	//   ....[138]....
        /*0634*/ 	.word	0x0001b670


	//   ....[139]....
        /*0638*/ 	.word	0x0001b6c0


	//   ....[140]....
        /*063c*/ 	.word	0x0001b710


	//   ....[141]....
        /*0640*/ 	.word	0x0001b750


	//   ....[142]....
        /*0644*/ 	.word	0x0001b7c0


	//   ....[143]....
        /*0648*/ 	.word	0x0001b840


	//   ....[144]....
        /*064c*/ 	.word	0x0001b8c0


	//   ....[145]....
        /*0650*/ 	.word	0x0001b930


	//   ....[146]....
        /*0654*/ 	.word	0x0001b9b0


	//   ....[147]....
        /*0658*/ 	.word	0x0001ba30


	//   ....[148]....
        /*065c*/ 	.word	0x0001bab0


	//   ....[149]....
        /*0660*/ 	.word	0x0001bb20


	//   ....[150]....
        /*0664*/ 	.word	0x0001bb70


	//   ....[151]....
        /*0668*/ 	.word	0x0001bbc0


	//   ....[152]....
        /*066c*/ 	.word	0x0001bc10


	//   ....[153]....
        /*0670*/ 	.word	0x0001bc50


	//   ....[154]....
        /*0674*/ 	.word	0x0001bcc0


	//   ....[155]....
        /*0678*/ 	.word	0x0001bd40


	//   ....[156]....
        /*067c*/ 	.word	0x0001bdb0


	//   ....[157]....
        /*0680*/ 	.word	0x0001be30


	//   ....[158]....
        /*0684*/ 	.word	0x0001beb0


	//   ....[159]....
        /*0688*/ 	.word	0x0001bf30


	//   ....[160]....
        /*068c*/ 	.word	0x0001bfa0


	//   ....[161]....
        /*0690*/ 	.word	0x0001c020


	//   ....[162]....
        /*0694*/ 	.word	0x0001c0a0


	//   ....[163]....
        /*0698*/ 	.word	0x0001c0f0


	//   ....[164]....
        /*069c*/ 	.word	0x0001c140


	//   ....[165]....
        /*06a0*/ 	.word	0x0001c190


	//   ....[166]....
        /*06a4*/ 	.word	0x0001c1d0


	//   ....[167]....
        /*06a8*/ 	.word	0x0001c220


	//   ....[168]....
        /*06ac*/ 	.word	0x0001c280


	//   ....[169]....
        /*06b0*/ 	.word	0x0001c2d0


	//   ....[170]....
        /*06b4*/ 	.word	0x0001c310


	//   ....[171]....
        /*06b8*/ 	.word	0x0001c380


	//   ....[172]....
        /*06bc*/ 	.word	0x0001c400


	//   ....[173]....
        /*06c0*/ 	.word	0x0001c480


	//   ....[174]....
        /*06c4*/ 	.word	0x0001c4f0


	//   ....[175]....
        /*06c8*/ 	.word	0x0001c570


	//   ....[176]....
        /*06cc*/ 	.word	0x0001c5f0


	//   ....[177]....
        /*06d0*/ 	.word	0x0001c670


	//   ....[178]....
        /*06d4*/ 	.word	0x0001c6e0


	//   ....[179]....
        /*06d8*/ 	.word	0x0001cae0


	//   ....[180]....
        /*06dc*/ 	.word	0x0001cb00


	//   ....[181]....
        /*06e0*/ 	.word	0x0001cb20


	//   ....[182]....
        /*06e4*/ 	.word	0x0001cb30


	//   ....[183]....
        /*06e8*/ 	.word	0x0001d0a0


	//   ....[184]....
        /*06ec*/ 	.word	0x0001d0b0


	//   ....[185]....
        /*06f0*/ 	.word	0x0001d0c0


	//   ....[186]....
        /*06f4*/ 	.word	0x0001d0d0


	//   ....[187]....
        /*06f8*/ 	.word	0x0001d5c0


	//   ....[188]....
        /*06fc*/ 	.word	0x0001d5e0


	//   ....[189]....
        /*0700*/ 	.word	0x0001d600


	//   ....[190]....
        /*0704*/ 	.word	0x0001d610


	//   ....[191]....
        /*0708*/ 	.word	0x0001db20


	//   ....[192]....
        /*070c*/ 	.word	0x0001db80


	//   ....[193]....
        /*0710*/ 	.word	0x0001db90


	//   ....[194]....
        /*0714*/ 	.word	0x0001dba0


	//   ....[195]....
        /*0718*/ 	.word	0x00021790


	//   ....[196]....
        /*071c*/ 	.word	0x000217b0


	//   ....[197]....
        /*0720*/ 	.word	0x000217d0


	//   ....[198]....
        /*0724*/ 	.word	0x000217e0


	//   ....[199]....
        /*0728*/ 	.word	0x00021c50


	//   ....[200]....
        /*072c*/ 	.word	0x00021c60


	//   ....[201]....
        /*0730*/ 	.word	0x00021c70


	//   ....[202]....
        /*0734*/ 	.word	0x00021c80


	//   ....[203]....
        /*0738*/ 	.word	0x00022050


	//   ....[204]....
        /*073c*/ 	.word	0x00022070


	//   ....[205]....
        /*0740*/ 	.word	0x00022090


	//   ....[206]....
        /*0744*/ 	.word	0x000220a0


	//   ....[207]....
        /*0748*/ 	.word	0x00022490


	//   ....[208]....
        /*074c*/ 	.word	0x000224f0


	//   ....[209]....
        /*0750*/ 	.word	0x00022500


	//   ....[210]....
        /*0754*/ 	.word	0x00022510


	//   ....[211]....
        /*0758*/ 	.word	0x000266c0


	//   ....[212]....
        /*075c*/ 	.word	0x00026740


	//   ....[213]....
        /*0760*/ 	.word	0x000267c0


	//   ....[214]....
        /*0764*/ 	.word	0x00026830


	//   ....[215]....
        /*0768*/ 	.word	0x000268b0


	//   ....[216]....
        /*076c*/ 	.word	0x00026920


	//   ....[217]....
        /*0770*/ 	.word	0x000269a0


	//   ....[218]....
        /*0774*/ 	.word	0x00026a10


	//   ....[219]....
        /*0778*/ 	.word	0x00026a90


	//   ....[220]....
        /*077c*/ 	.word	0x00026b10


	//   ....[221]....
        /*0780*/ 	.word	0x00026b90


	//   ....[222]....
        /*0784*/ 	.word	0x00026c00


	//   ....[223]....
        /*0788*/ 	.word	0x00026c80


	//   ....[224]....
        /*078c*/ 	.word	0x00026d00


	//   ....[225]....
        /*0790*/ 	.word	0x00026d70


	//   ....[226]....
        /*0794*/ 	.word	0x00026de0


	//   ....[227]....
        /*0798*/ 	.word	0x00026e60


	//   ....[228]....
        /*079c*/ 	.word	0x00026ee0


	//   ....[229]....
        /*07a0*/ 	.word	0x00026f60


	//   ....[230]....
        /*07a4*/ 	.word	0x00026fd0


	//   ....[231]....
        /*07a8*/ 	.word	0x00027050


	//   ....[232]....
        /*07ac*/ 	.word	0x000270c0


	//   ....[233]....
        /*07b0*/ 	.word	0x00027130


	//   ....[234]....
        /*07b4*/ 	.word	0x000271a0


	//   ....[235]....
        /*07b8*/ 	.word	0x00027220


	//   ....[236]....
        /*07bc*/ 	.word	0x000272a0


	//   ....[237]....
        /*07c0*/ 	.word	0x00027320


	//   ....[238]....
        /*07c4*/ 	.word	0x00027390


	//   ....[239]....
        /*07c8*/ 	.word	0x00027410


	//   ....[240]....
        /*07cc*/ 	.word	0x00027490


	//   ....[241]....
        /*07d0*/ 	.word	0x00027500


	//   ....[242]....
        /*07d4*/ 	.word	0x00027570


	//----- nvinfo : EIATTR_EXIT_INSTR_OFFSETS
	.align		4
.L_846:
        /*07d8*/ 	.byte	0x04, 0x1c
        /*07da*/ 	.short	(.L_848 - .L_847)


	//   ....[0]....
.L_847:
        /*07dc*/ 	.word	0x00000320


	//   ....[1]....
        /*07e0*/ 	.word	0x000197f0


	//   ....[2]....
        /*07e4*/ 	.word	0x00019930


	//   ....[3]....
        /*07e8*/ 	.word	0x00019990


	//   ....[4]....
        /*07ec*/ 	.word	0x0001a660


	//   ....[5]....
        /*07f0*/ 	.word	0x0001a770


	//   ....[6]....
        /*07f4*/ 	.word	0x0001a7d0


	//----- nvinfo : EIATTR_CTAIDZ_USED
	.align		4
.L_848:
        /*07f8*/ 	.byte	0x01, 0x04
	.zero		2


	//----- nvinfo : EIATTR_MAX_THREADS
	.align		4
        /*07fc*/ 	.byte	0x04, 0x05
        /*07fe*/ 	.short	(.L_850 - .L_849)
.L_849:
        /*0800*/ 	.word	0x00000100
        /*0804*/ 	.word	0x00000001
        /*0808*/ 	.word	0x00000001


	//----- nvinfo : EIATTR_CRS_STACK_SIZE
	.align		4
.L_850:
        /*080c*/ 	.byte	0x04, 0x1e
        /*080e*/ 	.short	(.L_852 - .L_851)
.L_851:
        /*0810*/ 	.word	0x00000000
.L_852:


//--------------------- .nv.info._ZN7cutlass13device_kernelIN5flash19enable_sm80_to_sm89INS1_16FlashAttnFwdSm80INS1_25CollectiveMainloopFwdSm80ILi8ELi1ELb0EN4cute5tupleIJNS5_1CILi128EEENS7_ILi96EEENS7_ILi256EEEEEELi256ENS_10bfloat16_tEfNS_4arch4Sm80ELb1ELb0ELb0ELb0ELb1ELb0ELb1ELb0EEENS1_21CollectiveEpilogueFwdINS6_IJS8_SA_S9_EEENS6_IJNS7_ILi1EEESI_SI_EEESC_SE_Li256ELb0ELb1ELb0ELb0EEENS1_30DynamicPersistentTileSchedulerILi256ELi256ELb0ELb1ELb0EEEEEEEEEvNT_6ParamsE --------------------------
	.section	.nv.info._ZN7cutlass13device_kernelIN5flash19enable_sm80_to_sm89INS1_16FlashAttnFwdSm80INS1_25CollectiveMainloopFwdSm80ILi8ELi1ELb0EN4cute5tupleIJNS5_1CILi128EEENS7_ILi96EEENS7_ILi256EEEEEELi256ENS_10bfloat16_tEfNS_4arch4Sm80ELb1ELb0ELb0ELb0ELb1ELb0ELb1ELb0EEENS1_21CollectiveEpilogueFwdINS6_IJS8_SA_S9_EEENS6_IJNS7_ILi1EEESI_SI_EEESC_SE_Li256ELb0ELb1ELb0ELb0EEENS1_30DynamicPersistentTileSchedulerILi256ELi256ELb0ELb1ELb0EEEEEEEEEvNT_6ParamsE,"",@"SHT_CUDA_INFO"
	.sectionflags	@""
	.align	4


	//----- nvinfo : EIATTR_CUDA_API_VERSION
	.align		4
        /*0000*/ 	.byte	0x04, 0x37
        /*0002*/ 	.short	(.L_854 - .L_853)
.L_853:
        /*0004*/ 	.word	0x00000082


	//----- nvinfo : EIATTR_SW2861232_WAR
	.align		4
.L_854:
        /*0008*/ 	.byte	0x01, 0x35
	.zero		2


	//----- nvinfo : EIATTR_PARAM_CBANK
	.align		4
        /*000c*/ 	.byte	0x04, 0x0a
        /*000e*/ 	.short	(.L_856 - .L_855)
	.align		4
.L_855:
        /*0010*/ 	.word	index@(.nv.constant0._ZN7cutlass13device_kernelIN5flash19enable_sm80_to_sm89INS1_16FlashAttnFwdSm80INS1_25CollectiveMainloopFwdSm80ILi8ELi1ELb0EN4cute5tupleIJNS5_1CILi128EEENS7_ILi96EEENS7_ILi256EEEEEELi256ENS_10bfloat16_tEfNS_4arch4Sm80ELb1ELb0ELb0ELb0ELb1ELb0ELb1ELb0EEENS1_21CollectiveEpilogueFwdINS6_IJS8_SA_S9_EEENS6_IJNS7_ILi1EEESI_SI_EEESC_SE_Li256ELb0ELb1ELb0ELb0EEENS1_30DynamicPersistentTileSchedulerILi256ELi256ELb0ELb1ELb0EEEEEEEEEvNT_6ParamsE)
        /*0014*/ 	.short	0x0160
        /*0016*/ 	.short	0x0428


	//----- nvinfo : EIATTR_CBANK_PARAM_SIZE
	.align		4
.L_856:
        /*0018*/ 	.byte	0x03, 0x19
        /*001a*/ 	.short	0x0428


	//----- nvinfo : EIATTR_KPARAM_INFO
	.align		4
        /*001c*/ 	.byte	0x04, 0x17
        /*001e*/ 	.short	(.L_858 - .L_857)
.L_857:
        /*0020*/ 	.word	0x00000000
        /*0024*/ 	.short	0x0000
        /*0026*/ 	.short	0x0000
        /*0028*/ 	.byte	0x00, 0xf0, 0xa1, 0x10


	//----- nvinfo : EIATTR_MAXREG_COUNT
	.align		4
.L_858:
        /*002c*/ 	.byte	0x03, 0x1b
        /*002e*/ 	.short	0x00ff


	//----- nvinfo : EIATTR_NUM_BARRIERS
	.align		4
        /*0030*/ 	.byte	0x02, 0x4c
        /*0032*/ 	.byte	0x06
	.zero		1


	//----- nvinfo : EIATTR_ANNOTATIONS
	.align		4
        /*0034*/ 	.byte	0x04, 0x55
        /*0036*/ 	.short	(.L_860 - .L_859)


	//   ....[0]....
.L_859:
        /* <DEDUP_REMOVED lines=57> */


	//----- nvinfo : EIATTR_MERCURY_ISA_VERSION
	.align		4
.L_860:
        /*03b0*/ 	.byte	0x03, 0x5f
        /*03b2*/ 	.short	0x0000


	//----- nvinfo : EIATTR_INT_WARP_WIDE_INSTR_OFFSETS
	.align		4
        /*03b4*/ 	.byte	0x04, 0x31
        /*03b6*/ 	.short	(.L_862 - .L_861)


	//   ....[0]....
.L_861:
        /*03b8*/ 	.word	0x00011fb0


	//   ....[1]....
        /*03bc*/ 	.word	0x00012030


	//----- nvinfo : EIATTR_COOP_GROUP_MASK_REGIDS
	.align		4
.L_862:
        /*03c0*/ 	.byte	0x04, 0x29
        /*03c2*/ 	.short	(.L_864 - .L_863)


	//   ....[0]....
.L_863:
        /*03c4*/ 	.word	0xffffffff


	//   ....[1]....
        /*03c8*/ 	.word	0xffffffff


	//   ....[2]....
        /*03cc*/ 	.word	0xffffffff


	//   ....[3]....
        /*03d0*/ 	.word	0xffffffff


	//   ....[4]....
        /*03d4*/ 	.word	0xffffffff


	//   ....[5]....
        /*03d8*/ 	.word	0xffffffff


	//   ....[6]....
        /*03dc*/ 	.word	0xffffffff


	//   ....[7]....
        /*03e0*/ 	.word	0xffffffff


	//   ....[8]....
        /*03e4*/ 	.word	0xffffffff


	//   ....[9]....
        /*03e8*/ 	.word	0xffffffff


	//   ....[10]....
        /*03ec*/ 	.word	0xffffffff


	//   ....[11]....
        /*03f0*/ 	.word	0xffffffff


	//   ....[12]....
        /*03f4*/ 	.word	0xffffffff


	//   ....[13]....
        /*03f8*/ 	.word	0xffffffff


	//   ....[14]....
        /*03fc*/ 	.word	0xffffffff


	//   ....[15]....
        /*0400*/ 	.word	0xffffffff


	//   ....[16]....
        /*0404*/ 	.word	0xffffffff


	//   ....[17]....
        /*0408*/ 	.word	0xffffffff


	//   ....[18]....
        /*040c*/ 	.word	0xffffffff


	//   ....[19]....
        /*0410*/ 	.word	0xffffffff


	//   ....[20]....
        /*0414*/ 	.word	0xffffffff


	//   ....[21]....
        /*0418*/ 	.word	0xffffffff


	//   ....[22]....
        /*041c*/ 	.word	0xffffffff


	//   ....[23]....
        /*0420*/ 	.word	0xffffffff


	//   ....[24]....
        /*0424*/ 	.word	0xffffffff


	//   ....[25]....
        /*0428*/ 	.word	0xffffffff


	//   ....[26]....
        /*042c*/ 	.word	0xffffffff


	//   ....[27]....
        /*0430*/ 	.word	0xffffffff


	//   ....[28]....
        /*0434*/ 	.word	0xffffffff


	//   ....[29]....
        /*0438*/ 	.word	0xffffffff


	//   ....[30]....
        /*043c*/ 	.word	0xffffffff


	//   ....[31]....
        /*0440*/ 	.word	0xffffffff


	//   ....[32]....
        /*0444*/ 	.word	0xffffffff


	//   ....[33]....
        /*0448*/ 	.word	0xffffffff


	//   ....[34]....
        /*044c*/ 	.word	0xffffffff


	//   ....[35]....
        /*0450*/ 	.word	0xffffffff


	//   ....[36]....
        /*0454*/ 	.word	0xffffffff


	//   ....[37]....
        /*0458*/ 	.word	0xffffffff


	//   ....[38]....
        /*045c*/ 	.word	0xffffffff


	//   ....[39]....
        /*0460*/ 	.word	0xffffffff


	//   ....[40]....
        /*0464*/ 	.word	0xffffffff


	//   ....[41]....
        /*0468*/ 	.word	0xffffffff


	//   ....[42]....
        /*046c*/ 	.word	0xffffffff


	//   ....[43]....
        /*0470*/ 	.word	0xffffffff


	//   ....[44]....
        /*0474*/ 	.word	0xffffffff


	//   ....[45]....
        /*0478*/ 	.word	0xffffffff


	//   ....[46]....
        /*047c*/ 	.word	0xffffffff


	//   ....[47]....
        /*0480*/ 	.word	0xffffffff


	//   ....[48]....
        /*0484*/ 	.word	0xffffffff


	//   ....[49]....
        /*0488*/ 	.word	0xffffffff


	//   ....[50]....
        /*048c*/ 	.word	0xffffffff


	//   ....[51]....
        /*0490*/ 	.word	0xffffffff


	//   ....[52]....
        /*0494*/ 	.word	0xffffffff


	//   ....[53]....
        /*0498*/ 	.word	0xffffffff


	//   ....[54]....
        /*049c*/ 	.word	0xffffffff


	//   ....[55]....
        /*04a0*/ 	.word	0xffffffff


	//   ....[56]....
        /*04a4*/ 	.word	0xffffffff


	//   ....[57]....
        /*04a8*/ 	.word	0xffffffff


	//   ....[58]....
        /*04ac*/ 	.word	0xffffffff


	//   ....[59]....
        /*04b0*/ 	.word	0xffffffff


	//   ....[60]....
        /*04b4*/ 	.word	0xffffffff


	//   ....[61]....
        /*04b8*/ 	.word	0xffffffff


	//   ....[62]....
        /*04bc*/ 	.word	0xffffffff


	//   ....[63]....
        /*04c0*/ 	.word	0xffffffff


	//   ....[64]....
        /*04c4*/ 	.word	0xffffffff


	//   ....[65]....
        /*04c8*/ 	.word	0xffffffff


	//   ....[66]....
        /*04cc*/ 	.word	0xffffffff


	//   ....[67]....
        /*04d0*/ 	.word	0xffffffff


	//   ....[68]....
        /*04d4*/ 	.word	0xffffffff


	//   ....[69]....
        /*04d8*/ 	.word	0xffffffff


	//   ....[70]....
        /*04dc*/ 	.word	0xffffffff


	//   ....[71]....
        /*04e0*/ 	.word	0xffffffff


	//   ....[72]....
        /*04e4*/ 	.word	0xffffffff


	//   ....[73]....
        /*04e8*/ 	.word	0xffffffff


	//   ....[74]....
        /*04ec*/ 	.word	0xffffffff


	//   ....[75]....
        /*04f0*/ 	.word	0xffffffff


	//   ....[76]....
        /*04f4*/ 	.word	0xffffffff


	//   ....[77]....
        /*04f8*/ 	.word	0xffffffff


	//   ....[78]....
        /*04fc*/ 	.word	0xffffffff


	//   ....[79]....
        /*0500*/ 	.word	0xffffffff


	//   ....[80]....
        /*0504*/ 	.word	0xffffffff


	//   ....[81]....
        /*0508*/ 	.word	0xffffffff


	//   ....[82]....
        /*050c*/ 	.word	0xffffffff


	//   ....[83]....
        /*0510*/ 	.word	0xffffffff


	//   ....[84]....
        /*0514*/ 	.word	0xffffffff


	//   ....[85]....
        /*0518*/ 	.word	0xffffffff


	//   ....[86]....
        /*051c*/ 	.word	0xffffffff


	//   ....[87]....
        /*0520*/ 	.word	0xffffffff


	//   ....[88]....
        /*0524*/ 	.word	0xffffffff


	//   ....[89]....
        /*0528*/ 	.word	0xffffffff


	//   ....[90]....
        /*052c*/ 	.word	0xffffffff


	//   ....[91]....
        /*0530*/ 	.word	0xffffffff


	//   ....[92]....
        /*0534*/ 	.word	0xffffffff


	//   ....[93]....
        /*0538*/ 	.word	0xffffffff


	//   ....[94]....
        /*053c*/ 	.word	0xffffffff


	//   ....[95]....
        /*0540*/ 	.word	0xffffffff


	//   ....[96]....
        /*0544*/ 	.word	0xffffffff


	//   ....[97]....
        /*0548*/ 	.word	0xffffffff


	//   ....[98]....
        /*054c*/ 	.word	0xffffffff


	//   ....[99]....
        /*0550*/ 	.word	0xffffffff


	//   ....[100]....
        /*0554*/ 	.word	0xffffffff


	//   ....[101]....
        /*0558*/ 	.word	0xffffffff


	//   ....[102]....
        /*055c*/ 	.word	0xffffffff


	//   ....[103]....
        /*0560*/ 	.word	0xffffffff


	//   ....[104]....
        /*0564*/ 	.word	0xffffffff


	//   ....[105]....
        /*0568*/ 	.word	0xffffffff


	//   ....[106]....
        /*056c*/ 	.word	0xffffffff


	//   ....[107]....
        /*0570*/ 	.word	0xffffffff


	//   ....[108]....
        /*0574*/ 	.word	0xffffffff


	//   ....[109]....
        /*0578*/ 	.word	0xffffffff


	//   ....[110]....
        /*057c*/ 	.word	0xffffffff


	//   ....[111]....
        /*0580*/ 	.word	0xffffffff


	//   ....[112]....
        /*0584*/ 	.word	0xffffffff


	//   ....[113]....
        /*0588*/ 	.word	0xffffffff


	//   ....[114]....
        /*058c*/ 	.word	0xffffffff


	//   ....[115]....
        /*0590*/ 	.word	0xffffffff


	//   ....[116]....
        /*0594*/ 	.word	0xffffffff


	//   ....[117]....
        /*0598*/ 	.word	0xffffffff


	//   ....[118]....
        /*059c*/ 	.word	0xffffffff


	//   ....[119]....
        /*05a0*/ 	.word	0xffffffff


	//   ....[120]....
        /*05a4*/ 	.word	0xffffffff


	//   ....[121]....
        /*05a8*/ 	.word	0xffffffff


	//   ....[122]....
        /*05ac*/ 	.word	0xffffffff


	//   ....[123]....
        /*05b0*/ 	.word	0xffffffff


	//   ....[124]....
        /*05b4*/ 	.word	0xffffffff


	//   ....[125]....
        /*05b8*/ 	.word	0xffffffff


	//   ....[126]....
        /*05bc*/ 	.word	0xffffffff


	//   ....[127]....
        /*05c0*/ 	.word	0xffffffff


	//   ....[128]....
        /*05c4*/ 	.word	0xffffffff


	//   ....[129]....
        /*05c8*/ 	.word	0xffffffff


	//   ....[130]....
        /*05cc*/ 	.word	0xffffffff


	//   ....[131]....
        /*05d0*/ 	.word	0xffffffff


	//   ....[132]....
        /*05d4*/ 	.word	0xffffffff


	//   ....[133]....
        /*05d8*/ 	.word	0xffffffff


	//   ....[134]....
        /*05dc*/ 	.word	0xffffffff


	//   ....[135]....
        /*05e0*/ 	.word	0xffffffff


	//   ....[136]....
        /*05e4*/ 	.word	0xffffffff


	//   ....[137]....
        /*05e8*/ 	.word	0xffffffff


	//   ....[138]....
        /*05ec*/ 	.word	0xffffffff


	//   ....[139]....
        /*05f0*/ 	.word	0xffffffff


	//   ....[140]....
        /*05f4*/ 	.word	0xffffffff


	//   ....[141]....
        /*05f8*/ 	.word	0xffffffff


	//   ....[142]....
        /*05fc*/ 	.word	0xffffffff


	//   ....[143]....
        /*0600*/ 	.word	0xffffffff


	//   ....[144]....
        /*0604*/ 	.word	0xffffffff


	//   ....[145]....
        /*0608*/ 	.word	0xffffffff


	//   ....[146]....
        /*060c*/ 	.word	0xffffffff


	//   ....[147]....
        /*0610*/ 	.word	0xffffffff


	//   ....[148]....
        /*0614*/ 	.word	0xffffffff


	//   ....[149]....
        /*0618*/ 	.word	0xffffffff


	//   ....[150]....
        /*061c*/ 	.word	0xffffffff


	//   ....[151]....
        /*0620*/ 	.word	0xffffffff


	//   ....[152]....
        /*0624*/ 	.word	0xffffffff


	//   ....[153]....
        /*0628*/ 	.word	0xffffffff


	//   ....[154]....
        /*062c*/ 	.word	0xffffffff


	//----- nvinfo : EIATTR_COOP_GROUP_INSTR_OFFSETS
	.align		4
.L_864:
        /*0630*/ 	.byte	0x04, 0x28
        /*0632*/ 	.short	(.L_866 - .L_865)


	//   ....[0]....
.L_865:
        /*0634*/ 	.word	0x00000050


	//   ....[1]....
        /*0638*/ 	.word	0x00001510


	//   ....[2]....
        /*063c*/ 	.word	0x00001530


	//   ....[3]....
        /*0640*/ 	.word	0x00001760


	//   ....[4]....
        /*0644*/ 	.word	0x00001770


	//   ....[5]....
        /*0648*/ 	.word	0x00001930


	//   ....[6]....
        /*064c*/ 	.word	0x00001950


	//   ....[7]....
        /*0650*/ 	.word	0x00001b10


	//   ....[8]....
        /*0654*/ 	.word	0x00001b20


	//   ....[9]....
        /*0658*/ 	.word	0x00002130


	//   ....[10]....
        /*065c*/ 	.word	0x00002150


	//   ....[11]....
        /*0660*/ 	.word	0x00002160


	//   ....[12]....
        /*0664*/ 	.word	0x00002190


	//   ....[13]....
        /*0668*/ 	.word	0x000022d0


	//   ....[14]....
        /*066c*/ 	.word	0x00002310


	//   ....[15]....
        /*0670*/ 	.word	0x000025f0


	//   ....[16]....
        /*0674*/ 	.word	0x00002610


	//   ....[17]....
        /*0678*/ 	.word	0x00002620


	//   ....[18]....
        /*067c*/ 	.word	0x00002640


	//   ....[19]....
        /*0680*/ 	.word	0x00002930


	//   ....[20]....
        /*0684*/ 	.word	0x00002970


	//   ....[21]....
        /*0688*/ 	.word	0x00003fd0


	//   ....[22]....
        /*068c*/ 	.word	0x00003ff0


	//   ....[23]....
        /*0690*/ 	.word	0x00004020


	//   ....[24]....
        /*0694*/ 	.word	0x00004040


	//   ....[25]....
        /*0698*/ 	.word	0x00004180


	//   ....[26]....
        /*069c*/ 	.word	0x00004200


	//   ....[27]....
        /*06a0*/ 	.word	0x000044f0


	//   ....[28]....
        /*06a4*/ 	.word	0x00004860


	//   ....[29]....
        /*06a8*/ 	.word	0x00004e70


	//   ....[30]....
        /*06ac*/ 	.word	0x00004e90


	//   ....[31]....
        /*06b0*/ 	.word	0x00004eb0


	//   ....[32]....
        /*06b4*/ 	.word	0x00004ed0


	//   ....[33]....
        /*06b8*/ 	.word	0x00007b30


	//   ....[34]....
        /*06bc*/ 	.word	0x00007b50


	//   ....[35]....
        /*06c0*/ 	.word	0x00007b80


	//   ....[36]....
        /*06c4*/ 	.word	0x00007bb0


	//   ....[37]....
        /*06c8*/ 	.word	0x00007c90


	//   ....[38]....
        /*06cc*/ 	.word	0x00007d50


	//   ....[39]....
        /*06d0*/ 	.word	0x00009530


	//   ....[40]....
        /*06d4*/ 	.word	0x00009550


	//   ....[41]....
        /*06d8*/ 	.word	0x00009580


	//   ....[42]....
        /*06dc*/ 	.word	0x000095b0


	//   ....[43]....
        /*06e0*/ 	.word	0x00009690


	//   ....[44]....
        /*06e4*/ 	.word	0x00009750


	//   ....[45]....
        /*06e8*/ 	.word	0x00009a70


	//   ....[46]....
        /*06ec*/ 	.word	0x00009db0


	//   ....[47]....
        /*06f0*/ 	.word	0x0000a3b0


	//   ....[48]....
        /*06f4*/ 	.word	0x0000a3d0


	//   ....[49]....
        /*06f8*/ 	.word	0x0000a3f0


	//   ....[50]....
        /*06fc*/ 	.word	0x0000a410


	//   ....[51]....
        /*0700*/ 	.word	0x0000cef0


	//   ....[52]....
        /*0704*/ 	.word	0x0000cf00


	//   ....[53]....
        /*0708*/ 	.word	0x0000cf40


	//   ....[54]....
        /*070c*/ 	.word	0x0000cf70


	//   ....[55]....
        /*0710*/ 	.word	0x0000cfa0


	//   ....[56]....
        /*0714*/ 	.word	0x0000d0f0


	//   ....[57]....
        /*0718*/ 	.word	0x0000e870


	//   ....[58]....
        /*071c*/ 	.word	0x0000e890


	//   ....[59]....
        /*0720*/ 	.word	0x0000e990


	//   ....[60]....
        /*0724*/ 	.word	0x0000e9b0


	//   ....[61]....
        /*0728*/ 	.word	0x0000e9e0


	//   ....[62]....
        /*072c*/ 	.word	0x0000ea70


	//   ....[63]....
        /*0730*/ 	.word	0x0000ef00


	//   ....[64]....
        /*0734*/ 	.word	0x0000ef10


	//   ....[65]....
        /*0738*/ 	.word	0x0000ef40


	//   ....[66]....
        /*073c*/ 	.word	0x0000ef50


	//   ....[67]....
        /*0740*/ 	.word	0x00011560


	//   ....[68]....
        /*0744*/ 	.word	0x000115b0


	//   ....[69]....
        /*0748*/ 	.word	0x000115d0


	//   ....[70]....
        /*074c*/ 	.word	0x000115f0


	//   ....[71]....
        /*0750*/ 	.word	0x00012a10


	//   ....[72]....
        /*0754*/ 	.word	0x00012d90


	//   ....[73]....
        /*0758*/ 	.word	0x00012dc0


	//   ....[74]....
        /*075c*/ 	.word	0x00012de0


	//   ....[75]....
        /*0760*/ 	.word	0x00012e00


	//   ....[76]....
        /*0764*/ 	.word	0x00013080


	//   ....[77]....
        /*0768*/ 	.word	0x000130a0


	//   ....[78]....
        /*076c*/ 	.word	0x00013220


	//   ....[79]....
        /*0770*/ 	.word	0x00013250


	//   ....[80]....
        /*0774*/ 	.word	0x00013390


	//   ....[81]....
        /*0778*/ 	.word	0x000133c0


	//   ....[82]....
        /*077c*/ 	.word	0x00013500


	//   ....[83]....
        /*0780*/ 	.word	0x00013520


	//   ....[84]....
        /*0784*/ 	.word	0x00013af0


	//   ....[85]....
        /*0788*/ 	.word	0x00013b10


	//   ....[86]....
        /*078c*/ 	.word	0x00013d50


	//   ....[87]....
        /*0790*/ 	.word	0x00013d60


	//   ....[88]....
        /*0794*/ 	.word	0x00013f30


	//   ....[89]....
        /*0798*/ 	.word	0x00013f50


	//   ....[90]....
        /*079c*/ 	.word	0x00014120


	//   ....[91]....
        /*07a0*/ 	.word	0x00014130


	//   ....[92]....
        /*07a4*/ 	.word	0x00014370


	//   ....[93]....
        /*07a8*/ 	.word	0x00014480


	//   ....[94]....
        /*07ac*/ 	.word	0x000144f0


	//   ....[95]....
        /*07b0*/ 	.word	0x00014560


	//   ....[96]....
        /*07b4*/ 	.word	0x000145c0


	//   ....[97]....
        /*07b8*/ 	.word	0x00014630


	//   ....[98]....
        /*07bc*/ 	.word	0x000146a0


	//   ....[99]....
        /*07c0*/ 	.word	0x00014710


	//   ....[100]....
        /*07c4*/ 	.word	0x00014770


	//   ....[101]....
        /*07c8*/ 	.word	0x000147e0


	//   ....[102]....
        /*07cc*/ 	.word	0x00014850


	//   ....[103]....
        /*07d0*/ 	.word	0x00014a20


	//   ....[104]....
        /*07d4*/ 	.word	0x00014a80


	//   ....[105]....
        /*07d8*/ 	.word	0x00014c80


	//   ....[106]....
        /*07dc*/ 	.word	0x00014ce0


	//   ....[107]....
        /*07e0*/ 	.word	0x00014d50


	//   ....[108]....
        /*07e4*/ 	.word	0x00014dc0


	//   ....[109]....
        /*07e8*/ 	.word	0x00015430


	//   ....[110]....
        /*07ec*/ 	.word	0x00015480


	//   ....[111]....
        /*07f0*/ 	.word	0x000154d0


	//   ....[112]....
        /*07f4*/ 	.word	0x00015520


	//   ....[113]....
        /*07f8*/ 	.word	0x00015590


	//   ....[114]....
        /*07fc*/ 	.word	0x00015600


	//   ....[115]....
        /*0800*/ 	.word	0x000157d0


	//   ....[116]....
        /*0804*/ 	.word	0x00015830


	//   ....[117]....
        /*0808*/ 	.word	0x00015a30


	//   ....[118]....
        /*080c*/ 	.word	0x00015a90


	//   ....[119]....
        /*0810*/ 	.word	0x00015b00


	//   ....[120]....
        /*0814*/ 	.word	0x00015b70


	//   ....[121]....
        /*0818*/ 	.word	0x00015d40


	//   ....[122]....
        /*081c*/ 	.word	0x00015da0


	//   ....[123]....
        /*0820*/ 	.word	0x00015fa0


	//   ....[124]....
        /*0824*/ 	.word	0x00016000


	//   ....[125]....
        /*0828*/ 	.word	0x00016070


	//   ....[126]....
        /*082c*/ 	.word	0x000160e0


	//   ....[127]....
        /*0830*/ 	.word	0x00016720


	//   ....[128]....
        /*0834*/ 	.word	0x00016760


	//   ....[129]....
        /*0838*/ 	.word	0x000167b0


	//   ....[130]....
        /*083c*/ 	.word	0x000167f0


	//   ....[131]....
        /*0840*/ 	.word	0x00016850


	//   ....[132]....
        /*0844*/ 	.word	0x000168c0


	//   ....[133]....
        /*0848*/ 	.word	0x00016930


	//   ....[134]....
        /*084c*/ 	.word	0x00016ab0


	//   ....[135]....
        /*0850*/ 	.word	0x00016b10


	//   ....[136]....
        /*0854*/ 	.word	0x00016c90


	//   ....[137]....
        /*0858*/ 	.word	0x00016cf0


	//   ....[138]....
        /*085c*/ 	.word	0x00016d40


	//   ....[139]....
        /*0860*/ 	.word	0x00016d80


	//   ....[140]....
        /*0864*/ 	.word	0x00016dd0


	//   ....[141]....
        /*0868*/ 	.word	0x00016e10


	//   ....[142]....
        /*086c*/ 	.word	0x00016e60


	//   ....[143]....
        /*0870*/ 	.word	0x00016ec0


	//   ....[144]....
        /*0874*/ 	.word	0x00016f10


	//   ....[145]....
        /*0878*/ 	.word	0x00016f70


	//   ....[146]....
        /*087c*/ 	.word	0x00016fe0


	//   ....[147]....
        /*0880*/ 	.word	0x00017050


	//   ....[148]....
        /*0884*/ 	.word	0x000170c0


	//   ....[149]....
        /*0888*/ 	.word	0x00017120


	//   ....[150]....
        /*088c*/ 	.word	0x00017190


	//   ....[151]....
        /*0890*/ 	.word	0x00017200


	//   ....[152]....
        /*0894*/ 	.word	0x00017270


	//   ....[153]....
        /*0898*/ 	.word	0x000172d0


	//   ....[154]....
        /*089c*/ 	.word	0x00017340


	//----- nvinfo : EIATTR_EXIT_INSTR_OFFSETS
	.align		4
.L_866:
        /*08a0*/ 	.byte	0x04, 0x1c
        /*08a2*/ 	.short	(.L_868 - .L_867)


	//   ....[0]....
.L_867:
        /*08a4*/ 	.word	0x000000a0


	//   ....[1]....
        /*08a8*/ 	.word	0x00014430


	//----- nvinfo : EIATTR_MAX_THREADS
	.align		4
.L_868:
        /*08ac*/ 	.byte	0x04, 0x05
        /*08ae*/ 	.short	(.L_870 - .L_869)
.L_869:
        /*08b0*/ 	.word	0x00000100
        /*08b4*/ 	.word	0x00000001
        /*08b8*/ 	.word	0x00000001


	//----- nvinfo : EIATTR_CRS_STACK_SIZE
	.align		4
.L_870:
        /*08bc*/ 	.byte	0x04, 0x1e
        /*08be*/ 	.short	(.L_872 - .L_871)
.L_871:
        /*08c0*/ 	.word	0x00000000
.L_872:


//--------------------- .nv.info._ZN7cutlass13device_kernelIN5flash19enable_sm80_to_sm89INS1_16FlashAttnFwdSm80INS1_25CollectiveMainloopFwdSm80ILi8ELi1ELb0EN4cute5tupleIJNS5_1CILi128EEENS7_ILi96EEENS7_ILi256EEEEEELi256ENS_10bfloat16_tEfNS_4arch4Sm80ELb1ELb0ELb0ELb1ELb1ELb0ELb1ELb0EEENS1_21CollectiveEpilogueFwdINS6_IJS8_SA_S9_EEENS6_IJNS7_ILi1EEESI_SI_EEESC_SE_Li256ELb1ELb1ELb0ELb0EEENS1_19SingleTileSchedulerILb1ELb0ELb1ELi128EEEEEEEEEvNT_6ParamsE --------------------------
	.section	.nv.info._ZN7cutlass13device_kernelIN5flash19enable_sm80_to_sm89INS1_16FlashAttnFwdSm80INS1_25CollectiveMainloopFwdSm80ILi8ELi1ELb0EN4cute5tupleIJNS5_1CILi128EEENS7_ILi96EEENS7_ILi256EEEEEELi256ENS_10bfloat16_tEfNS_4arch4Sm80ELb1ELb0ELb0ELb1ELb1ELb0ELb1ELb0EEENS1_21CollectiveEpilogueFwdINS6_IJS8_SA_S9_EEENS6_IJNS7_ILi1EEESI_SI_EEESC_SE_Li256ELb1ELb1ELb0ELb0EEENS1_19SingleTileSchedulerILb1ELb0ELb1ELi128EEEEEEEEEvNT_6ParamsE,"",@"SHT_CUDA_INFO"
	.sectionflags	@""
	.align	4


	//----- nvinfo : EIATTR_CUDA_API_VERSION
	.align		4
        /*0000*/ 	.byte	0x04, 0x37
        /*0002*/ 	.short	(.L_874 - .L_873)
.L_873:
        /*0004*/ 	.word	0x00000082


	//----- nvinfo : EIATTR_SW2861232_WAR
	.align		4
.L_874:
        /*0008*/ 	.byte	0x01, 0x35
	.zero		2


	//----- nvinfo : EIATTR_PARAM_CBANK
	.align		4
        /*000c*/ 	.byte	0x04, 0x0a
        /*000e*/ 	.short	(.L_876 - .L_875)
	.align		4
.L_875:
        /*0010*/ 	.word	index@(.nv.constant0._ZN7cutlass13device_kernelIN5flash19enable_sm80_to_sm89INS1_16FlashAttnFwdSm80INS1_25CollectiveMainloopFwdSm80ILi8ELi1ELb0EN4cute5tupleIJNS5_1CILi128EEENS7_ILi96EEENS7_ILi256EEEEEELi256ENS_10bfloat16_tEfNS_4arch4Sm80ELb1ELb0ELb0ELb1ELb1ELb0ELb1ELb0EEENS1_21CollectiveEpilogueFwdINS6_IJS8_SA_S9_EEENS6_IJNS7_ILi1EEESI_SI_EEESC_SE_Li256ELb1ELb1ELb0ELb0EEENS1_19SingleTileSchedulerILb1ELb0ELb1ELi128EEEEEEEEEvNT_6ParamsE)
        /*0014*/ 	.short	0x0160
        /*0016*/ 	.short	0x0418


	//----- nvinfo : EIATTR_CBANK_PARAM_SIZE
	.align		4
.L_876:
        /*0018*/ 	.byte	0x03, 0x19
        /*001a*/ 	.short	0x0418


	//----- nvinfo : EIATTR_KPARAM_INFO
	.align		4
        /*001c*/ 	.byte	0x04, 0x17
        /*001e*/ 	.short	(.L_878 - .L_877)
.L_877:
        /*0020*/ 	.word	0x00000000
        /*0024*/ 	.short	0x0000
        /*0026*/ 	.short	0x0000
        /*0028*/ 	.byte	0x00, 0xf0, 0x61, 0x10


	//----- nvinfo : EIATTR_MAXREG_COUNT
	.align		4
.L_878:
        /*002c*/ 	.byte	0x03, 0x1b
        /*002e*/ 	.short	0x00ff


	//----- nvinfo : EIATTR_NUM_BARRIERS
	.align		4
        /*0030*/ 	.byte	0x02, 0x4c
        /*0032*/ 	.byte	0x02
	.zero		1


	//----- nvinfo : EIATTR_ANNOTATIONS
	.align		4
        /*0034*/ 	.byte	0x04, 0x55
        /*0036*/ 	.short	(.L_880 - .L_879)


	//   ....[0]....
.L_879:
        /* <DEDUP_REMOVED lines=60> */


	//----- nvinfo : EIATTR_MERCURY_ISA_VERSION
	.align		4
.L_880:
        /*03e0*/ 	.byte	0x03, 0x5f
        /*03e2*/ 	.short	0x0000


	//----- nvinfo : EIATTR_COOP_GROUP_MASK_REGIDS
	.align		4
        /*03e4*/ 	.byte	0x04, 0x29
        /*03e6*/ 	.short	(.L_882 - .L_881)


	//   ....[0]....
.L_881:
        /*03e8*/ 	.word	0xffffffff


	//   ....[1]....
        /*03ec*/ 	.word	0xffffffff


	//   ....[2]....
        /*03f0*/ 	.word	0xffffffff


	//   ....[3]....
        /*03f4*/ 	.word	0xffffffff


	//   ....[4]....
        /*03f8*/ 	.word	0xffffffff


	//   ....[5]....
        /*03fc*/ 	.word	0xffffffff


	//   ....[6]....
        /*0400*/ 	.word	0xffffffff


	//   ....[7]....
        /*0404*/ 	.word	0xffffffff


	//   ....[8]....
        /*0408*/ 	.word	0xffffffff


	//   ....[9]....
        /*040c*/ 	.word	0xffffffff


	//   ....[10]....
        /*0410*/ 	.word	0xffffffff


	//   ....[11]....
        /*0414*/ 	.word	0xffffffff


	//   ....[12]....
        /*0418*/ 	.word	0xffffffff


	//   ....[13]....
        /*041c*/ 	.word	0xffffffff


	//   ....[14]....
        /*0420*/ 	.word	0xffffffff


	//   ....[15]....
        /*0424*/ 	.word	0xffffffff


	//   ....[16]....
        /*0428*/ 	.word	0xffffffff


	//   ....[17]....
        /*042c*/ 	.word	0xffffffff


	//   ....[18]....
        /*0430*/ 	.word	0xffffffff


	//   ....[19]....
        /*0434*/ 	.word	0xffffffff


	//   ....[20]....
        /*0438*/ 	.word	0xffffffff


	//   ....[21]....
        /*043c*/ 	.word	0xffffffff


	//   ....[22]....
        /*0440*/ 	.word	0xffffffff


	//   ....[23]....
        /*0444*/ 	.word	0xffffffff


	//   ....[24]....
        /*0448*/ 	.word	0xffffffff


	//   ....[25]....
        /*044c*/ 	.word	0xffffffff


	//   ....[26]....
        /*0450*/ 	.word	0xffffffff


	//   ....[27]....
        /*0454*/ 	.word	0xffffffff


	//   ....[28]....
        /*0458*/ 	.word	0xffffffff


	//   ....[29]....
        /*045c*/ 	.word	0xffffffff


	//   ....[30]....
        /*0460*/ 	.word	0xffffffff


	//   ....[31]....
        /*0464*/ 	.word	0xffffffff


	//   ....[32]....
        /*0468*/ 	.word	0xffffffff


	//   ....[33]....
        /*046c*/ 	.word	0xffffffff


	//   ....[34]....
        /*0470*/ 	.word	0xffffffff


	//   ....[35]....
        /*0474*/ 	.word	0xffffffff


	//   ....[36]....
        /*0478*/ 	.word	0xffffffff


	//   ....[37]....
        /*047c*/ 	.word	0xffffffff


	//   ....[38]....
        /*0480*/ 	.word	0xffffffff


	//   ....[39]....
        /*0484*/ 	.word	0xffffffff


	//   ....[40]....
        /*0488*/ 	.word	0xffffffff


	//   ....[41]....
        /*048c*/ 	.word	0xffffffff


	//   ....[42]....
        /*0490*/ 	.word	0xffffffff


	//   ....[43]....
        /*0494*/ 	.word	0xffffffff


	//   ....[44]....
        /*0498*/ 	.word	0xffffffff


	//   ....[45]....
        /*049c*/ 	.word	0xffffffff


	//   ....[46]....
        /*04a0*/ 	.word	0xffffffff


	//   ....[47]....
        /*04a4*/ 	.word	0xffffffff


	//   ....[48]....
        /*04a8*/ 	.word	0xffffffff


	//   ....[49]....
        /*04ac*/ 	.word	0xffffffff


	//   ....[50]....
        /*04b0*/ 	.word	0xffffffff


	//   ....[51]....
        /*04b4*/ 	.word	0xffffffff


	//   ....[52]....
        /*04b8*/ 	.word	0xffffffff


	//   ....[53]....
        /*04bc*/ 	.word	0xffffffff


	//   ....[54]....
        /*04c0*/ 	.word	0xffffffff


	//   ....[55]....
        /*04c4*/ 	.word	0xffffffff


	//   ....[56]....
        /*04c8*/ 	.word	0xffffffff


	//   ....[57]....
        /*04cc*/ 	.word	0xffffffff


	//   ....[58]....
        /*04d0*/ 	.word	0xffffffff


	//   ....[59]....
        /*04d4*/ 	.word	0xffffffff


	//   ....[60]....
        /*04d8*/ 	.word	0xffffffff


	//   ....[61]....
        /*04dc*/ 	.word	0xffffffff


	//   ....[62]....
        /*04e0*/ 	.word	0xffffffff


	//   ....[63]....
        /*04e4*/ 	.word	0xffffffff


	//   ....[64]....
        /*04e8*/ 	.word	0xffffffff


	//   ....[65]....
        /*04ec*/ 	.word	0xffffffff


	//   ....[66]....
        /*04f0*/ 	.word	0xffffffff


	//   ....[67]....
        /*04f4*/ 	.word	0xffffffff


	//   ....[68]....
        /*04f8*/ 	.word	0xffffffff


	//   ....[69]....
        /*04fc*/ 	.word	0xffffffff


	//   ....[70]....
        /*0500*/ 	.word	0xffffffff


	//   ....[71]....
        /*0504*/ 	.word	0xffffffff


	//   ....[72]....
        /*0508*/ 	.word	0xffffffff


	//   ....[73]....
        /*050c*/ 	.word	0xffffffff


	//   ....[74]....
        /*0510*/ 	.word	0xffffffff


	//   ....[75]....
        /*0514*/ 	.word	0xffffffff


	//   ....[76]....
        /*0518*/ 	.word	0xffffffff


	//   ....[77]....
        /*051c*/ 	.word	0xffffffff


	//   ....[78]....
        /*0520*/ 	.word	0xffffffff


	//   ....[79]....
        /*0524*/ 	.word	0xffffffff


	//   ....[80]....
        /*0528*/ 	.word	0xffffffff


	//   ....[81]....
        /*052c*/ 	.word	0xffffffff


	//   ....[82]....
        /*0530*/ 	.word	0xffffffff


	//   ....[83]....
        /*0534*/ 	.word	0xffffffff


	//   ....[84]....
        /*0538*/ 	.word	0xffffffff


	//   ....[85]....
        /*053c*/ 	.word	0xffffffff


	//   ....[86]....
        /*0540*/ 	.word	0xffffffff


	//   ....[87]....
        /*0544*/ 	.word	0xffffffff


	//   ....[88]....
        /*0548*/ 	.word	0xffffffff


	//   ....[89]....
        /*054c*/ 	.word	0xffffffff


	//   ....[90]....
        /*0550*/ 	.word	0xffffffff


	//----- nvinfo : EIATTR_COOP_GROUP_INSTR_OFFSETS
	.align		4
.L_882:
        /*0554*/ 	.byte	0x04, 0x28
        /*0556*/ 	.short	(.L_884 - .L_883)


	//   ....[0]....
.L_883:
        /*0558*/ 	.word	0x000000a0


	//   ....[1]....
        /*055c*/ 	.word	0x00001420


	//   ....[2]....
        /*0560*/ 	.word	0x00001450


	//   ....[3]....
        /*0564*/ 	.word	0x000016c0


	//   ....[4]....
        /*0568*/ 	.word	0x000016f0


	//   ....[5]....
        /*056c*/ 	.word	0x00001860


	//   ....[6]....
        /*0570*/ 	.word	0x00001890


	//   ....[7]....
        /*0574*/ 	.word	0x00001a10


	//   ....[8]....
        /*0578*/ 	.word	0x00001a60


	//   ....[9]....
        /*057c*/ 	.word	0x00002140


	//   ....[10]....
        /*0580*/ 	.word	0x00002180


	//   ....[11]....
        /*0584*/ 	.word	0x00002220


	//   ....[12]....
        /*0588*/ 	.word	0x00002260


	//   ....[13]....
        /*058c*/ 	.word	0x00002290


	//   ....[14]....
        /*0590*/ 	.word	0x000022c0


	//   ....[15]....
        /*0594*/ 	.word	0x00002300


	//   ....[16]....
        /*0598*/ 	.word	0x00002330


	//   ....[17]....
        /*059c*/ 	.word	0x00002360


	//   ....[18]....
        /*05a0*/ 	.word	0x00002390


	//   ....[19]....
        /*05a4*/ 	.word	0x00002550


	//   ....[20]....
        /*05a8*/ 	.word	0x000025a0


	//   ....[21]....
        /*05ac*/ 	.word	0x000041c0


	//   ....[22]....
        /*05b0*/ 	.word	0x000041d0


	//   ....[23]....
        /*05b4*/ 	.word	0x000041e0


	//   ....[24]....
        /*05b8*/ 	.word	0x000042c0


	//   ....[25]....
        /*05bc*/ 	.word	0x000042e0


	//   ....[26]....
        /*05c0*/ 	.word	0x000042f0


	//   ....[27]....
        /*05c4*/ 	.word	0x00004770


	//   ....[28]....
        /*05c8*/ 	.word	0x00004780


	//   ....[29]....
        /*05cc*/ 	.word	0x00004c90


	//   ....[30]....
        /*05d0*/ 	.word	0x00005090


	//   ....[31]....
        /*05d4*/ 	.word	0x000050e0


	//   ....[32]....
        /*05d8*/ 	.word	0x00005150


	//   ....[33]....
        /*05dc*/ 	.word	0x00008e70


	//   ....[34]....
        /*05e0*/ 	.word	0x00008ea0


	//   ....[35]....
        /*05e4*/ 	.word	0x00008f50


	//   ....[36]....
        /*05e8*/ 	.word	0x00008f90


	//   ....[37]....
        /*05ec*/ 	.word	0x00008fa0


	//   ....[38]....
        /*05f0*/ 	.word	0x00008fb0


	//   ....[39]....
        /*05f4*/ 	.word	0x0000a780


	//   ....[40]....
        /*05f8*/ 	.word	0x0000a790


	//   ....[41]....
        /*05fc*/ 	.word	0x0000a7a0


	//   ....[42]....
        /*0600*/ 	.word	0x0000a7b0


	//   ....[43]....
        /*0604*/ 	.word	0x0000a890


	//   ....[44]....
        /*0608*/ 	.word	0x0000a8f0


	//   ....[45]....
        /*060c*/ 	.word	0x0000ab50


	//   ....[46]....
        /*0610*/ 	.word	0x0000ab60


	//   ....[47]....
        /*0614*/ 	.word	0x0000b500


	//   ....[48]....
        /*0618*/ 	.word	0x0000b540


	//   ....[49]....
        /*061c*/ 	.word	0x0000b560


	//   ....[50]....
        /*0620*/ 	.word	0x0000b580


	//   ....[51]....
        /*0624*/ 	.word	0x0000e290


	//   ....[52]....
        /*0628*/ 	.word	0x0000e2a0


	//   ....[53]....
        /*062c*/ 	.word	0x0000e2b0


	//   ....[54]....
        /*0630*/ 	.word	0x0000e2c0


	//   ....[55]....
        /*0634*/ 	.word	0x0000e360


	//   ....[56]....
        /*0638*/ 	.word	0x0000e380


	//   ....[57]....
        /*063c*/ 	.word	0x0000e820


	//   ....[58]....
        /*0640*/ 	.word	0x0000e830


	//   ....[59]....
        /*0644*/ 	.word	0x0000e850


	//   ....[60]....
        /*0648*/ 	.word	0x0000e860


	//   ....[61]....
        /*064c*/ 	.word	0x0000e880


	//   ....[62]....
        /*0650*/ 	.word	0x0000e920


	//   ....[63]....
        /*0654*/ 	.word	0x000100a0


	//   ....[64]....
        /*0658*/ 	.word	0x000100c0


	//   ....[65]....
        /*065c*/ 	.word	0x000100f0


	//   ....[66]....
        /*0660*/ 	.word	0x00010100


	//   ....[67]....
        /*0664*/ 	.word	0x000126c0


	//   ....[68]....
        /*0668*/ 	.word	0x000126d0


	//   ....[69]....
        /*066c*/ 	.word	0x00012700


	//   ....[70]....
        /*0670*/ 	.word	0x00012720


	//   ....[71]....
        /*0674*/ 	.word	0x00014180


	//   ....[72]....
        /*0678*/ 	.word	0x000141e0


	//   ....[73]....
        /*067c*/ 	.word	0x00014210


	//   ....[74]....
        /*0680*/ 	.word	0x00014240


	//   ....[75]....
        /*0684*/ 	.word	0x00014470


	//   ....[76]....
        /*0688*/ 	.word	0x00014480


	//   ....[77]....
        /*068c*/ 	.word	0x00014680


	//   ....[78]....
        /*0690*/ 	.word	0x000146b0


	//   ....[79]....
        /*0694*/ 	.word	0x00014870


	//   ....[80]....
        /*0698*/ 	.word	0x000148a0


	//   ....[81]....
        /*069c*/ 	.word	0x00014a60


	//   ....[82]....
        /*06a0*/ 	.word	0x00014a80


	//   ....[83]....
        /*06a4*/ 	.word	0x00015400


	//   ....[84]....
        /*06a8*/ 	.word	0x00015420


	//   ....[85]....
        /*06ac*/ 	.word	0x000155e0


	//   ....[86]....
        /*06b0*/ 	.word	0x00015610


	//   ....[87]....
        /*06b4*/ 	.word	0x000157a0


	//   ....[88]....
        /*06b8*/ 	.word	0x000157d0


	//   ....[89]....
        /*06bc*/ 	.word	0x00015960


	//   ....[90]....
        /*06c0*/ 	.word	0x00015980


	//----- nvinfo : EIATTR_EXIT_INSTR_OFFSETS
	.align		4
.L_884:
        /*06c4*/ 	.byte	0x04, 0x1c
        /*06c6*/ 	.short	(.L_886 - .L_885)


	//   ....[0]....
.L_885:
        /*06c8*/ 	.word	0x00000450


	//   ....[1]....
        /*06cc*/ 	.word	0x00014a90


	//   ....[2]....
        /*06d0*/ 	.word	0x00014bd0


	//   ....[3]....
        /*06d4*/ 	.word	0x00014c30


	//   ....[4]....
        /*06d8*/ 	.word	0x00015990


	//   ....[5]....
        /*06dc*/ 	.word	0x00015aa0


	//   ....[6]....
        /*06e0*/ 	.word	0x00015b00


	//----- nvinfo : EIATTR_CTAIDZ_USED
	.align		4
.L_886:
        /*06e4*/ 	.byte	0x01, 0x04
	.zero		2


	//----- nvinfo : EIATTR_MAX_THREADS
	.align		4
        /*06e8*/ 	.byte	0x04, 0x05
        /*06ea*/ 	.short	(.L_888 - .L_887)
.L_887:
        /*06ec*/ 	.word	0x00000100
        /*06f0*/ 	.word	0x00000001
        /*06f4*/ 	.word	0x00000001


	//----- nvinfo : EIATTR_CRS_STACK_SIZE
	.align		4
.L_888:
        /*06f8*/ 	.byte	0x04, 0x1e
        /*06fa*/ 	.short	(.L_890 - .L_889)
.L_889:
        /*06fc*/ 	.word	0x00000000
.L_890:


//--------------------- .nv.info._ZN7cutlass13device_kernelIN5flash19enable_sm80_to_sm89INS1_16FlashAttnFwdSm80INS1_25CollectiveMainloopFwdSm80ILi8ELi1ELb0EN4cute5tupleIJNS5_1CILi128EEENS7_ILi48EEENS7_ILi256EEEEEELi256ENS_10bfloat16_tEfNS_4arch4Sm80ELb1ELb0ELb0ELb1ELb1ELb1ELb1ELb0EEENS1_21CollectiveEpilogueFwdINS6_IJS8_SA_S9_EEENS6_IJNS7_ILi1EEESI_SI_EEESC_SE_Li256ELb1ELb1ELb0ELb0EEENS1_19SingleTileSchedulerILb1ELb0ELb1ELi128EEEEEEEEEvNT_6ParamsE --------------------------
	.section	.nv.info._ZN7cutlass13device_kernelIN5flash19enable_sm80_to_sm89INS1_16FlashAttnFwdSm80INS1_25CollectiveMainloopFwdSm80ILi8ELi1ELb0EN4cute5tupleIJNS5_1CILi128EEENS7_ILi48EEENS7_ILi256EEEEEELi256ENS_10bfloat16_tEfNS_4arch4Sm80ELb1ELb0ELb0ELb1ELb1ELb1ELb1ELb0EEENS1_21CollectiveEpilogueFwdINS6_IJS8_SA_S9_EEENS6_IJNS7_ILi1EEESI_SI_EEESC_SE_Li256ELb1ELb1ELb0ELb0EEENS1_19SingleTileSchedulerILb1ELb0ELb1ELi128EEEEEEEEEvNT_6ParamsE,"",@"SHT_CUDA_INFO"
	.sectionflags	@""
	.align	4


	//----- nvinfo : EIATTR_CUDA_API_VERSION
	.align		4
        /*0000*/ 	.byte	0x04, 0x37
        /*0002*/ 	.short	(.L_892 - .L_891)
.L_891:
        /*0004*/ 	.word	0x00000082


	//----- nvinfo : EIATTR_SW2861232_WAR
	.align		4
.L_892:
        /*0008*/ 	.byte	0x01, 0x35
	.zero		2


	//----- nvinfo : EIATTR_PARAM_CBANK
	.align		4
        /*000c*/ 	.byte	0x04, 0x0a
        /*000e*/ 	.short	(.L_894 - .L_893)
	.align		4
.L_893:
        /*0010*/ 	.word	index@(.nv.constant0._ZN7cutlass13device_kernelIN5flash19enable_sm80_to_sm89INS1_16FlashAttnFwdSm80INS1_25CollectiveMainloopFwdSm80ILi8ELi1ELb0EN4cute5tupleIJNS5_1CILi128EEENS7_ILi48EEENS7_ILi256EEEEEELi256ENS_10bfloat16_tEfNS_4arch4Sm80ELb1ELb0ELb0ELb1ELb1ELb1ELb1ELb0EEENS1_21CollectiveEpilogueFwdINS6_IJS8_SA_S9_EEENS6_IJNS7_ILi1EEESI_SI_EEESC_SE_Li256ELb1ELb1ELb0ELb0EEENS1_19SingleTileSchedulerILb1ELb0ELb1ELi128EEEEEEEEEvNT_6ParamsE)
        /*0014*/ 	.short	0x0160
        /*0016*/ 	.short	0x0418


	//----- nvinfo : EIATTR_CBANK_PARAM_SIZE
	.align		4
.L_894:
        /*0018*/ 	.byte	0x03, 0x19
        /*001a*/ 	.short	0x0418


	//----- nvinfo : EIATTR_KPARAM_INFO
	.align		4
        /*001c*/ 	.byte	0x04, 0x17
        /*001e*/ 	.short	(.L_896 - .L_895)
.L_895:
        /*0020*/ 	.word	0x00000000
        /*0024*/ 	.short	0x0000
        /*0026*/ 	.short	0x0000
        /*0028*/ 	.byte	0x00, 0xf0, 0x61, 0x10


	//----- nvinfo : EIATTR_MAXREG_COUNT
	.align		4
.L_896:
        /*002c*/ 	.byte	0x03, 0x1b
        /*002e*/ 	.short	0x00ff


	//----- nvinfo : EIATTR_NUM_BARRIERS
	.align		4
        /*0030*/ 	.byte	0x02, 0x4c
        /*0032*/ 	.byte	0x02
	.zero		1


	//----- nvinfo : EIATTR_MERCURY_ISA_VERSION
	.align		4
        /*0034*/ 	.byte	0x03, 0x5f
        /*0036*/ 	.short	0x0000


	//----- nvinfo : EIATTR_COOP_GROUP_MASK_REGIDS
	.align		4
        /*0038*/ 	.byte	0x04, 0x29
        /*003a*/ 	.short	(.L_898 - .L_897)


	//   ....[0]....
.L_897:
        /*003c*/ 	.word	0xffffffff


	//   ....[1]....
        /*0040*/ 	.word	0xffffffff


	//   ....[2]....
        /*0044*/ 	.word	0xffffffff


	//   ....[3]....
        /*0048*/ 	.word	0xffffffff


	//   ....[4]....
        /*004c*/ 	.word	0xffffffff


	//   ....[5]....
        /*0050*/ 	.word	0xffffffff


	//   ....[6]....
        /*0054*/ 	.word	0xffffffff


	//   ....[7]....
        /*0058*/ 	.word	0xffffffff


	//   ....[8]....
        /*005c*/ 	.word	0xffffffff


	//   ....[9]....
        /*0060*/ 	.word	0xffffffff


	//   ....[10]....
        /*0064*/ 	.word	0xffffffff


	//   ....[11]....
        /*0068*/ 	.word	0xffffffff


	//   ....[12]....
        /*006c*/ 	.word	0xffffffff


	//   ....[13]....
        /*0070*/ 	.word	0xffffffff


	//   ....[14]....
        /*0074*/ 	.word	0xffffffff


	//   ....[15]....
        /*0078*/ 	.word	0xffffffff


	//   ....[16]....
        /*007c*/ 	.word	0xffffffff


	//   ....[17]....
        /*0080*/ 	.word	0xffffffff


	//   ....[18]....
        /*0084*/ 	.word	0xffffffff


	//   ....[19]....
        /*0088*/ 	.word	0xffffffff


	//   ....[20]....
        /*008c*/ 	.word	0xffffffff


	//   ....[21]....
        /*0090*/ 	.word	0xffffffff


	//   ....[22]....
        /*0094*/ 	.word	0xffffffff


	//   ....[23]....
        /*0098*/ 	.word	0xffffffff


	//   ....[24]....
        /*009c*/ 	.word	0xffffffff


	//   ....[25]....
        /*00a0*/ 	.word	0xffffffff


	//   ....[26]....
        /*00a4*/ 	.word	0xffffffff


	//   ....[27]....
        /*00a8*/ 	.word	0xffffffff


	//   ....[28]....
        /*00ac*/ 	.word	0xffffffff


	//   ....[29]....
        /*00b0*/ 	.word	0xffffffff


	//   ....[30]....
        /*00b4*/ 	.word	0xffffffff


	//   ....[31]....
        /*00b8*/ 	.word	0xffffffff


	//   ....[32]....
        /*00bc*/ 	.word	0xffffffff


	//   ....[33]....
        /*00c0*/ 	.word	0xffffffff


	//   ....[34]....
        /*00c4*/ 	.word	0xffffffff


	//   ....[35]....
        /*00c8*/ 	.word	0xffffffff


	//   ....[36]....
        /*00cc*/ 	.word	0xffffffff


	//   ....[37]....
        /*00d0*/ 	.word	0xffffffff


	//   ....[38]....
        /*00d4*/ 	.word	0xffffffff


	//   ....[39]....
        /*00d8*/ 	.word	0xffffffff


	//   ....[40]....
        /*00dc*/ 	.word	0xffffffff


	//   ....[41]....
        /*00e0*/ 	.word	0xffffffff


	//   ....[42]....
        /*00e4*/ 	.word	0xffffffff


	//   ....[43]....
        /*00e8*/ 	.word	0xffffffff


	//   ....[44]....
        /*00ec*/ 	.word	0xffffffff


	//   ....[45]....
        /*00f0*/ 	.word	0xffffffff


	//   ....[46]....
        /*00f4*/ 	.word	0xffffffff


	//   ....[47]....
        /*00f8*/ 	.word	0xffffffff


	//   ....[48]....
        /*00fc*/ 	.word	0xffffffff


	//   ....[49]....
        /*0100*/ 	.word	0xffffffff


	//   ....[50]....
        /*0104*/ 	.word	0xffffffff


	//   ....[51]....
        /*0108*/ 	.word	0xffffffff


	//   ....[52]....
        /*010c*/ 	.word	0xffffffff


	//   ....[53]....
        /*0110*/ 	.word	0xffffffff


	//   ....[54]....
        /*0114*/ 	.word	0xffffffff


	//   ....[55]....
        /*0118*/ 	.word	0xffffffff


	//   ....[56]....
        /*011c*/ 	.word	0xffffffff


	//   ....[57]....
        /*0120*/ 	.word	0xffffffff


	//   ....[58]....
        /*0124*/ 	.word	0xffffffff


	//   ....[59]....
        /*0128*/ 	.word	0xffffffff


	//   ....[60]....
        /*012c*/ 	.word	0xffffffff


	//   ....[61]....
        /*0130*/ 	.word	0xffffffff


	//   ....[62]....
        /*0134*/ 	.word	0xffffffff


	//   ....[63]....
        /*0138*/ 	.word	0xffffffff


	//   ....[64]....
        /*013c*/ 	.word	0xffffffff


	//   ....[65]....
        /*0140*/ 	.word	0xffffffff


	//   ....[66]....
        /*0144*/ 	.word	0xffffffff


	//   ....[67]....
        /*0148*/ 	.word	0xffffffff


	//   ....[68]....
        /*014c*/ 	.word	0xffffffff


	//   ....[69]....
        /*0150*/ 	.word	0xffffffff


	//   ....[70]....
        /*0154*/ 	.word	0xffffffff


	//   ....[71]....
        /*0158*/ 	.word	0xffffffff


	//   ....[72]....
        /*015c*/ 	.word	0xffffffff


	//   ....[73]....
        /*0160*/ 	.word	0xffffffff


	//   ....[74]....
        /*0164*/ 	.word	0xffffffff


	//   ....[75]....
        /*0168*/ 	.word	0xffffffff


	//   ....[76]....
        /*016c*/ 	.word	0xffffffff


	//   ....[77]....
        /*0170*/ 	.word	0xffffffff


	//   ....[78]....
        /*0174*/ 	.word	0xffffffff


	//   ....[79]....
        /*0178*/ 	.word	0xffffffff


	//   ....[80]....
        /*017c*/ 	.word	0xffffffff


	//   ....[81]....
        /*0180*/ 	.word	0xffffffff


	//   ....[82]....
        /*0184*/ 	.word	0xffffffff


	//   ....[83]....
        /*0188*/ 	.word	0xffffffff


	//   ....[84]....
        /*018c*/ 	.word	0xffffffff


	//   ....[85]....
        /*0190*/ 	.word	0xffffffff


	//   ....[86]....
        /*0194*/ 	.word	0xffffffff


	//   ....[87]....
        /*0198*/ 	.word	0xffffffff


	//   ....[88]....
        /*019c*/ 	.word	0xffffffff


	//   ....[89]....
        /*01a0*/ 	.word	0xffffffff


	//   ....[90]....
        /*01a4*/ 	.word	0xffffffff


	//   ....[91]....
        /*01a8*/ 	.word	0xffffffff


	//   ....[92]....
        /*01ac*/ 	.word	0xffffffff


	//   ....[93]....
        /*01b0*/ 	.word	0xffffffff


	//   ....[94]....
        /*01b4*/ 	.word	0xffffffff


	//   ....[95]....
        /*01b8*/ 	.word	0xffffffff


	//   ....[96]....
        /*01bc*/ 	.word	0xffffffff


	//   ....[97]....
        /*01c0*/ 	.word	0xffffffff


	//   ....[98]....
        /*01c4*/ 	.word	0xffffffff


	//   ....[99]....
        /*01c8*/ 	.word	0xffffffff


	//   ....[100]....
        /*01cc*/ 	.word	0xffffffff


	//   ....[101]....
        /*01d0*/ 	.word	0xffffffff


	//   ....[102]....
        /*01d4*/ 	.word	0xffffffff


	//   ....[103]....
        /*01d8*/ 	.word	0xffffffff


	//   ....[104]....
        /*01dc*/ 	.word	0xffffffff


	//   ....[105]....
        /*01e0*/ 	.word	0xffffffff


	//   ....[106]....
        /*01e4*/ 	.word	0xffffffff


	//   ....[107]....
        /*01e8*/ 	.word	0xffffffff


	//   ....[108]....
        /*01ec*/ 	.word	0xffffffff


	//   ....[109]....
        /*01f0*/ 	.word	0xffffffff


	//   ....[110]....
        /*01f4*/ 	.word	0xffffffff


	//   ....[111]....
        /*01f8*/ 	.word	0xffffffff


	//   ....[112]....
        /*01fc*/ 	.word	0xffffffff


	//   ....[113]....
        /*0200*/ 	.word	0xffffffff


	//   ....[114]....
        /*0204*/ 	.word	0xffffffff


	//   ....[115]....
        /*0208*/ 	.word	0xffffffff


	//   ....[116]....
        /*020c*/ 	.word	0xffffffff


	//   ....[117]....
        /*0210*/ 	.word	0xffffffff


	//   ....[118]....
        /*0214*/ 	.word	0xffffffff


	//   ....[119]....
        /*0218*/ 	.word	0xffffffff


	//   ....[120]....
        /*021c*/ 	.word	0xffffffff


	//   ....[121]....
        /*0220*/ 	.word	0xffffffff


	//   ....[122]....
        /*0224*/ 	.word	0xffffffff


	//   ....[123]....
        /*0228*/ 	.word	0xffffffff


	//   ....[124]....
        /*022c*/ 	.word	0xffffffff


	//   ....[125]....
        /*0230*/ 	.word	0xffffffff


	//   ....[126]....
        /*0234*/ 	.word	0xffffffff


	//   ....[127]....
        /*0238*/ 	.word	0xffffffff


	//   ....[128]....
        /*023c*/ 	.word	0xffffffff


	//   ....[129]....
        /*0240*/ 	.word	0xffffffff


	//   ....[130]....
        /*0244*/ 	.word	0xffffffff


	//----- nvinfo : EIATTR_COOP_GROUP_INSTR_OFFSETS
	.align		4
.L_898:
        /*0248*/ 	.byte	0x04, 0x28
        /*024a*/ 	.short	(.L_900 - .L_899)


	//   ....[0]....
.L_899:
        /*024c*/ 	.word	0x00000090


	//   ....[1]....
        /*0250*/ 	.word	0x00002710


	//   ....[2]....
        /*0254*/ 	.word	0x00002790


	//   ....[3]....
        /*0258*/ 	.word	0x00003800


	//   ....[4]....
        /*025c*/ 	.word	0x00003810


	//   ....[5]....
        /*0260*/ 	.word	0x00004db0


	//   ....[6]....
        /*0264*/ 	.word	0x00004e30


	//   ....[7]....
        /*0268*/ 	.word	0x00005f40


	//   ....[8]....
        /*026c*/ 	.word	0x00005f50


	//   ....[9]....
        /*0270*/ 	.word	0x00006ef0


	//   ....[10]....
        /*0274*/ 	.word	0x00006f20


	//   ....[11]....
        /*0278*/ 	.word	0x000070f0


	//   ....[12]....
        /*027c*/ 	.word	0x00007110


	//   ....[13]....
        /*0280*/ 	.word	0x00007540


	//   ....[14]....
        /*0284*/ 	.word	0x00007560


	//   ....[15]....
        /*0288*/ 	.word	0x00007790


	//   ....[16]....
        /*028c*/ 	.word	0x000077b0


	//   ....[17]....
        /*0290*/ 	.word	0x000086b0


	//   ....[18]....
        /*0294*/ 	.word	0x000086d0


	//   ....[19]....
        /*0298*/ 	.word	0x000088c0


	//   ....[20]....
        /*029c*/ 	.word	0x000088f0


	//   ....[21]....
        /*02a0*/ 	.word	0x00008a70


	//   ....[22]....
        /*02a4*/ 	.word	0x00008aa0


	//   ....[23]....
        /*02a8*/ 	.word	0x00008c20


	//   ....[24]....
        /*02ac*/ 	.word	0x00008c60


	//   ....[25]....
        /*02b0*/ 	.word	0x00009170


	//   ....[26]....
        /*02b4*/ 	.word	0x00009190


	//   ....[27]....
        /*02b8*/ 	.word	0x000091a0


	//   ....[28]....
        /*02bc*/ 	.word	0x000091b0


	//   ....[29]....
        /*02c0*/ 	.word	0x00009710


	//   ....[30]....
        /*02c4*/ 	.word	0x00009770


	//   ....[31]....
        /*02c8*/ 	.word	0x00009790


	//   ....[32]....
        /*02cc*/ 	.word	0x000097a0


	//   ....[33]....
        /*02d0*/ 	.word	0x00009a70


	//   ....[34]....
        /*02d4*/ 	.word	0x00009c30


	//   ....[35]....
        /*02d8*/ 	.word	0x00009c70


	//   ....[36]....
        /*02dc*/ 	.word	0x00009cb0


	//   ....[37]....
        /*02e0*/ 	.word	0x00009fe0


	//   ....[38]....
        /*02e4*/ 	.word	0x0000a1a0


	//   ....[39]....
        /*02e8*/ 	.word	0x0000a1e0


	//   ....[40]....
        /*02ec*/ 	.word	0x0000a220


	//   ....[41]....
        /*02f0*/ 	.word	0x0000a560


	//   ....[42]....
        /*02f4*/ 	.word	0x0000a720


	//   ....[43]....
        /*02f8*/ 	.word	0x0000a760


	//   ....[44]....
        /*02fc*/ 	.word	0x0000a7a0


	//   ....[45]....
        /*0300*/ 	.word	0x0000e1c0


	//   ....[46]....
        /*0304*/ 	.word	0x0000e220


	//   ....[47]....
        /*0308*/ 	.word	0x0000e260


	//   ....[48]....
        /*030c*/ 	.word	0x0000e280


	//   ....[49]....
        /*0310*/ 	.word	0x0000e420


	//   ....[50]....
        /*0314*/ 	.word	0x0000e5e0


	//   ....[51]....
        /*0318*/ 	.word	0x0000e620


	//   ....[52]....
        /*031c*/ 	.word	0x0000e660


	//   ....[53]....
        /*0320*/ 	.word	0x0000e860


	//   ....[54]....
        /*0324*/ 	.word	0x0000ea20


	//   ....[55]....
        /*0328*/ 	.word	0x0000ea60


	//   ....[56]....
        /*032c*/ 	.word	0x0000eaa0


	//   ....[57]....
        /*0330*/ 	.word	0x0000ecb0


	//   ....[58]....
        /*0334*/ 	.word	0x0000edc0


	//   ....[59]....
        /*0338*/ 	.word	0x0000ee00


	//   ....[60]....
        /*033c*/ 	.word	0x0000ee40


	//   ....[61]....
        /*0340*/ 	.word	0x000130f0


	//   ....[62]....
        /*0344*/ 	.word	0x00013130


	//   ....[63]....
        /*0348*/ 	.word	0x00013510


	//   ....[64]....
        /*034c*/ 	.word	0x00013520


	//   ....[65]....
        /*0350*/ 	.word	0x00014390


	//   ....[66]....
        /*0354*/ 	.word	0x000143a0


	//   ....[67]....
        /*0358*/ 	.word	0x000144b0


	//   ....[68]....
        /*035c*/ 	.word	0x000144d0


	//   ....[69]....
        /*0360*/ 	.word	0x00014900


	//   ....[70]....
        /*0364*/ 	.word	0x00014920


	//   ....[71]....
        /*0368*/ 	.word	0x00014de0


	//   ....[72]....
        /*036c*/ 	.word	0x00014ea0


	//   ....[73]....
        /*0370*/ 	.word	0x00014eb0


	//   ....[74]....
        /*0374*/ 	.word	0x00014f00


	//   ....[75]....
        /*0378*/ 	.word	0x00015ed0


	//   ....[76]....
        /*037c*/ 	.word	0x00015ef0


	//   ....[77]....
        /*0380*/ 	.word	0x00016000


	//   ....[78]....
        /*0384*/ 	.word	0x00016010


	//   ....[79]....
        /*0388*/ 	.word	0x00016ce0


	//   ....[80]....
        /*038c*/ 	.word	0x00016d00


	//   ....[81]....
        /*0390*/ 	.word	0x00016dc0


	//   ....[82]....
        /*0394*/ 	.word	0x00016de0


	//   ....[83]....
        /*0398*/ 	.word	0x00016fe0


	//   ....[84]....
        /*039c*/ 	.word	0x00017030


	//   ....[85]....
        /*03a0*/ 	.word	0x00017410


	//   ....[86]....
        /*03a4*/ 	.word	0x00017440


	//   ....[87]....
        /*03a8*/ 	.word	0x00017590


	//   ....[88]....
        /*03ac*/ 	.word	0x00017680


	//   ....[89]....
        /*03b0*/ 	.word	0x00018e90


	//   ....[90]....
        /*03b4*/ 	.word	0x00018eb0


	//   ....[91]....
        /*03b8*/ 	.word	0x00019040


	//   ....[92]....
        /*03bc*/ 	.word	0x00019050


	//   ....[93]....
        /*03c0*/ 	.word	0x00019d30


	//   ....[94]....
        /*03c4*/ 	.word	0x00019d40


	//   ....[95]....
        /*03c8*/ 	.word	0x00019d50


	//   ....[96]....
        /*03cc*/ 	.word	0x00019d60


	//   ....[97]....
        /*03d0*/ 	.word	0x0001a110


	//   ....[98]....
        /*03d4*/ 	.word	0x0001a130


	//   ....[99]....
        /*03d8*/ 	.word	0x0001a160


	//   ....[100]....
        /*03dc*/ 	.word	0x0001a170


	//   ....[101]....
        /*03e0*/ 	.word	0x0001b850


	//   ....[102]....
        /*03e4*/ 	.word	0x0001b880


	//   ....[103]....
        /*03e8*/ 	.word	0x0001b8c0


	//   ....[104]....
        /*03ec*/ 	.word	0x0001b8d0


	//   ....[105]....
        /*03f0*/ 	.word	0x0001d360


	//   ....[106]....
        /*03f4*/ 	.word	0x0001d3a0


	//   ....[107]....
        /*03f8*/ 	.word	0x0001d3d0


	//   ....[108]....
        /*03fc*/ 	.word	0x0001d400


	//   ....[109]....
        /*0400*/ 	.word	0x0001d620


	//   ....[110]....
        /*0404*/ 	.word	0x0001d630


	//   ....[111]....
        /*0408*/ 	.word	0x0001d830


	//   ....[112]....
        /*040c*/ 	.word	0x0001d860


	//   ....[113]....
        /*0410*/ 	.word	0x0001da20


	//   ....[114]....
        /*0414*/ 	.word	0x0001da50


	//   ....[115]....
        /*0418*/ 	.word	0x0001dc10


	//   ....[116]....
        /*041c*/ 	.word	0x0001dc30


	//   ....[117]....
        /*0420*/ 	.word	0x0001e5e0


	//   ....[118]....
        /*0424*/ 	.word	0x0001e600


	//   ....[119]....
        /*0428*/ 	.word	0x0001e790


	//   ....[120]....
        /*042c*/ 	.word	0x0001e7c0


	//   ....[121]....
        /*0430*/ 	.word	0x0001e950


	//   ....[122]....
        /*0434*/ 	.word	0x0001e980


	//   ....[123]....
        /*0438*/ 	.word	0x0001eb10


	//   ....[124]....
        /*043c*/ 	.word	0x0001eb30


	//   ....[125]....
        /*0440*/ 	.word	0x0001ecf0


	//   ....[126]....
        /*0444*/ 	.word	0x0001ed50


	//   ....[127]....
        /*0448*/ 	.word	0x0001eda0


	//   ....[128]....
        /*044c*/ 	.word	0x0001ee00


	//   ....[129]....
        /*0450*/ 	.word	0x0001ee50


	//   ....[130]....
        /*0454*/ 	.word	0x0001eeb0


	//----- nvinfo : EIATTR_EXIT_INSTR_OFFSETS
	.align		4
.L_900:
        /*0458*/ 	.byte	0x04, 0x1c
        /*045a*/ 	.short	(.L_902 - .L_901)


	//   ....[0]....
.L_901:
        /*045c*/ 	.word	0x00000440


	//   ....[1]....
        /*0460*/ 	.word	0x0001dc40


	//   ....[2]....
        /*0464*/ 	.word	0x0001dd80


	//   ....[3]....
        /*0468*/ 	.word	0x0001dde0


	//   ....[4]....
        /*046c*/ 	.word	0x0001eb40


	//   ....[5]....
        /*0470*/ 	.word	0x0001ec50


	//   ....[6]....
        /*0474*/ 	.word	0x0001ecb0


	//----- nvinfo : EIATTR_CTAIDZ_USED
	.align		4
.L_902:
        /*0478*/ 	.byte	0x01, 0x04
	.zero		2


	//----- nvinfo : EIATTR_MAX_THREADS
	.align		4
        /*047c*/ 	.byte	0x04, 0x05
        /*047e*/ 	.short	(.L_904 - .L_903)
.L_903:
        /*0480*/ 	.word	0x00000100
        /*0484*/ 	.word	0x00000001
        /*0488*/ 	.word	0x00000001


	//----- nvinfo : EIATTR_CRS_STACK_SIZE
	.align		4
.L_904:
        /*048c*/ 	.byte	0x04, 0x1e
        /*048e*/ 	.short	(.L_906 - .L_905)
.L_905:
        /*0490*/ 	.word	0x00000000
.L_906:


//--------------------- .nv.callgraph             --------------------------
	.section	.nv.callgraph,"",@"SHT_CUDA_CALLGRAPH"
	.align	4
	.sectionentsize	8
	.align		4
        /*0000*/ 	.word	0x00000000
	.align		4
        /*0004*/ 	.word	0xffffffff
	.align		4
        /*0008*/ 	.word	0x00000000
	.align		4
        /*000c*/ 	.word	0xfffffffe
	.align		4
        /*0010*/ 	.word	0x00000000
	.align		4
        /*0014*/ 	.word	0xfffffffd
	.align		4
        /*0018*/ 	.word	0x00000000
	.align		4
        /*001c*/ 	.word	0xfffffffc


//--------------------- .nv.rel.action            --------------------------
	.section	.nv.rel.action,"",@"SHT_CUDA_RELOCINFO"
	.align	8
	.sectionentsize	8
        /*0000*/ 	.byte	0x73, 0x00, 0x00, 0x00, 0x00, 0x00, 0x00, 0x00, 0x00, 0x00, 0x00, 0x11, 0x25, 0x00, 0x05, 0x36


//--------------------- .nv.constant4             --------------------------
	.section	.nv.constant4,"a",@progbits
	.align	8
	.align		8
.nv.constant4:
        /*0000*/ 	.dword	_ZN83_INTERNAL_bf8e8325_47_flash_fwd_hdim256_bf16_paged_softcapall_sm80_cu_8e232a79_35374cuda3std3__45__cpo5beginE
	.align		8
        /*0008*/ 	.dword	_ZN83_INTERNAL_bf8e8325_47_flash_fwd_hdim256_bf16_paged_softcapall_sm80_cu_8e232a79_35374cuda3std3__45__cpo3endE
	.align		8
        /*0010*/ 	.dword	_ZN83_INTERNAL_bf8e8325_47_flash_fwd_hdim256_bf16_paged_softcapall_sm80_cu_8e232a79_35374cuda3std3__45__cpo6cbeginE
	.align		8
        /*0018*/ 	.dword	_ZN83_INTERNAL_bf8e8325_47_flash_fwd_hdim256_bf16_paged_softcapall_sm80_cu_8e232a79_35374cuda3std3__45__cpo4cendE
	.align		8
        /*0020*/ 	.dword	_ZN83_INTERNAL_bf8e8325_47_flash_fwd_hdim256_bf16_paged_softcapall_sm80_cu_8e232a79_35374cuda3std3__485_GLOBAL__N__bf8e8325_47_flash_fwd_hdim256_bf16_paged_softcapall_sm80_cu_8e232a79_35376ignoreE
	.align		8
        /*0028*/ 	.dword	_ZN83_INTERNAL_bf8e8325_47_flash_fwd_hdim256_bf16_paged_softcapall_sm80_cu_8e232a79_35374cuda3std3__419piecewise_constructE
	.align		8
        /*0030*/ 	.dword	_ZN83_INTERNAL_bf8e8325_47_flash_fwd_hdim256_bf16_paged_softcapall_sm80_cu_8e232a79_35374cuda3std3__48in_placeE
	.align		8
        /*0038*/ 	.dword	_ZN83_INTERNAL_bf8e8325_47_flash_fwd_hdim256_bf16_paged_softcapall_sm80_cu_8e232a79_35374cuda3std6ranges3__45__cpo4swapE
	.align		8
        /*0040*/ 	.dword	_ZN83_INTERNAL_bf8e8325_47_flash_fwd_hdim256_bf16_paged_softcapall_sm80_cu_8e232a79_35374cuda3std6ranges3__45__cpo9iter_moveE
	.align		8
        /*0048*/ 	.dword	_ZN83_INTERNAL_bf8e8325_47_flash_fwd_hdim256_bf16_paged_softcapall_sm80_cu_8e232a79_35374cute7productE
	.align		8
        /*0050*/ 	.dword	_ZN83_INTERNAL_bf8e8325_47_flash_fwd_hdim256_bf16_paged_softcapall_sm80_cu_8e232a79_35374cute1_E


//--------------------- .nv.constant0._ZN7cutlass13device_kernelIN5flash19enable_sm80_to_sm89INS1_16FlashAttnFwdSm80INS1_25CollectiveMainloopFwdSm80ILi8ELi1ELb1EN4cute5tupleIJNS5_1CILi128EEENS7_ILi64EEENS7_ILi256EEEEEELi256ENS_10bfloat16_tEfNS_4arch4Sm80ELb0ELb0ELb1ELb0ELb1ELb0ELb1ELb0EEENS1_21CollectiveEpilogueFwdINS6_IJS8_SA_S9_EEENS6_IJNS7_ILi1EEESI_SI_EEESC_SE_Li256ELb0ELb1ELb0ELb0EEENS1_19SingleTileSchedulerILb0ELb0ELb1ELi128EEEEEEEEEvNT_6ParamsE --------------------------
	.section	.nv.constant0._ZN7cutlass13device_kernelIN5flash19enable_sm80_to_sm89INS1_16FlashAttnFwdSm80INS1_25CollectiveMainloopFwdSm80ILi8ELi1ELb1EN4cute5tupleIJNS5_1CILi128EEENS7_ILi64EEENS7_ILi256EEEEEELi256ENS_10bfloat16_tEfNS_4arch4Sm80ELb0ELb0ELb1ELb0ELb1ELb0ELb1ELb0EEENS1_21CollectiveEpilogueFwdINS6_IJS8_SA_S9_EEENS6_IJNS7_ILi1EEESI_SI_EEESC_SE_Li256ELb0ELb1ELb0ELb0EEENS1_19SingleTileSchedulerILb0ELb0ELb1ELi128EEEEEEEEEvNT_6ParamsE,"a",@progbits
	.sectionflags	@""
	.align	4
.nv.constant0._ZN7cutlass13device_kernelIN5flash19enable_sm80_to_sm89INS1_16FlashAttnFwdSm80INS1_25CollectiveMainloopFwdSm80ILi8ELi1ELb1EN4cute5tupleIJNS5_1CILi128EEENS7_ILi64EEENS7_ILi256EEEEEELi256ENS_10bfloat16_tEfNS_4arch4Sm80ELb0ELb0ELb1ELb0ELb1ELb0ELb1ELb0EEENS1_21CollectiveEpilogueFwdINS6_IJS8_SA_S9_EEENS6_IJNS7_ILi1EEESI_SI_EEESC_SE_Li256ELb0ELb1ELb0ELb0EEENS1_19SingleTileSchedulerILb0ELb0ELb1ELi128EEEEEEEEEvNT_6ParamsE:
	.zero		1400


//--------------------- .nv.constant0._ZN7cutlass13device_kernelIN5flash19enable_sm80_to_sm89INS1_16FlashAttnFwdSm80INS1_25CollectiveMainloopFwdSm80ILi8ELi1ELb1EN4cute5tupleIJNS5_1CILi128EEENS7_ILi64EEENS7_ILi256EEEEEELi256ENS_10bfloat16_tEfNS_4arch4Sm80ELb0ELb0ELb1ELb1ELb1ELb0ELb1ELb0EEENS1_21CollectiveEpilogueFwdINS6_IJS8_SA_S9_EEENS6_IJNS7_ILi1EEESI_SI_EEESC_SE_Li256ELb1ELb1ELb0ELb0EEENS1_19SingleTileSchedulerILb1ELb0ELb1ELi128EEEEEEEEEvNT_6ParamsE --------------------------
	.section	.nv.constant0._ZN7cutlass13device_kernelIN5flash19enable_sm80_to_sm89INS1_16FlashAttnFwdSm80INS1_25CollectiveMainloopFwdSm80ILi8ELi1ELb1EN4cute5tupleIJNS5_1CILi128EEENS7_ILi64EEENS7_ILi256EEEEEELi256ENS_10bfloat16_tEfNS_4arch4Sm80ELb0ELb0ELb1ELb1ELb1ELb0ELb1ELb0EEENS1_21CollectiveEpilogueFwdINS6_IJS8_SA_S9_EEENS6_IJNS7_ILi1EEESI_SI_EEESC_SE_Li256ELb1ELb1ELb0ELb0EEENS1_19SingleTileSchedulerILb1ELb0ELb1ELi128EEEEEEEEEvNT_6ParamsE,"a",@progbits
	.sectionflags	@""
	.align	4
.nv.constant0._ZN7cutlass13device_kernelIN5flash19enable_sm80_to_sm89INS1_16FlashAttnFwdSm80INS1_25CollectiveMainloopFwdSm80ILi8ELi1ELb1EN4cute5tupleIJNS5_1CILi128EEENS7_ILi64EEENS7_ILi256EEEEEELi256ENS_10bfloat16_tEfNS_4arch4Sm80ELb0ELb0ELb1ELb1ELb1ELb0ELb1ELb0EEENS1_21CollectiveEpilogueFwdINS6_IJS8_SA_S9_EEENS6_IJNS7_ILi1EEESI_SI_EEESC_SE_Li256ELb1ELb1ELb0ELb0EEENS1_19SingleTileSchedulerILb1ELb0ELb1ELi128EEEEEEEEEvNT_6ParamsE:
	.zero		1400


//--------------------- .nv.constant0._ZN7cutlass13device_kernelIN5flash19enable_sm80_to_sm89INS1_16FlashAttnFwdSm80INS1_25CollectiveMainloopFwdSm80ILi8ELi1ELb0EN4cute5tupleIJNS5_1CILi128EEENS7_ILi32EEENS7_ILi256EEEEEELi256ENS_10bfloat16_tEfNS_4arch4Sm80ELb0ELb0ELb1ELb1ELb1ELb1ELb1ELb0EEENS1_21CollectiveEpilogueFwdINS6_IJS8_SA_S9_EEENS6_IJNS7_ILi1EEESI_SI_EEESC_SE_Li256ELb1ELb1ELb0ELb0EEENS1_19SingleTileSchedulerILb1ELb0ELb1ELi128EEEEEEEEEvNT_6ParamsE --------------------------
	.section	.nv.constant0._ZN7cutlass13device_kernelIN5flash19enable_sm80_to_sm89INS1_16FlashAttnFwdSm80INS1_25CollectiveMainloopFwdSm80ILi8ELi1ELb0EN4cute5tupleIJNS5_1CILi128EEENS7_ILi32EEENS7_ILi256EEEEEELi256ENS_10bfloat16_tEfNS_4arch4Sm80ELb0ELb0ELb1ELb1ELb1ELb1ELb1ELb0EEENS1_21CollectiveEpilogueFwdINS6_IJS8_SA_S9_EEENS6_IJNS7_ILi1EEESI_SI_EEESC_SE_Li256ELb1ELb1ELb0ELb0EEENS1_19SingleTileSchedulerILb1ELb0ELb1ELi128EEEEEEEEEvNT_6ParamsE,"a",@progbits
	.sectionflags	@""
	.align	4
.nv.constant0._ZN7cutlass13device_kernelIN5flash19enable_sm80_to_sm89INS1_16FlashAttnFwdSm80INS1_25CollectiveMainloopFwdSm80ILi8ELi1ELb0EN4cute5tupleIJNS5_1CILi128EEENS7_ILi32EEENS7_ILi256EEEEEELi256ENS_10bfloat16_tEfNS_4arch4Sm80ELb0ELb0ELb1ELb1ELb1ELb1ELb1ELb0EEENS1_21CollectiveEpilogueFwdINS6_IJS8_SA_S9_EEENS6_IJNS7_ILi1EEESI_SI_EEESC_SE_Li256ELb1ELb1ELb0ELb0EEENS1_19SingleTileSchedulerILb1ELb0ELb1ELi128EEEEEEEEEvNT_6ParamsE:
	.zero		1400


//--------------------- .nv.constant0._ZN7cutlass13device_kernelIN5flash19enable_sm80_to_sm89INS1_16FlashAttnFwdSm80INS1_25CollectiveMainloopFwdSm80ILi8ELi1ELb1EN4cute5tupleIJNS5_1CILi128EEENS7_ILi48EEENS7_ILi256EEEEEELi256ENS_10bfloat16_tEfNS_4arch4Sm80ELb0ELb1ELb1ELb0ELb1ELb0ELb1ELb0EEENS1_21CollectiveEpilogueFwdINS6_IJS8_SA_S9_EEENS6_IJNS7_ILi1EEESI_SI_EEESC_SE_Li256ELb0ELb1ELb0ELb0EEENS1_19SingleTileSchedulerILb0ELb0ELb1ELi128EEEEEEEEEvNT_6ParamsE --------------------------
	.section	.nv.constant0._ZN7cutlass13device_kernelIN5flash19enable_sm80_to_sm89INS1_16FlashAttnFwdSm80INS1_25CollectiveMainloopFwdSm80ILi8ELi1ELb1EN4cute5tupleIJNS5_1CILi128EEENS7_ILi48EEENS7_ILi256EEEEEELi256ENS_10bfloat16_tEfNS_4arch4Sm80ELb0ELb1ELb1ELb0ELb1ELb0ELb1ELb0EEENS1_21CollectiveEpilogueFwdINS6_IJS8_SA_S9_EEENS6_IJNS7_ILi1EEESI_SI_EEESC_SE_Li256ELb0ELb1ELb0ELb0EEENS1_19SingleTileSchedulerILb0ELb0ELb1ELi128EEEEEEEEEvNT_6ParamsE,"a",@progbits
	.sectionflags	@""
	.align	4
.nv.constant0._ZN7cutlass13device_kernelIN5flash19enable_sm80_to_sm89INS1_16FlashAttnFwdSm80INS1_25CollectiveMainloopFwdSm80ILi8ELi1ELb1EN4cute5tupleIJNS5_1CILi128EEENS7_ILi48EEENS7_ILi256EEEEEELi256ENS_10bfloat16_tEfNS_4arch4Sm80ELb0ELb1ELb1ELb0ELb1ELb0ELb1ELb0EEENS1_21CollectiveEpilogueFwdINS6_IJS8_SA_S9_EEENS6_IJNS7_ILi1EEESI_SI_EEESC_SE_Li256ELb0ELb1ELb0ELb0EEENS1_19SingleTileSchedulerILb0ELb0ELb1ELi128EEEEEEEEEvNT_6ParamsE:
	.zero		1400


//--------------------- .nv.constant0._ZN7cutlass13device_kernelIN5flash19enable_sm80_to_sm89INS1_16FlashAttnFwdSm80INS1_25CollectiveMainloopFwdSm80ILi8ELi1ELb1EN4cute5tupleIJNS5_1CILi128EEENS7_ILi48EEENS7_ILi256EEEEEELi256ENS_10bfloat16_tEfNS_4arch4Sm80ELb0ELb1ELb1ELb1ELb1ELb0ELb1ELb0EEENS1_21CollectiveEpilogueFwdINS6_IJS8_SA_S9_EEENS6_IJNS7_ILi1EEESI_SI_EEESC_SE_Li256ELb1ELb1ELb0ELb0EEENS1_19SingleTileSchedulerILb1ELb0ELb1ELi128EEEEEEEEEvNT_6ParamsE --------------------------
	.section	.nv.constant0._ZN7cutlass13device_kernelIN5flash19enable_sm80_to_sm89INS1_16FlashAttnFwdSm80INS1_25CollectiveMainloopFwdSm80ILi8ELi1ELb1EN4cute5tupleIJNS5_1CILi128EEENS7_ILi48EEENS7_ILi256EEEEEELi256ENS_10bfloat16_tEfNS_4arch4Sm80ELb0ELb1ELb1ELb1ELb1ELb0ELb1ELb0EEENS1_21CollectiveEpilogueFwdINS6_IJS8_SA_S9_EEENS6_IJNS7_ILi1EEESI_SI_EEESC_SE_Li256ELb1ELb1ELb0ELb0EEENS1_19SingleTileSchedulerILb1ELb0ELb1ELi128EEEEEEEEEvNT_6ParamsE,"a",@progbits
	.sectionflags	@""
	.align	4
.nv.constant0._ZN7cutlass13device_kernelIN5flash19enable_sm80_to_sm89INS1_16FlashAttnFwdSm80INS1_25CollectiveMainloopFwdSm80ILi8ELi1ELb1EN4cute5tupleIJNS5_1CILi128EEENS7_ILi48EEENS7_ILi256EEEEEELi256ENS_10bfloat16_tEfNS_4arch4Sm80ELb0ELb1ELb1ELb1ELb1ELb0ELb1ELb0EEENS1_21CollectiveEpilogueFwdINS6_IJS8_SA_S9_EEENS6_IJNS7_ILi1EEESI_SI_EEESC_SE_Li256ELb1ELb1ELb0ELb0EEENS1_19SingleTileSchedulerILb1ELb0ELb1ELi128EEEEEEEEEvNT_6ParamsE:
	.zero		1400


//--------------------- .nv.constant0._ZN7cutlass13device_kernelIN5flash19enable_sm80_to_sm89INS1_16FlashAttnFwdSm80INS1_25CollectiveMainloopFwdSm80ILi8ELi1ELb0EN4cute5tupleIJNS5_1CILi128EEENS7_ILi32EEENS7_ILi256EEEEEELi256ENS_10bfloat16_tEfNS_4arch4Sm80ELb0ELb1ELb1ELb1ELb1ELb1ELb1ELb0EEENS1_21CollectiveEpilogueFwdINS6_IJS8_SA_S9_EEENS6_IJNS7_ILi1EEESI_SI_EEESC_SE_Li256ELb1ELb1ELb0ELb0EEENS1_19SingleTileSchedulerILb1ELb0ELb1ELi128EEEEEEEEEvNT_6ParamsE --------------------------
	.section	.nv.constant0._ZN7cutlass13device_kernelIN5flash19enable_sm80_to_sm89INS1_16FlashAttnFwdSm80INS1_25CollectiveMainloopFwdSm80ILi8ELi1ELb0EN4cute5tupleIJNS5_1CILi128EEENS7_ILi32EEENS7_ILi256EEEEEELi256ENS_10bfloat16_tEfNS_4arch4Sm80ELb0ELb1ELb1ELb1ELb1ELb1ELb1ELb0EEENS1_21CollectiveEpilogueFwdINS6_IJS8_SA_S9_EEENS6_IJNS7_ILi1EEESI_SI_EEESC_SE_Li256ELb1ELb1ELb0ELb0EEENS1_19SingleTileSchedulerILb1ELb0ELb1ELi128EEEEEEEEEvNT_6ParamsE,"a",@progbits
	.sectionflags	@""
	.align	4
.nv.constant0._ZN7cutlass13device_kernelIN5flash19enable_sm80_to_sm89INS1_16FlashAttnFwdSm80INS1_25CollectiveMainloopFwdSm80ILi8ELi1ELb0EN4cute5tupleIJNS5_1CILi128EEENS7_ILi32EEENS7_ILi256EEEEEELi256ENS_10bfloat16_tEfNS_4arch4Sm80ELb0ELb1ELb1ELb1ELb1ELb1ELb1ELb0EEENS1_21CollectiveEpilogueFwdINS6_IJS8_SA_S9_EEENS6_IJNS7_ILi1EEESI_SI_EEESC_SE_Li256ELb1ELb1ELb0ELb0EEENS1_19SingleTileSchedulerILb1ELb0ELb1ELi128EEEEEEEEEvNT_6ParamsE:
	.zero		1400


//--------------------- .nv.constant0._ZN7cutlass13device_kernelIN5flash19enable_sm80_to_sm89INS1_16FlashAttnFwdSm80INS1_25CollectiveMainloopFwdSm80ILi8ELi1ELb1EN4cute5tupleIJNS5_1CILi128EEENS7_ILi64EEENS7_ILi256EEEEEELi256ENS_10bfloat16_tEfNS_4arch4Sm80ELb1ELb0ELb1ELb0ELb1ELb0ELb1ELb0EEENS1_21CollectiveEpilogueFwdINS6_IJS8_SA_S9_EEENS6_IJNS7_ILi1EEESI_SI_EEESC_SE_Li256ELb0ELb1ELb0ELb0EEENS1_30DynamicPersistentTileSchedulerILi256ELi256ELb0ELb1ELb0EEEEEEEEEvNT_6ParamsE --------------------------
	.section	.nv.constant0._ZN7cutlass13device_kernelIN5flash19enable_sm80_to_sm89INS1_16FlashAttnFwdSm80INS1_25CollectiveMainloopFwdSm80ILi8ELi1ELb1EN4cute5tupleIJNS5_1CILi128EEENS7_ILi64EEENS7_ILi256EEEEEELi256ENS_10bfloat16_tEfNS_4arch4Sm80ELb1ELb0ELb1ELb0ELb1ELb0ELb1ELb0EEENS1_21CollectiveEpilogueFwdINS6_IJS8_SA_S9_EEENS6_IJNS7_ILi1EEESI_SI_EEESC_SE_Li256ELb0ELb1ELb0ELb0EEENS1_30DynamicPersistentTileSchedulerILi256ELi256ELb0ELb1ELb0EEEEEEEEEvNT_6ParamsE,"a",@progbits
	.sectionflags	@""
	.align	4
.nv.constant0._ZN7cutlass13device_kernelIN5flash19enable_sm80_to_sm89INS1_16FlashAttnFwdSm80INS1_25CollectiveMainloopFwdSm80ILi8ELi1ELb1EN4cute5tupleIJNS5_1CILi128EEENS7_ILi64EEENS7_ILi256EEEEEELi256ENS_10bfloat16_tEfNS_4arch4Sm80ELb1ELb0ELb1ELb0ELb1ELb0ELb1ELb0EEENS1_21CollectiveEpilogueFwdINS6_IJS8_SA_S9_EEENS6_IJNS7_ILi1EEESI_SI_EEESC_SE_Li256ELb0ELb1ELb0ELb0EEENS1_30DynamicPersistentTileSchedulerILi256ELi256ELb0ELb1ELb0EEEEEEEEEvNT_6ParamsE:
	.zero		1416


//--------------------- .nv.constant0._ZN7cutlass13device_kernelIN5flash19enable_sm80_to_sm89INS1_16FlashAttnFwdSm80INS1_25CollectiveMainloopFwdSm80ILi8ELi1ELb1EN4cute5tupleIJNS5_1CILi128EEENS7_ILi64EEENS7_ILi256EEEEEELi256ENS_10bfloat16_tEfNS_4arch4Sm80ELb1ELb0ELb1ELb1ELb1ELb0ELb1ELb0EEENS1_21CollectiveEpilogueFwdINS6_IJS8_SA_S9_EEENS6_IJNS7_ILi1EEESI_SI_EEESC_SE_Li256ELb1ELb1ELb0ELb0EEENS1_19SingleTileSchedulerILb1ELb0ELb1ELi128EEEEEEEEEvNT_6ParamsE --------------------------
	.section	.nv.constant0._ZN7cutlass13device_kernelIN5flash19enable_sm80_to_sm89INS1_16FlashAttnFwdSm80INS1_25CollectiveMainloopFwdSm80ILi8ELi1ELb1EN4cute5tupleIJNS5_1CILi128EEENS7_ILi64EEENS7_ILi256EEEEEELi256ENS_10bfloat16_tEfNS_4arch4Sm80ELb1ELb0ELb1ELb1ELb1ELb0ELb1ELb0EEENS1_21CollectiveEpilogueFwdINS6_IJS8_SA_S9_EEENS6_IJNS7_ILi1EEESI_SI_EEESC_SE_Li256ELb1ELb1ELb0ELb0EEENS1_19SingleTileSchedulerILb1ELb0ELb1ELi128EEEEEEEEEvNT_6ParamsE,"a",@progbits
	.sectionflags	@""
	.align	4
.nv.constant0._ZN7cutlass13device_kernelIN5flash19enable_sm80_to_sm89INS1_16FlashAttnFwdSm80INS1_25CollectiveMainloopFwdSm80ILi8ELi1ELb1EN4cute5tupleIJNS5_1CILi128EEENS7_ILi64EEENS7_ILi256EEEEEELi256ENS_10bfloat16_tEfNS_4arch4Sm80ELb1ELb0ELb1ELb1ELb1ELb0ELb1ELb0EEENS1_21CollectiveEpilogueFwdINS6_IJS8_SA_S9_EEENS6_IJNS7_ILi1EEESI_SI_EEESC_SE_Li256ELb1ELb1ELb0ELb0EEENS1_19SingleTileSchedulerILb1ELb0ELb1ELi128EEEEEEEEEvNT_6ParamsE:
	.zero		1400


//--------------------- .nv.constant0._ZN7cutlass13device_kernelIN5flash19enable_sm80_to_sm89INS1_16FlashAttnFwdSm80INS1_25CollectiveMainloopFwdSm80ILi8ELi1ELb0EN4cute5tupleIJNS5_1CILi128EEENS7_ILi32EEENS7_ILi256EEEEEELi256ENS_10bfloat16_tEfNS_4arch4Sm80ELb1ELb0ELb1ELb1ELb1ELb1ELb1ELb0EEENS1_21CollectiveEpilogueFwdINS6_IJS8_SA_S9_EEENS6_IJNS7_ILi1EEESI_SI_EEESC_SE_Li256ELb1ELb1ELb0ELb0EEENS1_19SingleTileSchedulerILb1ELb0ELb1ELi128EEEEEEEEEvNT_6ParamsE --------------------------
	.section	.nv.constant0._ZN7cutlass13device_kernelIN5flash19enable_sm80_to_sm89INS1_16FlashAttnFwdSm80INS1_25CollectiveMainloopFwdSm80ILi8ELi1ELb0EN4cute5tupleIJNS5_1CILi128EEENS7_ILi32EEENS7_ILi256EEEEEELi256ENS_10bfloat16_tEfNS_4arch4Sm80ELb1ELb0ELb1ELb1ELb1ELb1ELb1ELb0EEENS1_21CollectiveEpilogueFwdINS6_IJS8_SA_S9_EEENS6_IJNS7_ILi1EEESI_SI_EEESC_SE_Li256ELb1ELb1ELb0ELb0EEENS1_19SingleTileSchedulerILb1ELb0ELb1ELi128EEEEEEEEEvNT_6ParamsE,"a",@progbits
	.sectionflags	@""
	.align	4
.nv.constant0._ZN7cutlass13device_kernelIN5flash19enable_sm80_to_sm89INS1_16FlashAttnFwdSm80INS1_25CollectiveMainloopFwdSm80ILi8ELi1ELb0EN4cute5tupleIJNS5_1CILi128EEENS7_ILi32EEENS7_ILi256EEEEEELi256ENS_10bfloat16_tEfNS_4arch4Sm80ELb1ELb0ELb1ELb1ELb1ELb1ELb1ELb0EEENS1_21CollectiveEpilogueFwdINS6_IJS8_SA_S9_EEENS6_IJNS7_ILi1EEESI_SI_EEESC_SE_Li256ELb1ELb1ELb0ELb0EEENS1_19SingleTileSchedulerILb1ELb0ELb1ELi128EEEEEEEEEvNT_6ParamsE:
	.zero		1400


//--------------------- .nv.constant0._ZN7cutlass13device_kernelIN5flash19enable_sm80_to_sm89INS1_16FlashAttnFwdSm80INS1_25CollectiveMainloopFwdSm80ILi8ELi1ELb0EN4cute5tupleIJNS5_1CILi128EEENS7_ILi96EEENS7_ILi256EEEEEELi256ENS_10bfloat16_tEfNS_4arch4Sm80ELb0ELb0ELb1ELb0ELb1ELb0ELb1ELb0EEENS1_21CollectiveEpilogueFwdINS6_IJS8_SA_S9_EEENS6_IJNS7_ILi1EEESI_SI_EEESC_SE_Li256ELb0ELb1ELb0ELb0EEENS1_19SingleTileSchedulerILb0ELb0ELb1ELi128EEEEEEEEEvNT_6ParamsE --------------------------
	.section	.nv.constant0._ZN7cutlass13device_kernelIN5flash19enable_sm80_to_sm89INS1_16FlashAttnFwdSm80INS1_25CollectiveMainloopFwdSm80ILi8ELi1ELb0EN4cute5tupleIJNS5_1CILi128EEENS7_ILi96EEENS7_ILi256EEEEEELi256ENS_10bfloat16_tEfNS_4arch4Sm80ELb0ELb0ELb1ELb0ELb1ELb0ELb1ELb0EEENS1_21CollectiveEpilogueFwdINS6_IJS8_SA_S9_EEENS6_IJNS7_ILi1EEESI_SI_EEESC_SE_Li256ELb0ELb1ELb0ELb0EEENS1_19SingleTileSchedulerILb0ELb0ELb1ELi128EEEEEEEEEvNT_6ParamsE,"a",@progbits
	.sectionflags	@""
	.align	4
.nv.constant0._ZN7cutlass13device_kernelIN5flash19enable_sm80_to_sm89INS1_16FlashAttnFwdSm80INS1_25CollectiveMainloopFwdSm80ILi8ELi1ELb0EN4cute5tupleIJNS5_1CILi128EEENS7_ILi96EEENS7_ILi256EEEEEELi256ENS_10bfloat16_tEfNS_4arch4Sm80ELb0ELb0ELb1ELb0ELb1ELb0ELb1ELb0EEENS1_21CollectiveEpilogueFwdINS6_IJS8_SA_S9_EEENS6_IJNS7_ILi1EEESI_SI_EEESC_SE_Li256ELb0ELb1ELb0ELb0EEENS1_19SingleTileSchedulerILb0ELb0ELb1ELi128EEEEEEEEEvNT_6ParamsE:
	.zero		1400


//--------------------- .nv.constant0._ZN7cutlass13device_kernelIN5flash19enable_sm80_to_sm89INS1_16FlashAttnFwdSm80INS1_25CollectiveMainloopFwdSm80ILi8ELi1ELb0EN4cute5tupleIJNS5_1CILi128EEENS7_ILi96EEENS7_ILi256EEEEEELi256ENS_10bfloat16_tEfNS_4arch4Sm80ELb0ELb0ELb1ELb1ELb1ELb0ELb1ELb0EEENS1_21CollectiveEpilogueFwdINS6_IJS8_SA_S9_EEENS6_IJNS7_ILi1EEESI_SI_EEESC_SE_Li256ELb1ELb1ELb0ELb0EEENS1_19SingleTileSchedulerILb1ELb0ELb1ELi128EEEEEEEEEvNT_6ParamsE --------------------------
	.section	.nv.constant0._ZN7cutlass13device_kernelIN5flash19enable_sm80_to_sm89INS1_16FlashAttnFwdSm80INS1_25CollectiveMainloopFwdSm80ILi8ELi1ELb0EN4cute5tupleIJNS5_1CILi128EEENS7_ILi96EEENS7_ILi256EEEEEELi256ENS_10bfloat16_tEfNS_4arch4Sm80ELb0ELb0ELb1ELb1ELb1ELb0ELb1ELb0EEENS1_21CollectiveEpilogueFwdINS6_IJS8_SA_S9_EEENS6_IJNS7_ILi1EEESI_SI_EEESC_SE_Li256ELb1ELb1ELb0ELb0EEENS1_19SingleTileSchedulerILb1ELb0ELb1ELi128EEEEEEEEEvNT_6ParamsE,"a",@progbits
	.sectionflags	@""
	.align	4
.nv.constant0._ZN7cutlass13device_kernelIN5flash19enable_sm80_to_sm89INS1_16FlashAttnFwdSm80INS1_25CollectiveMainloopFwdSm80ILi8ELi1ELb0EN4cute5tupleIJNS5_1CILi128EEENS7_ILi96EEENS7_ILi256EEEEEELi256ENS_10bfloat16_tEfNS_4arch4Sm80ELb0ELb0ELb1ELb1ELb1ELb0ELb1ELb0EEENS1_21CollectiveEpilogueFwdINS6_IJS8_SA_S9_EEENS6_IJNS7_ILi1EEESI_SI_EEESC_SE_Li256ELb1ELb1ELb0ELb0EEENS1_19SingleTileSchedulerILb1ELb0ELb1ELi128EEEEEEEEEvNT_6ParamsE:
	.zero		1400


//--------------------- .nv.constant0._ZN7cutlass13device_kernelIN5flash19enable_sm80_to_sm89INS1_16FlashAttnFwdSm80INS1_25CollectiveMainloopFwdSm80ILi8ELi1ELb0EN4cute5tupleIJNS5_1CILi128EEENS7_ILi48EEENS7_ILi256EEEEEELi256ENS_10bfloat16_tEfNS_4arch4Sm80ELb0ELb0ELb1ELb1ELb1ELb1ELb1ELb0EEENS1_21CollectiveEpilogueFwdINS6_IJS8_SA_S9_EEENS6_IJNS7_ILi1EEESI_SI_EEESC_SE_Li256ELb1ELb1ELb0ELb0EEENS1_19SingleTileSchedulerILb1ELb0ELb1ELi128EEEEEEEEEvNT_6ParamsE --------------------------
	.section	.nv.constant0._ZN7cutlass13device_kernelIN5flash19enable_sm80_to_sm89INS1_16FlashAttnFwdSm80INS1_25CollectiveMainloopFwdSm80ILi8ELi1ELb0EN4cute5tupleIJNS5_1CILi128EEENS7_ILi48EEENS7_ILi256EEEEEELi256ENS_10bfloat16_tEfNS_4arch4Sm80ELb0ELb0ELb1ELb1ELb1ELb1ELb1ELb0EEENS1_21CollectiveEpilogueFwdINS6_IJS8_SA_S9_EEENS6_IJNS7_ILi1EEESI_SI_EEESC_SE_Li256ELb1ELb1ELb0ELb0EEENS1_19SingleTileSchedulerILb1ELb0ELb1ELi128EEEEEEEEEvNT_6ParamsE,"a",@progbits
	.sectionflags	@""
	.align	4
.nv.constant0._ZN7cutlass13device_kernelIN5flash19enable_sm80_to_sm89INS1_16FlashAttnFwdSm80INS1_25CollectiveMainloopFwdSm80ILi8ELi1ELb0EN4cute5tupleIJNS5_1CILi128EEENS7_ILi48EEENS7_ILi256EEEEEELi256ENS_10bfloat16_tEfNS_4arch4Sm80ELb0ELb0ELb1ELb1ELb1ELb1ELb1ELb0EEENS1_21CollectiveEpilogueFwdINS6_IJS8_SA_S9_EEENS6_IJNS7_ILi1EEESI_SI_EEESC_SE_Li256ELb1ELb1ELb0ELb0EEENS1_19SingleTileSchedulerILb1ELb0ELb1ELi128EEEEEEEEEvNT_6ParamsE:
	.zero		1400


//--------------------- .nv.constant0._ZN7cutlass13device_kernelIN5flash19enable_sm80_to_sm89INS1_16FlashAttnFwdSm80INS1_25CollectiveMainloopFwdSm80ILi8ELi1ELb0EN4cute5tupleIJNS5_1CILi128EEENS7_ILi64EEENS7_ILi256EEEEEELi256ENS_10bfloat16_tEfNS_4arch4Sm80ELb0ELb1ELb1ELb0ELb1ELb0ELb1ELb0EEENS1_21CollectiveEpilogueFwdINS6_IJS8_SA_S9_EEENS6_IJNS7_ILi1EEESI_SI_EEESC_SE_Li256ELb0ELb1ELb0ELb0EEENS1_19SingleTileSchedulerILb0ELb0ELb1ELi128EEEEEEEEEvNT_6ParamsE --------------------------
	.section	.nv.constant0._ZN7cutlass13device_kernelIN5flash19enable_sm80_to_sm89INS1_16FlashAttnFwdSm80INS1_25CollectiveMainloopFwdSm80ILi8ELi1ELb0EN4cute5tupleIJNS5_1CILi128EEENS7_ILi64EEENS7_ILi256EEEEEELi256ENS_10bfloat16_tEfNS_4arch4Sm80ELb0ELb1ELb1ELb0ELb1ELb0ELb1ELb0EEENS1_21CollectiveEpilogueFwdINS6_IJS8_SA_S9_EEENS6_IJNS7_ILi1EEESI_SI_EEESC_SE_Li256ELb0ELb1ELb0ELb0EEENS1_19SingleTileSchedulerILb0ELb0ELb1ELi128EEEEEEEEEvNT_6ParamsE,"a",@progbits
	.sectionflags	@""
	.align	4
.nv.constant0._ZN7cutlass13device_kernelIN5flash19enable_sm80_to_sm89INS1_16FlashAttnFwdSm80INS1_25CollectiveMainloopFwdSm80ILi8ELi1ELb0EN4cute5tupleIJNS5_1CILi128EEENS7_ILi64EEENS7_ILi256EEEEEELi256ENS_10bfloat16_tEfNS_4arch4Sm80ELb0ELb1ELb1ELb0ELb1ELb0ELb1ELb0EEENS1_21CollectiveEpilogueFwdINS6_IJS8_SA_S9_EEENS6_IJNS7_ILi1EEESI_SI_EEESC_SE_Li256ELb0ELb1ELb0ELb0EEENS1_19SingleTileSchedulerILb0ELb0ELb1ELi128EEEEEEEEEvNT_6ParamsE:
	.zero		1400


//--------------------- .nv.constant0._ZN7cutlass13device_kernelIN5flash19enable_sm80_to_sm89INS1_16FlashAttnFwdSm80INS1_25CollectiveMainloopFwdSm80ILi8ELi1ELb0EN4cute5tupleIJNS5_1CILi128EEENS7_ILi64EEENS7_ILi256EEEEEELi256ENS_10bfloat16_tEfNS_4arch4Sm80ELb0ELb1ELb1ELb1ELb1ELb0ELb1ELb0EEENS1_21CollectiveEpilogueFwdINS6_IJS8_SA_S9_EEENS6_IJNS7_ILi1EEESI_SI_EEESC_SE_Li256ELb1ELb1ELb0ELb0EEENS1_19SingleTileSchedulerILb1ELb0ELb1ELi128EEEEEEEEEvNT_6ParamsE --------------------------
	.section	.nv.constant0._ZN7cutlass13device_kernelIN5flash19enable_sm80_to_sm89INS1_16FlashAttnFwdSm80INS1_25CollectiveMainloopFwdSm80ILi8ELi1ELb0EN4cute5tupleIJNS5_1CILi128EEENS7_ILi64EEENS7_ILi256EEEEEELi256ENS_10bfloat16_tEfNS_4arch4Sm80ELb0ELb1ELb1ELb1ELb1ELb0ELb1ELb0EEENS1_21CollectiveEpilogueFwdINS6_IJS8_SA_S9_EEENS6_IJNS7_ILi1EEESI_SI_EEESC_SE_Li256ELb1ELb1ELb0ELb0EEENS1_19SingleTileSchedulerILb1ELb0ELb1ELi128EEEEEEEEEvNT_6ParamsE,"a",@progbits
	.sectionflags	@""
	.align	4
.nv.constant0._ZN7cutlass13device_kernelIN5flash19enable_sm80_to_sm89INS1_16FlashAttnFwdSm80INS1_25CollectiveMainloopFwdSm80ILi8ELi1ELb0EN4cute5tupleIJNS5_1CILi128EEENS7_ILi64EEENS7_ILi256EEEEEELi256ENS_10bfloat16_tEfNS_4arch4Sm80ELb0ELb1ELb1ELb1ELb1ELb0ELb1ELb0EEENS1_21CollectiveEpilogueFwdINS6_IJS8_SA_S9_EEENS6_IJNS7_ILi1EEESI_SI_EEESC_SE_Li256ELb1ELb1ELb0ELb0EEENS1_19SingleTileSchedulerILb1ELb0ELb1ELi128EEEEEEEEEvNT_6ParamsE:
	.zero		1400


//--------------------- .nv.constant0._ZN7cutlass13device_kernelIN5flash19enable_sm80_to_sm89INS1_16FlashAttnFwdSm80INS1_25CollectiveMainloopFwdSm80ILi8ELi1ELb0EN4cute5tupleIJNS5_1CILi128EEENS7_ILi48EEENS7_ILi256EEEEEELi256ENS_10bfloat16_tEfNS_4arch4Sm80ELb0ELb1ELb1ELb1ELb1ELb1ELb1ELb0EEENS1_21CollectiveEpilogueFwdINS6_IJS8_SA_S9_EEENS6_IJNS7_ILi1EEESI_SI_EEESC_SE_Li256ELb1ELb1ELb0ELb0EEENS1_19SingleTileSchedulerILb1ELb0ELb1ELi128EEEEEEEEEvNT_6ParamsE --------------------------
	.section	.nv.constant0._ZN7cutlass13device_kernelIN5flash19enable_sm80_to_sm89INS1_16FlashAttnFwdSm80INS1_25CollectiveMainloopFwdSm80ILi8ELi1ELb0EN4cute5tupleIJNS5_1CILi128EEENS7_ILi48EEENS7_ILi256EEEEEELi256ENS_10bfloat16_tEfNS_4arch4Sm80ELb0ELb1ELb1ELb1ELb1ELb1ELb1ELb0EEENS1_21CollectiveEpilogueFwdINS6_IJS8_SA_S9_EEENS6_IJNS7_ILi1EEESI_SI_EEESC_SE_Li256ELb1ELb1ELb0ELb0EEENS1_19SingleTileSchedulerILb1ELb0ELb1ELi128EEEEEEEEEvNT_6ParamsE,"a",@progbits
	.sectionflags	@""
	.align	4
.nv.constant0._ZN7cutlass13device_kernelIN5flash19enable_sm80_to_sm89INS1_16FlashAttnFwdSm80INS1_25CollectiveMainloopFwdSm80ILi8ELi1ELb0EN4cute5tupleIJNS5_1CILi128EEENS7_ILi48EEENS7_ILi256EEEEEELi256ENS_10bfloat16_tEfNS_4arch4Sm80ELb0ELb1ELb1ELb1ELb1ELb1ELb1ELb0EEENS1_21CollectiveEpilogueFwdINS6_IJS8_SA_S9_EEENS6_IJNS7_ILi1EEESI_SI_EEESC_SE_Li256ELb1ELb1ELb0ELb0EEENS1_19SingleTileSchedulerILb1ELb0ELb1ELi128EEEEEEEEEvNT_6ParamsE:
	.zero		1400


//--------------------- .nv.constant0._ZN7cutlass13device_kernelIN5flash19enable_sm80_to_sm89INS1_16FlashAttnFwdSm80INS1_25CollectiveMainloopFwdSm80ILi8ELi1ELb0EN4cute5tupleIJNS5_1CILi128EEENS7_ILi96EEENS7_ILi256EEEEEELi256ENS_10bfloat16_tEfNS_4arch4Sm80ELb1ELb0ELb1ELb0ELb1ELb0ELb1ELb0EEENS1_21CollectiveEpilogueFwdINS6_IJS8_SA_S9_EEENS6_IJNS7_ILi1EEESI_SI_EEESC_SE_Li256ELb0ELb1ELb0ELb0EEENS1_30DynamicPersistentTileSchedulerILi256ELi256ELb0ELb1ELb0EEEEEEEEEvNT_6ParamsE --------------------------
	.section	.nv.constant0._ZN7cutlass13device_kernelIN5flash19enable_sm80_to_sm89INS1_16FlashAttnFwdSm80INS1_25CollectiveMainloopFwdSm80ILi8ELi1ELb0EN4cute5tupleIJNS5_1CILi128EEENS7_ILi96EEENS7_ILi256EEEEEELi256ENS_10bfloat16_tEfNS_4arch4Sm80ELb1ELb0ELb1ELb0ELb1ELb0ELb1ELb0EEENS1_21CollectiveEpilogueFwdINS6_IJS8_SA_S9_EEENS6_IJNS7_ILi1EEESI_SI_EEESC_SE_Li256ELb0ELb1ELb0ELb0EEENS1_30DynamicPersistentTileSchedulerILi256ELi256ELb0ELb1ELb0EEEEEEEEEvNT_6ParamsE,"a",@progbits
	.sectionflags	@""
	.align	4
.nv.constant0._ZN7cutlass13device_kernelIN5flash19enable_sm80_to_sm89INS1_16FlashAttnFwdSm80INS1_25CollectiveMainloopFwdSm80ILi8ELi1ELb0EN4cute5tupleIJNS5_1CILi128EEENS7_ILi96EEENS7_ILi256EEEEEELi256ENS_10bfloat16_tEfNS_4arch4Sm80ELb1ELb0ELb1ELb0ELb1ELb0ELb1ELb0EEENS1_21CollectiveEpilogueFwdINS6_IJS8_SA_S9_EEENS6_IJNS7_ILi1EEESI_SI_EEESC_SE_Li256ELb0ELb1ELb0ELb0EEENS1_30DynamicPersistentTileSchedulerILi256ELi256ELb0ELb1ELb0EEEEEEEEEvNT_6ParamsE:
	.zero		1416


//--------------------- .nv.constant0._ZN7cutlass13device_kernelIN5flash19enable_sm80_to_sm89INS1_16FlashAttnFwdSm80INS1_25CollectiveMainloopFwdSm80ILi8ELi1ELb0EN4cute5tupleIJNS5_1CILi128EEENS7_ILi96EEENS7_ILi256EEEEEELi256ENS_10bfloat16_tEfNS_4arch4Sm80ELb1ELb0ELb1ELb1ELb1ELb0ELb1ELb0EEENS1_21CollectiveEpilogueFwdINS6_IJS8_SA_S9_EEENS6_IJNS7_ILi1EEESI_SI_EEESC_SE_Li256ELb1ELb1ELb0ELb0EEENS1_19SingleTileSchedulerILb1ELb0ELb1ELi128EEEEEEEEEvNT_6ParamsE --------------------------
	.section	.nv.constant0._ZN7cutlass13device_kernelIN5flash19enable_sm80_to_sm89INS1_16FlashAttnFwdSm80INS1_25CollectiveMainloopFwdSm80ILi8ELi1ELb0EN4cute5tupleIJNS5_1CILi128EEENS7_ILi96EEENS7_ILi256EEEEEELi256ENS_10bfloat16_tEfNS_4arch4Sm80ELb1ELb0ELb1ELb1ELb1ELb0ELb1ELb0EEENS1_21CollectiveEpilogueFwdINS6_IJS8_SA_S9_EEENS6_IJNS7_ILi1EEESI_SI_EEESC_SE_Li256ELb1ELb1ELb0ELb0EEENS1_19SingleTileSchedulerILb1ELb0ELb1ELi128EEEEEEEEEvNT_6ParamsE,"a",@progbits
	.sectionflags	@""
	.align	4
.nv.constant0._ZN7cutlass13device_kernelIN5flash19enable_sm80_to_sm89INS1_16FlashAttnFwdSm80INS1_25CollectiveMainloopFwdSm80ILi8ELi1ELb0EN4cute5tupleIJNS5_1CILi128EEENS7_ILi96EEENS7_ILi256EEEEEELi256ENS_10bfloat16_tEfNS_4arch4Sm80ELb1ELb0ELb1ELb1ELb1ELb0ELb1ELb0EEENS1_21CollectiveEpilogueFwdINS6_IJS8_SA_S9_EEENS6_IJNS7_ILi1EEESI_SI_EEESC_SE_Li256ELb1ELb1ELb0ELb0EEENS1_19SingleTileSchedulerILb1ELb0ELb1ELi128EEEEEEEEEvNT_6ParamsE:
	.zero		1400


//--------------------- .nv.constant0._ZN7cutlass13device_kernelIN5flash19enable_sm80_to_sm89INS1_16FlashAttnFwdSm80INS1_25CollectiveMainloopFwdSm80ILi8ELi1ELb0EN4cute5tupleIJNS5_1CILi128EEENS7_ILi48EEENS7_ILi256EEEEEELi256ENS_10bfloat16_tEfNS_4arch4Sm80ELb1ELb0ELb1ELb1ELb1ELb1ELb1ELb0EEENS1_21CollectiveEpilogueFwdINS6_IJS8_SA_S9_EEENS6_IJNS7_ILi1EEESI_SI_EEESC_SE_Li256ELb1ELb1ELb0ELb0EEENS1_19SingleTileSchedulerILb1ELb0ELb1ELi128EEEEEEEEEvNT_6ParamsE --------------------------
	.section	.nv.constant0._ZN7cutlass13device_kernelIN5flash19enable_sm80_to_sm89INS1_16FlashAttnFwdSm80INS1_25CollectiveMainloopFwdSm80ILi8ELi1ELb0EN4cute5tupleIJNS5_1CILi128EEENS7_ILi48EEENS7_ILi256EEEEEELi256ENS_10bfloat16_tEfNS_4arch4Sm80ELb1ELb0ELb1ELb1ELb1ELb1ELb1ELb0EEENS1_21CollectiveEpilogueFwdINS6_IJS8_SA_S9_EEENS6_IJNS7_ILi1EEESI_SI_EEESC_SE_Li256ELb1ELb1ELb0ELb0EEENS1_19SingleTileSchedulerILb1ELb0ELb1ELi128EEEEEEEEEvNT_6ParamsE,"a",@progbits
	.sectionflags	@""
	.align	4
.nv.constant0._ZN7cutlass13device_kernelIN5flash19enable_sm80_to_sm89INS1_16FlashAttnFwdSm80INS1_25CollectiveMainloopFwdSm80ILi8ELi1ELb0EN4cute5tupleIJNS5_1CILi128EEENS7_ILi48EEENS7_ILi256EEEEEELi256ENS_10bfloat16_tEfNS_4arch4Sm80ELb1ELb0ELb1ELb1ELb1ELb1ELb1ELb0EEENS1_21CollectiveEpilogueFwdINS6_IJS8_SA_S9_EEENS6_IJNS7_ILi1EEESI_SI_EEESC_SE_Li256ELb1ELb1ELb0ELb0EEENS1_19SingleTileSchedulerILb1ELb0ELb1ELi128EEEEEEEEEvNT_6ParamsE:
	.zero		1400


//--------------------- .nv.constant0._ZN7cutlass13device_kernelIN5flash19enable_sm80_to_sm89INS1_16FlashAttnFwdSm80INS1_25CollectiveMainloopFwdSm80ILi8ELi1ELb1EN4cute5tupleIJNS5_1CILi128EEENS7_ILi64EEENS7_ILi256EEEEEELi256ENS_10bfloat16_tEfNS_4arch4Sm80ELb0ELb0ELb0ELb0ELb1ELb0ELb1ELb0EEENS1_21CollectiveEpilogueFwdINS6_IJS8_SA_S9_EEENS6_IJNS7_ILi1EEESI_SI_EEESC_SE_Li256ELb0ELb1ELb0ELb0EEENS1_19SingleTileSchedulerILb0ELb0ELb1ELi128EEEEEEEEEvNT_6ParamsE --------------------------
	.section	.nv.constant0._ZN7cutlass13device_kernelIN5flash19enable_sm80_to_sm89INS1_16FlashAttnFwdSm80INS1_25CollectiveMainloopFwdSm80ILi8ELi1ELb1EN4cute5tupleIJNS5_1CILi128EEENS7_ILi64EEENS7_ILi256EEEEEELi256ENS_10bfloat16_tEfNS_4arch4Sm80ELb0ELb0ELb0ELb0ELb1ELb0ELb1ELb0EEENS1_21CollectiveEpilogueFwdINS6_IJS8_SA_S9_EEENS6_IJNS7_ILi1EEESI_SI_EEESC_SE_Li256ELb0ELb1ELb0ELb0EEENS1_19SingleTileSchedulerILb0ELb0ELb1ELi128EEEEEEEEEvNT_6ParamsE,"a",@progbits
	.sectionflags	@""
	.align	4
.nv.constant0._ZN7cutlass13device_kernelIN5flash19enable_sm80_to_sm89INS1_16FlashAttnFwdSm80INS1_25CollectiveMainloopFwdSm80ILi8ELi1ELb1EN4cute5tupleIJNS5_1CILi128EEENS7_ILi64EEENS7_ILi256EEEEEELi256ENS_10bfloat16_tEfNS_4arch4Sm80ELb0ELb0ELb0ELb0ELb1ELb0ELb1ELb0EEENS1_21CollectiveEpilogueFwdINS6_IJS8_SA_S9_EEENS6_IJNS7_ILi1EEESI_SI_EEESC_SE_Li256ELb0ELb1ELb0ELb0EEENS1_19SingleTileSchedulerILb0ELb0ELb1ELi128EEEEEEEEEvNT_6ParamsE:
	.zero		1400


//--------------------- .nv.constant0._ZN7cutlass13device_kernelIN5flash19enable_sm80_to_sm89INS1_16FlashAttnFwdSm80INS1_25CollectiveMainloopFwdSm80ILi8ELi1ELb1EN4cute5tupleIJNS5_1CILi128EEENS7_ILi64EEENS7_ILi256EEEEEELi256ENS_10bfloat16_tEfNS_4arch4Sm80ELb0ELb0ELb0ELb1ELb1ELb0ELb1ELb0EEENS1_21CollectiveEpilogueFwdINS6_IJS8_SA_S9_EEENS6_IJNS7_ILi1EEESI_SI_EEESC_SE_Li256ELb1ELb1ELb0ELb0EEENS1_19SingleTileSchedulerILb1ELb0ELb1ELi128EEEEEEEEEvNT_6ParamsE --------------------------
	.section	.nv.constant0._ZN7cutlass13device_kernelIN5flash19enable_sm80_to_sm89INS1_16FlashAttnFwdSm80INS1_25CollectiveMainloopFwdSm80ILi8ELi1ELb1EN4cute5tupleIJNS5_1CILi128EEENS7_ILi64EEENS7_ILi256EEEEEELi256ENS_10bfloat16_tEfNS_4arch4Sm80ELb0ELb0ELb0ELb1ELb1ELb0ELb1ELb0EEENS1_21CollectiveEpilogueFwdINS6_IJS8_SA_S9_EEENS6_IJNS7_ILi1EEESI_SI_EEESC_SE_Li256ELb1ELb1ELb0ELb0EEENS1_19SingleTileSchedulerILb1ELb0ELb1ELi128EEEEEEEEEvNT_6ParamsE,"a",@progbits
	.sectionflags	@""
	.align	4
.nv.constant0._ZN7cutlass13device_kernelIN5flash19enable_sm80_to_sm89INS1_16FlashAttnFwdSm80INS1_25CollectiveMainloopFwdSm80ILi8ELi1ELb1EN4cute5tupleIJNS5_1CILi128EEENS7_ILi64EEENS7_ILi256EEEEEELi256ENS_10bfloat16_tEfNS_4arch4Sm80ELb0ELb0ELb0ELb1ELb1ELb0ELb1ELb0EEENS1_21CollectiveEpilogueFwdINS6_IJS8_SA_S9_EEENS6_IJNS7_ILi1EEESI_SI_EEESC_SE_Li256ELb1ELb1ELb0ELb0EEENS1_19SingleTileSchedulerILb1ELb0ELb1ELi128EEEEEEEEEvNT_6ParamsE:
	.zero		1400


//--------------------- .nv.constant0._ZN7cutlass13device_kernelIN5flash19enable_sm80_to_sm89INS1_16FlashAttnFwdSm80INS1_25CollectiveMainloopFwdSm80ILi8ELi1ELb0EN4cute5tupleIJNS5_1CILi128EEENS7_ILi32EEENS7_ILi256EEEEEELi256ENS_10bfloat16_tEfNS_4arch4Sm80ELb0ELb0ELb0ELb1ELb1ELb1ELb1ELb0EEENS1_21CollectiveEpilogueFwdINS6_IJS8_SA_S9_EEENS6_IJNS7_ILi1EEESI_SI_EEESC_SE_Li256ELb1ELb1ELb0ELb0EEENS1_19SingleTileSchedulerILb1ELb0ELb1ELi128EEEEEEEEEvNT_6ParamsE --------------------------
	.section	.nv.constant0._ZN7cutlass13device_kernelIN5flash19enable_sm80_to_sm89INS1_16FlashAttnFwdSm80INS1_25CollectiveMainloopFwdSm80ILi8ELi1ELb0EN4cute5tupleIJNS5_1CILi128EEENS7_ILi32EEENS7_ILi256EEEEEELi256ENS_10bfloat16_tEfNS_4arch4Sm80ELb0ELb0ELb0ELb1ELb1ELb1ELb1ELb0EEENS1_21CollectiveEpilogueFwdINS6_IJS8_SA_S9_EEENS6_IJNS7_ILi1EEESI_SI_EEESC_SE_Li256ELb1ELb1ELb0ELb0EEENS1_19SingleTileSchedulerILb1ELb0ELb1ELi128EEEEEEEEEvNT_6ParamsE,"a",@progbits
	.sectionflags	@""
	.align	4
.nv.constant0._ZN7cutlass13device_kernelIN5flash19enable_sm80_to_sm89INS1_16FlashAttnFwdSm80INS1_25CollectiveMainloopFwdSm80ILi8ELi1ELb0EN4cute5tupleIJNS5_1CILi128EEENS7_ILi32EEENS7_ILi256EEEEEELi256ENS_10bfloat16_tEfNS_4arch4Sm80ELb0ELb0ELb0ELb1ELb1ELb1ELb1ELb0EEENS1_21CollectiveEpilogueFwdINS6_IJS8_SA_S9_EEENS6_IJNS7_ILi1EEESI_SI_EEESC_SE_Li256ELb1ELb1ELb0ELb0EEENS1_19SingleTileSchedulerILb1ELb0ELb1ELi128EEEEEEEEEvNT_6ParamsE:
	.zero		1400


//--------------------- .nv.constant0._ZN7cutlass13device_kernelIN5flash19enable_sm80_to_sm89INS1_16FlashAttnFwdSm80INS1_25CollectiveMainloopFwdSm80ILi8ELi1ELb1EN4cute5tupleIJNS5_1CILi128EEENS7_ILi48EEENS7_ILi256EEEEEELi256ENS_10bfloat16_tEfNS_4arch4Sm80ELb0ELb1ELb0ELb0ELb1ELb0ELb1ELb0EEENS1_21CollectiveEpilogueFwdINS6_IJS8_SA_S9_EEENS6_IJNS7_ILi1EEESI_SI_EEESC_SE_Li256ELb0ELb1ELb0ELb0EEENS1_19SingleTileSchedulerILb0ELb0ELb1ELi128EEEEEEEEEvNT_6ParamsE --------------------------
	.section	.nv.constant0._ZN7cutlass13device_kernelIN5flash19enable_sm80_to_sm89INS1_16FlashAttnFwdSm80INS1_25CollectiveMainloopFwdSm80ILi8ELi1ELb1EN4cute5tupleIJNS5_1CILi128EEENS7_ILi48EEENS7_ILi256EEEEEELi256ENS_10bfloat16_tEfNS_4arch4Sm80ELb0ELb1ELb0ELb0ELb1ELb0ELb1ELb0EEENS1_21CollectiveEpilogueFwdINS6_IJS8_SA_S9_EEENS6_IJNS7_ILi1EEESI_SI_EEESC_SE_Li256ELb0ELb1ELb0ELb0EEENS1_19SingleTileSchedulerILb0ELb0ELb1ELi128EEEEEEEEEvNT_6ParamsE,"a",@progbits
	.sectionflags	@""
	.align	4
.nv.constant0._ZN7cutlass13device_kernelIN5flash19enable_sm80_to_sm89INS1_16FlashAttnFwdSm80INS1_25CollectiveMainloopFwdSm80ILi8ELi1ELb1EN4cute5tupleIJNS5_1CILi128EEENS7_ILi48EEENS7_ILi256EEEEEELi256ENS_10bfloat16_tEfNS_4arch4Sm80ELb0ELb1ELb0ELb0ELb1ELb0ELb1ELb0EEENS1_21CollectiveEpilogueFwdINS6_IJS8_SA_S9_EEENS6_IJNS7_ILi1EEESI_SI_EEESC_SE_Li256ELb0ELb1ELb0ELb0EEENS1_19SingleTileSchedulerILb0ELb0ELb1ELi128EEEEEEEEEvNT_6ParamsE:
	.zero		1400


//--------------------- .nv.constant0._ZN7cutlass13device_kernelIN5flash19enable_sm80_to_sm89INS1_16FlashAttnFwdSm80INS1_25CollectiveMainloopFwdSm80ILi8ELi1ELb1EN4cute5tupleIJNS5_1CILi128EEENS7_ILi48EEENS7_ILi256EEEEEELi256ENS_10bfloat16_tEfNS_4arch4Sm80ELb0ELb1ELb0ELb1ELb1ELb0ELb1ELb0EEENS1_21CollectiveEpilogueFwdINS6_IJS8_SA_S9_EEENS6_IJNS7_ILi1EEESI_SI_EEESC_SE_Li256ELb1ELb1ELb0ELb0EEENS1_19SingleTileSchedulerILb1ELb0ELb1ELi128EEEEEEEEEvNT_6ParamsE --------------------------
	.section	.nv.constant0._ZN7cutlass13device_kernelIN5flash19enable_sm80_to_sm89INS1_16FlashAttnFwdSm80INS1_25CollectiveMainloopFwdSm80ILi8ELi1ELb1EN4cute5tupleIJNS5_1CILi128EEENS7_ILi48EEENS7_ILi256EEEEEELi256ENS_10bfloat16_tEfNS_4arch4Sm80ELb0ELb1ELb0ELb1ELb1ELb0ELb1ELb0EEENS1_21CollectiveEpilogueFwdINS6_IJS8_SA_S9_EEENS6_IJNS7_ILi1EEESI_SI_EEESC_SE_Li256ELb1ELb1ELb0ELb0EEENS1_19SingleTileSchedulerILb1ELb0ELb1ELi128EEEEEEEEEvNT_6ParamsE,"a",@progbits
	.sectionflags	@""
	.align	4
.nv.constant0._ZN7cutlass13device_kernelIN5flash19enable_sm80_to_sm89INS1_16FlashAttnFwdSm80INS1_25CollectiveMainloopFwdSm80ILi8ELi1ELb1EN4cute5tupleIJNS5_1CILi128EEENS7_ILi48EEENS7_ILi256EEEEEELi256ENS_10bfloat16_tEfNS_4arch4Sm80ELb0ELb1ELb0ELb1ELb1ELb0ELb1ELb0EEENS1_21CollectiveEpilogueFwdINS6_IJS8_SA_S9_EEENS6_IJNS7_ILi1EEESI_SI_EEESC_SE_Li256ELb1ELb1ELb0ELb0EEENS1_19SingleTileSchedulerILb1ELb0ELb1ELi128EEEEEEEEEvNT_6ParamsE:
	.zero		1400


//--------------------- .nv.constant0._ZN7cutlass13device_kernelIN5flash19enable_sm80_to_sm89INS1_16FlashAttnFwdSm80INS1_25CollectiveMainloopFwdSm80ILi8ELi1ELb0EN4cute5tupleIJNS5_1CILi128EEENS7_ILi32EEENS7_ILi256EEEEEELi256ENS_10bfloat16_tEfNS_4arch4Sm80ELb0ELb1ELb0ELb1ELb1ELb1ELb1ELb0EEENS1_21CollectiveEpilogueFwdINS6_IJS8_SA_S9_EEENS6_IJNS7_ILi1EEESI_SI_EEESC_SE_Li256ELb1ELb1ELb0ELb0EEENS1_19SingleTileSchedulerILb1ELb0ELb1ELi128EEEEEEEEEvNT_6ParamsE --------------------------
	.section	.nv.constant0._ZN7cutlass13device_kernelIN5flash19enable_sm80_to_sm89INS1_16FlashAttnFwdSm80INS1_25CollectiveMainloopFwdSm80ILi8ELi1ELb0EN4cute5tupleIJNS5_1CILi128EEENS7_ILi32EEENS7_ILi256EEEEEELi256ENS_10bfloat16_tEfNS_4arch4Sm80ELb0ELb1ELb0ELb1ELb1ELb1ELb1ELb0EEENS1_21CollectiveEpilogueFwdINS6_IJS8_SA_S9_EEENS6_IJNS7_ILi1EEESI_SI_EEESC_SE_Li256ELb1ELb1ELb0ELb0EEENS1_19SingleTileSchedulerILb1ELb0ELb1ELi128EEEEEEEEEvNT_6ParamsE,"a",@progbits
	.sectionflags	@""
	.align	4
.nv.constant0._ZN7cutlass13device_kernelIN5flash19enable_sm80_to_sm89INS1_16FlashAttnFwdSm80INS1_25CollectiveMainloopFwdSm80ILi8ELi1ELb0EN4cute5tupleIJNS5_1CILi128EEENS7_ILi32EEENS7_ILi256EEEEEELi256ENS_10bfloat16_tEfNS_4arch4Sm80ELb0ELb1ELb0ELb1ELb1ELb1ELb1ELb0EEENS1_21CollectiveEpilogueFwdINS6_IJS8_SA_S9_EEENS6_IJNS7_ILi1EEESI_SI_EEESC_SE_Li256ELb1ELb1ELb0ELb0EEENS1_19SingleTileSchedulerILb1ELb0ELb1ELi128EEEEEEEEEvNT_6ParamsE:
	.zero		1400


//--------------------- .nv.constant0._ZN7cutlass13device_kernelIN5flash19enable_sm80_to_sm89INS1_16FlashAttnFwdSm80INS1_25CollectiveMainloopFwdSm80ILi8ELi1ELb1EN4cute5tupleIJNS5_1CILi128EEENS7_ILi64EEENS7_ILi256EEEEEELi256ENS_10bfloat16_tEfNS_4arch4Sm80ELb1ELb0ELb0ELb0ELb1ELb0ELb1ELb0EEENS1_21CollectiveEpilogueFwdINS6_IJS8_SA_S9_EEENS6_IJNS7_ILi1EEESI_SI_EEESC_SE_Li256ELb0ELb1ELb0ELb0EEENS1_30DynamicPersistentTileSchedulerILi256ELi256ELb0ELb1ELb0EEEEEEEEEvNT_6ParamsE --------------------------
	.section	.nv.constant0._ZN7cutlass13device_kernelIN5flash19enable_sm80_to_sm89INS1_16FlashAttnFwdSm80INS1_25CollectiveMainloopFwdSm80ILi8ELi1ELb1EN4cute5tupleIJNS5_1CILi128EEENS7_ILi64EEENS7_ILi256EEEEEELi256ENS_10bfloat16_tEfNS_4arch4Sm80ELb1ELb0ELb0ELb0ELb1ELb0ELb1ELb0EEENS1_21CollectiveEpilogueFwdINS6_IJS8_SA_S9_EEENS6_IJNS7_ILi1EEESI_SI_EEESC_SE_Li256ELb0ELb1ELb0ELb0EEENS1_30DynamicPersistentTileSchedulerILi256ELi256ELb0ELb1ELb0EEEEEEEEEvNT_6ParamsE,"a",@progbits
	.sectionflags	@""
	.align	4
.nv.constant0._ZN7cutlass13device_kernelIN5flash19enable_sm80_to_sm89INS1_16FlashAttnFwdSm80INS1_25CollectiveMainloopFwdSm80ILi8ELi1ELb1EN4cute5tupleIJNS5_1CILi128EEENS7_ILi64EEENS7_ILi256EEEEEELi256ENS_10bfloat16_tEfNS_4arch4Sm80ELb1ELb0ELb0ELb0ELb1ELb0ELb1ELb0EEENS1_21CollectiveEpilogueFwdINS6_IJS8_SA_S9_EEENS6_IJNS7_ILi1EEESI_SI_EEESC_SE_Li256ELb0ELb1ELb0ELb0EEENS1_30DynamicPersistentTileSchedulerILi256ELi256ELb0ELb1ELb0EEEEEEEEEvNT_6ParamsE:
	.zero		1416


//--------------------- .nv.constant0._ZN7cutlass13device_kernelIN5flash19enable_sm80_to_sm89INS1_16FlashAttnFwdSm80INS1_25CollectiveMainloopFwdSm80ILi8ELi1ELb1EN4cute5tupleIJNS5_1CILi128EEENS7_ILi64EEENS7_ILi256EEEEEELi256ENS_10bfloat16_tEfNS_4arch4Sm80ELb1ELb0ELb0ELb1ELb1ELb0ELb1ELb0EEENS1_21CollectiveEpilogueFwdINS6_IJS8_SA_S9_EEENS6_IJNS7_ILi1EEESI_SI_EEESC_SE_Li256ELb1ELb1ELb0ELb0EEENS1_19SingleTileSchedulerILb1ELb0ELb1ELi128EEEEEEEEEvNT_6ParamsE --------------------------
	.section	.nv.constant0._ZN7cutlass13device_kernelIN5flash19enable_sm80_to_sm89INS1_16FlashAttnFwdSm80INS1_25CollectiveMainloopFwdSm80ILi8ELi1ELb1EN4cute5tupleIJNS5_1CILi128EEENS7_ILi64EEENS7_ILi256EEEEEELi256ENS_10bfloat16_tEfNS_4arch4Sm80ELb1ELb0ELb0ELb1ELb1ELb0ELb1ELb0EEENS1_21CollectiveEpilogueFwdINS6_IJS8_SA_S9_EEENS6_IJNS7_ILi1EEESI_SI_EEESC_SE_Li256ELb1ELb1ELb0ELb0EEENS1_19SingleTileSchedulerILb1ELb0ELb1ELi128EEEEEEEEEvNT_6ParamsE,"a",@progbits
	.sectionflags	@""
	.align	4
.nv.constant0._ZN7cutlass13device_kernelIN5flash19enable_sm80_to_sm89INS1_16FlashAttnFwdSm80INS1_25CollectiveMainloopFwdSm80ILi8ELi1ELb1EN4cute5tupleIJNS5_1CILi128EEENS7_ILi64EEENS7_ILi256EEEEEELi256ENS_10bfloat16_tEfNS_4arch4Sm80ELb1ELb0ELb0ELb1ELb1ELb0ELb1ELb0EEENS1_21CollectiveEpilogueFwdINS6_IJS8_SA_S9_EEENS6_IJNS7_ILi1EEESI_SI_EEESC_SE_Li256ELb1ELb1ELb0ELb0EEENS1_19SingleTileSchedulerILb1ELb0ELb1ELi128EEEEEEEEEvNT_6ParamsE:
	.zero		1400


//--------------------- .nv.constant0._ZN7cutlass13device_kernelIN5flash19enable_sm80_to_sm89INS1_16FlashAttnFwdSm80INS1_25CollectiveMainloopFwdSm80ILi8ELi1ELb0EN4cute5tupleIJNS5_1CILi128EEENS7_ILi32EEENS7_ILi256EEEEEELi256ENS_10bfloat16_tEfNS_4arch4Sm80ELb1ELb0ELb0ELb1ELb1ELb1ELb1ELb0EEENS1_21CollectiveEpilogueFwdINS6_IJS8_SA_S9_EEENS6_IJNS7_ILi1EEESI_SI_EEESC_SE_Li256ELb1ELb1ELb0ELb0EEENS1_19SingleTileSchedulerILb1ELb0ELb1ELi128EEEEEEEEEvNT_6ParamsE --------------------------
	.section	.nv.constant0._ZN7cutlass13device_kernelIN5flash19enable_sm80_to_sm89INS1_16FlashAttnFwdSm80INS1_25CollectiveMainloopFwdSm80ILi8ELi1ELb0EN4cute5tupleIJNS5_1CILi128EEENS7_ILi32EEENS7_ILi256EEEEEELi256ENS_10bfloat16_tEfNS_4arch4Sm80ELb1ELb0ELb0ELb1ELb1ELb1ELb1ELb0EEENS1_21CollectiveEpilogueFwdINS6_IJS8_SA_S9_EEENS6_IJNS7_ILi1EEESI_SI_EEESC_SE_Li256ELb1ELb1ELb0ELb0EEENS1_19SingleTileSchedulerILb1ELb0ELb1ELi128EEEEEEEEEvNT_6ParamsE,"a",@progbits
	.sectionflags	@""
	.align	4
.nv.constant0._ZN7cutlass13device_kernelIN5flash19enable_sm80_to_sm89INS1_16FlashAttnFwdSm80INS1_25CollectiveMainloopFwdSm80ILi8ELi1ELb0EN4cute5tupleIJNS5_1CILi128EEENS7_ILi32EEENS7_ILi256EEEEEELi256ENS_10bfloat16_tEfNS_4arch4Sm80ELb1ELb0ELb0ELb1ELb1ELb1ELb1ELb0EEENS1_21CollectiveEpilogueFwdINS6_IJS8_SA_S9_EEENS6_IJNS7_ILi1EEESI_SI_EEESC_SE_Li256ELb1ELb1ELb0ELb0EEENS1_19SingleTileSchedulerILb1ELb0ELb1ELi128EEEEEEEEEvNT_6ParamsE:
	.zero		1400


//--------------------- .nv.constant0._ZN7cutlass13device_kernelIN5flash19enable_sm80_to_sm89INS1_16FlashAttnFwdSm80INS1_25CollectiveMainloopFwdSm80ILi8ELi1ELb0EN4cute5tupleIJNS5_1CILi128EEENS7_ILi96EEENS7_ILi256EEEEEELi256ENS_10bfloat16_tEfNS_4arch4Sm80ELb0ELb0ELb0ELb0ELb1ELb0ELb1ELb0EEENS1_21CollectiveEpilogueFwdINS6_IJS8_SA_S9_EEENS6_IJNS7_ILi1EEESI_SI_EEESC_SE_Li256ELb0ELb1ELb0ELb0EEENS1_19SingleTileSchedulerILb0ELb0ELb1ELi128EEEEEEEEEvNT_6ParamsE --------------------------
	.section	.nv.constant0._ZN7cutlass13device_kernelIN5flash19enable_sm80_to_sm89INS1_16FlashAttnFwdSm80INS1_25CollectiveMainloopFwdSm80ILi8ELi1ELb0EN4cute5tupleIJNS5_1CILi128EEENS7_ILi96EEENS7_ILi256EEEEEELi256ENS_10bfloat16_tEfNS_4arch4Sm80ELb0ELb0ELb0ELb0ELb1ELb0ELb1ELb0EEENS1_21CollectiveEpilogueFwdINS6_IJS8_SA_S9_EEENS6_IJNS7_ILi1EEESI_SI_EEESC_SE_Li256ELb0ELb1ELb0ELb0EEENS1_19SingleTileSchedulerILb0ELb0ELb1ELi128EEEEEEEEEvNT_6ParamsE,"a",@progbits
	.sectionflags	@""
	.align	4
.nv.constant0._ZN7cutlass13device_kernelIN5flash19enable_sm80_to_sm89INS1_16FlashAttnFwdSm80INS1_25CollectiveMainloopFwdSm80ILi8ELi1ELb0EN4cute5tupleIJNS5_1CILi128EEENS7_ILi96EEENS7_ILi256EEEEEELi256ENS_10bfloat16_tEfNS_4arch4Sm80ELb0ELb0ELb0ELb0ELb1ELb0ELb1ELb0EEENS1_21CollectiveEpilogueFwdINS6_IJS8_SA_S9_EEENS6_IJNS7_ILi1EEESI_SI_EEESC_SE_Li256ELb0ELb1ELb0ELb0EEENS1_19SingleTileSchedulerILb0ELb0ELb1ELi128EEEEEEEEEvNT_6ParamsE:
	.zero		1400


//--------------------- .nv.constant0._ZN7cutlass13device_kernelIN5flash19enable_sm80_to_sm89INS1_16FlashAttnFwdSm80INS1_25CollectiveMainloopFwdSm80ILi8ELi1ELb0EN4cute5tupleIJNS5_1CILi128EEENS7_ILi96EEENS7_ILi256EEEEEELi256ENS_10bfloat16_tEfNS_4arch4Sm80ELb0ELb0ELb0ELb1ELb1ELb0ELb1ELb0EEENS1_21CollectiveEpilogueFwdINS6_IJS8_SA_S9_EEENS6_IJNS7_ILi1EEESI_SI_EEESC_SE_Li256ELb1ELb1ELb0ELb0EEENS1_19SingleTileSchedulerILb1ELb0ELb1ELi128EEEEEEEEEvNT_6ParamsE --------------------------
	.section	.nv.constant0._ZN7cutlass13device_kernelIN5flash19enable_sm80_to_sm89INS1_16FlashAttnFwdSm80INS1_25CollectiveMainloopFwdSm80ILi8ELi1ELb0EN4cute5tupleIJNS5_1CILi128EEENS7_ILi96EEENS7_ILi256EEEEEELi256ENS_10bfloat16_tEfNS_4arch4Sm80ELb0ELb0ELb0ELb1ELb1ELb0ELb1ELb0EEENS1_21CollectiveEpilogueFwdINS6_IJS8_SA_S9_EEENS6_IJNS7_ILi1EEESI_SI_EEESC_SE_Li256ELb1ELb1ELb0ELb0EEENS1_19SingleTileSchedulerILb1ELb0ELb1ELi128EEEEEEEEEvNT_6ParamsE,"a",@progbits
	.sectionflags	@""
	.align	4
.nv.constant0._ZN7cutlass13device_kernelIN5flash19enable_sm80_to_sm89INS1_16FlashAttnFwdSm80INS1_25CollectiveMainloopFwdSm80ILi8ELi1ELb0EN4cute5tupleIJNS5_1CILi128EEENS7_ILi96EEENS7_ILi256EEEEEELi256ENS_10bfloat16_tEfNS_4arch4Sm80ELb0ELb0ELb0ELb1ELb1ELb0ELb1ELb0EEENS1_21CollectiveEpilogueFwdINS6_IJS8_SA_S9_EEENS6_IJNS7_ILi1EEESI_SI_EEESC_SE_Li256ELb1ELb1ELb0ELb0EEENS1_19SingleTileSchedulerILb1ELb0ELb1ELi128EEEEEEEEEvNT_6ParamsE:
	.zero		1400


//--------------------- .nv.constant0._ZN7cutlass13device_kernelIN5flash19enable_sm80_to_sm89INS1_16FlashAttnFwdSm80INS1_25CollectiveMainloopFwdSm80ILi8ELi1ELb0EN4cute5tupleIJNS5_1CILi128EEENS7_ILi48EEENS7_ILi256EEEEEELi256ENS_10bfloat16_tEfNS_4arch4Sm80ELb0ELb0ELb0ELb1ELb1ELb1ELb1ELb0EEENS1_21CollectiveEpilogueFwdINS6_IJS8_SA_S9_EEENS6_IJNS7_ILi1EEESI_SI_EEESC_SE_Li256ELb1ELb1ELb0ELb0EEENS1_19SingleTileSchedulerILb1ELb0ELb1ELi128EEEEEEEEEvNT_6ParamsE --------------------------
	.section	.nv.constant0._ZN7cutlass13device_kernelIN5flash19enable_sm80_to_sm89INS1_16FlashAttnFwdSm80INS1_25CollectiveMainloopFwdSm80ILi8ELi1ELb0EN4cute5tupleIJNS5_1CILi128EEENS7_ILi48EEENS7_ILi256EEEEEELi256ENS_10bfloat16_tEfNS_4arch4Sm80ELb0ELb0ELb0ELb1ELb1ELb1ELb1ELb0EEENS1_21CollectiveEpilogueFwdINS6_IJS8_SA_S9_EEENS6_IJNS7_ILi1EEESI_SI_EEESC_SE_Li256ELb1ELb1ELb0ELb0EEENS1_19SingleTileSchedulerILb1ELb0ELb1ELi128EEEEEEEEEvNT_6ParamsE,"a",@progbits
	.sectionflags	@""
	.align	4
.nv.constant0._ZN7cutlass13device_kernelIN5flash19enable_sm80_to_sm89INS1_16FlashAttnFwdSm80INS1_25CollectiveMainloopFwdSm80ILi8ELi1ELb0EN4cute5tupleIJNS5_1CILi128EEENS7_ILi48EEENS7_ILi256EEEEEELi256ENS_10bfloat16_tEfNS_4arch4Sm80ELb0ELb0ELb0ELb1ELb1ELb1ELb1ELb0EEENS1_21CollectiveEpilogueFwdINS6_IJS8_SA_S9_EEENS6_IJNS7_ILi1EEESI_SI_EEESC_SE_Li256ELb1ELb1ELb0ELb0EEENS1_19SingleTileSchedulerILb1ELb0ELb1ELi128EEEEEEEEEvNT_6ParamsE:
	.zero		1400


//--------------------- .nv.constant0._ZN7cutlass13device_kernelIN5flash19enable_sm80_to_sm89INS1_16FlashAttnFwdSm80INS1_25CollectiveMainloopFwdSm80ILi8ELi1ELb0EN4cute5tupleIJNS5_1CILi128EEENS7_ILi64EEENS7_ILi256EEEEEELi256ENS_10bfloat16_tEfNS_4arch4Sm80ELb0ELb1ELb0ELb0ELb1ELb0ELb1ELb0EEENS1_21CollectiveEpilogueFwdINS6_IJS8_SA_S9_EEENS6_IJNS7_ILi1EEESI_SI_EEESC_SE_Li256ELb0ELb1ELb0ELb0EEENS1_19SingleTileSchedulerILb0ELb0ELb1ELi128EEEEEEEEEvNT_6ParamsE --------------------------
	.section	.nv.constant0._ZN7cutlass13device_kernelIN5flash19enable_sm80_to_sm89INS1_16FlashAttnFwdSm80INS1_25CollectiveMainloopFwdSm80ILi8ELi1ELb0EN4cute5tupleIJNS5_1CILi128EEENS7_ILi64EEENS7_ILi256EEEEEELi256ENS_10bfloat16_tEfNS_4arch4Sm80ELb0ELb1ELb0ELb0ELb1ELb0ELb1ELb0EEENS1_21CollectiveEpilogueFwdINS6_IJS8_SA_S9_EEENS6_IJNS7_ILi1EEESI_SI_EEESC_SE_Li256ELb0ELb1ELb0ELb0EEENS1_19SingleTileSchedulerILb0ELb0ELb1ELi128EEEEEEEEEvNT_6ParamsE,"a",@progbits
	.sectionflags	@""
	.align	4
.nv.constant0._ZN7cutlass13device_kernelIN5flash19enable_sm80_to_sm89INS1_16FlashAttnFwdSm80INS1_25CollectiveMainloopFwdSm80ILi8ELi1ELb0EN4cute5tupleIJNS5_1CILi128EEENS7_ILi64EEENS7_ILi256EEEEEELi256ENS_10bfloat16_tEfNS_4arch4Sm80ELb0ELb1ELb0ELb0ELb1ELb0ELb1ELb0EEENS1_21CollectiveEpilogueFwdINS6_IJS8_SA_S9_EEENS6_IJNS7_ILi1EEESI_SI_EEESC_SE_Li256ELb0ELb1ELb0ELb0EEENS1_19SingleTileSchedulerILb0ELb0ELb1ELi128EEEEEEEEEvNT_6ParamsE:
	.zero		1400


//--------------------- .nv.constant0._ZN7cutlass13device_kernelIN5flash19enable_sm80_to_sm89INS1_16FlashAttnFwdSm80INS1_25CollectiveMainloopFwdSm80ILi8ELi1ELb0EN4cute5tupleIJNS5_1CILi128EEENS7_ILi64EEENS7_ILi256EEEEEELi256ENS_10bfloat16_tEfNS_4arch4Sm80ELb0ELb1ELb0ELb1ELb1ELb0ELb1ELb0EEENS1_21CollectiveEpilogueFwdINS6_IJS8_SA_S9_EEENS6_IJNS7_ILi1EEESI_SI_EEESC_SE_Li256ELb1ELb1ELb0ELb0EEENS1_19SingleTileSchedulerILb1ELb0ELb1ELi128EEEEEEEEEvNT_6ParamsE --------------------------
	.section	.nv.constant0._ZN7cutlass13device_kernelIN5flash19enable_sm80_to_sm89INS1_16FlashAttnFwdSm80INS1_25CollectiveMainloopFwdSm80ILi8ELi1ELb0EN4cute5tupleIJNS5_1CILi128EEENS7_ILi64EEENS7_ILi256EEEEEELi256ENS_10bfloat16_tEfNS_4arch4Sm80ELb0ELb1ELb0ELb1ELb1ELb0ELb1ELb0EEENS1_21CollectiveEpilogueFwdINS6_IJS8_SA_S9_EEENS6_IJNS7_ILi1EEESI_SI_EEESC_SE_Li256ELb1ELb1ELb0ELb0EEENS1_19SingleTileSchedulerILb1ELb0ELb1ELi128EEEEEEEEEvNT_6ParamsE,"a",@progbits
	.sectionflags	@""
	.align	4
.nv.constant0._ZN7cutlass13device_kernelIN5flash19enable_sm80_to_sm89INS1_16FlashAttnFwdSm80INS1_25CollectiveMainloopFwdSm80ILi8ELi1ELb0EN4cute5tupleIJNS5_1CILi128EEENS7_ILi64EEENS7_ILi256EEEEEELi256ENS_10bfloat16_tEfNS_4arch4Sm80ELb0ELb1ELb0ELb1ELb1ELb0ELb1ELb0EEENS1_21CollectiveEpilogueFwdINS6_IJS8_SA_S9_EEENS6_IJNS7_ILi1EEESI_SI_EEESC_SE_Li256ELb1ELb1ELb0ELb0EEENS1_19SingleTileSchedulerILb1ELb0ELb1ELi128EEEEEEEEEvNT_6ParamsE:
	.zero		1400


//--------------------- .nv.constant0._ZN7cutlass13device_kernelIN5flash19enable_sm80_to_sm89INS1_16FlashAttnFwdSm80INS1_25CollectiveMainloopFwdSm80ILi8ELi1ELb0EN4cute5tupleIJNS5_1CILi128EEENS7_ILi48EEENS7_ILi256EEEEEELi256ENS_10bfloat16_tEfNS_4arch4Sm80ELb0ELb1ELb0ELb1ELb1ELb1ELb1ELb0EEENS1_21CollectiveEpilogueFwdINS6_IJS8_SA_S9_EEENS6_IJNS7_ILi1EEESI_SI_EEESC_SE_Li256ELb1ELb1ELb0ELb0EEENS1_19SingleTileSchedulerILb1ELb0ELb1ELi128EEEEEEEEEvNT_6ParamsE --------------------------
	.section	.nv.constant0._ZN7cutlass13device_kernelIN5flash19enable_sm80_to_sm89INS1_16FlashAttnFwdSm80INS1_25CollectiveMainloopFwdSm80ILi8ELi1ELb0EN4cute5tupleIJNS5_1CILi128EEENS7_ILi48EEENS7_ILi256EEEEEELi256ENS_10bfloat16_tEfNS_4arch4Sm80ELb0ELb1ELb0ELb1ELb1ELb1ELb1ELb0EEENS1_21CollectiveEpilogueFwdINS6_IJS8_SA_S9_EEENS6_IJNS7_ILi1EEESI_SI_EEESC_SE_Li256ELb1ELb1ELb0ELb0EEENS1_19SingleTileSchedulerILb1ELb0ELb1ELi128EEEEEEEEEvNT_6ParamsE,"a",@progbits
	.sectionflags	@""
	.align	4
.nv.constant0._ZN7cutlass13device_kernelIN5flash19enable_sm80_to_sm89INS1_16FlashAttnFwdSm80INS1_25CollectiveMainloopFwdSm80ILi8ELi1ELb0EN4cute5tupleIJNS5_1CILi128EEENS7_ILi48EEENS7_ILi256EEEEEELi256ENS_10bfloat16_tEfNS_4arch4Sm80ELb0ELb1ELb0ELb1ELb1ELb1ELb1ELb0EEENS1_21CollectiveEpilogueFwdINS6_IJS8_SA_S9_EEENS6_IJNS7_ILi1EEESI_SI_EEESC_SE_Li256ELb1ELb1ELb0ELb0EEENS1_19SingleTileSchedulerILb1ELb0ELb1ELi128EEEEEEEEEvNT_6ParamsE:
	.zero		1400


//--------------------- .nv.constant0._ZN7cutlass13device_kernelIN5flash19enable_sm80_to_sm89INS1_16FlashAttnFwdSm80INS1_25CollectiveMainloopFwdSm80ILi8ELi1ELb0EN4cute5tupleIJNS5_1CILi128EEENS7_ILi96EEENS7_ILi256EEEEEELi256ENS_10bfloat16_tEfNS_4arch4Sm80ELb1ELb0ELb0ELb0ELb1ELb0ELb1ELb0EEENS1_21CollectiveEpilogueFwdINS6_IJS8_SA_S9_EEENS6_IJNS7_ILi1EEESI_SI_EEESC_SE_Li256ELb0ELb1ELb0ELb0EEENS1_30DynamicPersistentTileSchedulerILi256ELi256ELb0ELb1ELb0EEEEEEEEEvNT_6ParamsE --------------------------
	.section	.nv.constant0._ZN7cutlass13device_kernelIN5flash19enable_sm80_to_sm89INS1_16FlashAttnFwdSm80INS1_25CollectiveMainloopFwdSm80ILi8ELi1ELb0EN4cute5tupleIJNS5_1CILi128EEENS7_ILi96EEENS7_ILi256EEEEEELi256ENS_10bfloat16_tEfNS_4arch4Sm80ELb1ELb0ELb0ELb0ELb1ELb0ELb1ELb0EEENS1_21CollectiveEpilogueFwdINS6_IJS8_SA_S9_EEENS6_IJNS7_ILi1EEESI_SI_EEESC_SE_Li256ELb0ELb1ELb0ELb0EEENS1_30DynamicPersistentTileSchedulerILi256ELi256ELb0ELb1ELb0EEEEEEEEEvNT_6ParamsE,"a",@progbits
	.sectionflags	@""
	.align	4
.nv.constant0._ZN7cutlass13device_kernelIN5flash19enable_sm80_to_sm89INS1_16FlashAttnFwdSm80INS1_25CollectiveMainloopFwdSm80ILi8ELi1ELb0EN4cute5tupleIJNS5_1CILi128EEENS7_ILi96EEENS7_ILi256EEEEEELi256ENS_10bfloat16_tEfNS_4arch4Sm80ELb1ELb0ELb0ELb0ELb1ELb0ELb1ELb0EEENS1_21CollectiveEpilogueFwdINS6_IJS8_SA_S9_EEENS6_IJNS7_ILi1EEESI_SI_EEESC_SE_Li256ELb0ELb1ELb0ELb0EEENS1_30DynamicPersistentTileSchedulerILi256ELi256ELb0ELb1ELb0EEEEEEEEEvNT_6ParamsE:
	.zero		1416


//--------------------- .nv.constant0._ZN7cutlass13device_kernelIN5flash19enable_sm80_to_sm89INS1_16FlashAttnFwdSm80INS1_25CollectiveMainloopFwdSm80ILi8ELi1ELb0EN4cute5tupleIJNS5_1CILi128EEENS7_ILi96EEENS7_ILi256EEEEEELi256ENS_10bfloat16_tEfNS_4arch4Sm80ELb1ELb0ELb0ELb1ELb1ELb0ELb1ELb0EEENS1_21CollectiveEpilogueFwdINS6_IJS8_SA_S9_EEENS6_IJNS7_ILi1EEESI_SI_EEESC_SE_Li256ELb1ELb1ELb0ELb0EEENS1_19SingleTileSchedulerILb1ELb0ELb1ELi128EEEEEEEEEvNT_6ParamsE --------------------------
	.section	.nv.constant0._ZN7cutlass13device_kernelIN5flash19enable_sm80_to_sm89INS1_16FlashAttnFwdSm80INS1_25CollectiveMainloopFwdSm80ILi8ELi1ELb0EN4cute5tupleIJNS5_1CILi128EEENS7_ILi96EEENS7_ILi256EEEEEELi256ENS_10bfloat16_tEfNS_4arch4Sm80ELb1ELb0ELb0ELb1ELb1ELb0ELb1ELb0EEENS1_21CollectiveEpilogueFwdINS6_IJS8_SA_S9_EEENS6_IJNS7_ILi1EEESI_SI_EEESC_SE_Li256ELb1ELb1ELb0ELb0EEENS1_19SingleTileSchedulerILb1ELb0ELb1ELi128EEEEEEEEEvNT_6ParamsE,"a",@progbits
	.sectionflags	@""
	.align	4
.nv.constant0._ZN7cutlass13device_kernelIN5flash19enable_sm80_to_sm89INS1_16FlashAttnFwdSm80INS1_25CollectiveMainloopFwdSm80ILi8ELi1ELb0EN4cute5tupleIJNS5_1CILi128EEENS7_ILi96EEENS7_ILi256EEEEEELi256ENS_10bfloat16_tEfNS_4arch4Sm80ELb1ELb0ELb0ELb1ELb1ELb0ELb1ELb0EEENS1_21CollectiveEpilogueFwdINS6_IJS8_SA_S9_EEENS6_IJNS7_ILi1EEESI_SI_EEESC_SE_Li256ELb1ELb1ELb0ELb0EEENS1_19SingleTileSchedulerILb1ELb0ELb1ELi128EEEEEEEEEvNT_6ParamsE:
	.zero		1400


//--------------------- .nv.constant0._ZN7cutlass13device_kernelIN5flash19enable_sm80_to_sm89INS1_16FlashAttnFwdSm80INS1_25CollectiveMainloopFwdSm80ILi8ELi1ELb0EN4cute5tupleIJNS5_1CILi128EEENS7_ILi48EEENS7_ILi256EEEEEELi256ENS_10bfloat16_tEfNS_4arch4Sm80ELb1ELb0ELb0ELb1ELb1ELb1ELb1ELb0EEENS1_21CollectiveEpilogueFwdINS6_IJS8_SA_S9_EEENS6_IJNS7_ILi1EEESI_SI_EEESC_SE_Li256ELb1ELb1ELb0ELb0EEENS1_19SingleTileSchedulerILb1ELb0ELb1ELi128EEEEEEEEEvNT_6ParamsE --------------------------
	.section	.nv.constant0._ZN7cutlass13device_kernelIN5flash19enable_sm80_to_sm89INS1_16FlashAttnFwdSm80INS1_25CollectiveMainloopFwdSm80ILi8ELi1ELb0EN4cute5tupleIJNS5_1CILi128EEENS7_ILi48EEENS7_ILi256EEEEEELi256ENS_10bfloat16_tEfNS_4arch4Sm80ELb1ELb0ELb0ELb1ELb1ELb1ELb1ELb0EEENS1_21CollectiveEpilogueFwdINS6_IJS8_SA_S9_EEENS6_IJNS7_ILi1EEESI_SI_EEESC_SE_Li256ELb1ELb1ELb0ELb0EEENS1_19SingleTileSchedulerILb1ELb0ELb1ELi128EEEEEEEEEvNT_6ParamsE,"a",@progbits
	.sectionflags	@""
	.align	4
.nv.constant0._ZN7cutlass13device_kernelIN5flash19enable_sm80_to_sm89INS1_16FlashAttnFwdSm80INS1_25CollectiveMainloopFwdSm80ILi8ELi1ELb0EN4cute5tupleIJNS5_1CILi128EEENS7_ILi48EEENS7_ILi256EEEEEELi256ENS_10bfloat16_tEfNS_4arch4Sm80ELb1ELb0ELb0ELb1ELb1ELb1ELb1ELb0EEENS1_21CollectiveEpilogueFwdINS6_IJS8_SA_S9_EEENS6_IJNS7_ILi1EEESI_SI_EEESC_SE_Li256ELb1ELb1ELb0ELb0EEENS1_19SingleTileSchedulerILb1ELb0ELb1ELi128EEEEEEEEEvNT_6ParamsE:
	.zero		1400


//--------------------- .text._ZN7cutlass13device_kernelIN5flash19enable_sm80_to_sm89INS1_16FlashAttnFwdSm80INS1_25CollectiveMainloopFwdSm80ILi8ELi1ELb1EN4cute5tupleIJNS5_1CILi128EEENS7_ILi64EEENS7_ILi256EEEEEELi256ENS_10bfloat16_tEfNS_4arch4Sm80ELb0ELb0ELb1ELb0ELb1ELb0ELb1ELb0EEENS1_21CollectiveEpilogueFwdINS6_IJS8_SA_S9_EEENS6_IJNS7_ILi1EEESI_SI_EEESC_SE_Li256ELb0ELb1ELb0ELb0EEENS1_19SingleTileSchedulerILb0ELb0ELb1ELi128EEEEEEEEEvNT_6ParamsE --------------------------
	.section	.text._ZN7cutlass13device_kernelIN5flash19enable_sm80_to_sm89INS1_16FlashAttnFwdSm80INS1_25CollectiveMainloopFwdSm80ILi8ELi1ELb1EN4cute5tupleIJNS5_1CILi128EEENS7_ILi64EEENS7_ILi256EEEEEELi256ENS_10bfloat16_tEfNS_4arch4Sm80ELb0ELb0ELb1ELb0ELb1ELb0ELb1ELb0EEENS1_21CollectiveEpilogueFwdINS6_IJS8_SA_S9_EEENS6_IJNS7_ILi1EEESI_SI_EEESC_SE_Li256ELb0ELb1ELb0ELb0EEENS1_19SingleTileSchedulerILb0ELb0ELb1ELi128EEEEEEEEEvNT_6ParamsE,"ax",@progbits
	.sectioninfo	@"SHI_REGISTERS=255"
	.align	128
.text._ZN7cutlass13device_kernelIN5flash19enable_sm80_to_sm89INS1_16FlashAttnFwdSm80INS1_25CollectiveMainloopFwdSm80ILi8ELi1ELb1EN4cute5tupleIJNS5_1CILi128EEENS7_ILi64EEENS7_ILi256EEEEEELi256ENS_10bfloat16_tEfNS_4arch4Sm80ELb0ELb0ELb1ELb0ELb1ELb0ELb1ELb0EEENS1_21CollectiveEpilogueFwdINS6_IJS8_SA_S9_EEENS6_IJNS7_ILi1EEESI_SI_EEESC_SE_Li256ELb0ELb1ELb0ELb0EEENS1_19SingleTileSchedulerILb0ELb0ELb1ELi128EEEEEEEEEvNT_6ParamsE:
        .type           _ZN7cutlass13device_kernelIN5flash19enable_sm80_to_sm89INS1_16FlashAttnFwdSm80INS1_25CollectiveMainloopFwdSm80ILi8ELi1ELb1EN4cute5tupleIJNS5_1CILi128EEENS7_ILi64EEENS7_ILi256EEEEEELi256ENS_10bfloat16_tEfNS_4arch4Sm80ELb0ELb0ELb1ELb0ELb1ELb0ELb1ELb0EEENS1_21CollectiveEpilogueFwdINS6_IJS8_SA_S9_EEENS6_IJNS7_ILi1EEESI_SI_EEESC_SE_Li256ELb0ELb1ELb0ELb0EEENS1_19SingleTileSchedulerILb0ELb0ELb1ELi128EEEEEEEEEvNT_6ParamsE,@function
        .size           _ZN7cutlass13device_kernelIN5flash19enable_sm80_to_sm89INS1_16FlashAttnFwdSm80INS1_25CollectiveMainloopFwdSm80ILi8ELi1ELb1EN4cute5tupleIJNS5_1CILi128EEENS7_ILi64EEENS7_ILi256EEEEEELi256ENS_10bfloat16_tEfNS_4arch4Sm80ELb0ELb0ELb1ELb0ELb1ELb0ELb1ELb0EEENS1_21CollectiveEpilogueFwdINS6_IJS8_SA_S9_EEENS6_IJNS7_ILi1EEESI_SI_EEESC_SE_Li256ELb0ELb1ELb0ELb0EEENS1_19SingleTileSchedulerILb0ELb0ELb1ELi128EEEEEEEEEvNT_6ParamsE,(.L_x_3627 - _ZN7cutlass13device_kernelIN5flash19enable_sm80_to_sm89INS1_16FlashAttnFwdSm80INS1_25CollectiveMainloopFwdSm80ILi8ELi1ELb1EN4cute5tupleIJNS5_1CILi128EEENS7_ILi64EEENS7_ILi256EEEEEELi256ENS_10bfloat16_tEfNS_4arch4Sm80ELb0ELb0ELb1ELb0ELb1ELb0ELb1ELb0EEENS1_21CollectiveEpilogueFwdINS6_IJS8_SA_S9_EEENS6_IJNS7_ILi1EEESI_SI_EEESC_SE_Li256ELb0ELb1ELb0ELb0EEENS1_19SingleTileSchedulerILb0ELb0ELb1ELi128EEEEEEEEEvNT_6ParamsE)
        .other          _ZN7cutlass13device_kernelIN5flash19enable_sm80_to_sm89INS1_16FlashAttnFwdSm80INS1_25CollectiveMainloopFwdSm80ILi8ELi1ELb1EN4cute5tupleIJNS5_1CILi128EEENS7_ILi64EEENS7_ILi256EEEEEELi256ENS_10bfloat16_tEfNS_4arch4Sm80ELb0ELb0ELb1ELb0ELb1ELb0ELb1ELb0EEENS1_21CollectiveEpilogueFwdINS6_IJS8_SA_S9_EEENS6_IJNS7_ILi1EEESI_SI_EEESC_SE_Li256ELb0ELb1ELb0ELb0EEENS1_19SingleTileSchedulerILb0ELb0ELb1ELi128EEEEEEEEEvNT_6ParamsE,@"STO_CUDA_ENTRY STV_DEFAULT"
_ZN7cutlass13device_kernelIN5flash19enable_sm80_to_sm89INS1_16FlashAttnFwdSm80INS1_25CollectiveMainloopFwdSm80ILi8ELi1ELb1EN4cute5tupleIJNS5_1CILi128EEENS7_ILi64EEENS7_ILi256EEEEEELi256ENS_10bfloat16_tEfNS_4arch4Sm80ELb0ELb0ELb1ELb0ELb1ELb0ELb1ELb0EEENS1_21CollectiveEpilogueFwdINS6_IJS8_SA_S9_EEENS6_IJNS7_ILi1EEESI_SI_EEESC_SE_Li256ELb0ELb1ELb0ELb0EEENS1_19SingleTileSchedulerILb0ELb0ELb1ELi128EEEEEEEEEvNT_6ParamsE:
[----:B------:R-:W-:-:S03]  /*0000*/  MOV R1, c[0x0][0x28] ;  /* 0x00000a0000017a02 */ /* 0x000fc60000000f00 */
[----:B------:R-:W1:Y:S01]  /*0010*/  S2UR UR16, SR_CTAID.Z ;  /* 0x00000000001079c3 */ /* 0x000e620000002700 */
[----:B------:R-:W-:Y:S02]  /*0020*/  IADD3 R1, R1, -0xc0, RZ ;  /* 0xffffff4001017810 */ /* 0x000fe40007ffe0ff */
[----:B-1----:R-:W-:-:S13]  /*0030*/  ISETP.LE.AND P0, PT, RZ, UR16, PT ;  /* 0x00000010ff007c0c */ /* 0x002fda000bf03270 */
[----:B------:R-:W-:Y:S05]  /*0040*/  @!P0 EXIT ;  /* 0x000000000000894d */ /* 0x000fea0003800000 */
[----:B------:R-:W-:Y:S02]  /*0050*/  ULDC.64 UR6, c[0x0][0x370] ;  /* 0x0000dc0000067ab9 */ /* 0x000fe40000000a00 */
[----:B------:R-:W-:Y:S02]  /*0060*/  UISETP.NE.U32.AND UP1, UPT, URZ, UR6, UPT ;  /* 0x000000063f00728c */ /* 0x000fe4000bf25070 */
[----:B------:R-:W-:Y:S02]  /*0070*/  ULDC.64 UR4, c[0x0][0x340] ;  /* 0x0000d00000047ab9 */ /* 0x000fe40000000a00 */
[----:B------:R-:W-:Y:S02]  /*0080*/  UISETP.NE.AND.EX UP1, UPT, URZ, UR7, UPT, UP1 ;  /* 0x000000073f00728c */ /* 0x000fe4000bf25310 */
[----:B------:R-:W-:Y:S02]  /*0090*/  UISETP.NE.U32.AND UP0, UPT, URZ, UR4, UPT ;  /* 0x000000043f00728c */ /* 0x000fe4000bf05070 */
[----:B------:R-:W-:-:S02]  /*00a0*/  ULDC.64 UR8, c[0x0][0x370] ;  /* 0x0000dc0000087ab9 */ /* 0x000fc40000000a00 */
[----:B------:R-:W-:Y:S01]  /*00b0*/  UISETP.NE.AND.EX UP0, UPT, URZ, UR5, UPT, UP0 ;  /* 0x000000053f00728c */ /* 0x000fe2000bf05300 */
[----:B------:R-:W-:Y:S01]  /*00c0*/  PLOP3.LUT P1, PT, PT, PT, UP1, 0x80, 0x0 ;  /* 0x000000000000781c */ /* 0x000fe20003f2f018 */
[----:B------:R-:W-:Y:S02]  /*00d0*/  ULDC.64 UR14, c[0x0][0x118] ;  /* 0x00004600000e7ab9 */ /* 0x000fe40000000a00 */
[----:B------:R-:W-:Y:S02]  /*00e0*/  ULDC.64 UR6, c[0x0][0x340] ;  /* 0x0000d00000067ab9 */ /* 0x000fe40000000a00 */
[----:B------:R-:W-:Y:S01]  /*00f0*/  @UP1 UMOV UR5, 0x4 ;  /* 0x0000000400051882 */ /* 0x000fe20000000000 */
[----:B------:R-:W-:Y:S01]  /*0100*/  PLOP3.LUT P0, PT, PT, PT, UP0, 0x80, 0x0 ;  /* 0x000000000000781c */ /* 0x000fe20003f0f008 */
[----:B------:R-:W-:-:S03]  /*0110*/  @UP1 UIMAD.WIDE UR8, UR16, UR5, UR8 ;  /* 0x00000005100812a5 */ /* 0x000fc6000f8e0208 */
[----:B------:R-:W-:Y:S02]  /*0120*/  @UP0 UMOV UR4, 0x4 ;  /* 0x0000000400040882 */ /* 0x000fe40000000000 */
[----:B------:R-:W-:Y:S01]  /*0130*/  @UP0 UIMAD.WIDE UR4, UR16, UR4, UR6 ;  /* 0x00000004100402a5 */ /* 0x000fe2000f8e0206 */
[----:B------:R-:W-:Y:S02]  /*0140*/  IMAD.U32 R4, RZ, RZ, UR8 ;  /* 0x00000008ff047e24 */ /* 0x000fe4000f8e00ff */
[----:B------:R-:W-:-:S03]  /*0150*/  IMAD.U32 R5, RZ, RZ, UR9 ;  /* 0x00000009ff057e24 */ /* 0x000fc6000f8e00ff */
[----:B------:R-:W-:Y:S01]  /*0160*/  IMAD.U32 R2, RZ, RZ, UR4 ;  /* 0x00000004ff027e24 */ /* 0x000fe2000f8e00ff */
[----:B------:R-:W-:Y:S01]  /*0170*/  ULDC UR4, c[0x0][0x2ac] ;  /* 0x0000ab0000047ab9 */ /* 0x000fe20000000800 */
[----:B------:R-:W2:Y:S01]  /*0180*/  @P1 LDG.E R4, [R4.64] ;  /* 0x0000000e04041981 */ /* 0x000ea2000c1e1900 */
[----:B------:R-:W-:-:S05]  /*0190*/  IMAD.U32 R3, RZ, RZ, UR5 ;  /* 0x00000005ff037e24 */ /* 0x000fca000f8e00ff */
[----:B------:R1:W3:Y:S04]  /*01a0*/  @P0 LDG.E R2, [R2.64] ;  /* 0x0000000e02020981 */ /* 0x0002e8000c1e1900 */
[----:B------:R-:W4:Y:S01]  /*01b0*/  S2R R27, SR_TID.X ;  /* 0x00000000001b7919 */ /* 0x000f220000002100 */
[----:B------:R-:W-:Y:S02]  /*01c0*/  ULDC UR6, c[0x0][0x1d0] ;  /* 0x0000740000067ab9 */ /* 0x000fe40000000800 */
[----:B------:R-:W-:Y:S02]  /*01d0*/  UIMAD UR6, UR4, UR6, 0x3f ;  /* 0x0000003f040674a4 */ /* 0x000fe4000f8e0206 */
[----:B------:R-:W-:Y:S02]  /*01e0*/  UMOV UR11, URZ ;  /* 0x0000003f000b7c82 */ /* 0x000fe40008000000 */
[----:B------:R-:W-:-:S04]  /*01f0*/  USHF.R.S32.HI UR5, URZ, 0x1f, UR6 ;  /* 0x0000001f3f057899 */ /* 0x000fc80008011406 */
[----:B------:R-:W-:Y:S01]  /*0200*/  ULEA.HI UR5, UR5, UR6, URZ, 0x6 ;  /* 0x0000000605057291 */ /* 0x000fe2000f8f303f */
[----:B----4-:R-:W-:-:S04]  /*0210*/  SHF.R.S32.HI R26, RZ, 0x1f, R27 ;  /* 0x0000001fff1a7819 */ /* 0x010fc8000001141b */
[----:B-1----:R-:W-:Y:S01]  /*0220*/  LEA.HI R3, R26, R27, RZ, 0x3 ;  /* 0x0000001b1a037211 */ /* 0x002fe200078f18ff */
[----:B------:R-:W-:-:S03]  /*0230*/  USHF.R.S32.HI UR8, URZ, 0x6, UR5 ;  /* 0x000000063f087899 */ /* 0x000fc60008011405 */
[----:B------:R-:W-:Y:S02]  /*0240*/  LOP3.LUT R0, R3, 0xfffffff8, RZ, 0xc0, !PT ;  /* 0xfffffff803007812 */ /* 0x000fe400078ec0ff */
[----:B------:R-:W-:-:S03]  /*0250*/  SHF.R.S32.HI R18, RZ, 0x3, R3 ;  /* 0x00000003ff127819 */ /* 0x000fc60000011403 */
[----:B------:R-:W-:Y:S02]  /*0260*/  IMAD.IADD R20, R27, 0x1, -R0 ;  /* 0x000000011b147824 */ /* 0x000fe400078e0a00 */
[----:B------:R-:W-:Y:S02]  /*0270*/  IMAD.U32 R0, RZ, RZ, UR8 ;  /* 0x00000008ff007e24 */ /* 0x000fe4000f8e00ff */
[----:B------:R-:W-:Y:S02]  /*0280*/  IMAD R86, R20, 0x20, R18 ;  /* 0x0000002014567824 */ /* 0x000fe400078e0212 */
[----:B------:R-:W-:Y:S01]  /*0290*/  IMAD.MOV.U32 R87, RZ, RZ, c[0x0][0x2b8] ;  /* 0x0000ae00ff577624 */ /* 0x000fe200078e00ff */
[----:B------:R-:W-:Y:S01]  /*02a0*/  ULDC UR10, c[0x0][0x1d0] ;  /* 0x00007400000a7ab9 */ /* 0x000fe20000000800 */
[----:B------:R-:W-:Y:S01]  /*02b0*/  IMAD R0, R0, 0x40, R86 ;  /* 0x0000004000007824 */ /* 0x000fe200078e0256 */
[----:B------:R-:W-:Y:S02]  /*02c0*/  UIMAD UR10, UR4, UR10, URZ ;  /* 0x0000000a040a72a4 */ /* 0x000fe4000f8e023f */
[----:B------:R-:W-:Y:S01]  /*02d0*/  ISETP.NE.AND P2, PT, R87, 0x1, PT ;  /* 0x000000015700780c */ /* 0x000fe20003f45270 */
[----:B------:R-:W-:Y:S01]  /*02e0*/  ULDC.64 UR4, c[0x0][0x2b0] ;  /* 0x0000ac0000047ab9 */ /* 0x000fe20000000a00 */
[----:B------:R-:W-:-:S02]  /*02f0*/  IADD3 R0, R0, -0x40, RZ ;  /* 0xffffffc000007810 */ /* 0x000fc40007ffe0ff */
[----:B------:R-:W-:Y:S01]  /*0300*/  LOP3.LUT R176, R176, 0xffffffef, RZ, 0xc0, !PT ;  /* 0xffffffefb0b07812 */ /* 0x000fe200078ec0ff */
[----:B------:R-:W-:-:S08]  /*0310*/  IMAD.MOV.U32 R36, RZ, RZ, RZ ;  /* 0x000000ffff247224 */ /* 0x000fd000078e00ff */
[----:B------:R-:W-:Y:S01]  /*0320*/  @P2 LOP3.LUT R176, R176, 0x10, RZ, 0xfc, !PT ;  /* 0x00000010b0b02812 */ /* 0x000fe200078efcff */
[----:B------:R-:W1:Y:S01]  /*0330*/  S2UR UR9, SR_CTAID.Y ;  /* 0x00000000000979c3 */ /* 0x000e620000002600 */
[----:B------:R-:W4:Y:S01]  /*0340*/  S2R R7, SR_CTAID.X ;  /* 0x0000000000077919 */ /* 0x000f220000002500 */
[----:B------:R-:W-:Y:S01]  /*0350*/  IMAD.MOV.U32 R11, RZ, RZ, c[0x0][0x2c4] ;  /* 0x0000b100ff0b7624 */ /* 0x000fe200078e00ff */
[----:B------:R-:W-:Y:S01]  /*0360*/  USHF.R.S32.HI UR18, URZ, 0x1f, UR16 ;  /* 0x0000001f3f127899 */ /* 0x000fe20008011410 */
[----:B----4-:R-:W-:Y:S01]  /*0370*/  IMAD R8, R7, 0x80, R86 ;  /* 0x0000008007087824 */ /* 0x010fe200078e0256 */
[----:B------:R-:W-:Y:S06]  /*0380*/  BAR.SYNC.DEFER_BLOCKING 0x0 ;  /* 0x0000000000007b1d */ /* 0x000fec0000010000 */
[----:B--2---:R-:W2:Y:S08]  /*0390*/  @P1 R2UR UR11, R4 ;  /* 0x00000000040b13c2 */ /* 0x004eb000000e0000 */
[----:B---3--:R3:W4:Y:S01]  /*03a0*/  @P0 R2UR UR7, R2 ;  /* 0x00000000020703c2 */ /* 0x00872200000e0000 */
[----:B------:R-:W-:Y:S01]  /*03b0*/  ISETP.GE.AND P0, PT, R0, UR10, PT ;  /* 0x0000000a00007c0c */ /* 0x000fe2000bf06270 */
[----:B----4-:R-:W-:-:S02]  /*03c0*/  @!UP0 UMOV UR7, UR16 ;  /* 0x0000001000078c82 */ /* 0x010fc40008000000 */
[----:B------:R-:W-:Y:S01]  /*03d0*/  USHF.R.S32.HI UR6, URZ, 0x1f, UR7 ;  /* 0x0000001f3f067899 */ /* 0x000fe20008011407 */
[----:B------:R-:W-:-:S03]  /*03e0*/  ISETP.GT.OR P0, PT, R86, 0x3f, P0 ;  /* 0x0000003f5600780c */ /* 0x000fc60000704670 */
[----:B------:R-:W-:Y:S01]  /*03f0*/  UIMAD UR6, UR6, UR4, URZ ;  /* 0x00000004060672a4 */ /* 0x000fe2000f8e023f */
[----:B--2---:R-:W-:Y:S01]  /*0400*/  IADD3 R15, R0, UR11, RZ ;  /* 0x0000000b000f7c10 */ /* 0x004fe2000fffe0ff */
[----:B------:R-:W-:-:S04]  /*0410*/  UIMAD.WIDE.U32 UR12, UR7, UR4, URZ ;  /* 0x00000004070c72a5 */ /* 0x000fc8000f8e003f */
[----:B------:R-:W-:Y:S01]  /*0420*/  @P2 IMAD.HI.U32 R0, R15, c[0x0][0x2bc], RZ ;  /* 0x0000af000f002a27 */ /* 0x000fe200078e00ff */
[----:B------:R-:W-:-:S03]  /*0430*/  UIMAD UR6, UR7, UR5, UR6 ;  /* 0x00000005070672a4 */ /* 0x000fc6000f8e0206 */
[----:B------:R-:W-:Y:S01]  /*0440*/  IMAD.MOV.U32 R12, RZ, RZ, R15 ;  /* 0x000000ffff0c7224 */ /* 0x000fe200078e000f */
[----:B------:R-:W-:Y:S01]  /*0450*/  @P2 SHF.R.U32.HI R12, RZ, c[0x0][0x2c0], R0 ;  /* 0x0000b000ff0c2a19 */ /* 0x000fe20000011600 */
[----:B------:R-:W-:Y:S02]  /*0460*/  UIADD3 UR6, UR13, UR6, URZ ;  /* 0x000000060d067290 */ /* 0x000fe4000fffe03f */
[----:B-1----:R-:W-:Y:S01]  /*0470*/  USHF.R.S32.HI UR7, URZ, 0x1f, UR9 ;  /* 0x0000001f3f077899 */ /* 0x002fe20008011409 */
[----:B------:R-:W-:Y:S01]  /*0480*/  @!P0 IADD3 R0, P2, R12, UR12, RZ ;  /* 0x0000000c0c008c10 */ /* 0x000fe2000ff5e0ff */
[----:B------:R-:W-:-:S03]  /*0490*/  ULDC.64 UR4, c[0x0][0x1b8] ;  /* 0x00006e0000047ab9 */ /* 0x000fc60000000a00 */
[----:B---3--:R-:W-:Y:S02]  /*04a0*/  @!P0 LEA R2, P1, R0, c[0x0][0x2a0], 0x2 ;  /* 0x0000a80000028a11 */ /* 0x008fe400078210ff */
[----:B------:R-:W-:-:S04]  /*04b0*/  @!P0 LEA.HI.X.SX32 R3, R12, UR6, 0x1, P2 ;  /* 0x000000060c038c11 */ /* 0x000fc800090f0eff */
[----:B------:R-:W-:-:S05]  /*04c0*/  @!P0 LEA.HI.X R3, R0, c[0x0][0x2a4], R3, 0x2, P1 ;  /* 0x0000a90000038a11 */ /* 0x000fca00008f1403 */
[----:B------:R1:W2:Y:S01]  /*04d0*/  @!P0 LDG.E R36, [R2.64] ;  /* 0x0000000e02248981 */ /* 0x0002a2000c1e1900 */
[----:B------:R-:W-:Y:S01]  /*04e0*/  ISETP.NE.AND P0, PT, R11, 0x1, PT ;  /* 0x000000010b00780c */ /* 0x000fe20003f05270 */
[----:B------:R-:W-:Y:S02]  /*04f0*/  UIMAD UR17, UR7, UR4, URZ ;  /* 0x00000004071172a4 */ /* 0x000fe4000f8e023f */
[----:B------:R-:W-:Y:S02]  /*0500*/  UIMAD.WIDE.U32 UR20, UR9, UR4, URZ ;  /* 0x00000004091472a5 */ /* 0x000fe4000f8e003f */
[----:B------:R-:W-:-:S03]  /*0510*/  UIMAD UR17, UR9, UR5, UR17 ;  /* 0x00000005091172a4 */ /* 0x000fc6000f8e0211 */
[----:B------:R-:W-:Y:S02]  /*0520*/  ULDC.64 UR4, c[0x0][0x1c0] ;  /* 0x0000700000047ab9 */ /* 0x000fe40000000a00 */
[----:B------:R-:W-:Y:S02]  /*0530*/  UIMAD UR18, UR18, UR4, URZ ;  /* 0x00000004121272a4 */ /* 0x000fe4000f8e023f */
[----:B------:R-:W-:Y:S01]  /*0540*/  UIADD3 UR21, UR21, UR17, URZ ;  /* 0x0000001115157290 */ /* 0x000fe2000fffe03f */
[----:B------:R-:W-:Y:S01]  /*0550*/  @P0 IMAD.HI.U32 R0, R8, c[0x0][0x2c8], RZ ;  /* 0x0000b20008000a27 */ /* 0x000fe200078e00ff */
[----:B------:R-:W-:Y:S02]  /*0560*/  UIMAD UR5, UR16, UR5, UR18 ;  /* 0x00000005100572a4 */ /* 0x000fe4000f8e0212 */
[----:B------:R-:W-:Y:S01]  /*0570*/  UIMAD.WIDE.U32 UR16, UR16, UR4, UR20 ;  /* 0x00000004101072a5 */ /* 0x000fe2000f8e0014 */
[----:B------:R-:W-:Y:S01]  /*0580*/  IMAD.MOV.U32 R4, RZ, RZ, R8 ;  /* 0x000000ffff047224 */ /* 0x000fe200078e0008 */
[----:B------:R-:W-:-:S02]  /*0590*/  @P0 SHF.R.U32.HI R4, RZ, c[0x0][0x2cc], R0 ;  /* 0x0000b300ff040a19 */ /* 0x000fc40000011600 */
[----:B------:R-:W-:Y:S02]  /*05a0*/  UIADD3 UR5, UR17, UR5, URZ ;  /* 0x0000000511057290 */ /* 0x000fe4000fffe03f */
[--C-:B------:R-:W-:Y:S01]  /*05b0*/  SHF.R.S32.HI R5, RZ, 0x1f, R4.reuse ;  /* 0x0000001fff057819 */ /* 0x100fe20000011404 */
[----:B------:R-:W-:Y:S02]  /*05c0*/  IMAD.MOV R0, RZ, RZ, -R4 ;  /* 0x000000ffff007224 */ /* 0x000fe400078e0a04 */
[----:B-1----:R-:W-:Y:S02]  /*05d0*/  IMAD.U32 R3, RZ, RZ, UR17 ;  /* 0x00000011ff037e24 */ /* 0x002fe4000f8e00ff */
[----:B------:R-:W-:Y:S02]  /*05e0*/  IMAD R6, R5, c[0x0][0x1b0], RZ ;  /* 0x00006c0005067a24 */ /* 0x000fe400078e02ff */
[----:B------:R-:W-:Y:S02]  /*05f0*/  IMAD.U32 R2, RZ, RZ, UR16 ;  /* 0x00000010ff027e24 */ /* 0x000fe4000f8e00ff */
[----:B------:R-:W-:-:S02]  /*0600*/  IMAD.U32 R3, RZ, RZ, UR5 ;  /* 0x00000005ff037e24 */ /* 0x000fc4000f8e00ff */
[----:B------:R-:W-:Y:S01]  /*0610*/  IMAD.SHL.U32 R179, R20, 0x8, RZ ;  /* 0x0000000814b37824 */ /* 0x000fe200078e00ff */
[----:B------:R-:W-:Y:S01]  /*0620*/  STL [R1+0x88], R86 ;  /* 0x0000885601007387 */ /* 0x000fe20000100800 */
[----:B------:R-:W-:Y:S01]  /*0630*/  IMAD R5, R0, c[0x0][0x2c4], R8 ;  /* 0x0000b10000057a24 */ /* 0x000fe200078e0208 */
[----:B------:R-:W-:Y:S01]  /*0640*/  LEA.HI R16, R26, R27, RZ, 0x4 ;  /* 0x0000001b1a107211 */ /* 0x000fe200078f20ff */
[----:B------:R-:W-:Y:S01]  /*0650*/  IMAD.WIDE.U32 R2, R4, c[0x0][0x1b0], R2 ;  /* 0x00006c0004027a25 */ /* 0x000fe200078e0002 */
[----:B------:R-:W-:-:S03]  /*0660*/  ULDC.64 UR4, c[0x0][0x1e8] ;  /* 0x00007a0000047ab9 */ /* 0x000fc60000000a00 */
[----:B------:R-:W-:Y:S01]  /*0670*/  IMAD R0, R4, c[0x0][0x1b4], R6 ;  /* 0x00006d0004007a24 */ /* 0x000fe200078e0206 */
[----:B------:R-:W-:-:S03]  /*0680*/  SHF.R.S32.HI R4, RZ, 0x1f, R5 ;  /* 0x0000001fff047819 */ /* 0x000fc60000011405 */
[----:B------:R-:W-:Y:S02]  /*0690*/  IMAD.IADD R3, R3, 0x1, R0 ;  /* 0x0000000103037824 */ /* 0x000fe400078e0200 */
[----:B------:R-:W-:Y:S02]  /*06a0*/  IMAD R0, R4, c[0x0][0x1a8], RZ ;  /* 0x00006a0004007a24 */ /* 0x000fe400078e02ff */
[----:B------:R-:W-:-:S04]  /*06b0*/  IMAD.WIDE.U32 R2, R5, c[0x0][0x1a8], R2 ;  /* 0x00006a0005027a25 */ /* 0x000fc800078e0002 */
[----:B------:R-:W-:Y:S01]  /*06c0*/  IMAD R0, R5, c[0x0][0x1ac], R0 ;  /* 0x00006b0005007a24 */ /* 0x000fe200078e0200 */
[----:B------:R-:W-:-:S03]  /*06d0*/  LEA R14, P0, R2, c[0x0][0x160], 0x1 ;  /* 0x00005800020e7a11 */ /* 0x000fc600078008ff */
[----:B------:R-:W-:Y:S02]  /*06e0*/  IMAD.IADD R0, R3, 0x1, R0 ;  /* 0x0000000103007824 */ /* 0x000fe400078e0200 */
[----:B------:R-:W-:Y:S02]  /*06f0*/  IMAD.SHL.U32 R3, R18, 0x40, RZ ;  /* 0x0000004012037824 */ /* 0x000fe400078e00ff */
[----:B------:R-:W-:Y:S01]  /*0700*/  IMAD R11, R11, c[0x0][0x168], RZ ;  /* 0x00005a000b0b7a24 */ /* 0x000fe200078e02ff */
[----:B------:R-:W-:Y:S01]  /*0710*/  LEA.HI.X R13, R2, c[0x0][0x164], R0, 0x1, P0 ;  /* 0x00005900020d7a11 */ /* 0x000fe200000f0c00 */
[----:B------:R-:W-:Y:S01]  /*0720*/  IMAD R17, R7, 0x80, R18 ;  /* 0x0000008007117824 */ /* 0x000fe200078e0212 */
[----:B------:R-:W-:Y:S01]  /*0730*/  LOP3.LUT R0, R3, 0x1c0, RZ, 0xc0, !PT ;  /* 0x000001c003007812 */ /* 0x000fe200078ec0ff */
[----:B------:R-:W-:Y:S01]  /*0740*/  SHFL.IDX PT, R2, R14, RZ, 0x181f ;  /* 0x00181fff0e027589 */ /* 0x000fe200000e0000 */
[----:B------:R-:W-:Y:S02]  /*0750*/  LEA.HI R5, R26, R27, RZ, 0x6 ;  /* 0x0000001b1a057211 */ /* 0x000fe400078f30ff */
[----:B------:R-:W-:Y:S01]  /*0760*/  ISETP.GE.AND P0, PT, R17, R11, PT ;  /* 0x0000000b1100720c */ /* 0x000fe20003f06270 */
[----:B------:R-:W1:Y:S01]  /*0770*/  SHFL.IDX PT, R3, R13, RZ, 0x181f ;  /* 0x00181fff0d037589 */ /* 0x000e6200000e0000 */
[----:B------:R-:W-:-:S02]  /*0780*/  SHF.R.U32.HI R4, RZ, 0x3, R0 ;  /* 0x00000003ff047819 */ /* 0x000fc40000011600 */
[----:B------:R-:W-:-:S04]  /*0790*/  LOP3.LUT R0, R0, 0x38, R179, 0xf8, !PT ;  /* 0x0000003800007812 */ /* 0x000fc800078ef8b3 */
[----:B------:R-:W-:Y:S01]  /*07a0*/  LOP3.LUT R0, R0, R4, RZ, 0x3c, !PT ;  /* 0x0000000400007212 */ /* 0x000fe200078e3cff */
[----:B------:R-:W-:Y:S01]  /*07b0*/  IMAD.SHL.U32 R4, R5, 0x8, RZ ;  /* 0x0000000805047824 */ /* 0x000fe200078e00ff */
[C---:B------:R-:W-:Y:S02]  /*07c0*/  IADD3 R134, R179.reuse, 0x40, RZ ;  /* 0x00000040b3867810 */ /* 0x040fe40007ffe0ff */
[C---:B------:R-:W-:Y:S02]  /*07d0*/  IADD3 R133, R179.reuse, 0x80, RZ ;  /* 0x00000080b3857810 */ /* 0x040fe40007ffe0ff */
[----:B------:R-:W-:Y:S02]  /*07e0*/  IADD3 R177, R179, 0xc0, RZ ;  /* 0x000000c0b3b17810 */ /* 0x000fe40007ffe0ff */
[----:B------:R-:W-:Y:S02]  /*07f0*/  LOP3.LUT R178, R0, 0xfffffe00, R4, 0xf8, !PT ;  /* 0xfffffe0000b27812 */ /* 0x000fe400078ef804 */
[----:B------:R-:W-:-:S02]  /*0800*/  @!P0 SHF.R.S32.HI R4, RZ, 0x1f, R134 ;  /* 0x0000001fff048819 */ /* 0x000fc40000011486 */
[----:B------:R-:W-:Y:S02]  /*0810*/  @!P0 SHF.R.S32.HI R0, RZ, 0x1f, R133 ;  /* 0x0000001fff008819 */ /* 0x000fe40000011485 */
[----:B------:R-:W-:Y:S02]  /*0820*/  @!P0 SHF.R.S32.HI R5, RZ, 0x1f, R177 ;  /* 0x0000001fff058819 */ /* 0x000fe400000114b1 */
[----:B------:R-:W-:Y:S02]  /*0830*/  ISETP.GE.AND P6, PT, R179, c[0x0][0x198], PT ;  /* 0x00006600b3007a0c */ /* 0x000fe40003fc6270 */
[----:B------:R-:W-:Y:S02]  /*0840*/  @!P0 LEA.HI R6, R4, R134, RZ, 0x3 ;  /* 0x0000008604068211 */ /* 0x000fe400078f18ff */
[----:B------:R-:W-:Y:S02]  /*0850*/  ISETP.GE.AND P5, PT, R134, c[0x0][0x198], PT ;  /* 0x0000660086007a0c */ /* 0x000fe40003fa6270 */
[----:B------:R-:W-:-:S02]  /*0860*/  @!P0 LEA.HI R4, R0, R133, RZ, 0x3 ;  /* 0x0000008500048211 */ /* 0x000fc400078f18ff */
[----:B------:R-:W-:Y:S02]  /*0870*/  ISETP.GE.AND P4, PT, R133, c[0x0][0x198], PT ;  /* 0x0000660085007a0c */ /* 0x000fe40003f86270 */
[----:B------:R-:W-:Y:S02]  /*0880*/  @!P0 LEA.HI R0, R5, R177, RZ, 0x3 ;  /* 0x000000b105008211 */ /* 0x000fe400078f18ff */
[----:B------:R-:W-:Y:S02]  /*0890*/  ISETP.GE.AND P3, PT, R177, c[0x0][0x198], PT ;  /* 0x00006600b1007a0c */ /* 0x000fe40003f66270 */
[----:B------:R-:W-:Y:S01]  /*08a0*/  @!P0 LOP3.LUT R6, R6, 0xfffffff8, RZ, 0xc0, !PT ;  /* 0xfffffff806068812 */ /* 0x000fe200078ec0ff */
[----:B------:R3:W-:Y:S01]  /*08b0*/  STL [R1+0xb4], R8 ;  /* 0x0000b40801007387 */ /* 0x0007e20000100800 */
[----:B------:R-:W-:Y:S02]  /*08c0*/  @!P0 LOP3.LUT R4, R4, 0xfffffff8, RZ, 0xc0, !PT ;  /* 0xfffffff804048812 */ /* 0x000fe400078ec0ff */
[----:B------:R-:W-:Y:S01]  /*08d0*/  @!P0 LOP3.LUT R10, R0, 0xfffffff8, RZ, 0xc0, !PT ;  /* 0xfffffff8000a8812 */ /* 0x000fe200078ec0ff */
[----:B------:R-:W-:-:S02]  /*08e0*/  @!P0 IMAD.SHL.U32 R0, R178, 0x2, RZ ;  /* 0x00000002b2008824 */ /* 0x000fc400078e00ff */
[----:B-1----:R-:W-:-:S04]  /*08f0*/  @!P0 IMAD.WIDE R6, R6, 0x2, R2 ;  /* 0x0000000206068825 */ /* 0x002fc800078e0202 */
[----:B------:R-:W-:-:S04]  /*0900*/  @!P0 IMAD.WIDE R4, R4, 0x2, R2 ;  /* 0x0000000204048825 */ /* 0x000fc800078e0202 */
[----:B---3--:R-:W-:-:S04]  /*0910*/  @!P0 IMAD.WIDE R8, R179, 0x2, R2 ;  /* 0x00000002b3088825 */ /* 0x008fc800078e0202 */
[----:B------:R-:W-:Y:S01]  /*0920*/  @!P0 IMAD.WIDE R2, R10, 0x2, R2 ;  /* 0x000000020a028825 */ /* 0x000fe200078e0202 */
[----:B------:R-:W-:Y:S01]  /*0930*/  @!PT LDS RZ, [RZ] ;  /* 0x00000000fffff984 */ /* 0x000fe20000000800 */
[----:B------:R1:W-:Y:S04]  /*0940*/  @!P0 LDGSTS.E.BYPASS.LTC128B.128 [R0+0x100], [R8.64], !P6 ;  /* 0x0010000008008fae */ /* 0x0003e8000f101d4e */
[----:B------:R3:W-:Y:S04]  /*0950*/  @!P0 LDGSTS.E.BYPASS.LTC128B.128 [R0+0x4100], [R6.64], !P5 ;  /* 0x0410000006008fae */ /* 0x0007e8000e901d4e */
[----:B------:R4:W-:Y:S04]  /*0960*/  @!P0 LDGSTS.E.BYPASS.LTC128B.128 [R0+0x8100], [R4.64], !P4 ;  /* 0x0810000004008fae */ /* 0x0009e8000e101d4e */
[----:B------:R5:W-:Y:S01]  /*0970*/  @!P0 LDGSTS.E.BYPASS.LTC128B.128 [R0+0xc100], [R2.64], !P3 ;  /* 0x0c10000002008fae */ /* 0x000be2000d901d4e */
[----:B-1----:R-:W-:-:S04]  /*0980*/  IADD3 R8, R17, 0x20, RZ ;  /* 0x0000002011087810 */ /* 0x002fc80007ffe0ff */
[----:B------:R-:W-:Y:S01]  /*0990*/  ISETP.GE.AND P0, PT, R8, R11, PT ;  /* 0x0000000b0800720c */ /* 0x000fe20003f06270 */
[----:B-----5:R-:W-:Y:S04]  /*09a0*/  SHFL.IDX PT, R2, R14, 0x1, 0x181f ;  /* 0x00381f000e027f89 */ /* 0x020fe800000e0000 */
[----:B------:R-:W1:Y:S08]  /*09b0*/  SHFL.IDX PT, R3, R13, 0x1, 0x181f ;  /* 0x00381f000d037f89 */ /* 0x000e7000000e0000 */
[----:B----4-:R-:W-:-:S02]  /*09c0*/  @!P0 SHF.R.S32.HI R4, RZ, 0x1f, R134 ;  /* 0x0000001fff048819 */ /* 0x010fc40000011486 */
[----:B---3--:R-:W-:Y:S02]  /*09d0*/  @!P0 SHF.R.S32.HI R0, RZ, 0x1f, R133 ;  /* 0x0000001fff008819 */ /* 0x008fe40000011485 */
[----:B------:R-:W-:Y:S02]  /*09e0*/  @!P0 SHF.R.S32.HI R5, RZ, 0x1f, R177 ;  /* 0x0000001fff058819 */ /* 0x000fe400000114b1 */
[----:B------:R-:W-:Y:S02]  /*09f0*/  @!P0 LEA.HI R6, R4, R134, RZ, 0x3 ;  /* 0x0000008604068211 */ /* 0x000fe400078f18ff */
[----:B------:R-:W-:Y:S02]  /*0a00*/  @!P0 LEA.HI R4, R0, R133, RZ, 0x3 ;  /* 0x0000008500048211 */ /* 0x000fe400078f18ff */
[----:B------:R-:W-:Y:S02]  /*0a10*/  @!P0 LEA.HI R0, R5, R177, RZ, 0x3 ;  /* 0x000000b105008211 */ /* 0x000fe400078f18ff */
[----:B------:R-:W-:-:S02]  /*0a20*/  @!P0 LOP3.LUT R6, R6, 0xfffffff8, RZ, 0xc0, !PT ;  /* 0xfffffff806068812 */ /* 0x000fc400078ec0ff */
[----:B------:R-:W-:Y:S02]  /*0a30*/  @!P0 LOP3.LUT R4, R4, 0xfffffff8, RZ, 0xc0, !PT ;  /* 0xfffffff804048812 */ /* 0x000fe400078ec0ff */
[----:B------:R-:W-:Y:S01]  /*0a40*/  @!P0 LOP3.LUT R10, R0, 0xfffffff8, RZ, 0xc0, !PT ;  /* 0xfffffff8000a8812 */ /* 0x000fe200078ec0ff */
[----:B------:R-:W-:Y:S02]  /*0a50*/  @!P0 IMAD.SHL.U32 R0, R178, 0x2, RZ ;  /* 0x00000002b2008824 */ /* 0x000fe400078e00ff */
[----:B-1----:R-:W-:-:S04]  /*0a60*/  @!P0 IMAD.WIDE R8, R179, 0x2, R2 ;  /* 0x00000002b3088825 */ /* 0x002fc800078e0202 */
[--C-:B------:R-:W-:Y:S01]  /*0a70*/  @!P0 IMAD.WIDE R6, R6, 0x2, R2.reuse ;  /* 0x0000000206068825 */ /* 0x100fe200078e0202 */
[----:B------:R1:W-:Y:S03]  /*0a80*/  @!P0 LDGSTS.E.BYPASS.LTC128B.128 [R0+0x1100], [R8.64], !P6 ;  /* 0x0110000008008fae */ /* 0x0003e6000f101d4e */
[--C-:B------:R-:W-:Y:S01]  /*0a90*/  @!P0 IMAD.WIDE R4, R4, 0x2, R2.reuse ;  /* 0x0000000204048825 */ /* 0x100fe200078e0202 */
[----:B------:R3:W-:Y:S03]  /*0aa0*/  @!P0 LDGSTS.E.BYPASS.LTC128B.128 [R0+0x5100], [R6.64], !P5 ;  /* 0x0510000006008fae */ /* 0x0007e6000e901d4e */
[----:B------:R-:W-:Y:S01]  /*0ab0*/  @!P0 IMAD.WIDE R2, R10, 0x2, R2 ;  /* 0x000000020a028825 */ /* 0x000fe200078e0202 */
[----:B------:R1:W-:Y:S04]  /*0ac0*/  @!P0 LDGSTS.E.BYPASS.LTC128B.128 [R0+0x9100], [R4.64], !P4 ;  /* 0x0910000004008fae */ /* 0x0003e8000e101d4e */
[----:B------:R4:W-:Y:S01]  /*0ad0*/  @!P0 LDGSTS.E.BYPASS.LTC128B.128 [R0+0xd100], [R2.64], !P3 ;  /* 0x0d10000002008fae */ /* 0x0009e2000d901d4e */
[----:B---3--:R-:W-:-:S04]  /*0ae0*/  IADD3 R6, R17, 0x40, RZ ;  /* 0x0000004011067810 */ /* 0x008fc80007ffe0ff */
[----:B------:R-:W-:Y:S02]  /*0af0*/  ISETP.GE.AND P0, PT, R6, R11, PT ;  /* 0x0000000b0600720c */ /* 0x000fe40003f06270 */
[----:B------:R-:W-:Y:S01]  /*0b00*/  SHF.R.S32.HI R6, RZ, 0x4, R16 ;  /* 0x00000004ff067819 */ /* 0x000fe20000011410 */
[----:B----4-:R-:W-:Y:S01]  /*0b10*/  SHFL.IDX PT, R2, R14, 0x2, 0x181f ;  /* 0x00581f000e027f89 */ /* 0x010fe200000e0000 */
[----:B-1----:R-:W-:-:S03]  /*0b20*/  IMAD.MOV R0, RZ, RZ, -R12 ;  /* 0x000000ffff007224 */ /* 0x002fc600078e0a0c */
[----:B------:R-:W1:Y:S01]  /*0b30*/  SHFL.IDX PT, R3, R13, 0x2, 0x181f ;  /* 0x00581f000d037f89 */ /* 0x000e6200000e0000 */
[----:B------:R-:W-:Y:S01]  /*0b40*/  LEA.HI R5, R16, R6, RZ, 0x1 ;  /* 0x0000000610057211 */ /* 0x000fe200078f08ff */
[----:B------:R-:W-:Y:S01]  /*0b50*/  IMAD R37, R0, c[0x0][0x2b8], R15 ;  /* 0x0000ae0000257a24 */ /* 0x000fe200078e020f */
[----:B------:R-:W-:Y:S02]  /*0b60*/  IADD3 R4, R17, 0x60, RZ ;  /* 0x0000006011047810 */ /* 0x000fe40007ffe0ff */
[----:B------:R-:W-:Y:S02]  /*0b70*/  LOP3.LUT R0, R5, 0xfffffffe, RZ, 0xc0, !PT ;  /* 0xfffffffe05007812 */ /* 0x000fe400078ec0ff */
[----:B------:R-:W-:Y:S02]  /*0b80*/  ISETP.GE.AND P2, PT, R4, R11, PT ;  /* 0x0000000b0400720c */ /* 0x000fe40003f46270 */
[----:B------:R-:W-:Y:S02]  /*0b90*/  @!P0 SHF.R.S32.HI R5, RZ, 0x1f, R134 ;  /* 0x0000001fff058819 */ /* 0x000fe40000011486 */
[----:B------:R-:W-:Y:S01]  /*0ba0*/  SHF.R.S32.HI R25, RZ, 0x1f, R37 ;  /* 0x0000001fff197819 */ /* 0x000fe20000011425 */
[----:B------:R-:W-:Y:S01]  /*0bb0*/  IMAD.IADD R23, R6, 0x1, -R0 ;  /* 0x0000000106177824 */ /* 0x000fe200078e0a00 */
[----:B------:R-:W-:-:S02]  /*0bc0*/  @!P0 SHF.R.S32.HI R4, RZ, 0x1f, R133 ;  /* 0x0000001fff048819 */ /* 0x000fc40000011485 */
[----:B------:R-:W-:Y:S01]  /*0bd0*/  @!P0 SHF.R.S32.HI R0, RZ, 0x1f, R177 ;  /* 0x0000001fff008819 */ /* 0x000fe200000114b1 */
[----:B------:R-:W-:Y:S01]  /*0be0*/  IMAD R7, R25, c[0x0][0x1e0], RZ ;  /* 0x0000780019077a24 */ /* 0x000fe200078e02ff */
[----:B------:R-:W-:Y:S02]  /*0bf0*/  @!P0 LEA.HI R8, R5, R134, RZ, 0x3 ;  /* 0x0000008605088211 */ /* 0x000fe400078f18ff */
[----:B------:R-:W-:Y:S02]  /*0c00*/  @!P0 LEA.HI R6, R4, R133, RZ, 0x3 ;  /* 0x0000008504068211 */ /* 0x000fe400078f18ff */
[----:B------:R-:W-:Y:S01]  /*0c10*/  @!P0 LEA.HI R0, R0, R177, RZ, 0x3 ;  /* 0x000000b100008211 */ /* 0x000fe200078f18ff */
[C---:B------:R-:W-:Y:S01]  /*0c20*/  IMAD.WIDE.U32 R4, R37.reuse, c[0x0][0x1e0], RZ ;  /* 0x0000780025047a25 */ /* 0x040fe200078e00ff */
[----:B------:R-:W-:Y:S02]  /*0c30*/  @!P0 LOP3.LUT R8, R8, 0xfffffff8, RZ, 0xc0, !PT ;  /* 0xfffffff808088812 */ /* 0x000fe400078ec0ff */
[----:B------:R-:W-:Y:S01]  /*0c40*/  @!P0 LOP3.LUT R6, R6, 0xfffffff8, RZ, 0xc0, !PT ;  /* 0xfffffff806068812 */ /* 0x000fe200078ec0ff */
[----:B------:R-:W-:Y:S01]  /*0c50*/  IMAD R7, R37, c[0x0][0x1e4], R7 ;  /* 0x0000790025077a24 */ /* 0x000fe200078e0207 */
[----:B------:R-:W-:Y:S01]  /*0c60*/  @!P0 LOP3.LUT R12, R0, 0xfffffff8, RZ, 0xc0, !PT ;  /* 0xfffffff8000c8812 */ /* 0x000fe200078ec0ff */
[----:B------:R-:W-:-:S02]  /*0c70*/  @!P0 IMAD.SHL.U32 R0, R178, 0x2, RZ ;  /* 0x00000002b2008824 */ /* 0x000fc400078e00ff */
[----:B-1----:R-:W-:-:S04]  /*0c80*/  @!P0 IMAD.WIDE R10, R179, 0x2, R2 ;  /* 0x00000002b30a8825 */ /* 0x002fc800078e0202 */
[----:B------:R-:W-:Y:S01]  /*0c90*/  IMAD.IADD R5, R5, 0x1, R7 ;  /* 0x0000000105057824 */ /* 0x000fe200078e0207 */
[----:B------:R1:W-:Y:S01]  /*0ca0*/  @!P0 LDGSTS.E.BYPASS.LTC128B.128 [R0+0x2100], [R10.64], !P6 ;  /* 0x021000000a008fae */ /* 0x0003e2000f101d4e */
[----:B------:R-:W-:-:S04]  /*0cb0*/  @!P0 IMAD.WIDE R8, R8, 0x2, R2 ;  /* 0x0000000208088825 */ /* 0x000fc800078e0202 */
[--C-:B------:R-:W-:Y:S01]  /*0cc0*/  @!P0 IMAD.WIDE R6, R6, 0x2, R2.reuse ;  /* 0x0000000206068825 */ /* 0x100fe200078e0202 */
[----:B------:R1:W-:Y:S04]  /*0cd0*/  @!P0 LDGSTS.E.BYPASS.LTC128B.128 [R0+0x6100], [R8.64], !P5 ;  /* 0x0610000008008fae */ /* 0x0003e8000e901d4e */
[----:B------:R3:W-:Y:S01]  /*0ce0*/  @!P0 LDGSTS.E.BYPASS.LTC128B.128 [R0+0xa100], [R6.64], !P4 ;  /* 0x0a10000006008fae */ /* 0x0007e2000e101d4e */
[----:B------:R-:W-:Y:S01]  /*0cf0*/  @!P0 IMAD.WIDE R2, R12, 0x2, R2 ;  /* 0x000000020c028825 */ /* 0x000fe200078e0202 */
[----:B------:R-:W-:Y:S01]  /*0d00*/  UIMAD.WIDE.U32 UR18, UR9, UR4, URZ ;  /* 0x00000004091272a5 */ /* 0x000fe2000f8e003f */
[----:B--2---:R-:W-:Y:S01]  /*0d10*/  SHF.R.S32.HI R24, RZ, 0x1f, R36 ;  /* 0x0000001fff187819 */ /* 0x004fe20000011424 */
[----:B------:R-:W-:Y:S02]  /*0d20*/  UIMAD UR4, UR7, UR4, URZ ;  /* 0x00000004070472a4 */ /* 0x000fe4000f8e023f */
[----:B------:R1:W-:Y:S01]  /*0d30*/  @!P0 LDGSTS.E.BYPASS.LTC128B.128 [R0+0xe100], [R2.64], !P3 ;  /* 0x0e10000002008fae */ /* 0x0003e2000d901d4e */
[----:B------:R-:W-:Y:S01]  /*0d40*/  IMAD.WIDE.U32 R4, R36, c[0x0][0x1f0], R4 ;  /* 0x00007c0024047a25 */ /* 0x000fe200078e0004 */
[----:B------:R-:W-:Y:S01]  /*0d50*/  UIMAD UR4, UR9, UR5, UR4 ;  /* 0x00000005090472a4 */ /* 0x000fe2000f8e0204 */
[----:B---3--:R-:W-:-:S05]  /*0d60*/  LOP3.LUT R6, R16, 0xfffffff0, RZ, 0xc0, !PT ;  /* 0xfffffff010067812 */ /* 0x008fca00078ec0ff */
[----:B------:R-:W-:Y:S02]  /*0d70*/  IMAD.IADD R6, R27, 0x1, -R6 ;  /* 0x000000011b067824 */ /* 0x000fe400078e0a06 */
[----:B-1----:R-:W-:-:S03]  /*0d80*/  IMAD R0, R24, c[0x0][0x1f0], RZ ;  /* 0x00007c0018007a24 */ /* 0x002fc600078e02ff */
[----:B------:R-:W-:Y:S01]  /*0d90*/  SHF.R.S32.HI R2, RZ, 0x1f, R6 ;  /* 0x0000001fff027819 */ /* 0x000fe20000011406 */
[----:B------:R-:W-:Y:S01]  /*0da0*/  UIADD3 UR16, UR19, UR4, URZ ;  /* 0x0000000413107290 */ /* 0x000fe2000fffe03f */
[----:B------:R1:W-:Y:S02]  /*0db0*/  SHFL.IDX PT, R3, R13, 0x3, 0x181f ;  /* 0x00781f000d037f89 */ /* 0x0003e400000e0000 */
[----:B------:R-:W-:Y:S01]  /*0dc0*/  LEA.HI R21, R2, R6, RZ, 0x3 ;  /* 0x0000000602157211 */ /* 0x000fe200078f18ff */
[----:B------:R-:W-:Y:S01]  /*0dd0*/  IMAD R0, R36, c[0x0][0x1f4], R0 ;  /* 0x00007d0024007a24 */ /* 0x000fe200078e0200 */
[----:B------:R2:W3:Y:S01]  /*0de0*/  SHFL.IDX PT, R2, R14, 0x3, 0x181f ;  /* 0x00781f000e027f89 */ /* 0x0004e200000e0000 */
[----:B------:R-:W-:Y:S01]  /*0df0*/  IADD3 R4, P0, R4, UR18, RZ ;  /* 0x0000001204047c10 */ /* 0x000fe2000ff1e0ff */
[----:B------:R-:W-:Y:S01]  /*0e00*/  ULEA UR17, UR8, 0xffffffc0, 0x6 ;  /* 0xffffffc008117891 */ /* 0x000fe2000f8e303f */
[----:B------:R-:W-:Y:S01]  /*0e10*/  LOP3.LUT R8, R21, 0xfffffff8, RZ, 0xc0, !PT ;  /* 0xfffffff815087812 */ /* 0x000fe200078ec0ff */
[----:B------:R-:W-:Y:S01]  /*0e20*/  IMAD.SHL.U32 R7, R18, 0x8, RZ ;  /* 0x0000000812077824 */ /* 0x000fe200078e00ff */
[----:B------:R-:W-:Y:S01]  /*0e30*/  IADD3.X R5, R5, UR16, R0, P0, !PT ;  /* 0x0000001005057c10 */ /* 0x000fe200087fe400 */
[----:B------:R-:W-:Y:S01]  /*0e40*/  IMAD.SHL.U32 R0, R20, 0x40, RZ ;  /* 0x0000004014007824 */ /* 0x000fe200078e00ff */
[----:B------:R-:W-:Y:S01]  /*0e50*/  LEA R16, P0, R4, c[0x0][0x1c8], 0x1 ;  /* 0x0000720004107a11 */ /* 0x000fe200078008ff */
[----:B------:R-:W-:Y:S01]  /*0e60*/  UIADD3 UR17, UR10, -UR17, URZ ;  /* 0x800000110a117290 */ /* 0x000fe2000fffe03f */
[----:B------:R-:W-:Y:S01]  /*0e70*/  IMAD.IADD R19, R6, 0x1, -R8 ;  /* 0x0000000106137824 */ /* 0x000fe200078e0a08 */
[----:B------:R-:W-:Y:S01]  /*0e80*/  @!P2 SHF.R.S32.HI R6, RZ, 0x1f, R177 ;  /* 0x0000001fff06a819 */ /* 0x000fe200000114b1 */
[----:B------:R-:W-:Y:S01]  /*0e90*/  STL [R1+0x54], R36 ;  /* 0x0000542401007387 */ /* 0x000fe20000100800 */
[----:B------:R-:W-:Y:S01]  /*0ea0*/  LOP3.LUT R0, R0, 0x1c0, RZ, 0xc0, !PT ;  /* 0x000001c000007812 */ /* 0x000fe200078ec0ff */
[----:B------:R-:W-:Y:S01]  /*0eb0*/  UISETP.GE.AND UP0, UPT, UR10, 0x1, UPT ;  /* 0x000000010a00788c */ /* 0x000fe2000bf06270 */
[----:B------:R-:W-:Y:S01]  /*0ec0*/  IADD3 R18, -R18, UR17, RZ ;  /* 0x0000001112127c10 */ /* 0x000fe2000fffe1ff */
[----:B------:R-:W-:Y:S01]  /*0ed0*/  ULDC.64 UR4, c[0x0][0x210] ;  /* 0x0000840000047ab9 */ /* 0x000fe20000000a00 */
[----:B-1----:R-:W-:-:S02]  /*0ee0*/  LEA.HI.X R13, R4, c[0x0][0x1cc], R5, 0x1, P0 ;  /* 0x00007300040d7a11 */ /* 0x002fc400000f0c05 */
[----:B------:R-:W-:Y:S02]  /*0ef0*/  @!P2 SHF.R.S32.HI R5, RZ, 0x1f, R134 ;  /* 0x0000001fff05a819 */ /* 0x000fe40000011486 */
[----:B------:R-:W-:Y:S02]  /*0f00*/  @!P2 SHF.R.S32.HI R4, RZ, 0x1f, R133 ;  /* 0x0000001fff04a819 */ /* 0x000fe40000011485 */
[----:B------:R-:W-:Y:S02]  /*0f10*/  @!P2 LEA.HI R5, R5, R134, RZ, 0x3 ;  /* 0x000000860505a211 */ /* 0x000fe400078f18ff */
[----:B------:R-:W-:Y:S02]  /*0f20*/  LOP3.LUT R15, R0, 0x8, R7, 0xf8, !PT ;  /* 0x00000008000f7812 */ /* 0x000fe400078ef807 */
[----:B--2---:R-:W-:Y:S02]  /*0f30*/  SHF.R.U32.HI R14, RZ, 0x3, R0 ;  /* 0x00000003ff0e7819 */ /* 0x004fe40000011600 */
[----:B------:R-:W-:-:S02]  /*0f40*/  @!P2 LEA.HI R4, R4, R133, RZ, 0x3 ;  /* 0x000000850404a211 */ /* 0x000fc400078f18ff */
[----:B------:R-:W-:Y:S02]  /*0f50*/  @!P2 LEA.HI R0, R6, R177, RZ, 0x3 ;  /* 0x000000b10600a211 */ /* 0x000fe400078f18ff */
[----:B------:R-:W-:Y:S02]  /*0f60*/  ISETP.GE.AND P1, PT, R18, 0x1, PT ;  /* 0x000000011200780c */ /* 0x000fe40003f26270 */
[----:B------:R-:W-:Y:S02]  /*0f70*/  @!P2 LOP3.LUT R8, R5, 0xfffffff8, RZ, 0xc0, !PT ;  /* 0xfffffff80508a812 */ /* 0x000fe400078ec0ff */
[----:B------:R-:W-:Y:S02]  /*0f80*/  @!P2 LOP3.LUT R6, R4, 0xfffffff8, RZ, 0xc0, !PT ;  /* 0xfffffff80406a812 */ /* 0x000fe400078ec0ff */
[----:B------:R-:W-:Y:S01]  /*0f90*/  @!P2 LOP3.LUT R12, R0, 0xfffffff8, RZ, 0xc0, !PT ;  /* 0xfffffff8000ca812 */ /* 0x000fe200078ec0ff */
[----:B------:R-:W-:Y:S01]  /*0fa0*/  @!P2 IMAD.SHL.U32 R0, R178, 0x2, RZ ;  /* 0x00000002b200a824 */ /* 0x000fe200078e00ff */
[----:B------:R-:W-:Y:S01]  /*0fb0*/  SHFL.IDX PT, R4, R16, RZ, 0x181f ;  /* 0x00181fff10047589 */ /* 0x000fe200000e0000 */
[----:B---3--:R-:W-:-:S03]  /*0fc0*/  @!P2 IMAD.WIDE R10, R179, 0x2, R2 ;  /* 0x00000002b30aa825 */ /* 0x008fc600078e0202 */
[----:B------:R-:W1:Y:S01]  /*0fd0*/  SHFL.IDX PT, R5, R13, RZ, 0x181f ;  /* 0x00181fff0d057589 */ /* 0x000e6200000e0000 */
[----:B------:R-:W-:-:S03]  /*0fe0*/  @!P2 IMAD.WIDE R8, R8, 0x2, R2 ;  /* 0x000000020808a825 */ /* 0x000fc600078e0202 */
[----:B------:R2:W-:Y:S01]  /*0ff0*/  @!P2 LDGSTS.E.BYPASS.LTC128B.128 [R0+0x3100], [R10.64], !P6 ;  /* 0x031000000a00afae */ /* 0x0005e2000f101d4e */
[----:B------:R-:W-:-:S03]  /*1000*/  @!P2 IMAD.WIDE R6, R6, 0x2, R2 ;  /* 0x000000020606a825 */ /* 0x000fc600078e0202 */
[----:B------:R2:W-:Y:S01]  /*1010*/  @!P2 LDGSTS.E.BYPASS.LTC128B.128 [R0+0x7100], [R8.64], !P5 ;  /* 0x071000000800afae */ /* 0x0005e2000e901d4e */
[----:B------:R-:W-:-:S03]  /*1020*/  @!P2 IMAD.WIDE R2, R12, 0x2, R2 ;  /* 0x000000020c02a825 */ /* 0x000fc600078e0202 */
[----:B------:R2:W-:Y:S04]  /*1030*/  @!P2 LDGSTS.E.BYPASS.LTC128B.128 [R0+0xb100], [R6.64], !P4 ;  /* 0x0b1000000600afae */ /* 0x0005e8000e101d4e */
[----:B------:R3:W-:Y:S01]  /*1040*/  @!P2 LDGSTS.E.BYPASS.LTC128B.128 [R0+0xf100], [R2.64], !P3 ;  /* 0x0f1000000200afae */ /* 0x0007e2000d901d4e */
[----:B------:R-:W-:Y:S02]  /*1050*/  ISETP.GE.AND P0, PT, R18, 0x21, PT ;  /* 0x000000211200780c */ /* 0x000fe40003f06270 */
[----:B------:R-:W-:Y:S01]  /*1060*/  ISETP.GE.AND P5, PT, R179, c[0x0][0x1d4], PT ;  /* 0x00007500b3007a0c */ /* 0x000fe20003fa6270 */
[----:B------:R-:W-:Y:S01]  /*1070*/  STL [R1+0x80], R179 ;  /* 0x000080b301007387 */ /* 0x000fe20000100800 */
[----:B------:R-:W-:Y:S01]  /*1080*/  ISETP.GE.AND P4, PT, R134, c[0x0][0x1d4], PT ;  /* 0x0000750086007a0c */ /* 0x000fe20003f86270 */
[----:B------:R-:W-:Y:S01]  /*1090*/  @P1 IMAD.SHL.U32 R12, R178, 0x2, RZ ;  /* 0x00000002b20c1824 */ /* 0x000fe200078e00ff */
[----:B------:R-:W-:Y:S01]  /*10a0*/  LOP3.LUT R22, R15, R14, RZ, 0x3c, !PT ;  /* 0x0000000e0f167212 */ /* 0x000fe200078e3cff */
[----:B------:R-:W-:Y:S04]  /*10b0*/  STL [R1+0xac], R17 ;  /* 0x0000ac1101007387 */ /* 0x000fe80000100800 */
[----:B------:R-:W0:Y:S01]  /*10c0*/  LDGDEPBAR ;  /* 0x00000000000079af */ /* 0x000e220000000000 */
[----:B---3--:R-:W-:-:S02]  /*10d0*/  @P1 SHF.R.S32.HI R3, RZ, 0x1f, R134 ;  /* 0x0000001fff031819 */ /* 0x008fc40000011486 */
[----:B------:R-:W-:Y:S02]  /*10e0*/  @P1 SHF.R.S32.HI R2, RZ, 0x1f, R133 ;  /* 0x0000001fff021819 */ /* 0x000fe40000011485 */
[----:B------:R-:W-:Y:S02]  /*10f0*/  @P1 LEA.HI R3, R3, R134, RZ, 0x3 ;  /* 0x0000008603031211 */ /* 0x000fe400078f18ff */
[----:B--2---:R-:W-:Y:S02]  /*1100*/  @P1 SHF.R.S32.HI R0, RZ, 0x1f, R177 ;  /* 0x0000001fff001819 */ /* 0x004fe400000114b1 */
[----:B------:R-:W-:Y:S02]  /*1110*/  @P1 LEA.HI R6, R2, R133, RZ, 0x3 ;  /* 0x0000008502061211 */ /* 0x000fe400078f18ff */
[----:B------:R-:W-:Y:S01]  /*1120*/  @P1 LEA.HI R0, R0, R177, RZ, 0x3 ;  /* 0x000000b100001211 */ /* 0x000fe200078f18ff */
[----:B------:R2:W-:Y:S01]  /*1130*/  SHFL.IDX PT, R2, R16, 0x1, 0x181f ;  /* 0x00381f0010027f89 */ /* 0x0005e200000e0000 */
[----:B------:R-:W-:-:S03]  /*1140*/  @P1 LOP3.LUT R7, R3, 0xfffffff8, RZ, 0xc0, !PT ;  /* 0xfffffff803071812 */ /* 0x000fc600078ec0ff */
[----:B------:R-:W3:Y:S01]  /*1150*/  SHFL.IDX PT, R3, R13, 0x1, 0x181f ;  /* 0x00381f000d037f89 */ /* 0x000ee200000e0000 */
[----:B------:R-:W-:Y:S02]  /*1160*/  @P1 LOP3.LUT R10, R6, 0xfffffff8, RZ, 0xc0, !PT ;  /* 0xfffffff8060a1812 */ /* 0x000fe400078ec0ff */
[----:B------:R-:W-:Y:S01]  /*1170*/  @P1 LOP3.LUT R0, R0, 0xfffffff8, RZ, 0xc0, !PT ;  /* 0xfffffff800001812 */ /* 0x000fe200078ec0ff */
[----:B-1----:R-:W-:-:S04]  /*1180*/  @P1 IMAD.WIDE R8, R179, 0x2, R4 ;  /* 0x00000002b3081825 */ /* 0x002fc800078e0204 */
[--C-:B------:R-:W-:Y:S01]  /*1190*/  @P1 IMAD.WIDE R6, R7, 0x2, R4.reuse ;  /* 0x0000000207061825 */ /* 0x100fe200078e0204 */
[----:B------:R1:W-:Y:S03]  /*11a0*/  @P1 LDGSTS.E.BYPASS.LTC128B.128 [R12+0x10100], [R8.64], !P5 ;  /* 0x10100000080c1fae */ /* 0x0003e6000e901d4e */
[----:B------:R-:W-:Y:S01]  /*11b0*/  @P1 IMAD.WIDE R14, R0, 0x2, R4 ;  /* 0x00000002000e1825 */ /* 0x000fe200078e0204 */
[----:B------:R-:W-:Y:S01]  /*11c0*/  @P0 SHF.R.S32.HI R0, RZ, 0x1f, R133 ;  /* 0x0000001fff000819 */ /* 0x000fe20000011485 */
[----:B------:R4:W-:Y:S02]  /*11d0*/  @P1 LDGSTS.E.BYPASS.LTC128B.128 [R12+0x12100], [R6.64], !P4 ;  /* 0x12100000060c1fae */ /* 0x0009e4000e101d4e */
[----:B--2---:R-:W-:Y:S01]  /*11e0*/  @P1 IMAD.WIDE R16, R10, 0x2, R4 ;  /* 0x000000020a101825 */ /* 0x004fe200078e0204 */
[----:B------:R-:W-:Y:S02]  /*11f0*/  @P0 SHF.R.S32.HI R4, RZ, 0x1f, R134 ;  /* 0x0000001fff040819 */ /* 0x000fe40000011486 */
[----:B------:R-:W-:-:S02]  /*1200*/  @P0 SHF.R.S32.HI R5, RZ, 0x1f, R177 ;  /* 0x0000001fff050819 */ /* 0x000fc400000114b1 */
[----:B------:R-:W-:Y:S02]  /*1210*/  ISETP.GE.AND P3, PT, R133, c[0x0][0x1d4], PT ;  /* 0x0000750085007a0c */ /* 0x000fe40003f66270 */
[----:B------:R-:W-:-:S11]  /*1220*/  ISETP.GE.AND P6, PT, R177, c[0x0][0x1d4], PT ;  /* 0x00007500b1007a0c */ /* 0x000fd60003fc6270 */
[----:B------:R2:W-:Y:S01]  /*1230*/  @P1 LDGSTS.E.BYPASS.LTC128B.128 [R12+0x14100], [R16.64], !P3 ;  /* 0x14100000100c1fae */ /* 0x0005e2000d901d4e */
[----:B----4-:R-:W-:-:S03]  /*1240*/  @P0 LEA.HI R6, R4, R134, RZ, 0x3 ;  /* 0x0000008604060211 */ /* 0x010fc600078f18ff */
[----:B------:R2:W-:Y:S01]  /*1250*/  @P1 LDGSTS.E.BYPASS.LTC128B.128 [R12+0x16100], [R14.64], !P6 ;  /* 0x161000000e0c1fae */ /* 0x0005e2000f101d4e */
[----:B------:R-:W-:Y:S02]  /*1260*/  @P0 LEA.HI R4, R0, R133, RZ, 0x3 ;  /* 0x0000008500040211 */ /* 0x000fe400078f18ff */
[----:B------:R-:W-:Y:S02]  /*1270*/  @P0 LEA.HI R0, R5, R177, RZ, 0x3 ;  /* 0x000000b105000211 */ /* 0x000fe400078f18ff */
[----:B------:R-:W-:Y:S02]  /*1280*/  @P0 LOP3.LUT R6, R6, 0xfffffff8, RZ, 0xc0, !PT ;  /* 0xfffffff806060812 */ /* 0x000fe400078ec0ff */
[----:B------:R-:W-:Y:S02]  /*1290*/  @P0 LOP3.LUT R5, R4, 0xfffffff8, RZ, 0xc0, !PT ;  /* 0xfffffff804050812 */ /* 0x000fe400078ec0ff */
[----:B------:R-:W-:Y:S01]  /*12a0*/  @P0 LOP3.LUT R0, R0, 0xfffffff8, RZ, 0xc0, !PT ;  /* 0xfffffff800000812 */ /* 0x000fe200078ec0ff */
[----:B---3--:R-:W-:-:S04]  /*12b0*/  @P0 IMAD.WIDE R6, R6, 0x2, R2 ;  /* 0x0000000206060825 */ /* 0x008fc800078e0202 */
[----:B------:R-:W-:-:S04]  /*12c0*/  @P0 IMAD.WIDE R10, R5, 0x2, R2 ;  /* 0x00000002050a0825 */ /* 0x000fc800078e0202 */
[----:B-1----:R-:W-:-:S04]  /*12d0*/  @P0 IMAD.WIDE R8, R0, 0x2, R2 ;  /* 0x0000000200080825 */ /* 0x002fc800078e0202 */
[----:B------:R-:W-:Y:S02]  /*12e0*/  @P0 IMAD.SHL.U32 R4, R178, 0x2, RZ ;  /* 0x00000002b2040824 */ /* 0x000fe400078e00ff */
[----:B------:R-:W-:-:S05]  /*12f0*/  @P0 IMAD.WIDE R2, R179, 0x2, R2 ;  /* 0x00000002b3020825 */ /* 0x000fca00078e0202 */
[----:B------:R1:W-:Y:S04]  /*1300*/  @P0 LDGSTS.E.BYPASS.LTC128B.128 [R4+0x11100], [R2.64], !P5 ;  /* 0x1110000002040fae */ /* 0x0003e8000e901d4e */
[----:B------:R3:W-:Y:S04]  /*1310*/  @P0 LDGSTS.E.BYPASS.LTC128B.128 [R4+0x13100], [R6.64], !P4 ;  /* 0x1310000006040fae */ /* 0x0007e8000e101d4e */
[----:B------:R3:W-:Y:S04]  /*1320*/  @P0 LDGSTS.E.BYPASS.LTC128B.128 [R4+0x15100], [R10.64], !P3 ;  /* 0x151000000a040fae */ /* 0x0007e8000d901d4e */
[----:B------:R3:W-:Y:S04]  /*1330*/  @P0 LDGSTS.E.BYPASS.LTC128B.128 [R4+0x17100], [R8.64], !P6 ;  /* 0x1710000008040fae */ /* 0x0007e8000f101d4e */
[----:B------:R-:W0:Y:S01]  /*1340*/  LDGDEPBAR ;  /* 0x00000000000079af */ /* 0x000e220000000000 */
[----:B------:R-:W-:-:S02]  /*1350*/  IMAD.SHL.U32 R13, R19, 0x40, RZ ;  /* 0x00000040130d7824 */ /* 0x000fc400078e00ff */
[----:B------:R-:W-:-:S03]  /*1360*/  IMAD.SHL.U32 R5, R23, 0x8, RZ ;  /* 0x0000000817057824 */ /* 0x000fc600078e00ff */
[----:B------:R-:W-:-:S04]  /*1370*/  LOP3.LUT R0, R13, 0x1c0, RZ, 0xc0, !PT ;  /* 0x000001c00d007812 */ /* 0x000fc800078ec0ff */
[----:B-1----:R-:W-:Y:S02]  /*1380*/  LOP3.LUT R2, R0, 0x8, R5, 0xf8, !PT ;  /* 0x0000000800027812 */ /* 0x002fe400078ef805 */
[----:B------:R-:W-:Y:S01]  /*1390*/  SHF.R.U32.HI R0, RZ, 0x3, R0 ;  /* 0x00000003ff007819 */ /* 0x000fe20000011600 */
[----:B------:R-:W-:Y:S01]  /*13a0*/  IMAD.SHL.U32 R3, R21, 0x40, RZ ;  /* 0x0000004015037824 */ /* 0x000fe200078e00ff */
[----:B------:R-:W-:Y:S02]  /*13b0*/  LEA.HI R5, R26, R27, RZ, 0x5 ;  /* 0x0000001b1a057211 */ /* 0x000fe400078f28ff */
[----:B------:R-:W-:Y:S02]  /*13c0*/  LOP3.LUT R2, R2, R0, RZ, 0x3c, !PT ;  /* 0x0000000002027212 */ /* 0x000fe400078e3cff */
[----:B------:R-:W-:Y:S02]  /*13d0*/  SHF.R.S32.HI R232, RZ, 0x5, R5 ;  /* 0x00000005ffe87819 */ /* 0x000fe40000011405 */
[----:B------:R-:W-:Y:S01]  /*13e0*/  LOP3.LUT R3, R2, 0xfffffe00, R3, 0xf8, !PT ;  /* 0xfffffe0002037812 */ /* 0x000fe200078ef803 */
[----:B------:R-:W-:-:S04]  /*13f0*/  DEPBAR.LE SB0, 0x1 ;  /* 0x000080400000791a */ /* 0x000fc80000000000 */
[----:B------:R-:W-:Y:S01]  /*1400*/  IMAD R0, R23, 0x200, R22 ;  /* 0x0000020017007824 */ /* 0x000fe200078e0216 */
[----:B------:R-:W-:Y:S01]  /*1410*/  R2P PR, R19, 0x6 ;  /* 0x0000000613007804 */ /* 0x000fe20000000000 */
[----:B---3--:R-:W-:Y:S02]  /*1420*/  IMAD.MOV.U32 R4, RZ, RZ, 0x10 ;  /* 0x00000010ff047424 */ /* 0x008fe400078e00ff */
[----:B------:R-:W-:Y:S02]  /*1430*/  IMAD R232, R232, 0x400, R3 ;  /* 0x00000400e8e87824 */ /* 0x000fe400078e0203 */
[----:B------:R-:W-:Y:S01]  /*1440*/  IMAD.SHL.U32 R135, R0, 0x2, RZ ;  /* 0x0000000200877824 */ /* 0x000fe200078e00ff */
[----:B------:R-:W-:Y:S01]  /*1450*/  BAR.SYNC.DEFER_BLOCKING 0x0 ;  /* 0x0000000000007b1d */ /* 0x000fe20000010000 */
[----:B------:R-:W-:Y:S01]  /*1460*/  IMAD.MOV.U32 R0, RZ, RZ, 0x20 ;  /* 0x00000020ff007424 */ /* 0x000fe200078e00ff */
[----:B------:R-:W-:Y:S01]  /*1470*/  SEL R4, R4, 0xfffffff0, !P1 ;  /* 0xfffffff004047807 */ /* 0x000fe20004800000 */
[----:B------:R-:W-:-:S03]  /*1480*/  IMAD.SHL.U32 R232, R232, 0x2, RZ ;  /* 0x00000002e8e87824 */ /* 0x000fc600078e00ff */
[----:B------:R-:W-:Y:S01]  /*1490*/  SEL R0, R0, 0xffffffe0, !P2 ;  /* 0xffffffe000007807 */ /* 0x000fe20005000000 */
[----:B------:R-:W-:-:S04]  /*14a0*/  IMAD R236, R4, 0x2, R232 ;  /* 0x0000000204ec7824 */ /* 0x000fc800078e02e8 */
[C---:B------:R-:W-:Y:S02]  /*14b0*/  IMAD R240, R0.reuse, 0x2, R232 ;  /* 0x0000000200f07824 */ /* 0x040fe400078e02e8 */
[----:B------:R-:W-:Y:S01]  /*14c0*/  IMAD R244, R0, 0x2, R236 ;  /* 0x0000000200f47824 */ /* 0x000fe200078e02ec */
[----:B------:R-:W-:Y:S01]  /*14d0*/  LOP3.LUT P0, RZ, R20, 0x2, RZ, 0xc0, !PT ;  /* 0x0000000214ff7812 */ /* 0x000fe2000780c0ff */
[----:B------:R2:W1:Y:S04]  /*14e0*/  LDSM.16.M88.4 R168, [R232+0x100] ;  /* 0x00010000e8a8783b */ /* 0x0004680000000200 */
[----:B------:R2:W3:Y:S04]  /*14f0*/  LDSM.16.M88.4 R200, [R232+0x4100] ;  /* 0x00410000e8c8783b */ /* 0x0004e80000000200 */
[----:B------:R2:W4:Y:S04]  /*1500*/  LDSM.16.M88.4 R216, [R232+0x8100] ;  /* 0x00810000e8d8783b */ /* 0x0005280000000200 */
[----:B------:R2:W1:Y:S04]  /*1510*/  LDSM.16.M88.4 R172, [R236+0x100] ;  /* 0x00010000ecac783b */ /* 0x0004680000000200 */
        /* <DEDUP_REMOVED lines=8> */
[----:B------:R-:W1:Y:S04]  /*15a0*/  LDSM.16.M88.4 R232, [R232+0xc100] ;  /* 0x00c10000e8e8783b */ /* 0x000e680000000200 */
[----:B------:R-:W1:Y:S04]  /*15b0*/  LDSM.16.M88.4 R236, [R236+0xc100] ;  /* 0x00c10000ecec783b */ /* 0x000e680000000200 */
[----:B------:R-:W1:Y:S04]  /*15c0*/  LDSM.16.M88.4 R240, [R240+0xc100] ;  /* 0x00c10000f0f0783b */ /* 0x000e680000000200 */
[----:B------:R-:W1:Y:S04]  /*15d0*/  LDSM.16.M88.4 R244, [R244+0xc100] ;  /* 0x00c10000f4f4783b */ /* 0x000e680000000200 */
[----:B------:R-:W-:Y:S01]  /*15e0*/  BAR.SYNC.DEFER_BLOCKING 0x0 ;  /* 0x0000000000007b1d */ /* 0x000fe20000010000 */
[----:B------:R-:W-:-:S02]  /*15f0*/  IADD3 R2, R135, 0x10100, RZ ;  /* 0x0001010087027810 */ /* 0x000fc40007ffe0ff */
[----:B------:R-:W-:Y:S02]  /*1600*/  IADD3 R88, R135, 0x10120, RZ ;  /* 0x0001012087587810 */ /* 0x000fe40007ffe0ff */
[----:B------:R-:W-:Y:S02]  /*1610*/  @P0 IADD3 R88, R2, -0x20, RZ ;  /* 0xffffffe002580810 */ /* 0x000fe40007ffe0ff */
[----:B------:R-:W-:Y:S02]  /*1620*/  LOP3.LUT R2, R5, 0xffffffe0, RZ, 0xc0, !PT ;  /* 0xffffffe005027812 */ /* 0x000fe400078ec0ff */
[C---:B------:R-:W-:Y:S01]  /*1630*/  IADD3 R6, R88.reuse, 0x800, RZ ;  /* 0x0000080058067810 */ /* 0x040fe20007ffe0ff */
[----:B------:R2:W-:Y:S02]  /*1640*/  STL [R1+0xb0], R178 ;  /* 0x0000b0b201007387 */ /* 0x0005e40000100800 */
[----:B------:R-:W-:Y:S01]  /*1650*/  IMAD.IADD R84, R27, 0x1, -R2 ;  /* 0x000000011b547824 */ /* 0x000fe200078e0a02 */
[C---:B------:R-:W-:Y:S01]  /*1660*/  IADD3 R2, R88.reuse, 0x1800, RZ ;  /* 0x0000180058027810 */ /* 0x040fe20007ffe0ff */
[----:B------:R2:W-:Y:S01]  /*1670*/  STL [R1+0x60], R37 ;  /* 0x0000602501007387 */ /* 0x0005e20000100800 */
[----:B------:R-:W-:-:S03]  /*1680*/  IADD3 R5, R88, 0x1000, RZ ;  /* 0x0000100058057810 */ /* 0x000fc60007ffe0ff */
[----:B------:R2:W-:Y:S01]  /*1690*/  STL [R1+0x4], R88 ;  /* 0x0000045801007387 */ /* 0x0005e20000100800 */
[----:B------:R-:W-:-:S04]  /*16a0*/  DEPBAR.LE SB0, 0x0 ;  /* 0x000080000000791a */ /* 0x000fc80000000000 */
[----:B------:R-:W-:Y:S06]  /*16b0*/  BAR.SYNC.DEFER_BLOCKING 0x0 ;  /* 0x0000000000007b1d */ /* 0x000fec0000010000 */
[----:B------:R2:W-:Y:S04]  /*16c0*/  STL [R1+0x40], R6 ;  /* 0x0000400601007387 */ /* 0x0005e80000100800 */
[----:B------:R2:W-:Y:S04]  /*16d0*/  STL [R1+0x38], R2 ;  /* 0x0000380201007387 */ /* 0x0005e80000100800 */
[----:B------:R2:W-:Y:S01]  /*16e0*/  STL [R1+0x3c], R5 ;  /* 0x00003c0501007387 */ /* 0x0005e20000100800 */
[----:B------:R-:W-:Y:S01]  /*16f0*/  PLOP3.LUT P0, PT, PT, PT, UP0, 0x80, 0x0 ;  /* 0x000000000000781c */ /* 0x000fe20003f0f008 */
[----:B------:R-:W-:-:S02]  /*1700*/  UIMAD UR7, UR7, UR4, URZ ;  /* 0x00000004070772a4 */ /* 0x000fc4000f8e023f */
[----:B------:R-:W-:Y:S02]  /*1710*/  UIMAD.WIDE.U32 UR20, UR9, UR4, URZ ;  /* 0x00000004091472a5 */ /* 0x000fe4000f8e003f */
[----:B------:R-:W-:Y:S01]  /*1720*/  UIMAD UR5, UR9, UR5, UR7 ;  /* 0x00000005090572a4 */ /* 0x000fe2000f8e0207 */
[----:B------:R-:W-:Y:S01]  /*1730*/  ISETP.GT.AND P2, PT, R86, 0x3f, PT ;  /* 0x0000003f5600780c */ /* 0x000fe20003f44270 */
[----:B------:R2:W1:Y:S02]  /*1740*/  LDSM.16.M88.4 R28, [R135+0x10100] ;  /* 0x01010000871c783b */ /* 0x0004640000000200 */
[----:B------:R-:W-:Y:S02]  /*1750*/  UIADD3 UR5, UR21, UR5, URZ ;  /* 0x0000000515057290 */ /* 0x000fe4000fffe03f */
[----:B------:R2:W1:Y:S01]  /*1760*/  LDSM.16.M88.4 R32, [R135+0x10900] ;  /* 0x010900008720783b */ /* 0x0004620000000200 */
[----:B------:R-:W-:-:S03]  /*1770*/  SEL R85, RZ, 0x10, P6 ;  /* 0x00000010ff557807 */ /* 0x000fc60003000000 */
[----:B------:R2:W1:Y:S04]  /*1780*/  LDSM.16.M88.4 R44, [R135+0x11100] ;  /* 0x01110000872c783b */ /* 0x0004680000000200 */
[----:B------:R2:W1:Y:S04]  /*1790*/  LDSM.16.M88.4 R52, [R135+0x11900] ;  /* 0x011900008734783b */ /* 0x0004680000000200 */
[----:B------:R2:W1:Y:S04]  /*17a0*/  LDSM.16.M88.4 R40, [R88] ;  /* 0x000000005828783b */ /* 0x0004680000000200 */
[----:B------:R2:W1:Y:S04]  /*17b0*/  LDSM.16.M88.4 R56, [R88+0x800] ;  /* 0x000800005838783b */ /* 0x0004680000000200 */
[----:B------:R2:W1:Y:S04]  /*17c0*/  LDSM.16.M88.4 R64, [R88+0x1000] ;  /* 0x001000005840783b */ /* 0x0004680000000200 */
[----:B------:R2:W1:Y:S01]  /*17d0*/  LDSM.16.M88.4 R72, [R88+0x1800] ;  /* 0x001800005848783b */ /* 0x0004620000000200 */
[----:B------:R-:W-:Y:S05]  /*17e0*/  @!P0 BRA `(.L_x_0) ;  /* 0x0000047000008947 */ /* 0x000fea0003800000 */
[----:B--234-:R-:W-:Y:S01]  /*17f0*/  IMAD R2, R25, c[0x0][0x208], RZ ;  /* 0x0000820019027a24 */ /* 0x01cfe200078e02ff */
[----:B------:R-:W-:Y:S01]  /*1800*/  SHF.R.S32.HI R8, RZ, 0x1f, R133 ;  /* 0x0000001fff087819 */ /* 0x000fe20000011485 */
[----:B------:R-:W-:Y:S01]  /*1810*/  IMAD.WIDE.U32 R6, R37, c[0x0][0x208], RZ ;  /* 0x0000820025067a25 */ /* 0x000fe200078e00ff */
[----:B------:R-:W-:-:S02]  /*1820*/  SHF.R.S32.HI R9, RZ, 0x1f, R177 ;  /* 0x0000001fff097819 */ /* 0x000fc400000114b1 */
[----:B------:R-:W-:Y:S01]  /*1830*/  LEA.HI R8, R8, R133, RZ, 0x3 ;  /* 0x0000008508087211 */ /* 0x000fe200078f18ff */
[----:B------:R-:W-:Y:S01]  /*1840*/  IMAD R2, R37, c[0x0][0x20c], R2 ;  /* 0x0000830025027a24 */ /* 0x000fe200078e0202 */
[----:B------:R-:W-:Y:S01]  /*1850*/  P2R R21, PR, RZ, 0x8 ;  /* 0x00000008ff157803 */ /* 0x000fe20000000000 */
[C---:B------:R-:W-:Y:S01]  /*1860*/  IMAD.WIDE R14, R179.reuse, 0x2, RZ ;  /* 0x00000002b30e7825 */ /* 0x040fe200078e02ff */
[----:B------:R-:W-:Y:S02]  /*1870*/  ISETP.GE.AND P3, PT, R179, c[0x0][0x1d4], PT ;  /* 0x00007500b3007a0c */ /* 0x000fe40003f66270 */
[----:B------:R-:W-:Y:S01]  /*1880*/  P2R R19, PR, RZ, 0x4 ;  /* 0x00000004ff137803 */ /* 0x000fe20000000000 */
[----:B------:R-:W-:Y:S01]  /*1890*/  IMAD.IADD R7, R7, 0x1, R2 ;  /* 0x0000000107077824 */ /* 0x000fe200078e0202 */
[----:B------:R-:W-:Y:S01]  /*18a0*/  ISETP.GE.AND P2, PT, R134, c[0x0][0x1d4], PT ;  /* 0x0000750086007a0c */ /* 0x000fe20003f46270 */
[----:B------:R-:W-:Y:S01]  /*18b0*/  IMAD R2, R24, c[0x0][0x218], RZ ;  /* 0x0000860018027a24 */ /* 0x000fe200078e02ff */
[----:B------:R-:W-:Y:S01]  /*18c0*/  ISETP.GE.AND P1, PT, R133, c[0x0][0x1d4], PT ;  /* 0x0000750085007a0c */ /* 0x000fe20003f26270 */
[----:B------:R-:W-:Y:S01]  /*18d0*/  IMAD.WIDE.U32 R6, R36, c[0x0][0x218], R6 ;  /* 0x0000860024067a25 */ /* 0x000fe200078e0006 */
[----:B------:R-:W-:-:S03]  /*18e0*/  P2R R26, PR, RZ, 0x10 ;  /* 0x00000010ff1a7803 */ /* 0x000fc60000000000 */
[----:B------:R-:W-:Y:S01]  /*18f0*/  IMAD R5, R36, c[0x0][0x21c], R2 ;  /* 0x0000870024057a24 */ /* 0x000fe200078e0202 */
[----:B------:R-:W-:-:S04]  /*1900*/  IADD3 R2, P0, R6, UR20, RZ ;  /* 0x0000001406027c10 */ /* 0x000fc8000ff1e0ff */
[----:B------:R-:W-:Y:S02]  /*1910*/  IADD3.X R5, R7, UR5, R5, P0, !PT ;  /* 0x0000000507057c10 */ /* 0x000fe400087fe405 */
[----:B------:R-:W-:-:S04]  /*1920*/  LEA R6, P0, R2, c[0x0][0x1f8], 0x1 ;  /* 0x00007e0002067a11 */ /* 0x000fc800078008ff */
[----:B------:R-:W-:Y:S01]  /*1930*/  LEA.HI.X R5, R2, c[0x0][0x1fc], R5, 0x1, P0 ;  /* 0x00007f0002057a11 */ /* 0x000fe200000f0c05 */
[----:B------:R-:W2:Y:S01]  /*1940*/  SHFL.IDX PT, R12, R6, RZ, 0x181f ;  /* 0x00181fff060c7589 */ /* 0x000ea200000e0000 */
[----:B------:R-:W-:-:S03]  /*1950*/  SHF.R.S32.HI R2, RZ, 0x1f, R134 ;  /* 0x0000001fff027819 */ /* 0x000fc60000011486 */
[----:B------:R-:W3:Y:S01]  /*1960*/  SHFL.IDX PT, R13, R5, RZ, 0x181f ;  /* 0x00181fff050d7589 */ /* 0x000ee200000e0000 */
[----:B------:R-:W-:-:S03]  /*1970*/  LEA.HI R7, R2, R134, RZ, 0x3 ;  /* 0x0000008602077211 */ /* 0x000fc600078f18ff */
[----:B------:R4:W5:Y:S04]  /*1980*/  SHFL.IDX PT, R2, R6, 0x1, 0x181f ;  /* 0x00381f0006027f89 */ /* 0x00096800000e0000 */
[----:B------:R-:W1:Y:S01]  /*1990*/  SHFL.IDX PT, R5, R5, 0x1, 0x181f ;  /* 0x00381f0005057f89 */ /* 0x000e6200000e0000 */
[----:B--2---:R-:W-:-:S05]  /*19a0*/  IADD3 R24, P0, R12, R14, RZ ;  /* 0x0000000e0c187210 */ /* 0x004fca0007f1e0ff */
[----:B---3--:R-:W-:Y:S01]  /*19b0*/  IMAD.X R25, R13, 0x1, R15, P0 ;  /* 0x000000010d197824 */ /* 0x008fe200000e060f */
[----:B----4-:R-:W-:Y:S02]  /*19c0*/  LOP3.LUT R6, R7, 0xfffffff8, RZ, 0xc0, !PT ;  /* 0xfffffff807067812 */ /* 0x010fe400078ec0ff */
[----:B------:R-:W-:-:S03]  /*19d0*/  LOP3.LUT R7, R8, 0xfffffff8, RZ, 0xc0, !PT ;  /* 0xfffffff808077812 */ /* 0x000fc600078ec0ff */
[----:B------:R-:W-:Y:S01]  /*19e0*/  IMAD.WIDE R10, R6, 0x2, RZ ;  /* 0x00000002060a7825 */ /* 0x000fe200078e02ff */
[----:B------:R-:W-:-:S03]  /*19f0*/  LEA.HI R6, R9, R177, RZ, 0x3 ;  /* 0x000000b109067211 */ /* 0x000fc600078f18ff */
[----:B------:R-:W-:Y:S01]  /*1a00*/  IMAD.WIDE R8, R7, 0x2, RZ ;  /* 0x0000000207087825 */ /* 0x000fe200078e02ff */
[----:B------:R-:W-:Y:S02]  /*1a10*/  IADD3 R22, P0, R12, R10, RZ ;  /* 0x0000000a0c167210 */ /* 0x000fe40007f1e0ff */
[----:B------:R-:W-:-:S03]  /*1a20*/  LOP3.LUT R6, R6, 0xfffffff8, RZ, 0xc0, !PT ;  /* 0xfffffff806067812 */ /* 0x000fc600078ec0ff */
[----:B------:R-:W-:Y:S01]  /*1a30*/  IMAD.X R23, R13, 0x1, R11, P0 ;  /* 0x000000010d177824 */ /* 0x000fe200000e060b */
[----:B------:R-:W-:Y:S01]  /*1a40*/  IADD3 R16, P0, R12, R8, RZ ;  /* 0x000000080c107210 */ /* 0x000fe20007f1e0ff */
[----:B------:R-:W-:-:S04]  /*1a50*/  IMAD.WIDE R6, R6, 0x2, RZ ;  /* 0x0000000206067825 */ /* 0x000fc800078e02ff */
[----:B------:R-:W-:Y:S01]  /*1a60*/  IMAD.X R17, R13, 0x1, R9, P0 ;  /* 0x000000010d117824 */ /* 0x000fe200000e0609 */
[----:B-----5:R-:W-:-:S05]  /*1a70*/  IADD3 R14, P0, R14, R2, RZ ;  /* 0x000000020e0e7210 */ /* 0x020fca0007f1e0ff */
[----:B-1----:R-:W-:Y:S01]  /*1a80*/  IMAD.X R15, R15, 0x1, R5, P0 ;  /* 0x000000010f0f7824 */ /* 0x002fe200000e0605 */
[----:B------:R-:W-:-:S05]  /*1a90*/  IADD3 R12, P0, R12, R6, RZ ;  /* 0x000000060c0c7210 */ /* 0x000fca0007f1e0ff */
[----:B------:R-:W-:Y:S01]  /*1aa0*/  IMAD.X R13, R13, 0x1, R7, P0 ;  /* 0x000000010d0d7824 */ /* 0x000fe200000e0607 */
[----:B------:R-:W-:-:S05]  /*1ab0*/  IADD3 R10, P0, R10, R2, RZ ;  /* 0x000000020a0a7210 */ /* 0x000fca0007f1e0ff */
[----:B------:R-:W-:Y:S01]  /*1ac0*/  IMAD.X R11, R11, 0x1, R5, P0 ;  /* 0x000000010b0b7824 */ /* 0x000fe200000e0605 */
[----:B------:R-:W-:-:S05]  /*1ad0*/  IADD3 R8, P0, R8, R2, RZ ;  /* 0x0000000208087210 */ /* 0x000fca0007f1e0ff */
[----:B------:R-:W-:Y:S01]  /*1ae0*/  IMAD.X R9, R9, 0x1, R5, P0 ;  /* 0x0000000109097824 */ /* 0x000fe200000e0605 */
[----:B------:R-:W-:Y:S01]  /*1af0*/  IADD3 R6, P0, R6, R2, RZ ;  /* 0x0000000206067210 */ /* 0x000fe20007f1e0ff */
[----:B------:R-:W-:-:S04]  /*1b00*/  IMAD.SHL.U32 R2, R178, 0x2, RZ ;  /* 0x00000002b2027824 */ /* 0x000fc800078e00ff */
[----:B------:R-:W-:Y:S01]  /*1b10*/  IMAD.X R7, R7, 0x1, R5, P0 ;  /* 0x0000000107077824 */ /* 0x000fe200000e0605 */
[C---:B------:R-:W-:Y:S02]  /*1b20*/  ISETP.LT.OR P0, PT, R18.reuse, 0x1, P3 ;  /* 0x000000011200780c */ /* 0x040fe40001f01670 */
[----:B------:R-:W-:-:S11]  /*1b30*/  ISETP.LT.OR P3, PT, R18, 0x21, P3 ;  /* 0x000000211200780c */ /* 0x000fd60001f61670 */
[----:B------:R1:W-:Y:S01]  /*1b40*/  LDGSTS.E.BYPASS.LTC128B.128 [R2+0x100], [R24.64], !P0 ;  /* 0x0010000018027fae */ /* 0x0003e2000c101d4e */
[C---:B------:R-:W-:Y:S02]  /*1b50*/  ISETP.LT.OR P0, PT, R18.reuse, 0x1, P2 ;  /* 0x000000011200780c */ /* 0x040fe40001701670 */
[----:B------:R-:W-:-:S11]  /*1b60*/  ISETP.LT.OR P2, PT, R18, 0x21, P2 ;  /* 0x000000211200780c */ /* 0x000fd60001741670 */
[----:B------:R1:W-:Y:S01]  /*1b70*/  LDGSTS.E.BYPASS.LTC128B.128 [R2+0x2100], [R22.64], !P0 ;  /* 0x0210000016027fae */ /* 0x0003e2000c101d4e */
[C---:B------:R-:W-:Y:S02]  /*1b80*/  ISETP.LT.OR P0, PT, R18.reuse, 0x1, P1 ;  /* 0x000000011200780c */ /* 0x040fe40000f01670 */
[----:B------:R-:W-:-:S11]  /*1b90*/  ISETP.LT.OR P1, PT, R18, 0x21, P1 ;  /* 0x000000211200780c */ /* 0x000fd60000f21670 */
[----:B------:R1:W-:Y:S01]  /*1ba0*/  LDGSTS.E.BYPASS.LTC128B.128 [R2+0x4100], [R16.64], !P0 ;  /* 0x0410000010027fae */ /* 0x0003e2000c101d4e */
[----:B------:R-:W-:-:S04]  /*1bb0*/  ISETP.GE.AND P0, PT, R177, c[0x0][0x1d4], PT ;  /* 0x00007500b1007a0c */ /* 0x000fc80003f06270 */
[C---:B------:R-:W-:Y:S02]  /*1bc0*/  ISETP.LT.OR P4, PT, R18.reuse, 0x1, P0 ;  /* 0x000000011200780c */ /* 0x040fe40000781670 */
[----:B------:R-:W-:-:S11]  /*1bd0*/  ISETP.LT.OR P0, PT, R18, 0x21, P0 ;  /* 0x000000211200780c */ /* 0x000fd60000701670 */
[----:B------:R1:W-:Y:S01]  /*1be0*/  LDGSTS.E.BYPASS.LTC128B.128 [R2+0x6100], [R12.64], !P4 ;  /* 0x061000000c027fae */ /* 0x0003e2000e101d4e */
[----:B------:R-:W-:-:S03]  /*1bf0*/  ISETP.NE.AND P4, PT, R26, RZ, PT ;  /* 0x000000ff1a00720c */ /* 0x000fc60003f85270 */
[----:B------:R1:W-:Y:S01]  /*1c00*/  LDGSTS.E.BYPASS.LTC128B.128 [R2+0x1100], [R14.64], !P3 ;  /* 0x011000000e027fae */ /* 0x0003e2000d901d4e */
[----:B------:R-:W-:-:S03]  /*1c10*/  ISETP.NE.AND P3, PT, R21, RZ, PT ;  /* 0x000000ff1500720c */ /* 0x000fc60003f65270 */
[----:B------:R1:W-:Y:S01]  /*1c20*/  LDGSTS.E.BYPASS.LTC128B.128 [R2+0x3100], [R10.64], !P2 ;  /* 0x031000000a027fae */ /* 0x0003e2000d101d4e */
[----:B------:R-:W-:-:S03]  /*1c30*/  ISETP.NE.AND P2, PT, R19, RZ, PT ;  /* 0x000000ff1300720c */ /* 0x000fc60003f45270 */
[----:B------:R1:W-:Y:S04]  /*1c40*/  LDGSTS.E.BYPASS.LTC128B.128 [R2+0x5100], [R8.64], !P1 ;  /* 0x0510000008027fae */ /* 0x0003e8000c901d4e */
[----:B------:R1:W-:Y:S04]  /*1c50*/  LDGSTS.E.BYPASS.LTC128B.128 [R2+0x7100], [R6.64], !P0 ;  /* 0x0710000006027fae */ /* 0x0003e8000c101d4e */
.L_x_0:
[C---:B-1234-:R-:W-:Y:S01]  /*1c60*/  HMMA.16816.F32.BF16 R12, R168.reuse, R28, RZ ;  /* 0x0000001ca80c723c */ /* 0x05efe200000418ff */
[----:B------:R-:W-:Y:S01]  /*1c70*/  LOP3.LUT P0, RZ, R20, 0x4, RZ, 0xc0, !PT ;  /* 0x0000000414ff7812 */ /* 0x000fe2000780c0ff */
[----:B------:R-:W0:Y:S01]  /*1c80*/  LDGDEPBAR ;  /* 0x00000000000079af */ /* 0x000e220000000000 */
[----:B------:R-:W-:Y:S01]  /*1c90*/  MOV R2, 0x40 ;  /* 0x0000004000027802 */ /* 0x000fe20000000f00 */
[----:B------:R-:W-:Y:S01]  /*1ca0*/  UISETP.GE.AND UP0, UPT, UR10, 0x41, UPT ;  /* 0x000000410a00788c */ /* 0x000fe2000bf06270 */
[----:B------:R-:W-:Y:S02]  /*1cb0*/  IADD3 R6, R88, 0x2800, RZ ;  /* 0x0000280058067810 */ /* 0x000fe40007ffe0ff */
[----:B------:R-:W-:Y:S01]  /*1cc0*/  SEL R2, R2, 0xffffffc0, !P0 ;  /* 0xffffffc002027807 */ /* 0x000fe20004000000 */
[----:B------:R-:W-:Y:S02]  /*1cd0*/  HMMA.16816.F32.BF16 R8, R168, R30, RZ ;  /* 0x0000001ea808723c */ /* 0x000fe400000418ff */
[----:B------:R-:W-:-:S02]  /*1ce0*/  PLOP3.LUT P0, PT, PT, PT, UP0, 0x40, 0x0 ;  /* 0x000000000000781c */ /* 0x000fc40003f0e808 */
[-C--:B------:R-:W-:Y:S02]  /*1cf0*/  IADD3 R5, R135, R2.reuse, RZ ;  /* 0x0000000287057210 */ /* 0x080fe40007ffe0ff */
[C---:B------:R-:W-:Y:S02]  /*1d00*/  IADD3 R250, R88.reuse, R2, RZ ;  /* 0x0000000258fa7210 */ /* 0x040fe40007ffe0ff */
[----:B------:R-:W-:Y:S01]  /*1d10*/  HMMA.16816.F32.BF16 R24, R168, R32, RZ ;  /* 0x00000020a818723c */ /* 0x000fe200000418ff */
[----:B------:R-:W1:Y:S01]  /*1d20*/  LDSM.16.M88.4 R20, [R5+0x10100] ;  /* 0x010100000514783b */ /* 0x000e620000000200 */
[----:B------:R-:W-:-:S03]  /*1d30*/  IADD3 R2, R88, 0x2000, RZ ;  /* 0x0000200058027810 */ /* 0x000fc60007ffe0ff */
[----:B------:R-:W-:Y:S03]  /*1d40*/  LDSM.16.M88.4 R48, [R5+0x11100] ;  /* 0x011100000530783b */ /* 0x000fe60000000200 */
[----:B------:R-:W-:Y:S01]  /*1d50*/  HMMA.16816.F32.BF16 R36, R172, R40, R12 ;  /* 0x00000028ac24723c */ /* 0x000fe2000004180c */
[----:B------:R-:W-:Y:S04]  /*1d60*/  LDSM.16.M88.4 R60, [R5+0x11900] ;  /* 0x01190000053c783b */ /* 0x000fe80000000200 */
[----:B------:R-:W-:Y:S03]  /*1d70*/  LDSM.16.M88.4 R68, [R250+0x1000] ;  /* 0x00100000fa44783b */ /* 0x000fe60000000200 */
[----:B------:R-:W-:Y:S01]  /*1d80*/  HMMA.16816.F32.BF16 R12, R168, R34, RZ ;  /* 0x00000022a80c723c */ /* 0x000fe200000418ff */
[----:B------:R-:W-:Y:S04]  /*1d90*/  LDSM.16.M88.4 R76, [R250+0x1800] ;  /* 0x00180000fa4c783b */ /* 0x000fe80000000200 */
[----:B------:R-:W-:Y:S03]  /*1da0*/  LDSM.16.M88.4 R80, [R250+0x3800] ;  /* 0x00380000fa50783b */ /* 0x000fe60000000200 */
[----:B------:R-:W-:Y:S01]  /*1db0*/  HMMA.16816.F32.BF16 R40, R172, R42, R8 ;  /* 0x0000002aac28723c */ /* 0x000fe20000041808 */
[----:B------:R-:W-:Y:S04]  /*1dc0*/  STL [R1], R5 ;  /* 0x0000000501007387 */ /* 0x000fe80000100800 */
[----:B------:R2:W-:Y:S03]  /*1dd0*/  STL [R1+0x34], R2 ;  /* 0x0000340201007387 */ /* 0x0005e60000100800 */
[C---:B------:R-:W-:Y:S01]  /*1de0*/  HMMA.16816.F32.BF16 R8, R168.reuse, R44, RZ ;  /* 0x0000002ca808723c */ /* 0x040fe200000418ff */
[----:B------:R3:W-:Y:S07]  /*1df0*/  STL [R1+0x30], R6 ;  /* 0x0000300601007387 */ /* 0x0007ee0000100800 */
[C---:B------:R-:W-:Y:S01]  /*1e00*/  HMMA.16816.F32.BF16 R16, R168.reuse, R46, RZ ;  /* 0x0000002ea810723c */ /* 0x040fe200000418ff */
[----:B------:R-:W4:Y:S07]  /*1e10*/  LDSM.16.M88.4 R44, [R5+0x10900] ;  /* 0x01090000052c783b */ /* 0x000f2e0000000200 */
[----:B------:R-:W-:Y:S01]  /*1e20*/  HMMA.16816.F32.BF16 R28, R168, R52, RZ ;  /* 0x00000034a81c723c */ /* 0x000fe200000418ff */
[----:B--2---:R-:W-:-:S07]  /*1e30*/  IADD3 R2, R88, 0x3800, RZ ;  /* 0x0000380058027810 */ /* 0x004fce0007ffe0ff */
[----:B------:R-:W-:Y:S01]  /*1e40*/  HMMA.16816.F32.BF16 R32, R168, R54, RZ ;  /* 0x00000036a820723c */ /* 0x000fe200000418ff */
[----:B------:R-:W2:Y:S01]  /*1e50*/  LDSM.16.M88.4 R52, [R250] ;  /* 0x00000000fa34783b */ /* 0x000ea20000000200 */
[----:B---3--:R-:W-:-:S06]  /*1e60*/  IADD3 R6, R88, 0x5000, RZ ;  /* 0x0000500058067810 */ /* 0x008fcc0007ffe0ff */
[C---:B------:R-:W-:Y:S08]  /*1e70*/  HMMA.16816.F32.BF16 R24, R172.reuse, R56, R24 ;  /* 0x00000038ac18723c */ /* 0x040ff00000041818 */
[C---:B------:R-:W-:Y:S01]  /*1e80*/  HMMA.16816.F32.BF16 R12, R172.reuse, R58, R12 ;  /* 0x0000003aac0c723c */ /* 0x040fe2000004180c */
[----:B------:R-:W3:Y:S07]  /*1e90*/  LDSM.16.M88.4 R56, [R250+0x800] ;  /* 0x00080000fa38783b */ /* 0x000eee0000000200 */
[C---:B------:R-:W-:Y:S08]  /*1ea0*/  HMMA.16816.F32.BF16 R8, R172.reuse, R64, R8 ;  /* 0x00000040ac08723c */ /* 0x040ff00000041808 */
[C---:B------:R-:W-:Y:S01]  /*1eb0*/  HMMA.16816.F32.BF16 R16, R172.reuse, R66, R16 ;  /* 0x00000042ac10723c */ /* 0x040fe20000041810 */
[----:B------:R-:W-:Y:S07]  /*1ec0*/  LDSM.16.M88.4 R64, [R135+0x13100] ;  /* 0x013100008740783b */ /* 0x000fee0000000200 */
[C---:B------:R-:W-:Y:S08]  /*1ed0*/  HMMA.16816.F32.BF16 R28, R172.reuse, R72, R28 ;  /* 0x00000048ac1c723c */ /* 0x040ff0000004181c */
[----:B------:R-:W-:Y:S01]  /*1ee0*/  HMMA.16816.F32.BF16 R32, R172, R74, R32 ;  /* 0x0000004aac20723c */ /* 0x000fe20000041820 */
[----:B------:R-:W-:Y:S07]  /*1ef0*/  LDSM.16.M88.4 R72, [R135+0x13900] ;  /* 0x013900008748783b */ /* 0x000fee0000000200 */
[C---:B-1----:R-:W-:Y:S08]  /*1f00*/  HMMA.16816.F32.BF16 R36, R192.reuse, R20, R36 ;  /* 0x00000014c024723c */ /* 0x042ff00000041824 */
[C---:B------:R-:W-:Y:S08]  /*1f10*/  HMMA.16816.F32.BF16 R40, R192.reuse, R22, R40 ;  /* 0x00000016c028723c */ /* 0x040ff00000041828 */
[C---:B----4-:R-:W-:Y:S08]  /*1f20*/  HMMA.16816.F32.BF16 R24, R192.reuse, R44, R24 ;  /* 0x0000002cc018723c */ /* 0x050ff00000041818 */
[C---:B------:R-:W-:Y:S01]  /*1f30*/  HMMA.16816.F32.BF16 R20, R192.reuse, R46, R12 ;  /* 0x0000002ec014723c */ /* 0x040fe2000004180c */
[----:B------:R-:W1:Y:S04]  /*1f40*/  LDSM.16.M88.4 R12, [R135+0x12100] ;  /* 0x01210000870c783b */ /* 0x000e680000000200 */
[----:B------:R-:W4:Y:S03]  /*1f50*/  LDSM.16.M88.4 R44, [R135+0x12900] ;  /* 0x01290000872c783b */ /* 0x000f260000000200 */
[C---:B------:R-:W-:Y:S08]  /*1f60*/  HMMA.16816.F32.BF16 R8, R192.reuse, R48, R8 ;  /* 0x00000030c008723c */ /* 0x040ff00000041808 */
[C---:B------:R-:W-:Y:S01]  /*1f70*/  HMMA.16816.F32.BF16 R16, R192.reuse, R50, R16 ;  /* 0x00000032c010723c */ /* 0x040fe20000041810 */
[----:B------:R-:W5:Y:S07]  /*1f80*/  LDSM.16.M88.4 R48, [R88+0x2000] ;  /* 0x002000005830783b */ /* 0x000f6e0000000200 */
[C---:B------:R-:W-:Y:S08]  /*1f90*/  HMMA.16816.F32.BF16 R28, R192.reuse, R60, R28 ;  /* 0x0000003cc01c723c */ /* 0x040ff0000004181c */
[----:B------:R-:W-:Y:S01]  /*1fa0*/  HMMA.16816.F32.BF16 R32, R192, R62, R32 ;  /* 0x0000003ec020723c */ /* 0x000fe20000041820 */
[----:B------:R-:W-:Y:S07]  /*1fb0*/  LDSM.16.M88.4 R60, [R88+0x3000] ;  /* 0x00300000583c783b */ /* 0x000fee0000000200 */
[C---:B--2---:R-:W-:Y:S08]  /*1fc0*/  HMMA.16816.F32.BF16 R36, R196.reuse, R52, R36 ;  /* 0x00000034c424723c */ /* 0x044ff00000041824 */
[C---:B------:R-:W-:Y:S01]  /*1fd0*/  HMMA.16816.F32.BF16 R40, R196.reuse, R54, R40 ;  /* 0x00000036c428723c */ /* 0x040fe20000041828 */
[----:B------:R-:W2:Y:S07]  /*1fe0*/  LDSM.16.M88.4 R52, [R88+0x2800] ;  /* 0x002800005834783b */ /* 0x000eae0000000200 */
[C---:B---3--:R-:W-:Y:S08]  /*1ff0*/  HMMA.16816.F32.BF16 R24, R196.reuse, R56, R24 ;  /* 0x00000038c418723c */ /* 0x048ff00000041818 */
[C---:B------:R-:W-:Y:S01]  /*2000*/  HMMA.16816.F32.BF16 R20, R196.reuse, R58, R20 ;  /* 0x0000003ac414723c */ /* 0x040fe20000041814 */
[----:B------:R-:W-:Y:S07]  /*2010*/  LDSM.16.M88.4 R56, [R5+0x12900] ;  /* 0x012900000538783b */ /* 0x000fee0000000200 */
[C---:B------:R-:W-:Y:S08]  /*2020*/  HMMA.16816.F32.BF16 R8, R196.reuse, R68, R8 ;  /* 0x00000044c408723c */ /* 0x040ff00000041808 */
[C---:B------:R-:W-:Y:S01]  /*2030*/  HMMA.16816.F32.BF16 R16, R196.reuse, R70, R16 ;  /* 0x00000046c410723c */ /* 0x040fe20000041810 */
[----:B------:R-:W-:Y:S07]  /*2040*/  LDSM.16.M88.4 R68, [R250+0x3000] ;  /* 0x00300000fa44783b */ /* 0x000fee0000000200 */
[C---:B------:R-:W-:Y:S08]  /*2050*/  HMMA.16816.F32.BF16 R28, R196.reuse, R76, R28 ;  /* 0x0000004cc41c723c */ /* 0x040ff0000004181c */
[----:B------:R-:W-:Y:S01]  /*2060*/  HMMA.16816.F32.BF16 R32, R196, R78, R32 ;  /* 0x0000004ec420723c */ /* 0x000fe20000041820 */
[----:B------:R-:W3:Y:S07]  /*2070*/  LDSM.16.M88.4 R76, [R88+0x3800] ;  /* 0x00380000584c783b */ /* 0x000eee0000000200 */
[C---:B-1----:R-:W-:Y:S08]  /*2080*/  HMMA.16816.F32.BF16 R36, R200.reuse, R12, R36 ;  /* 0x0000000cc824723c */ /* 0x042ff00000041824 */
[C---:B------:R-:W-:Y:S08]  /*2090*/  HMMA.16816.F32.BF16 R40, R200.reuse, R14, R40 ;  /* 0x0000000ec828723c */ /* 0x040ff00000041828 */
[C---:B----4-:R-:W-:Y:S08]  /*20a0*/  HMMA.16816.F32.BF16 R24, R200.reuse, R44, R24 ;  /* 0x0000002cc818723c */ /* 0x050ff00000041818 */
[C---:B------:R-:W-:Y:S01]  /*20b0*/  HMMA.16816.F32.BF16 R20, R200.reuse, R46, R20 ;  /* 0x0000002ec814723c */ /* 0x040fe20000041814 */
[----:B------:R-:W1:Y:S07]  /*20c0*/  LDSM.16.M88.4 R44, [R5+0x12100] ;  /* 0x01210000052c783b */ /* 0x000e6e0000000200 */
[C---:B------:R-:W-:Y:S08]  /*20d0*/  HMMA.16816.F32.BF16 R12, R200.reuse, R64, R8 ;  /* 0x00000040c80c723c */ /* 0x040ff00000041808 */
[C---:B------:R-:W-:Y:S01]  /*20e0*/  HMMA.16816.F32.BF16 R8, R200.reuse, R66, R16 ;  /* 0x00000042c808723c */ /* 0x040fe20000041810 */
[----:B------:R-:W4:Y:S07]  /*20f0*/  LDSM.16.M88.4 R64, [R5+0x13100] ;  /* 0x013100000540783b */ /* 0x000f2e0000000200 */
[C---:B------:R-:W-:Y:S08]  /*2100*/  HMMA.16816.F32.BF16 R28, R200.reuse, R72, R28 ;  /* 0x00000048c81c723c */ /* 0x040ff0000004181c */
[----:B------:R-:W-:Y:S01]  /*2110*/  HMMA.16816.F32.BF16 R32, R200, R74, R32 ;  /* 0x0000004ac820723c */ /* 0x000fe20000041820 */
[----:B------:R-:W1:Y:S07]  /*2120*/  LDSM.16.M88.4 R72, [R5+0x13900] ;  /* 0x013900000548783b */ /* 0x000e6e0000000200 */
[C---:B-----5:R-:W-:Y:S08]  /*2130*/  HMMA.16816.F32.BF16 R36, R204.reuse, R48, R36 ;  /* 0x00000030cc24723c */ /* 0x060ff00000041824 */
[C---:B------:R-:W-:Y:S01]  /*2140*/  HMMA.16816.F32.BF16 R40, R204.reuse, R50, R40 ;  /* 0x00000032cc28723c */ /* 0x040fe20000041828 */
[----:B------:R-:W-:Y:S07]  /*2150*/  LDSM.16.M88.4 R48, [R135+0x14100] ;  /* 0x014100008730783b */ /* 0x000fee0000000200 */
[C---:B--2---:R-:W-:Y:S08]  /*2160*/  HMMA.16816.F32.BF16 R24, R204.reuse, R52, R24 ;  /* 0x00000034cc18723c */ /* 0x044ff00000041818 */
[C---:B------:R-:W-:Y:S01]  /*2170*/  HMMA.16816.F32.BF16 R20, R204.reuse, R54, R20 ;  /* 0x00000036cc14723c */ /* 0x040fe20000041814 */
[----:B------:R-:W2:Y:S07]  /*2180*/  LDSM.16.M88.4 R52, [R250+0x2000] ;  /* 0x00200000fa34783b */ /* 0x000eae0000000200 */
[C---:B------:R-:W-:Y:S08]  /*2190*/  HMMA.16816.F32.BF16 R16, R204.reuse, R60, R12 ;  /* 0x0000003ccc10723c */ /* 0x040ff0000004180c */
[C---:B------:R-:W-:Y:S01]  /*21a0*/  HMMA.16816.F32.BF16 R12, R204.reuse, R62, R8 ;  /* 0x0000003ecc0c723c */ /* 0x040fe20000041808 */
[----:B------:R-:W5:Y:S07]  /*21b0*/  LDSM.16.M88.4 R60, [R250+0x2800] ;  /* 0x00280000fa3c783b */ /* 0x000f6e0000000200 */
[C---:B---3--:R-:W-:Y:S08]  /*21c0*/  HMMA.16816.F32.BF16 R8, R204.reuse, R76, R28 ;  /* 0x0000004ccc08723c */ /* 0x048ff0000004181c */
[----:B------:R-:W-:Y:S01]  /*21d0*/  HMMA.16816.F32.BF16 R32, R204, R78, R32 ;  /* 0x0000004ecc20723c */ /* 0x000fe20000041820 */
[----:B------:R-:W-:Y:S07]  /*21e0*/  LDSM.16.M88.4 R76, [R135+0x15900] ;  /* 0x01590000874c783b */ /* 0x000fee0000000200 */
[C---:B-1----:R-:W-:Y:S08]  /*21f0*/  HMMA.16816.F32.BF16 R36, R208.reuse, R44, R36 ;  /* 0x0000002cd024723c */ /* 0x042ff00000041824 */
[C---:B------:R-:W-:Y:S01]  /*2200*/  HMMA.16816.F32.BF16 R40, R208.reuse, R46, R40 ;  /* 0x0000002ed028723c */ /* 0x040fe20000041828 */
[----:B------:R-:W-:Y:S07]  /*2210*/  LDSM.16.M88.4 R44, [R88+0x4000] ;  /* 0x00400000582c783b */ /* 0x000fee0000000200 */
[C---:B------:R-:W-:Y:S08]  /*2220*/  HMMA.16816.F32.BF16 R28, R208.reuse, R56, R24 ;  /* 0x00000038d01c723c */ /* 0x040ff00000041818 */
[C---:B------:R-:W-:Y:S01]  /*2230*/  HMMA.16816.F32.BF16 R24, R208.reuse, R58, R20 ;  /* 0x0000003ad018723c */ /* 0x040fe20000041814 */
[----:B------:R-:W1:Y:S07]  /*2240*/  LDSM.16.M88.4 R56, [R135+0x14900] ;  /* 0x014900008738783b */ /* 0x000e6e0000000200 */
[C---:B----4-:R-:W-:Y:S08]  /*2250*/  HMMA.16816.F32.BF16 R20, R208.reuse, R64, R16 ;  /* 0x00000040d014723c */ /* 0x050ff00000041810 */
[C---:B------:R-:W-:Y:S01]  /*2260*/  HMMA.16816.F32.BF16 R16, R208.reuse, R66, R12 ;  /* 0x00000042d010723c */ /* 0x040fe2000004180c */
[----:B------:R-:W3:Y:S07]  /*2270*/  LDSM.16.M88.4 R64, [R135+0x15100] ;  /* 0x015100008740783b */ /* 0x000eee0000000200 */
[C---:B------:R-:W-:Y:S08]  /*2280*/  HMMA.16816.F32.BF16 R12, R208.reuse, R72, R8 ;  /* 0x00000048d00c723c */ /* 0x040ff00000041808 */
[----:B------:R-:W-:Y:S01]  /*2290*/  HMMA.16816.F32.BF16 R8, R208, R74, R32 ;  /* 0x0000004ad008723c */ /* 0x000fe20000041820 */
[----:B------:R-:W-:Y:S07]  /*22a0*/  LDSM.16.M88.4 R72, [R88+0x5800] ;  /* 0x005800005848783b */ /* 0x000fee0000000200 */
[C---:B--2---:R-:W-:Y:S08]  /*22b0*/  HMMA.16816.F32.BF16 R36, R212.reuse, R52, R36 ;  /* 0x00000034d424723c */ /* 0x044ff00000041824 */
[C---:B------:R-:W-:Y:S01]  /*22c0*/  HMMA.16816.F32.BF16 R40, R212.reuse, R54, R40 ;  /* 0x00000036d428723c */ /* 0x040fe20000041828 */
[----:B------:R-:W-:Y:S07]  /*22d0*/  LDSM.16.M88.4 R52, [R88+0x4800] ;  /* 0x004800005834783b */ /* 0x000fee0000000200 */
[C---:B-----5:R-:W-:Y:S08]  /*22e0*/  HMMA.16816.F32.BF16 R32, R212.reuse, R60, R28 ;  /* 0x0000003cd420723c */ /* 0x060ff0000004181c */
[C---:B------:R-:W-:Y:S01]  /*22f0*/  HMMA.16816.F32.BF16 R28, R212.reuse, R62, R24 ;  /* 0x0000003ed41c723c */ /* 0x040fe20000041818 */
[----:B------:R-:W2:Y:S07]  /*2300*/  LDSM.16.M88.4 R60, [R88+0x5000] ;  /* 0x00500000583c783b */ /* 0x000eae0000000200 */
[C---:B------:R-:W-:Y:S08]  /*2310*/  HMMA.16816.F32.BF16 R24, R212.reuse, R68, R20 ;  /* 0x00000044d418723c */ /* 0x040ff00000041814 */
[C---:B------:R-:W-:Y:S01]  /*2320*/  HMMA.16816.F32.BF16 R20, R212.reuse, R70, R16 ;  /* 0x00000046d414723c */ /* 0x040fe20000041810 */
[----:B------:R-:W-:Y:S07]  /*2330*/  LDSM.16.M88.4 R68, [R5+0x14900] ;  /* 0x014900000544783b */ /* 0x000fee0000000200 */
[C---:B------:R-:W-:Y:S08]  /*2340*/  HMMA.16816.F32.BF16 R16, R212.reuse, R80, R12 ;  /* 0x00000050d410723c */ /* 0x040ff0000004180c */
[----:B------:R-:W-:Y:S08]  /*2350*/  HMMA.16816.F32.BF16 R12, R212, R82, R8 ;  /* 0x00000052d40c723c */ /* 0x000ff00000041808 */
[C---:B------:R-:W-:Y:S08]  /*2360*/  HMMA.16816.F32.BF16 R8, R216.reuse, R48, R36 ;  /* 0x00000030d808723c */ /* 0x040ff00000041824 */
[C---:B------:R-:W-:Y:S01]  /*2370*/  HMMA.16816.F32.BF16 R40, R216.reuse, R50, R40 ;  /* 0x00000032d828723c */ /* 0x040fe20000041828 */
[----:B------:R-:W4:Y:S07]  /*2380*/  LDSM.16.M88.4 R48, [R5+0x14100] ;  /* 0x014100000530783b */ /* 0x000f2e0000000200 */
[C---:B-1----:R-:W-:Y:S08]  /*2390*/  HMMA.16816.F32.BF16 R36, R216.reuse, R56, R32 ;  /* 0x00000038d824723c */ /* 0x042ff00000041820 */
[C---:B------:R-:W-:Y:S01]  /*23a0*/  HMMA.16816.F32.BF16 R32, R216.reuse, R58, R28 ;  /* 0x0000003ad820723c */ /* 0x040fe2000004181c */
[----:B------:R-:W-:Y:S07]  /*23b0*/  LDSM.16.M88.4 R56, [R5+0x15900] ;  /* 0x015900000538783b */ /* 0x000fee0000000200 */
[C---:B---3--:R-:W-:Y:S08]  /*23c0*/  HMMA.16816.F32.BF16 R28, R216.reuse, R64, R24 ;  /* 0x00000040d81c723c */ /* 0x048ff00000041818 */
[C---:B------:R-:W-:Y:S08]  /*23d0*/  HMMA.16816.F32.BF16 R24, R216.reuse, R66, R20 ;  /* 0x00000042d818723c */ /* 0x040ff00000041814 */
[C---:B------:R-:W-:Y:S08]  /*23e0*/  HMMA.16816.F32.BF16 R20, R216.reuse, R76, R16 ;  /* 0x0000004cd814723c */ /* 0x040ff00000041810 */
[----:B------:R-:W-:Y:S08]  /*23f0*/  HMMA.16816.F32.BF16 R16, R216, R78, R12 ;  /* 0x0000004ed810723c */ /* 0x000ff0000004180c */
[C---:B------:R-:W-:Y:S08]  /*2400*/  HMMA.16816.F32.BF16 R12, R220.reuse, R44, R8 ;  /* 0x0000002cdc0c723c */ /* 0x040ff00000041808 */
[C---:B--2---:R-:W-:Y:S08]  /*2410*/  HMMA.16816.F32.BF16 R28, R220.reuse, R60, R28 ;  /* 0x0000003cdc1c723c */ /* 0x044ff0000004181c */
[C---:B------:R-:W-:Y:S08]  /*2420*/  HMMA.16816.F32.BF16 R24, R220.reuse, R62, R24 ;  /* 0x0000003edc18723c */ /* 0x040ff00000041818 */
[C---:B------:R-:W-:Y:S08]  /*2430*/  HMMA.16816.F32.BF16 R60, R220.reuse, R74, R16 ;  /* 0x0000004adc3c723c */ /* 0x040ff00000041810 */
[----:B------:R-:W-:Y:S08]  /*2440*/  HMMA.16816.F32.BF16 R32, R220, R54, R32 ;  /* 0x00000036dc20723c */ /* 0x000ff00000041820 */
[----:B----4-:R-:W-:Y:S01]  /*2450*/  HMMA.16816.F32.BF16 R16, R224, R48, R12 ;  /* 0x00000030e010723c */ /* 0x010fe2000004180c */
[----:B------:R-:W1:Y:S07]  /*2460*/  LDSM.16.M88.4 R12, [R250+0x4000] ;  /* 0x00400000fa0c783b */ /* 0x000e6e0000000200 */
[C---:B------:R-:W-:Y:S08]  /*2470*/  HMMA.16816.F32.BF16 R8, R220.reuse, R46, R40 ;  /* 0x0000002edc08723c */ /* 0x040ff00000041828 */
[C---:B------:R-:W-:Y:S01]  /*2480*/  HMMA.16816.F32.BF16 R64, R220.reuse, R72, R20 ;  /* 0x00000048dc40723c */ /* 0x040fe20000041814 */
[----:B------:R-:W2:Y:S04]  /*2490*/  LDSM.16.M88.4 R20, [R5+0x15100] ;  /* 0x015100000514783b */ /* 0x000ea80000000200 */
[----:B------:R-:W-:Y:S03]  /*24a0*/  LDSM.16.M88.4 R72, [R250+0x5800] ;  /* 0x00580000fa48783b */ /* 0x000fe60000000200 */
[----:B------:R-:W-:Y:S01]  /*24b0*/  HMMA.16816.F32.BF16 R36, R220, R52, R36 ;  /* 0x00000034dc24723c */ /* 0x000fe20000041824 */
[----:B------:R-:W-:Y:S07]  /*24c0*/  LDSM.16.M88.4 R52, [R250+0x4800] ;  /* 0x00480000fa34783b */ /* 0x000fee0000000200 */
[C---:B------:R-:W-:Y:S01]  /*24d0*/  HMMA.16816.F32.BF16 R44, R224.reuse, R70, R32 ;  /* 0x00000046e02c723c */ /* 0x040fe20000041820 */
[----:B------:R-:W3:Y:S07]  /*24e0*/  LDSM.16.M88.4 R32, [R135+0x16100] ;  /* 0x016100008720783b */ /* 0x000eee0000000200 */
[----:B------:R-:W-:Y:S08]  /*24f0*/  HMMA.16816.F32.BF16 R8, R224, R50, R8 ;  /* 0x00000032e008723c */ /* 0x000ff00000041808 */
[----:B-1----:R-:W-:Y:S08]  /*2500*/  HMMA.16816.F32.BF16 R16, R228, R12, R16 ;  /* 0x0000000ce410723c */ /* 0x002ff00000041810 */
[C---:B------:R-:W-:Y:S01]  /*2510*/  HMMA.16816.F32.BF16 R48, R224.reuse, R68, R36 ;  /* 0x00000044e030723c */ /* 0x040fe20000041824 */
[----:B------:R-:W-:Y:S07]  /*2520*/  LDSM.16.M88.4 R68, [R250+0x5000] ;  /* 0x00500000fa44783b */ /* 0x000fee0000000200 */
[C---:B--2---:R-:W-:Y:S08]  /*2530*/  HMMA.16816.F32.BF16 R40, R224.reuse, R20, R28 ;  /* 0x00000014e028723c */ /* 0x044ff0000004181c */
[C---:B------:R-:W-:Y:S01]  /*2540*/  HMMA.16816.F32.BF16 R28, R224.reuse, R22, R24 ;  /* 0x00000016e01c723c */ /* 0x040fe20000041818 */
[----:B------:R-:W1:Y:S07]  /*2550*/  LDSM.16.M88.4 R20, [R88+0x6000] ;  /* 0x006000005814783b */ /* 0x000e6e0000000200 */
[----:B------:R-:W-:Y:S01]  /*2560*/  HMMA.16816.F32.BF16 R36, R224, R56, R64 ;  /* 0x00000038e024723c */ /* 0x000fe20000041840 */
[----:B------:R-:W-:Y:S07]  /*2570*/  LDSM.16.M88.4 R64, [R135+0x17900] ;  /* 0x017900008740783b */ /* 0x000fee0000000200 */
[----:B------:R-:W-:Y:S08]  /*2580*/  HMMA.16816.F32.BF16 R8, R228, R14, R8 ;  /* 0x0000000ee408723c */ /* 0x000ff00000041808 */
[----:B---3--:R-:W-:Y:S08]  /*2590*/  HMMA.16816.F32.BF16 R12, R232, R32, R16 ;  /* 0x00000020e80c723c */ /* 0x008ff00000041810 */
[C---:B------:R-:W-:Y:S01]  /*25a0*/  HMMA.16816.F32.BF16 R24, R228.reuse, R52, R48 ;  /* 0x00000034e418723c */ /* 0x040fe20000041830 */
[----:B------:R-:W-:Y:S07]  /*25b0*/  LDSM.16.M88.4 R48, [R88+0x6800] ;  /* 0x006800005830783b */ /* 0x000fee0000000200 */
[C---:B------:R-:W-:Y:S01]  /*25c0*/  HMMA.16816.F32.BF16 R76, R228.reuse, R72, R36 ;  /* 0x00000048e44c723c */ /* 0x040fe20000041824 */
[----:B------:R-:W2:Y:S07]  /*25d0*/  LDSM.16.M88.4 R36, [R5+0x16100] ;  /* 0x016100000524783b */ /* 0x000eae0000000200 */
[----:B------:R-:W-:Y:S01]  /*25e0*/  HMMA.16816.F32.BF16 R52, R228, R54, R44 ;  /* 0x00000036e434723c */ /* 0x000fe2000004182c */
[----:B------:R-:W3:Y:S07]  /*25f0*/  LDSM.16.M88.4 R44, [R135+0x16900] ;  /* 0x01690000872c783b */ /* 0x000eee0000000200 */
[----:B------:R-:W-:Y:S08]  /*2600*/  HMMA.16816.F32.BF16 R8, R232, R34, R8 ;  /* 0x00000022e808723c */ /* 0x000ff00000041808 */
[----:B-1----:R-:W-:Y:S08]  /*2610*/  HMMA.16816.F32.BF16 R12, R236, R20, R12 ;  /* 0x00000014ec0c723c */ /* 0x002ff0000004180c */
[----:B------:R-:W-:Y:S08]  /*2620*/  HMMA.16816.F32.BF16 R80, R224, R58, R60 ;  /* 0x0000003ae050723c */ /* 0x000ff0000004183c */
[C---:B------:R-:W-:Y:S01]  /*2630*/  HMMA.16816.F32.BF16 R60, R228.reuse, R68, R40 ;  /* 0x00000044e43c723c */ /* 0x040fe20000041828 */
[----:B------:R-:W1:Y:S07]  /*2640*/  LDSM.16.M88.4 R40, [R250+0x6000] ;  /* 0x00600000fa28783b */ /* 0x000e6e0000000200 */
[----:B------:R-:W-:Y:S01]  /*2650*/  HMMA.16816.F32.BF16 R56, R228, R70, R28 ;  /* 0x00000046e438723c */ /* 0x000fe2000004181c */
[----:B------:R-:W4:Y:S07]  /*2660*/  LDSM.16.M88.4 R28, [R135+0x17100] ;  /* 0x01710000871c783b */ /* 0x000f2e0000000200 */
[----:B------:R-:W-:Y:S08]  /*2670*/  HMMA.16816.F32.BF16 R8, R236, R22, R8 ;  /* 0x00000016ec08723c */ /* 0x000ff00000041808 */
[----:B--2---:R-:W-:Y:S08]  /*2680*/  HMMA.16816.F32.BF16 R12, R240, R36, R12 ;  /* 0x00000024f00c723c */ /* 0x004ff0000004180c */
[C---:B---3--:R-:W-:Y:S08]  /*2690*/  HMMA.16816.F32.BF16 R16, R232.reuse, R44, R24 ;  /* 0x0000002ce810723c */ /* 0x048ff00000041818 */
[----:B------:R-:W-:Y:S01]  /*26a0*/  HMMA.16816.F32.BF16 R24, R232, R46, R52 ;  /* 0x0000002ee818723c */ /* 0x000fe20000041834 */
[----:B------:R-:W2:Y:S04]  /*26b0*/  LDSM.16.M88.4 R52, [R88+0x7000] ;  /* 0x007000005834783b */ /* 0x000ea80000000200 */
[----:B------:R-:W3:Y:S03]  /*26c0*/  LDSM.16.M88.4 R44, [R5+0x16900] ;  /* 0x01690000052c783b */ /* 0x000ee60000000200 */
[----:B------:R-:W-:Y:S08]  /*26d0*/  HMMA.16816.F32.BF16 R8, R240, R38, R8 ;  /* 0x00000026f008723c */ /* 0x000ff00000041808 */
[----:B-1----:R-:W-:Y:S08]  /*26e0*/  HMMA.16816.F32.BF16 R32, R244, R40, R12 ;  /* 0x00000028f420723c */ /* 0x002ff0000004180c */
[----:B------:R-:W-:Y:S08]  /*26f0*/  HMMA.16816.F32.BF16 R20, R236, R48, R16 ;  /* 0x00000030ec14723c */ /* 0x000ff00000041810 */
[----:B----4-:R-:W-:Y:S08]  /*2700*/  HMMA.16816.F32.BF16 R12, R232, R28, R60 ;  /* 0x0000001ce80c723c */ /* 0x010ff0000004183c */
[----:B------:R-:W-:Y:S01]  /*2710*/  HMMA.16816.F32.BF16 R16, R236, R50, R24 ;  /* 0x00000032ec10723c */ /* 0x000fe20000041818 */
[----:B------:R-:W-:Y:S01]  /*2720*/  LDSM.16.M88.4 R48, [R88+0x7800] ;  /* 0x007800005830783b */ /* 0x000fe20000000200 */
[----:B------:R-:W-:-:S02]  /*2730*/  FMUL.FTZ R32, R32, c[0x0][0x320] ;  /* 0x0000c80020207a20 */ /* 0x000fc40000410000 */
[----:B------:R-:W-:Y:S02]  /*2740*/  FMUL.FTZ R33, R33, c[0x0][0x320] ;  /* 0x0000c80021217a20 */ /* 0x000fe40000410000 */
[----:B------:R-:W-:Y:S02]  /*2750*/  FMUL.FTZ R34, R34, c[0x0][0x320] ;  /* 0x0000c80022227a20 */ /* 0x000fe40000410000 */
[----:B------:R-:W-:Y:S01]  /*2760*/  HMMA.16816.F32.BF16 R36, R232, R30, R56 ;  /* 0x0000001ee824723c */ /* 0x000fe20000041838 */
[----:B------:R-:W-:Y:S01]  /*2770*/  LDSM.16.M88.4 R56, [R250+0x6800] ;  /* 0x00680000fa38783b */ /* 0x000fe20000000200 */
[----:B------:R-:W-:-:S04]  /*2780*/  FMUL.FTZ R35, R35, c[0x0][0x320] ;  /* 0x0000c80023237a20 */ /* 0x000fc80000410000 */
[----:B------:R-:W1:Y:S02]  /*2790*/  MUFU.TANH R73, R35 ;  /* 0x0000002300497308 */ /* 0x000e640000002400 */
[----:B------:R-:W-:Y:S01]  /*27a0*/  HMMA.16816.F32.BF16 R28, R244, R42, R8 ;  /* 0x0000002af41c723c */ /* 0x000fe20000041808 */
[----:B------:R-:W4:Y:S07]  /*27b0*/  LDSM.16.M88.4 R40, [R5+0x17100] ;  /* 0x017100000528783b */ /* 0x000f2e0000000200 */
[----:B--2---:R-:W-:Y:S08]  /*27c0*/  HMMA.16816.F32.BF16 R12, R236, R52, R12 ;  /* 0x00000034ec0c723c */ /* 0x004ff0000004180c */
[----:B---3--:R-:W-:Y:S08]  /*27d0*/  HMMA.16816.F32.BF16 R8, R240, R46, R16 ;  /* 0x0000002ef008723c */ /* 0x008ff00000041810 */
[----:B------:R-:W-:Y:S01]  /*27e0*/  HMMA.16816.F32.BF16 R68, R228, R74, R80 ;  /* 0x0000004ae444723c */ /* 0x000fe20000041850 */
[----:B------:R-:W2:Y:S01]  /*27f0*/  MUFU.TANH R80, R32 ;  /* 0x0000002000507308 */ /* 0x000ea20000002400 */
[----:B------:R-:W-:-:S02]  /*2800*/  FMUL.FTZ R28, R28, c[0x0][0x320] ;  /* 0x0000c8001c1c7a20 */ /* 0x000fc40000410000 */
[----:B------:R-:W-:Y:S02]  /*2810*/  FMUL.FTZ R29, R29, c[0x0][0x320] ;  /* 0x0000c8001d1d7a20 */ /* 0x000fe40000410000 */
[----:B------:R-:W-:Y:S02]  /*2820*/  FMUL.FTZ R30, R30, c[0x0][0x320] ;  /* 0x0000c8001e1e7a20 */ /* 0x000fe40000410000 */
[----:B------:R-:W-:Y:S01]  /*2830*/  HMMA.16816.F32.BF16 R20, R240, R44, R20 ;  /* 0x0000002cf014723c */ /* 0x000fe20000041814 */
[----:B------:R-:W3:Y:S01]  /*2840*/  MUFU.TANH R75, R33 ;  /* 0x00000021004b7308 */ /* 0x000ee20000002400 */
[----:B------:R-:W-:Y:S01]  /*2850*/  LDSM.16.M88.4 R44, [R250+0x7000] ;  /* 0x00700000fa2c783b */ /* 0x000fe20000000200 */
[----:B------:R-:W-:-:S05]  /*2860*/  FMUL.FTZ R31, R31, c[0x0][0x320] ;  /* 0x0000c8001f1f7a20 */ /* 0x000fca0000410000 */
[----:B------:R-:W-:Y:S01]  /*2870*/  HMMA.16816.F32.BF16 R60, R232, R64, R76 ;  /* 0x00000040e83c723c */ /* 0x000fe2000004184c */
[----:B------:R5:W1:Y:S07]  /*2880*/  MUFU.TANH R74, R34 ;  /* 0x00000022004a7308 */ /* 0x000a6e0000002400 */
[----:B----4-:R-:W-:Y:S01]  /*2890*/  HMMA.16816.F32.BF16 R16, R240, R40, R12 ;  /* 0x00000028f010723c */ /* 0x010fe2000004180c */
[----:B------:R-:W4:Y:S07]  /*28a0*/  MUFU.TANH R72, R28 ;  /* 0x0000001c00487308 */ /* 0x000f2e0000002400 */
[----:B------:R-:W-:Y:S01]  /*28b0*/  HMMA.16816.F32.BF16 R12, R244, R58, R8 ;  /* 0x0000003af40c723c */ /* 0x000fe20000041808 */
[----:B------:R-:W1:Y:S07]  /*28c0*/  MUFU.TANH R65, R29 ;  /* 0x0000001d00417308 */ /* 0x000e6e0000002400 */
[----:B------:R-:W-:Y:S01]  /*28d0*/  HMMA.16816.F32.BF16 R8, R232, R66, R68 ;  /* 0x00000042e808723c */ /* 0x000fe20000041844 */
[----:B------:R-:W1:Y:S07]  /*28e0*/  MUFU.TANH R64, R30 ;  /* 0x0000001e00407308 */ /* 0x000e6e0000002400 */
[----:B-----5:R-:W-:Y:S01]  /*28f0*/  HMMA.16816.F32.BF16 R32, R236, R54, R36 ;  /* 0x00000036ec20723c */ /* 0x020fe20000041824 */
[----:B------:R5:W1:Y:S07]  /*2900*/  LDSM.16.M88.4 R36, [R5+0x17900] ;  /* 0x017900000524783b */ /* 0x000a6e0000000200 */
[----:B------:R-:W-:Y:S01]  /*2910*/  HMMA.16816.F32.BF16 R24, R244, R56, R20 ;  /* 0x00000038f418723c */ /* 0x000fe20000041814 */
[----:B------:R2:W1:Y:S01]  /*2920*/  MUFU.TANH R57, R31 ;  /* 0x0000001f00397308 */ /* 0x0004620000002400 */
[----:B------:R-:W-:-:S02]  /*2930*/  FMUL.FTZ R12, R12, c[0x0][0x320] ;  /* 0x0000c8000c0c7a20 */ /* 0x000fc40000410000 */
[----:B------:R-:W-:Y:S02]  /*2940*/  FMUL.FTZ R13, R13, c[0x0][0x320] ;  /* 0x0000c8000d0d7a20 */ /* 0x000fe40000410000 */
[----:B------:R-:W-:Y:S02]  /*2950*/  FMUL.FTZ R14, R14, c[0x0][0x320] ;  /* 0x0000c8000e0e7a20 */ /* 0x000fe40000410000 */
[C---:B------:R-:W-:Y:S01]  /*2960*/  HMMA.16816.F32.BF16 R20, R236.reuse, R48, R60 ;  /* 0x00000030ec14723c */ /* 0x040fe2000004183c */
[----:B------:R-:W-:Y:S01]  /*2970*/  FMUL.FTZ R15, R15, c[0x0][0x320] ;  /* 0x0000c8000f0f7a20 */ /* 0x000fe20000410000 */
[----:B------:R-:W1:Y:S06]  /*2980*/  MUFU.TANH R52, R12 ;  /* 0x0000000c00347308 */ /* 0x000e6c0000002400 */
[----:B------:R-:W-:Y:S01]  /*2990*/  HMMA.16816.F32.BF16 R8, R236, R50, R8 ;  /* 0x00000032ec08723c */ /* 0x000fe20000041808 */
[----:B-----5:R-:W-:Y:S01]  /*29a0*/  IADD3 R5, R88, 0x3000, RZ ;  /* 0x0000300058057810 */ /* 0x020fe20007ffe0ff */
[----:B------:R-:W1:Y:S04]  /*29b0*/  MUFU.TANH R49, R13 ;  /* 0x0000000d00317308 */ /* 0x000e680000002400 */
[----:B------:R5:W-:Y:S02]  /*29c0*/  STL [R1+0x2c], R5 ;  /* 0x00002c0501007387 */ /* 0x000be40000100800 */
[----:B--2---:R-:W-:Y:S01]  /*29d0*/  HMMA.16816.F32.BF16 R28, R240, R42, R32 ;  /* 0x0000002af01c723c */ /* 0x004fe20000041820 */
[----:B------:R-:W-:Y:S01]  /*29e0*/  FMUL.FTZ R24, R24, c[0x0][0x320] ;  /* 0x0000c80018187a20 */ /* 0x000fe20000410000 */
[----:B------:R-:W2:Y:S01]  /*29f0*/  LDSM.16.M88.4 R32, [R250+0x7800] ;  /* 0x00780000fa20783b */ /* 0x000ea20000000200 */
[----:B------:R-:W-:Y:S01]  /*2a00*/  FMUL.FTZ R25, R25, c[0x0][0x320] ;  /* 0x0000c80019197a20 */ /* 0x000fe20000410000 */
[----:B------:R-:W2:Y:S01]  /*2a10*/  MUFU.TANH R48, R14 ;  /* 0x0000000e00307308 */ /* 0x000ea20000002400 */
[----:B------:R-:W-:Y:S01]  /*2a20*/  FMUL.FTZ R26, R26, c[0x0][0x320] ;  /* 0x0000c8001a1a7a20 */ /* 0x000fe20000410000 */
[----:B------:R3:W-:Y:S01]  /*2a30*/  STL [R1+0x28], R2 ;  /* 0x0000280201007387 */ /* 0x0007e20000100800 */
[----:B------:R-:W-:Y:S01]  /*2a40*/  FMUL.FTZ R27, R27, c[0x0][0x320] ;  /* 0x0000c8001b1b7a20 */ /* 0x000fe20000410000 */
[----:B------:R-:W-:-:S04]  /*2a50*/  DEPBAR.LE SB0, 0x0 ;  /* 0x000080000000791a */ /* 0x000fc80000000000 */
[----:B------:R-:W2:Y:S04]  /*2a60*/  MUFU.TANH R56, R24 ;  /* 0x0000001800387308 */ /* 0x000ea80000002400 */
[----:B-1----:R-:W-:Y:S04]  /*2a70*/  HMMA.16816.F32.BF16 R8, R240, R38, R8 ;  /* 0x00000026f008723c */ /* 0x002fe80000041808 */
[----:B------:R-:W1:Y:S01]  /*2a80*/  MUFU.TANH R55, R25 ;  /* 0x0000001900377308 */ /* 0x000e620000002400 */
[----:B-----5:R-:W-:-:S07]  /*2a90*/  IADD3 R5, R88, 0x4000, RZ ;  /* 0x0000400058057810 */ /* 0x020fce0007ffe0ff */
[----:B------:R-:W1:Y:S01]  /*2aa0*/  MUFU.TANH R54, R26 ;  /* 0x0000001a00367308 */ /* 0x000e620000002400 */
[----:B------:R5:W-:Y:S01]  /*2ab0*/  STL [R1+0x24], R5 ;  /* 0x0000240501007387 */ /* 0x000be20000100800 */
[----:B---3--:R-:W-:-:S06]  /*2ac0*/  IADD3 R2, R88, 0x4800, RZ ;  /* 0x0000480058027810 */ /* 0x008fcc0007ffe0ff */
[----:B------:R3:W1:Y:S01]  /*2ad0*/  MUFU.TANH R53, R27 ;  /* 0x0000001b00357308 */ /* 0x0006620000002400 */
[----:B------:R1:W-:Y:S04]  /*2ae0*/  STL [R1+0x20], R2 ;  /* 0x0000200201007387 */ /* 0x0003e80000100800 */
[----:B------:R4:W-:Y:S01]  /*2af0*/  STL [R1+0x1c], R6 ;  /* 0x00001c0601007387 */ /* 0x0009e20000100800 */
[C---:B--2---:R-:W-:Y:S08]  /*2b00*/  HMMA.16816.F32.BF16 R8, R244.reuse, R34, R8 ;  /* 0x00000022f408723c */ /* 0x044ff00000041808 */
[----:B---3--:R-:W-:Y:S01]  /*2b10*/  HMMA.16816.F32.BF16 R24, R244, R44, R16 ;  /* 0x0000002cf418723c */ /* 0x008fe20000041810 */
[----:B------:R2:W3:Y:S01]  /*2b20*/  MUFU.TANH R45, R15 ;  /* 0x0000000f002d7308 */ /* 0x0004e20000002400 */
[----:B-----5:R-:W-:-:S05]  /*2b30*/  IADD3 R5, R88, 0x5800, RZ ;  /* 0x0000580058057810 */ /* 0x020fca0007ffe0ff */
[----:B------:R5:W-:Y:S01]  /*2b40*/  STL [R1+0x18], R5 ;  /* 0x0000180501007387 */ /* 0x000be20000100800 */
[----:B------:R-:W-:Y:S01]  /*2b50*/  HMMA.16816.F32.BF16 R16, R240, R36, R20 ;  /* 0x00000024f010723c */ /* 0x000fe20000041814 */
[C---:B-1----:R-:W-:Y:S02]  /*2b60*/  IADD3 R2, R88.reuse, 0x6000, RZ ;  /* 0x0000600058027810 */ /* 0x042fe40007ffe0ff */
[----:B----4-:R-:W-:-:S03]  /*2b70*/  IADD3 R6, R88, 0x6800, RZ ;  /* 0x0000680058067810 */ /* 0x010fc60007ffe0ff */
[----:B------:R1:W-:Y:S02]  /*2b80*/  STL [R1+0x14], R2 ;  /* 0x0000140201007387 */ /* 0x0003e40000100800 */
[----:B------:R-:W-:Y:S01]  /*2b90*/  HMMA.16816.F32.BF16 R20, R244, R46, R28 ;  /* 0x0000002ef414723c */ /* 0x000fe2000004181c */
[----:B------:R-:W-:Y:S01]  /*2ba0*/  FMUL.FTZ R8, R8, c[0x0][0x320] ;  /* 0x0000c80008087a20 */ /* 0x000fe20000410000 */
[----:B------:R4:W-:Y:S01]  /*2bb0*/  STL [R1+0x10], R6 ;  /* 0x0000100601007387 */ /* 0x0009e20000100800 */
[----:B------:R-:W-:Y:S02]  /*2bc0*/  FMUL.FTZ R9, R9, c[0x0][0x320] ;  /* 0x0000c80009097a20 */ /* 0x000fe40000410000 */
[----:B------:R4:W1:Y:S01]  /*2bd0*/  MUFU.TANH R29, R8 ;  /* 0x00000008001d7308 */ /* 0x0008620000002400 */
[----:B------:R-:W-:Y:S02]  /*2be0*/  FMUL.FTZ R10, R10, c[0x0][0x320] ;  /* 0x0000c8000a0a7a20 */ /* 0x000fe40000410000 */
[----:B------:R-:W-:-:S02]  /*2bf0*/  FMUL.FTZ R25, R25, c[0x0][0x320] ;  /* 0x0000c80019197a20 */ /* 0x000fc40000410000 */
[----:B------:R-:W-:Y:S02]  /*2c00*/  FMUL.FTZ R26, R26, c[0x0][0x320] ;  /* 0x0000c8001a1a7a20 */ /* 0x000fe40000410000 */
[----:B------:R-:W-:Y:S01]  /*2c10*/  FMUL.FTZ R27, R27, c[0x0][0x320] ;  /* 0x0000c8001b1b7a20 */ /* 0x000fe20000410000 */
[----:B------:R4:W3:Y:S01]  /*2c20*/  MUFU.TANH R43, R25 ;  /* 0x00000019002b7308 */ /* 0x0008e20000002400 */
[----:B------:R-:W-:Y:S02]  /*2c30*/  FMUL.FTZ R24, R24, c[0x0][0x320] ;  /* 0x0000c80018187a20 */ /* 0x000fe40000410000 */
[----:B--2---:R-:W-:Y:S01]  /*2c40*/  HMMA.16816.F32.BF16 R12, R244, R32, R16 ;  /* 0x00000020f40c723c */ /* 0x004fe20000041810 */
[----:B-----5:R-:W-:Y:S01]  /*2c50*/  IADD3 R5, R88, 0x7000, RZ ;  /* 0x0000700058057810 */ /* 0x020fe20007ffe0ff */
[----:B------:R-:W-:-:S03]  /*2c60*/  FMUL.FTZ R11, R11, c[0x0][0x320] ;  /* 0x0000c8000b0b7a20 */ /* 0x000fc60000410000 */
[----:B------:R4:W2:Y:S01]  /*2c70*/  MUFU.TANH R42, R26 ;  /* 0x0000001a002a7308 */ /* 0x0008a20000002400 */
[----:B-1----:R-:W-:Y:S02]  /*2c80*/  IADD3 R2, R88, 0x7800, RZ ;  /* 0x0000780058027810 */ /* 0x002fe40007ffe0ff */
[----:B------:R-:W-:Y:S02]  /*2c90*/  FMUL.FTZ R20, R20, c[0x0][0x320] ;  /* 0x0000c80014147a20 */ /* 0x000fe40000410000 */
[----:B------:R-:W-:Y:S01]  /*2ca0*/  FMUL.FTZ R21, R21, c[0x0][0x320] ;  /* 0x0000c80015157a20 */ /* 0x000fe20000410000 */
[----:B------:R4:W-:Y:S01]  /*2cb0*/  STL [R1+0x8], R2 ;  /* 0x0000080201007387 */ /* 0x0009e20000100800 */
[----:B------:R-:W-:Y:S01]  /*2cc0*/  FMUL.FTZ R22, R22, c[0x0][0x320] ;  /* 0x0000c80016167a20 */ /* 0x000fe20000410000 */
[----:B------:R4:W1:Y:S01]  /*2cd0*/  MUFU.TANH R38, R27 ;  /* 0x0000001b00267308 */ /* 0x0008620000002400 */
[----:B------:R-:W-:Y:S01]  /*2ce0*/  FMUL.FTZ R23, R23, c[0x0][0x320] ;  /* 0x0000c80017177a20 */ /* 0x000fe20000410000 */
[----:B------:R4:W-:Y:S06]  /*2cf0*/  STL [R1+0xc], R5 ;  /* 0x00000c0501007387 */ /* 0x0009ec0000100800 */
[----:B------:R4:W1:Y:S03]  /*2d00*/  MUFU.TANH R44, R24 ;  /* 0x00000018002c7308 */ /* 0x0008660000002400 */
[----:B------:R-:W-:-:S02]  /*2d10*/  FMUL.FTZ R12, R12, c[0x0][0x320] ;  /* 0x0000c8000c0c7a20 */ /* 0x000fc40000410000 */
[----:B------:R-:W-:Y:S02]  /*2d20*/  FMUL.FTZ R13, R13, c[0x0][0x320] ;  /* 0x0000c8000d0d7a20 */ /* 0x000fe40000410000 */
[----:B------:R-:W-:Y:S02]  /*2d30*/  FMUL.FTZ R14, R14, c[0x0][0x320] ;  /* 0x0000c8000e0e7a20 */ /* 0x000fe40000410000 */
[----:B------:R-:W-:Y:S01]  /*2d40*/  FMUL.FTZ R15, R15, c[0x0][0x320] ;  /* 0x0000c8000f0f7a20 */ /* 0x000fe20000410000 */
[----:B------:R4:W1:Y:S08]  /*2d50*/  MUFU.TANH R37, R20 ;  /* 0x0000001400257308 */ /* 0x0008700000002400 */
        /* <DEDUP_REMOVED lines=9> */
[----:B------:R4:W1:Y:S01]  /*2df0*/  MUFU.TANH R34, R11 ;  /* 0x0000000b00227308 */ /* 0x0008620000002400 */
[----:B------:R-:W-:Y:S06]  /*2e00*/  BAR.SYNC.DEFER_BLOCKING 0x0 ;  /* 0x0000000000007b1d */ /* 0x000fec0000010000 */
[----:B------:R-:W-:Y:S05]  /*2e10*/  @P0 BRA `(.L_x_1) ;  /* 0x0000057000000947 */ /* 0x000fea0003800000 */
[----:B--23--:R-:W-:Y:S01]  /*2e20*/  ULEA UR4, UR8, UR11, 0x6 ;  /* 0x0000000b08047291 */ /* 0x00cfe2000f8e303f */
[----:B------:R-:W-:Y:S01]  /*2e30*/  ISETP.NE.AND P1, PT, R87, 0x1, PT ;  /* 0x000000015700780c */ /* 0x000fe20003f25270 */
[----:B----4-:R-:W-:-:S04]  /*2e40*/  IMAD.MOV.U32 R9, RZ, RZ, RZ ;  /* 0x000000ffff097224 */ /* 0x010fc800078e00ff */
[----:B------:R-:W-:-:S05]  /*2e50*/  IMAD.U32 R5, RZ, RZ, UR4 ;  /* 0x00000004ff057e24 */ /* 0x000fca000f8e00ff */
[----:B------:R-:W-:-:S05]  /*2e60*/  IADD3 R5, R5, -0x80, R86 ;  /* 0xffffff8005057810 */ /* 0x000fca0007ffe056 */
[----:B------:R-:W-:-:S04]  /*2e70*/  @P1 IMAD.HI.U32 R6, R5, c[0x0][0x2bc], RZ ;  /* 0x0000af0005061a27 */ /* 0x000fc800078e00ff */
[----:B------:R-:W-:Y:S01]  /*2e80*/  IMAD.MOV.U32 R2, RZ, RZ, R5 ;  /* 0x000000ffff027224 */ /* 0x000fe200078e0005 */
[----:B------:R-:W-:-:S04]  /*2e90*/  @P1 SHF.R.U32.HI R2, RZ, c[0x0][0x2c0], R6 ;  /* 0x0000b000ff021a19 */ /* 0x000fc80000011606 */
[----:B------:R-:W-:-:S04]  /*2ea0*/  @!P2 IADD3 R7, P0, R2, UR12, RZ ;  /* 0x0000000c0207ac10 */ /* 0x000fc8000ff1e0ff */
[----:B------:R-:W-:Y:S02]  /*2eb0*/  @!P2 LEA.HI.X.SX32 R8, R2, UR6, 0x1, P0 ;  /* 0x000000060208ac11 */ /* 0x000fe400080f0eff */
[----:B------:R-:W-:-:S04]  /*2ec0*/  @!P2 LEA R6, P0, R7, c[0x0][0x2a0], 0x2 ;  /* 0x0000a8000706aa11 */ /* 0x000fc800078010ff */
[----:B------:R-:W-:-:S05]  /*2ed0*/  @!P2 LEA.HI.X R7, R7, c[0x0][0x2a4], R8, 0x2, P0 ;  /* 0x0000a9000707aa11 */ /* 0x000fca00000f1408 */
[----:B------:R2:W3:Y:S01]  /*2ee0*/  @!P2 LDG.E R9, [R6.64] ;  /* 0x0000000e0609a981 */ /* 0x0004e2000c1e1900 */
[----:B------:R-:W-:Y:S01]  /*2ef0*/  IMAD.MOV R2, RZ, RZ, -R2 ;  /* 0x000000ffff027224 */ /* 0x000fe200078e0a02 */
[----:B------:R-:W-:Y:S01]  /*2f00*/  SEL R24, RZ, 0x10, P5 ;  /* 0x00000010ff187807 */ /* 0x000fe20002800000 */
[----:B------:R-:W-:Y:S01]  /*2f10*/  IMAD.WIDE R40, R179, 0x2, RZ ;  /* 0x00000002b3287825 */ /* 0x000fe200078e02ff */
[----:B------:R-:W-:Y:S02]  /*2f20*/  SHF.R.S32.HI R8, RZ, 0x1f, R133 ;  /* 0x0000001fff087819 */ /* 0x000fe40000011485 */
[----:B------:R-:W-:Y:S01]  /*2f30*/  IADD3 R20, -R24, 0x10, RZ ;  /* 0x0000001018147810 */ /* 0x000fe20007ffe1ff */
[----:B------:R-:W-:Y:S01]  /*2f40*/  IMAD R10, R2, c[0x0][0x2b8], R5 ;  /* 0x0000ae00020a7a24 */ /* 0x000fe200078e0205 */
[----:B------:R-:W-:Y:S02]  /*2f50*/  SEL R23, RZ, 0x10, P4 ;  /* 0x00000010ff177807 */ /* 0x000fe40002000000 */
[----:B------:R-:W-:-:S02]  /*2f60*/  LOP3.LUT R20, R20, 0xf, RZ, 0xc0, !PT ;  /* 0x0000000f14147812 */ /* 0x000fc400078ec0ff */
[----:B------:R-:W-:Y:S01]  /*2f70*/  SHF.R.S32.HI R2, RZ, 0x1f, R10 ;  /* 0x0000001fff027819 */ /* 0x000fe2000001140a */
[----:B------:R4:W-:Y:S01]  /*2f80*/  STL [R1+0x60], R10 ;  /* 0x0000600a01007387 */ /* 0x0009e20000100800 */
[----:B------:R-:W-:Y:S02]  /*2f90*/  LEA.HI R8, R8, R133, RZ, 0x3 ;  /* 0x0000008508087211 */ /* 0x000fe400078f18ff */
[----:B------:R-:W-:Y:S01]  /*2fa0*/  IADD3 R18, -R23, 0x10, RZ ;  /* 0x0000001017127810 */ /* 0x000fe20007ffe1ff */
[----:B------:R-:W-:Y:S01]  /*2fb0*/  IMAD R2, R2, c[0x0][0x1e0], RZ ;  /* 0x0000780002027a24 */ /* 0x000fe200078e02ff */
[----:B------:R-:W-:Y:S02]  /*2fc0*/  SEL R22, RZ, 0x10, P3 ;  /* 0x00000010ff167807 */ /* 0x000fe40001800000 */
[----:B------:R-:W-:Y:S01]  /*2fd0*/  LOP3.LUT R8, R8, 0xfffffff8, RZ, 0xc0, !PT ;  /* 0xfffffff808087812 */ /* 0x000fe200078ec0ff */
[----:B------:R-:W-:Y:S01]  /*2fe0*/  IMAD R2, R10, c[0x0][0x1e4], R2 ;  /* 0x000079000a027a24 */ /* 0x000fe200078e0202 */
[----:B------:R-:W-:-:S02]  /*2ff0*/  LOP3.LUT R18, R18, 0xf, RZ, 0xc0, !PT ;  /* 0x0000000f12127812 */ /* 0x000fc400078ec0ff */
[----:B------:R-:W-:Y:S01]  /*3000*/  IADD3 R16, -R22, 0x10, RZ ;  /* 0x0000001016107810 */ /* 0x000fe20007ffe1ff */
[----:B--2---:R-:W-:Y:S01]  /*3010*/  IMAD.WIDE.U32 R6, R10, c[0x0][0x1e0], RZ ;  /* 0x000078000a067a25 */ /* 0x004fe200078e00ff */
[----:B------:R-:W-:Y:S02]  /*3020*/  IADD3 R14, -R85, 0x10, RZ ;  /* 0x00000010550e7810 */ /* 0x000fe40007ffe1ff */
[----:B------:R-:W-:Y:S01]  /*3030*/  LOP3.LUT R16, R16, 0xf, RZ, 0xc0, !PT ;  /* 0x0000000f10107812 */ /* 0x000fe200078ec0ff */
[----:B------:R-:W-:Y:S01]  /*3040*/  IMAD.IADD R7, R7, 0x1, R2 ;  /* 0x0000000107077824 */ /* 0x000fe200078e0202 */
[----:B------:R-:W-:Y:S02]  /*3050*/  LOP3.LUT R14, R14, 0xf, RZ, 0xc0, !PT ;  /* 0x0000000f0e0e7812 */ /* 0x000fe400078ec0ff */
[----:B----4-:R-:W-:-:S04]  /*3060*/  SHF.R.S32.HI R10, RZ, 0x1f, R134 ;  /* 0x0000001fff0a7819 */ /* 0x010fc80000011486 */
[----:B------:R-:W-:-:S04]  /*3070*/  LEA.HI R10, R10, R134, RZ, 0x3 ;  /* 0x000000860a0a7211 */ /* 0x000fc800078f18ff */
[----:B------:R-:W-:-:S05]  /*3080*/  LOP3.LUT R10, R10, 0xfffffff8, RZ, 0xc0, !PT ;  /* 0xfffffff80a0a7812 */ /* 0x000fca00078ec0ff */
[----:B------:R-:W-:Y:S01]  /*3090*/  IMAD.WIDE R10, R10, 0x2, RZ ;  /* 0x000000020a0a7825 */ /* 0x000fe200078e02ff */
[----:B---3--:R-:W-:-:S03]  /*30a0*/  SHF.R.S32.HI R2, RZ, 0x1f, R9 ;  /* 0x0000001fff027819 */ /* 0x008fc60000011409 */
[----:B------:R-:W-:Y:S01]  /*30b0*/  IMAD.WIDE.U32 R6, R9, c[0x0][0x1f0], R6 ;  /* 0x00007c0009067a25 */ /* 0x000fe200078e0006 */
[----:B------:R2:W-:Y:S03]  /*30c0*/  STL [R1+0x54], R9 ;  /* 0x0000540901007387 */ /* 0x0005e60000100800 */
[----:B------:R-:W-:-:S04]  /*30d0*/  IMAD R2, R2, c[0x0][0x1f0], RZ ;  /* 0x00007c0002027a24 */ /* 0x000fc800078e02ff */
[----:B------:R-:W-:Y:S01]  /*30e0*/  IMAD R12, R9, c[0x0][0x1f4], R2 ;  /* 0x00007d00090c7a24 */ /* 0x000fe200078e0202 */
[----:B------:R-:W-:Y:S02]  /*30f0*/  IADD3 R2, P0, R6, UR18, RZ ;  /* 0x0000001206027c10 */ /* 0x000fe4000ff1e0ff */
[----:B------:R-:W-:Y:S02]  /*3100*/  SHF.R.S32.HI R6, RZ, 0x1f, R177 ;  /* 0x0000001fff067819 */ /* 0x000fe400000114b1 */
[----:B------:R-:W-:Y:S02]  /*3110*/  IADD3.X R12, R7, UR16, R12, P0, !PT ;  /* 0x00000010070c7c10 */ /* 0x000fe400087fe40c */
[----:B------:R-:W-:Y:S02]  /*3120*/  LEA R13, P0, R2, c[0x0][0x1c8], 0x1 ;  /* 0x00007200020d7a11 */ /* 0x000fe400078008ff */
[----:B------:R-:W-:Y:S02]  /*3130*/  LEA.HI R6, R6, R177, RZ, 0x3 ;  /* 0x000000b106067211 */ /* 0x000fe400078f18ff */
[----:B------:R-:W-:-:S02]  /*3140*/  LEA.HI.X R12, R2, c[0x0][0x1cc], R12, 0x1, P0 ;  /* 0x00007300020c7a11 */ /* 0x000fc400000f0c0c */
[----:B------:R-:W3:Y:S01]  /*3150*/  SHFL.IDX PT, R2, R13, 0x1, 0x181f ;  /* 0x00381f000d027f89 */ /* 0x000ee200000e0000 */
[----:B------:R-:W-:-:S03]  /*3160*/  LOP3.LUT R6, R6, 0xfffffff8, RZ, 0xc0, !PT ;  /* 0xfffffff806067812 */ /* 0x000fc600078ec0ff */
[----:B------:R-:W4:Y:S01]  /*3170*/  SHFL.IDX PT, R5, R12, 0x1, 0x181f ;  /* 0x00381f000c057f89 */ /* 0x000f2200000e0000 */
[----:B--2---:R-:W-:-:S04]  /*3180*/  IMAD.WIDE R8, R8, 0x2, RZ ;  /* 0x0000000208087825 */ /* 0x004fc800078e02ff */
[----:B------:R-:W-:Y:S01]  /*3190*/  IMAD.WIDE R6, R6, 0x2, RZ ;  /* 0x0000000206067825 */ /* 0x000fe200078e02ff */
[----:B---3--:R-:W-:-:S04]  /*31a0*/  IADD3 R20, P1, P0, R20, R2, R40 ;  /* 0x0000000214147210 */ /* 0x008fc8000783e028 */
[----:B----4-:R-:W-:Y:S02]  /*31b0*/  IADD3.X R21, RZ, R5, R41, P1, P0 ;  /* 0x00000005ff157210 */ /* 0x010fe40000fe0429 */
[----:B------:R-:W-:-:S04]  /*31c0*/  IADD3 R18, P1, P0, R18, R2, R10 ;  /* 0x0000000212127210 */ /* 0x000fc8000783e00a */
[----:B------:R-:W-:Y:S02]  /*31d0*/  IADD3.X R19, RZ, R5, R11, P1, P0 ;  /* 0x00000005ff137210 */ /* 0x000fe40000fe040b */
[----:B------:R-:W-:-:S04]  /*31e0*/  IADD3 R16, P1, P0, R16, R2, R8 ;  /* 0x0000000210107210 */ /* 0x000fc8000783e008 */
[-C--:B------:R-:W-:Y:S02]  /*31f0*/  IADD3.X R17, RZ, R5.reuse, R9, P1, P0 ;  /* 0x00000005ff117210 */ /* 0x080fe40000fe0409 */
[----:B------:R-:W-:Y:S02]  /*3200*/  IADD3 R14, P1, P0, R14, R2, R6 ;  /* 0x000000020e0e7210 */ /* 0x000fe4000783e006 */
[----:B------:R-:W2:Y:S02]  /*3210*/  SHFL.IDX PT, R2, R13, RZ, 0x181f ;  /* 0x00181fff0d027589 */ /* 0x000ea400000e0000 */
[----:B------:R-:W-:Y:S02]  /*3220*/  IADD3.X R15, RZ, R5, R7, P1, P0 ;  /* 0x00000005ff0f7210 */ /* 0x000fe40000fe0407 */
[----:B------:R2:W3:Y:S02]  /*3230*/  SHFL.IDX PT, R5, R12, RZ, 0x181f ;  /* 0x00181fff0c057589 */ /* 0x0004e400000e0000 */
[----:B--2---:R-:W-:-:S05]  /*3240*/  IADD3 R12, P0, R40, R2, RZ ;  /* 0x00000002280c7210 */ /* 0x004fca0007f1e0ff */
[----:B---3--:R-:W-:Y:S01]  /*3250*/  IMAD.X R13, R41, 0x1, R5, P0 ;  /* 0x00000001290d7824 */ /* 0x008fe200000e0605 */
[----:B------:R-:W-:-:S05]  /*3260*/  IADD3 R10, P0, R10, R2, RZ ;  /* 0x000000020a0a7210 */ /* 0x000fca0007f1e0ff */
[----:B------:R-:W-:Y:S01]  /*3270*/  IMAD.X R11, R11, 0x1, R5, P0 ;  /* 0x000000010b0b7824 */ /* 0x000fe200000e0605 */
[----:B------:R-:W-:-:S05]  /*3280*/  IADD3 R8, P0, R8, R2, RZ ;  /* 0x0000000208087210 */ /* 0x000fca0007f1e0ff */
[----:B------:R-:W-:Y:S01]  /*3290*/  IMAD.X R9, R9, 0x1, R5, P0 ;  /* 0x0000000109097824 */ /* 0x000fe200000e0605 */
[----:B------:R-:W-:Y:S01]  /*32a0*/  IADD3 R6, P0, R6, R2, RZ ;  /* 0x0000000206067210 */ /* 0x000fe20007f1e0ff */
[----:B------:R-:W-:-:S04]  /*32b0*/  IMAD.SHL.U32 R2, R178, 0x2, RZ ;  /* 0x00000002b2027824 */ /* 0x000fc800078e00ff */
[----:B------:R-:W-:Y:S01]  /*32c0*/  IMAD.X R7, R7, 0x1, R5, P0 ;  /* 0x0000000107077824 */ /* 0x000fe200000e0605 */
[----:B------:R-:W-:Y:S01]  /*32d0*/  ISETP.NE.U32.AND P0, PT, R24, RZ, PT ;  /* 0x000000ff1800720c */ /* 0x000fe20003f05070 */
[----:B------:R2:W-:Y:S04]  /*32e0*/  LDGSTS.E.BYPASS.LTC128B.128 [R2+0x10100], [R12.64], !P5 ;  /* 0x101000000c027fae */ /* 0x0005e8000e901d4e */
[----:B------:R2:W-:Y:S04]  /*32f0*/  LDGSTS.E.BYPASS.LTC128B.128 [R2+0x12100], [R10.64], !P4 ;  /* 0x121000000a027fae */ /* 0x0005e8000e101d4e */
[----:B------:R2:W-:Y:S04]  /*3300*/  LDGSTS.E.BYPASS.LTC128B.128 [R2+0x14100], [R8.64], !P3 ;  /* 0x1410000008027fae */ /* 0x0005e8000d901d4e */
[----:B------:R2:W-:Y:S04]  /*3310*/  LDGSTS.E.BYPASS.LTC128B.128 [R2+0x16100], [R6.64], !P6 ;  /* 0x1610000006027fae */ /* 0x0005e8000f101d4e */
[----:B------:R2:W-:Y:S01]  /*3320*/  LDGSTS.E.BYPASS.LTC128B.128.ZFILL [R2+0x11100], [R20.64], P0 ;  /* 0x1110000014027fae */ /* 0x0005e20008141d4e */
[----:B------:R-:W-:-:S13]  /*3330*/  ISETP.NE.U32.AND P0, PT, R23, RZ, PT ;  /* 0x000000ff1700720c */ /* 0x000fda0003f05070 */
[----:B------:R2:W-:Y:S01]  /*3340*/  LDGSTS.E.BYPASS.LTC128B.128.ZFILL [R2+0x13100], [R18.64], P0 ;  /* 0x1310000012027fae */ /* 0x0005e20008141d4e */
[----:B------:R-:W-:-:S13]  /*3350*/  ISETP.NE.U32.AND P0, PT, R22, RZ, PT ;  /* 0x000000ff1600720c */ /* 0x000fda0003f05070 */
[----:B------:R2:W-:Y:S01]  /*3360*/  LDGSTS.E.BYPASS.LTC128B.128.ZFILL [R2+0x15100], [R16.64], P0 ;  /* 0x1510000010027fae */ /* 0x0005e20008141d4e */
[----:B------:R-:W-:-:S13]  /*3370*/  ISETP.NE.U32.AND P0, PT, R85, RZ, PT ;  /* 0x000000ff5500720c */ /* 0x000fda0003f05070 */
[----:B------:R2:W-:Y:S02]  /*3380*/  LDGSTS.E.BYPASS.LTC128B.128.ZFILL [R2+0x17100], [R14.64], P0 ;  /* 0x171000000e027fae */ /* 0x0005e40008141d4e */
.L_x_1:
[----:B--234-:R-:W-:Y:S01]  /*3390*/  SHF.R.S32.HI R2, RZ, 0x1f, R84 ;  /* 0x0000001fff027819 */ /* 0x01cfe20000011454 */
[----:B------:R-:W0:Y:S01]  /*33a0*/  LDGDEPBAR ;  /* 0x00000000000079af */ /* 0x000e220000000000 */
[----:B------:R-:W-:Y:S02]  /*33b0*/  SHF.L.U32 R248, R3, 0x1, RZ ;  /* 0x0000000103f87819 */ /* 0x000fe400000006ff */
[----:B------:R-:W-:-:S03]  /*33c0*/  LEA.HI R5, R2, R84, RZ, 0x2 ;  /* 0x0000005402057211 */ /* 0x000fc600078f10ff */
[--C-:B------:R-:W-:Y:S01]  /*33d0*/  IMAD R249, R4, 0x2, R248.reuse ;  /* 0x0000000204f97824 */ /* 0x100fe200078e02f8 */
[----:B------:R-:W-:Y:S01]  /*33e0*/  LOP3.LUT R2, R5, 0x7ffffffc, RZ, 0xc0, !PT ;  /* 0x7ffffffc05027812 */ /* 0x000fe200078ec0ff */
[----:B------:R2:W-:Y:S01]  /*33f0*/  STL [R1+0xb8], R5 ;  /* 0x0000b80501007387 */ /* 0x0005e20000100800 */
[C---:B------:R-:W-:Y:S02]  /*3400*/  IMAD R252, R0.reuse, 0x2, R248 ;  /* 0x0000000200fc7824 */ /* 0x040fe400078e02f8 */
[----:B------:R-:W-:Y:S01]  /*3410*/  LEA R251, R0, R249, 0x1 ;  /* 0x000000f900fb7211 */ /* 0x000fe200078e08ff */
[----:B------:R-:W-:Y:S01]  /*3420*/  IMAD.IADD R2, R84, 0x1, -R2 ;  /* 0x0000000154027824 */ /* 0x000fe200078e0a02 */
[----:B------:R-:W-:Y:S04]  /*3430*/  LDSM.16.MT88.4 R76, [R248+0x2100] ;  /* 0x00210000f84c783b */ /* 0x000fe80000004200 */
[----:B------:R-:W-:Y:S01]  /*3440*/  LDSM.16.MT88.4 R60, [R249+0x900] ;  /* 0x00090000f93c783b */ /* 0x000fe20000004200 */
[----:B--2---:R-:W-:-:S04]  /*3450*/  IMAD.U32 R5, RZ, RZ, UR17 ;  /* 0x00000011ff057e24 */ /* 0x004fc8000f8e00ff */
[----:B------:R-:W-:-:S05]  /*3460*/  IMAD R2, R2, -0x2, R5 ;  /* 0xfffffffe02027824 */ /* 0x000fca00078e0205 */
[----:B------:R-:W-:-:S04]  /*3470*/  ISETP.GT.AND P0, PT, R2, RZ, PT ;  /* 0x000000ff0200720c */ /* 0x000fc80003f04270 */
[----:B------:R-:W-:Y:S02]  /*3480*/  FSEL R15, R74, -INF , P0 ;  /* 0xff8000004a0f7808 */ /* 0x000fe40000000000 */
[----:B------:R-:W-:Y:S02]  /*3490*/  FSEL R9, R80, -INF , P0 ;  /* 0xff80000050097808 */ /* 0x000fe40000000000 */
[----:B------:R-:W-:-:S04]  /*34a0*/  ISETP.GT.AND P0, PT, R2, 0x1, PT ;  /* 0x000000010200780c */ /* 0x000fc80003f04270 */
[----:B------:R-:W-:Y:S02]  /*34b0*/  FSEL R20, R73, -INF , P0 ;  /* 0xff80000049147808 */ /* 0x000fe40000000000 */
[----:B------:R-:W-:Y:S02]  /*34c0*/  FSEL R8, R75, -INF , P0 ;  /* 0xff8000004b087808 */ /* 0x000fe40000000000 */
[----:B------:R-:W-:Y:S02]  /*34d0*/  ISETP.GT.AND P0, PT, R2, 0x8, PT ;  /* 0x000000080200780c */ /* 0x000fe40003f04270 */
[----:B------:R-:W-:Y:S02]  /*34e0*/  FMNMX.FTZ R132, R9, R8, !PT ;  /* 0x0000000809847209 */ /* 0x000fe40007810000 */
[----:B------:R-:W-:Y:S02]  /*34f0*/  FSEL R19, R64, -INF , P0 ;  /* 0xff80000040137808 */ /* 0x000fe40000000000 */
[----:B------:R-:W-:-:S02]  /*3500*/  FSEL R7, R72, -INF , P0 ;  /* 0xff80000048077808 */ /* 0x000fc40000000000 */
[C---:B------:R-:W-:Y:S01]  /*3510*/  ISETP.GT.AND P0, PT, R2.reuse, 0x9, PT ;  /* 0x000000090200780c */ /* 0x040fe20003f04270 */
[----:B------:R-:W-:Y:S01]  /*3520*/  LDSM.16.MT88.4 R72, [R249+0x2100] ;  /* 0x00210000f948783b */ /* 0x000fe20000004200 */
[----:B------:R-:W-:Y:S02]  /*3530*/  FMNMX.FTZ R132, R7, R132, !PT ;  /* 0x0000008407847209 */ /* 0x000fe40007810000 */
[----:B------:R-:W-:Y:S02]  /*3540*/  FSEL R18, R57, -INF , P0 ;  /* 0xff80000039127808 */ /* 0x000fe40000000000 */
[----:B------:R-:W-:Y:S02]  /*3550*/  FSEL R6, R65, -INF , P0 ;  /* 0xff80000041067808 */ /* 0x000fe40000000000 */
[----:B------:R-:W-:Y:S02]  /*3560*/  ISETP.GT.AND P0, PT, R2, 0x10, PT ;  /* 0x000000100200780c */ /* 0x000fe40003f04270 */
[----:B------:R-:W-:-:S02]  /*3570*/  FMNMX.FTZ R132, R6, R132, !PT ;  /* 0x0000008406847209 */ /* 0x000fc40007810000 */
[----:B------:R-:W-:Y:S02]  /*3580*/  FSEL R17, R54, -INF , P0 ;  /* 0xff80000036117808 */ /* 0x000fe40000000000 */
[----:B------:R-:W-:Y:S02]  /*3590*/  FSEL R5, R56, -INF , P0 ;  /* 0xff80000038057808 */ /* 0x000fe40000000000 */
[----:B------:R-:W-:Y:S01]  /*35a0*/  ISETP.GT.AND P0, PT, R2, 0x11, PT ;  /* 0x000000110200780c */ /* 0x000fe20003f04270 */
[----:B------:R-:W-:Y:S01]  /*35b0*/  LDSM.16.MT88.4 R56, [R252+0x900] ;  /* 0x00090000fc38783b */ /* 0x000fe20000004200 */
[----:B------:R-:W-:Y:S02]  /*35c0*/  FMNMX.FTZ R132, R5, R132, !PT ;  /* 0x0000008405847209 */ /* 0x000fe40007810000 */
[----:B------:R-:W-:Y:S02]  /*35d0*/  FSEL R16, R53, -INF , P0 ;  /* 0xff80000035107808 */ /* 0x000fe40000000000 */
[----:B------:R-:W-:-:S02]  /*35e0*/  FSEL R11, R55, -INF , P0 ;  /* 0xff800000370b7808 */ /* 0x000fc40000000000 */
[----:B------:R-:W-:Y:S02]  /*35f0*/  ISETP.GT.AND P0, PT, R2, 0x18, PT ;  /* 0x000000180200780c */ /* 0x000fe40003f04270 */
[----:B------:R-:W-:Y:S02]  /*3600*/  FMNMX.FTZ R132, R11, R132, !PT ;  /* 0x000000840b847209 */ /* 0x000fe40007810000 */
[----:B------:R-:W-:Y:S02]  /*3610*/  FSEL R21, R48, -INF , P0 ;  /* 0xff80000030157808 */ /* 0x000fe40000000000 */
[----:B------:R-:W-:Y:S02]  /*3620*/  FSEL R10, R52, -INF , P0 ;  /* 0xff800000340a7808 */ /* 0x000fe40000000000 */
[----:B------:R-:W-:Y:S01]  /*3630*/  ISETP.GT.AND P0, PT, R2, 0x19, PT ;  /* 0x000000190200780c */ /* 0x000fe20003f04270 */
[----:B------:R-:W-:Y:S01]  /*3640*/  LDSM.16.MT88.4 R52, [R248+0x900] ;  /* 0x00090000f834783b */ /* 0x000fe20000004200 */
[----:B------:R-:W-:-:S02]  /*3650*/  FMNMX.FTZ R132, R10, R132, !PT ;  /* 0x000000840a847209 */ /* 0x000fc40007810000 */
[----:B------:R-:W-:Y:S02]  /*3660*/  FSEL R23, R45, -INF , P0 ;  /* 0xff8000002d177808 */ /* 0x000fe40000000000 */
[----:B------:R-:W-:Y:S02]  /*3670*/  FSEL R14, R49, -INF , P0 ;  /* 0xff800000310e7808 */ /* 0x000fe40000000000 */
[----:B------:R-:W-:Y:S01]  /*3680*/  ISETP.GT.AND P0, PT, R2, 0x20, PT ;  /* 0x000000200200780c */ /* 0x000fe20003f04270 */
[----:B------:R-:W-:Y:S01]  /*3690*/  LDSM.16.MT88.4 R48, [R251+0x900] ;  /* 0x00090000fb30783b */ /* 0x000fe20000004200 */
[----:B------:R-:W-:Y:S02]  /*36a0*/  FMNMX.FTZ R132, R14, R132, !PT ;  /* 0x000000840e847209 */ /* 0x000fe40007810000 */
[----:B------:R-:W-:Y:S02]  /*36b0*/  FSEL R113, R42, -INF , P0 ;  /* 0xff8000002a717808 */ /* 0x000fe40000000000 */
[----:B-1----:R-:W-:-:S02]  /*36c0*/  FSEL R101, R44, -INF , P0 ;  /* 0xff8000002c657808 */ /* 0x002fc40000000000 */
[----:B------:R-:W-:Y:S01]  /*36d0*/  ISETP.GT.AND P0, PT, R2, 0x21, PT ;  /* 0x000000210200780c */ /* 0x000fe20003f04270 */
        /* <DEDUP_REMOVED lines=8> */
[----:B------:R-:W-:Y:S02]  /*3760*/  ISETP.GT.AND P0, PT, R2, 0x29, PT ;  /* 0x000000290200780c */ /* 0x000fe40003f04270 */
[----:B------:R-:W-:Y:S02]  /*3770*/  FMNMX.FTZ R12, R19, R12, !PT ;  /* 0x0000000c130c7209 */ /* 0x000fe40007810000 */
[----:B------:R-:W-:Y:S02]  /*3780*/  FSEL R110, R32, -INF , P0 ;  /* 0xff800000206e7808 */ /* 0x000fe40000000000 */
[----:B------:R-:W-:-:S02]  /*3790*/  FSEL R98, R36, -INF , P0 ;  /* 0xff80000024627808 */ /* 0x000fc40000000000 */
[----:B------:R-:W-:Y:S02]  /*37a0*/  ISETP.GT.AND P0, PT, R2, 0x30, PT ;  /* 0x000000300200780c */ /* 0x000fe40003f04270 */
        /* <DEDUP_REMOVED lines=10> */
[----:B------:R-:W-:Y:S01]  /*3850*/  FSEL R95, R29, -INF , P0 ;  /* 0xff8000001d5f7808 */ /* 0x000fe20000000000 */
[----:B------:R-:W-:Y:S01]  /*3860*/  LDSM.16.MT88.4 R24, [R252+0x100] ;  /* 0x00010000fc18783b */ /* 0x000fe20000004200 */
[----:B------:R-:W-:-:S02]  /*3870*/  ISETP.GT.AND P0, PT, R2, 0x39, PT ;  /* 0x000000390200780c */ /* 0x000fc40003f04270 */
[----:B------:R-:W-:Y:S02]  /*3880*/  FMNMX.FTZ R2, R18, R12, !PT ;  /* 0x0000000c12027209 */ /* 0x000fe40007810000 */
[----:B------:R-:W-:Y:S02]  /*3890*/  FMNMX.FTZ R132, R97, R132, !PT ;  /* 0x0000008461847209 */ /* 0x000fe40007810000 */
[----:B------:R-:W-:Y:S02]  /*38a0*/  FMNMX.FTZ R2, R17, R2, !PT ;  /* 0x0000000211027209 */ /* 0x000fe40007810000 */
[----:B------:R-:W-:Y:S02]  /*38b0*/  FMNMX.FTZ R132, R96, R132, !PT ;  /* 0x0000008460847209 */ /* 0x000fe40007810000 */
[----:B------:R-:W-:Y:S02]  /*38c0*/  FMNMX.FTZ R2, R16, R2, !PT ;  /* 0x0000000210027209 */ /* 0x000fe40007810000 */
[----:B------:R-:W-:-:S02]  /*38d0*/  FSEL R94, R28, -INF , P0 ;  /* 0xff8000001c5e7808 */ /* 0x000fc40000000000 */
[----:B------:R-:W-:Y:S01]  /*38e0*/  FMNMX.FTZ R2, R21, R2, !PT ;  /* 0x0000000215027209 */ /* 0x000fe20007810000 */
[----:B------:R-:W-:Y:S01]  /*38f0*/  LDSM.16.MT88.4 R28, [R249+0x100] ;  /* 0x00010000f91c783b */ /* 0x000fe20000004200 */
[----:B------:R-:W-:Y:S02]  /*3900*/  FMNMX.FTZ R132, R95, R132, !PT ;  /* 0x000000845f847209 */ /* 0x000fe40007810000 */
[----:B------:R-:W-:Y:S02]  /*3910*/  FMNMX.FTZ R2, R23, R2, !PT ;  /* 0x0000000217027209 */ /* 0x000fe40007810000 */
[----:B------:R-:W-:Y:S02]  /*3920*/  FMNMX.FTZ R132, R94, R132, !PT ;  /* 0x000000845e847209 */ /* 0x000fe40007810000 */
[----:B------:R-:W-:Y:S02]  /*3930*/  FMNMX.FTZ R2, R113, R2, !PT ;  /* 0x0000000271027209 */ /* 0x000fe40007810000 */
[----:B------:R-:W-:Y:S01]  /*3940*/  FSEL R102, R34, -INF , P0 ;  /* 0xff80000022667808 */ /* 0x000fe20000000000 */
[----:B------:R-:W1:Y:S01]  /*3950*/  SHFL.BFLY PT, R12, R132, 0x2, 0x1f ;  /* 0x0c401f00840c7f89 */ /* 0x000e6200000e0000 */
[----:B------:R-:W-:-:S03]  /*3960*/  FMNMX.FTZ R2, R112, R2, !PT ;  /* 0x0000000270027209 */ /* 0x000fc60007810000 */
[----:B------:R-:W-:Y:S01]  /*3970*/  LDSM.16.MT88.4 R32, [R248+0x100] ;  /* 0x00010000f820783b */ /* 0x000fe20000004200 */
[----:B------:R-:W-:-:S04]  /*3980*/  FMNMX.FTZ R2, R111, R2, !PT ;  /* 0x000000026f027209 */ /* 0x000fc80007810000 */
[----:B------:R-:W-:-:S04]  /*3990*/  FMNMX.FTZ R2, R110, R2, !PT ;  /* 0x000000026e027209 */ /* 0x000fc80007810000 */
[----:B------:R-:W-:-:S04]  /*39a0*/  FMNMX.FTZ R2, R109, R2, !PT ;  /* 0x000000026d027209 */ /* 0x000fc80007810000 */
[----:B------:R-:W-:-:S04]  /*39b0*/  FMNMX.FTZ R2, R108, R2, !PT ;  /* 0x000000026c027209 */ /* 0x000fc80007810000 */
[----:B------:R-:W-:Y:S02]  /*39c0*/  FMNMX.FTZ R2, R103, R2, !PT ;  /* 0x0000000267027209 */ /* 0x000fe40007810000 */
[----:B-1----:R-:W-:Y:S02]  /*39d0*/  FMNMX.FTZ R132, R132, R12, !PT ;  /* 0x0000000c84847209 */ /* 0x002fe40007810000 */
[----:B------:R-:W-:-:S03]  /*39e0*/  FMNMX.FTZ R2, R102, R2, !PT ;  /* 0x0000000266027209 */ /* 0x000fc60007810000 */
[----:B------:R-:W1:Y:S04]  /*39f0*/  SHFL.BFLY PT, R12, R132, 0x1, 0x1f ;  /* 0x0c201f00840c7f89 */ /* 0x000e6800000e0000 */
[----:B------:R-:W2:Y:S01]  /*3a00*/  SHFL.BFLY PT, R22, R2, 0x2, 0x1f ;  /* 0x0c401f0002167f89 */ /* 0x000ea200000e0000 */
[----:B-1----:R-:W-:Y:S02]  /*3a10*/  FMNMX.FTZ R132, R132, R12, !PT ;  /* 0x0000000c84847209 */ /* 0x002fe40007810000 */
[----:B--2---:R-:W-:-:S03]  /*3a20*/  FMNMX.FTZ R2, R2, R22, !PT ;  /* 0x0000001602027209 */ /* 0x004fc60007810000 */
[C---:B------:R-:W-:Y:S01]  /*3a30*/  FMUL.FTZ R13, R132.reuse, c[0x0][0x2d0] ;  /* 0x0000b400840d7a20 */ /* 0x040fe20000410000 */
[----:B------:R-:W-:Y:S01]  /*3a40*/  FSETP.NEU.FTZ.AND P0, PT, R132, -INF , PT ;  /* 0xff8000008400780b */ /* 0x000fe20003f1d000 */
[----:B------:R-:W1:Y:S03]  /*3a50*/  SHFL.BFLY PT, R12, R2, 0x1, 0x1f ;  /* 0x0c201f00020c7f89 */ /* 0x000e6600000e0000 */
[----:B------:R-:W-:-:S05]  /*3a60*/  FSEL R13, R13, RZ, P0 ;  /* 0x000000ff0d0d7208 */ /* 0x000fca0000000000 */
[--C-:B------:R-:W-:Y:S02]  /*3a70*/  FFMA.FTZ R14, R14, c[0x0][0x2d0], -R13.reuse ;  /* 0x0000b4000e0e7a23 */ /* 0x100fe4000001080d */
[--C-:B------:R-:W-:Y:S02]  /*3a80*/  FFMA.FTZ R9, R9, c[0x0][0x2d0], -R13.reuse ;  /* 0x0000b40009097a23 */ /* 0x100fe4000001080d */
[--C-:B------:R-:W-:Y:S01]  /*3a90*/  FFMA.FTZ R8, R8, c[0x0][0x2d0], -R13.reuse ;  /* 0x0000b40008087a23 */ /* 0x100fe2000001080d */
[----:B------:R-:W-:Y:S01]  /*3aa0*/  MUFU.EX2 R91, R14 ;  /* 0x0000000e005b7308 */ /* 0x000fe20000000800 */
[--C-:B------:R-:W-:Y:S02]  /*3ab0*/  FFMA.FTZ R7, R7, c[0x0][0x2d0], -R13.reuse ;  /* 0x0000b40007077a23 */ /* 0x100fe4000001080d */
[--C-:B------:R-:W-:Y:S02]  /*3ac0*/  FFMA.FTZ R6, R6, c[0x0][0x2d0], -R13.reuse ;  /* 0x0000b40006067a23 */ /* 0x100fe4000001080d */
[----:B------:R-:W-:-:S02]  /*3ad0*/  FFMA.FTZ R11, R11, c[0x0][0x2d0], -R13 ;  /* 0x0000b4000b0b7a23 */ /* 0x000fc4000001080d */
[--C-:B------:R-:W-:Y:S01]  /*3ae0*/  FFMA.FTZ R10, R10, c[0x0][0x2d0], -R13.reuse ;  /* 0x0000b4000a0a7a23 */ /* 0x100fe2000001080d */
[----:B------:R-:W-:Y:S01]  /*3af0*/  MUFU.EX2 R85, R9 ;  /* 0x0000000900557308 */ /* 0x000fe20000000800 */
[----:B------:R-:W-:Y:S01]  /*3b00*/  FFMA.FTZ R5, R5, c[0x0][0x2d0], -R13 ;  /* 0x0000b40005057a23 */ /* 0x000fe2000001080d */
[----:B-1----:R-:W-:-:S06]  /*3b10*/  FMNMX.FTZ R2, R2, R12, !PT ;  /* 0x0000000c02027209 */ /* 0x002fcc0007810000 */
[----:B------:R-:W1:Y:S01]  /*3b20*/  MUFU.EX2 R83, R8 ;  /* 0x0000000800537308 */ /* 0x000e620000000800 */
[C---:B------:R-:W-:Y:S01]  /*3b30*/  FSETP.NEU.FTZ.AND P0, PT, R2.reuse, -INF , PT ;  /* 0xff8000000200780b */ /* 0x040fe20003f1d000 */
[----:B------:R-:W-:-:S05]  /*3b40*/  FMUL.FTZ R12, R2, c[0x0][0x2d0] ;  /* 0x0000b400020c7a20 */ /* 0x000fca0000410000 */
[----:B------:R-:W-:Y:S01]  /*3b50*/  FSEL R12, R12, RZ, P0 ;  /* 0x000000ff0c0c7208 */ /* 0x000fe20000000000 */
[----:B------:R-:W-:Y:S01]  /*3b60*/  MUFU.EX2 R82, R7 ;  /* 0x0000000700527308 */ /* 0x000fe20000000800 */
[----:B------:R-:W-:-:S03]  /*3b70*/  PLOP3.LUT P0, PT, PT, PT, UP0, 0x40, 0x0 ;  /* 0x000000000000781c */ /* 0x000fc60003f0e808 */
[--C-:B------:R-:W-:Y:S02]  /*3b80*/  FFMA.FTZ R3, R19, c[0x0][0x2d0], -R12.reuse ;  /* 0x0000b40013037a23 */ /* 0x100fe4000001080c */
[--C-:B------:R-:W-:Y:S02]  /*3b90*/  FFMA.FTZ R15, R15, c[0x0][0x2d0], -R12.reuse ;  /* 0x0000b4000f0f7a23 */ /* 0x100fe4000001080c */
[----:B------:R2:W-:Y:S01]  /*3ba0*/  MUFU.EX2 R80, R3 ;  /* 0x0000000300507308 */ /* 0x0005e20000000800 */
[--C-:B------:R-:W-:Y:S01]  /*3bb0*/  FFMA.FTZ R20, R20, c[0x0][0x2d0], -R12.reuse ;  /* 0x0000b40014147a23 */ /* 0x100fe2000001080c */
[----:B-1----:R-:W-:Y:S01]  /*3bc0*/  F2FP.BF16.PACK_AB R8, R83, R85 ;  /* 0x000000555308723e */ /* 0x002fe200000010ff */
[----:B------:R-:W-:-:S05]  /*3bd0*/  FFMA.FTZ R0, R23, c[0x0][0x2d0], -R12 ;  /* 0x0000b40017007a23 */ /* 0x000fca000001080c */
[----:B------:R-:W-:Y:S01]  /*3be0*/  MUFU.EX2 R86, R6 ;  /* 0x0000000600567308 */ /* 0x000fe20000000800 */
[----:B--2---:R-:W-:-:S07]  /*3bf0*/  FFMA.FTZ R3, R18, c[0x0][0x2d0], -R12 ;  /* 0x0000b40012037a23 */ /* 0x004fce000001080c */
[----:B------:R-:W-:Y:S08]  /*3c00*/  MUFU.EX2 R15, R15 ;  /* 0x0000000f000f7308 */ /* 0x000ff00000000800 */
[----:B------:R1:W-:Y:S08]  /*3c10*/  MUFU.EX2 R81, R3 ;  /* 0x0000000300517308 */ /* 0x0003f00000000800 */
[----:B------:R-:W2:Y:S01]  /*3c20*/  MUFU.EX2 R14, R20 ;  /* 0x00000014000e7308 */ /* 0x000ea20000000800 */
[----:B-1----:R-:W-:-:S07]  /*3c30*/  FFMA.FTZ R3, R17, c[0x0][0x2d0], -R12 ;  /* 0x0000b40011037a23 */ /* 0x002fce000001080c */
[----:B------:R1:W-:Y:S01]  /*3c40*/  MUFU.EX2 R89, R11 ;  /* 0x0000000b00597308 */ /* 0x0003e20000000800 */
[----:B--2---:R-:W-:-:S07]  /*3c50*/  F2FP.BF16.PACK_AB R9, R14, R15 ;  /* 0x0000000f0e09723e */ /* 0x004fce00000010ff */
[----:B------:R2:W-:Y:S08]  /*3c60*/  MUFU.EX2 R84, R3 ;  /* 0x0000000300547308 */ /* 0x0005f00000000800 */
[----:B------:R3:W4:Y:S01]  /*3c70*/  MUFU.EX2 R90, R10 ;  /* 0x0000000a005a7308 */ /* 0x0007220000000800 */
[----:B-1----:R-:W-:Y:S01]  /*3c80*/  F2FP.BF16.PACK_AB R11, R81, R80 ;  /* 0x00000050510b723e */ /* 0x002fe200000010ff */
[----:B--2---:R-:W-:-:S06]  /*3c90*/  FFMA.FTZ R3, R16, c[0x0][0x2d0], -R12 ;  /* 0x0000b40010037a23 */ /* 0x004fcc000001080c */
[----:B------:R-:W1:Y:S01]  /*3ca0*/  MUFU.EX2 R88, R5 ;  /* 0x0000000500587308 */ /* 0x000e620000000800 */
[----:B------:R-:W2:Y:S01]  /*3cb0*/  LDSM.16.MT88.4 R16, [R251+0x100] ;  /* 0x00010000fb10783b */ /* 0x000ea20000004200 */
[----:B---3--:R-:W-:-:S06]  /*3cc0*/  F2FP.BF16.PACK_AB R10, R86, R82 ;  /* 0x00000052560a723e */ /* 0x008fcc00000010ff */
[----:B------:R3:W5:Y:S01]  /*3cd0*/  MUFU.EX2 R87, R3 ;  /* 0x0000000300577308 */ /* 0x0007620000000800 */
[----:B----4-:R-:W-:Y:S01]  /*3ce0*/  F2FP.BF16.PACK_AB R6, R91, R90 ;  /* 0x0000005a5b06723e */ /* 0x010fe200000010ff */
[C---:B------:R-:W-:Y:S06]  /*3cf0*/  HMMA.16816.F32.BF16 R68, R8.reuse, R34, RZ ;  /* 0x000000220844723c */ /* 0x040fec00000418ff */
[----:B------:R-:W-:Y:S01]  /*3d00*/  MUFU.EX2 R92, R0 ;  /* 0x00000000005c7308 */ /* 0x000fe20000000800 */
[----:B-1----:R-:W-:Y:S01]  /*3d10*/  F2FP.BF16.PACK_AB R4, R89, R88 ;  /* 0x000000585904723e */ /* 0x002fe200000010ff */
[----:B------:R-:W-:Y:S01]  /*3d20*/  HMMA.16816.F32.BF16 R64, R8, R28, RZ ;  /* 0x0000001c0840723c */ /* 0x000fe200000418ff */
[----:B---3--:R-:W-:Y:S01]  /*3d30*/  FFMA.FTZ R3, R21, c[0x0][0x2d0], -R12 ;  /* 0x0000b40015037a23 */ /* 0x008fe2000001080c */
[----:B-----5:R-:W-:-:S04]  /*3d40*/  F2FP.BF16.PACK_AB R5, R87, R84 ;  /* 0x000000545705723e */ /* 0x020fc800000010ff */
[----:B------:R-:W1:Y:S02]  /*3d50*/  MUFU.EX2 R93, R3 ;  /* 0x00000003005d7308 */ /* 0x000e640000000800 */
[C---:B------:R-:W-:Y:S08]  /*3d60*/  HMMA.16816.F32.BF16 R20, R8.reuse, R32, RZ ;  /* 0x000000200814723c */ /* 0x040ff000000418ff */
[----:B------:R-:W-:Y:S01]  /*3d70*/  HMMA.16816.F32.BF16 R40, R8, R30, RZ ;  /* 0x0000001e0828723c */ /* 0x000fe200000418ff */
[----:B-1----:R-:W-:-:S07]  /*3d80*/  F2FP.BF16.PACK_AB R7, R92, R93 ;  /* 0x0000005d5c07723e */ /* 0x002fce00000010ff */
[C---:B------:R-:W-:Y:S08]  /*3d90*/  HMMA.16816.F32.BF16 R36, R8.reuse, R24, RZ ;  /* 0x000000180824723c */ /* 0x040ff000000418ff */
[C---:B------:R-:W-:Y:S08]  /*3da0*/  HMMA.16816.F32.BF16 R32, R8.reuse, R26, RZ ;  /* 0x0000001a0820723c */ /* 0x040ff000000418ff */
[C---:B--2---:R-:W-:Y:S08]  /*3db0*/  HMMA.16816.F32.BF16 R28, R8.reuse, R16, RZ ;  /* 0x00000010081c723c */ /* 0x044ff000000418ff */
[----:B------:R-:W-:Y:S08]  /*3dc0*/  HMMA.16816.F32.BF16 R24, R8, R18, RZ ;  /* 0x000000120818723c */ /* 0x000ff000000418ff */
[----:B------:R-:W-:Y:S08]  /*3dd0*/  HMMA.16816.F32.BF16 R164, R4, R52, R20 ;  /* 0x0000003404a4723c */ /* 0x000ff00000041814 */
[----:B------:R-:W-:Y:S08]  /*3de0*/  HMMA.16816.F32.BF16 R20, R8, R76, RZ ;  /* 0x0000004c0814723c */ /* 0x000ff000000418ff */
[C---:B------:R-:W-:Y:S01]  /*3df0*/  HMMA.16816.F32.BF16 R104, R4.reuse, R60, R64 ;  /* 0x0000003c0468723c */ /* 0x040fe20000041840 */
[----:B------:R-:W-:Y:S07]  /*3e00*/  LDSM.16.MT88.4 R64, [R252+0x4100] ;  /* 0x00410000fc40783b */ /* 0x000fee0000004200 */
[C---:B------:R-:W-:Y:S08]  /*3e10*/  HMMA.16816.F32.BF16 R28, R4.reuse, R48, R28 ;  /* 0x00000030041c723c */ /* 0x040ff0000004181c */
[----:B------:R-:W-:Y:S01]  /*3e20*/  HMMA.16816.F32.BF16 R24, R4, R50, R24 ;  /* 0x000000320418723c */ /* 0x000fe20000041818 */
[----:B------:R-:W-:Y:S07]  /*3e30*/  LDSM.16.MT88.4 R48, [R249+0x4900] ;  /* 0x00490000f930783b */ /* 0x000fee0000004200 */
[----:B------:R-:W-:Y:S01]  /*3e40*/  HMMA.16816.F32.BF16 R16, R8, R78, RZ ;  /* 0x0000004e0810723c */ /* 0x000fe200000418ff */
[----:B------:R-:W-:Y:S01]  /*3e50*/  IMAD.MOV.U32 R139, RZ, RZ, R106 ;  /* 0x000000ffff8b7224 */ /* 0x000fe200078e006a */
[----:B------:R-:W-:Y:S01]  /*3e60*/  MOV R137, R104 ;  /* 0x0000006800897202 */ /* 0x000fe20000000f00 */
[----:B------:R-:W-:-:S02]  /*3e70*/  IMAD.MOV.U32 R138, RZ, RZ, R107 ;  /* 0x000000ffff8a7224 */ /* 0x000fc400078e006b */
[----:B------:R-:W-:-:S03]  /*3e80*/  IMAD.MOV.U32 R136, RZ, RZ, R105 ;  /* 0x000000ffff887224 */ /* 0x000fc600078e0069 */
[C---:B------:R-:W-:Y:S01]  /*3e90*/  HMMA.16816.F32.BF16 R20, R4.reuse, R44, R20 ;  /* 0x0000002c0414723c */ /* 0x040fe20000041814 */
[----:B------:R-:W-:Y:S01]  /*3ea0*/  MOV R107, R29 ;  /* 0x0000001d006b7202 */ /* 0x000fe20000000f00 */
[----:B------:R-:W-:Y:S01]  /*3eb0*/  IMAD.MOV.U32 R106, RZ, RZ, R28 ;  /* 0x000000ffff6a7224 */ /* 0x000fe200078e001c */
[----:B------:R-:W-:Y:S01]  /*3ec0*/  MOV R115, R31 ;  /* 0x0000001f00737202 */ /* 0x000fe20000000f00 */
[----:B------:R-:W-:Y:S02]  /*3ed0*/  IMAD.MOV.U32 R114, RZ, RZ, R30 ;  /* 0x000000ffff727224 */ /* 0x000fe400078e001e */
[----:B------:R-:W-:Y:S02]  /*3ee0*/  LDSM.16.MT88.4 R28, [R249+0x2900] ;  /* 0x00290000f91c783b */ /* 0x000fe40000004200 */
[----:B------:R-:W-:Y:S01]  /*3ef0*/  HMMA.16816.F32.BF16 R156, R4, R54, R68 ;  /* 0x00000036049c723c */ /* 0x000fe20000041844 */
[----:B------:R-:W-:Y:S01]  /*3f00*/  IMAD.MOV.U32 R155, RZ, RZ, R26 ;  /* 0x000000ffff9b7224 */ /* 0x000fe200078e001a */
[----:B------:R-:W1:Y:S01]  /*3f10*/  LDSM.16.MT88.4 R52, [R252+0x2100] ;  /* 0x00210000fc34783b */ /* 0x000e620000004200 */
[----:B------:R-:W-:Y:S01]  /*3f20*/  IMAD.MOV.U32 R154, RZ, RZ, R27 ;  /* 0x000000ffff9a7224 */ /* 0x000fe200078e001b */
[----:B------:R-:W-:Y:S01]  /*3f30*/  MOV R153, R24 ;  /* 0x0000001800997202 */ /* 0x000fe20000000f00 */
[----:B------:R-:W-:-:S02]  /*3f40*/  IMAD.MOV.U32 R152, RZ, RZ, R25 ;  /* 0x000000ffff987224 */ /* 0x000fc400078e0019 */
[----:B------:R-:W2:Y:S01]  /*3f50*/  LDSM.16.MT88.4 R24, [R251+0x2100] ;  /* 0x00210000fb18783b */ /* 0x000ea20000004200 */
[C---:B------:R-:W-:Y:S03]  /*3f60*/  HMMA.16816.F32.BF16 R16, R4.reuse, R46, R16 ;  /* 0x0000002e0410723c */ /* 0x040fe60000041810 */
[----:B------:R-:W3:Y:S05]  /*3f70*/  LDSM.16.MT88.4 R44, [R252+0x2900] ;  /* 0x00290000fc2c783b */ /* 0x000eea0000004200 */
[----:B------:R-:W-:Y:S01]  /*3f80*/  IMAD.MOV.U32 R131, RZ, RZ, R22 ;  /* 0x000000ffff837224 */ /* 0x000fe200078e0016 */
[----:B------:R-:W-:Y:S01]  /*3f90*/  MOV R130, R23 ;  /* 0x0000001700827202 */ /* 0x000fe20000000f00 */
[----:B------:R-:W-:Y:S01]  /*3fa0*/  IMAD.MOV.U32 R129, RZ, RZ, R20 ;  /* 0x000000ffff817224 */ /* 0x000fe200078e0014 */
[----:B------:R-:W-:Y:S01]  /*3fb0*/  HMMA.16816.F32.BF16 R148, R4, R62, R40 ;  /* 0x0000003e0494723c */ /* 0x000fe20000041828 */
[----:B------:R-:W-:Y:S01]  /*3fc0*/  IMAD.MOV.U32 R128, RZ, RZ, R21 ;  /* 0x000000ffff807224 */ /* 0x000fe200078e0015 */
[----:B------:R-:W4:Y:S04]  /*3fd0*/  LDSM.16.MT88.4 R40, [R251+0x2900] ;  /* 0x00290000fb28783b */ /* 0x000f280000004200 */
[----:B------:R-:W-:Y:S02]  /*3fe0*/  LDSM.16.MT88.4 R60, [R249+0x4100] ;  /* 0x00410000f93c783b */ /* 0x000fe40000004200 */
[----:B------:R-:W-:Y:S05]  /*3ff0*/  HMMA.16816.F32.BF16 R20, R8, R72, RZ ;  /* 0x000000480814723c */ /* 0x000fea00000418ff */
[----:B------:R-:W-:Y:S01]  /*4000*/  MOV R127, R17 ;  /* 0x00000011007f7202 */ /* 0x000fe20000000f00 */
[----:B------:R-:W-:Y:S01]  /*4010*/  IMAD.MOV.U32 R126, RZ, RZ, R18 ;  /* 0x000000ffff7e7224 */ /* 0x000fe200078e0012 */
[----:B------:R-:W-:Y:S01]  /*4020*/  MOV R124, R16 ;  /* 0x00000010007c7202 */ /* 0x000fe20000000f00 */
[----:B------:R-:W-:Y:S01]  /*4030*/  HMMA.16816.F32.BF16 R36, R4, R56, R36 ;  /* 0x000000380424723c */ /* 0x000fe20000041824 */
[----:B------:R-:W-:-:S07]  /*4040*/  IMAD.MOV.U32 R125, RZ, RZ, R19 ;  /* 0x000000ffff7d7224 */ /* 0x000fce00078e0013 */
[----:B------:R-:W-:Y:S08]  /*4050*/  HMMA.16816.F32.BF16 R16, R8, R74, RZ ;  /* 0x0000004a0810723c */ /* 0x000ff000000418ff */
[----:B------:R-:W-:Y:S01]  /*4060*/  HMMA.16816.F32.BF16 R140, R4, R58, R32 ;  /* 0x0000003a048c723c */ /* 0x000fe20000041820 */
[----:B------:R-:W5:Y:S07]  /*4070*/  LDSM.16.MT88.4 R56, [R248+0x4100] ;  /* 0x00410000f838783b */ /* 0x000f6e0000004200 */
[----:B-1----:R-:W-:Y:S01]  /*4080*/  HMMA.16816.F32.BF16 R32, R8, R54, RZ ;  /* 0x000000360820723c */ /* 0x002fe200000418ff */
[----:B------:R-:W-:Y:S01]  /*4090*/  IMAD.MOV.U32 R147, RZ, RZ, R38 ;  /* 0x000000ffff937224 */ /* 0x000fe200078e0026 */
[----:B------:R-:W-:Y:S01]  /*40a0*/  MOV R146, R39 ;  /* 0x0000002700927202 */ /* 0x000fe20000000f00 */
[----:B------:R-:W-:-:S02]  /*40b0*/  IMAD.MOV.U32 R145, RZ, RZ, R36 ;  /* 0x000000ffff917224 */ /* 0x000fc400078e0024 */
[----:B------:R-:W-:-:S03]  /*40c0*/  IMAD.MOV.U32 R144, RZ, RZ, R37 ;  /* 0x000000ffff907224 */ /* 0x000fc600078e0025 */
[----:B------:R-:W-:Y:S08]  /*40d0*/  HMMA.16816.F32.BF16 R68, R4, R28, R20 ;  /* 0x0000001c0444723c */ /* 0x000ff00000041814 */
[C---:B--2---:R-:W-:Y:S08]  /*40e0*/  HMMA.16816.F32.BF16 R20, R8.reuse, R24, RZ ;  /* 0x000000180814723c */ /* 0x044ff000000418ff */
[----:B------:R-:W-:Y:S01]  /*40f0*/  HMMA.16816.F32.BF16 R36, R8, R52, RZ ;  /* 0x000000340824723c */ /* 0x000fe200000418ff */
[----:B------:R-:W1:Y:S07]  /*4100*/  LDSM.16.MT88.4 R52, [R248+0x4900] ;  /* 0x00490000f834783b */ /* 0x000e6e0000004200 */
[----:B------:R-:W-:Y:S08]  /*4110*/  HMMA.16816.F32.BF16 R72, R4, R30, R16 ;  /* 0x0000001e0448723c */ /* 0x000ff00000041810 */
[----:B------:R-:W-:Y:S08]  /*4120*/  HMMA.16816.F32.BF16 R16, R8, R26, RZ ;  /* 0x0000001a0810723c */ /* 0x000ff000000418ff */
[C---:B---3--:R-:W-:Y:S08]  /*4130*/  HMMA.16816.F32.BF16 R116, R4.reuse, R46, R32 ;  /* 0x0000002e0474723c */ /* 0x048ff00000041820 */
[C---:B----4-:R-:W-:Y:S07]  /*4140*/  HMMA.16816.F32.BF16 R20, R4.reuse, R40, R20 ;  /* 0x000000280414723c */ /* 0x050fee0000041814 */
[----:B------:R-:W-:Y:S01]  /*4150*/  IMAD.MOV.U32 R40, RZ, RZ, R137 ;  /* 0x000000ffff287224 */ /* 0x000fe200078e0089 */
[----:B------:R-:W-:Y:S01]  /*4160*/  HMMA.16816.F32.BF16 R76, R4, R44, R36 ;  /* 0x0000002c044c723c */ /* 0x000fe20000041824 */
[----:B------:R-:W2:Y:S01]  /*4170*/  LDSM.16.MT88.4 R36, [R251+0x4100] ;  /* 0x00410000fb24783b */ /* 0x000ea20000004200 */
[----:B------:R-:W-:-:S03]  /*4180*/  MOV R41, R136 ;  /* 0x0000008800297202 */ /* 0x000fc60000000f00 */
[----:B------:R-:W3:Y:S03]  /*4190*/  LDSM.16.MT88.4 R44, [R252+0x4900] ;  /* 0x00490000fc2c783b */ /* 0x000ee60000004200 */
[----:B-----5:R-:W-:Y:S01]  /*41a0*/  HMMA.16816.F32.BF16 R28, R8, R58, RZ ;  /* 0x0000003a081c723c */ /* 0x020fe200000418ff */
[----:B------:R-:W-:Y:S01]  /*41b0*/  IMAD.MOV.U32 R123, RZ, RZ, R118 ;  /* 0x000000ffff7b7224 */ /* 0x000fe200078e0076 */
[----:B------:R-:W-:Y:S01]  /*41c0*/  MOV R121, R117 ;  /* 0x0000007500797202 */ /* 0x000fe20000000f00 */
[----:B------:R-:W-:Y:S02]  /*41d0*/  IMAD.MOV.U32 R122, RZ, RZ, R119 ;  /* 0x000000ffff7a7224 */ /* 0x000fe400078e0077 */
[----:B------:R-:W-:Y:S02]  /*41e0*/  IMAD.MOV.U32 R120, RZ, RZ, R116 ;  /* 0x000000ffff787224 */ /* 0x000fe400078e0074 */
[----:B------:R-:W-:Y:S01]  /*41f0*/  MOV R58, R153 ;  /* 0x00000099003a7202 */ /* 0x000fe20000000f00 */
[----:B------:R-:W-:Y:S01]  /*4200*/  HMMA.16816.F32.BF16 R16, R4, R42, R16 ;  /* 0x0000002a0410723c */ /* 0x000fe20000041810 */
[----:B------:R-:W-:Y:S01]  /*4210*/  IMAD.MOV.U32 R119, RZ, RZ, R22 ;  /* 0x000000ffff777224 */ /* 0x000fe200078e0016 */
[----:B------:R-:W-:Y:S01]  /*4220*/  MOV R118, R23 ;  /* 0x0000001700767202 */ /* 0x000fe20000000f00 */
[----:B------:R-:W-:-:S02]  /*4230*/  IMAD.MOV.U32 R117, RZ, RZ, R21 ;  /* 0x000000ffff757224 */ /* 0x000fc400078e0015 */
[----:B------:R-:W-:Y:S02]  /*4240*/  IMAD.MOV.U32 R116, RZ, RZ, R20 ;  /* 0x000000ffff747224 */ /* 0x000fe400078e0014 */
[----:B------:R-:W-:Y:S01]  /*4250*/  IMAD.MOV.U32 R59, RZ, RZ, R152 ;  /* 0x000000ffff3b7224 */ /* 0x000fe200078e0098 */
[----:B------:R-:W-:Y:S01]  /*4260*/  HMMA.16816.F32.BF16 R20, R8, R62, RZ ;  /* 0x0000003e0814723c */ /* 0x000fe200000418ff */
[----:B------:R-:W-:Y:S01]  /*4270*/  MOV R42, R139 ;  /* 0x0000008b002a7202 */ /* 0x000fe20000000f00 */
[----:B------:R-:W-:-:S05]  /*4280*/  IMAD.MOV.U32 R43, RZ, RZ, R138 ;  /* 0x000000ffff2b7224 */ /* 0x000fca00078e008a */
[----:B------:R-:W-:Y:S01]  /*4290*/  IMAD.MOV.U32 R62, RZ, RZ, R131 ;  /* 0x000000ffff3e7224 */ /* 0x000fe200078e0083 */
[----:B------:R-:W-:Y:S01]  /*42a0*/  HMMA.16816.F32.BF16 R32, R8, R56, RZ ;  /* 0x000000380820723c */ /* 0x000fe200000418ff */
[----:B------:R-:W-:-:S06]  /*42b0*/  IMAD.MOV.U32 R63, RZ, RZ, R130 ;  /* 0x000000ffff3f7224 */ /* 0x000fcc00078e0082 */
[----:B------:R-:W-:Y:S01]  /*42c0*/  IMAD.MOV.U32 R56, RZ, RZ, R155 ;  /* 0x000000ffff387224 */ /* 0x000fe200078e009b */
[----:B-1----:R-:W-:Y:S01]  /*42d0*/  HMMA.16816.F32.BF16 R160, R4, R54, R28 ;  /* 0x0000003604a0723c */ /* 0x002fe2000004181c */
[----:B------:R-:W1:Y:S01]  /*42e0*/  LDSM.16.MT88.4 R28, [R251+0x4900] ;  /* 0x00490000fb1c783b */ /* 0x000e620000004200 */
[----:B------:R-:W-:Y:S01]  /*42f0*/  MOV R105, R18 ;  /* 0x0000001200697202 */ /* 0x000fe20000000f00 */
[----:B------:R-:W-:Y:S01]  /*4300*/  IMAD.MOV.U32 R104, RZ, RZ, R19 ;  /* 0x000000ffff687224 */ /* 0x000fe200078e0013 */
[----:B------:R-:W-:Y:S01]  /*4310*/  MOV R0, R16 ;  /* 0x0000001000007202 */ /* 0x000fe20000000f00 */
[----:B------:R-:W-:Y:S02]  /*4320*/  IMAD.MOV.U32 R3, RZ, RZ, R17 ;  /* 0x000000ffff037224 */ /* 0x000fe400078e0011 */
[----:B------:R-:W-:Y:S01]  /*4330*/  IMAD.MOV.U32 R57, RZ, RZ, R154 ;  /* 0x000000ffff397224 */ /* 0x000fe200078e009a */
[----:B------:R-:W-:Y:S01]  /*4340*/  HMMA.16816.F32.BF16 R16, R8, R64, RZ ;  /* 0x000000400810723c */ /* 0x000fe200000418ff */
[----:B------:R-:W-:-:S02]  /*4350*/  IMAD.MOV.U32 R54, RZ, RZ, R145 ;  /* 0x000000ffff367224 */ /* 0x000fc400078e0091 */
[----:B------:R-:W-:-:S04]  /*4360*/  IMAD.MOV.U32 R55, RZ, RZ, R144 ;  /* 0x000000ffff377224 */ /* 0x000fc800078e0090 */
[----:B------:R-:W-:Y:S01]  /*4370*/  IMAD.MOV.U32 R65, RZ, RZ, R127 ;  /* 0x000000ffff417224 */ /* 0x000fe200078e007f */
[----:B------:R-:W-:Y:S01]  /*4380*/  HMMA.16816.F32.BF16 R152, R4, R50, R20 ;  /* 0x000000320498723c */ /* 0x000fe20000041814 */
[----:B------:R-:W-:-:S06]  /*4390*/  IMAD.MOV.U32 R64, RZ, RZ, R124 ;  /* 0x000000ffff407224 */ /* 0x000fcc00078e007c */
[----:B------:R-:W-:Y:S01]  /*43a0*/  MOV R50, R126 ;  /* 0x0000007e00327202 */ /* 0x000fe20000000f00 */
[----:B------:R-:W-:Y:S01]  /*43b0*/  HMMA.16816.F32.BF16 R188, R4, R52, R32 ;  /* 0x0000003404bc723c */ /* 0x000fe20000041820 */
[----:B------:R-:W4:Y:S01]  /*43c0*/  LDSM.16.MT88.4 R32, [R248+0x6100] ;  /* 0x00610000f820783b */ /* 0x000f220000004200 */
[----:B------:R-:W-:-:S05]  /*43d0*/  IMAD.MOV.U32 R51, RZ, RZ, R125 ;  /* 0x000000ffff337224 */ /* 0x000fca00078e007d */
[----:B------:R-:W-:Y:S01]  /*43e0*/  IMAD.MOV.U32 R52, RZ, RZ, R147 ;  /* 0x000000ffff347224 */ /* 0x000fe200078e0093 */
[----:B--2---:R-:W-:Y:S01]  /*43f0*/  HMMA.16816.F32.BF16 R20, R8, R36, RZ ;  /* 0x000000240814723c */ /* 0x004fe200000418ff */
[----:B------:R-:W-:-:S06]  /*4400*/  MOV R53, R146 ;  /* 0x0000009200357202 */ /* 0x000fcc0000000f00 */
[----:B------:R-:W-:Y:S01]  /*4410*/  IMAD.MOV.U32 R36, RZ, RZ, R119 ;  /* 0x000000ffff247224 */ /* 0x000fe200078e0077 */
[----:B---3--:R-:W-:Y:S01]  /*4420*/  HMMA.16816.F32.BF16 R180, R4, R44, R16 ;  /* 0x0000002c04b4723c */ /* 0x008fe20000041810 */
[----:B------:R-:W-:-:S06]  /*4430*/  IMAD.MOV.U32 R37, RZ, RZ, R118 ;  /* 0x000000ffff257224 */ /* 0x000fcc00078e0076 */
[----:B------:R-:W-:Y:S01]  /*4440*/  MOV R44, R123 ;  /* 0x0000007b002c7202 */ /* 0x000fe20000000f00 */
[----:B------:R-:W-:Y:S01]  /*4450*/  HMMA.16816.F32.BF16 R16, R8, R38, RZ ;  /* 0x000000260810723c */ /* 0x000fe200000418ff */
[----:B------:R-:W-:-:S06]  /*4460*/  IMAD.MOV.U32 R45, RZ, RZ, R122 ;  /* 0x000000ffff2d7224 */ /* 0x000fcc00078e007a */
[----:B------:R-:W-:Y:S01]  /*4470*/  MOV R39, R117 ;  /* 0x0000007500277202 */ /* 0x000fe20000000f00 */
[----:B------:R-:W-:Y:S01]  /*4480*/  HMMA.16816.F32.BF16 R24, R8, R60, RZ ;  /* 0x0000003c0818723c */ /* 0x000fe200000418ff */
[----:B------:R-:W-:-:S06]  /*4490*/  IMAD.MOV.U32 R38, RZ, RZ, R116 ;  /* 0x000000ffff267224 */ /* 0x000fcc00078e0074 */
[----:B------:R-:W-:Y:S01]  /*44a0*/  MOV R60, R129 ;  /* 0x00000081003c7202 */ /* 0x000fe20000000f00 */
[----:B-1----:R-:W-:Y:S01]  /*44b0*/  HMMA.16816.F32.BF16 R136, R4, R28, R20 ;  /* 0x0000001c0488723c */ /* 0x002fe20000041814 */
[----:B------:R-:W1:Y:S01]  /*44c0*/  LDSM.16.MT88.4 R20, [R248+0x6900] ;  /* 0x00690000f814783b */ /* 0x000e620000004200 */
[----:B------:R-:W-:-:S05]  /*44d0*/  IMAD.MOV.U32 R61, RZ, RZ, R128 ;  /* 0x000000ffff3d7224 */ /* 0x000fca00078e0080 */
[----:B------:R-:W-:Y:S01]  /*44e0*/  MOV R29, R3 ;  /* 0x00000003001d7202 */ /* 0x000fe20000000f00 */
[C---:B------:R-:W-:Y:S01]  /*44f0*/  HMMA.16816.F32.BF16 R128, R4.reuse, R30, R16 ;  /* 0x0000001e0480723c */ /* 0x040fe20000041810 */
[----:B------:R-:W-:Y:S02]  /*4500*/  FADD.FTZ R3, R15, R14 ;  /* 0x0000000e0f037221 */ /* 0x000fe40000010000 */
[----:B------:R-:W-:Y:S02]  /*4510*/  FFMA.FTZ R28, R99, c[0x0][0x2d0], -R13 ;  /* 0x0000b400631c7a23 */ /* 0x000fe4000001080d */
[----:B------:R-:W-:Y:S02]  /*4520*/  FADD.FTZ R3, R80, R3 ;  /* 0x0000000350037221 */ /* 0x000fe40000010000 */
[----:B------:R-:W-:Y:S01]  /*4530*/  IMAD.MOV.U32 R30, RZ, RZ, R0 ;  /* 0x000000ffff1e7224 */ /* 0x000fe200078e0000 */
[----:B------:R-:W-:Y:S01]  /*4540*/  HMMA.16816.F32.BF16 R184, R4, R48, R24 ;  /* 0x0000003004b8723c */ /* 0x000fe20000041818 */
[----:B------:R-:W-:-:S02]  /*4550*/  FADD.FTZ R3, R81, R3 ;  /* 0x0000000351037221 */ /* 0x000fc40000010000 */
[----:B------:R-:W-:Y:S02]  /*4560*/  FADD.FTZ R0, R85, R83 ;  /* 0x0000005355007221 */ /* 0x000fe40000010000 */
[----:B------:R-:W-:Y:S02]  /*4570*/  FFMA.FTZ R31, R98, c[0x0][0x2d0], -R13 ;  /* 0x0000b400621f7a23 */ /* 0x000fe4000001080d */
[----:B------:R-:W-:Y:S01]  /*4580*/  IMAD.MOV.U32 R48, RZ, RZ, R107 ;  /* 0x000000ffff307224 */ /* 0x000fe200078e006b */
[----:B----4-:R-:W-:Y:S01]  /*4590*/  HMMA.16816.F32.BF16 R16, R8, R32, RZ ;  /* 0x000000200810723c */ /* 0x010fe200000418ff */
[----:B------:R-:W-:Y:S01]  /*45a0*/  MOV R49, R106 ;  /* 0x0000006a00317202 */ /* 0x000fe20000000f00 */
[----:B------:R-:W-:Y:S01]  /*45b0*/  FADD.FTZ R0, R82, R0 ;  /* 0x0000000052007221 */ /* 0x000fe20000010000 */
[----:B------:R-:W-:Y:S01]  /*45c0*/  MOV R82, R44 ;  /* 0x0000002c00527202 */ /* 0x000fe20000000f00 */
[----:B------:R-:W-:Y:S02]  /*45d0*/  IMAD.MOV.U32 R83, RZ, RZ, R45 ;  /* 0x000000ffff537224 */ /* 0x000fe400078e002d */
[----:B------:R-:W-:-:S02]  /*45e0*/  IMAD.MOV.U32 R85, RZ, RZ, R49 ;  /* 0x000000ffff557224 */ /* 0x000fc400078e0031 */
[----:B------:R-:W-:Y:S01]  /*45f0*/  HMMA.16816.F32.BF16 R24, R8, R66, RZ ;  /* 0x000000420818723c */ /* 0x000fe200000418ff */
[----:B------:R-:W-:Y:S01]  /*4600*/  IMAD.MOV.U32 R32, RZ, RZ, R48 ;  /* 0x000000ffff207224 */ /* 0x000fe200078e0030 */
[----:B------:R-:W-:Y:S01]  /*4610*/  MOV R48, R54 ;  /* 0x0000003600307202 */ /* 0x000fe20000000f00 */
[----:B------:R-:W-:Y:S01]  /*4620*/  IMAD.MOV.U32 R49, RZ, RZ, R55 ;  /* 0x000000ffff317224 */ /* 0x000fe200078e0037 */
[----:B------:R-:W-:Y:S01]  /*4630*/  MOV R54, R56 ;  /* 0x0000003800367202 */ /* 0x000fe20000000f00 */
[----:B------:R-:W-:Y:S02]  /*4640*/  IMAD.MOV.U32 R55, RZ, RZ, R57 ;  /* 0x000000ffff377224 */ /* 0x000fe400078e0039 */
[----:B------:R-:W-:Y:S01]  /*4650*/  IMAD.MOV.U32 R67, RZ, RZ, R121 ;  /* 0x000000ffff437224 */ /* 0x000fe200078e0079 */
[----:B------:R-:W-:Y:S01]  /*4660*/  MOV R66, R120 ;  /* 0x0000007800427202 */ /* 0x000fe20000000f00 */
[----:B------:R-:W-:Y:S02]  /*4670*/  FADD.FTZ R0, R86, R0 ;  /* 0x0000000056007221 */ /* 0x000fe40000010000 */
[----:B------:R-:W-:Y:S01]  /*4680*/  IMAD.MOV.U32 R81, RZ, RZ, R67 ;  /* 0x000000ffff517224 */ /* 0x000fe200078e0043 */
[----:B------:R-:W-:Y:S01]  /*4690*/  MOV R67, R51 ;  /* 0x0000003300437202 */ /* 0x000fe20000000f00 */
[----:B------:R-:W-:Y:S01]  /*46a0*/  IMAD.MOV.U32 R80, RZ, RZ, R66 ;  /* 0x000000ffff507224 */ /* 0x000fe200078e0042 */
[----:B------:R-:W-:Y:S01]  /*46b0*/  MOV R51, R53 ;  /* 0x0000003500337202 */ /* 0x000fe20000000f00 */
[----:B------:R-:W-:Y:S01]  /*46c0*/  IMAD.MOV.U32 R66, RZ, RZ, R50 ;  /* 0x000000ffff427224 */ /* 0x000fe200078e0032 */
[----:B-1----:R-:W-:Y:S01]  /*46d0*/  HMMA.16816.F32.BF16 R124, R4, R20, R16 ;  /* 0x00000014047c723c */ /* 0x002fe20000041810 */
[----:B------:R-:W-:-:S02]  /*46e0*/  IMAD.MOV.U32 R50, RZ, RZ, R52 ;  /* 0x000000ffff327224 */ /* 0x000fc400078e0034 */
[----:B------:R-:W-:Y:S02]  /*46f0*/  IMAD.MOV.U32 R52, RZ, RZ, R58 ;  /* 0x000000ffff347224 */ /* 0x000fe400078e003a */
[----:B------:R-:W-:Y:S02]  /*4700*/  IMAD.MOV.U32 R53, RZ, RZ, R59 ;  /* 0x000000ffff357224 */ /* 0x000fe400078e003b */
[----:B------:R-:W-:Y:S01]  /*4710*/  FADD.FTZ R0, R88, R0 ;  /* 0x0000000058007221 */ /* 0x000fe20000010000 */
[----:B------:R-:W-:Y:S01]  /*4720*/  HMMA.16816.F32.BF16 R144, R4, R46, R24 ;  /* 0x0000002e0490723c */ /* 0x000fe20000041818 */
[----:B------:R-:W1:Y:S01]  /*4730*/  LDSM.16.MT88.4 R24, [R249+0x6100] ;  /* 0x00610000f918783b */ /* 0x000e620000004200 */
[----:B------:R-:W-:Y:S01]  /*4740*/  FADD.FTZ R3, R84, R3 ;  /* 0x0000000354037221 */ /* 0x000fe20000010000 */
[----:B------:R-:W-:Y:S01]  /*4750*/  MOV R88, R38 ;  /* 0x0000002600587202 */ /* 0x000fe20000000f00 */
[----:B------:R-:W-:Y:S02]  /*4760*/  FADD.FTZ R0, R89, R0 ;  /* 0x0000000059007221 */ /* 0x000fe40000010000 */
[----:B------:R-:W-:-:S02]  /*4770*/  FFMA.FTZ R14, R101, c[0x0][0x2d0], -R13 ;  /* 0x0000b400650e7a23 */ /* 0x000fc4000001080d */
[----:B------:R-:W-:Y:S01]  /*4780*/  HMMA.16816.F32.BF16 R16, R8, R34, RZ ;  /* 0x000000220810723c */ /* 0x000fe200000418ff */
[----:B------:R-:W-:Y:S02]  /*4790*/  IMAD.MOV.U32 R46, RZ, RZ, R105 ;  /* 0x000000ffff2e7224 */ /* 0x000fe400078e0069 */
[----:B------:R-:W-:Y:S02]  /*47a0*/  IMAD.MOV.U32 R47, RZ, RZ, R104 ;  /* 0x000000ffff2f7224 */ /* 0x000fe400078e0068 */
[----:B------:R-:W-:Y:S02]  /*47b0*/  IMAD.MOV.U32 R98, RZ, RZ, R46 ;  /* 0x000000ffff627224 */ /* 0x000fe400078e002e */
[----:B------:R-:W-:Y:S02]  /*47c0*/  IMAD.MOV.U32 R99, RZ, RZ, R47 ;  /* 0x000000ffff637224 */ /* 0x000fe400078e002f */
[----:B------:R-:W-:Y:S01]  /*47d0*/  FFMA.FTZ R84, R97, c[0x0][0x2d0], -R13 ;  /* 0x0000b40061547a23 */ /* 0x000fe2000001080d */
[----:B------:R-:W-:Y:S01]  /*47e0*/  MOV R97, R29 ;  /* 0x0000001d00617202 */ /* 0x000fe20000000f00 */
[----:B------:R-:W-:-:S02]  /*47f0*/  FADD.FTZ R0, R90, R0 ;  /* 0x000000005a007221 */ /* 0x000fc40000010000 */
[----:B------:R-:W-:Y:S02]  /*4800*/  FADD.FTZ R29, R87, R3 ;  /* 0x00000003571d7221 */ /* 0x000fe40000010000 */
[--C-:B------:R-:W-:Y:S01]  /*4810*/  FFMA.FTZ R15, R100, c[0x0][0x2d0], -R13.reuse ;  /* 0x0000b400640f7a23 */ /* 0x100fe2000001080d */
[----:B------:R2:W3:Y:S01]  /*4820*/  MUFU.EX2 R3, R14 ;  /* 0x0000000e00037308 */ /* 0x0004e20000000800 */
[----:B------:R-:W-:Y:S02]  /*4830*/  FFMA.FTZ R35, R96, c[0x0][0x2d0], -R13 ;  /* 0x0000b40060237a23 */ /* 0x000fe4000001080d */
[----:B------:R-:W-:Y:S02]  /*4840*/  IMAD.MOV.U32 R96, RZ, RZ, R30 ;  /* 0x000000ffff607224 */ /* 0x000fe400078e001e */
[----:B------:R-:W-:Y:S01]  /*4850*/  FADD.FTZ R30, R91, R0 ;  /* 0x000000005b1e7221 */ /* 0x000fe20000010000 */
[----:B------:R-:W-:Y:S01]  /*4860*/  MOV R91, R37 ;  /* 0x00000025005b7202 */ /* 0x000fe20000000f00 */
[----:B------:R-:W-:Y:S01]  /*4870*/  IMAD.MOV.U32 R89, RZ, RZ, R39 ;  /* 0x000000ffff597224 */ /* 0x000fe200078e0027 */
[----:B------:R-:W-:Y:S01]  /*4880*/  HMMA.16816.F32.BF16 R120, R4, R22, R16 ;  /* 0x000000160478723c */ /* 0x000fe20000041810 */
[----:B------:R-:W4:Y:S01]  /*4890*/  LDSM.16.MT88.4 R20, [R249+0x6900] ;  /* 0x00690000f914783b */ /* 0x000f220000004200 */
[----:B------:R5:W3:Y:S01]  /*48a0*/  MUFU.EX2 R0, R15 ;  /* 0x0000000f00007308 */ /* 0x000ae20000000800 */
[----:B------:R-:W-:-:S02]  /*48b0*/  IMAD.MOV.U32 R90, RZ, RZ, R36 ;  /* 0x000000ffff5a7224 */ /* 0x000fc400078e0024 */
[--C-:B------:R-:W-:Y:S02]  /*48c0*/  FFMA.FTZ R34, R95, c[0x0][0x2d0], -R13.reuse ;  /* 0x0000b4005f227a23 */ /* 0x100fe4000001080d */
[----:B------:R-:W-:Y:S01]  /*48d0*/  FFMA.FTZ R33, R94, c[0x0][0x2d0], -R13 ;  /* 0x0000b4005e217a23 */ /* 0x000fe2000001080d */
[----:B-1----:R-:W-:Y:S01]  /*48e0*/  HMMA.16816.F32.BF16 R16, R8, R24, RZ ;  /* 0x000000180810723c */ /* 0x002fe200000418ff */
[--C-:B------:R-:W-:Y:S02]  /*48f0*/  FFMA.FTZ R13, R112, c[0x0][0x2d0], -R12.reuse ;  /* 0x0000b400700d7a23 */ /* 0x100fe4000001080c */
[--C-:B--2---:R-:W-:Y:S02]  /*4900*/  FFMA.FTZ R14, R110, c[0x0][0x2d0], -R12.reuse ;  /* 0x0000b4006e0e7a23 */ /* 0x104fe4000001080c */
[----:B------:R-:W-:Y:S02]  /*4910*/  IMAD.MOV.U32 R112, RZ, RZ, R85 ;  /* 0x000000ffff707224 */ /* 0x000fe400078e0055 */
[----:B-----5:R-:W-:-:S02]  /*4920*/  FFMA.FTZ R15, R111, c[0x0][0x2d0], -R12 ;  /* 0x0000b4006f0f7a23 */ /* 0x020fc4000001080c */
[----:B------:R-:W-:Y:S08]  /*4930*/  MUFU.EX2 R14, R14 ;  /* 0x0000000e000e7308 */ /* 0x000ff00000000800 */
[----:B------:R-:W-:Y:S07]  /*4940*/  MUFU.EX2 R15, R15 ;  /* 0x0000000f000f7308 */ /* 0x000fee0000000800 */
[----:B----4-:R-:W-:Y:S08]  /*4950*/  HMMA.16816.F32.BF16 R116, R4, R20, R16 ;  /* 0x000000140474723c */ /* 0x010ff00000041810 */
[----:B------:R-:W-:Y:S01]  /*4960*/  HMMA.16816.F32.BF16 R16, R8, R26, RZ ;  /* 0x0000001a0810723c */ /* 0x000fe200000418ff */
[----:B------:R-:W1:Y:S11]  /*4970*/  LDSM.16.MT88.4 R24, [R252+0x6100] ;  /* 0x00610000fc18783b */ /* 0x000e760000004200 */
[----:B------:R-:W-:Y:S11]  /*4980*/  @!UPT UIADD3 URZ, URZ, URZ, URZ ;  /* 0x0000003f3f3ff290 */ /* 0x000ff6000fffe03f */
[----:B------:R-:W-:Y:S01]  /*4990*/  @!UPT UIADD3 URZ, URZ, URZ, URZ ;  /* 0x0000003f3f3ff290 */ /* 0x000fe2000fffe03f */
[----:B------:R-:W-:Y:S01]  /*49a0*/  HMMA.16816.F32.BF16 R104, R4, R22, R16 ;  /* 0x000000160468723c */ /* 0x000fe20000041810 */
[----:B------:R-:W2:Y:S07]  /*49b0*/  LDSM.16.MT88.4 R20, [R252+0x6900] ;  /* 0x00690000fc14783b */ /* 0x000eae0000004200 */
[----:B-1----:R-:W-:Y:S11]  /*49c0*/  HMMA.16816.F32.BF16 R16, R8, R24, RZ ;  /* 0x000000180810723c */ /* 0x002ff600000418ff */
[----:B------:R-:W-:Y:S11]  /*49d0*/  @!UPT UIADD3 URZ, URZ, URZ, URZ ;  /* 0x0000003f3f3ff290 */ /* 0x000ff6000fffe03f */
[----:B------:R-:W-:Y:S02]  /*49e0*/  @!UPT UIADD3 URZ, URZ, URZ, URZ ;  /* 0x0000003f3f3ff290 */ /* 0x000fe4000fffe03f */
[----:B--2---:R-:W-:Y:S08]  /*49f0*/  HMMA.16816.F32.BF16 R56, R4, R20, R16 ;  /* 0x000000140438723c */ /* 0x004ff00000041810 */
[----:B------:R-:W-:Y:S11]  /*4a00*/  HMMA.16816.F32.BF16 R16, R8, R26, RZ ;  /* 0x0000001a0810723c */ /* 0x000ff600000418ff */
[----:B------:R-:W-:Y:S11]  /*4a10*/  @!UPT UIADD3 URZ, URZ, URZ, URZ ;  /* 0x0000003f3f3ff290 */ /* 0x000ff6000fffe03f */
[----:B------:R-:W-:Y:S02]  /*4a20*/  @!UPT UIADD3 URZ, URZ, URZ, URZ ;  /* 0x0000003f3f3ff290 */ /* 0x000fe4000fffe03f */
[----:B------:R-:W-:Y:S01]  /*4a30*/  HMMA.16816.F32.BF16 R44, R4, R22, R16 ;  /* 0x00000016042c723c */ /* 0x000fe20000041810 */
[----:B------:R-:W1:Y:S07]  /*4a40*/  LDSM.16.MT88.4 R16, [R251+0x6100] ;  /* 0x00610000fb10783b */ /* 0x000e6e0000004200 */
[C---:B-1----:R-:W-:Y:S08]  /*4a50*/  HMMA.16816.F32.BF16 R20, R8.reuse, R16, RZ ;  /* 0x000000100814723c */ /* 0x042ff000000418ff */
[----:B------:R-:W-:Y:S01]  /*4a60*/  HMMA.16816.F32.BF16 R8, R8, R18, RZ ;  /* 0x000000120808723c */ /* 0x000fe200000418ff */
[----:B------:R-:W1:Y:S11]  /*4a70*/  LDSM.16.MT88.4 R16, [R251+0x6900] ;  /* 0x00690000fb10783b */ /* 0x000e760000004200 */
[----:B------:R-:W-:Y:S04]  /*4a80*/  @!UPT UIADD3 URZ, URZ, URZ, URZ ;  /* 0x0000003f3f3ff290 */ /* 0x000fe8000fffe03f */
[C---:B-1----:R-:W-:Y:S01]  /*4a90*/  HMMA.16816.F32.BF16 R36, R4.reuse, R16, R20 ;  /* 0x000000100424723c */ /* 0x042fe20000041814 */
[----:B------:R-:W-:Y:S07]  /*4aa0*/  MUFU.EX2 R16, R31 ;  /* 0x0000001f00107308 */ /* 0x000fee0000000800 */
[----:B------:R-:W-:Y:S01]  /*4ab0*/  HMMA.16816.F32.BF16 R20, R4, R18, R8 ;  /* 0x000000120414723c */ /* 0x000fe20000041808 */
[----:B------:R-:W1:Y:S01]  /*4ac0*/  LDSM.16.MT88.4 R8, [R248+0x1100] ;  /* 0x00110000f808783b */ /* 0x000e620000004200 */
[----:B------:R2:W4:Y:S05]  /*4ad0*/  MUFU.EX2 R6, R28 ;  /* 0x0000001c00067308 */ /* 0x00052a0000000800 */
[----:B---3--:R-:W-:-:S02]  /*4ae0*/  FADD.FTZ R4, R3, R30 ;  /* 0x0000001e03047221 */ /* 0x008fc40000010000 */
[--C-:B------:R-:W-:Y:S01]  /*4af0*/  FFMA.FTZ R7, R113, c[0x0][0x2d0], -R12.reuse ;  /* 0x0000b40071077a23 */ /* 0x100fe2000001080c */
[----:B------:R-:W-:Y:S01]  /*4b00*/  MOV R113, R32 ;  /* 0x0000002000717202 */ /* 0x000fe20000000f00 */
[--C-:B------:R-:W-:Y:S01]  /*4b10*/  FFMA.FTZ R18, R109, c[0x0][0x2d0], -R12.reuse ;  /* 0x0000b4006d127a23 */ /* 0x100fe2000001080c */
[----:B------:R-:W-:Y:S01]  /*4b20*/  MUFU.EX2 R17, R33 ;  /* 0x0000002100117308 */ /* 0x000fe20000000800 */
[--C-:B------:R-:W-:Y:S02]  /*4b30*/  FFMA.FTZ R19, R108, c[0x0][0x2d0], -R12.reuse ;  /* 0x0000b4006c137a23 */ /* 0x100fe4000001080c */
[--C-:B------:R-:W-:Y:S02]  /*4b40*/  FFMA.FTZ R32, R102, c[0x0][0x2d0], -R12.reuse ;  /* 0x0000b40066207a23 */ /* 0x100fe4000001080c */
[----:B------:R-:W-:Y:S02]  /*4b50*/  FADD.FTZ R5, R93, R29 ;  /* 0x0000001d5d057221 */ /* 0x000fe40000010000 */
[----:B--2---:R-:W-:-:S02]  /*4b60*/  FFMA.FTZ R28, R103, c[0x0][0x2d0], -R12 ;  /* 0x0000b400671c7a23 */ /* 0x004fc4000001080c */
[C---:B------:R-:W-:Y:S01]  /*4b70*/  FADD.FTZ R12, R0.reuse, R4 ;  /* 0x00000004000c7221 */ /* 0x040fe20000010000 */
[----:B------:R-:W-:Y:S01]  /*4b80*/  F2FP.BF16.PACK_AB R4, R0, R3 ;  /* 0x000000030004723e */ /* 0x000fe200000010ff */
[----:B------:R-:W-:Y:S01]  /*4b90*/  FADD.FTZ R5, R92, R5 ;  /* 0x000000055c057221 */ /* 0x000fe20000010000 */
[----:B------:R-:W2:Y:S01]  /*4ba0*/  MUFU.EX2 R3, R7 ;  /* 0x0000000700037308 */ /* 0x000ea20000000800 */
[----:B----4-:R-:W-:Y:S01]  /*4bb0*/  FADD.FTZ R12, R6, R12 ;  /* 0x0000000c060c7221 */ /* 0x010fe20000010000 */
[----:B------:R-:W-:-:S06]  /*4bc0*/  F2FP.BF16.PACK_AB R6, R16, R6 ;  /* 0x000000061006723e */ /* 0x000fcc00000010ff */
[----:B------:R-:W3:Y:S01]  /*4bd0*/  MUFU.EX2 R0, R13 ;  /* 0x0000000d00007308 */ /* 0x000ee20000000800 */
[----:B--2---:R-:W-:Y:S01]  /*4be0*/  FADD.FTZ R5, R3, R5 ;  /* 0x0000000503057221 */ /* 0x004fe20000010000 */
[----:B------:R-:W-:-:S03]  /*4bf0*/  F2FP.BF16.PACK_AB R7, R14, R15 ;  /* 0x0000000f0e07723e */ /* 0x000fc600000010ff */
[C---:B---3--:R-:W-:Y:S01]  /*4c00*/  FADD.FTZ R13, R0.reuse, R5 ;  /* 0x00000005000d7221 */ /* 0x048fe20000010000 */
[----:B------:R-:W-:Y:S02]  /*4c10*/  F2FP.BF16.PACK_AB R5, R0, R3 ;  /* 0x000000030005723e */ /* 0x000fe400000010ff */
[----:B------:R2:W-:Y:S05]  /*4c20*/  MUFU.EX2 R3, R84 ;  /* 0x0000005400037308 */ /* 0x0005ea0000000800 */
[C---:B-1----:R-:W-:Y:S03]  /*4c30*/  HMMA.16816.F32.BF16 R164, R4.reuse, R8, R164 ;  /* 0x0000000804a4723c */ /* 0x042fe600000418a4 */
[----:B------:R1:W3:Y:S05]  /*4c40*/  MUFU.EX2 R0, R35 ;  /* 0x0000002300007308 */ /* 0x0002ea0000000800 */
[C---:B------:R-:W-:Y:S01]  /*4c50*/  HMMA.16816.F32.BF16 R24, R4.reuse, R10, R156 ;  /* 0x0000000a0418723c */ /* 0x040fe2000004189c */
[----:B------:R-:W4:Y:S07]  /*4c60*/  LDSM.16.MT88.4 R8, [R249+0x1100] ;  /* 0x00110000f908783b */ /* 0x000f2e0000004200 */
[C---:B----4-:R-:W-:Y:S08]  /*4c70*/  HMMA.16816.F32.BF16 R156, R4.reuse, R8, R40 ;  /* 0x00000008049c723c */ /* 0x050ff00000041828 */
        /* <DEDUP_REMOVED lines=27> */
[----:B------:R-:W-:Y:S11]  /*4e30*/  HMMA.16816.F32.BF16 R8, R4, R10, R144 ;  /* 0x0000000a0408723c */ /* 0x000ff60000041890 */
[----:B------:R-:W-:Y:S05]  /*4e40*/  @!UPT UIADD3 URZ, URZ, URZ, URZ ;  /* 0x0000003f3f3ff290 */ /* 0x000fea000fffe03f */
[----:B------:R-:W-:Y:S01]  /*4e50*/  IMAD.MOV.U32 R152, RZ, RZ, R180 ;  /* 0x000000ffff987224 */ /* 0x000fe200078e00b4 */
[----:B------:R-:W-:Y:S01]  /*4e60*/  MOV R86, R182 ;  /* 0x000000b600567202 */ /* 0x000fe20000000f00 */
[----:B------:R-:W-:Y:S02]  /*4e70*/  IMAD.MOV.U32 R85, RZ, RZ, R181 ;  /* 0x000000ffff557224 */ /* 0x000fe400078e00b5 */
[----:B------:R-:W-:Y:S01]  /*4e80*/  IMAD.MOV.U32 R87, RZ, RZ, R183 ;  /* 0x000000ffff577224 */ /* 0x000fe200078e00b7 */
[----:B--2---:R-:W-:Y:S02]  /*4e90*/  MOV R84, R152 ;  /* 0x0000009800547202 */ /* 0x004fe40000000f00 */
[----:B------:R-:W-:Y:S01]  /*4ea0*/  LDSM.16.MT88.4 R152, [R249+0x1900] ;  /* 0x00190000f998783b */ /* 0x000fe20000004200 */
[----:B------:R-:W-:Y:S01]  /*4eb0*/  IMAD.MOV.U32 R147, RZ, RZ, R8 ;  /* 0x000000ffff937224 */ /* 0x000fe200078e0008 */
[----:B------:R-:W-:Y:S01]  /*4ec0*/  MOV R146, R9 ;  /* 0x0000000900927202 */ /* 0x000fe20000000f00 */
[----:B------:R-:W-:-:S02]  /*4ed0*/  IMAD.MOV.U32 R145, RZ, RZ, R10 ;  /* 0x000000ffff917224 */ /* 0x000fc400078e000a */
[----:B------:R-:W-:Y:S02]  /*4ee0*/  IMAD.MOV.U32 R144, RZ, RZ, R11 ;  /* 0x000000ffff907224 */ /* 0x000fe400078e000b */
[----:B------:R-:W2:Y:S02]  /*4ef0*/  LDSM.16.MT88.4 R8, [R251+0x5100] ;  /* 0x00510000fb08783b */ /* 0x000ea40000004200 */
[C---:B--2---:R-:W-:Y:S08]  /*4f00*/  HMMA.16816.F32.BF16 R160, R4.reuse, R8, R136 ;  /* 0x0000000804a0723c */ /* 0x044ff00000041888 */
[C---:B------:R-:W-:Y:S01]  /*4f10*/  HMMA.16816.F32.BF16 R188, R4.reuse, R10, R128 ;  /* 0x0000000a04bc723c */ /* 0x040fe20000041880 */
[----:B------:R-:W2:Y:S11]  /*4f20*/  LDSM.16.MT88.4 R8, [R248+0x7100] ;  /* 0x00710000f808783b */ /* 0x000eb60000004200 */
[----:B------:R-:W-:Y:S04]  /*4f30*/  @!UPT UIADD3 URZ, URZ, URZ, URZ ;  /* 0x0000003f3f3ff290 */ /* 0x000fe8000fffe03f */
[----:B------:R-:W-:Y:S01]  /*4f40*/  MOV R139, R160 ;  /* 0x000000a0008b7202 */ /* 0x000fe20000000f00 */
[----:B------:R-:W-:Y:S01]  /*4f50*/  IMAD.MOV.U32 R138, RZ, RZ, R161 ;  /* 0x000000ffff8a7224 */ /* 0x000fe200078e00a1 */
[----:B------:R-:W-:Y:S01]  /*4f60*/  MOV R136, R163 ;  /* 0x000000a300887202 */ /* 0x000fe20000000f00 */
[----:B------:R-:W-:Y:S02]  /*4f70*/  IMAD.MOV.U32 R137, RZ, RZ, R162 ;  /* 0x000000ffff897224 */ /* 0x000fe400078e00a2 */
[----:B------:R-:W-:Y:S01]  /*4f80*/  LDSM.16.MT88.4 R160, [R248+0x1900] ;  /* 0x00190000f8a0783b */ /* 0x000fe20000004200 */
[C---:B--2---:R-:W-:Y:S08]  /*4f90*/  HMMA.16816.F32.BF16 R180, R4.reuse, R8, R124 ;  /* 0x0000000804b4723c */ /* 0x044ff0000004187c */
[C---:B------:R-:W-:Y:S01]  /*4fa0*/  HMMA.16816.F32.BF16 R120, R4.reuse, R10, R120 ;  /* 0x0000000a0478723c */ /* 0x040fe20000041878 */
[----:B------:R-:W2:Y:S07]  /*4fb0*/  LDSM.16.MT88.4 R8, [R249+0x7100] ;  /* 0x00710000f908783b */ /* 0x000eae0000004200 */
[C---:B--2---:R-:W-:Y:S08]  /*4fc0*/  HMMA.16816.F32.BF16 R116, R4.reuse, R8, R116 ;  /* 0x000000080474723c */ /* 0x044ff00000041874 */
[----:B------:R-:W-:Y:S11]  /*4fd0*/  HMMA.16816.F32.BF16 R8, R4, R10, R104 ;  /* 0x0000000a0408723c */ /* 0x000ff60000041868 */
[----:B------:R-:W-:Y:S05]  /*4fe0*/  @!UPT UIADD3 URZ, URZ, URZ, URZ ;  /* 0x0000003f3f3ff290 */ /* 0x000fea000fffe03f */
[----:B------:R-:W-:Y:S01]  /*4ff0*/  IMAD.MOV.U32 R131, RZ, RZ, R116 ;  /* 0x000000ffff837224 */ /* 0x000fe200078e0074 */
[----:B------:R-:W-:Y:S01]  /*5000*/  MOV R130, R117 ;  /* 0x0000007500827202 */ /* 0x000fe20000000f00 */
[----:B------:R-:W-:Y:S01]  /*5010*/  IMAD.MOV.U32 R129, RZ, RZ, R118 ;  /* 0x000000ffff817224 */ /* 0x000fe200078e0076 */
[----:B------:R-:W-:-:S03]  /*5020*/  MOV R128, R119 ;  /* 0x0000007700807202 */ /* 0x000fc60000000f00 */
[----:B------:R-:W-:Y:S02]  /*5030*/  IMAD.MOV.U32 R33, RZ, RZ, R130 ;  /* 0x000000ffff217224 */ /* 0x000fe400078e0082 */
[----:B------:R-:W-:Y:S01]  /*5040*/  IMAD.MOV.U32 R104, RZ, RZ, R8 ;  /* 0x000000ffff687224 */ /* 0x000fe200078e0008 */
[----:B------:R-:W-:Y:S01]  /*5050*/  MOV R29, R9 ;  /* 0x00000009001d7202 */ /* 0x000fe20000000f00 */
[----:B------:R-:W-:Y:S01]  /*5060*/  IMAD.MOV.U32 R30, RZ, RZ, R10 ;  /* 0x000000ffff1e7224 */ /* 0x000fe200078e000a */
[----:B------:R-:W-:Y:S01]  /*5070*/  MOV R31, R11 ;  /* 0x0000000b001f7202 */ /* 0x000fe20000000f00 */
[----:B-1----:R-:W-:Y:S01]  /*5080*/  IMAD.MOV.U32 R35, RZ, RZ, R128 ;  /* 0x000000ffff237224 */ /* 0x002fe200078e0080 */
[----:B------:R-:W1:Y:S01]  /*5090*/  LDSM.16.MT88.4 R8, [R252+0x7100] ;  /* 0x00710000fc08783b */ /* 0x000e620000004200 */
[----:B---3--:R-:W-:Y:S01]  /*50a0*/  F2FP.BF16.PACK_AB R128, R0, R3 ;  /* 0x000000030080723e */ /* 0x008fe200000010ff */
[C---:B-1----:R-:W-:Y:S02]  /*50b0*/  HMMA.16816.F32.BF16 R116, R4.reuse, R8, R56 ;  /* 0x000000080474723c */ /* 0x042fe40000041838 */
[----:B------:R-:W-:Y:S06]  /*50c0*/  LDSM.16.MT88.4 R56, [R252+0x3900] ;  /* 0x00390000fc38783b */ /* 0x000fec0000004200 */
[C---:B------:R-:W-:Y:S01]  /*50d0*/  HMMA.16816.F32.BF16 R184, R4.reuse, R10, R44 ;  /* 0x0000000a04b8723c */ /* 0x040fe2000004182c */
[----:B------:R-:W1:Y:S07]  /*50e0*/  LDSM.16.MT88.4 R8, [R251+0x7100] ;  /* 0x00710000fb08783b */ /* 0x000e6e0000004200 */
[C---:B-1----:R-:W-:Y:S07]  /*50f0*/  HMMA.16816.F32.BF16 R124, R4.reuse, R8, R36 ;  /* 0x00000008047c723c */ /* 0x042fee0000041824 */
[----:B------:R-:W-:Y:S01]  /*5100*/  FADD.FTZ R9, R16, R12 ;  /* 0x0000000c10097221 */ /* 0x000fe20000010000 */
[----:B------:R-:W-:Y:S01]  /*5110*/  HMMA.16816.F32.BF16 R20, R4, R10, R20 ;  /* 0x0000000a0414723c */ /* 0x000fe20000041814 */
[----:B------:R-:W1:Y:S01]  /*5120*/  MUFU.EX2 R5, R18 ;  /* 0x0000001200057308 */ /* 0x000e620000000800 */
[----:B------:R-:W-:-:S05]  /*5130*/  MOV R12, R139 ;  /* 0x0000008b000c7202 */ /* 0x000fca0000000f00 */
[----:B------:R-:W-:Y:S02]  /*5140*/  FADD.FTZ R7, R15, R13 ;  /* 0x0000000d0f077221 */ /* 0x000fe40000010000 */
[----:B------:R2:W3:Y:S01]  /*5150*/  MUFU.EX2 R6, R34 ;  /* 0x0000002200067308 */ /* 0x0004e20000000800 */
[----:B------:R-:W-:Y:S02]  /*5160*/  IMAD.MOV.U32 R13, RZ, RZ, R138 ;  /* 0x000000ffff0d7224 */ /* 0x000fe400078e008a */
[----:B------:R-:W-:Y:S01]  /*5170*/  FADD.FTZ R8, R14, R7 ;  /* 0x000000070e087221 */ /* 0x000fe20000010000 */
[----:B------:R-:W-:Y:S01]  /*5180*/  MOV R14, R137 ;  /* 0x00000089000e7202 */ /* 0x000fe20000000f00 */
[----:B------:R-:W-:Y:S02]  /*5190*/  FADD.FTZ R7, R3, R9 ;  /* 0x0000000903077221 */ /* 0x000fe40000010000 */
[----:B------:R-:W-:Y:S01]  /*51a0*/  IMAD.MOV.U32 R15, RZ, RZ, R136 ;  /* 0x000000ffff0f7224 */ /* 0x000fe200078e0088 */
[----:B------:R-:W4:Y:S01]  /*51b0*/  MUFU.EX2 R4, R19 ;  /* 0x0000001300047308 */ /* 0x000f220000000800 */
[----:B-1----:R-:W-:Y:S01]  /*51c0*/  FADD.FTZ R8, R5, R8 ;  /* 0x0000000805087221 */ /* 0x002fe20000010000 */
[----:B------:R-:W1:Y:S01]  /*51d0*/  LDSM.16.MT88.4 R136, [R251+0x1900] ;  /* 0x00190000fb88783b */ /* 0x000e620000004200 */
[----:B------:R-:W-:-:S05]  /*51e0*/  FADD.FTZ R7, R0, R7 ;  /* 0x0000000700077221 */ /* 0x000fca0000010000 */
[----:B------:R5:W-:Y:S01]  /*51f0*/  MUFU.EX2 R11, R28 ;  /* 0x0000001c000b7308 */ /* 0x000be20000000800 */
[----:B--2---:R-:W-:Y:S01]  /*5200*/  MOV R34, R129 ;  /* 0x0000008100227202 */ /* 0x004fe20000000f00 */
[----:B---3--:R-:W-:Y:S01]  /*5210*/  FADD.FTZ R0, R6, R7 ;  /* 0x0000000706007221 */ /* 0x008fe20000010000 */
[----:B------:R-:W-:Y:S01]  /*5220*/  F2FP.BF16.PACK_AB R130, R17, R6 ;  /* 0x000000061182723e */ /* 0x000fe200000010ff */
[----:B------:R-:W-:Y:S01]  /*5230*/  IMAD.MOV.U32 R7, RZ, RZ, R144 ;  /* 0x000000ffff077224 */ /* 0x000fe200078e0090 */
[----:B------:R-:W-:-:S03]  /*5240*/  MOV R6, R145 ;  /* 0x0000009100067202 */ /* 0x000fc60000000f00 */
[----:B------:R2:W3:Y:S01]  /*5250*/  MUFU.EX2 R10, R32 ;  /* 0x00000020000a7308 */ /* 0x0004e20000000800 */
[C---:B----4-:R-:W-:Y:S01]  /*5260*/  F2FP.BF16.PACK_AB R129, R4.reuse, R5 ;  /* 0x000000050481723e */ /* 0x050fe200000010ff */
[----:B------:R-:W-:Y:S01]  /*5270*/  FADD.FTZ R3, R4, R8 ;  /* 0x0000000804037221 */ /* 0x000fe20000010000 */
[----:B------:R-:W-:Y:S01]  /*5280*/  MOV R4, R147 ;  /* 0x0000009300047202 */ /* 0x000fe20000000f00 */
[----:B------:R-:W-:Y:S02]  /*5290*/  IMAD.MOV.U32 R5, RZ, RZ, R146 ;  /* 0x000000ffff057224 */ /* 0x000fe400078e0092 */
[----:B------:R-:W4:Y:S01]  /*52a0*/  LDSM.16.MT88.4 R144, [R252+0x1900] ;  /* 0x00190000fc90783b */ /* 0x000f220000004200 */
[----:B-----5:R-:W-:-:S03]  /*52b0*/  IMAD.MOV.U32 R28, RZ, RZ, R104 ;  /* 0x000000ffff1c7224 */ /* 0x020fc600078e0068 */
[----:B------:R-:W-:Y:S01]  /*52c0*/  LDSM.16.MT88.4 R104, [R248+0x7900] ;  /* 0x00790000f868783b */ /* 0x000fe20000004200 */
[----:B--2---:R-:W-:Y:S02]  /*52d0*/  MOV R32, R131 ;  /* 0x0000008300207202 */ /* 0x004fe40000000f00 */
[C---:B---3--:R-:W-:Y:S01]  /*52e0*/  F2FP.BF16.PACK_AB R131, R10.reuse, R11 ;  /* 0x0000000b0a83723e */ /* 0x048fe200000010ff */
[----:B------:R-:W-:Y:S02]  /*52f0*/  FADD.FTZ R11, R11, R3 ;  /* 0x000000030b0b7221 */ /* 0x000fe40000010000 */
[----:B------:R-:W-:Y:S02]  /*5300*/  FADD.FTZ R3, R17, R0 ;  /* 0x0000000011037221 */ /* 0x000fe40000010000 */
[----:B------:R-:W-:Y:S02]  /*5310*/  FADD.FTZ R0, R10, R11 ;  /* 0x0000000b0a007221 */ /* 0x000fe40000010000 */
[C---:B------:R-:W-:Y:S03]  /*5320*/  HMMA.16816.F32.BF16 R156, R128.reuse, R152, R156 ;  /* 0x00000098809c723c */ /* 0x040fe6000004189c */
[----:B------:R-:W-:Y:S04]  /*5330*/  STL [R1+0x84], R0 ;  /* 0x0000840001007387 */ /* 0x000fe80000100800 */
[----:B------:R-:W-:Y:S01]  /*5340*/  STL [R1+0x64], R3 ;  /* 0x0000640301007387 */ /* 0x000fe20000100800 */
[C---:B------:R-:W-:Y:S03]  /*5350*/  HMMA.16816.F32.BF16 R152, R128.reuse, R154, R40 ;  /* 0x0000009a8098723c */ /* 0x040fe60000041828 */
[----:B------:R-:W2:Y:S05]  /*5360*/  LDSM.16.MT88.4 R40, [R248+0x3900] ;  /* 0x00390000f828783b */ /* 0x000eaa0000004200 */
[C---:B-1----:R-:W-:Y:S08]  /*5370*/  HMMA.16816.F32.BF16 R140, R128.reuse, R136, R140 ;  /* 0x00000088808c723c */ /* 0x042ff0000004188c */
[C---:B----4-:R-:W-:Y:S08]  /*5380*/  HMMA.16816.F32.BF16 R148, R128.reuse, R144, R148 ;  /* 0x000000908094723c */ /* 0x050ff00000041894 */
[C---:B------:R-:W-:Y:S01]  /*5390*/  HMMA.16816.F32.BF16 R144, R128.reuse, R146, R48 ;  /* 0x000000928090723c */ /* 0x040fe20000041830 */
[----:B------:R-:W1:Y:S07]  /*53a0*/  LDSM.16.MT88.4 R48, [R249+0x3900] ;  /* 0x00390000f930783b */ /* 0x000e6e0000004200 */
[C---:B------:R-:W-:Y:S08]  /*53b0*/  HMMA.16816.F32.BF16 R136, R128.reuse, R138, R52 ;  /* 0x0000008a8088723c */ /* 0x040ff00000041834 */
[C---:B------:R-:W-:Y:S08]  /*53c0*/  HMMA.16816.F32.BF16 R52, R128.reuse, R56, R76 ;  /* 0x000000388034723c */ /* 0x040ff0000004184c */
[C---:B--2---:R-:W-:Y:S08]  /*53d0*/  HMMA.16816.F32.BF16 R36, R128.reuse, R40, R60 ;  /* 0x000000288024723c */ /* 0x044ff0000004183c */
[C---:B------:R-:W-:Y:S01]  /*53e0*/  HMMA.16816.F32.BF16 R40, R128.reuse, R42, R64 ;  /* 0x0000002a8028723c */ /* 0x040fe20000041840 */
[----:B------:R-:W2:Y:S07]  /*53f0*/  LDSM.16.MT88.4 R64, [R251+0x3900] ;  /* 0x00390000fb40783b */ /* 0x000eae0000004200 */
[C---:B------:R-:W-:Y:S01]  /*5400*/  HMMA.16816.F32.BF16 R56, R128.reuse, R58, R80 ;  /* 0x0000003a8038723c */ /* 0x040fe20000041850 */
[----:B------:R-:W3:Y:S07]  /*5410*/  LDSM.16.MT88.4 R80, [R249+0x5900] ;  /* 0x00590000f950783b */ /* 0x000eee0000004200 */
[C---:B-1----:R-:W-:Y:S08]  /*5420*/  HMMA.16816.F32.BF16 R44, R128.reuse, R48, R68 ;  /* 0x00000030802c723c */ /* 0x042ff00000041844 */
[C---:B------:R-:W-:Y:S01]  /*5430*/  HMMA.16816.F32.BF16 R48, R128.reuse, R50, R72 ;  /* 0x000000328030723c */ /* 0x040fe20000041848 */
[----:B------:R-:W1:Y:S07]  /*5440*/  LDSM.16.MT88.4 R72, [R248+0x5900] ;  /* 0x00590000f848783b */ /* 0x000e6e0000004200 */
[C---:B------:R-:W-:Y:S08]  /*5450*/  HMMA.16816.F32.BF16 R164, R128.reuse, R160, R164 ;  /* 0x000000a080a4723c */ /* 0x040ff000000418a4 */
[C---:B------:R-:W-:Y:S08]  /*5460*/  HMMA.16816.F32.BF16 R160, R128.reuse, R162, R24 ;  /* 0x000000a280a0723c */ /* 0x040ff00000041818 */
[C---:B--2---:R-:W-:Y:S01]  /*5470*/  HMMA.16816.F32.BF16 R60, R128.reuse, R64, R88 ;  /* 0x00000040803c723c */ /* 0x044fe20000041858 */
[----:B------:R-:W2:Y:S07]  /*5480*/  LDSM.16.MT88.4 R88, [R252+0x5900] ;  /* 0x00590000fc58783b */ /* 0x000eae0000004200 */
[C---:B---3--:R-:W-:Y:S08]  /*5490*/  HMMA.16816.F32.BF16 R76, R128.reuse, R80, R108 ;  /* 0x00000050804c723c */ /* 0x048ff0000004186c */
[C---:B------:R-:W-:Y:S01]  /*54a0*/  HMMA.16816.F32.BF16 R80, R128.reuse, R82, R112 ;  /* 0x000000528050723c */ /* 0x040fe20000041870 */
[----:B------:R-:W-:Y:S07]  /*54b0*/  LDSM.16.MT88.4 R112, [R249+0x7900] ;  /* 0x00790000f970783b */ /* 0x000fee0000004200 */
[C---:B-1----:R-:W-:Y:S01]  /*54c0*/  HMMA.16816.F32.BF16 R68, R128.reuse, R72, R96 ;  /* 0x000000488044723c */ /* 0x042fe20000041860 */
        /* <DEDUP_REMOVED lines=8> */
[C---:B------:R-:W-:Y:S08]  /*5550*/  HMMA.16816.F32.BF16 R64, R128.reuse, R66, R92 ;  /* 0x000000428040723c */ /* 0x040ff0000004185c */
[C---:B-1----:R-:W-:Y:S08]  /*5560*/  HMMA.16816.F32.BF16 R92, R128.reuse, R96, R12 ;  /* 0x00000060805c723c */ /* 0x042ff0000004180c */
[C---:B------:R-:W-:Y:S08]  /*5570*/  HMMA.16816.F32.BF16 R108, R128.reuse, R112, R32 ;  /* 0x00000070806c723c */ /* 0x040ff00000041820 */
[C---:B------:R-:W-:Y:S08]  /*5580*/  HMMA.16816.F32.BF16 R96, R128.reuse, R98, R188 ;  /* 0x000000628060723c */ /* 0x040ff000000418bc */
[C---:B--2---:R-:W-:Y:S08]  /*5590*/  HMMA.16816.F32.BF16 R116, R128.reuse, R120, R116 ;  /* 0x000000788074723c */ /* 0x044ff00000041874 */
[C---:B------:R-:W-:Y:S08]  /*55a0*/  HMMA.16816.F32.BF16 R112, R128.reuse, R114, R28 ;  /* 0x000000728070723c */ /* 0x040ff0000004181c */
[C---:B------:R-:W-:Y:S08]  /*55b0*/  HMMA.16816.F32.BF16 R120, R128.reuse, R122, R184 ;  /* 0x0000007a8078723c */ /* 0x040ff000000418b8 */
[C---:B---3--:R-:W-:Y:S08]  /*55c0*/  HMMA.16816.F32.BF16 R124, R128.reuse, R4, R124 ;  /* 0x00000004807c723c */ /* 0x048ff0000004187c */
[----:B------:R-:W-:Y:S01]  /*55d0*/  HMMA.16816.F32.BF16 R128, R128, R6, R20 ;  /* 0x000000068080723c */ /* 0x000fe20000041814 */
[----:B------:R-:W-:Y:S07]  /*55e0*/  @P0 BRA `(.L_x_2) ;  /* 0x00003d9000000947 */ /* 0x000fee0003800000 */
[----:B------:R-:W-:Y:S01]  /*55f0*/  SHF.R.S32.HI R3, RZ, 0x1f, R133 ;  /* 0x0000001fff037819 */ /* 0x000fe20000011485 */
[----:B------:R-:W-:Y:S01]  /*5600*/  UIADD3 UR8, UR8, -0x2, URZ ;  /* 0xfffffffe08087890 */ /* 0x000fe2000fffe03f */
[----:B------:R-:W-:-:S02]  /*5610*/  SHF.R.S32.HI R0, RZ, 0x1f, R134 ;  /* 0x0000001fff007819 */ /* 0x000fc40000011486 */
[----:B------:R-:W-:Y:S02]  /*5620*/  SHF.R.S32.HI R4, RZ, 0x1f, R177 ;  /* 0x0000001fff047819 */ /* 0x000fe400000114b1 */
[----:B------:R-:W-:Y:S01]  /*5630*/  LEA.HI R3, R3, R133, RZ, 0x3 ;  /* 0x0000008503037211 */ /* 0x000fe200078f18ff */
[----:B------:R-:W-:Y:S01]  /*5640*/  IMAD.MOV.U32 R133, RZ, RZ, R132 ;  /* 0x000000ffff857224 */ /* 0x000fe200078e0084 */
[----:B------:R-:W-:Y:S01]  /*5650*/  LEA.HI R0, R0, R134, RZ, 0x3 ;  /* 0x0000008600007211 */ /* 0x000fe200078f18ff */
[----:B------:R-:W-:Y:S01]  /*5660*/  IMAD.MOV.U32 R134, RZ, RZ, R2 ;  /* 0x000000ffff867224 */ /* 0x000fe200078e0002 */
[----:B------:R-:W-:Y:S02]  /*5670*/  LEA.HI R4, R4, R177, RZ, 0x3 ;  /* 0x000000b104047211 */ /* 0x000fe400078f18ff */
[----:B------:R-:W-:Y:S02]  /*5680*/  LOP3.LUT R2, R3, 0xfffffff8, RZ, 0xc0, !PT ;  /* 0xfffffff803027812 */ /* 0x000fe400078ec0ff */
[----:B------:R-:W-:-:S02]  /*5690*/  LOP3.LUT R0, R0, 0xfffffff8, RZ, 0xc0, !PT ;  /* 0xfffffff800007812 */ /* 0x000fc400078ec0ff */
[----:B------:R-:W-:Y:S02]  /*56a0*/  LOP3.LUT R3, R4, 0xfffffff8, RZ, 0xc0, !PT ;  /* 0xfffffff804037812 */ /* 0x000fe400078ec0ff */
[----:B------:R-:W-:Y:S02]  /*56b0*/  SHF.R.S32.HI R4, RZ, 0x1f, R0 ;  /* 0x0000001fff047819 */ /* 0x000fe40000011400 */
[----:B------:R-:W-:Y:S02]  /*56c0*/  SHF.R.S32.HI R5, RZ, 0x1f, R2 ;  /* 0x0000001fff057819 */ /* 0x000fe40000011402 */
[----:B------:R-:W-:Y:S02]  /*56d0*/  SHF.R.S32.HI R6, RZ, 0x1f, R3 ;  /* 0x0000001fff067819 */ /* 0x000fe40000011403 */
[C---:B------:R-:W-:Y:S01]  /*56e0*/  SHF.L.U64.HI R4, R0.reuse, 0x1, R4 ;  /* 0x0000000100047819 */ /* 0x040fe20000010204 */
[----:B------:R-:W-:Y:S01]  /*56f0*/  IMAD.SHL.U32 R0, R0, 0x2, RZ ;  /* 0x0000000200007824 */ /* 0x000fe200078e00ff */
[----:B------:R-:W-:-:S03]  /*5700*/  LEA R8, P0, R179, RZ, 0x1 ;  /* 0x000000ffb3087211 */ /* 0x000fc600078008ff */
[----:B------:R1:W-:Y:S01]  /*5710*/  STL [R1+0x68], R4 ;  /* 0x0000680401007387 */ /* 0x0003e20000100800 */
[----:B------:R-:W-:-:S03]  /*5720*/  LEA.HI.X.SX32 R9, R179, RZ, 0x1, P0 ;  /* 0x000000ffb3097211 */ /* 0x000fc600000f0eff */
[----:B------:R2:W-:Y:S01]  /*5730*/  STL [R1+0x6c], R0 ;  /* 0x00006c0001007387 */ /* 0x0005e20000100800 */
[----:B-1----:R-:W-:Y:S02]  /*5740*/  SEL R4, RZ, 0x10, P5 ;  /* 0x00000010ff047807 */ /* 0x002fe40002800000 */
[----:B--2---:R-:W-:-:S03]  /*5750*/  SHF.L.U64.HI R0, R2, 0x1, R5 ;  /* 0x0000000102007819 */ /* 0x004fc60000010205 */
[----:B------:R-:W-:Y:S01]  /*5760*/  STL [R1+0xa8], R4 ;  /* 0x0000a80401007387 */ /* 0x000fe20000100800 */
[----:B------:R-:W-:Y:S01]  /*5770*/  ISETP.NE.U32.AND P0, PT, R4, RZ, PT ;  /* 0x000000ff0400720c */ /* 0x000fe20003f05070 */
[----:B------:R-:W-:Y:S02]  /*5780*/  IMAD.SHL.U32 R5, R2, 0x2, RZ ;  /* 0x0000000202057824 */ /* 0x000fe400078e00ff */
[----:B------:R1:W-:Y:S01]  /*5790*/  STL [R1+0x70], R0 ;  /* 0x0000700001007387 */ /* 0x0003e20000100800 */
[----:B------:R-:W-:-:S03]  /*57a0*/  IMAD.SHL.U32 R2, R3, 0x2, RZ ;  /* 0x0000000203027824 */ /* 0x000fc600078e00ff */
[----:B------:R-:W-:Y:S04]  /*57b0*/  STL.64 [R1+0x58], R8 ;  /* 0x0000580801007387 */ /* 0x000fe80000100a00 */
[----:B------:R2:W-:Y:S01]  /*57c0*/  STL [R1+0x74], R5 ;  /* 0x0000740501007387 */ /* 0x0005e20000100800 */
[----:B-1----:R-:W-:Y:S02]  /*57d0*/  IADD3 R0, -R4, 0x10, RZ ;  /* 0x0000001004007810 */ /* 0x002fe40007ffe1ff */
[----:B------:R-:W-:Y:S02]  /*57e0*/  SHF.L.U64.HI R4, R3, 0x1, R6 ;  /* 0x0000000103047819 */ /* 0x000fe40000010206 */
[----:B------:R-:W-:Y:S02]  /*57f0*/  LOP3.LUT R0, R0, 0xf, RZ, 0xc0, !PT ;  /* 0x0000000f00007812 */ /* 0x000fe400078ec0ff */
[----:B------:R-:W-:Y:S01]  /*5800*/  SEL R6, RZ, 0x10, P4 ;  /* 0x00000010ff067807 */ /* 0x000fe20002000000 */
[----:B------:R1:W-:Y:S01]  /*5810*/  STL [R1+0x78], R4 ;  /* 0x0000780401007387 */ /* 0x0003e20000100800 */
[----:B--2---:R-:W-:-:S02]  /*5820*/  SEL R5, RZ, 0x10, P3 ;  /* 0x00000010ff057807 */ /* 0x004fc40001800000 */
[----:B------:R-:W-:Y:S01]  /*5830*/  ISETP.NE.U32.AND P0, PT, R6, RZ, PT ;  /* 0x000000ff0600720c */ /* 0x000fe20003f05070 */
[----:B------:R2:W-:Y:S01]  /*5840*/  STL [R1+0x7c], R2 ;  /* 0x00007c0201007387 */ /* 0x0005e20000100800 */
[----:B------:R-:W-:-:S03]  /*5850*/  ISETP.NE.U32.AND P1, PT, R5, RZ, PT ;  /* 0x000000ff0500720c */ /* 0x000fc60003f25070 */
[----:B------:R3:W-:Y:S04]  /*5860*/  STL [R1+0x98], R0 ;  /* 0x0000980001007387 */ /* 0x0007e80000100800 */
[----:B------:R-:W-:Y:S04]  /*5870*/  STL [R1+0xa4], R6 ;  /* 0x0000a40601007387 */ /* 0x000fe80000100800 */
[----:B------:R-:W-:Y:S01]  /*5880*/  STL [R1+0xa0], R5 ;  /* 0x0000a00501007387 */ /* 0x000fe20000100800 */
[----:B-1----:R-:W-:Y:S02]  /*5890*/  SEL R4, RZ, 0x10, P6 ;  /* 0x00000010ff047807 */ /* 0x002fe40003000000 */
[----:B--2---:R-:W-:-:S03]  /*58a0*/  IADD3 R2, -R5, 0x10, RZ ;  /* 0x0000001005027810 */ /* 0x004fc60007ffe1ff */
[----:B------:R-:W-:Y:S01]  /*58b0*/  STL [R1+0x9c], R4 ;  /* 0x00009c0401007387 */ /* 0x000fe20000100800 */
[----:B------:R-:W-:Y:S02]  /*58c0*/  IADD3 R3, -R4, 0x10, RZ ;  /* 0x0000001004037810 */ /* 0x000fe40007ffe1ff */
[----:B---3--:R-:W-:Y:S02]  /*58d0*/  IADD3 R0, -R6, 0x10, RZ ;  /* 0x0000001006007810 */ /* 0x008fe40007ffe1ff */
[----:B------:R-:W-:Y:S02]  /*58e0*/  LOP3.LUT R7, R2, 0xf, RZ, 0xc0, !PT ;  /* 0x0000000f02077812 */ /* 0x000fe400078ec0ff */
[----:B------:R-:W-:Y:S02]  /*58f0*/  LOP3.LUT R0, R0, 0xf, RZ, 0xc0, !PT ;  /* 0x0000000f00007812 */ /* 0x000fe400078ec0ff */
[----:B------:R-:W-:Y:S02]  /*5900*/  LOP3.LUT R2, R3, 0xf, RZ, 0xc0, !PT ;  /* 0x0000000f03027812 */ /* 0x000fe400078ec0ff */
[----:B------:R-:W-:Y:S01]  /*5910*/  ISETP.NE.U32.AND P0, PT, R4, RZ, PT ;  /* 0x000000ff0400720c */ /* 0x000fe20003f05070 */
[----:B------:R1:W-:Y:S04]  /*5920*/  STL [R1+0x94], R0 ;  /* 0x0000940001007387 */ /* 0x0003e80000100800 */
[----:B------:R2:W-:Y:S04]  /*5930*/  STL [R1+0x90], R7 ;  /* 0x0000900701007387 */ /* 0x0005e80000100800 */
[----:B------:R2:W-:Y:S01]  /*5940*/  STL [R1+0x8c], R2 ;  /* 0x00008c0201007387 */ /* 0x0005e20000100800 */
[----:B-1----:R-:W-:-:S05]  /*5950*/  IMAD.SHL.U32 R0, R178, 0x2, RZ ;  /* 0x00000002b2007824 */ /* 0x002fca00078e00ff */
[----:B------:R2:W-:Y:S01]  /*5960*/  STL [R1+0x44], R0 ;  /* 0x0000440001007387 */ /* 0x0005e20000100800 */
[----:B------:R-:W-:Y:S05]  /*5970*/  BRA `(.L_x_3) ;  /* 0x0000045000007947 */ /* 0x000fea0003800000 */
.L_x_5:
[----:B------:R-:W2:Y:S01]  /*5980*/  LDL R12, [R1+0x88] ;  /* 0x00008800010c7983 */ /* 0x000ea20000100800 */
[----:B------:R-:W-:Y:S01]  /*5990*/  IMAD.MOV.U32 R2, RZ, RZ, c[0x0][0x2b8] ;  /* 0x0000ae00ff027624 */ /* 0x000fe200078e00ff */
[----:B------:R-:W-:Y:S01]  /*59a0*/  ULEA UR4, UR8, UR11, 0x6 ;  /* 0x0000000b08047291 */ /* 0x000fe2000f8e303f */
[----:B------:R-:W-:Y:S01]  /*59b0*/  IMAD.MOV.U32 R8, RZ, RZ, RZ ;  /* 0x000000ffff087224 */ /* 0x000fe200078e00ff */
[----:B------:R-:W3:Y:S02]  /*59c0*/  LDL.64 R30, [R1+0x58] ;  /* 0x00005800011e7983 */ /* 0x000ee40000100a00 */
[----:B------:R-:W-:Y:S02]  /*59d0*/  ISETP.NE.AND P1, PT, R2, 0x1, PT ;  /* 0x000000010200780c */ /* 0x000fe40003f25270 */
[----:B------:R-:W4:Y:S01]  /*59e0*/  LDL R29, [R1+0x6c] ;  /* 0x00006c00011d7983 */ /* 0x000f220000100800 */
[----:B------:R-:W-:Y:S03]  /*59f0*/  IMAD.U32 R2, RZ, RZ, UR4 ;  /* 0x00000004ff027e24 */ /* 0x000fe6000f8e00ff */
[----:B------:R-:W5:Y:S04]  /*5a00*/  LDL R28, [R1+0x68] ;  /* 0x00006800011c7983 */ /* 0x000f680000100800 */
[----:B------:R-:W3:Y:S04]  /*5a10*/  LDL R27, [R1+0x74] ;  /* 0x00007400011b7983 */ /* 0x000ee80000100800 */
[----:B------:R-:W3:Y:S04]  /*5a20*/  LDL R26, [R1+0x70] ;  /* 0x00007000011a7983 */ /* 0x000ee80000100800 */
[----:B------:R-:W3:Y:S04]  /*5a30*/  LDL R25, [R1+0x7c] ;  /* 0x00007c0001197983 */ /* 0x000ee80000100800 */
[----:B------:R-:W3:Y:S01]  /*5a40*/  LDL R24, [R1+0x78] ;  /* 0x0000780001187983 */ /* 0x000ee20000100800 */
[----:B--2---:R-:W-:Y:S05]  /*5a50*/  IADD3 R2, R2, -0x40, R12 ;  /* 0xffffffc002027810 */ /* 0x004fea0007ffe00c */
[----:B------:R-:W-:Y:S04]  /*5a60*/  @P1 IMAD.HI.U32 R5, R2, c[0x0][0x2bc], RZ ;  /* 0x0000af0002051a27 */ /* 0x000fe800078e00ff */
[----:B------:R-:W-:Y:S01]  /*5a70*/  IMAD.MOV.U32 R0, RZ, RZ, R2 ;  /* 0x000000ffff007224 */ /* 0x000fe200078e0002 */
[----:B------:R-:W-:Y:S04]  /*5a80*/  @P1 SHF.R.U32.HI R0, RZ, c[0x0][0x2c0], R5 ;  /* 0x0000b000ff001a19 */ /* 0x000fe80000011605 */
[C---:B------:R-:W-:Y:S04]  /*5a90*/  @!P2 IADD3 R5, P0, R0.reuse, UR12, RZ ;  /* 0x0000000c0005ac10 */ /* 0x040fe8000ff1e0ff */
[----:B------:R-:W-:Y:S01]  /*5aa0*/  @!P2 LEA.HI.X.SX32 R7, R0, UR6, 0x1, P0 ;  /* 0x000000060007ac11 */ /* 0x000fe200080f0eff */
[----:B------:R-:W-:Y:S01]  /*5ab0*/  IMAD.MOV R0, RZ, RZ, -R0 ;  /* 0x000000ffff007224 */ /* 0x000fe200078e0a00 */
[C---:B------:R-:W-:Y:S03]  /*5ac0*/  @!P2 LEA R6, P0, R5.reuse, c[0x0][0x2a0], 0x2 ;  /* 0x0000a8000506aa11 */ /* 0x040fe600078010ff */
[----:B------:R-:W-:Y:S01]  /*5ad0*/  IMAD R9, R0, c[0x0][0x2b8], R2 ;  /* 0x0000ae0000097a24 */ /* 0x000fe200078e0202 */
[----:B------:R-:W-:Y:S04]  /*5ae0*/  @!P2 LEA.HI.X R7, R5, c[0x0][0x2a4], R7, 0x2, P0 ;  /* 0x0000a9000507aa11 */ /* 0x000fe800000f1407 */
[----:B------:R-:W-:Y:S01]  /*5af0*/  STL [R1+0x60], R9 ;  /* 0x0000600901007387 */ /* 0x000fe20000100800 */
[----:B------:R-:W-:Y:S03]  /*5b00*/  SHF.R.S32.HI R0, RZ, 0x1f, R9 ;  /* 0x0000001fff007819 */ /* 0x000fe60000011409 */
[----:B------:R1:W2:Y:S02]  /*5b10*/  @!P2 LDG.E R8, [R6.64] ;  /* 0x0000000e0608a981 */ /* 0x0002a4000c1e1900 */
[----:B------:R-:W-:Y:S04]  /*5b20*/  IMAD R0, R0, c[0x0][0x1e0], RZ ;  /* 0x0000780000007a24 */ /* 0x000fe800078e02ff */
[C---:B------:R-:W-:Y:S02]  /*5b30*/  IMAD R0, R9.reuse, c[0x0][0x1e4], R0 ;  /* 0x0000790009007a24 */ /* 0x040fe400078e0200 */
[----:B-1----:R-:W-:Y:S04]  /*5b40*/  IMAD.WIDE.U32 R6, R9, c[0x0][0x1e0], RZ ;  /* 0x0000780009067a25 */ /* 0x002fe800078e00ff */
[----:B------:R-:W-:Y:S01]  /*5b50*/  IMAD.IADD R7, R7, 0x1, R0 ;  /* 0x0000000107077824 */ /* 0x000fe200078e0200 */
[----:B--2---:R-:W-:Y:S01]  /*5b60*/  STL [R1+0x54], R8 ;  /* 0x0000540801007387 */ /* 0x004fe20000100800 */
[----:B------:R-:W-:Y:S02]  /*5b70*/  SHF.R.S32.HI R5, RZ, 0x1f, R8 ;  /* 0x0000001fff057819 */ /* 0x000fe40000011408 */
[----:B------:R-:W-:Y:S04]  /*5b80*/  IMAD.WIDE.U32 R6, R8, c[0x0][0x1f0], R6 ;  /* 0x00007c0008067a25 */ /* 0x000fe800078e0006 */
[----:B------:R-:W-:Y:S01]  /*5b90*/  IMAD R5, R5, c[0x0][0x1f0], RZ ;  /* 0x00007c0005057a24 */ /* 0x000fe200078e02ff */
[----:B------:R-:W-:Y:S03]  /*5ba0*/  IADD3 R0, P0, R6, UR18, RZ ;  /* 0x0000001206007c10 */ /* 0x000fe6000ff1e0ff */
[----:B------:R-:W-:Y:S05]  /*5bb0*/  IMAD R5, R8, c[0x0][0x1f4], R5 ;  /* 0x00007d0008057a24 */ /* 0x000fea00078e0205 */
[----:B------:R-:W-:Y:S02]  /*5bc0*/  IADD3.X R5, R7, UR16, R5, P0, !PT ;  /* 0x0000001007057c10 */ /* 0x000fe400087fe405 */
[C---:B------:R-:W-:Y:S04]  /*5bd0*/  LEA R12, P0, R0.reuse, c[0x0][0x1c8], 0x1 ;  /* 0x00007200000c7a11 */ /* 0x040fe800078008ff */
[----:B------:R-:W-:Y:S02]  /*5be0*/  LEA.HI.X R5, R0, c[0x0][0x1cc], R5, 0x1, P0 ;  /* 0x0000730000057a11 */ /* 0x000fe400000f0c05 */
[----:B------:R-:W3:Y:S04]  /*5bf0*/  SHFL.IDX PT, R0, R12, RZ, 0x181f ;  /* 0x00181fff0c007589 */ /* 0x000ee800000e0000 */
[----:B------:R-:W1:Y:S01]  /*5c00*/  SHFL.IDX PT, R2, R5, RZ, 0x181f ;  /* 0x00181fff05027589 */ /* 0x000e6200000e0000 */
[----:B---3--:R-:W-:Y:S05]  /*5c10*/  IADD3 R8, P0, R30, R0, RZ ;  /* 0x000000001e087210 */ /* 0x008fea0007f1e0ff */
[C---:B-1----:R-:W-:Y:S01]  /*5c20*/  IMAD.X R9, R31.reuse, 0x1, R2, P0 ;  /* 0x000000011f097824 */ /* 0x042fe200000e0602 */
[----:B----4-:R-:W-:Y:S04]  /*5c30*/  IADD3 R6, P0, R0, R29, RZ ;  /* 0x0000001d00067210 */ /* 0x010fe80007f1e0ff */
[----:B------:R-:W-:Y:S01]  /*5c40*/  @!PT LDS RZ, [RZ] ;  /* 0x00000000fffff984 */ /* 0x000fe20000000800 */
[----:B------:R1:W-:Y:S01]  /*5c50*/  LDGSTS.E.BYPASS.LTC128B.128 [R132+0x10100], [R8.64], !P5 ;  /* 0x1010000008847fae */ /* 0x0003e2000e901d4e */
[----:B-----5:R-:W-:Y:S05]  /*5c60*/  IADD3.X R7, R2, R28, RZ, P0, !PT ;  /* 0x0000001c02077210 */ /* 0x020fea00007fe4ff */
[----:B------:R2:W-:Y:S02]  /*5c70*/  LDGSTS.E.BYPASS.LTC128B.128 [R132+0x12100], [R6.64], !P4 ;  /* 0x1210000006847fae */ /* 0x0005e4000e101d4e */
[----:B--2---:R-:W-:Y:S05]  /*5c80*/  IADD3 R6, P0, R0, R27, RZ ;  /* 0x0000001b00067210 */ /* 0x004fea0007f1e0ff */
[----:B------:R-:W-:Y:S01]  /*5c90*/  IMAD.X R7, R2, 0x1, R26, P0 ;  /* 0x0000000102077824 */ /* 0x000fe200000e061a */
[----:B------:R-:W-:Y:S02]  /*5ca0*/  IADD3 R10, P0, R0, R25, RZ ;  /* 0x00000019000a7210 */ /* 0x000fe40007f1e0ff */
[----:B------:R-:W2:Y:S03]  /*5cb0*/  SHFL.IDX PT, R0, R12, 0x1, 0x181f ;  /* 0x00381f000c007f89 */ /* 0x000ea600000e0000 */
[----:B------:R-:W-:Y:S01]  /*5cc0*/  IMAD.X R11, R2, 0x1, R24, P0 ;  /* 0x00000001020b7824 */ /* 0x000fe200000e0618 */
[----:B------:R2:W-:Y:S04]  /*5cd0*/  LDGSTS.E.BYPASS.LTC128B.128 [R132+0x14100], [R6.64], !P3 ;  /* 0x1410000006847fae */ /* 0x0005e8000d901d4e */
[----:B------:R-:W3:Y:S04]  /*5ce0*/  SHFL.IDX PT, R2, R5, 0x1, 0x181f ;  /* 0x00381f0005027f89 */ /* 0x000ee800000e0000 */
[----:B------:R4:W-:Y:S01]  /*5cf0*/  LDGSTS.E.BYPASS.LTC128B.128 [R132+0x16100], [R10.64], !P6 ;  /* 0x161000000a847fae */ /* 0x0009e2000f101d4e */
[----:B--2---:R-:W-:Y:S05]  /*5d00*/  IADD3 R6, P0, R30, R0, RZ ;  /* 0x000000001e067210 */ /* 0x004fea0007f1e0ff */
[----:B---3--:R-:W-:Y:S05]  /*5d10*/  IMAD.X R7, R31, 0x1, R2, P0 ;  /* 0x000000011f077824 */ /* 0x008fea00000e0602 */
[----:B------:R2:W-:Y:S02]  /*5d20*/  LDGSTS.E.BYPASS.LTC128B.128 [R132+0x11100], [R6.64], !P5 ;  /* 0x1110000006847fae */ /* 0x0005e4000e901d4e */
[----:B--2---:R-:W-:Y:S04]  /*5d30*/  IADD3 R6, P0, R0, R29, RZ ;  /* 0x0000001d00067210 */ /* 0x004fe80007f1e0ff */
[----:B------:R-:W-:Y:S02]  /*5d40*/  IADD3.X R7, R2, R28, RZ, P0, !PT ;  /* 0x0000001c02077210 */ /* 0x000fe400007fe4ff */
[----:B-1----:R-:W-:Y:S03]  /*5d50*/  IADD3 R8, P0, R0, R27, RZ ;  /* 0x0000001b00087210 */ /* 0x002fe60007f1e0ff */
[----:B------:R1:W-:Y:S02]  /*5d60*/  LDGSTS.E.BYPASS.LTC128B.128 [R132+0x13100], [R6.64], !P4 ;  /* 0x1310000006847fae */ /* 0x0003e4000e101d4e */
[----:B------:R-:W-:Y:S05]  /*5d70*/  IMAD.X R9, R2, 0x1, R26, P0 ;  /* 0x0000000102097824 */ /* 0x000fea00000e061a */
[----:B------:R4:W-:Y:S01]  /*5d80*/  LDGSTS.E.BYPASS.LTC128B.128 [R132+0x15100], [R8.64], !P3 ;  /* 0x1510000008847fae */ /* 0x0009e2000d901d4e */
[----:B-1----:R-:W-:Y:S05]  /*5d90*/  IADD3 R6, P0, R0, R25, RZ ;  /* 0x0000001900067210 */ /* 0x002fea0007f1e0ff */
[----:B------:R-:W-:Y:S05]  /*5da0*/  IMAD.X R7, R2, 0x1, R24, P0 ;  /* 0x0000000102077824 */ /* 0x000fea00000e0618 */
[----:B------:R4:W-:Y:S01]  /*5db0*/  LDGSTS.E.BYPASS.LTC128B.128 [R132+0x17100], [R6.64], !P6 ;  /* 0x1710000006847fae */ /* 0x0009e2000f101d4e */
[----:B------:R-:W-:-:S05]  /*5dc0*/  BRA `(.L_x_4) ;  /* 0x000015e000007947 */ /* 0x000fca0003800000 */
.L_x_3:
[----:B------:R-:W3:Y:S01]  /*5dd0*/  LDL R4, [R1+0x60] ;  /* 0x0000600001047983 */ /* 0x000ee20000100800 */
[----:B------:R-:W-:Y:S04]  /*5de0*/  DEPBAR.LE SB0, 0x0 ;  /* 0x000080000000791a */ /* 0x000fe80000000000 */
[----:B------:R-:W4:Y:S01]  /*5df0*/  LDL R17, [R1+0x54] ;  /* 0x0000540001117983 */ /* 0x000f220000100800 */
[----:B------:R-:W-:Y:S04]  /*5e00*/  UISETP.GE.AND UP0, UPT, UR8, 0x1, UPT ;  /* 0x000000010800788c */ /* 0x000fe8000bf06270 */
[----:B------:R-:W5:Y:S05]  /*5e10*/  LDL.64 R14, [R1+0x58] ;  /* 0x00005800010e7983 */ /* 0x000f6a0000100a00 */
[----:B------:R-:W5:Y:S05]  /*5e20*/  LDL R16, [R1+0x98] ;  /* 0x0000980001107983 */ /* 0x000f6a0000100800 */
[----:B--2---:R-:W2:Y:S05]  /*5e30*/  LDL R13, [R1+0x94] ;  /* 0x00009400010d7983 */ /* 0x004eaa0000100800 */
[----:B------:R-:W2:Y:S05]  /*5e40*/  LDL R6, [R1+0x6c] ;  /* 0x00006c0001067983 */ /* 0x000eaa0000100800 */
        /* <DEDUP_REMOVED lines=12> */
[----:B------:R-:W-:Y:S06]  /*5f10*/  BAR.SYNC.DEFER_BLOCKING 0x0 ;  /* 0x0000000000007b1d */ /* 0x000fec0000010000 */
[----:B------:R-:W-:Y:S05]  /*5f20*/  LDSM.16.M88.4 R24, [R135+0x11100] ;  /* 0x011100008718783b */ /* 0x000fea0000000200 */
[----:B------:R-:W-:Y:S01]  /*5f30*/  LDSM.16.M88.4 R32, [R135+0x11900] ;  /* 0x011900008720783b */ /* 0x000fe20000000200 */
[----:B---3--:R-:W-:Y:S01]  /*5f40*/  SHF.R.S32.HI R0, RZ, 0x1f, R4 ;  /* 0x0000001fff007819 */ /* 0x008fe20000011404 */
[----:B------:R-:W-:Y:S04]  /*5f50*/  IMAD.WIDE.U32 R2, R4, c[0x0][0x208], RZ ;  /* 0x0000820004027a25 */ /* 0x000fe800078e00ff */
[----:B------:R-:W-:Y:S04]  /*5f60*/  IMAD R0, R0, c[0x0][0x208], RZ ;  /* 0x0000820000007a24 */ /* 0x000fe800078e02ff */
[----:B------:R-:W-:Y:S01]  /*5f70*/  IMAD R0, R4, c[0x0][0x20c], R0 ;  /* 0x0000830004007a24 */ /* 0x000fe200078e0200 */
[----:B----4-:R-:W-:Y:S04]  /*5f80*/  SHF.R.S32.HI R4, RZ, 0x1f, R17 ;  /* 0x0000001fff047819 */ /* 0x010fe80000011411 */
[----:B------:R-:W-:Y:S01]  /*5f90*/  IADD3 R3, R3, R0, RZ ;  /* 0x0000000003037210 */ /* 0x000fe20007ffe0ff */
[----:B------:R-:W-:Y:S04]  /*5fa0*/  IMAD R4, R4, c[0x0][0x218], RZ ;  /* 0x0000860004047a24 */ /* 0x000fe800078e02ff */
[C---:B------:R-:W-:Y:S04]  /*5fb0*/  IMAD.WIDE.U32 R2, R17.reuse, c[0x0][0x218], R2 ;  /* 0x0000860011027a25 */ /* 0x040fe800078e0002 */
[----:B------:R-:W-:Y:S01]  /*5fc0*/  IMAD R4, R17, c[0x0][0x21c], R4 ;  /* 0x0000870011047a24 */ /* 0x000fe200078e0204 */
[----:B------:R-:W-:Y:S04]  /*5fd0*/  IADD3 R0, P0, R2, UR20, RZ ;  /* 0x0000001402007c10 */ /* 0x000fe8000ff1e0ff */
[----:B------:R-:W-:Y:S02]  /*5fe0*/  IADD3.X R3, R3, UR5, R4, P0, !PT ;  /* 0x0000000503037c10 */ /* 0x000fe400087fe404 */
[C---:B------:R-:W-:Y:S04]  /*5ff0*/  LEA R4, P0, R0.reuse, c[0x0][0x1f8], 0x1 ;  /* 0x00007e0000047a11 */ /* 0x040fe800078008ff */
[----:B------:R-:W-:Y:S02]  /*6000*/  LEA.HI.X R3, R0, c[0x0][0x1fc], R3, 0x1, P0 ;  /* 0x00007f0000037a11 */ /* 0x000fe400000f0c03 */
[----:B------:R-:W5:Y:S05]  /*6010*/  SHFL.IDX PT, R0, R4, 0x1, 0x181f ;  /* 0x00381f0004007f89 */ /* 0x000f6a00000e0000 */
[----:B------:R-:W1:Y:S01]  /*6020*/  SHFL.IDX PT, R2, R3, 0x1, 0x181f ;  /* 0x00381f0003027f89 */ /* 0x000e6200000e0000 */
[----:B-----5:R-:W-:Y:S04]  /*6030*/  IADD3 R20, P1, P0, R16, R0, R14 ;  /* 0x0000000010147210 */ /* 0x020fe8000783e00e */
[----:B------:R-:W-:Y:S01]  /*6040*/  LDSM.16.M88.4 R16, [R135+0x10900] ;  /* 0x010900008710783b */ /* 0x000fe20000000200 */
[----:B-1----:R-:W-:Y:S02]  /*6050*/  IADD3.X R21, RZ, R2, R15, P1, P0 ;  /* 0x00000002ff157210 */ /* 0x002fe40000fe040f */
[----:B--2---:R-:W-:Y:S02]  /*6060*/  IADD3 R22, P1, P0, R13, R0, R6 ;  /* 0x000000000d167210 */ /* 0x004fe4000783e006 */
[----:B------:R-:W-:Y:S02]  /*6070*/  LDSM.16.M88.4 R176, [R176] ;  /* 0x00000000b0b0783b */ /* 0x000fe40000000200 */
[----:B------:R-:W-:Y:S02]  /*6080*/  IADD3.X R23, RZ, R2, R11, P1, P0 ;  /* 0x00000002ff177210 */ /* 0x000fe40000fe040b */
[----:B------:R-:W-:Y:S01]  /*6090*/  IADD3 R28, P1, P0, R12, R0, R5 ;  /* 0x000000000c1c7210 */ /* 0x000fe2000783e005 */
[----:B------:R-:W-:Y:S03]  /*60a0*/  LDSM.16.M88.4 R180, [R180] ;  /* 0x00000000b4b4783b */ /* 0x000fe60000000200 */
[----:B------:R-:W-:Y:S02]  /*60b0*/  IADD3.X R29, RZ, R2, R10, P1, P0 ;  /* 0x00000002ff1d7210 */ /* 0x000fe40000fe040a */
[----:B------:R-:W-:Y:S01]  /*60c0*/  IADD3 R30, P1, P0, R7, R0, R9 ;  /* 0x00000000071e7210 */ /* 0x000fe2000783e009 */
[----:B------:R-:W-:Y:S03]  /*60d0*/  LDSM.16.M88.4 R184, [R184] ;  /* 0x00000000b8b8783b */ /* 0x000fe60000000200 */
[----:B------:R-:W-:Y:S02]  /*60e0*/  IADD3.X R31, RZ, R2, R8, P1, P0 ;  /* 0x00000002ff1f7210 */ /* 0x000fe40000fe0408 */
[----:B------:R-:W1:Y:S05]  /*60f0*/  SHFL.IDX PT, R0, R4, RZ, 0x181f ;  /* 0x00181fff04007589 */ /* 0x000e6a00000e0000 */
[----:B------:R2:W3:Y:S05]  /*6100*/  SHFL.IDX PT, R2, R3, RZ, 0x181f ;  /* 0x00181fff03027589 */ /* 0x0004ea00000e0000 */
[----:B------:R-:W-:Y:S01]  /*6110*/  LDSM.16.M88.4 R188, [R188] ;  /* 0x00000000bcbc783b */ /* 0x000fe20000000200 */
[----:B-1----:R-:W-:Y:S04]  /*6120*/  IADD3 R12, P0, R14, R0, RZ ;  /* 0x000000000e0c7210 */ /* 0x002fe80007f1e0ff */
[----:B--2---:R-:W2:Y:S01]  /*6130*/  LDL R3, [R1+0xa0] ;  /* 0x0000a00001037983 */ /* 0x004ea20000100800 */
[----:B---3--:R-:W-:Y:S02]  /*6140*/  IADD3.X R13, R15, R2, RZ, P0, !PT ;  /* 0x000000020f0d7210 */ /* 0x008fe400007fe4ff */
[----:B------:R-:W-:Y:S04]  /*6150*/  IADD3 R6, P0, R0, R6, RZ ;  /* 0x0000000600067210 */ /* 0x000fe80007f1e0ff */
[----:B------:R-:W-:Y:S02]  /*6160*/  IADD3.X R7, R2, R11, RZ, P0, !PT ;  /* 0x0000000b02077210 */ /* 0x000fe400007fe4ff */
[----:B------:R-:W-:Y:S04]  /*6170*/  IADD3 R4, P0, R0, R5, RZ ;  /* 0x0000000500047210 */ /* 0x000fe80007f1e0ff */
[----:B------:R-:W-:Y:S02]  /*6180*/  IADD3.X R5, R2, R10, RZ, P0, !PT ;  /* 0x0000000a02057210 */ /* 0x000fe400007fe4ff */
[----:B------:R-:W-:Y:S02]  /*6190*/  IADD3 R14, P0, R0, R9, RZ ;  /* 0x00000009000e7210 */ /* 0x000fe40007f1e0ff */
[----:B------:R-:W3:Y:S02]  /*61a0*/  LDL R0, [R1+0xa4] ;  /* 0x0000a40001007983 */ /* 0x000ee40000100800 */
[----:B------:R-:W-:Y:S03]  /*61b0*/  IADD3.X R15, R2, R8, RZ, P0, !PT ;  /* 0x00000008020f7210 */ /* 0x000fe600007fe4ff */
[----:B------:R-:W1:Y:S05]  /*61c0*/  LDSM.16.M88.4 R8, [R135+0x10100] ;  /* 0x010100008708783b */ /* 0x000e6a0000000200 */
[----:B------:R-:W-:Y:S01]  /*61d0*/  @!PT LDS RZ, [RZ] ;  /* 0x00000000fffff984 */ /* 0x000fe20000000800 */
[----:B------:R-:W-:Y:S01]  /*61e0*/  @!PT LDS RZ, [RZ] ;  /* 0x00000000fffff984 */ /* 0x000fe20000000800 */
[----:B------:R-:W-:Y:S01]  /*61f0*/  @!PT LDS RZ, [RZ] ;  /* 0x00000000fffff984 */ /* 0x000fe20000000800 */
[----:B------:R4:W-:Y:S05]  /*6200*/  LDGSTS.E.BYPASS.LTC128B.128 [R132+0x100], [R12.64], !P5 ;  /* 0x001000000c847fae */ /* 0x0009ea000e901d4e */
[----:B------:R-:W5:Y:S05]  /*6210*/  LDL R2, [R1+0x9c] ;  /* 0x00009c0001027983 */ /* 0x000f6a0000100800 */
[----:B------:R1:W-:Y:S05]  /*6220*/  LDGSTS.E.BYPASS.LTC128B.128 [R132+0x2100], [R6.64], !P4 ;  /* 0x0210000006847fae */ /* 0x0003ea000e101d4e */
[----:B------:R1:W-:Y:S05]  /*6230*/  LDGSTS.E.BYPASS.LTC128B.128 [R132+0x4100], [R4.64], !P3 ;  /* 0x0410000004847fae */ /* 0x0003ea000d901d4e */
[----:B------:R2:W-:Y:S05]  /*6240*/  LDGSTS.E.BYPASS.LTC128B.128 [R132+0x6100], [R14.64], !P6 ;  /* 0x061000000e847fae */ /* 0x0005ea000f101d4e */
[----:B----4-:R-:W4:Y:S01]  /*6250*/  LDL R13, [R1+0xa8] ;  /* 0x0000a800010d7983 */ /* 0x010f220000100800 */
[C---:B-1----:R-:W-:Y:S08]  /*6260*/  HMMA.16816.F32.BF16 R4, R168.reuse, R8, RZ ;  /* 0x00000008a804723c */ /* 0x042ff000000418ff */
[C---:B------:R-:W-:Y:S01]  /*6270*/  HMMA.16816.F32.BF16 R8, R168.reuse, R10, RZ ;  /* 0x0000000aa808723c */ /* 0x040fe200000418ff */
[----:B---3--:R-:W-:Y:S02]  /*6280*/  ISETP.NE.U32.AND P1, PT, R0, RZ, PT ;  /* 0x000000ff0000720c */ /* 0x008fe40003f25070 */
[----:B------:R-:W3:Y:S01]  /*6290*/  LDL R0, [R1] ;  /* 0x0000000001007983 */ /* 0x000ee20000100800 */
[----:B----4-:R-:W-:Y:S04]  /*62a0*/  ISETP.NE.U32.AND P0, PT, R13, RZ, PT ;  /* 0x000000ff0d00720c */ /* 0x010fe80003f05070 */
[C---:B--2---:R-:W-:Y:S08]  /*62b0*/  HMMA.16816.F32.BF16 R12, R168.reuse, R16, RZ ;  /* 0x00000010a80c723c */ /* 0x044ff000000418ff */
[C---:B------:R-:W-:Y:S01]  /*62c0*/  HMMA.16816.F32.BF16 R16, R168.reuse, R18, RZ ;  /* 0x00000012a810723c */ /* 0x040fe200000418ff */
[----:B------:R1:W-:Y:S01]  /*62d0*/  LDGSTS.E.BYPASS.LTC128B.128.ZFILL [R132+0x1100], [R20.64], P0 ;  /* 0x0110000014847fae */ /* 0x0003e20008141d4e */
[----:B------:R-:W-:Y:S04]  /*62e0*/  ISETP.NE.U32.AND P0, PT, R3, RZ, PT ;  /* 0x000000ff0300720c */ /* 0x000fe80003f05070 */
[----:B------:R1:W-:Y:S01]  /*62f0*/  LDGSTS.E.BYPASS.LTC128B.128.ZFILL [R132+0x3100], [R22.64], P1 ;  /* 0x0310000016847fae */ /* 0x0003e20008941d4e */
[----:B-----5:R-:W-:Y:S04]  /*6300*/  ISETP.NE.U32.AND P1, PT, R2, RZ, PT ;  /* 0x000000ff0200720c */ /* 0x020fe80003f25070 */
[----:B------:R-:W2:Y:S05]  /*6310*/  LDL R3, [R1+0x2c] ;  /* 0x00002c0001037983 */ /* 0x000eaa0000100800 */
[----:B------:R4:W-:Y:S01]  /*6320*/  LDGSTS.E.BYPASS.LTC128B.128.ZFILL [R132+0x5100], [R28.64], P0 ;  /* 0x051000001c847fae */ /* 0x0009e20008141d4e */
[----:B------:R-:W-:Y:S04]  /*6330*/  PLOP3.LUT P0, PT, PT, PT, UP0, 0x80, 0x0 ;  /* 0x000000000000781c */ /* 0x000fe80003f0f008 */
[----:B------:R4:W-:Y:S05]  /*6340*/  LDGSTS.E.BYPASS.LTC128B.128.ZFILL [R132+0x7100], [R30.64], P1 ;  /* 0x071000001e847fae */ /* 0x0009ea0008941d4e */
[----:B------:R-:W5:Y:S05]  /*6350*/  LDL R2, [R1+0x28] ;  /* 0x0000280001027983 */ /* 0x000f6a0000100800 */
[----:B------:R-:W0:Y:S01]  /*6360*/  LDGDEPBAR ;  /* 0x00000000000079af */ /* 0x000e220000000000 */
[C---:B-1----:R-:W-:Y:S08]  /*6370*/  HMMA.16816.F32.BF16 R20, R168.reuse, R24, RZ ;  /* 0x00000018a814723c */ /* 0x042ff000000418ff */
[C---:B------:R-:W-:Y:S08]  /*6380*/  HMMA.16816.F32.BF16 R24, R168.reuse, R26, RZ ;  /* 0x0000001aa818723c */ /* 0x040ff000000418ff */
[C---:B----4-:R-:W-:Y:S08]  /*6390*/  HMMA.16816.F32.BF16 R28, R168.reuse, R32, RZ ;  /* 0x00000020a81c723c */ /* 0x050ff000000418ff */
[----:B------:R-:W-:Y:S08]  /*63a0*/  HMMA.16816.F32.BF16 R32, R168, R34, RZ ;  /* 0x00000022a820723c */ /* 0x000ff000000418ff */
[C---:B------:R-:W-:Y:S08]  /*63b0*/  HMMA.16816.F32.BF16 R4, R172.reuse, R176, R4 ;  /* 0x000000b0ac04723c */ /* 0x040ff00000041804 */
[C---:B------:R-:W-:Y:S08]  /*63c0*/  HMMA.16816.F32.BF16 R8, R172.reuse, R178, R8 ;  /* 0x000000b2ac08723c */ /* 0x040ff00000041808 */
[C---:B------:R-:W-:Y:S08]  /*63d0*/  HMMA.16816.F32.BF16 R12, R172.reuse, R180, R12 ;  /* 0x000000b4ac0c723c */ /* 0x040ff0000004180c */
[C---:B------:R-:W-:Y:S08]  /*63e0*/  HMMA.16816.F32.BF16 R16, R172.reuse, R182, R16 ;  /* 0x000000b6ac10723c */ /* 0x040ff00000041810 */
[C---:B------:R-:W-:Y:S08]  /*63f0*/  HMMA.16816.F32.BF16 R20, R172.reuse, R184, R20 ;  /* 0x000000b8ac14723c */ /* 0x040ff00000041814 */
[C---:B------:R-:W-:Y:S08]  /*6400*/  HMMA.16816.F32.BF16 R24, R172.reuse, R186, R24 ;  /* 0x000000baac18723c */ /* 0x040ff00000041818 */
[C---:B------:R-:W-:Y:S01]  /*6410*/  HMMA.16816.F32.BF16 R28, R172.reuse, R188, R28 ;  /* 0x000000bcac1c723c */ /* 0x040fe2000004181c */
[----:B------:R-:W4:Y:S05]  /*6420*/  LDL R188, [R1+0x34] ;  /* 0x0000340001bc7983 */ /* 0x000f2a0000100800 */
[----:B------:R-:W2:Y:S02]  /*6430*/  LDL R189, [R1+0x30] ;  /* 0x0000300001bd7983 */ /* 0x000ea40000100800 */
[----:B------:R-:W-:Y:S03]  /*6440*/  HMMA.16816.F32.BF16 R32, R172, R190, R32 ;  /* 0x000000beac20723c */ /* 0x000fe60000041820 */
[----:B---3--:R-:W1:Y:S05]  /*6450*/  LDSM.16.M88.4 R176, [R0+0x10100] ;  /* 0x0101000000b0783b */ /* 0x008e6a0000000200 */
[----:B------:R-:W3:Y:S05]  /*6460*/  LDSM.16.M88.4 R180, [R0+0x10900] ;  /* 0x0109000000b4783b */ /* 0x000eea0000000200 */
[----:B------:R-:W-:Y:S01]  /*6470*/  LDSM.16.M88.4 R184, [R0+0x11900] ;  /* 0x0119000000b8783b */ /* 0x000fe20000000200 */
[C---:B-1----:R-:W-:Y:S08]  /*6480*/  HMMA.16816.F32.BF16 R4, R192.reuse, R176, R4 ;  /* 0x000000b0c004723c */ /* 0x042ff00000041804 */
[C---:B------:R-:W-:Y:S01]  /*6490*/  HMMA.16816.F32.BF16 R8, R192.reuse, R178, R8 ;  /* 0x000000b2c008723c */ /* 0x040fe20000041808 */
[----:B------:R-:W1:Y:S07]  /*64a0*/  LDSM.16.M88.4 R176, [R0+0x11100] ;  /* 0x0111000000b0783b */ /* 0x000e6e0000000200 */
[C---:B---3--:R-:W-:Y:S08]  /*64b0*/  HMMA.16816.F32.BF16 R12, R192.reuse, R180, R12 ;  /* 0x000000b4c00c723c */ /* 0x048ff0000004180c */
[C---:B------:R-:W-:Y:S01]  /*64c0*/  HMMA.16816.F32.BF16 R16, R192.reuse, R182, R16 ;  /* 0x000000b6c010723c */ /* 0x040fe20000041810 */
[----:B------:R-:W3:Y:S07]  /*64d0*/  LDSM.16.M88.4 R180, [R250] ;  /* 0x00000000fab4783b */ /* 0x000eee0000000200 */
[C---:B-1----:R-:W-:Y:S08]  /*64e0*/  HMMA.16816.F32.BF16 R20, R192.reuse, R176, R20 ;  /* 0x000000b0c014723c */ /* 0x042ff00000041814 */
[C---:B------:R-:W-:Y:S01]  /*64f0*/  HMMA.16816.F32.BF16 R24, R192.reuse, R178, R24 ;  /* 0x000000b2c018723c */ /* 0x040fe20000041818 */
[----:B------:R-:W1:Y:S07]  /*6500*/  LDSM.16.M88.4 R176, [R250+0x800] ;  /* 0x00080000fab0783b */ /* 0x000e6e0000000200 */
[C---:B------:R-:W-:Y:S08]  /*6510*/  HMMA.16816.F32.BF16 R28, R192.reuse, R184, R28 ;  /* 0x000000b8c01c723c */ /* 0x040ff0000004181c */
[----:B------:R-:W-:Y:S01]  /*6520*/  HMMA.16816.F32.BF16 R32, R192, R186, R32 ;  /* 0x000000bac020723c */ /* 0x000fe20000041820 */
[----:B------:R-:W5:Y:S07]  /*6530*/  LDSM.16.M88.4 R184, [R250+0x1000] ;  /* 0x00100000fab8783b */ /* 0x000f6e0000000200 */
[C---:B---3--:R-:W-:Y:S08]  /*6540*/  HMMA.16816.F32.BF16 R4, R196.reuse, R180, R4 ;  /* 0x000000b4c404723c */ /* 0x048ff00000041804 */
[C---:B------:R-:W-:Y:S01]  /*6550*/  HMMA.16816.F32.BF16 R8, R196.reuse, R182, R8 ;  /* 0x000000b6c408723c */ /* 0x040fe20000041808 */
[----:B------:R-:W3:Y:S07]  /*6560*/  LDSM.16.M88.4 R180, [R250+0x1800] ;  /* 0x00180000fab4783b */ /* 0x000eee0000000200 */
[C---:B-1----:R-:W-:Y:S08]  /*6570*/  HMMA.16816.F32.BF16 R12, R196.reuse, R176, R12 ;  /* 0x000000b0c40c723c */ /* 0x042ff0000004180c */
[C---:B------:R-:W-:Y:S01]  /*6580*/  HMMA.16816.F32.BF16 R16, R196.reuse, R178, R16 ;  /* 0x000000b2c410723c */ /* 0x040fe20000041810 */
[----:B------:R-:W1:Y:S07]  /*6590*/  LDSM.16.M88.4 R176, [R135+0x12100] ;  /* 0x0121000087b0783b */ /* 0x000e6e0000000200 */
[C---:B-----5:R-:W-:Y:S08]  /*65a0*/  HMMA.16816.F32.BF16 R20, R196.reuse, R184, R20 ;  /* 0x000000b8c414723c */ /* 0x060ff00000041814 */
[C---:B------:R-:W-:Y:S01]  /*65b0*/  HMMA.16816.F32.BF16 R24, R196.reuse, R186, R24 ;  /* 0x000000bac418723c */ /* 0x040fe20000041818 */
[----:B------:R-:W5:Y:S07]  /*65c0*/  LDSM.16.M88.4 R184, [R135+0x12900] ;  /* 0x0129000087b8783b */ /* 0x000f6e0000000200 */
[C---:B---3--:R-:W-:Y:S08]  /*65d0*/  HMMA.16816.F32.BF16 R28, R196.reuse, R180, R28 ;  /* 0x000000b4c41c723c */ /* 0x048ff0000004181c */
[----:B------:R-:W-:Y:S01]  /*65e0*/  HMMA.16816.F32.BF16 R32, R196, R182, R32 ;  /* 0x000000b6c420723c */ /* 0x000fe20000041820 */
[----:B------:R-:W3:Y:S07]  /*65f0*/  LDSM.16.M88.4 R180, [R135+0x13100] ;  /* 0x0131000087b4783b */ /* 0x000eee0000000200 */
[C---:B-1----:R-:W-:Y:S08]  /*6600*/  HMMA.16816.F32.BF16 R4, R200.reuse, R176, R4 ;  /* 0x000000b0c804723c */ /* 0x042ff00000041804 */
[C---:B------:R-:W-:Y:S01]  /*6610*/  HMMA.16816.F32.BF16 R8, R200.reuse, R178, R8 ;  /* 0x000000b2c808723c */ /* 0x040fe20000041808 */
[----:B------:R-:W1:Y:S07]  /*6620*/  LDSM.16.M88.4 R176, [R135+0x13900] ;  /* 0x0139000087b0783b */ /* 0x000e6e0000000200 */
[C---:B-----5:R-:W-:Y:S08]  /*6630*/  HMMA.16816.F32.BF16 R12, R200.reuse, R184, R12 ;  /* 0x000000b8c80c723c */ /* 0x060ff0000004180c */
[C---:B------:R-:W-:Y:S01]  /*6640*/  HMMA.16816.F32.BF16 R16, R200.reuse, R186, R16 ;  /* 0x000000bac810723c */ /* 0x040fe20000041810 */
[----:B----4-:R4:W5:Y:S07]  /*6650*/  LDSM.16.M88.4 R184, [R188] ;  /* 0x00000000bcb8783b */ /* 0x01096e0000000200 */
[C---:B---3--:R-:W-:Y:S08]  /*6660*/  HMMA.16816.F32.BF16 R20, R200.reuse, R180, R20 ;  /* 0x000000b4c814723c */ /* 0x048ff00000041814 */
[C---:B------:R-:W-:Y:S01]  /*6670*/  HMMA.16816.F32.BF16 R24, R200.reuse, R182, R24 ;  /* 0x000000b6c818723c */ /* 0x040fe20000041818 */
[----:B--2---:R2:W3:Y:S05]  /*6680*/  LDSM.16.M88.4 R180, [R189] ;  /* 0x00000000bdb4783b */ /* 0x0044ea0000000200 */
[----:B----4-:R-:W4:Y:S02]  /*6690*/  LDL R188, [R1+0x20] ;  /* 0x0000200001bc7983 */ /* 0x010f240000100800 */
[C---:B-1----:R-:W-:Y:S08]  /*66a0*/  HMMA.16816.F32.BF16 R28, R200.reuse, R176, R28 ;  /* 0x000000b0c81c723c */ /* 0x042ff0000004181c */
[----:B------:R-:W-:Y:S01]  /*66b0*/  HMMA.16816.F32.BF16 R32, R200, R178, R32 ;  /* 0x000000b2c820723c */ /* 0x000fe20000041820 */
[----:B------:R1:W1:Y:S05]  /*66c0*/  LDSM.16.M88.4 R176, [R3] ;  /* 0x0000000003b0783b */ /* 0x00026a0000000200 */
[----:B--2---:R-:W2:Y:S02]  /*66d0*/  LDL R189, [R1+0x24] ;  /* 0x0000240001bd7983 */ /* 0x004ea40000100800 */
[C---:B-----5:R-:W-:Y:S08]  /*66e0*/  HMMA.16816.F32.BF16 R4, R204.reuse, R184, R4 ;  /* 0x000000b8cc04723c */ /* 0x060ff00000041804 */
[C---:B------:R-:W-:Y:S01]  /*66f0*/  HMMA.16816.F32.BF16 R8, R204.reuse, R186, R8 ;  /* 0x000000bacc08723c */ /* 0x040fe20000041808 */
[----:B------:R5:W1:Y:S07]  /*6700*/  LDSM.16.M88.4 R184, [R2] ;  /* 0x0000000002b8783b */ /* 0x000a6e0000000200 */
[C---:B---3--:R-:W-:Y:S01]  /*6710*/  HMMA.16816.F32.BF16 R12, R204.reuse, R180, R12 ;  /* 0x000000b4cc0c723c */ /* 0x048fe2000004180c */
[----:B-1----:R-:W3:Y:S07]  /*6720*/  LDL R3, [R1+0x1c] ;  /* 0x00001c0001037983 */ /* 0x002eee0000100800 */
[C---:B------:R-:W-:Y:S01]  /*6730*/  HMMA.16816.F32.BF16 R16, R204.reuse, R182, R16 ;  /* 0x000000b6cc10723c */ /* 0x040fe20000041810 */
[----:B------:R-:W1:Y:S05]  /*6740*/  LDSM.16.M88.4 R180, [R0+0x12100] ;  /* 0x0121000000b4783b */ /* 0x000e6a0000000200 */
[----:B-----5:R-:W4:Y:S02]  /*6750*/  LDL R2, [R1+0x18] ;  /* 0x0000180001027983 */ /* 0x020f240000100800 */
[C---:B------:R-:W-:Y:S08]  /*6760*/  HMMA.16816.F32.BF16 R20, R204.reuse, R176, R20 ;  /* 0x000000b0cc14723c */ /* 0x040ff00000041814 */
[C---:B------:R-:W-:Y:S01]  /*6770*/  HMMA.16816.F32.BF16 R24, R204.reuse, R178, R24 ;  /* 0x000000b2cc18723c */ /* 0x040fe20000041818 */
[----:B------:R-:W1:Y:S07]  /*6780*/  LDSM.16.M88.4 R176, [R0+0x12900] ;  /* 0x0129000000b0783b */ /* 0x000e6e0000000200 */
[C---:B------:R-:W-:Y:S08]  /*6790*/  HMMA.16816.F32.BF16 R28, R204.reuse, R184, R28 ;  /* 0x000000b8cc1c723c */ /* 0x040ff0000004181c */
[----:B------:R-:W-:Y:S01]  /*67a0*/  HMMA.16816.F32.BF16 R32, R204, R186, R32 ;  /* 0x000000bacc20723c */ /* 0x000fe20000041820 */
[----:B------:R-:W1:Y:S07]  /*67b0*/  LDSM.16.M88.4 R184, [R0+0x13100] ;  /* 0x0131000000b8783b */ /* 0x000e6e0000000200 */
[C---:B-1----:R-:W-:Y:S08]  /*67c0*/  HMMA.16816.F32.BF16 R4, R208.reuse, R180, R4 ;  /* 0x000000b4d004723c */ /* 0x042ff00000041804 */
[C---:B------:R-:W-:Y:S01]  /*67d0*/  HMMA.16816.F32.BF16 R8, R208.reuse, R182, R8 ;  /* 0x000000b6d008723c */ /* 0x040fe20000041808 */
[----:B------:R-:W1:Y:S07]  /*67e0*/  LDSM.16.M88.4 R180, [R0+0x13900] ;  /* 0x0139000000b4783b */ /* 0x000e6e0000000200 */
[C---:B------:R-:W-:Y:S08]  /*67f0*/  HMMA.16816.F32.BF16 R12, R208.reuse, R176, R12 ;  /* 0x000000b0d00c723c */ /* 0x040ff0000004180c */
[C---:B------:R-:W-:Y:S01]  /*6800*/  HMMA.16816.F32.BF16 R16, R208.reuse, R178, R16 ;  /* 0x000000b2d010723c */ /* 0x040fe20000041810 */
[----:B------:R-:W1:Y:S07]  /*6810*/  LDSM.16.M88.4 R176, [R250+0x2000] ;  /* 0x00200000fab0783b */ /* 0x000e6e0000000200 */
[C---:B------:R-:W-:Y:S08]  /*6820*/  HMMA.16816.F32.BF16 R20, R208.reuse, R184, R20 ;  /* 0x000000b8d014723c */ /* 0x040ff00000041814 */
[C---:B------:R-:W-:Y:S01]  /*6830*/  HMMA.16816.F32.BF16 R24, R208.reuse, R186, R24 ;  /* 0x000000bad018723c */ /* 0x040fe20000041818 */
[----:B------:R-:W1:Y:S07]  /*6840*/  LDSM.16.M88.4 R184, [R250+0x2800] ;  /* 0x00280000fab8783b */ /* 0x000e6e0000000200 */
[C---:B-1----:R-:W-:Y:S08]  /*6850*/  HMMA.16816.F32.BF16 R28, R208.reuse, R180, R28 ;  /* 0x000000b4d01c723c */ /* 0x042ff0000004181c */
[----:B------:R-:W-:Y:S01]  /*6860*/  HMMA.16816.F32.BF16 R32, R208, R182, R32 ;  /* 0x000000b6d020723c */ /* 0x000fe20000041820 */
        /* <DEDUP_REMOVED lines=8> */
[C---:B------:R-:W-:Y:S01]  /*68f0*/  HMMA.16816.F32.BF16 R24, R212.reuse, R182, R24 ;  /* 0x000000b6d418723c */ /* 0x040fe20000041818 */
[----:B------:R-:W1:Y:S07]  /*6900*/  LDSM.16.M88.4 R180, [R135+0x14900] ;  /* 0x0149000087b4783b */ /* 0x000e6e0000000200 */
[C---:B------:R-:W-:Y:S08]  /*6910*/  HMMA.16816.F32.BF16 R28, R212.reuse, R176, R28 ;  /* 0x000000b0d41c723c */ /* 0x040ff0000004181c */
[----:B------:R-:W-:Y:S01]  /*6920*/  HMMA.16816.F32.BF16 R32, R212, R178, R32 ;  /* 0x000000b2d420723c */ /* 0x000fe20000041820 */
[----:B------:R-:W1:Y:S07]  /*6930*/  LDSM.16.M88.4 R176, [R135+0x15100] ;  /* 0x0151000087b0783b */ /* 0x000e6e0000000200 */
[C---:B------:R-:W-:Y:S08]  /*6940*/  HMMA.16816.F32.BF16 R4, R216.reuse, R184, R4 ;  /* 0x000000b8d804723c */ /* 0x040ff00000041804 */
[C---:B------:R-:W-:Y:S01]  /*6950*/  HMMA.16816.F32.BF16 R8, R216.reuse, R186, R8 ;  /* 0x000000bad808723c */ /* 0x040fe20000041808 */
[----:B------:R-:W1:Y:S07]  /*6960*/  LDSM.16.M88.4 R184, [R135+0x15900] ;  /* 0x0159000087b8783b */ /* 0x000e6e0000000200 */
[C---:B-1----:R-:W-:Y:S08]  /*6970*/  HMMA.16816.F32.BF16 R12, R216.reuse, R180, R12 ;  /* 0x000000b4d80c723c */ /* 0x042ff0000004180c */
[C---:B------:R-:W-:Y:S08]  /*6980*/  HMMA.16816.F32.BF16 R16, R216.reuse, R182, R16 ;  /* 0x000000b6d810723c */ /* 0x040ff00000041810 */
[C---:B------:R-:W-:Y:S08]  /*6990*/  HMMA.16816.F32.BF16 R20, R216.reuse, R176, R20 ;  /* 0x000000b0d814723c */ /* 0x040ff00000041814 */
[C---:B------:R-:W-:Y:S08]  /*69a0*/  HMMA.16816.F32.BF16 R24, R216.reuse, R178, R24 ;  /* 0x000000b2d818723c */ /* 0x040ff00000041818 */
[C---:B------:R-:W-:Y:S08]  /*69b0*/  HMMA.16816.F32.BF16 R28, R216.reuse, R184, R28 ;  /* 0x000000b8d81c723c */ /* 0x040ff0000004181c */
[----:B------:R-:W-:Y:S01]  /*69c0*/  HMMA.16816.F32.BF16 R32, R216, R186, R32 ;  /* 0x000000bad820723c */ /* 0x000fe20000041820 */
[----:B----4-:R1:W-:Y:S05]  /*69d0*/  LDSM.16.M88.4 R176, [R188] ;  /* 0x00000000bcb0783b */ /* 0x0103ea0000000200 */
[----:B--2---:R2:W4:Y:S05]  /*69e0*/  LDSM.16.M88.4 R180, [R189] ;  /* 0x00000000bdb4783b */ /* 0x00452a0000000200 */
[----:B-1----:R-:W5:Y:S05]  /*69f0*/  LDL R188, [R1+0x10] ;  /* 0x0000100001bc7983 */ /* 0x002f6a0000100800 */
[----:B---3--:R1:W3:Y:S05]  /*6a00*/  LDSM.16.M88.4 R184, [R3] ;  /* 0x0000000003b8783b */ /* 0x0082ea0000000200 */
[----:B--2---:R-:W2:Y:S01]  /*6a10*/  LDL R189, [R1+0x14] ;  /* 0x0000140001bd7983 */ /* 0x004ea20000100800 */
[C---:B----4-:R-:W-:Y:S04]  /*6a20*/  HMMA.16816.F32.BF16 R4, R220.reuse, R180, R4 ;  /* 0x000000b4dc04723c */ /* 0x050fe80000041804 */
[----:B-1----:R-:W4:Y:S04]  /*6a30*/  LDL R3, [R1+0xc] ;  /* 0x00000c0001037983 */ /* 0x002f280000100800 */
[C---:B------:R-:W-:Y:S01]  /*6a40*/  HMMA.16816.F32.BF16 R8, R220.reuse, R182, R8 ;  /* 0x000000b6dc08723c */ /* 0x040fe20000041808 */
[----:B------:R1:W1:Y:S07]  /*6a50*/  LDSM.16.M88.4 R180, [R2] ;  /* 0x0000000002b4783b */ /* 0x00026e0000000200 */
[C---:B------:R-:W-:Y:S08]  /*6a60*/  HMMA.16816.F32.BF16 R12, R220.reuse, R176, R12 ;  /* 0x000000b0dc0c723c */ /* 0x040ff0000004180c */
[C---:B------:R-:W-:Y:S01]  /*6a70*/  HMMA.16816.F32.BF16 R16, R220.reuse, R178, R16 ;  /* 0x000000b2dc10723c */ /* 0x040fe20000041810 */
[----:B------:R-:W1:Y:S07]  /*6a80*/  LDSM.16.M88.4 R176, [R0+0x14100] ;  /* 0x0141000000b0783b */ /* 0x000e6e0000000200 */
[C---:B---3--:R-:W-:Y:S01]  /*6a90*/  HMMA.16816.F32.BF16 R20, R220.reuse, R184, R20 ;  /* 0x000000b8dc14723c */ /* 0x048fe20000041814 */
[----:B-1----:R-:W3:Y:S07]  /*6aa0*/  LDL R2, [R1+0x8] ;  /* 0x0000080001027983 */ /* 0x002eee0000100800 */
        /* <DEDUP_REMOVED lines=33> */
[C---:B------:R-:W-:Y:S08]  /*6cc0*/  HMMA.16816.F32.BF16 R16, R232.reuse, R178, R16 ;  /* 0x000000b2e810723c */ /* 0x040ff00000041810 */
[C---:B-1----:R-:W-:Y:S08]  /*6cd0*/  HMMA.16816.F32.BF16 R20, R232.reuse, R184, R20 ;  /* 0x000000b8e814723c */ /* 0x042ff00000041814 */
[C---:B------:R-:W-:Y:S08]  /*6ce0*/  HMMA.16816.F32.BF16 R24, R232.reuse, R186, R24 ;  /* 0x000000bae818723c */ /* 0x040ff00000041818 */
[C---:B------:R-:W-:Y:S08]  /*6cf0*/  HMMA.16816.F32.BF16 R28, R232.reuse, R180, R28 ;  /* 0x000000b4e81c723c */ /* 0x040ff0000004181c */
[----:B------:R-:W-:Y:S01]  /*6d00*/  HMMA.16816.F32.BF16 R32, R232, R182, R32 ;  /* 0x000000b6e820723c */ /* 0x000fe20000041820 */
[----:B-----5:R-:W-:Y:S05]  /*6d10*/  LDSM.16.M88.4 R184, [R188] ;  /* 0x00000000bcb8783b */ /* 0x020fea0000000200 */
[----:B--2---:R-:W1:Y:S05]  /*6d20*/  LDSM.16.M88.4 R176, [R189] ;  /* 0x00000000bdb0783b */ /* 0x004e6a0000000200 */
[----:B----4-:R-:W2:Y:S01]  /*6d30*/  LDSM.16.M88.4 R180, [R3] ;  /* 0x0000000003b4783b */ /* 0x010ea20000000200 */
[C---:B-1----:R-:W-:Y:S08]  /*6d40*/  HMMA.16816.F32.BF16 R4, R236.reuse, R176, R4 ;  /* 0x000000b0ec04723c */ /* 0x042ff00000041804 */
[C---:B------:R-:W-:Y:S01]  /*6d50*/  HMMA.16816.F32.BF16 R8, R236.reuse, R178, R8 ;  /* 0x000000b2ec08723c */ /* 0x040fe20000041808 */
[----:B---3--:R-:W1:Y:S07]  /*6d60*/  LDSM.16.M88.4 R176, [R2] ;  /* 0x0000000002b0783b */ /* 0x008e6e0000000200 */
[C---:B------:R-:W-:Y:S08]  /*6d70*/  HMMA.16816.F32.BF16 R12, R236.reuse, R184, R12 ;  /* 0x000000b8ec0c723c */ /* 0x040ff0000004180c */
[C---:B------:R-:W-:Y:S01]  /*6d80*/  HMMA.16816.F32.BF16 R16, R236.reuse, R186, R16 ;  /* 0x000000baec10723c */ /* 0x040fe20000041810 */
[----:B------:R-:W3:Y:S07]  /*6d90*/  LDSM.16.M88.4 R184, [R0+0x16100] ;  /* 0x0161000000b8783b */ /* 0x000eee0000000200 */
[C---:B--2---:R-:W-:Y:S08]  /*6da0*/  HMMA.16816.F32.BF16 R20, R236.reuse, R180, R20 ;  /* 0x000000b4ec14723c */ /* 0x044ff00000041814 */
[C---:B------:R-:W-:Y:S01]  /*6db0*/  HMMA.16816.F32.BF16 R24, R236.reuse, R182, R24 ;  /* 0x000000b6ec18723c */ /* 0x040fe20000041818 */
[----:B------:R-:W2:Y:S07]  /*6dc0*/  LDSM.16.M88.4 R180, [R0+0x16900] ;  /* 0x0169000000b4783b */ /* 0x000eae0000000200 */
[C---:B-1----:R-:W-:Y:S08]  /*6dd0*/  HMMA.16816.F32.BF16 R28, R236.reuse, R176, R28 ;  /* 0x000000b0ec1c723c */ /* 0x042ff0000004181c */
[----:B------:R-:W-:Y:S01]  /*6de0*/  HMMA.16816.F32.BF16 R32, R236, R178, R32 ;  /* 0x000000b2ec20723c */ /* 0x000fe20000041820 */
[----:B------:R-:W1:Y:S07]  /*6df0*/  LDSM.16.M88.4 R176, [R0+0x17100] ;  /* 0x0171000000b0783b */ /* 0x000e6e0000000200 */
[C---:B---3--:R-:W-:Y:S08]  /*6e00*/  HMMA.16816.F32.BF16 R4, R240.reuse, R184, R4 ;  /* 0x000000b8f004723c */ /* 0x048ff00000041804 */
[C---:B------:R-:W-:Y:S01]  /*6e10*/  HMMA.16816.F32.BF16 R8, R240.reuse, R186, R8 ;  /* 0x000000baf008723c */ /* 0x040fe20000041808 */
[----:B------:R-:W3:Y:S07]  /*6e20*/  LDSM.16.M88.4 R184, [R0+0x17900] ;  /* 0x0179000000b8783b */ /* 0x000eee0000000200 */
[C---:B--2---:R-:W-:Y:S08]  /*6e30*/  HMMA.16816.F32.BF16 R12, R240.reuse, R180, R12 ;  /* 0x000000b4f00c723c */ /* 0x044ff0000004180c */
[C---:B------:R-:W-:Y:S01]  /*6e40*/  HMMA.16816.F32.BF16 R16, R240.reuse, R182, R16 ;  /* 0x000000b6f010723c */ /* 0x040fe20000041810 */
[----:B------:R-:W2:Y:S07]  /*6e50*/  LDSM.16.M88.4 R180, [R250+0x6000] ;  /* 0x00600000fab4783b */ /* 0x000eae0000000200 */
[C---:B-1----:R-:W-:Y:S08]  /*6e60*/  HMMA.16816.F32.BF16 R20, R240.reuse, R176, R20 ;  /* 0x000000b0f014723c */ /* 0x042ff00000041814 */
[C---:B------:R-:W-:Y:S01]  /*6e70*/  HMMA.16816.F32.BF16 R24, R240.reuse, R178, R24 ;  /* 0x000000b2f018723c */ /* 0x040fe20000041818 */
[----:B------:R-:W1:Y:S07]  /*6e80*/  LDSM.16.M88.4 R176, [R250+0x6800] ;  /* 0x00680000fab0783b */ /* 0x000e6e0000000200 */
[C---:B---3--:R-:W-:Y:S08]  /*6e90*/  HMMA.16816.F32.BF16 R28, R240.reuse, R184, R28 ;  /* 0x000000b8f01c723c */ /* 0x048ff0000004181c */
[----:B------:R-:W-:Y:S08]  /*6ea0*/  HMMA.16816.F32.BF16 R32, R240, R186, R32 ;  /* 0x000000baf020723c */ /* 0x000ff00000041820 */
[C---:B--2---:R-:W-:Y:S08]  /*6eb0*/  HMMA.16816.F32.BF16 R4, R244.reuse, R180, R4 ;  /* 0x000000b4f404723c */ /* 0x044ff00000041804 */
[C---:B------:R-:W-:Y:S08]  /*6ec0*/  HMMA.16816.F32.BF16 R8, R244.reuse, R182, R8 ;  /* 0x000000b6f408723c */ /* 0x040ff00000041808 */
[C---:B-1----:R-:W-:Y:S08]  /*6ed0*/  HMMA.16816.F32.BF16 R12, R244.reuse, R176, R12 ;  /* 0x000000b0f40c723c */ /* 0x042ff0000004180c */
[----:B------:R-:W-:Y:S01]  /*6ee0*/  FMUL.FTZ R6, R6, c[0x0][0x320] ;  /* 0x0000c80006067a20 */ /* 0x000fe20000410000 */
[C---:B------:R-:W-:Y:S03]  /*6ef0*/  HMMA.16816.F32.BF16 R16, R244.reuse, R178, R16 ;  /* 0x000000b2f410723c */ /* 0x040fe60000041810 */
[----:B------:R-:W1:Y:S01]  /*6f00*/  MUFU.TANH R2, R6 ;  /* 0x0000000600027308 */ /* 0x000e620000002400 */
[----:B------:R-:W-:Y:S02]  /*6f10*/  FMUL.FTZ R7, R7, c[0x0][0x320] ;  /* 0x0000c80007077a20 */ /* 0x000fe40000410000 */
[----:B------:R-:W-:Y:S02]  /*6f20*/  FMUL.FTZ R4, R4, c[0x0][0x320] ;  /* 0x0000c80004047a20 */ /* 0x000fe40000410000 */
[----:B------:R-:W-:Y:S04]  /*6f30*/  FMUL.FTZ R5, R5, c[0x0][0x320] ;  /* 0x0000c80005057a20 */ /* 0x000fe80000410000 */
[----:B------:R-:W-:Y:S01]  /*6f40*/  FMUL.FTZ R8, R8, c[0x0][0x320] ;  /* 0x0000c80008087a20 */ /* 0x000fe20000410000 */
[----:B------:R-:W2:Y:S01]  /*6f50*/  MUFU.TANH R0, R7 ;  /* 0x0000000700007308 */ /* 0x000ea20000002400 */
[----:B------:R-:W-:Y:S02]  /*6f60*/  FMUL.FTZ R9, R9, c[0x0][0x320] ;  /* 0x0000c80009097a20 */ /* 0x000fe40000410000 */
[----:B------:R-:W-:Y:S02]  /*6f70*/  FMUL.FTZ R10, R10, c[0x0][0x320] ;  /* 0x0000c8000a0a7a20 */ /* 0x000fe40000410000 */
[----:B------:R-:W-:Y:S02]  /*6f80*/  FMUL.FTZ R11, R11, c[0x0][0x320] ;  /* 0x0000c8000b0b7a20 */ /* 0x000fe40000410000 */
[----:B------:R-:W-:Y:S02]  /*6f90*/  FMUL.FTZ R13, R13, c[0x0][0x320] ;  /* 0x0000c8000d0d7a20 */ /* 0x000fe40000410000 */
[----:B------:R-:W-:Y:S01]  /*6fa0*/  FMUL.FTZ R14, R14, c[0x0][0x320] ;  /* 0x0000c8000e0e7a20 */ /* 0x000fe20000410000 */
[----:B------:R-:W-:Y:S01]  /*6fb0*/  MUFU.TANH R184, R4 ;  /* 0x0000000400b87308 */ /* 0x000fe20000002400 */
[----:B------:R-:W-:Y:S02]  /*6fc0*/  FMUL.FTZ R15, R15, c[0x0][0x320] ;  /* 0x0000c8000f0f7a20 */ /* 0x000fe40000410000 */
[----:B------:R-:W-:Y:S01]  /*6fd0*/  FMUL.FTZ R16, R16, c[0x0][0x320] ;  /* 0x0000c80010107a20 */ /* 0x000fe20000410000 */
[----:B-1----:R-:W-:Y:S01]  /*6fe0*/  STL [R1+0x48], R2 ;  /* 0x0000480201007387 */ /* 0x002fe20000100800 */
[----:B------:R-:W-:Y:S02]  /*6ff0*/  FMUL.FTZ R17, R17, c[0x0][0x320] ;  /* 0x0000c80011117a20 */ /* 0x000fe40000410000 */
[----:B------:R-:W-:Y:S02]  /*7000*/  FMUL.FTZ R18, R18, c[0x0][0x320] ;  /* 0x0000c80012127a20 */ /* 0x000fe40000410000 */
[----:B------:R-:W-:Y:S01]  /*7010*/  FMUL.FTZ R19, R19, c[0x0][0x320] ;  /* 0x0000c80013137a20 */ /* 0x000fe20000410000 */
[----:B------:R1:W-:Y:S01]  /*7020*/  MUFU.TANH R186, R5 ;  /* 0x0000000500ba7308 */ /* 0x0003e20000002400 */
[----:B------:R-:W-:Y:S01]  /*7030*/  FMUL.FTZ R12, R12, c[0x0][0x320] ;  /* 0x0000c8000c0c7a20 */ /* 0x000fe20000410000 */
[----:B--2---:R2:W-:Y:S08]  /*7040*/  STL [R1+0x50], R0 ;  /* 0x0000500001007387 */ /* 0x0045f00000100800 */
[----:B------:R-:W-:Y:S10]  /*7050*/  MUFU.TANH R185, R8 ;  /* 0x0000000800b97308 */ /* 0x000ff40000002400 */
[----:B------:R-:W-:Y:S01]  /*7060*/  MUFU.TANH R183, R9 ;  /* 0x0000000900b77308 */ /* 0x000fe20000002400 */
[----:B-1----:R-:W1:Y:S09]  /*7070*/  LDSM.16.M88.4 R4, [R250+0x7000] ;  /* 0x00700000fa04783b */ /* 0x002e720000000200 */
[----:B--2---:R-:W2:Y:S10]  /*7080*/  MUFU.TANH R0, R10 ;  /* 0x0000000a00007308 */ /* 0x004eb40000002400 */
[----:B------:R3:W4:Y:S10]  /*7090*/  MUFU.TANH R191, R11 ;  /* 0x0000000b00bf7308 */ /* 0x0007340000002400 */
[----:B------:R-:W4:Y:S01]  /*70a0*/  MUFU.TANH R181, R13 ;  /* 0x0000000d00b57308 */ /* 0x000f220000002400 */
[----:B--2---:R-:W-:Y:S09]  /*70b0*/  STL [R1+0x4c], R0 ;  /* 0x00004c0001007387 */ /* 0x004ff20000100800 */
[----:B------:R-:W2:Y:S01]  /*70c0*/  MUFU.TANH R190, R14 ;  /* 0x0000000e00be7308 */ /* 0x000ea20000002400 */
[----:B---3--:R-:W3:Y:S01]  /*70d0*/  LDSM.16.M88.4 R8, [R250+0x7800] ;  /* 0x00780000fa08783b */ /* 0x008ee20000000200 */
[----:B------:R-:W-:Y:S08]  /*70e0*/  DEPBAR.LE SB0, 0x0 ;  /* 0x000080000000791a */ /* 0x000ff00000000000 */
[----:B------:R-:W2:Y:S01]  /*70f0*/  MUFU.TANH R189, R15 ;  /* 0x0000000f00bd7308 */ /* 0x000ea20000002400 */
[----:B------:R-:W-:Y:S01]  /*7100*/  BAR.SYNC.DEFER_BLOCKING 0x0 ;  /* 0x0000000000007b1d */ /* 0x000fe20000010000 */
[C---:B-1----:R-:W-:Y:S08]  /*7110*/  HMMA.16816.F32.BF16 R20, R244.reuse, R4, R20 ;  /* 0x00000004f414723c */ /* 0x042ff00000041814 */
[----:B------:R-:W1:Y:S01]  /*7120*/  MUFU.TANH R178, R16 ;  /* 0x0000001000b27308 */ /* 0x000e620000002400 */
[C---:B------:R-:W-:Y:S09]  /*7130*/  HMMA.16816.F32.BF16 R24, R244.reuse, R6, R24 ;  /* 0x00000006f418723c */ /* 0x040ff20000041818 */
[----:B------:R5:W1:Y:S06]  /*7140*/  MUFU.TANH R177, R17 ;  /* 0x0000001100b17308 */ /* 0x000a6c0000002400 */
[----:B------:R-:W-:Y:S02]  /*7150*/  FMUL.FTZ R20, R20, c[0x0][0x320] ;  /* 0x0000c80014147a20 */ /* 0x000fe40000410000 */
[----:B------:R-:W-:Y:S02]  /*7160*/  FMUL.FTZ R22, R22, c[0x0][0x320] ;  /* 0x0000c80016167a20 */ /* 0x000fe40000410000 */
[----:B------:R1:W1:Y:S01]  /*7170*/  MUFU.TANH R188, R18 ;  /* 0x0000001200bc7308 */ /* 0x0002620000002400 */
[----:B------:R-:W-:Y:S02]  /*7180*/  FMUL.FTZ R23, R23, c[0x0][0x320] ;  /* 0x0000c80017177a20 */ /* 0x000fe40000410000 */
[----:B------:R-:W-:Y:S01]  /*7190*/  FMUL.FTZ R21, R21, c[0x0][0x320] ;  /* 0x0000c80015157a20 */ /* 0x000fe20000410000 */
[C---:B---3--:R-:W-:Y:S06]  /*71a0*/  HMMA.16816.F32.BF16 R28, R244.reuse, R8, R28 ;  /* 0x00000008f41c723c */ /* 0x048fec000004181c */
[----:B------:R3:W2:Y:S02]  /*71b0*/  MUFU.TANH R187, R19 ;  /* 0x0000001300bb7308 */ /* 0x0006a40000002400 */
[----:B------:R-:W-:Y:S04]  /*71c0*/  HMMA.16816.F32.BF16 R32, R244, R10, R32 ;  /* 0x0000000af420723c */ /* 0x000fe80000041820 */
[----:B-----5:R-:W-:Y:S04]  /*71d0*/  FMUL.FTZ R17, R25, c[0x0][0x320] ;  /* 0x0000c80019117a20 */ /* 0x020fe80000410000 */
[----:B------:R5:W2:Y:S08]  /*71e0*/  MUFU.TANH R176, R20 ;  /* 0x0000001400b07308 */ /* 0x000ab00000002400 */
[----:B------:R-:W-:Y:S02]  /*71f0*/  FMUL.FTZ R16, R28, c[0x0][0x320] ;  /* 0x0000c8001c107a20 */ /* 0x000fe40000410000 */
[----:B------:R2:W2:Y:S01]  /*7200*/  MUFU.TANH R180, R22 ;  /* 0x0000001600b47308 */ /* 0x0004a20000002400 */
[----:B------:R-:W-:Y:S02]  /*7210*/  FMUL.FTZ R15, R29, c[0x0][0x320] ;  /* 0x0000c8001d0f7a20 */ /* 0x000fe40000410000 */
[----:B-1----:R-:W-:Y:S02]  /*7220*/  FMUL.FTZ R18, R31, c[0x0][0x320] ;  /* 0x0000c8001f127a20 */ /* 0x002fe40000410000 */
[----:B---3--:R-:W-:Y:S02]  /*7230*/  FMUL.FTZ R19, R24, c[0x0][0x320] ;  /* 0x0000c80018137a20 */ /* 0x008fe40000410000 */
[----:B------:R-:W-:Y:S02]  /*7240*/  FMUL.FTZ R14, R32, c[0x0][0x320] ;  /* 0x0000c800200e7a20 */ /* 0x000fe40000410000 */
[----:B------:R-:W-:Y:S01]  /*7250*/  FMUL.FTZ R13, R33, c[0x0][0x320] ;  /* 0x0000c800210d7a20 */ /* 0x000fe20000410000 */
[----:B------:R1:W3:Y:S01]  /*7260*/  MUFU.TANH R179, R23 ;  /* 0x0000001700b37308 */ /* 0x0002e20000002400 */
[----:B------:R-:W-:Y:S02]  /*7270*/  FMUL.FTZ R4, R34, c[0x0][0x320] ;  /* 0x0000c80022047a20 */ /* 0x000fe40000410000 */
[----:B------:R-:W-:Y:S02]  /*7280*/  FMUL.FTZ R0, R35, c[0x0][0x320] ;  /* 0x0000c80023007a20 */ /* 0x000fe40000410000 */
[----:B-----5:R-:W-:Y:S05]  /*7290*/  FMUL.FTZ R20, R30, c[0x0][0x320] ;  /* 0x0000c8001e147a20 */ /* 0x020fea0000410000 */
[----:B------:R3:W3:Y:S01]  /*72a0*/  MUFU.TANH R182, R12 ;  /* 0x0000000c00b67308 */ /* 0x0006e20000002400 */
[----:B--2---:R-:W-:Y:S09]  /*72b0*/  FMUL.FTZ R22, R27, c[0x0][0x320] ;  /* 0x0000c8001b167a20 */ /* 0x004ff20000410000 */
[----:B------:R-:W2:Y:S01]  /*72c0*/  MUFU.TANH R21, R21 ;  /* 0x0000001500157308 */ /* 0x000ea20000002400 */
[----:B-1----:R-:W-:Y:S09]  /*72d0*/  FMUL.FTZ R23, R26, c[0x0][0x320] ;  /* 0x0000c8001a177a20 */ /* 0x002ff20000410000 */
[----:B------:R-:W1:Y:S10]  /*72e0*/  MUFU.TANH R19, R19 ;  /* 0x0000001300137308 */ /* 0x000e740000002400 */
        /* <DEDUP_REMOVED lines=10> */
[----:B------:R1:W1:Y:S02]  /*7390*/  MUFU.TANH R3, R0 ;  /* 0x0000000000037308 */ /* 0x0002640000002400 */
[----:B-1234-:R-:W-:-:S05]  /*73a0*/  @P0 BRA `(.L_x_5) ;  /* 0xffffe5d000000947 */ /* 0x01efca000383ffff */
.L_x_4:
[----:B----4-:R-:W2:Y:S01]  /*73b0*/  LDL.LU R9, [R1+0x64] ;  /* 0x0000640001097983 */ /* 0x010ea20000300800 */
[----:B------:R-:W-:Y:S01]  /*73c0*/  FMNMX.FTZ R132, R184, R133, !PT ;  /* 0x00000085b8847209 */ /* 0x000fe20007810000 */
[----:B------:R-:W-:Y:S01]  /*73d0*/  UIADD3 UR4, UR8, -0x1, URZ ;  /* 0xffffffff08047890 */ /* 0x000fe2000fffe03f */
[----:B------:R-:W-:Y:S01]  /*73e0*/  ISETP.LT.AND P0, PT, RZ, UR8, PT ;  /* 0x00000008ff007c0c */ /* 0x000fe2000bf01270 */
[----:B------:R-:W3:Y:S01]  /*73f0*/  LDL.LU R8, [R1+0x48] ;  /* 0x0000480001087983 */ /* 0x000ee20000300800 */
[----:B------:R-:W-:Y:S03]  /*7400*/  FMNMX.FTZ R132, R186, R132, !PT ;  /* 0x00000084ba847209 */ /* 0x000fe60007810000 */
[----:B------:R-:W4:Y:S01]  /*7410*/  LDL.LU R12, [R1+0x50] ;  /* 0x00005000010c7983 */ /* 0x000f220000300800 */
[----:B------:R-:W-:Y:S01]  /*7420*/  FMNMX.FTZ R132, R185, R132, !PT ;  /* 0x00000084b9847209 */ /* 0x000fe20007810000 */
[----:B------:R-:W-:Y:S02]  /*7430*/  UMOV UR8, UR4 ;  /* 0x0000000400087c82 */ /* 0x000fe40008000000 */
[----:B------:R-:W5:Y:S01]  /*7440*/  LDL.LU R10, [R1+0x4c] ;  /* 0x00004c00010a7983 */ /* 0x000f620000300800 */
[----:B------:R-:W-:Y:S03]  /*7450*/  FMNMX.FTZ R132, R183, R132, !PT ;  /* 0x00000084b7847209 */ /* 0x000fe60007810000 */
[----:B------:R-:W0:Y:S01]  /*7460*/  LDGDEPBAR ;  /* 0x00000000000079af */ /* 0x000e220000000000 */
[----:B------:R-:W-:Y:S04]  /*7470*/  FMNMX.FTZ R132, R182, R132, !PT ;  /* 0x00000084b6847209 */ /* 0x000fe80007810000 */
        /* <DEDUP_REMOVED lines=10> */
[----:B------:R-:W-:Y:S05]  /*7520*/  FMNMX.FTZ R132, R13, R132, !PT ;  /* 0x000000840d847209 */ /* 0x000fea0007810000 */
[----:B------:R-:W1:Y:S02]  /*7530*/  SHFL.BFLY PT, R0, R132, 0x2, 0x1f ;  /* 0x0c401f0084007f89 */ /* 0x000e6400000e0000 */
[----:B-1----:R-:W-:Y:S06]  /*7540*/  FMNMX.FTZ R132, R132, R0, !PT ;  /* 0x0000000084847209 */ /* 0x002fec0007810000 */
[----:B------:R-:W1:Y:S02]  /*7550*/  SHFL.BFLY PT, R0, R132, 0x1, 0x1f ;  /* 0x0c201f0084007f89 */ /* 0x000e6400000e0000 */
[----:B-1----:R-:W-:Y:S05]  /*7560*/  FMNMX.FTZ R132, R132, R0, !PT ;  /* 0x0000000084847209 */ /* 0x002fea0007810000 */
[C---:B------:R-:W-:Y:S02]  /*7570*/  FADD.FTZ R0, -R132.reuse, R133 ;  /* 0x0000008584007221 */ /* 0x040fe40000010100 */
[----:B------:R-:W-:Y:S02]  /*7580*/  FMUL.FTZ R2, R132, c[0x0][0x2d0] ;  /* 0x0000b40084027a20 */ /* 0x000fe40000410000 */
[----:B------:R-:W-:Y:S02]  /*7590*/  FMUL.FTZ R0, R0, c[0x0][0x2d0] ;  /* 0x0000b40000007a20 */ /* 0x000fe40000410000 */
[--C-:B------:R-:W-:Y:S02]  /*75a0*/  FFMA.FTZ R184, R184, c[0x0][0x2d0], -R2.reuse ;  /* 0x0000b400b8b87a23 */ /* 0x100fe40000010802 */
[--C-:B------:R-:W-:Y:S01]  /*75b0*/  FFMA.FTZ R26, R176, c[0x0][0x2d0], -R2.reuse ;  /* 0x0000b400b01a7a23 */ /* 0x100fe20000010802 */
[----:B------:R-:W1:Y:S01]  /*75c0*/  MUFU.EX2 R6, R0 ;  /* 0x0000000000067308 */ /* 0x000e620000000800 */
[--C-:B------:R-:W-:Y:S02]  /*75d0*/  FFMA.FTZ R5, R186, c[0x0][0x2d0], -R2.reuse ;  /* 0x0000b400ba057a23 */ /* 0x100fe40000010802 */
[--C-:B------:R-:W-:Y:S02]  /*75e0*/  FFMA.FTZ R7, R185, c[0x0][0x2d0], -R2.reuse ;  /* 0x0000b400b9077a23 */ /* 0x100fe40000010802 */
[--C-:B------:R-:W-:Y:S02]  /*75f0*/  FFMA.FTZ R183, R183, c[0x0][0x2d0], -R2.reuse ;  /* 0x0000b400b7b77a23 */ /* 0x100fe40000010802 */
[--C-:B------:R-:W-:Y:S02]  /*7600*/  FFMA.FTZ R186, R182, c[0x0][0x2d0], -R2.reuse ;  /* 0x0000b400b6ba7a23 */ /* 0x100fe40000010802 */
[--C-:B------:R-:W-:Y:S01]  /*7610*/  FFMA.FTZ R182, R178, c[0x0][0x2d0], -R2.reuse ;  /* 0x0000b400b2b67a23 */ /* 0x100fe20000010802 */
[----:B------:R-:W2:Y:S01]  /*7620*/  MUFU.EX2 R176, R184 ;  /* 0x000000b800b07308 */ /* 0x000ea20000000800 */
        /* <DEDUP_REMOVED lines=9> */
[----:B------:R-:W-:Y:S02]  /*76c0*/  FFMA.FTZ R11, R19, c[0x0][0x2d0], -R2 ;  /* 0x0000b400130b7a23 */ /* 0x000fe40000010802 */
[C---:B-1----:R-:W-:Y:S01]  /*76d0*/  FMUL.FTZ R32, R6.reuse, R136 ;  /* 0x0000008806207220 */ /* 0x042fe20000410000 */
[----:B------:R-:W1:Y:S01]  /*76e0*/  MUFU.EX2 R7, R7 ;  /* 0x0000000700077308 */ /* 0x000e620000000800 */
[C---:B------:R-:W-:Y:S02]  /*76f0*/  FMUL.FTZ R33, R6.reuse, R137 ;  /* 0x0000008906217220 */ /* 0x040fe40000410000 */
[C---:B------:R-:W-:Y:S01]  /*7700*/  FMUL.FTZ R13, R6.reuse, R157 ;  /* 0x0000009d060d7220 */ /* 0x040fe20000410000 */
[----:B------:R-:W-:Y:S01]  /*7710*/  MOV R157, R28 ;  /* 0x0000001c009d7202 */ /* 0x000fe20000000f00 */
[C---:B------:R-:W-:Y:S02]  /*7720*/  FMUL.FTZ R28, R6.reuse, R140 ;  /* 0x0000008c061c7220 */ /* 0x040fe40000410000 */
[C---:B------:R-:W-:Y:S02]  /*7730*/  FMUL.FTZ R16, R6.reuse, R152 ;  /* 0x0000009806107220 */ /* 0x040fe40000410000 */
[C---:B------:R-:W-:Y:S01]  /*7740*/  FMUL.FTZ R17, R6.reuse, R153 ;  /* 0x0000009906117220 */ /* 0x040fe20000410000 */
[----:B------:R-:W1:Y:S01]  /*7750*/  MUFU.EX2 R178, R183 ;  /* 0x000000b700b27308 */ /* 0x000e620000000800 */
[----:B------:R-:W-:Y:S01]  /*7760*/  MOV R153, R29 ;  /* 0x0000001d00997202 */ /* 0x000fe20000000f00 */
[C---:B------:R-:W-:Y:S02]  /*7770*/  FMUL.FTZ R29, R6.reuse, R141 ;  /* 0x0000008d061d7220 */ /* 0x040fe40000410000 */
[C---:B------:R-:W-:Y:S01]  /*7780*/  FMUL.FTZ R21, R6.reuse, R149 ;  /* 0x0000009506157220 */ /* 0x040fe20000410000 */
[----:B------:R-:W-:Y:S01]  /*7790*/  MOV R149, R31 ;  /* 0x0000001f00957202 */ /* 0x000fe20000000f00 */
[C---:B------:R-:W-:Y:S02]  /*77a0*/  FMUL.FTZ R36, R6.reuse, R36 ;  /* 0x0000002406247220 */ /* 0x040fe40000410000 */
        /* <DEDUP_REMOVED lines=47> */
[----:B--2---:R-:W-:Y:S01]  /*7aa0*/  FFMA.FTZ R0, R6, R9, R176 ;  /* 0x0000000906007223 */ /* 0x004fe200000100b0 */
[C---:B------:R-:W-:Y:S01]  /*7ab0*/  F2FP.BF16.PACK_AB R176, R5.reuse, R176 ;  /* 0x000000b005b0723e */ /* 0x040fe200000010ff */
[----:B------:R-:W2:Y:S02]  /*7ac0*/  LDL.LU R9, [R1+0x84] ;  /* 0x0000840001097983 */ /* 0x000ea40000300800 */
[----:B------:R-:W-:Y:S04]  /*7ad0*/  FADD.FTZ R0, R5, R0 ;  /* 0x0000000005007221 */ /* 0x000fe80000010000 */
[----:B-1----:R-:W-:Y:S04]  /*7ae0*/  FADD.FTZ R0, R7, R0 ;  /* 0x0000000007007221 */ /* 0x002fe80000010000 */
[----:B------:R-:W-:Y:S01]  /*7af0*/  FADD.FTZ R183, R178, R0 ;  /* 0x00000000b2b77221 */ /* 0x000fe20000010000 */
[----:B---3--:R-:W-:Y:S02]  /*7b00*/  FMNMX.FTZ R0, R8, R134, !PT ;  /* 0x0000008608007209 */ /* 0x008fe40007810000 */
[----:B------:R-:W-:Y:S02]  /*7b10*/  F2FP.BF16.PACK_AB R178, R178, R7 ;  /* 0x00000007b2b2723e */ /* 0x000fe400000010ff */
[----:B----4-:R-:W-:Y:S04]  /*7b20*/  FMNMX.FTZ R0, R12, R0, !PT ;  /* 0x000000000c007209 */ /* 0x010fe80007810000 */
[----:B-----5:R-:W-:Y:S04]  /*7b30*/  FMNMX.FTZ R0, R10, R0, !PT ;  /* 0x000000000a007209 */ /* 0x020fe80007810000 */
        /* <DEDUP_REMOVED lines=18> */
[----:B------:R-:W-:Y:S01]  /*7c60*/  FMUL.FTZ R5, R2, c[0x0][0x2d0] ;  /* 0x0000b40002057a20 */ /* 0x000fe20000410000 */
[----:B------:R-:W-:Y:S01]  /*7c70*/  MUFU.EX2 R134, R181 ;  /* 0x000000b500867308 */ /* 0x000fe20000000800 */
[----:B------:R-:W-:Y:S02]  /*7c80*/  FMUL.FTZ R0, R0, c[0x0][0x2d0] ;  /* 0x0000b40000007a20 */ /* 0x000fe40000410000 */
[--C-:B------:R-:W-:Y:S02]  /*7c90*/  FFMA.FTZ R8, R8, c[0x0][0x2d0], -R5.reuse ;  /* 0x0000b40008087a23 */ /* 0x100fe40000010805 */
[--C-:B------:R-:W-:Y:S02]  /*7ca0*/  FFMA.FTZ R7, R12, c[0x0][0x2d0], -R5.reuse ;  /* 0x0000b4000c077a23 */ /* 0x100fe40000010805 */
        /* <DEDUP_REMOVED lines=8> */
[----:B------:R-:W-:Y:S01]  /*7d30*/  MUFU.EX2 R8, R8 ;  /* 0x0000000800087308 */ /* 0x000fe20000000800 */
[--C-:B------:R-:W-:Y:S02]  /*7d40*/  FFMA.FTZ R14, R22, c[0x0][0x2d0], -R5.reuse ;  /* 0x0000b400160e7a23 */ /* 0x100fe40000010805 */
[--C-:B------:R-:W-:Y:S02]  /*7d50*/  FFMA.FTZ R18, R18, c[0x0][0x2d0], -R5.reuse ;  /* 0x0000b40012127a23 */ /* 0x100fe40000010805 */
[--C-:B------:R-:W-:Y:S02]  /*7d60*/  FFMA.FTZ R19, R4, c[0x0][0x2d0], -R5.reuse ;  /* 0x0000b40004137a23 */ /* 0x100fe40000010805 */
[C---:B------:R-:W-:Y:S01]  /*7d70*/  FMUL.FTZ R4, R6.reuse, R164 ;  /* 0x000000a406047220 */ /* 0x040fe20000410000 */
[----:B------:R-:W-:Y:S01]  /*7d80*/  MOV R164, R15 ;  /* 0x0000000f00a47202 */ /* 0x000fe20000000f00 */
[C---:B------:R-:W-:Y:S01]  /*7d90*/  FMUL.FTZ R12, R6.reuse, R156 ;  /* 0x0000009c060c7220 */ /* 0x040fe20000410000 */
[----:B------:R-:W3:Y:S01]  /*7da0*/  MUFU.EX2 R7, R7 ;  /* 0x0000000700077308 */ /* 0x000ee20000000800 */
[C---:B------:R-:W-:Y:S01]  /*7db0*/  FMUL.FTZ R20, R6.reuse, R148 ;  /* 0x0000009406147220 */ /* 0x040fe20000410000 */
[----:B------:R-:W-:Y:S01]  /*7dc0*/  MOV R156, R25 ;  /* 0x00000019009c7202 */ /* 0x000fe20000000f00 */
[----:B------:R-:W-:Y:S01]  /*7dd0*/  FMUL.FTZ R25, R6, R145 ;  /* 0x0000009106197220 */ /* 0x000fe20000410000 */
[----:B------:R-:W-:Y:S01]  /*7de0*/  MOV R148, R11 ;  /* 0x0000000b00947202 */ /* 0x000fe20000000f00 */
[C---:B-1----:R-:W-:Y:S02]  /*7df0*/  FMUL.FTZ R34, R0.reuse, R138 ;  /* 0x0000008a00227220 */ /* 0x042fe40000410000 */
[----:B------:R-:W-:Y:S02]  /*7e00*/  FMUL.FTZ R35, R0, R139 ;  /* 0x0000008b00237220 */ /* 0x000fe40000410000 */
[----:B------:R-:W1:Y:S01]  /*7e10*/  LDSM.16.MT88.4 R136, [R248+0x100] ;  /* 0x00010000f888783b */ /* 0x000e620000004200 */
[----:B------:R-:W4:Y:S01]  /*7e20*/  MUFU.EX2 R179, R133 ;  /* 0x0000008500b37308 */ /* 0x000f220000000800 */
[--C-:B------:R-:W-:Y:S02]  /*7e30*/  FFMA.FTZ R190, R190, c[0x0][0x2d0], -R5.reuse ;  /* 0x0000b400bebe7a23 */ /* 0x100fe40000010805 */
[--C-:B------:R-:W-:Y:S02]  /*7e40*/  FFMA.FTZ R189, R189, c[0x0][0x2d0], -R5.reuse ;  /* 0x0000b400bdbd7a23 */ /* 0x100fe40000010805 */
[--C-:B------:R-:W-:Y:S02]  /*7e50*/  FFMA.FTZ R188, R188, c[0x0][0x2d0], -R5.reuse ;  /* 0x0000b400bcbc7a23 */ /* 0x100fe40000010805 */
[----:B------:R-:W-:Y:S02]  /*7e60*/  FFMA.FTZ R187, R187, c[0x0][0x2d0], -R5 ;  /* 0x0000b400bbbb7a23 */ /* 0x000fe40000010805 */
[----:B------:R-:W-:Y:S01]  /*7e70*/  FMUL.FTZ R5, R6, R165 ;  /* 0x000000a506057220 */ /* 0x000fe20000410000 */
[----:B------:R-:W5:Y:S01]  /*7e80*/  MUFU.EX2 R191, R191 ;  /* 0x000000bf00bf7308 */ /* 0x000f620000000800 */
[C---:B------:R-:W-:Y:S01]  /*7e90*/  FMUL.FTZ R11, R0.reuse, R163 ;  /* 0x000000a3000b7220 */ /* 0x040fe20000410000 */
[----:B------:R-:W-:Y:S01]  /*7ea0*/  MOV R165, R19 ;  /* 0x0000001300a57202 */ /* 0x000fe20000000f00 */
[C---:B------:R-:W-:Y:S01]  /*7eb0*/  FMUL.FTZ R15, R0.reuse, R159 ;  /* 0x0000009f000f7220 */ /* 0x040fe20000410000 */
[C---:B---3--:R-:W-:Y:S01]  /*7ec0*/  F2FP.BF16.PACK_AB R177, R7.reuse, R8 ;  /* 0x0000000807b1723e */ /* 0x048fe200000010ff */
[C---:B------:R-:W-:Y:S01]  /*7ed0*/  FMUL.FTZ R19, R0.reuse, R155 ;  /* 0x0000009b00137220 */ /* 0x040fe20000410000 */
[----:B------:R-:W-:Y:S01]  /*7ee0*/  MOV R163, R27 ;  /* 0x0000001b00a37202 */ /* 0x000fe20000000f00 */
[C---:B------:R-:W-:Y:S02]  /*7ef0*/  FMUL.FTZ R22, R0.reuse, R150 ;  /* 0x0000009600167220 */ /* 0x040fe40000410000 */
[C---:B------:R-:W-:Y:S01]  /*7f00*/  FMUL.FTZ R23, R0.reuse, R151 ;  /* 0x0000009700177220 */ /* 0x040fe20000410000 */
[----:B------:R-:W-:Y:S01]  /*7f10*/  MUFU.EX2 R148, R148 ;  /* 0x0000009400947308 */ /* 0x000fe20000000800 */
[C---:B------:R-:W-:Y:S02]  /*7f20*/  FMUL.FTZ R27, R0.reuse, R147 ;  /* 0x00000093001b7220 */ /* 0x040fe40000410000 */
[C---:B------:R-:W-:Y:S02]  /*7f30*/  FMUL.FTZ R31, R0.reuse, R143 ;  /* 0x0000008f001f7220 */ /* 0x040fe40000410000 */
[C---:B------:R-:W-:Y:S02]  /*7f40*/  FMUL.FTZ R38, R0.reuse, R38 ;  /* 0x0000002600267220 */ /* 0x040fe40000410000 */
[C---:B------:R-:W-:Y:S02]  /*7f50*/  FMUL.FTZ R39, R0.reuse, R39 ;  /* 0x0000002700277220 */ /* 0x040fe40000410000 */
[C---:B------:R-:W-:Y:S01]  /*7f60*/  FMUL.FTZ R42, R0.reuse, R42 ;  /* 0x0000002a002a7220 */ /* 0x040fe20000410000 */
[----:B------:R-:W3:Y:S01]  /*7f70*/  MUFU.EX2 R133, R186 ;  /* 0x000000ba00857308 */ /* 0x000ee20000000800 */
[C---:B------:R-:W-:Y:S02]  /*7f80*/  FMUL.FTZ R43, R0.reuse, R43 ;  /* 0x0000002b002b7220 */ /* 0x040fe40000410000 */
[C---:B------:R-:W-:Y:S02]  /*7f90*/  FMUL.FTZ R46, R0.reuse, R46 ;  /* 0x0000002e002e7220 */ /* 0x040fe40000410000 */
[C---:B------:R-:W-:Y:S02]  /*7fa0*/  FMUL.FTZ R47, R0.reuse, R47 ;  /* 0x0000002f002f7220 */ /* 0x040fe40000410000 */
        /* <DEDUP_REMOVED lines=47> */
[----:B--2---:R-:W-:Y:S02]  /*82a0*/  FFMA.FTZ R3, R0, R9, R8 ;  /* 0x0000000900037223 */ /* 0x004fe40000010008 */
[C---:B------:R-:W-:Y:S01]  /*82b0*/  FMUL.FTZ R8, R6.reuse, R160 ;  /* 0x000000a006087220 */ /* 0x040fe20000410000 */
[----:B------:R-:W-:Y:S01]  /*82c0*/  MOV R160, R18 ;  /* 0x0000001200a07202 */ /* 0x000fe20000000f00 */
[----:B------:R-:W-:Y:S02]  /*82d0*/  FADD.FTZ R3, R7, R3 ;  /* 0x0000000307037221 */ /* 0x000fe40000010000 */
[C---:B------:R-:W-:Y:S01]  /*82e0*/  FMUL.FTZ R9, R6.reuse, R161 ;  /* 0x000000a106097220 */ /* 0x040fe20000410000 */
[----:B------:R-:W-:Y:S01]  /*82f0*/  MOV R161, R24 ;  /* 0x0000001800a17202 */ /* 0x000fe20000000f00 */
[----:B----4-:R-:W-:Y:S01]  /*8300*/  FADD.FTZ R152, R179, R3 ;  /* 0x00000003b3987221 */ /* 0x010fe20000010000 */
[----:B-----5:R-:W-:Y:S01]  /*8310*/  F2FP.BF16.PACK_AB R179, R191, R179 ;  /* 0x000000b3bfb3723e */ /* 0x020fe200000010ff */
[----:B------:R-:W-:Y:S01]  /*8320*/  FMUL.FTZ R24, R6, R144 ;  /* 0x0000009006187220 */ /* 0x000fe20000410000 */
[----:B------:R-:W-:Y:S01]  /*8330*/  MUFU.EX2 R181, R161 ;  /* 0x000000a100b57308 */ /* 0x000fe20000000800 */
[C---:B------:R-:W-:Y:S01]  /*8340*/  FMUL.FTZ R6, R0.reuse, R166 ;  /* 0x000000a600067220 */ /* 0x040fe20000410000 */
[----:B------:R-:W-:Y:S01]  /*8350*/  MOV R166, R14 ;  /* 0x0000000e00a67202 */ /* 0x000fe20000000f00 */
[C---:B------:R-:W-:Y:S01]  /*8360*/  FMUL.FTZ R7, R0.reuse, R167 ;  /* 0x000000a700077220 */ /* 0x040fe20000410000 */
[----:B------:R-:W-:Y:S01]  /*8370*/  MOV R167, R10 ;  /* 0x0000000a00a77202 */ /* 0x000fe20000000f00 */
[C---:B------:R-:W-:Y:S02]  /*8380*/  FMUL.FTZ R18, R0.reuse, R154 ;  /* 0x0000009a00127220 */ /* 0x040fe40000410000 */
[C---:B------:R-:W-:Y:S01]  /*8390*/  FMUL.FTZ R10, R0.reuse, R162 ;  /* 0x000000a2000a7220 */ /* 0x040fe20000410000 */
[----:B------:R-:W-:Y:S01]  /*83a0*/  MOV R162, R30 ;  /* 0x0000001e00a27202 */ /* 0x000fe20000000f00 */
[C---:B------:R-:W-:Y:S01]  /*83b0*/  FMUL.FTZ R30, R0.reuse, R142 ;  /* 0x0000008e001e7220 */ /* 0x040fe20000410000 */
[C---:B-1----:R-:W-:Y:S01]  /*83c0*/  HMMA.16816.F32.BF16 R4, R176.reuse, R136, R4 ;  /* 0x00000088b004723c */ /* 0x042fe20000041804 */
[----:B------:R-:W-:Y:S01]  /*83d0*/  LDSM.16.MT88.4 R140, [R248+0x900] ;  /* 0x00090000f88c783b */ /* 0x000fe20000004200 */
[----:B------:R-:W-:Y:S03]  /*83e0*/  MUFU.EX2 R144, R182 ;  /* 0x000000b600907308 */ /* 0x000fe60000000800 */
[C---:B------:R-:W-:Y:S01]  /*83f0*/  FMUL.FTZ R14, R0.reuse, R158 ;  /* 0x0000009e000e7220 */ /* 0x040fe20000410000 */
[----:B------:R-:W-:Y:S01]  /*8400*/  MOV R158, R26 ;  /* 0x0000001a009e7202 */ /* 0x000fe20000000f00 */
[----:B------:R-:W-:Y:S01]  /*8410*/  FMUL.FTZ R26, R0, R146 ;  /* 0x00000092001a7220 */ /* 0x000fe20000410000 */
[C---:B------:R-:W-:Y:S01]  /*8420*/  HMMA.16816.F32.BF16 R8, R176.reuse, R138, R8 ;  /* 0x0000008ab008723c */ /* 0x040fe20000041808 */
[----:B------:R-:W1:Y:S03]  /*8430*/  LDSM.16.MT88.4 R136, [R249+0x100] ;  /* 0x00010000f988783b */ /* 0x000e660000004200 */
[----:B------:R-:W-:Y:S01]  /*8440*/  MUFU.EX2 R182, R160 ;  /* 0x000000a000b67308 */ /* 0x000fe20000000800 */
[----:B---3--:R-:W-:Y:S09]  /*8450*/  FADD.FTZ R0, R133, R183 ;  /* 0x000000b785007221 */ /* 0x008ff20000010000 */
[----:B------:R-:W2:Y:S10]  /*8460*/  MUFU.EX2 R3, R185 ;  /* 0x000000b900037308 */ /* 0x000eb40000000800 */
[----:B------:R3:W-:Y:S10]  /*8470*/  MUFU.EX2 R183, R166 ;  /* 0x000000a600b77308 */ /* 0x0007f40000000800 */
[----:B------:R-:W-:Y:S01]  /*8480*/  MUFU.EX2 R185, R180 ;  /* 0x000000b400b97308 */ /* 0x000fe20000000800 */
[C---:B--2---:R-:W-:Y:S01]  /*8490*/  FADD.FTZ R0, R3.reuse, R0 ;  /* 0x0000000003007221 */ /* 0x044fe20000010000 */
[C---:B-1----:R-:W-:Y:S03]  /*84a0*/  HMMA.16816.F32.BF16 R12, R176.reuse, R136, R12 ;  /* 0x00000088b00c723c */ /* 0x042fe6000004180c */
[----:B------:R-:W-:Y:S05]  /*84b0*/  FADD.FTZ R0, R144, R0 ;  /* 0x0000000090007221 */ /* 0x000fea0000010000 */
[----:B------:R-:W-:Y:S01]  /*84c0*/  MUFU.EX2 R184, R167 ;  /* 0x000000a700b87308 */ /* 0x000fe20000000800 */
[----:B---3--:R-:W-:Y:S01]  /*84d0*/  MOV R166, R149 ;  /* 0x0000009500a67202 */ /* 0x008fe20000000f00 */
[C---:B------:R-:W-:Y:S01]  /*84e0*/  HMMA.16816.F32.BF16 R16, R176.reuse, R138, R16 ;  /* 0x0000008ab010723c */ /* 0x040fe20000041810 */
[----:B------:R-:W1:Y:S02]  /*84f0*/  LDSM.16.MT88.4 R136, [R252+0x100] ;  /* 0x00010000fc88783b */ /* 0x000e640000004200 */
[C---:B------:R-:W-:Y:S05]  /*8500*/  FADD.FTZ R0, R134.reuse, R0 ;  /* 0x0000000086007221 */ /* 0x040fea0000010000 */
[----:B------:R-:W-:Y:S01]  /*8510*/  MUFU.EX2 R180, R165 ;  /* 0x000000a500b47308 */ /* 0x000fe20000000800 */
[C---:B-1----:R-:W-:Y:S08]  /*8520*/  HMMA.16816.F32.BF16 R20, R176.reuse, R136, R20 ;  /* 0x00000088b014723c */ /* 0x042ff00000041814 */
[C---:B------:R-:W-:Y:S01]  /*8530*/  HMMA.16816.F32.BF16 R24, R176.reuse, R138, R24 ;  /* 0x0000008ab018723c */ /* 0x040fe20000041818 */
[----:B------:R-:W1:Y:S07]  /*8540*/  LDSM.16.MT88.4 R136, [R251+0x100] ;  /* 0x00010000fb88783b */ /* 0x000e6e0000004200 */
        /* <DEDUP_REMOVED lines=36> */
[C---:B-1----:R-:W-:Y:S07]  /*8790*/  HMMA.16816.F32.BF16 R124, R176.reuse, R136, R124 ;  /* 0x00000088b07c723c */ /* 0x042fee000004187c */
[----:B------:R-:W-:Y:S01]  /*87a0*/  F2FP.BF16.PACK_AB R136, R3, R133 ;  /* 0x000000850388723e */ /* 0x000fe200000010ff */
[----:B------:R-:W-:Y:S01]  /*87b0*/  HMMA.16816.F32.BF16 R128, R176, R138, R128 ;  /* 0x0000008ab080723c */ /* 0x000fe20000041880 */
[----:B------:R-:W-:Y:S03]  /*87c0*/  MUFU.EX2 R3, R163 ;  /* 0x000000a300037308 */ /* 0x000fe60000000800 */
[----:B------:R-:W-:Y:S03]  /*87d0*/  F2FP.BF16.PACK_AB R137, R189, R190 ;  /* 0x000000bebd89723e */ /* 0x000fe600000010ff */
[----:B------:R-:W-:Y:S02]  /*87e0*/  F2FP.BF16.PACK_AB R138, R134, R144 ;  /* 0x00000090868a723e */ /* 0x000fe400000010ff */
[----:B------:R-:W1:Y:S02]  /*87f0*/  LDSM.16.MT88.4 R144, [R249+0x900] ;  /* 0x00090000f990783b */ /* 0x000e640000004200 */
[----:B------:R2:W-:Y:S01]  /*8800*/  MUFU.EX2 R134, R162 ;  /* 0x000000a200867308 */ /* 0x0005e20000000800 */
[----:B------:R-:W-:Y:S02]  /*8810*/  F2FP.BF16.PACK_AB R139, R187, R188 ;  /* 0x000000bcbb8b723e */ /* 0x000fe400000010ff */
[----:B------:R-:W-:Y:S05]  /*8820*/  F2FP.BF16.PACK_AB R177, R182, R181 ;  /* 0x000000b5b6b1723e */ /* 0x000fea00000010ff */
[C---:B------:R-:W-:Y:S02]  /*8830*/  HMMA.16816.F32.BF16 R4, R136.reuse, R140, R4 ;  /* 0x0000008c8804723c */ /* 0x040fe40000041804 */
[----:B------:R-:W-:Y:S06]  /*8840*/  MUFU.EX2 R176, R153 ;  /* 0x0000009900b07308 */ /* 0x000fec0000000800 */
[C---:B------:R-:W-:Y:S01]  /*8850*/  HMMA.16816.F32.BF16 R8, R136.reuse, R142, R8 ;  /* 0x0000008e8808723c */ /* 0x040fe20000041808 */
[----:B------:R-:W3:Y:S03]  /*8860*/  LDSM.16.MT88.4 R140, [R252+0x900] ;  /* 0x00090000fc8c783b */ /* 0x000ee60000004200 */
[----:B------:R-:W4:Y:S05]  /*8870*/  MUFU.EX2 R133, R158 ;  /* 0x0000009e00857308 */ /* 0x000f2a0000000800 */
[----:B--2---:R-:W-:Y:S05]  /*8880*/  LDSM.16.MT88.4 R160, [R248+0x1900] ;  /* 0x00190000f8a0783b */ /* 0x004fea0000004200 */
[----:B------:R-:W-:Y:S01]  /*8890*/  MUFU.EX2 R178, R156 ;  /* 0x0000009c00b27308 */ /* 0x000fe20000000800 */
[C---:B-1----:R-:W-:Y:S03]  /*88a0*/  HMMA.16816.F32.BF16 R12, R136.reuse, R144, R12 ;  /* 0x00000090880c723c */ /* 0x042fe6000004180c */
[----:B----4-:R-:W-:Y:S05]  /*88b0*/  FADD.FTZ R0, R133, R0 ;  /* 0x0000000085007221 */ /* 0x010fea0000010000 */
[C---:B------:R-:W-:Y:S01]  /*88c0*/  HMMA.16816.F32.BF16 R16, R136.reuse, R146, R16 ;  /* 0x000000928810723c */ /* 0x040fe20000041810 */
[----:B------:R-:W1:Y:S03]  /*88d0*/  LDSM.16.MT88.4 R144, [R251+0x900] ;  /* 0x00090000fb90783b */ /* 0x000e660000004200 */
[C---:B------:R-:W-:Y:S04]  /*88e0*/  FADD.FTZ R0, R3.reuse, R0 ;  /* 0x0000000003007221 */ /* 0x040fe80000010000 */
[----:B------:R-:W-:Y:S01]  /*88f0*/  FADD.FTZ R0, R148, R0 ;  /* 0x0000000094007221 */ /* 0x000fe20000010000 */
[C---:B---3--:R-:W-:Y:S03]  /*8900*/  HMMA.16816.F32.BF16 R20, R136.reuse, R140, R20 ;  /* 0x0000008c8814723c */ /* 0x048fe60000041814 */
[C---:B------:R-:W-:Y:S05]  /*8910*/  FADD.FTZ R0, R134.reuse, R0 ;  /* 0x0000000086007221 */ /* 0x040fea0000010000 */
[C---:B------:R-:W-:Y:S01]  /*8920*/  HMMA.16816.F32.BF16 R24, R136.reuse, R142, R24 ;  /* 0x0000008e8818723c */ /* 0x040fe20000041818 */
[----:B------:R-:W2:Y:S07]  /*8930*/  LDSM.16.MT88.4 R140, [R248+0x2900] ;  /* 0x00290000f88c783b */ /* 0x000eae0000004200 */
[C---:B-1----:R-:W-:Y:S08]  /*8940*/  HMMA.16816.F32.BF16 R28, R136.reuse, R144, R28 ;  /* 0x00000090881c723c */ /* 0x042ff0000004181c */
[C---:B------:R-:W-:Y:S01]  /*8950*/  HMMA.16816.F32.BF16 R32, R136.reuse, R146, R32 ;  /* 0x000000928820723c */ /* 0x040fe20000041820 */
[----:B------:R-:W1:Y:S07]  /*8960*/  LDSM.16.MT88.4 R144, [R249+0x2900] ;  /* 0x00290000f990783b */ /* 0x000e6e0000004200 */
[C---:B--2---:R-:W-:Y:S08]  /*8970*/  HMMA.16816.F32.BF16 R36, R136.reuse, R140, R36 ;  /* 0x0000008c8824723c */ /* 0x044ff00000041824 */
        /* <DEDUP_REMOVED lines=33> */
[----:B------:R-:W-:Y:S01]  /*8b90*/  HMMA.16816.F32.BF16 R128, R136, R146, R128 ;  /* 0x000000928880723c */ /* 0x000fe20000041880 */
[----:B------:R-:W1:Y:S06]  /*8ba0*/  LDSM.16.MT88.4 R144, [R249+0x1100] ;  /* 0x00110000f990783b */ /* 0x000e6c0000004200 */
[----:B------:R-:W-:Y:S02]  /*8bb0*/  F2FP.BF16.PACK_AB R138, R134, R148 ;  /* 0x00000094868a723e */ /* 0x000fe400000010ff */
[----:B------:R-:W3:Y:S01]  /*8bc0*/  LDSM.16.MT88.4 R148, [R252+0x1100] ;  /* 0x00110000fc94783b */ /* 0x000ee20000004200 */
[----:B------:R-:W4:Y:S02]  /*8bd0*/  MUFU.EX2 R134, R164 ;  /* 0x000000a400867308 */ /* 0x000f240000000800 */
[----:B------:R-:W-:Y:S02]  /*8be0*/  F2FP.BF16.PACK_AB R136, R3, R133 ;  /* 0x000000850388723e */ /* 0x000fe400000010ff */
[----:B------:R-:W-:Y:S02]  /*8bf0*/  F2FP.BF16.PACK_AB R137, R185, R186 ;  /* 0x000000bab989723e */ /* 0x000fe400000010ff */
[----:B------:R-:W-:Y:S04]  /*8c00*/  F2FP.BF16.PACK_AB R139, R183, R184 ;  /* 0x000000b8b78b723e */ /* 0x000fe800000010ff */
[----:B------:R-:W5:Y:S03]  /*8c10*/  MUFU.EX2 R3, R166 ;  /* 0x000000a600037308 */ /* 0x000f660000000800 */
[C---:B--2---:R-:W-:Y:S07]  /*8c20*/  HMMA.16816.F32.BF16 R4, R136.reuse, R140, R4 ;  /* 0x0000008c8804723c */ /* 0x044fee0000041804 */
[----:B------:R-:W2:Y:S01]  /*8c30*/  MUFU.EX2 R133, R157 ;  /* 0x0000009d00857308 */ /* 0x000ea20000000800 */
[C---:B------:R-:W-:Y:S01]  /*8c40*/  HMMA.16816.F32.BF16 R8, R136.reuse, R142, R8 ;  /* 0x0000008e8808723c */ /* 0x040fe20000041808 */
[----:B------:R-:W3:Y:S03]  /*8c50*/  LDSM.16.MT88.4 R140, [R251+0x1100] ;  /* 0x00110000fb8c783b */ /* 0x000ee60000004200 */
[----:B----4-:R-:W-:Y:S04]  /*8c60*/  F2FP.BF16.PACK_AB R179, R134, R180 ;  /* 0x000000b486b3723e */ /* 0x010fe800000010ff */
[C---:B-1----:R-:W-:Y:S04]  /*8c70*/  HMMA.16816.F32.BF16 R12, R136.reuse, R144, R12 ;  /* 0x00000090880c723c */ /* 0x042fe8000004180c */
[----:B-----5:R-:W-:Y:S04]  /*8c80*/  FADD.FTZ R0, R3, R0 ;  /* 0x0000000003007221 */ /* 0x020fe80000010000 */
[C---:B------:R-:W-:Y:S01]  /*8c90*/  FADD.FTZ R0, R176.reuse, R0 ;  /* 0x00000000b0007221 */ /* 0x040fe20000010000 */
[C---:B------:R-:W-:Y:S01]  /*8ca0*/  HMMA.16816.F32.BF16 R16, R136.reuse, R146, R16 ;  /* 0x000000928810723c */ /* 0x040fe20000041810 */
[----:B------:R-:W1:Y:S02]  /*8cb0*/  LDSM.16.MT88.4 R144, [R248+0x3100] ;  /* 0x00310000f890783b */ /* 0x000e640000004200 */
[----:B------:R-:W-:Y:S01]  /*8cc0*/  F2FP.BF16.PACK_AB R176, R176, R3 ;  /* 0x00000003b0b0723e */ /* 0x000fe200000010ff */
[----:B------:R-:W-:Y:S02]  /*8cd0*/  FADD.FTZ R3, R191, R152 ;  /* 0x00000098bf037221 */ /* 0x000fe40000010000 */
[----:B--2---:R-:W-:Y:S02]  /*8ce0*/  FADD.FTZ R0, R133, R0 ;  /* 0x0000000085007221 */ /* 0x004fe40000010000 */
[C---:B---3--:R-:W-:Y:S01]  /*8cf0*/  HMMA.16816.F32.BF16 R20, R136.reuse, R148, R20 ;  /* 0x000000948814723c */ /* 0x048fe20000041814 */
[----:B------:R-:W-:Y:S03]  /*8d00*/  LDSM.16.MT88.4 R152, [R249+0x1900] ;  /* 0x00190000f998783b */ /* 0x000fe60000004200 */
[C---:B------:R-:W-:Y:S01]  /*8d10*/  FADD.FTZ R0, R178.reuse, R0 ;  /* 0x00000000b2007221 */ /* 0x040fe20000010000 */
[----:B------:R-:W-:Y:S02]  /*8d20*/  F2FP.BF16.PACK_AB R178, R178, R133 ;  /* 0x00000085b2b2723e */ /* 0x000fe400000010ff */
[----:B------:R-:W-:Y:S01]  /*8d30*/  MOV R133, R132 ;  /* 0x0000008400857202 */ /* 0x000fe20000000f00 */
[C---:B------:R-:W-:Y:S01]  /*8d40*/  HMMA.16816.F32.BF16 R24, R136.reuse, R150, R24 ;  /* 0x000000968818723c */ /* 0x040fe20000041818 */
[----:B------:R-:W2:Y:S07]  /*8d50*/  LDSM.16.MT88.4 R148, [R249+0x3100] ;  /* 0x00310000f994783b */ /* 0x000eae0000004200 */
[C---:B------:R-:W-:Y:S01]  /*8d60*/  HMMA.16816.F32.BF16 R28, R136.reuse, R140, R28 ;  /* 0x0000008c881c723c */ /* 0x040fe2000004181c */
[----:B------:R3:W-:Y:S07]  /*8d70*/  STL [R1+0x64], R0 ;  /* 0x0000640001007387 */ /* 0x0007ee0000100800 */
[C---:B------:R-:W-:Y:S01]  /*8d80*/  HMMA.16816.F32.BF16 R32, R136.reuse, R142, R32 ;  /* 0x0000008e8820723c */ /* 0x040fe20000041820 */
[----:B------:R-:W4:Y:S07]  /*8d90*/  LDSM.16.MT88.4 R140, [R252+0x3100] ;  /* 0x00310000fc8c783b */ /* 0x000f2e0000004200 */
[C---:B-1----:R-:W-:Y:S08]  /*8da0*/  HMMA.16816.F32.BF16 R36, R136.reuse, R144, R36 ;  /* 0x000000908824723c */ /* 0x042ff00000041824 */
[C---:B------:R-:W-:Y:S01]  /*8db0*/  HMMA.16816.F32.BF16 R40, R136.reuse, R146, R40 ;  /* 0x000000928828723c */ /* 0x040fe20000041828 */
[----:B------:R-:W1:Y:S03]  /*8dc0*/  LDSM.16.MT88.4 R144, [R251+0x3100] ;  /* 0x00310000fb90783b */ /* 0x000e660000004200 */
[----:B---3--:R-:W-:Y:S04]  /*8dd0*/  FADD.FTZ R0, R190, R3 ;  /* 0x00000003be007221 */ /* 0x008fe80000010000 */
[C---:B--2---:R-:W-:Y:S04]  /*8de0*/  HMMA.16816.F32.BF16 R44, R136.reuse, R148, R44 ;  /* 0x00000094882c723c */ /* 0x044fe8000004182c */
[----:B------:R-:W-:Y:S04]  /*8df0*/  FADD.FTZ R0, R189, R0 ;  /* 0x00000000bd007221 */ /* 0x000fe80000010000 */
[C---:B------:R-:W-:Y:S01]  /*8e00*/  HMMA.16816.F32.BF16 R48, R136.reuse, R150, R48 ;  /* 0x000000968830723c */ /* 0x040fe20000041830 */
[----:B------:R-:W2:Y:S03]  /*8e10*/  LDSM.16.MT88.4 R148, [R248+0x5100] ;  /* 0x00510000f894783b */ /* 0x000ea60000004200 */
[----:B------:R-:W-:Y:S04]  /*8e20*/  FADD.FTZ R0, R188, R0 ;  /* 0x00000000bc007221 */ /* 0x000fe80000010000 */
[C---:B----4-:R-:W-:Y:S04]  /*8e30*/  HMMA.16816.F32.BF16 R52, R136.reuse, R140, R52 ;  /* 0x0000008c8834723c */ /* 0x050fe80000041834 */
[----:B------:R-:W-:Y:S04]  /*8e40*/  FADD.FTZ R0, R187, R0 ;  /* 0x00000000bb007221 */ /* 0x000fe80000010000 */
[C---:B------:R-:W-:Y:S01]  /*8e50*/  HMMA.16816.F32.BF16 R56, R136.reuse, R142, R56 ;  /* 0x0000008e8838723c */ /* 0x040fe20000041838 */
[----:B------:R-:W3:Y:S03]  /*8e60*/  LDSM.16.MT88.4 R140, [R249+0x5100] ;  /* 0x00510000f98c783b */ /* 0x000ee60000004200 */
[----:B------:R-:W-:Y:S04]  /*8e70*/  FADD.FTZ R0, R186, R0 ;  /* 0x00000000ba007221 */ /* 0x000fe80000010000 */
[----:B------:R-:W-:Y:S01]  /*8e80*/  FADD.FTZ R0, R185, R0 ;  /* 0x00000000b9007221 */ /* 0x000fe20000010000 */
[C---:B-1----:R-:W-:Y:S03]  /*8e90*/  HMMA.16816.F32.BF16 R60, R136.reuse, R144, R60 ;  /* 0x00000090883c723c */ /* 0x042fe6000004183c */
[----:B------:R-:W-:Y:S04]  /*8ea0*/  FADD.FTZ R0, R184, R0 ;  /* 0x00000000b8007221 */ /* 0x000fe80000010000 */
[----:B------:R-:W-:Y:S01]  /*8eb0*/  FADD.FTZ R0, R183, R0 ;  /* 0x00000000b7007221 */ /* 0x000fe20000010000 */
[C---:B------:R-:W-:Y:S01]  /*8ec0*/  HMMA.16816.F32.BF16 R64, R136.reuse, R146, R64 ;  /* 0x000000928840723c */ /* 0x040fe20000041840 */
[----:B------:R-:W1:Y:S03]  /*8ed0*/  LDSM.16.MT88.4 R144, [R252+0x5100] ;  /* 0x00510000fc90783b */ /* 0x000e660000004200 */
[----:B------:R-:W-:Y:S04]  /*8ee0*/  FADD.FTZ R0, R181, R0 ;  /* 0x00000000b5007221 */ /* 0x000fe80000010000 */
[C---:B--2---:R-:W-:Y:S04]  /*8ef0*/  HMMA.16816.F32.BF16 R68, R136.reuse, R148, R68 ;  /* 0x000000948844723c */ /* 0x044fe80000041844 */
[----:B------:R-:W-:Y:S04]  /*8f00*/  FADD.FTZ R0, R182, R0 ;  /* 0x00000000b6007221 */ /* 0x000fe80000010000 */
[C---:B------:R-:W-:Y:S01]  /*8f10*/  HMMA.16816.F32.BF16 R72, R136.reuse, R150, R72 ;  /* 0x000000968848723c */ /* 0x040fe20000041848 */
[----:B------:R-:W2:Y:S03]  /*8f20*/  LDSM.16.MT88.4 R148, [R251+0x5100] ;  /* 0x00510000fb94783b */ /* 0x000ea60000004200 */
[----:B------:R-:W-:Y:S04]  /*8f30*/  FADD.FTZ R0, R180, R0 ;  /* 0x00000000b4007221 */ /* 0x000fe80000010000 */
[C---:B---3--:R-:W-:Y:S04]  /*8f40*/  HMMA.16816.F32.BF16 R76, R136.reuse, R140, R76 ;  /* 0x0000008c884c723c */ /* 0x048fe8000004184c */
[----:B------:R-:W-:Y:S01]  /*8f50*/  FADD.FTZ R0, R134, R0 ;  /* 0x0000000086007221 */ /* 0x000fe20000010000 */
[----:B------:R-:W-:Y:S03]  /*8f60*/  MOV R134, R2 ;  /* 0x0000000200867202 */ /* 0x000fe60000000f00 */
[C---:B------:R-:W-:Y:S01]  /*8f70*/  HMMA.16816.F32.BF16 R80, R136.reuse, R142, R80 ;  /* 0x0000008e8850723c */ /* 0x040fe20000041850 */
[----:B------:R-:W3:Y:S07]  /*8f80*/  LDSM.16.MT88.4 R140, [R248+0x7100] ;  /* 0x00710000f88c783b */ /* 0x000eee0000004200 */
[C---:B-1----:R-:W-:Y:S01]  /*8f90*/  HMMA.16816.F32.BF16 R84, R136.reuse, R144, R84 ;  /* 0x000000908854723c */ /* 0x042fe20000041854 */
[----:B------:R-:W-:Y:S07]  /*8fa0*/  STL [R1+0x84], R0 ;  /* 0x0000840001007387 */ /* 0x000fee0000100800 */
[C---:B------:R-:W-:Y:S01]  /*8fb0*/  HMMA.16816.F32.BF16 R88, R136.reuse, R146, R88 ;  /* 0x000000928858723c */ /* 0x040fe20000041858 */
[----:B------:R-:W1:Y:S07]  /*8fc0*/  LDSM.16.MT88.4 R144, [R249+0x7100] ;  /* 0x00710000f990783b */ /* 0x000e6e0000004200 */
[C---:B--2---:R-:W-:Y:S08]  /*8fd0*/  HMMA.16816.F32.BF16 R92, R136.reuse, R148, R92 ;  /* 0x00000094885c723c */ /* 0x044ff0000004185c */
[C---:B------:R-:W-:Y:S01]  /*8fe0*/  HMMA.16816.F32.BF16 R96, R136.reuse, R150, R96 ;  /* 0x000000968860723c */ /* 0x040fe20000041860 */
[----:B------:R-:W2:Y:S07]  /*8ff0*/  LDSM.16.MT88.4 R148, [R252+0x7100] ;  /* 0x00710000fc94783b */ /* 0x000eae0000004200 */
[C---:B---3--:R-:W-:Y:S08]  /*9000*/  HMMA.16816.F32.BF16 R100, R136.reuse, R140, R100 ;  /* 0x0000008c8864723c */ /* 0x048ff00000041864 */
[C---:B------:R-:W-:Y:S01]  /*9010*/  HMMA.16816.F32.BF16 R104, R136.reuse, R142, R104 ;  /* 0x0000008e8868723c */ /* 0x040fe20000041868 */
[----:B------:R-:W3:Y:S07]  /*9020*/  LDSM.16.MT88.4 R140, [R251+0x7100] ;  /* 0x00710000fb8c783b */ /* 0x000eee0000004200 */
[C---:B-1----:R-:W-:Y:S08]  /*9030*/  HMMA.16816.F32.BF16 R108, R136.reuse, R144, R108 ;  /* 0x00000090886c723c */ /* 0x042ff0000004186c */
[C---:B------:R-:W-:Y:S01]  /*9040*/  HMMA.16816.F32.BF16 R112, R136.reuse, R146, R112 ;  /* 0x000000928870723c */ /* 0x040fe20000041870 */
[----:B------:R-:W1:Y:S07]  /*9050*/  LDSM.16.MT88.4 R144, [R252+0x1900] ;  /* 0x00190000fc90783b */ /* 0x000e6e0000004200 */
[C---:B--2---:R-:W-:Y:S08]  /*9060*/  HMMA.16816.F32.BF16 R116, R136.reuse, R148, R116 ;  /* 0x000000948874723c */ /* 0x044ff00000041874 */
[C---:B------:R-:W-:Y:S08]  /*9070*/  HMMA.16816.F32.BF16 R120, R136.reuse, R150, R120 ;  /* 0x000000968878723c */ /* 0x040ff00000041878 */
[C---:B---3--:R-:W-:Y:S08]  /*9080*/  HMMA.16816.F32.BF16 R124, R136.reuse, R140, R124 ;  /* 0x0000008c887c723c */ /* 0x048ff0000004187c */
[----:B------:R-:W-:Y:S01]  /*9090*/  HMMA.16816.F32.BF16 R128, R136, R142, R128 ;  /* 0x0000008e8880723c */ /* 0x000fe20000041880 */
[----:B------:R-:W2:Y:S07]  /*90a0*/  LDSM.16.MT88.4 R136, [R251+0x1900] ;  /* 0x00190000fb88783b */ /* 0x000eae0000004200 */
[C---:B------:R-:W-:Y:S01]  /*90b0*/  HMMA.16816.F32.BF16 R164, R176.reuse, R160, R4 ;  /* 0x000000a0b0a4723c */ /* 0x040fe20000041804 */
[----:B------:R-:W3:Y:S07]  /*90c0*/  LDSM.16.MT88.4 R4, [R248+0x3900] ;  /* 0x00390000f804783b */ /* 0x000eee0000004200 */
[C---:B------:R-:W-:Y:S01]  /*90d0*/  HMMA.16816.F32.BF16 R160, R176.reuse, R162, R8 ;  /* 0x000000a2b0a0723c */ /* 0x040fe20000041808 */
[----:B------:R-:W4:Y:S07]  /*90e0*/  LDSM.16.MT88.4 R8, [R249+0x3900] ;  /* 0x00390000f908783b */ /* 0x000f2e0000004200 */
[C---:B------:R-:W-:Y:S01]  /*90f0*/  HMMA.16816.F32.BF16 R156, R176.reuse, R152, R12 ;  /* 0x00000098b09c723c */ /* 0x040fe2000004180c */
[----:B------:R-:W5:Y:S07]  /*9100*/  LDSM.16.MT88.4 R12, [R252+0x3900] ;  /* 0x00390000fc0c783b */ /* 0x000f6e0000004200 */
[C---:B------:R-:W-:Y:S01]  /*9110*/  HMMA.16816.F32.BF16 R152, R176.reuse, R154, R16 ;  /* 0x0000009ab098723c */ /* 0x040fe20000041810 */
[----:B------:R-:W4:Y:S07]  /*9120*/  LDSM.16.MT88.4 R16, [R251+0x3900] ;  /* 0x00390000fb10783b */ /* 0x000f2e0000004200 */
[C---:B-1----:R-:W-:Y:S08]  /*9130*/  HMMA.16816.F32.BF16 R148, R176.reuse, R144, R20 ;  /* 0x00000090b094723c */ /* 0x042ff00000041814 */
[C---:B------:R-:W-:Y:S08]  /*9140*/  HMMA.16816.F32.BF16 R144, R176.reuse, R146, R24 ;  /* 0x00000092b090723c */ /* 0x040ff00000041818 */
[C---:B--2---:R-:W-:Y:S08]  /*9150*/  HMMA.16816.F32.BF16 R140, R176.reuse, R136, R28 ;  /* 0x00000088b08c723c */ /* 0x044ff0000004181c */
[C---:B------:R-:W-:Y:S08]  /*9160*/  HMMA.16816.F32.BF16 R136, R176.reuse, R138, R32 ;  /* 0x0000008ab088723c */ /* 0x040ff00000041820 */
[C---:B---3--:R-:W-:Y:S08]  /*9170*/  HMMA.16816.F32.BF16 R36, R176.reuse, R4, R36 ;  /* 0x00000004b024723c */ /* 0x048ff00000041824 */
[C---:B------:R-:W-:Y:S01]  /*9180*/  HMMA.16816.F32.BF16 R40, R176.reuse, R6, R40 ;  /* 0x00000006b028723c */ /* 0x040fe20000041828 */
[----:B------:R-:W1:Y:S07]  /*9190*/  LDSM.16.MT88.4 R4, [R248+0x5900] ;  /* 0x00590000f804783b */ /* 0x000e6e0000004200 */
[C---:B----4-:R-:W-:Y:S08]  /*91a0*/  HMMA.16816.F32.BF16 R44, R176.reuse, R8, R44 ;  /* 0x00000008b02c723c */ /* 0x050ff0000004182c */
[C---:B------:R-:W-:Y:S01]  /*91b0*/  HMMA.16816.F32.BF16 R48, R176.reuse, R10, R48 ;  /* 0x0000000ab030723c */ /* 0x040fe20000041830 */
[----:B------:R-:W2:Y:S07]  /*91c0*/  LDSM.16.MT88.4 R8, [R249+0x5900] ;  /* 0x00590000f908783b */ /* 0x000eae0000004200 */
[C---:B-----5:R-:W-:Y:S08]  /*91d0*/  HMMA.16816.F32.BF16 R52, R176.reuse, R12, R52 ;  /* 0x0000000cb034723c */ /* 0x060ff00000041834 */
[C---:B------:R-:W-:Y:S01]  /*91e0*/  HMMA.16816.F32.BF16 R56, R176.reuse, R14, R56 ;  /* 0x0000000eb038723c */ /* 0x040fe20000041838 */
[----:B------:R-:W3:Y:S07]  /*91f0*/  LDSM.16.MT88.4 R12, [R252+0x5900] ;  /* 0x00590000fc0c783b */ /* 0x000eee0000004200 */
[C---:B------:R-:W-:Y:S08]  /*9200*/  HMMA.16816.F32.BF16 R60, R176.reuse, R16, R60 ;  /* 0x00000010b03c723c */ /* 0x040ff0000004183c */
[C---:B------:R-:W-:Y:S01]  /*9210*/  HMMA.16816.F32.BF16 R64, R176.reuse, R18, R64 ;  /* 0x00000012b040723c */ /* 0x040fe20000041840 */
[----:B------:R-:W4:Y:S07]  /*9220*/  LDSM.16.MT88.4 R16, [R251+0x5900] ;  /* 0x00590000fb10783b */ /* 0x000f2e0000004200 */
[C---:B-1----:R-:W-:Y:S08]  /*9230*/  HMMA.16816.F32.BF16 R68, R176.reuse, R4, R68 ;  /* 0x00000004b044723c */ /* 0x042ff00000041844 */
        /* <DEDUP_REMOVED lines=8> */
[C---:B----4-:R-:W-:Y:S08]  /*92c0*/  HMMA.16816.F32.BF16 R92, R176.reuse, R16, R92 ;  /* 0x00000010b05c723c */ /* 0x050ff0000004185c */
[C---:B------:R-:W-:Y:S01]  /*92d0*/  HMMA.16816.F32.BF16 R96, R176.reuse, R18, R96 ;  /* 0x00000012b060723c */ /* 0x040fe20000041860 */
[----:B------:R-:W4:Y:S07]  /*92e0*/  LDSM.16.MT88.4 R16, [R251+0x7900] ;  /* 0x00790000fb10783b */ /* 0x000f2e0000004200 */
[C---:B-1----:R-:W-:Y:S08]  /*92f0*/  HMMA.16816.F32.BF16 R100, R176.reuse, R4, R100 ;  /* 0x00000004b064723c */ /* 0x042ff00000041864 */
[C---:B------:R-:W-:Y:S08]  /*9300*/  HMMA.16816.F32.BF16 R104, R176.reuse, R6, R104 ;  /* 0x00000006b068723c */ /* 0x040ff00000041868 */
[C---:B--2---:R-:W-:Y:S08]  /*9310*/  HMMA.16816.F32.BF16 R108, R176.reuse, R8, R108 ;  /* 0x00000008b06c723c */ /* 0x044ff0000004186c */
[C---:B------:R-:W-:Y:S08]  /*9320*/  HMMA.16816.F32.BF16 R112, R176.reuse, R10, R112 ;  /* 0x0000000ab070723c */ /* 0x040ff00000041870 */
[C---:B---3--:R-:W-:Y:S08]  /*9330*/  HMMA.16816.F32.BF16 R116, R176.reuse, R12, R116 ;  /* 0x0000000cb074723c */ /* 0x048ff00000041874 */
[C---:B------:R-:W-:Y:S08]  /*9340*/  HMMA.16816.F32.BF16 R120, R176.reuse, R14, R120 ;  /* 0x0000000eb078723c */ /* 0x040ff00000041878 */
[C---:B----4-:R-:W-:Y:S08]  /*9350*/  HMMA.16816.F32.BF16 R124, R176.reuse, R16, R124 ;  /* 0x00000010b07c723c */ /* 0x050ff0000004187c */
[----:B------:R-:W-:Y:S01]  /*9360*/  HMMA.16816.F32.BF16 R128, R176, R18, R128 ;  /* 0x00000012b080723c */ /* 0x000fe20000041880 */
[----:B------:R-:W-:-:S07]  /*9370*/  @P0 BRA `(.L_x_3) ;  /* 0xffffca5000000947 */ /* 0x000fce000383ffff */
.L_x_2:
[----:B------:R-:W2:Y:S04]  /*9380*/  LDL.LU R0, [R1+0x64] ;  /* 0x0000640001007983 */ /* 0x000ea80000300800 */
[----:B------:R-:W1:Y:S01]  /*9390*/  S2R R8, SR_TID.X ;  /* 0x0000000000087919 */ /* 0x000e620000002100 */
[----:B------:R-:W-:Y:S01]  /*93a0*/  MOV R178, c[0x0][0x4e8] ;  /* 0x00013a0000b27a02 */ /* 0x000fe20000000f00 */
[----:B------:R-:W3:Y:S01]  /*93b0*/  S2UR UR7, SR_CTAID.Y ;  /* 0x00000000000779c3 */ /* 0x000ee20000002600 */
[----:B------:R-:W-:Y:S01]  /*93c0*/  ULDC.64 UR4, c[0x0][0x490] ;  /* 0x0001240000047ab9 */ /* 0x000fe20000000a00 */
[----:B------:R-:W4:Y:S04]  /*93d0*/  LDL.LU R3, [R1+0x84] ;  /* 0x0000840001037983 */ /* 0x000f280000300800 */
[----:B------:R-:W4:Y:S01]  /*93e0*/  LDL.LU R9, [R1+0xb4] ;  /* 0x0000b40001097983 */ /* 0x000f220000300800 */
[----:B------:R-:W-:-:S03]  /*93f0*/  ISETP.NE.AND P4, PT, R178, 0x1, PT ;  /* 0x00000001b200780c */ /* 0x000fc60003f85270 */
[----:B------:R-:W4:Y:S01]  /*9400*/  LDL.LU R179, [R1+0xb8] ;  /* 0x0000b80001b37983 */ /* 0x000f220000300800 */
[----:B-1----:R-:W-:-:S04]  /*9410*/  SHF.R.S32.HI R5, RZ, 0x1f, R8 ;  /* 0x0000001fff057819 */ /* 0x002fc80000011408 */
[CC--:B------:R-:W-:Y:S02]  /*9420*/  LEA.HI R177, R5.reuse, R8.reuse, RZ, 0x5 ;  /* 0x0000000805b17211 */ /* 0x0c0fe400078f28ff */
[----:B------:R-:W-:Y:S02]  /*9430*/  LEA.HI R5, R5, R8, RZ, 0x2 ;  /* 0x0000000805057211 */ /* 0x000fe400078f10ff */
[----:B------:R-:W-:Y:S01]  /*9440*/  LOP3.LUT R4, R177, 0xffffffe0, RZ, 0xc0, !PT ;  /* 0xffffffe0b1047812 */ /* 0x000fe200078ec0ff */
[----:B---3--:R-:W-:Y:S01]  /*9450*/  USHF.R.S32.HI UR6, URZ, 0x1f, UR7 ;  /* 0x0000001f3f067899 */ /* 0x008fe20008011407 */
[----:B------:R-:W-:-:S03]  /*9460*/  LOP3.LUT R17, R5, 0xfffffffc, RZ, 0xc0, !PT ;  /* 0xfffffffc05117812 */ /* 0x000fc600078ec0ff */
[----:B------:R-:W-:Y:S01]  /*9470*/  UIMAD UR8, UR6, UR4, URZ ;  /* 0x00000004060872a4 */ /* 0x000fe2000f8e023f */
[----:B------:R-:W-:Y:S01]  /*9480*/  IADD3 R17, -R17, R8, RZ ;  /* 0x0000000811117210 */ /* 0x000fe20007ffe1ff */
[----:B------:R-:W-:Y:S02]  /*9490*/  UIMAD.WIDE.U32 UR10, UR7, UR4, URZ ;  /* 0x00000004070a72a5 */ /* 0x000fe4000f8e003f */
[----:B------:R-:W-:-:S03]  /*94a0*/  UIMAD UR8, UR7, UR5, UR8 ;  /* 0x00000005070872a4 */ /* 0x000fc6000f8e0208 */
[----:B------:R-:W-:Y:S02]  /*94b0*/  ULDC.64 UR4, c[0x0][0x3e8] ;  /* 0x0000fa0000047ab9 */ /* 0x000fe40000000a00 */
[----:B------:R-:W-:Y:S01]  /*94c0*/  UIMAD.WIDE.U32 UR12, UR7, UR4, URZ ;  /* 0x00000004070c72a5 */ /* 0x000fe2000f8e003f */
[----:B------:R-:W-:Y:S06]  /*94d0*/  BAR.SYNC.DEFER_BLOCKING 0x1, 0x100 ;  /* 0x0044000000007b1d */ /* 0x000fec0000010000 */
[----:B--2---:R-:W1:Y:S04]  /*94e0*/  SHFL.BFLY PT, R11, R0, 0x2, 0x1f ;  /* 0x0c401f00000b7f89 */ /* 0x004e6800000e0000 */
[----:B----4-:R-:W2:Y:S01]  /*94f0*/  SHFL.BFLY PT, R6, R3, 0x2, 0x1f ;  /* 0x0c401f0003067f89 */ /* 0x010ea200000e0000 */
[----:B------:R-:W-:Y:S01]  /*9500*/  MOV R15, R9 ;  /* 0x00000009000f7202 */ /* 0x000fe20000000f00 */
[----:B-1----:R-:W-:-:S05]  /*9510*/  FADD.FTZ R11, R11, R0 ;  /* 0x000000000b0b7221 */ /* 0x002fca0000010000 */
[----:B------:R-:W1:Y:S01]  /*9520*/  SHFL.BFLY PT, R0, R11, 0x1, 0x1f ;  /* 0x0c201f000b007f89 */ /* 0x000e6200000e0000 */
[----:B--2---:R-:W-:-:S05]  /*9530*/  FADD.FTZ R6, R6, R3 ;  /* 0x0000000306067221 */ /* 0x004fca0000010000 */
[----:B------:R-:W2:Y:S01]  /*9540*/  SHFL.BFLY PT, R3, R6, 0x1, 0x1f ;  /* 0x0c201f0006037f89 */ /* 0x000ea200000e0000 */
[----:B-1----:R-:W-:Y:S01]  /*9550*/  FADD.FTZ R11, R11, R0 ;  /* 0x000000000b0b7221 */ /* 0x002fe20000010000 */
[----:B------:R-:W-:-:S04]  /*9560*/  MOV R0, RZ ;  /* 0x000000ff00007202 */ /* 0x000fc80000000f00 */
[----:B------:R-:W-:Y:S01]  /*9570*/  FSETP.NE.FTZ.AND P1, PT, R11, RZ, PT ;  /* 0x000000ff0b00720b */ /* 0x000fe20003f35000 */
[----:B--2---:R-:W-:Y:S02]  /*9580*/  FADD.FTZ R6, R6, R3 ;  /* 0x0000000306067221 */ /* 0x004fe40000010000 */
[----:B------:R-:W-:-:S03]  /*9590*/  @P4 IMAD.HI.U32 R3, R9, c[0x0][0x4ec], RZ ;  /* 0x00013b0009034a27 */ /* 0x000fc600078e00ff */
[----:B------:R-:W-:Y:S02]  /*95a0*/  FSETP.NE.FTZ.AND P0, PT, R6, RZ, PT ;  /* 0x000000ff0600720b */ /* 0x000fe40003f15000 */
[----:B------:R-:W-:Y:S02]  /*95b0*/  @P4 SHF.R.U32.HI R15, RZ, c[0x0][0x4f0], R3 ;  /* 0x00013c00ff0f4a19 */ /* 0x000fe40000011603 */
[----:B------:R-:W-:-:S03]  /*95c0*/  IADD3 R3, -R4, R8, RZ ;  /* 0x0000000804037210 */ /* 0x000fc60007ffe1ff */
[----:B------:R-:W1:Y:S01]  /*95d0*/  @P1 MUFU.RCP R0, R11 ;  /* 0x0000000b00001308 */ /* 0x000e620000001000 */
[----:B------:R-:W-:Y:S02]  /*95e0*/  MOV R4, RZ ;  /* 0x000000ff00047202 */ /* 0x000fe40000000f00 */
[----:B------:R-:W-:Y:S02]  /*95f0*/  LOP3.LUT P3, RZ, R3, 0x3, RZ, 0xc0, !PT ;  /* 0x0000000303ff7812 */ /* 0x000fe4000786c0ff */
[----:B------:R-:W-:-:S03]  /*9600*/  IADD3 R7, -R15, RZ, RZ ;  /* 0x000000ff0f077210 */ /* 0x000fc60007ffe1ff */
[----:B------:R-:W2:Y:S01]  /*9610*/  @P0 MUFU.RCP R4, R6 ;  /* 0x0000000600040308 */ /* 0x000ea20000001000 */
[C---:B-1----:R-:W-:Y:S02]  /*9620*/  FMUL.FTZ R85, R0.reuse, R85 ;  /* 0x0000005500557220 */ /* 0x042fe40000410000 */
[C---:B------:R-:W-:Y:S02]  /*9630*/  FMUL.FTZ R84, R0.reuse, R84 ;  /* 0x0000005400547220 */ /* 0x040fe40000410000 */
[C---:B------:R-:W-:Y:S02]  /*9640*/  FMUL.FTZ R176, R0.reuse, R165 ;  /* 0x000000a500b07220 */ /* 0x040fe40000410000 */
[----:B------:R-:W-:Y:S02]  /*9650*/  FMUL.FTZ R14, R0, R164 ;  /* 0x000000a4000e7220 */ /* 0x000fe40000410000 */
[C---:B--2---:R-:W-:Y:S02]  /*9660*/  FMUL.FTZ R87, R4.reuse, R87 ;  /* 0x0000005704577220 */ /* 0x044fe40000410000 */
[----:B------:R-:W-:-:S02]  /*9670*/  FMUL.FTZ R30, R4, R86 ;  /* 0x00000056041e7220 */ /* 0x000fc40000410000 */
[C---:B------:R-:W-:Y:S02]  /*9680*/  FMUL.FTZ R175, R0.reuse, R161 ;  /* 0x000000a100af7220 */ /* 0x040fe40000410000 */
[C---:B------:R-:W-:Y:S01]  /*9690*/  FMUL.FTZ R20, R0.reuse, R156 ;  /* 0x0000009c00147220 */ /* 0x040fe20000410000 */
[----:B------:R-:W-:Y:S01]  /*96a0*/  F2FP.BF16.PACK_AB R30, R87, R30 ;  /* 0x0000001e571e723e */ /* 0x000fe200000010ff */
[C---:B------:R-:W-:Y:S01]  /*96b0*/  FMUL.FTZ R173, R0.reuse, R153 ;  /* 0x0000009900ad7220 */ /* 0x040fe20000410000 */
[----:B------:R-:W2:Y:S01]  /*96c0*/  LDL.LU R87, [R1+0xb0] ;  /* 0x0000b00001577983 */ /* 0x000ea20000300800 */
[C---:B------:R-:W-:Y:S02]  /*96d0*/  FMUL.FTZ R22, R0.reuse, R152 ;  /* 0x0000009800167220 */ /* 0x040fe40000410000 */
[----:B------:R-:W-:Y:S01]  /*96e0*/  FMUL.FTZ R172, R0, R149 ;  /* 0x0000009500ac7220 */ /* 0x000fe20000410000 */
[----:B------:R-:W3:Y:S01]  /*96f0*/  LDL R86, [R1+0xac] ;  /* 0x0000ac0001567983 */ /* 0x000ee20000100800 */
[----:B------:R-:W-:-:S02]  /*9700*/  FMUL.FTZ R12, R4, R46 ;  /* 0x0000002e040c7220 */ /* 0x000fc40000410000 */
[C---:B------:R-:W-:Y:S02]  /*9710*/  FMUL.FTZ R31, R4.reuse, R55 ;  /* 0x00000037041f7220 */ /* 0x040fe40000410000 */
[----:B------:R-:W-:Y:S02]  /*9720*/  FMUL.FTZ R46, R4, R54 ;  /* 0x00000036042e7220 */ /* 0x000fe40000410000 */
[C---:B------:R-:W-:Y:S02]  /*9730*/  FMUL.FTZ R24, R0.reuse, R148 ;  /* 0x0000009400187220 */ /* 0x040fe40000410000 */
[C---:B------:R-:W-:Y:S01]  /*9740*/  FMUL.FTZ R26, R0.reuse, R144 ;  /* 0x00000090001a7220 */ /* 0x040fe20000410000 */
[----:B------:R-:W-:Y:S01]  /*9750*/  F2FP.BF16.PACK_AB R46, R31, R46 ;  /* 0x0000002e1f2e723e */ /* 0x000fe200000010ff */
[C---:B------:R-:W-:Y:S01]  /*9760*/  FMUL.FTZ R170, R0.reuse, R141 ;  /* 0x0000008d00aa7220 */ /* 0x040fe20000410000 */
[----:B------:R-:W-:Y:S01]  /*9770*/  F2FP.BF16.PACK_AB R31, R85, R84 ;  /* 0x00000054551f723e */ /* 0x000fe200000010ff */
[C---:B------:R-:W-:Y:S01]  /*9780*/  FMUL.FTZ R18, R0.reuse, R160 ;  /* 0x000000a000127220 */ /* 0x040fe20000410000 */
[----:B------:R1:W5:Y:S01]  /*9790*/  LDL R85, [R1+0x80] ;  /* 0x0000800001557983 */ /* 0x0003620000100800 */
[----:B------:R-:W-:-:S02]  /*97a0*/  FMUL.FTZ R174, R0, R157 ;  /* 0x0000009d00ae7220 */ /* 0x000fc40000410000 */
[C---:B------:R-:W-:Y:S02]  /*97b0*/  FMUL.FTZ R171, R0.reuse, R145 ;  /* 0x0000009100ab7220 */ /* 0x040fe40000410000 */
[C---:B------:R-:W-:Y:S02]  /*97c0*/  FMUL.FTZ R144, R0.reuse, R140 ;  /* 0x0000008c00907220 */ /* 0x040fe40000410000 */
[C---:B------:R-:W-:Y:S02]  /*97d0*/  FMUL.FTZ R169, R0.reuse, R137 ;  /* 0x0000008900a97220 */ /* 0x040fe40000410000 */
[C---:B------:R-:W-:Y:S02]  /*97e0*/  FMUL.FTZ R141, R0.reuse, R136 ;  /* 0x00000088008d7220 */ /* 0x040fe40000410000 */
[C---:B------:R-:W-:Y:S02]  /*97f0*/  FMUL.FTZ R168, R0.reuse, R37 ;  /* 0x0000002500a87220 */ /* 0x040fe40000410000 */
        /* <DEDUP_REMOVED lines=8> */
[C---:B------:R-:W-:Y:S01]  /*9880*/  FMUL.FTZ R148, R0.reuse, R77 ;  /* 0x0000004d00947220 */ /* 0x040fe20000410000 */
[----:B------:R-:W-:Y:S01]  /*9890*/  SHF.R.S32.HI R3, RZ, 0x2, R5 ;  /* 0x00000002ff037819 */ /* 0x000fe20000011405 */
        /* <DEDUP_REMOVED lines=35> */
[----:B------:R-:W-:Y:S01]  /*9ad0*/  FMUL.FTZ R128, R0, R128 ;  /* 0x0000008000807220 */ /* 0x000fe20000410000 */
[----:B------:R-:W-:Y:S01]  /*9ae0*/  SHF.R.S32.HI R0, RZ, 0x1f, R5 ;  /* 0x0000001fff007819 */ /* 0x000fe20000011405 */
[C---:B------:R-:W-:Y:S01]  /*9af0*/  FMUL.FTZ R39, R4.reuse, R39 ;  /* 0x0000002704277220 */ /* 0x040fe20000410000 */
[----:B------:R-:W4:Y:S01]  /*9b00*/  @P0 MUFU.LG2 R6, R6 ;  /* 0x0000000600060308 */ /* 0x000f220000000c00 */
[----:B------:R-:W-:Y:S01]  /*9b10*/  FMUL.FTZ R16, R4, R38 ;  /* 0x0000002604107220 */ /* 0x000fe20000410000 */
[----:B------:R-:W-:Y:S01]  /*9b20*/  LEA.HI R0, R0, R3, RZ, 0x3 ;  /* 0x0000000300007211 */ /* 0x000fe200078f18ff */
[----:B------:R-:W-:-:S03]  /*9b30*/  IMAD R133, R7, c[0x0][0x4e8], R9 ;  /* 0x00013a0007857a24 */ /* 0x000fc600078e0209 */
[----:B------:R-:W-:Y:S02]  /*9b40*/  F2FP.BF16.PACK_AB R54, R39, R16 ;  /* 0x000000102736723e */ /* 0x000fe400000010ff */
[----:B------:R-:W-:Y:S01]  /*9b50*/  LOP3.LUT R0, R0, 0xfffffff8, RZ, 0xc0, !PT ;  /* 0xfffffff800007812 */ /* 0x000fe200078ec0ff */
[----:B------:R-:W1:Y:S03]  /*9b60*/  S2R R16, SR_CTAID.Z ;  /* 0x0000000000107919 */ /* 0x000e660000002700 */
[----:B------:R-:W-:Y:S02]  /*9b70*/  IADD3 R10, R3, -R0, RZ ;  /* 0x80000000030a7210 */ /* 0x000fe40007ffe0ff */
[----:B------:R-:W-:Y:S02]  /*9b80*/  @P1 MOV R3, 0x3f317218 ;  /* 0x3f31721800031802 */ /* 0x000fe40000000f00 */
[----:B------:R-:W-:-:S02]  /*9b90*/  @P0 MOV R0, 0x3f317218 ;  /* 0x3f31721800000802 */ /* 0x000fc40000000f00 */
[----:B------:R-:W-:Y:S01]  /*9ba0*/  MOV R9, UR13 ;  /* 0x0000000d00097c02 */ /* 0x000fe20008000f00 */
[----:B------:R-:W-:Y:S01]  /*9bb0*/  @P1 FMUL.FTZ R9, R3, c[0x0][0x2d0] ;  /* 0x0000b40003091a20 */ /* 0x000fe20000410000 */
[----:B------:R-:W1:Y:S01]  /*9bc0*/  @P1 MUFU.LG2 R11, R11 ;  /* 0x0000000b000b1308 */ /* 0x000e620000000c00 */
[----:B----4-:R-:W-:Y:S02]  /*9bd0*/  @P0 FMUL.FTZ R3, R6, 0.69314718246459960938 ;  /* 0x3f31721806030820 */ /* 0x010fe40000410000 */
[----:B------:R-:W-:Y:S01]  /*9be0*/  @P0 FMUL.FTZ R0, R0, c[0x0][0x2d0] ;  /* 0x0000b40000000a20 */ /* 0x000fe20000410000 */
[----:B------:R-:W-:Y:S01]  /*9bf0*/  UIMAD UR6, UR6, UR4, URZ ;  /* 0x00000004060672a4 */ /* 0x000fe2000f8e023f */
[----:B------:R-:W-:Y:S01]  /*9c00*/  MOV R80, 0xff800000 ;  /* 0xff80000000507802 */ /* 0x000fe20000000f00 */
[----:B------:R-:W-:Y:S02]  /*9c10*/  FMUL.FTZ R52, R4, R42 ;  /* 0x0000002a04347220 */ /* 0x000fe40000410000 */
[----:B------:R-:W-:Y:S01]  /*9c20*/  @P0 FFMA.FTZ R80, R0, R2, R3 ;  /* 0x0000000200500223 */ /* 0x000fe20000010003 */
[----:B------:R-:W-:Y:S01]  /*9c30*/  SHF.R.S32.HI R0, RZ, 0x5, R177 ;  /* 0x00000005ff007819 */ /* 0x000fe200000114b1 */
[----:B------:R-:W-:-:S02]  /*9c40*/  FMUL.FTZ R42, R4, R62 ;  /* 0x0000003e042a7220 */ /* 0x000fc40000410000 */
[C---:B------:R-:W-:Y:S02]  /*9c50*/  FMUL.FTZ R40, R4.reuse, R66 ;  /* 0x0000004204287220 */ /* 0x040fe40000410000 */
[C---:B------:R-:W-:Y:S02]  /*9c60*/  FMUL.FTZ R38, R4.reuse, R70 ;  /* 0x0000004604267220 */ /* 0x040fe40000410000 */
[C---:B------:R-:W-:Y:S02]  /*9c70*/  FMUL.FTZ R36, R4.reuse, R74 ;  /* 0x0000004a04247220 */ /* 0x040fe40000410000 */
[C---:B------:R-:W-:Y:S01]  /*9c80*/  FMUL.FTZ R34, R4.reuse, R78 ;  /* 0x0000004e04227220 */ /* 0x040fe20000410000 */
[----:B------:R-:W-:Y:S01]  /*9c90*/  UIMAD UR5, UR7, UR5, UR6 ;  /* 0x00000005070572a4 */ /* 0x000fe2000f8e0206 */
        /* <DEDUP_REMOVED lines=50> */
[----:B------:R-:W-:Y:S01]  /*9fc0*/  FMUL.FTZ R130, R4, R130 ;  /* 0x0000008204827220 */ /* 0x000fe20000410000 */
[----:B------:R-:W-:Y:S02]  /*9fd0*/  MOV R4, UR10 ;  /* 0x0000000a00047c02 */ /* 0x000fe40008000f00 */
[----:B------:R-:W-:Y:S02]  /*9fe0*/  MOV R8, UR12 ;  /* 0x0000000c00087c02 */ /* 0x000fe40008000f00 */
[----:B------:R-:W-:Y:S01]  /*9ff0*/  SHF.R.S32.HI R3, RZ, 0x1f, R0 ;  /* 0x0000001fff037819 */ /* 0x000fe20000011400 */
[----:B------:R-:W-:Y:S01]  /*a000*/  UIADD3 UR5, UR13, UR5, URZ ;  /* 0x000000050d057290 */ /* 0x000fe2000fffe03f */
[----:B------:R-:W-:Y:S01]  /*a010*/  MOV R6, R4 ;  /* 0x0000000400067202 */ /* 0x000fe20000000f00 */
[----:B------:R-:W4:Y:S01]  /*a020*/  S2R R84, SR_CTAID.X ;  /* 0x0000000000547919 */ /* 0x000f220000002500 */
[----:B------:R-:W-:Y:S02]  /*a030*/  MOV R4, R8 ;  /* 0x0000000800047202 */ /* 0x000fe40000000f00 */
[----:B------:R-:W-:-:S02]  /*a040*/  LEA.HI R3, R3, R0, RZ, 0x3 ;  /* 0x0000000003037211 */ /* 0x000fc400078f18ff */
[----:B-1----:R-:W-:Y:S02]  /*a050*/  SHF.R.S32.HI R8, RZ, 0x1f, R16 ;  /* 0x0000001fff087819 */ /* 0x002fe40000011410 */
[----:B------:R-:W-:Y:S01]  /*a060*/  LEA.HI R2, R17, R17, RZ, 0x1 ;  /* 0x0000001111027211 */ /* 0x000fe200078f08ff */
[----:B------:R-:W-:Y:S01]  /*a070*/  UIADD3 UR8, UR11, UR8, URZ ;  /* 0x000000080b087290 */ /* 0x000fe2000fffe03f */
[----:B------:R-:W-:Y:S01]  /*a080*/  MOV R5, UR11 ;  /* 0x0000000b00057c02 */ /* 0x000fe20008000f00 */
[----:B------:R-:W-:Y:S01]  /*a090*/  @P1 FMUL.FTZ R11, R11, 0.69314718246459960938 ;  /* 0x3f3172180b0b1820 */ /* 0x000fe20000410000 */
[----:B------:R-:W-:Y:S01]  /*a0a0*/  MOV R5, UR5 ;  /* 0x0000000500057c02 */ /* 0x000fe20008000f00 */
[----:B------:R-:W-:Y:S01]  /*a0b0*/  IMAD R82, R8, c[0x0][0x3f0], RZ ;  /* 0x0000fc0008527a24 */ /* 0x000fe200078e02ff */
[----:B------:R-:W-:Y:S02]  /*a0c0*/  LOP3.LUT R3, R3, 0xffffff8, RZ, 0xc0, !PT ;  /* 0x0ffffff803037812 */ /* 0x000fe400078ec0ff */
[----:B------:R-:W-:-:S02]  /*a0d0*/  LOP3.LUT R2, R2, 0x1ffffffe, RZ, 0xc0, !PT ;  /* 0x1ffffffe02027812 */ /* 0x000fc400078ec0ff */
[----:B------:R-:W-:Y:S01]  /*a0e0*/  MOV R81, 0xff800000 ;  /* 0xff80000000517802 */ /* 0x000fe20000000f00 */
[----:B------:R-:W-:Y:S01]  /*a0f0*/  @P1 FFMA.FTZ R81, R9, R132, R11 ;  /* 0x0000008409511223 */ /* 0x000fe2000001000b */
[----:B------:R-:W-:Y:S02]  /*a100*/  F2FP.BF16.PACK_AB R50, R47, R12 ;  /* 0x0000000c2f32723e */ /* 0x000fe400000010ff */
[----:B------:R-:W-:Y:S01]  /*a110*/  F2FP.BF16.PACK_AB R34, R79, R34 ;  /* 0x000000224f22723e */ /* 0x000fe200000010ff */
[----:B------:R-:W-:Y:S01]  /*a120*/  IMAD R79, R8, c[0x0][0x498], RZ ;  /* 0x00012600084f7a24 */ /* 0x000fe200078e02ff */
[----:B------:R-:W-:Y:S02]  /*a130*/  MOV R7, UR8 ;  /* 0x0000000800077c02 */ /* 0x000fe40008000f00 */
[C---:B------:R-:W-:Y:S02]  /*a140*/  IADD3 R9, R0.reuse, -R3, RZ ;  /* 0x8000000300097210 */ /* 0x040fe40007ffe0ff */
[----:B------:R-:W-:Y:S01]  /*a150*/  LEA R12, R0, R17, 0x9 ;  /* 0x00000011000c7211 */ /* 0x000fe200078e48ff */
[C---:B------:R-:W-:Y:S01]  /*a160*/  IMAD R0, R16.reuse, c[0x0][0x3f4], R82 ;  /* 0x0000fd0010007a24 */ /* 0x040fe200078e0252 */
[----:B------:R-:W-:Y:S01]  /*a170*/  IADD3 R11, R17, -R2, RZ ;  /* 0x80000002110b7210 */ /* 0x000fe20007ffe0ff */
[----:B------:R-:W-:Y:S01]  /*a180*/  IMAD.WIDE.U32 R2, R16, c[0x0][0x3f0], R4 ;  /* 0x0000fc0010027a25 */ /* 0x000fe200078e0004 */
[----:B------:R-:W-:-:S02]  /*a190*/  SHF.L.U32 R4, R10, 0x6, RZ ;  /* 0x000000060a047819 */ /* 0x000fc400000006ff */
[----:B------:R-:W-:Y:S01]  /*a1a0*/  SHF.R.S32.HI R8, RZ, 0x2, R179 ;  /* 0x00000002ff087819 */ /* 0x000fe200000114b3 */
[----:B------:R-:W-:Y:S01]  /*a1b0*/  IMAD R79, R16, c[0x0][0x49c], R79 ;  /* 0x00012700104f7a24 */ /* 0x000fe200078e024f */
[----:B------:R-:W-:Y:S01]  /*a1c0*/  LOP3.LUT R5, R10, 0x1, RZ, 0xc0, !PT ;  /* 0x000000010a057812 */ /* 0x000fe200078ec0ff */
[----:B------:R-:W-:Y:S01]  /*a1d0*/  IMAD.WIDE.U32 R16, R16, c[0x0][0x498], R6 ;  /* 0x0001260010107a25 */ /* 0x000fe200078e0006 */
[----:B------:R-:W-:Y:S02]  /*a1e0*/  IADD3 R3, R3, R0, RZ ;  /* 0x0000000003037210 */ /* 0x000fe40007ffe0ff */
[----:B------:R-:W-:Y:S02]  /*a1f0*/  LOP3.LUT R7, R4, 0x1c0, RZ, 0xc0, !PT ;  /* 0x000001c004077812 */ /* 0x000fe400078ec0ff */
[----:B------:R-:W-:Y:S02]  /*a200*/  LEA R0, R9, R8, 0x4 ;  /* 0x0000000809007211 */ /* 0x000fe400078e20ff */
[----:B------:R-:W-:-:S02]  /*a210*/  R2P PR, R10, 0x6 ;  /* 0x000000060a007804 */ /* 0x000fc40000000000 */
[----:B------:R-:W-:Y:S02]  /*a220*/  ISETP.NE.U32.AND P0, PT, R5, 0x1, PT ;  /* 0x000000010500780c */ /* 0x000fe40003f05070 */
[----:B------:R-:W-:Y:S02]  /*a230*/  LEA.HI R7, R7, R7, RZ, 0x1d ;  /* 0x0000000707077211 */ /* 0x000fe400078fe8ff */
[----:B------:R-:W-:Y:S02]  /*a240*/  SHF.R.S32.HI R5, RZ, 0x1f, R15 ;  /* 0x0000001fff057819 */ /* 0x000fe4000001140f */
[----:B------:R-:W-:Y:S02]  /*a250*/  LEA R4, R11, R0, 0x3 ;  /* 0x000000000b047211 */ /* 0x000fe400078e18ff */
[----:B------:R-:W-:Y:S01]  /*a260*/  F2FP.BF16.PACK_AB R32, R83, R32 ;  /* 0x000000205320723e */ /* 0x000fe200000010ff */
[----:B------:R-:W-:Y:S01]  /*a270*/  IMAD R83, R178, c[0x0][0x388], RZ ;  /* 0x0000e200b2537a24 */ /* 0x000fe200078e02ff */
[----:B------:R-:W-:-:S02]  /*a280*/  LEA R7, R12, R7, 0x1 ;  /* 0x000000070c077211 */ /* 0x000fc400078e08ff */
[C---:B----4-:R-:W-:Y:S01]  /*a290*/  LEA R12, R84.reuse, R4, 0x7 ;  /* 0x00000004540c7211 */ /* 0x050fe200078e38ff */
[----:B------:R-:W-:Y:S01]  /*a2a0*/  IMAD R4, R5, c[0x0][0x3e0], RZ ;  /* 0x0000f80005047a24 */ /* 0x000fe200078e02ff */
[----:B------:R-:W-:Y:S01]  /*a2b0*/  LEA R0, R84, R0, 0x7 ;  /* 0x0000000054007211 */ /* 0x000fe200078e38ff */
[----:B------:R-:W-:-:S03]  /*a2c0*/  IMAD.WIDE.U32 R2, R15, c[0x0][0x3e0], R2 ;  /* 0x0000f8000f027a25 */ /* 0x000fc600078e0002 */
[CC--:B------:R-:W-:Y:S01]  /*a2d0*/  ISETP.GE.OR P5, PT, R0.reuse, R83.reuse, P3 ;  /* 0x000000530000720c */ /* 0x0c0fe20001fa6670 */
[----:B------:R-:W-:Y:S01]  /*a2e0*/  IMAD R4, R15, c[0x0][0x3e4], R4 ;  /* 0x0000f9000f047a24 */ /* 0x000fe200078e0204 */
[----:B------:R-:W-:Y:S01]  /*a2f0*/  IADD3 R0, R0, 0x8, RZ ;  /* 0x0000000800007810 */ /* 0x000fe20007ffe0ff */
[----:B------:R-:W-:Y:S01]  /*a300*/  @P4 IMAD.HI.U32 R8, R12, c[0x0][0x4ec], RZ ;  /* 0x00013b000c084a27 */ /* 0x000fe200078e00ff */
[----:B------:R-:W-:Y:S02]  /*a310*/  F2FP.BF16.PACK_AB R14, R176, R14 ;  /* 0x0000000eb00e723e */ /* 0x000fe400000010ff */
[----:B------:R-:W-:Y:S02]  /*a320*/  SHF.L.U32 R7, R7, 0x1, RZ ;  /* 0x0000000107077819 */ /* 0x000fe400000006ff */
[----:B------:R-:W-:Y:S02]  /*a330*/  ISETP.GE.OR P3, PT, R0, R83, P3 ;  /* 0x000000530000720c */ /* 0x000fe40001f66670 */
[----:B------:R-:W-:-:S02]  /*a340*/  IADD3 R3, R3, R4, RZ ;  /* 0x0000000403037210 */ /* 0x000fc40007ffe0ff */
[----:B------:R-:W-:Y:S02]  /*a350*/  MOV R0, R12 ;  /* 0x0000000c00007202 */ /* 0x000fe40000000f00 */
[----:B------:R-:W-:Y:S01]  /*a360*/  @P4 SHF.R.U32.HI R0, RZ, c[0x0][0x4f0], R8 ;  /* 0x00013c00ff004a19 */ /* 0x000fe20000011608 */
[----:B------:R1:W-:Y:S01]  /*a370*/  STS [R7+0x80], R14 ;  /* 0x0000800e07007388 */ /* 0x0003e20000000800 */
[----:B------:R-:W-:Y:S02]  /*a380*/  SHF.R.S32.HI R5, RZ, 0x1f, R133 ;  /* 0x0000001fff057819 */ /* 0x000fe40000011485 */
[----:B------:R-:W-:-:S03]  /*a390*/  IADD3 R9, R7, 0x80, RZ ;  /* 0x0000008007097810 */ /* 0x000fc60007ffe0ff */
[----:B------:R-:W-:Y:S01]  /*a3a0*/  IMAD R4, R5, c[0x0][0x3d8], RZ ;  /* 0x0000f60005047a24 */ /* 0x000fe200078e02ff */
[----:B------:R-:W-:Y:S02]  /*a3b0*/  MOV R5, 0x20 ;  /* 0x0000002000057802 */ /* 0x000fe40000000f00 */
[----:B------:R-:W-:Y:S01]  /*a3c0*/  IADD3 R6, R7, 0x70, RZ ;  /* 0x0000007007067810 */ /* 0x000fe20007ffe0ff */
[----:B------:R-:W-:Y:S01]  /*a3d0*/  IMAD R82, R133, c[0x0][0x3dc], R4 ;  /* 0x0000f70085527a24 */ /* 0x000fe200078e0204 */
[----:B------:R-:W-:Y:S02]  /*a3e0*/  @P0 IADD3 R6, R9, 0x10, RZ ;  /* 0x0000001009060810 */ /* 0x000fe40007ffe0ff */
[----:B------:R-:W-:Y:S02]  /*a3f0*/  SHF.R.S32.HI R4, RZ, 0x1f, R0 ;  /* 0x0000001fff047819 */ /* 0x000fe40000011400 */
[C---:B------:R-:W-:Y:S01]  /*a400*/  IADD3 R10, P0, R0.reuse, R16, RZ ;  /* 0x00000010000a7210 */ /* 0x040fe20007f1e0ff */
[----:B-1----:R-:W-:Y:S01]  /*a410*/  IMAD.WIDE.U32 R14, R133, c[0x0][0x3d8], R2 ;  /* 0x0000f600850e7a25 */ /* 0x002fe200078e0002 */
[----:B------:R-:W-:-:S05]  /*a420*/  IADD3 R3, -R0, RZ, RZ ;  /* 0x000000ff00037210 */ /* 0x000fca0007ffe1ff */
[----:B------:R-:W-:Y:S01]  /*a430*/  IMAD R3, R3, c[0x0][0x4e8], R12 ;  /* 0x00013a0003037a24 */ /* 0x000fe200078e020c */
[----:B------:R-:W-:-:S04]  /*a440*/  SEL R2, R5, 0xffffffe0, !P1 ;  /* 0xffffffe005027807 */ /* 0x000fc80004800000 */
[----:B------:R-:W-:Y:S02]  /*a450*/  SHF.R.S32.HI R5, RZ, 0x1f, R3 ;  /* 0x0000001fff057819 */ /* 0x000fe40000011403 */
[----:B------:R-:W-:Y:S02]  /*a460*/  IADD3.X R11, R4, R17, R79, P0, !PT ;  /* 0x00000011040b7210 */ /* 0x000fe400007fe44f */
[----:B------:R-:W-:Y:S01]  /*a470*/  MOV R4, 0x40 ;  /* 0x0000004000047802 */ /* 0x000fe20000000f00 */
[----:B------:R-:W-:Y:S01]  /*a480*/  IMAD R5, R5, c[0x0][0x488], RZ ;  /* 0x0001220005057a24 */ /* 0x000fe200078e02ff */
[----:B------:R-:W-:Y:S01]  /*a490*/  F2FP.BF16.PACK_AB R13, R167, R13 ;  /* 0x0000000da70d723e */ /* 0x000fe200000010ff */
[----:B------:R-:W-:Y:S01]  /*a4a0*/  IMAD.WIDE.U32 R10, R3, c[0x0][0x488], R10 ;  /* 0x00012200030a7a25 */ /* 0x000fe200078e000a */
[----:B------:R-:W-:Y:S02]  /*a4b0*/  SEL R12, R4, 0xffffffc0, !P2 ;  /* 0xffffffc0040c7807 */ /* 0x000fe40005000000 */
[----:B------:R-:W-:Y:S01]  /*a4c0*/  F2FP.BF16.PACK_AB R18, R175, R18 ;  /* 0x00000012af12723e */ /* 0x000fe200000010ff */
[----:B------:R-:W-:Y:S01]  /*a4d0*/  IMAD R5, R3, c[0x0][0x48c], R5 ;  /* 0x0001230003057a24 */ /* 0x000fe200078e0205 */
[----:B------:R-:W-:-:S02]  /*a4e0*/  F2FP.BF16.PACK_AB R19, R163, R19 ;  /* 0x00000013a313723e */ /* 0x000fc400000010ff */
[----:B------:R-:W-:Y:S02]  /*a4f0*/  F2FP.BF16.PACK_AB R20, R174, R20 ;  /* 0x00000014ae14723e */ /* 0x000fe400000010ff */
[----:B------:R-:W-:Y:S02]  /*a500*/  F2FP.BF16.PACK_AB R23, R159, R23 ;  /* 0x000000179f17723e */ /* 0x000fe400000010ff */
[----:B------:R-:W-:Y:S02]  /*a510*/  IADD3 R0, R7, R2, RZ ;  /* 0x0000000207007210 */ /* 0x000fe40007ffe0ff */
[----:B------:R-:W-:Y:S02]  /*a520*/  F2FP.BF16.PACK_AB R22, R173, R22 ;  /* 0x00000016ad16723e */ /* 0x000fe400000010ff */
[----:B------:R-:W-:Y:S02]  /*a530*/  F2FP.BF16.PACK_AB R21, R155, R21 ;  /* 0x000000159b15723e */ /* 0x000fe400000010ff */
[----:B------:R-:W-:Y:S01]  /*a540*/  IADD3 R2, R2, R6, RZ ;  /* 0x0000000602027210 */ /* 0x000fe20007ffe0ff */
[----:B------:R-:W-:Y:S01]  /*a550*/  STS [R7+0x480], R13 ;  /* 0x0004800d07007388 */ /* 0x000fe20000000800 */
[----:B------:R-:W-:-:S02]  /*a560*/  F2FP.BF16.PACK_AB R24, R172, R24 ;  /* 0x00000018ac18723e */ /* 0x000fc400000010ff */
[----:B------:R-:W-:Y:S02]  /*a570*/  F2FP.BF16.PACK_AB R25, R151, R25 ;  /* 0x000000199719723e */ /* 0x000fe400000010ff */
[----:B------:R-:W-:Y:S01]  /*a580*/  IADD3 R4, R7, R12, RZ ;  /* 0x0000000c07047210 */ /* 0x000fe20007ffe0ff */
[----:B------:R-:W-:Y:S01]  /*a590*/  STS [R6], R18 ;  /* 0x0000001206007388 */ /* 0x000fe20000000800 */
[----:B------:R-:W-:Y:S02]  /*a5a0*/  F2FP.BF16.PACK_AB R26, R171, R26 ;  /* 0x0000001aab1a723e */ /* 0x000fe400000010ff */
[----:B------:R-:W-:Y:S01]  /*a5b0*/  F2FP.BF16.PACK_AB R27, R147, R27 ;  /* 0x0000001b931b723e */ /* 0x000fe200000010ff */
[----:B------:R-:W-:Y:S01]  /*a5c0*/  STS [R6+0x400], R19 ;  /* 0x0004001306007388 */ /* 0x000fe20000000800 */
[----:B------:R-:W-:Y:S02]  /*a5d0*/  IADD3 R8, R12, R6, RZ ;  /* 0x000000060c087210 */ /* 0x000fe40007ffe0ff */
[----:B------:R-:W-:Y:S01]  /*a5e0*/  F2FP.BF16.PACK_AB R59, R170, R144 ;  /* 0x00000090aa3b723e */ /* 0x000fe200000010ff */
[----:B------:R-:W-:Y:S01]  /*a5f0*/  STS [R0+0x80], R20 ;  /* 0x0000801400007388 */ /* 0x000fe20000000800 */
[----:B------:R-:W-:-:S02]  /*a600*/  F2FP.BF16.PACK_AB R58, R143, R142 ;  /* 0x0000008e8f3a723e */ /* 0x000fc400000010ff */
[----:B------:R-:W-:Y:S01]  /*a610*/  IADD3 R3, R12, R0, RZ ;  /* 0x000000000c037210 */ /* 0x000fe20007ffe0ff */
[----:B------:R-:W-:Y:S01]  /*a620*/  STS [R0+0x480], R23 ;  /* 0x0004801700007388 */ /* 0x000fe20000000800 */
[----:B------:R-:W-:Y:S02]  /*a630*/  IADD3 R11, R11, R5, RZ ;  /* 0x000000050b0b7210 */ /* 0x000fe40007ffe0ff */
[----:B------:R-:W-:Y:S01]  /*a640*/  F2FP.BF16.PACK_AB R57, R169, R141 ;  /* 0x0000008da939723e */ /* 0x000fe200000010ff */
[----:B------:R-:W-:Y:S01]  /*a650*/  STS [R2], R22 ;  /* 0x0000001602007388 */ /* 0x000fe20000000800 */
[----:B------:R-:W-:Y:S02]  /*a660*/  F2FP.BF16.PACK_AB R56, R139, R56 ;  /* 0x000000388b38723e */ /* 0x000fe400000010ff */
[----:B------:R-:W-:Y:S01]  /*a670*/  IADD3 R5, R2, R12, RZ ;  /* 0x0000000c02057210 */ /* 0x000fe20007ffe0ff */
[----:B------:R-:W-:Y:S01]  /*a680*/  STS [R2+0x400], R21 ;  /* 0x0004001502007388 */ /* 0x000fe20000000800 */
[----:B------:R-:W-:-:S02]  /*a690*/  F2FP.BF16.PACK_AB R55, R168, R140 ;  /* 0x0000008ca837723e */ /* 0x000fc400000010ff */
[----:B------:R-:W-:Y:S01]  /*a6a0*/  F2FP.BF16.PACK_AB R53, R165, R137 ;  /* 0x00000089a535723e */ /* 0x000fe200000010ff */
[----:B------:R-:W-:Y:S01]  /*a6b0*/  STS [R4+0x80], R24 ;  /* 0x0000801804007388 */ /* 0x000fe20000000800 */
[----:B------:R-:W-:Y:S02]  /*a6c0*/  F2FP.BF16.PACK_AB R52, R43, R52 ;  /* 0x000000342b34723e */ /* 0x000fe400000010ff */
[----:B------:R-:W-:Y:S01]  /*a6d0*/  F2FP.BF16.PACK_AB R51, R164, R136 ;  /* 0x00000088a433723e */ /* 0x000fe200000010ff */
[----:B------:R-:W-:Y:S01]  /*a6e0*/  STS [R4+0x480], R25 ;  /* 0x0004801904007388 */ /* 0x000fe20000000800 */
[----:B------:R-:W-:Y:S02]  /*a6f0*/  F2FP.BF16.PACK_AB R49, R161, R49 ;  /* 0x00000031a131723e */ /* 0x000fe400000010ff */
[----:B------:R-:W-:Y:S01]  /*a700*/  F2FP.BF16.PACK_AB R48, R33, R48 ;  /* 0x000000302130723e */ /* 0x000fe200000010ff */
[----:B------:R-:W-:Y:S01]  /*a710*/  STS [R8], R26 ;  /* 0x0000001a08007388 */ /* 0x000fe20000000800 */
[----:B------:R-:W-:-:S03]  /*a720*/  F2FP.BF16.PACK_AB R47, R160, R135 ;  /* 0x00000087a02f723e */ /* 0x000fc600000010ff */
[----:B------:R-:W-:Y:S01]  /*a730*/  STS [R8+0x400], R27 ;  /* 0x0004001b08007388 */ /* 0x000fe20000000800 */
[----:B------:R-:W-:-:S03]  /*a740*/  F2FP.BF16.PACK_AB R45, R157, R45 ;  /* 0x0000002d9d2d723e */ /* 0x000fc600000010ff */
[----:B------:R-:W-:Y:S01]  /*a750*/  STS [R3+0x80], R59 ;  /* 0x0000803b03007388 */ /* 0x000fe20000000800 */
[----:B------:R-:W-:-:S03]  /*a760*/  F2FP.BF16.PACK_AB R44, R29, R44 ;  /* 0x0000002c1d2c723e */ /* 0x000fc600000010ff */
[----:B------:R-:W-:Y:S01]  /*a770*/  STS [R3+0x480], R58 ;  /* 0x0004803a03007388 */ /* 0x000fe20000000800 */
[----:B------:R-:W-:-:S03]  /*a780*/  F2FP.BF16.PACK_AB R43, R156, R134 ;  /* 0x000000869c2b723e */ /* 0x000fc600000010ff */
        /* <DEDUP_REMOVED lines=18> */
[----:B------:R-:W-:Y:S04]  /*a8b0*/  STS [R2+0x4400], R48 ;  /* 0x0044003002007388 */ /* 0x000fe80000000800 */
[----:B------:R-:W-:Y:S04]  /*a8c0*/  STS [R4+0x4080], R47 ;  /* 0x0040802f04007388 */ /* 0x000fe80000000800 */
        /* <DEDUP_REMOVED lines=33> */
[----:B------:R-:W-:-:S03]  /*aae0*/  LEA R9, P0, R10, c[0x0][0x450], 0x2 ;  /* 0x000114000a097a11 */ /* 0x000fc600078010ff */
        /* <DEDUP_REMOVED lines=13> */
[----:B------:R-:W-:-:S03]  /*abc0*/  LEA.HI.X R11, R10, c[0x0][0x454], R11, 0x2, P0 ;  /* 0x000115000a0b7a11 */ /* 0x000fc600000f140b */
[----:B------:R-:W-:Y:S04]  /*abd0*/  STS [R7+0xc480], R74 ;  /* 0x00c4804a07007388 */ /* 0x000fe80000000800 */
[----:B------:R-:W-:Y:S04]  /*abe0*/  STS [R6+0xc000], R73 ;  /* 0x00c0004906007388 */ /* 0x000fe80000000800 */
[----:B------:R-:W-:Y:S04]  /*abf0*/  STS [R6+0xc400], R72 ;  /* 0x00c4004806007388 */ /* 0x000fe80000000800 */
[----:B------:R-:W-:Y:S04]  /*ac00*/  STS [R0+0xc080], R71 ;  /* 0x00c0804700007388 */ /* 0x000fe80000000800 */
[----:B------:R2:W-:Y:S04]  /*ac10*/  STS [R0+0xc480], R70 ;  /* 0x00c4804600007388 */ /* 0x0005e80000000800 */
[----:B------:R-:W-:Y:S04]  /*ac20*/  STS [R2+0xc000], R69 ;  /* 0x00c0004502007388 */ /* 0x000fe80000000800 */
        /* <DEDUP_REMOVED lines=9> */
[----:B------:R-:W-:Y:S04]  /*acc0*/  SHFL.IDX PT, R12, R9, RZ, 0x1c1f ;  /* 0x001c1fff090c7589 */ /* 0x000fe800000e0000 */
[----:B------:R-:W1:Y:S04]  /*acd0*/  SHFL.IDX PT, R13, R11, RZ, 0x1c1f ;  /* 0x001c1fff0b0d7589 */ /* 0x000e6800000e0000 */
[----:B------:R-:W-:Y:S06]  /*ace0*/  BAR.SYNC.DEFER_BLOCKING 0x1, 0x100 ;  /* 0x0044000000007b1d */ /* 0x000fec0000010000 */
[----:B------:R-:W-:Y:S04]  /*acf0*/  SHFL.IDX PT, R10, R9, 0x1, 0x1c1f ;  /* 0x003c1f00090a7f89 */ /* 0x000fe800000e0000 */
[----:B------:R-:W4:Y:S01]  /*ad00*/  SHFL.IDX PT, R11, R11, 0x1, 0x1c1f ;  /* 0x003c1f000b0b7f89 */ /* 0x000f2200000e0000 */
[----:B--2---:R-:W-:-:S03]  /*ad10*/  SHF.L.U32 R0, R87, 0x1, RZ ;  /* 0x0000000157007819 */ /* 0x004fc600000006ff */
[----:B-1----:R-:W-:Y:S04]  /*ad20*/  @!P5 ST.E [R12.64], R81 ;  /* 0x000000510c00d985 */ /* 0x002fe8000c10190e */
[----:B----4-:R1:W-:Y:S04]  /*ad30*/  @!P3 ST.E [R10.64], R80 ;  /* 0x000000500a00b985 */ /* 0x0103e8000c10190e */
[----:B------:R2:W4:Y:S04]  /*ad40*/  LDS.128 R40, [R0+0x1080] ;  /* 0x0010800000287984 */ /* 0x0005280000000c00 */
[----:B------:R2:W1:Y:S04]  /*ad50*/  LDS.128 R56, [R0+0x2080] ;  /* 0x0020800000387984 */ /* 0x0004680000000c00 */
[----:B------:R2:W2:Y:S04]  /*ad60*/  LDS.128 R68, [R0+0x3080] ;  /* 0x0030800000447984 */ /* 0x0004a80000000c00 */
        /* <DEDUP_REMOVED lines=8> */
[----:B------:R2:W2:Y:S01]  /*adf0*/  LDS.128 R72, [R0+0xf080] ;  /* 0x00f0800000487984 */ /* 0x0004a20000000c00 */
[----:B------:R-:W-:-:S02]  /*ae00*/  IADD3 R2, R15, R82, RZ ;  /* 0x000000520f027210 */ /* 0x000fc40007ffe0ff */
[----:B-1----:R-:W-:-:S04]  /*ae10*/  LEA R11, P0, R14, c[0x0][0x380], 0x1 ;  /* 0x0000e0000e0b7a11 */ /* 0x002fc800078008ff */
[----:B------:R-:W-:Y:S02]  /*ae20*/  LEA.HI.X R10, R14, c[0x0][0x384], R2, 0x1, P0 ;  /* 0x0000e1000e0a7a11 */ /* 0x000fe400000f0c02 */
[----:B---3--:R-:W-:Y:S01]  /*ae30*/  ISETP.GE.AND P0, PT, R86, R83, PT ;  /* 0x000000535600720c */ /* 0x008fe20003f06270 */
[----:B------:R1:W3:Y:S01]  /*ae40*/  SHFL.IDX PT, R2, R11, RZ, 0x181f ;  /* 0x00181fff0b027589 */ /* 0x0002e200000e0000 */
[----:B------:R-:W-:Y:S03]  /*ae50*/  BSSY B0, `(.L_x_6) ;  /* 0x000001f000007945 */ /* 0x000fe60003800000 */
[----:B------:R1:W1:Y:S08]  /*ae60*/  SHFL.IDX PT, R3, R10, RZ, 0x181f ;  /* 0x00181fff0a037589 */ /* 0x00027000000e0000 */
[----:B------:R-:W-:Y:S05]  /*ae70*/  @P0 BRA `(.L_x_7) ;  /* 0x000001c000000947 */ /* 0x000fea0003800000 */
[----:B----4-:R-:W4:Y:S01]  /*ae80*/  LDS.128 R24, [R0+0x80] ;  /* 0x0000800000187984 */ /* 0x010f220000000c00 */
[----:B-----5:R-:W-:-:S02]  /*ae90*/  IADD3 R6, R85, 0x40, RZ ;  /* 0x0000004055067810 */ /* 0x020fc40007ffe0ff */
[C---:B------:R-:W-:Y:S01]  /*aea0*/  IADD3 R7, R85.reuse, 0x80, RZ ;  /* 0x0000008055077810 */ /* 0x040fe20007ffe0ff */
[----:B------:R-:W3:Y:S01]  /*aeb0*/  LDS.128 R20, [R0+0x4080] ;  /* 0x0040800000147984 */ /* 0x000ee20000000c00 */
[----:B------:R-:W-:Y:S02]  /*aec0*/  IADD3 R8, R85, 0xc0, RZ ;  /* 0x000000c055087810 */ /* 0x000fe40007ffe0ff */
[----:B------:R-:W-:Y:S01]  /*aed0*/  ISETP.GE.AND P2, PT, R6, c[0x0][0x3c8], PT ;  /* 0x0000f20006007a0c */ /* 0x000fe20003f46270 */
[----:B------:R-:W2:Y:S01]  /*aee0*/  LDS.128 R16, [R0+0x8080] ;  /* 0x0080800000107984 */ /* 0x000ea20000000c00 */
[----:B------:R-:W-:Y:S02]  /*aef0*/  ISETP.GE.AND P1, PT, R7, c[0x0][0x3c8], PT ;  /* 0x0000f20007007a0c */ /* 0x000fe40003f26270 */
[----:B------:R-:W-:Y:S01]  /*af00*/  ISETP.GE.AND P0, PT, R8, c[0x0][0x3c8], PT ;  /* 0x0000f20008007a0c */ /* 0x000fe20003f06270 */
[----:B------:R1:W2:Y:S01]  /*af10*/  LDS.128 R12, [R0+0xc080] ;  /* 0x00c08000000c7984 */ /* 0x0002a20000000c00 */
[----:B------:R-:W-:-:S07]  /*af20*/  ISETP.GE.AND P3, PT, R85, c[0x0][0x3c8], PT ;  /* 0x0000f20055007a0c */ /* 0x000fce0003f66270 */
[----:B------:R-:W-:-:S04]  /*af30*/  @!P2 SHF.R.S32.HI R4, RZ, 0x1f, R6 ;  /* 0x0000001fff04a819 */ /* 0x000fc80000011406 */
[----:B------:R-:W-:Y:S02]  /*af40*/  @!P0 SHF.R.S32.HI R5, RZ, 0x1f, R8 ;  /* 0x0000001fff058819 */ /* 0x000fe40000011408 */
[----:B------:R-:W-:-:S04]  /*af50*/  @!P2 LEA.HI R6, R4, R6, RZ, 0x3 ;  /* 0x000000060406a211 */ /* 0x000fc800078f18ff */
[----:B------:R-:W-:Y:S02]  /*af60*/  @!P2 LOP3.LUT R6, R6, 0xfffffff8, RZ, 0xc0, !PT ;  /* 0xfffffff80606a812 */ /* 0x000fe400078ec0ff */
[----:B-12---:R-:W-:-:S04]  /*af70*/  @!P1 SHF.R.S32.HI R0, RZ, 0x1f, R7 ;  /* 0x0000001fff009819 */ /* 0x006fc80000011407 */
[----:B------:R-:W-:Y:S01]  /*af80*/  @!P1 LEA.HI R4, R0, R7, RZ, 0x3 ;  /* 0x0000000700049211 */ /* 0x000fe200078f18ff */
[--C-:B---3--:R-:W-:Y:S01]  /*af90*/  @!P2 IMAD.WIDE R6, R6, 0x2, R2.reuse ;  /* 0x000000020606a825 */ /* 0x108fe200078e0202 */
[----:B------:R-:W-:Y:S02]  /*afa0*/  @!P0 LEA.HI R0, R5, R8, RZ, 0x3 ;  /* 0x0000000805008211 */ /* 0x000fe400078f18ff */
[----:B------:R-:W-:Y:S01]  /*afb0*/  @!P1 LOP3.LUT R4, R4, 0xfffffff8, RZ, 0xc0, !PT ;  /* 0xfffffff804049812 */ /* 0x000fe200078ec0ff */
[----:B------:R-:W-:Y:S01]  /*afc0*/  @!P3 IMAD.WIDE R8, R85, 0x2, R2 ;  /* 0x000000025508b825 */ /* 0x000fe200078e0202 */
[----:B------:R-:W-:-:S03]  /*afd0*/  @!P0 LOP3.LUT R0, R0, 0xfffffff8, RZ, 0xc0, !PT ;  /* 0xfffffff800008812 */ /* 0x000fc600078ec0ff */
[--C-:B------:R-:W-:Y:S01]  /*afe0*/  @!P1 IMAD.WIDE R4, R4, 0x2, R2.reuse ;  /* 0x0000000204049825 */ /* 0x100fe200078e0202 */
[----:B----4-:R1:W-:Y:S03]  /*aff0*/  @!P3 ST.E.128 [R8.64], R24 ;  /* 0x000000180800b985 */ /* 0x0103e6000c101d0e */
[----:B------:R-:W-:Y:S01]  /*b000*/  @!P0 IMAD.WIDE R2, R0, 0x2, R2 ;  /* 0x0000000200028825 */ /* 0x000fe200078e0202 */
[----:B------:R1:W-:Y:S04]  /*b010*/  @!P2 ST.E.128 [R6.64], R20 ;  /* 0x000000140600a985 */ /* 0x0003e8000c101d0e */
[----:B------:R1:W-:Y:S04]  /*b020*/  @!P1 ST.E.128 [R4.64], R16 ;  /* 0x0000001004009985 */ /* 0x0003e8000c101d0e */
[----:B------:R1:W-:Y:S02]  /*b030*/  @!P0 ST.E.128 [R2.64], R12 ;  /* 0x0000000c02008985 */ /* 0x0003e4000c101d0e */
.L_x_7:
[----:B----4-:R-:W-:Y:S05]  /*b040*/  BSYNC B0 ;  /* 0x0000000000007941 */ /* 0x010fea0003800000 */
.L_x_6:
[----:B--2---:R-:W-:Y:S01]  /*b050*/  IADD3 R0, R86, 0x20, RZ ;  /* 0x0000002056007810 */ /* 0x004fe20007ffe0ff */
[----:B-1----:R1:W2:Y:S01]  /*b060*/  SHFL.IDX PT, R3, R10, 0x1, 0x181f ;  /* 0x00381f000a037f89 */ /* 0x0022a200000e0000 */
[----:B------:R-:W-:Y:S02]  /*b070*/  BSSY B0, `(.L_x_8) ;  /* 0x000001c000007945 */ /* 0x000fe40003800000 */
[----:B------:R-:W-:Y:S01]  /*b080*/  ISETP.GE.AND P0, PT, R0, R83, PT ;  /* 0x000000530000720c */ /* 0x000fe20003f06270 */
[----:B---3--:R1:W3:-:S12]  /*b090*/  SHFL.IDX PT, R2, R11, 0x1, 0x181f ;  /* 0x00381f000b027f89 */ /* 0x0082d800000e0000 */
[----:B------:R-:W-:Y:S05]  /*b0a0*/  @P0 BRA `(.L_x_9) ;  /* 0x0000018000000947 */ /* 0x000fea0003800000 */
[C---:B-----5:R-:W-:Y:S02]  /*b0b0*/  IADD3 R6, R85.reuse, 0x40, RZ ;  /* 0x0000004055067810 */ /* 0x060fe40007ffe0ff */
[C---:B------:R-:W-:Y:S02]  /*b0c0*/  IADD3 R7, R85.reuse, 0x80, RZ ;  /* 0x0000008055077810 */ /* 0x040fe40007ffe0ff */
[----:B------:R-:W-:Y:S02]  /*b0d0*/  IADD3 R8, R85, 0xc0, RZ ;  /* 0x000000c055087810 */ /* 0x000fe40007ffe0ff */
[----:B------:R-:W-:Y:S02]  /*b0e0*/  ISETP.GE.AND P2, PT, R6, c[0x0][0x3c8], PT ;  /* 0x0000f20006007a0c */ /* 0x000fe40003f46270 */
[----:B------:R-:W-:Y:S02]  /*b0f0*/  ISETP.GE.AND P1, PT, R7, c[0x0][0x3c8], PT ;  /* 0x0000f20007007a0c */ /* 0x000fe40003f26270 */
[----:B------:R-:W-:-:S02]  /*b100*/  ISETP.GE.AND P0, PT, R8, c[0x0][0x3c8], PT ;  /* 0x0000f20008007a0c */ /* 0x000fc40003f06270 */
[----:B------:R-:W-:-:S07]  /*b110*/  ISETP.GE.AND P3, PT, R85, c[0x0][0x3c8], PT ;  /* 0x0000f20055007a0c */ /* 0x000fce0003f66270 */
[----:B------:R-:W-:Y:S02]  /*b120*/  @!P2 SHF.R.S32.HI R4, RZ, 0x1f, R6 ;  /* 0x0000001fff04a819 */ /* 0x000fe40000011406 */
[----:B------:R-:W-:Y:S02]  /*b130*/  @!P1 SHF.R.S32.HI R0, RZ, 0x1f, R7 ;  /* 0x0000001fff009819 */ /* 0x000fe40000011407 */
[----:B------:R-:W-:Y:S02]  /*b140*/  @!P0 SHF.R.S32.HI R5, RZ, 0x1f, R8 ;  /* 0x0000001fff058819 */ /* 0x000fe40000011408 */
[----:B------:R-:W-:Y:S02]  /*b150*/  @!P2 LEA.HI R6, R4, R6, RZ, 0x3 ;  /* 0x000000060406a211 */ /* 0x000fe400078f18ff */
[----:B------:R-:W-:Y:S02]  /*b160*/  @!P1 LEA.HI R4, R0, R7, RZ, 0x3 ;  /* 0x0000000700049211 */ /* 0x000fe400078f18ff */
[----:B------:R-:W-:Y:S01]  /*b170*/  @!P0 LEA.HI R0, R5, R8, RZ, 0x3 ;  /* 0x0000000805008211 */ /* 0x000fe200078f18ff */
[----:B--23--:R-:W-:Y:S01]  /*b180*/  @!P3 IMAD.WIDE R8, R85, 0x2, R2 ;  /* 0x000000025508b825 */ /* 0x00cfe200078e0202 */
[----:B------:R-:W-:-:S02]  /*b190*/  @!P2 LOP3.LUT R6, R6, 0xfffffff8, RZ, 0xc0, !PT ;  /* 0xfffffff80606a812 */ /* 0x000fc400078ec0ff */
[----:B------:R-:W-:Y:S02]  /*b1a0*/  @!P1 LOP3.LUT R4, R4, 0xfffffff8, RZ, 0xc0, !PT ;  /* 0xfffffff804049812 */ /* 0x000fe400078ec0ff */
[----:B------:R-:W-:Y:S01]  /*b1b0*/  @!P0 LOP3.LUT R0, R0, 0xfffffff8, RZ, 0xc0, !PT ;  /* 0xfffffff800008812 */ /* 0x000fe200078ec0ff */
[--C-:B------:R-:W-:Y:S01]  /*b1c0*/  @!P2 IMAD.WIDE R6, R6, 0x2, R2.reuse ;  /* 0x000000020606a825 */ /* 0x100fe200078e0202 */
[----:B------:R2:W-:Y:S03]  /*b1d0*/  @!P3 ST.E.128 [R8.64], R40 ;  /* 0x000000280800b985 */ /* 0x0005e6000c101d0e */
[--C-:B------:R-:W-:Y:S01]  /*b1e0*/  @!P1 IMAD.WIDE R4, R4, 0x2, R2.reuse ;  /* 0x0000000204049825 */ /* 0x100fe200078e0202 */
[----:B------:R2:W-:Y:S03]  /*b1f0*/  @!P2 ST.E.128 [R6.64], R36 ;  /* 0x000000240600a985 */ /* 0x0005e6000c101d0e */
[----:B------:R-:W-:Y:S01]  /*b200*/  @!P0 IMAD.WIDE R2, R0, 0x2, R2 ;  /* 0x0000000200028825 */ /* 0x000fe200078e0202 */
[----:B------:R2:W-:Y:S04]  /*b210*/  @!P1 ST.E.128 [R4.64], R32 ;  /* 0x0000002004009985 */ /* 0x0005e8000c101d0e */
[----:B------:R2:W-:Y:S02]  /*b220*/  @!P0 ST.E.128 [R2.64], R28 ;  /* 0x0000001c02008985 */ /* 0x0005e4000c101d0e */
.L_x_9:
[----:B------:R-:W-:Y:S05]  /*b230*/  BSYNC B0 ;  /* 0x0000000000007941 */ /* 0x000fea0003800000 */
.L_x_8:
[----:B------:R-:W-:Y:S01]  /*b240*/  IADD3 R0, R86, 0x40, RZ ;  /* 0x0000004056007810 */ /* 0x000fe20007ffe0ff */
[----:B--2---:R2:W4:Y:S01]  /*b250*/  SHFL.IDX PT, R3, R10, 0x2, 0x181f ;  /* 0x00581f000a037f89 */ /* 0x00452200000e0000 */
        /* <DEDUP_REMOVED lines=17> */
[----:B---34-:R-:W-:Y:S01]  /*b370*/  @!P3 IMAD.WIDE R8, R85, 0x2, R2 ;  /* 0x000000025508b825 */ /* 0x018fe200078e0202 */
        /* <DEDUP_REMOVED lines=10> */
.L_x_11:
[----:B------:R-:W-:Y:S05]  /*b420*/  BSYNC B0 ;  /* 0x0000000000007941 */ /* 0x000fea0003800000 */
.L_x_10:
[----:B------:R-:W-:Y:S01]  /*b430*/  IADD3 R0, R86, 0x60, RZ ;  /* 0x0000006056007810 */ /* 0x000fe20007ffe0ff */
[----:B---34-:R3:W4:Y:S03]  /*b440*/  SHFL.IDX PT, R3, R10, 0x3, 0x181f ;  /* 0x00781f000a037f89 */ /* 0x01872600000e0000 */
[----:B------:R-:W-:Y:S01]  /*b450*/  ISETP.GE.AND P0, PT, R0, R83, PT ;  /* 0x000000530000720c */ /* 0x000fe20003f06270 */
[----:B------:R3:W1:-:S12]  /*b460*/  SHFL.IDX PT, R2, R11, 0x3, 0x181f ;  /* 0x00781f000b027f89 */ /* 0x00065800000e0000 */
[----:B------:R-:W-:Y:S05]  /*b470*/  @P0 EXIT ;  /* 0x000000000000094d */ /* 0x000fea0003800000 */
[C---:B-----5:R-:W-:Y:S02]  /*b480*/  IADD3 R5, R85.reuse, 0x40, RZ ;  /* 0x0000004055057810 */ /* 0x060fe40007ffe0ff */
[----:B------:R-:W-:Y:S02]  /*b490*/  IADD3 R6, R85, 0x80, RZ ;  /* 0x0000008055067810 */ /* 0x000fe40007ffe0ff */
[----:B------:R-:W-:Y:S02]  /*b4a0*/  ISETP.GE.AND P1, PT, R5, c[0x0][0x3c8], PT ;  /* 0x0000f20005007a0c */ /* 0x000fe40003f26270 */
[----:B------:R-:W-:Y:S02]  /*b4b0*/  ISETP.GE.AND P0, PT, R6, c[0x0][0x3c8], PT ;  /* 0x0000f20006007a0c */ /* 0x000fe40003f06270 */
[----:B------:R-:W-:-:S09]  /*b4c0*/  ISETP.GE.AND P2, PT, R85, c[0x0][0x3c8], PT ;  /* 0x0000f20055007a0c */ /* 0x000fd20003f46270 */
[----:B------:R-:W-:Y:S02]  /*b4d0*/  @!P1 SHF.R.S32.HI R4, RZ, 0x1f, R5 ;  /* 0x0000001fff049819 */ /* 0x000fe40000011405 */
[----:B------:R-:W-:Y:S02]  /*b4e0*/  @!P0 SHF.R.S32.HI R0, RZ, 0x1f, R6 ;  /* 0x0000001fff008819 */ /* 0x000fe40000011406 */
[----:B------:R-:W-:Y:S01]  /*b4f0*/  @!P1 LEA.HI R4, R4, R5, RZ, 0x3 ;  /* 0x0000000504049211 */ /* 0x000fe200078f18ff */
[--C-:B-1--4-:R-:W-:Y:S01]  /*b500*/  @!P2 IMAD.WIDE R8, R85, 0x2, R2.reuse ;  /* 0x000000025508a825 */ /* 0x112fe200078e0202 */
[----:B------:R-:W-:Y:S02]  /*b510*/  @!P0 LEA.HI R0, R0, R6, RZ, 0x3 ;  /* 0x0000000600008211 */ /* 0x000fe400078f18ff */
[----:B------:R-:W-:Y:S02]  /*b520*/  @!P1 LOP3.LUT R4, R4, 0xfffffff8, RZ, 0xc0, !PT ;  /* 0xfffffff804049812 */ /* 0x000fe400078ec0ff */
[----:B------:R-:W-:Y:S01]  /*b530*/  @!P0 LOP3.LUT R0, R0, 0xfffffff8, RZ, 0xc0, !PT ;  /* 0xfffffff800008812 */ /* 0x000fe200078ec0ff */
[----:B------:R1:W-:Y:S02]  /*b540*/  @!P2 ST.E.128 [R8.64], R68 ;  /* 0x000000440800a985 */ /* 0x0003e4000c101d0e */
[----:B------:R-:W-:-:S04]  /*b550*/  @!P1 IMAD.WIDE R6, R4, 0x2, R2 ;  /* 0x0000000204069825 */ /* 0x000fc800078e0202 */
[----:B------:R-:W-:Y:S01]  /*b560*/  @!P0 IMAD.WIDE R4, R0, 0x2, R2 ;  /* 0x0000000200048825 */ /* 0x000fe200078e0202 */
[----:B------:R-:W-:Y:S01]  /*b570*/  IADD3 R0, R85, 0xc0, RZ ;  /* 0x000000c055007810 */ /* 0x000fe20007ffe0ff */
[----:B------:R1:W-:Y:S04]  /*b580*/  @!P1 ST.E.128 [R6.64], R64 ;  /* 0x0000004006009985 */ /* 0x0003e8000c101d0e */
[----:B------:R1:W-:Y:S01]  /*b590*/  @!P0 ST.E.128 [R4.64], R60 ;  /* 0x0000003c04008985 */ /* 0x0003e2000c101d0e */
[----:B------:R-:W-:-:S13]  /*b5a0*/  ISETP.GE.AND P0, PT, R0, c[0x0][0x3c8], PT ;  /* 0x0000f20000007a0c */ /* 0x000fda0003f06270 */
[----:B------:R-:W-:Y:S05]  /*b5b0*/  @P0 EXIT ;  /* 0x000000000000094d */ /* 0x000fea0003800000 */
[----:B-1----:R-:W-:-:S04]  /*b5c0*/  SHF.R.S32.HI R4, RZ, 0x1f, R0 ;  /* 0x0000001fff047819 */ /* 0x002fc80000011400 */
[----:B------:R-:W-:-:S04]  /*b5d0*/  LEA.HI R0, R4, R0, RZ, 0x3 ;  /* 0x0000000004007211 */ /* 0x000fc800078f18ff */
[----:B------:R-:W-:-:S05]  /*b5e0*/  LOP3.LUT R0, R0, 0xfffffff8, RZ, 0xc0, !PT ;  /* 0xfffffff800007812 */ /* 0x000fca00078ec0ff */
[----:B------:R-:W-:-:S05]  /*b5f0*/  IMAD.WIDE R2, R0, 0x2, R2 ;  /* 0x0000000200027825 */ /* 0x000fca00078e0202 */
[----:B------:R-:W-:Y:S01]  /*b600*/  ST.E.128 [R2.64], R72 ;  /* 0x0000004802007985 */ /* 0x000fe2000c101d0e */
[----:B------:R-:W-:Y:S05]  /*b610*/  EXIT ;  /* 0x000000000000794d */ /* 0x000fea0003800000 */
.L_x_12:
[----:B------:R-:W-:-:S00]  /*b620*/  BRA `(.L_x_12) ;  /* 0xfffffff000007947 */ /* 0x000fc0000383ffff */
[----:B------:R-:W-:-:S00]  /*b630*/  NOP ;  /* 0x0000000000007918 */ /* 0x000fc00000000000 */
        /* <DEDUP_REMOVED lines=12> */
.L_x_3627:


//--------------------- .text._ZN7cutlass13device_kernelIN5flash19enable_sm80_to_sm89INS1_16FlashAttnFwdSm80INS1_25CollectiveMainloopFwdSm80ILi8ELi1ELb1EN4cute5tupleIJNS5_1CILi128EEENS7_ILi64EEENS7_ILi256EEEEEELi256ENS_10bfloat16_tEfNS_4arch4Sm80ELb0ELb0ELb1ELb1ELb1ELb0ELb1ELb0EEENS1_21CollectiveEpilogueFwdINS6_IJS8_SA_S9_EEENS6_IJNS7_ILi1EEESI_SI_EEESC_SE_Li256ELb1ELb1ELb0ELb0EEENS1_19SingleTileSchedulerILb1ELb0ELb1ELi128EEEEEEEEEvNT_6ParamsE --------------------------
	.section	.text._ZN7cutlass13device_kernelIN5flash19enable_sm80_to_sm89INS1_16FlashAttnFwdSm80INS1_25CollectiveMainloopFwdSm80ILi8ELi1ELb1EN4cute5tupleIJNS5_1CILi128EEENS7_ILi64EEENS7_ILi256EEEEEELi256ENS_10bfloat16_tEfNS_4arch4Sm80ELb0ELb0ELb1ELb1ELb1ELb0ELb1ELb0EEENS1_21CollectiveEpilogueFwdINS6_IJS8_SA_S9_EEENS6_IJNS7_ILi1EEESI_SI_EEESC_SE_Li256ELb1ELb1ELb0ELb0EEENS1_19SingleTileSchedulerILb1ELb0ELb1ELi128EEEEEEEEEvNT_6ParamsE,"ax",@progbits
	.sectioninfo	@"SHI_REGISTERS=255"
	.align	128
.text._ZN7cutlass13device_kernelIN5flash19enable_sm80_to_sm89INS1_16FlashAttnFwdSm80INS1_25CollectiveMainloopFwdSm80ILi8ELi1ELb1EN4cute5tupleIJNS5_1CILi128EEENS7_ILi64EEENS7_ILi256EEEEEELi256ENS_10bfloat16_tEfNS_4arch4Sm80ELb0ELb0ELb1ELb1ELb1ELb0ELb1ELb0EEENS1_21CollectiveEpilogueFwdINS6_IJS8_SA_S9_EEENS6_IJNS7_ILi1EEESI_SI_EEESC_SE_Li256ELb1ELb1ELb0ELb0EEENS1_19SingleTileSchedulerILb1ELb0ELb1ELi128EEEEEEEEEvNT_6ParamsE:
        .type           _ZN7cutlass13device_kernelIN5flash19enable_sm80_to_sm89INS1_16FlashAttnFwdSm80INS1_25CollectiveMainloopFwdSm80ILi8ELi1ELb1EN4cute5tupleIJNS5_1CILi128EEENS7_ILi64EEENS7_ILi256EEEEEELi256ENS_10bfloat16_tEfNS_4arch4Sm80ELb0ELb0ELb1ELb1ELb1ELb0ELb1ELb0EEENS1_21CollectiveEpilogueFwdINS6_IJS8_SA_S9_EEENS6_IJNS7_ILi1EEESI_SI_EEESC_SE_Li256ELb1ELb1ELb0ELb0EEENS1_19SingleTileSchedulerILb1ELb0ELb1ELi128EEEEEEEEEvNT_6ParamsE,@function
        .size           _ZN7cutlass13device_kernelIN5flash19enable_sm80_to_sm89INS1_16FlashAttnFwdSm80INS1_25CollectiveMainloopFwdSm80ILi8ELi1ELb1EN4cute5tupleIJNS5_1CILi128EEENS7_ILi64EEENS7_ILi256EEEEEELi256ENS_10bfloat16_tEfNS_4arch4Sm80ELb0ELb0ELb1ELb1ELb1ELb0ELb1ELb0EEENS1_21CollectiveEpilogueFwdINS6_IJS8_SA_S9_EEENS6_IJNS7_ILi1EEESI_SI_EEESC_SE_Li256ELb1ELb1ELb0ELb0EEENS1_19SingleTileSchedulerILb1ELb0ELb1ELi128EEEEEEEEEvNT_6ParamsE,(.L_x_3628 - _ZN7cutlass13device_kernelIN5flash19enable_sm80_to_sm89INS1_16FlashAttnFwdSm80INS1_25CollectiveMainloopFwdSm80ILi8ELi1ELb1EN4cute5tupleIJNS5_1CILi128EEENS7_ILi64EEENS7_ILi256EEEEEELi256ENS_10bfloat16_tEfNS_4arch4Sm80ELb0ELb0ELb1ELb1ELb1ELb0ELb1ELb0EEENS1_21CollectiveEpilogueFwdINS6_IJS8_SA_S9_EEENS6_IJNS7_ILi1EEESI_SI_EEESC_SE_Li256ELb1ELb1ELb0ELb0EEENS1_19SingleTileSchedulerILb1ELb0ELb1ELi128EEEEEEEEEvNT_6ParamsE)
        .other          _ZN7cutlass13device_kernelIN5flash19enable_sm80_to_sm89INS1_16FlashAttnFwdSm80INS1_25CollectiveMainloopFwdSm80ILi8ELi1ELb1EN4cute5tupleIJNS5_1CILi128EEENS7_ILi64EEENS7_ILi256EEEEEELi256ENS_10bfloat16_tEfNS_4arch4Sm80ELb0ELb0ELb1ELb1ELb1ELb0ELb1ELb0EEENS1_21CollectiveEpilogueFwdINS6_IJS8_SA_S9_EEENS6_IJNS7_ILi1EEESI_SI_EEESC_SE_Li256ELb1ELb1ELb0ELb0EEENS1_19SingleTileSchedulerILb1ELb0ELb1ELi128EEEEEEEEEvNT_6ParamsE,@"STO_CUDA_ENTRY STV_DEFAULT"
_ZN7cutlass13device_kernelIN5flash19enable_sm80_to_sm89INS1_16FlashAttnFwdSm80INS1_25CollectiveMainloopFwdSm80ILi8ELi1ELb1EN4cute5tupleIJNS5_1CILi128EEENS7_ILi64EEENS7_ILi256EEEEEELi256ENS_10bfloat16_tEfNS_4arch4Sm80ELb0ELb0ELb1ELb1ELb1ELb0ELb1ELb0EEENS1_21CollectiveEpilogueFwdINS6_IJS8_SA_S9_EEENS6_IJNS7_ILi1EEESI_SI_EEESC_SE_Li256ELb1ELb1ELb0ELb0EEENS1_19SingleTileSchedulerILb1ELb0ELb1ELi128EEEEEEEEEvNT_6ParamsE:
[----:B------:R-:W-:Y:S02]  /*0000*/  MOV R1, c[0x0][0x28] ;  /* 0x00000a0000017a02 */ /* 0x000fe40000000f00 */
[----:B------:R-:W1:Y:S01]  /*0010*/  S2R R85, SR_TID.X ;  /* 0x0000000000557919 */ /* 0x000e620000002100 */
[----:B------:R-:W2:Y:S01]  /*0020*/  S2UR UR11, SR_CTAID.Z ;  /* 0x00000000000b79c3 */ /* 0x000ea20000002700 */
[----:B------:R-:W-:Y:S01]  /*0030*/  UMOV UR14, 0x4 ;  /* 0x00000004000e7882 */ /* 0x000fe20000000000 */
[----:B------:R-:W-:Y:S01]  /*0040*/  IADD3 R1, R1, -0xa8, RZ ;  /* 0xffffff5801017810 */ /* 0x000fe20007ffe0ff */
[----:B------:R-:W-:Y:S02]  /*0050*/  ULDC.64 UR6, c[0x0][0x568] ;  /* 0x00015a0000067ab9 */ /* 0x000fe40000000a00 */
[----:B------:R-:W-:-:S03]  /*0060*/  ULDC.64 UR12, c[0x0][0x118] ;  /* 0x00004600000c7ab9 */ /* 0x000fc60000000a00 */
[----:B------:R-:W3:Y:S01]  /*0070*/  S2UR UR5, SR_CTAID.X ;  /* 0x00000000000579c3 */ /* 0x000ee20000002500 */
[----:B-1----:R-:W-:Y:S01]  /*0080*/  SHF.R.U32.HI R0, RZ, 0x5, R85 ;  /* 0x00000005ff007819 */ /* 0x002fe20000011655 */
[----:B--2---:R-:W-:-:S05]  /*0090*/  UIMAD.WIDE UR6, UR11, UR14, UR6 ;  /* 0x0000000e0b0672a5 */ /* 0x004fca000f8e0206 */
[----:B------:R-:W1:Y:S02]  /*00a0*/  SHFL.IDX PT, R0, R0, RZ, 0x1f ;  /* 0x00001fff00007589 */ /* 0x000e6400000e0000 */
[----:B-1----:R-:W-:-:S13]  /*00b0*/  ISETP.NE.AND P0, PT, R0, RZ, PT ;  /* 0x000000ff0000720c */ /* 0x002fda0003f05270 */
[----:B---3--:R-:W-:Y:S05]  /*00c0*/  @!P0 BRA `(.L_x_13) ;  /* 0x000001c000008947 */ /* 0x008fea0003800000 */
[----:B------:R-:W-:-:S04]  /*00d0*/  ISETP.NE.U32.AND P0, PT, RZ, c[0x0][0x568], PT ;  /* 0x00015a00ff007a0c */ /* 0x000fc80003f05070 */
[----:B------:R-:W-:-:S13]  /*00e0*/  ISETP.NE.AND.EX P0, PT, RZ, c[0x0][0x56c], PT, P0 ;  /* 0x00015b00ff007a0c */ /* 0x000fda0003f05300 */
[----:B------:R-:W-:Y:S05]  /*00f0*/  @!P0 BRA `(.L_x_14) ;  /* 0x0000005000008947 */ /* 0x000fea0003800000 */
[----:B------:R-:W-:Y:S02]  /*0100*/  MOV R2, UR6 ;  /* 0x0000000600027c02 */ /* 0x000fe40008000f00 */
[----:B------:R-:W-:-:S05]  /*0110*/  MOV R3, UR7 ;  /* 0x0000000700037c02 */ /* 0x000fca0008000f00 */
[----:B------:R-:W2:Y:S02]  /*0120*/  LDG.E R0, [R2.64] ;  /* 0x0000000c02007981 */ /* 0x000ea4000c1e1900 */
[----:B--2---:R1:W2:Y:S02]  /*0130*/  R2UR UR6, R0 ;  /* 0x00000000000673c2 */ /* 0x0042a400000e0000 */
[----:B-12---:R-:W-:Y:S05]  /*0140*/  BRA `(.L_x_15) ;  /* 0x000000e000007947 */ /* 0x006fea0003800000 */
.L_x_14:
[----:B------:R-:W-:-:S04]  /*0150*/  ISETP.NE.U32.AND P0, PT, RZ, c[0x0][0x560], PT ;  /* 0x00015800ff007a0c */ /* 0x000fc80003f05070 */
[----:B------:R-:W-:-:S13]  /*0160*/  ISETP.NE.AND.EX P0, PT, RZ, c[0x0][0x564], PT, P0 ;  /* 0x00015900ff007a0c */ /* 0x000fda0003f05300 */
[----:B------:R-:W-:Y:S05]  /*0170*/  @!P0 BRA `(.L_x_16) ;  /* 0x000000a000008947 */ /* 0x000fea0003800000 */
[----:B------:R-:W-:Y:S02]  /*0180*/  ULDC.64 UR6, c[0x0][0x560] ;  /* 0x0001580000067ab9 */ /* 0x000fe40000000a00 */
[----:B------:R-:W-:-:S06]  /*0190*/  UIMAD.WIDE UR6, UR11, UR14, UR6 ;  /* 0x0000000e0b0672a5 */ /* 0x000fcc000f8e0206 */
[----:B------:R-:W-:Y:S02]  /*01a0*/  MOV R2, UR6 ;  /* 0x0000000600027c02 */ /* 0x000fe40008000f00 */
[----:B------:R-:W-:-:S05]  /*01b0*/  MOV R3, UR7 ;  /* 0x0000000700037c02 */ /* 0x000fca0008000f00 */
[----:B------:R1:W2:Y:S04]  /*01c0*/  LDG.E R0, [R2.64] ;  /* 0x0000000c02007981 */ /* 0x0002a8000c1e1900 */
[----:B-1----:R-:W3:Y:S01]  /*01d0*/  LDG.E R2, [R2.64+0x4] ;  /* 0x0000040c02027981 */ /* 0x002ee2000c1e1900 */
[----:B--2---:R-:W1:Y:S08]  /*01e0*/  R2UR UR4, R0 ;  /* 0x00000000000473c2 */ /* 0x004e7000000e0000 */
[----:B---3--:R-:W1:Y:S02]  /*01f0*/  R2UR UR6, R2 ;  /* 0x00000000020673c2 */ /* 0x008e6400000e0000 */
[----:B-1----:R-:W-:Y:S01]  /*0200*/  UIADD3 UR6, -UR4, UR6, URZ ;  /* 0x0000000604067290 */ /* 0x002fe2000fffe13f */
[----:B------:R-:W-:Y:S05]  /*0210*/  BRA `(.L_x_15) ;  /* 0x0000001000007947 */ /* 0x000fea0003800000 */
.L_x_16:
[----:B------:R-:W-:Y:S02]  /*0220*/  ULDC UR6, c[0x0][0x54c] ;  /* 0x0001530000067ab9 */ /* 0x000fe40000000800 */
.L_x_15:
[----:B------:R-:W-:Y:S02]  /*0230*/  ULDC UR4, c[0x0][0x548] ;  /* 0x0001520000047ab9 */ /* 0x000fe40000000800 */
[----:B------:R-:W-:-:S02]  /*0240*/  USHF.L.U32 UR5, UR5, 0x7, URZ ;  /* 0x0000000705057899 */ /* 0x000fc4000800063f */
[----:B------:R-:W-:-:S04]  /*0250*/  UIMAD UR4, UR6, UR4, URZ ;  /* 0x00000004060472a4 */ /* 0x000fc8000f8e023f */
[----:B------:R-:W-:-:S04]  /*0260*/  UISETP.GE.AND UP0, UPT, UR5, UR4, UPT ;  /* 0x000000040500728c */ /* 0x000fc8000bf06270 */
[----:B------:R-:W-:Y:S01]  /*0270*/  USEL UR11, UR11, 0xffffffff, !UP0 ;  /* 0xffffffff0b0b7887 */ /* 0x000fe2000c000000 */
[----:B------:R-:W-:Y:S05]  /*0280*/  BRA `(.L_x_17) ;  /* 0x000001b000007947 */ /* 0x000fea0003800000 */
.L_x_13:
        /* <DEDUP_REMOVED lines=8> */
.L_x_18:
        /* <DEDUP_REMOVED lines=13> */
.L_x_20:
[----:B------:R-:W-:Y:S02]  /*03e0*/  ULDC UR6, c[0x0][0x54c] ;  /* 0x0001530000067ab9 */ /* 0x000fe40000000800 */
.L_x_19:
[----:B------:R-:W-:Y:S02]  /*03f0*/  ULDC UR4, c[0x0][0x548] ;  /* 0x0001520000047ab9 */ /* 0x000fe40000000800 */
[----:B------:R-:W-:-:S02]  /*0400*/  USHF.L.U32 UR5, UR5, 0x7, URZ ;  /* 0x0000000705057899 */ /* 0x000fc4000800063f */
[----:B------:R-:W-:-:S04]  /*0410*/  UIMAD UR4, UR6, UR4, URZ ;  /* 0x00000004060472a4 */ /* 0x000fc8000f8e023f */
[----:B------:R-:W-:-:S04]  /*0420*/  UISETP.GE.AND UP0, UPT, UR5, UR4, UPT ;  /* 0x000000040500728c */ /* 0x000fc8000bf06270 */
[----:B------:R-:W-:-:S06]  /*0430*/  USEL UR11, UR11, 0xffffffff, !UP0 ;  /* 0xffffffff0b0b7887 */ /* 0x000fcc000c000000 */
.L_x_17:
[----:B------:R-:W-:-:S13]  /*0440*/  ISETP.LE.AND P0, PT, RZ, UR11, PT ;  /* 0x0000000bff007c0c */ /* 0x000fda000bf03270 */
[----:B------:R-:W-:Y:S05]  /*0450*/  @!P0 EXIT ;  /* 0x000000000000894d */ /* 0x000fea0003800000 */
[----:B------:R-:W-:Y:S02]  /*0460*/  ULDC.64 UR4, c[0x0][0x370] ;  /* 0x0000dc0000047ab9 */ /* 0x000fe40000000a00 */
[----:B------:R-:W-:Y:S02]  /*0470*/  UISETP.NE.U32.AND UP0, UPT, URZ, UR4, UPT ;  /* 0x000000043f00728c */ /* 0x000fe4000bf05070 */
[----:B------:R-:W-:Y:S02]  /*0480*/  ULDC.64 UR6, c[0x0][0x370] ;  /* 0x0000dc0000067ab9 */ /* 0x000fe40000000a00 */
[----:B------:R-:W-:-:S03]  /*0490*/  UISETP.NE.AND.EX UP0, UPT, URZ, UR5, UPT, UP0 ;  /* 0x000000053f00728c */ /* 0x000fc6000bf05300 */
[----:B------:R-:W-:Y:S02]  /*04a0*/  ULDC.64 UR4, c[0x0][0x348] ;  /* 0x0000d20000047ab9 */ /* 0x000fe40000000a00 */
[----:B------:R-:W-:Y:S01]  /*04b0*/  UISETP.NE.U32.AND UP1, UPT, URZ, UR4, UPT ;  /* 0x000000043f00728c */ /* 0x000fe2000bf25070 */
[----:B------:R-:W-:-:S03]  /*04c0*/  PLOP3.LUT P2, PT, PT, PT, UP0, 0x80, 0x0 ;  /* 0x000000000000781c */ /* 0x000fc60003f4f008 */
[----:B------:R-:W-:Y:S02]  /*04d0*/  UISETP.NE.AND.EX UP1, UPT, URZ, UR5, UPT, UP1 ;  /* 0x000000053f00728c */ /* 0x000fe4000bf25310 */
[----:B------:R-:W-:Y:S02]  /*04e0*/  @UP0 UIMAD.WIDE UR6, UR11, UR14, UR6 ;  /* 0x0000000e0b0602a5 */ /* 0x000fe4000f8e0206 */
[----:B------:R-:W-:Y:S02]  /*04f0*/  ULDC.64 UR4, c[0x0][0x348] ;  /* 0x0000d20000047ab9 */ /* 0x000fe40000000a00 */
[----:B------:R-:W-:Y:S01]  /*0500*/  UIMAD.WIDE UR4, UR11, UR14, UR4 ;  /* 0x0000000e0b0472a5 */ /* 0x000fe2000f8e0204 */
[----:B------:R-:W-:Y:S01]  /*0510*/  PLOP3.LUT P0, PT, PT, PT, UP1, 0x80, 0x0 ;  /* 0x000000000000781c */ /* 0x000fe20003f0f018 */
[----:B------:R-:W-:Y:S02]  /*0520*/  IMAD.U32 R2, RZ, RZ, UR6 ;  /* 0x00000006ff027e24 */ /* 0x000fe4000f8e00ff */
[----:B------:R-:W-:-:S02]  /*0530*/  IMAD.U32 R3, RZ, RZ, UR7 ;  /* 0x00000007ff037e24 */ /* 0x000fc4000f8e00ff */
[----:B------:R-:W-:Y:S01]  /*0540*/  MOV R6, UR4 ;  /* 0x0000000400067c02 */ /* 0x000fe20008000f00 */
[----:B------:R-:W-:Y:S01]  /*0550*/  IMAD.U32 R7, RZ, RZ, UR5 ;  /* 0x00000005ff077e24 */ /* 0x000fe2000f8e00ff */
[----:B------:R-:W-:Y:S01]  /*0560*/  ULDC.64 UR4, c[0x0][0x360] ;  /* 0x0000d80000047ab9 */ /* 0x000fe20000000a00 */
[----:B------:R-:W2:Y:S01]  /*0570*/  @P2 LDG.E R2, [R2.64] ;  /* 0x0000000c02022981 */ /* 0x000ea2000c1e1900 */
[----:B------:R-:W-:-:S04]  /*0580*/  UISETP.NE.U32.AND UP0, UPT, URZ, UR4, UPT ;  /* 0x000000043f00728c */ /* 0x000fc8000bf05070 */
[----:B------:R-:W-:Y:S01]  /*0590*/  UISETP.NE.AND.EX UP0, UPT, URZ, UR5, UPT, UP0 ;  /* 0x000000053f00728c */ /* 0x000fe2000bf05300 */
[----:B------:R-:W3:Y:S02]  /*05a0*/  @P0 LDG.E R0, [R6.64] ;  /* 0x0000000c06000981 */ /* 0x000ee4000c1e1900 */
[----:B------:R-:W-:-:S03]  /*05b0*/  ULDC.64 UR4, c[0x0][0x360] ;  /* 0x0000d80000047ab9 */ /* 0x000fc60000000a00 */
[----:B------:R-:W-:-:S05]  /*05c0*/  PLOP3.LUT P1, PT, PT, PT, UP0, 0x80, 0x0 ;  /* 0x000000000000781c */ /* 0x000fca0003f2f008 */
[----:B------:R-:W-:Y:S01]  /*05d0*/  @UP0 UIMAD.WIDE UR4, UR11, UR14, UR4 ;  /* 0x0000000e0b0402a5 */ /* 0x000fe2000f8e0204 */
[----:B------:R-:W-:-:S05]  /*05e0*/  MOV R13, c[0x0][0x168] ;  /* 0x00005a00000d7a02 */ /* 0x000fca0000000f00 */
[----:B------:R-:W-:Y:S01]  /*05f0*/  IMAD.U32 R4, RZ, RZ, UR4 ;  /* 0x00000004ff047e24 */ /* 0x000fe2000f8e00ff */
[----:B------:R-:W-:-:S05]  /*0600*/  MOV R5, UR5 ;  /* 0x0000000500057c02 */ /* 0x000fca0008000f00 */
[----:B------:R1:W5:Y:S01]  /*0610*/  @P1 LDG.E R13, [R4.64] ;  /* 0x0000000c040d1981 */ /* 0x000362000c1e1900 */
[----:B------:R-:W4:Y:S01]  /*0620*/  S2UR UR9, SR_CTAID.Y ;  /* 0x00000000000979c3 */ /* 0x000f220000002600 */
[----:B------:R-:W-:Y:S02]  /*0630*/  UMOV UR10, URZ ;  /* 0x0000003f000a7c82 */ /* 0x000fe40008000000 */
[----:B------:R-:W-:Y:S02]  /*0640*/  UMOV UR15, URZ ;  /* 0x0000003f000f7c82 */ /* 0x000fe40008000000 */
[----:B------:R-:W-:Y:S02]  /*0650*/  ULDC UR5, c[0x0][0x2ac] ;  /* 0x0000ab0000057ab9 */ /* 0x000fe40000000800 */
[----:B------:R-:W-:Y:S02]  /*0660*/  ULDC UR4, c[0x0][0x1d0] ;  /* 0x0000740000047ab9 */ /* 0x000fe40000000800 */
[----:B------:R-:W-:-:S02]  /*0670*/  UIMAD UR4, UR5, UR4, URZ ;  /* 0x00000004050472a4 */ /* 0x000fc4000f8e023f */
[----:B----4-:R-:W-:Y:S01]  /*0680*/  USHF.R.S32.HI UR8, URZ, 0x1f, UR9 ;  /* 0x0000001f3f087899 */ /* 0x010fe20008011409 */
[----:B--2---:R1:W2:Y:S08]  /*0690*/  @P2 R2UR UR10, R2 ;  /* 0x00000000020a23c2 */ /* 0x0042b000000e0000 */
[----:B---3--:R1:W3:Y:S02]  /*06a0*/  @P0 R2UR UR15, R0 ;  /* 0x00000000000f03c2 */ /* 0x0082e400000e0000 */
[----:B-123--:R-:W-:Y:S05]  /*06b0*/  @P1 BRA `(.L_x_21) ;  /* 0x0000004000001947 */ /* 0x00efea0003800000 */
[----:B------:R-:W-:Y:S05]  /*06c0*/  @!P0 BRA `(.L_x_21) ;  /* 0x0000003000008947 */ /* 0x000fea0003800000 */
[----:B------:R-:W2:Y:S04]  /*06d0*/  LDG.E R0, [R6.64] ;  /* 0x0000000c06007981 */ /* 0x000ea8000c1e1900 */
[----:B------:R-:W2:Y:S02]  /*06e0*/  LDG.E R2, [R6.64+0x4] ;  /* 0x0000040c06027981 */ /* 0x000ea4000c1e1900 */
[----:B--2--5:R-:W-:-:S02]  /*06f0*/  IADD3 R13, -R0, R2, RZ ;  /* 0x00000002000d7210 */ /* 0x024fc40007ffe1ff */
.L_x_21:
[----:B------:R-:W-:-:S04]  /*0700*/  ISETP.NE.U32.AND P0, PT, RZ, c[0x0][0x368], PT ;  /* 0x0000da00ff007a0c */ /* 0x000fc80003f05070 */
[----:B------:R-:W-:-:S13]  /*0710*/  ISETP.NE.AND.EX P0, PT, RZ, c[0x0][0x36c], PT, P0 ;  /* 0x0000db00ff007a0c */ /* 0x000fda0003f05300 */
[----:B------:R-:W-:Y:S05]  /*0720*/  @!P0 BRA `(.L_x_22) ;  /* 0x0000007000008947 */ /* 0x000fea0003800000 */
[----:B------:R-:W-:Y:S02]  /*0730*/  ULDC.64 UR4, c[0x0][0x368] ;  /* 0x0000da0000047ab9 */ /* 0x000fe40000000a00 */
[----:B------:R-:W-:-:S06]  /*0740*/  UIMAD.WIDE UR4, UR11, UR14, UR4 ;  /* 0x0000000e0b0472a5 */ /* 0x000fcc000f8e0204 */
[----:B------:R-:W-:Y:S02]  /*0750*/  MOV R2, UR4 ;  /* 0x0000000400027c02 */ /* 0x000fe40008000f00 */
[----:B------:R-:W-:-:S05]  /*0760*/  MOV R3, UR5 ;  /* 0x0000000500037c02 */ /* 0x000fca0008000f00 */
[----:B------:R-:W2:Y:S02]  /*0770*/  LDG.E R0, [R2.64] ;  /* 0x0000000c02007981 */ /* 0x000ea4000c1e1900 */
[----:B--2---:R1:W2:Y:S02]  /*0780*/  R2UR UR4, R0 ;  /* 0x00000000000473c2 */ /* 0x0042a400000e0000 */
[----:B-12---:R-:W-:Y:S05]  /*0790*/  BRA `(.L_x_23) ;  /* 0x000000c000007947 */ /* 0x006fea0003800000 */
.L_x_22:
[----:B------:R-:W-:-:S04]  /*07a0*/  ISETP.NE.U32.AND P0, PT, RZ, c[0x0][0x350], PT ;  /* 0x0000d400ff007a0c */ /* 0x000fc80003f05070 */
[----:B------:R-:W-:-:S13]  /*07b0*/  ISETP.NE.AND.EX P0, PT, RZ, c[0x0][0x354], PT, P0 ;  /* 0x0000d500ff007a0c */ /* 0x000fda0003f05300 */
[----:B------:R-:W-:Y:S05]  /*07c0*/  @!P0 BRA `(.L_x_23) ;  /* 0x0000009000008947 */ /* 0x000fea0003800000 */
[----:B------:R-:W-:Y:S02]  /*07d0*/  ULDC.64 UR4, c[0x0][0x350] ;  /* 0x0000d40000047ab9 */ /* 0x000fe40000000a00 */
[----:B------:R-:W-:-:S06]  /*07e0*/  UIMAD.WIDE UR4, UR11, UR14, UR4 ;  /* 0x0000000e0b0472a5 */ /* 0x000fcc000f8e0204 */
[----:B------:R-:W-:Y:S02]  /*07f0*/  MOV R2, UR4 ;  /* 0x0000000400027c02 */ /* 0x000fe40008000f00 */
[----:B------:R-:W-:-:S05]  /*0800*/  MOV R3, UR5 ;  /* 0x0000000500037c02 */ /* 0x000fca0008000f00 */
[----:B------:R-:W2:Y:S04]  /*0810*/  LDG.E R4, [R2.64] ;  /* 0x0000000c02047981 */ /* 0x000ea8000c1e1900 */
[----:B------:R-:W3:Y:S01]  /*0820*/  LDG.E R0, [R2.64+0x4] ;  /* 0x0000040c02007981 */ /* 0x000ee2000c1e1900 */
[----:B--2---:R-:W1:Y:S08]  /*0830*/  R2UR UR5, R4 ;  /* 0x00000000040573c2 */ /* 0x004e7000000e0000 */
[----:B---3--:R-:W1:Y:S02]  /*0840*/  R2UR UR4, R0 ;  /* 0x00000000000473c2 */ /* 0x008e6400000e0000 */
[----:B-1----:R-:W-:-:S06]  /*0850*/  UIADD3 UR4, -UR5, UR4, URZ ;  /* 0x0000000405047290 */ /* 0x002fcc000fffe13f */
.L_x_23:
[----:B------:R-:W-:Y:S01]  /*0860*/  UIADD3 UR7, -UR10, UR4, URZ ;  /* 0x000000040a077290 */ /* 0x000fe2000fffe13f */
[----:B------:R-:W-:Y:S01]  /*0870*/  PLOP3.LUT P2, PT, PT, PT, PT, 0x80, 0x0 ;  /* 0x000000000000781c */ /* 0x000fe20003f4f070 */
[----:B------:R-:W-:Y:S01]  /*0880*/  CS2R R10, SRZ ;  /* 0x00000000000a7805 */ /* 0x000fe2000001ff00 */
[----:B------:R-:W-:Y:S01]  /*0890*/  IMAD.MOV.U32 R130, RZ, RZ, RZ ;  /* 0x000000ffff827224 */ /* 0x000fe200078e00ff */
[----:B------:R-:W-:Y:S01]  /*08a0*/  UISETP.GE.AND UP0, UPT, UR7, 0x1, UPT ;  /* 0x000000010700788c */ /* 0x000fe2000bf06270 */
[----:B------:R-:W-:Y:S01]  /*08b0*/  CS2R R128, SRZ ;  /* 0x0000000000807805 */ /* 0x000fe2000001ff00 */
[----:B------:R-:W-:Y:S01]  /*08c0*/  UIADD3 UR4, UR7, 0x3f, URZ ;  /* 0x0000003f07047890 */ /* 0x000fe2000fffe03f */
[----:B------:R-:W-:Y:S01]  /*08d0*/  CS2R R14, SRZ ;  /* 0x00000000000e7805 */ /* 0x000fe2000001ff00 */
[----:B------:R-:W-:Y:S01]  /*08e0*/  IMAD.MOV.U32 R126, RZ, RZ, RZ ;  /* 0x000000ffff7e7224 */ /* 0x000fe200078e00ff */
[----:B------:R-:W-:Y:S01]  /*08f0*/  CS2R R124, SRZ ;  /* 0x00000000007c7805 */ /* 0x000fe2000001ff00 */
[----:B------:R-:W-:Y:S01]  /*0900*/  PLOP3.LUT P0, PT, PT, PT, UP0, 0x80, 0x0 ;  /* 0x000000000000781c */ /* 0x000fe20003f0f008 */
[----:B------:R-:W-:Y:S01]  /*0910*/  USHF.R.S32.HI UR6, URZ, 0x1f, UR4 ;  /* 0x0000001f3f067899 */ /* 0x000fe20008011404 */
[----:B------:R-:W-:Y:S01]  /*0920*/  MOV R122, RZ ;  /* 0x000000ff007a7202 */ /* 0x000fe20000000f00 */
[----:B------:R-:W-:Y:S01]  /*0930*/  CS2R R120, SRZ ;  /* 0x0000000000787805 */ /* 0x000fe2000001ff00 */
[----:B------:R-:W-:Y:S01]  /*0940*/  CS2R R118, SRZ ;  /* 0x0000000000767805 */ /* 0x000fe2000001ff00 */
[----:B------:R-:W-:Y:S01]  /*0950*/  ULEA.HI UR6, UR6, UR4, URZ, 0x6 ;  /* 0x0000000406067291 */ /* 0x000fe2000f8f303f */
[----:B------:R-:W-:Y:S01]  /*0960*/  CS2R R116, SRZ ;  /* 0x0000000000747805 */ /* 0x000fe2000001ff00 */
[----:B------:R-:W-:Y:S01]  /*0970*/  CS2R R16, SRZ ;  /* 0x0000000000107805 */ /* 0x000fe2000001ff00 */
[----:B------:R-:W-:Y:S01]  /*0980*/  IMAD.MOV.U32 R114, RZ, RZ, RZ ;  /* 0x000000ffff727224 */ /* 0x000fe200078e00ff */
[----:B------:R-:W-:Y:S01]  /*0990*/  CS2R R112, SRZ ;  /* 0x0000000000707805 */ /* 0x000fe2000001ff00 */
[----:B------:R-:W-:Y:S01]  /*09a0*/  CS2R R18, SRZ ;  /* 0x0000000000127805 */ /* 0x000fe2000001ff00 */
[----:B------:R-:W-:Y:S01]  /*09b0*/  MOV R110, RZ ;  /* 0x000000ff006e7202 */ /* 0x000fe20000000f00 */
[----:B------:R-:W-:Y:S01]  /*09c0*/  CS2R R108, SRZ ;  /* 0x00000000006c7805 */ /* 0x000fe2000001ff00 */
[----:B------:R-:W-:Y:S01]  /*09d0*/  CS2R R106, SRZ ;  /* 0x00000000006a7805 */ /* 0x000fe2000001ff00 */
[----:B------:R-:W-:Y:S01]  /*09e0*/  CS2R R20, SRZ ;  /* 0x0000000000147805 */ /* 0x000fe2000001ff00 */
[----:B------:R-:W-:Y:S01]  /*09f0*/  IMAD.MOV.U32 R104, RZ, RZ, RZ ;  /* 0x000000ffff687224 */ /* 0x000fe200078e00ff */
[----:B------:R-:W-:Y:S01]  /*0a00*/  CS2R R102, SRZ ;  /* 0x0000000000667805 */ /* 0x000fe2000001ff00 */
[----:B------:R-:W-:Y:S01]  /*0a10*/  MOV R23, RZ ;  /* 0x000000ff00177202 */ /* 0x000fe20000000f00 */
[----:B------:R-:W-:Y:S01]  /*0a20*/  IMAD.MOV.U32 R100, RZ, RZ, RZ ;  /* 0x000000ffff647224 */ /* 0x000fe200078e00ff */
[----:B------:R-:W-:Y:S01]  /*0a30*/  CS2R R98, SRZ ;  /* 0x0000000000627805 */ /* 0x000fe2000001ff00 */
[----:B------:R-:W-:Y:S01]  /*0a40*/  CS2R R24, SRZ ;  /* 0x0000000000187805 */ /* 0x000fe2000001ff00 */
[----:B------:R-:W-:Y:S01]  /*0a50*/  MOV R96, RZ ;  /* 0x000000ff00607202 */ /* 0x000fe20000000f00 */
[----:B------:R-:W-:Y:S01]  /*0a60*/  CS2R R94, SRZ ;  /* 0x00000000005e7805 */ /* 0x000fe2000001ff00 */
        /* <DEDUP_REMOVED lines=27> */
[----:B------:R-:W-:Y:S01]  /*0c20*/  CS2R R46, SRZ ;  /* 0x00000000002e7805 */ /* 0x000fe2000001ff00 */
[----:B------:R-:W-:Y:S01]  /*0c30*/  CS2R R8, SRZ ;  /* 0x0000000000087805 */ /* 0x000fe2000001ff00 */
[----:B------:R-:W-:Y:S01]  /*0c40*/  CS2R R42, SRZ ;  /* 0x00000000002a7805 */ /* 0x000fe2000001ff00 */
[----:B------:R-:W-:Y:S01]  /*0c50*/  IMAD.MOV.U32 R41, RZ, RZ, RZ ;  /* 0x000000ffff297224 */ /* 0x000fe200078e00ff */
        /* <DEDUP_REMOVED lines=19> */
[----:B------:R-:W-:Y:S05]  /*0d90*/  @!P0 BRA `(.L_x_24) ;  /* 0x0000955000008947 */ /* 0x000fea0003800000 */
[----:B------:R-:W-:Y:S02]  /*0da0*/  ULDC.64 UR4, c[0x0][0x340] ;  /* 0x0000d00000047ab9 */ /* 0x000fe40000000a00 */
[----:B------:R-:W-:-:S04]  /*0db0*/  UISETP.NE.U32.AND UP0, UPT, URZ, UR4, UPT ;  /* 0x000000043f00728c */ /* 0x000fc8000bf05070 */
[----:B------:R-:W-:-:S03]  /*0dc0*/  UISETP.NE.AND.EX UP0, UPT, URZ, UR5, UPT, UP0 ;  /* 0x000000053f00728c */ /* 0x000fc6000bf05300 */
[----:B------:R-:W-:-:S03]  /*0dd0*/  ULDC.64 UR4, c[0x0][0x340] ;  /* 0x0000d00000047ab9 */ /* 0x000fc60000000a00 */
[----:B------:R-:W-:-:S05]  /*0de0*/  PLOP3.LUT P0, PT, PT, PT, UP0, 0x80, 0x0 ;  /* 0x000000000000781c */ /* 0x000fca0003f0f008 */
[----:B------:R-:W-:-:S06]  /*0df0*/  @UP0 UIMAD.WIDE UR4, UR11, UR14, UR4 ;  /* 0x0000000e0b0402a5 */ /* 0x000fcc000f8e0204 */
[----:B------:R-:W-:Y:S02]  /*0e00*/  IMAD.U32 R2, RZ, RZ, UR4 ;  /* 0x00000004ff027e24 */ /* 0x000fe4000f8e00ff */
[----:B------:R-:W-:Y:S01]  /*0e10*/  IMAD.U32 R3, RZ, RZ, UR5 ;  /* 0x00000005ff037e24 */ /* 0x000fe2000f8e00ff */
[----:B------:R-:W-:Y:S01]  /*0e20*/  SHF.R.S32.HI R32, RZ, 0x1f, R85 ;  /* 0x0000001fff207819 */ /* 0x000fe20000011455 */
[----:B------:R-:W-:Y:S01]  /*0e30*/  USHF.R.S32.HI UR6, URZ, 0x6, UR6 ;  /* 0x000000063f067899 */ /* 0x000fe20008011406 */
[----:B------:R-:W-:Y:S01]  /*0e40*/  IMAD.MOV.U32 R88, RZ, RZ, c[0x0][0x2b8] ;  /* 0x0000ae00ff587624 */ /* 0x000fe200078e00ff */
[----:B------:R-:W-:Y:S01]  /*0e50*/  ULDC.64 UR4, c[0x0][0x2b0] ;  /* 0x0000ac0000047ab9 */ /* 0x000fe20000000a00 */
[----:B------:R-:W-:Y:S01]  /*0e60*/  LEA.HI R18, R32, R85, RZ, 0x3 ;  /* 0x0000005520127211 */ /* 0x000fe200078f18ff */
[----:B------:R-:W2:Y:S01]  /*0e70*/  @P0 LDG.E R0, [R2.64] ;  /* 0x0000000c02000981 */ /* 0x000ea2000c1e1900 */
[----:B------:R-:W-:-:S03]  /*0e80*/  IMAD.MOV.U32 R19, RZ, RZ, RZ ;  /* 0x000000ffff137224 */ /* 0x000fc600078e00ff */
[----:B------:R-:W-:Y:S01]  /*0e90*/  BAR.SYNC.DEFER_BLOCKING 0x0 ;  /* 0x0000000000007b1d */ /* 0x000fe20000010000 */
[----:B------:R-:W-:Y:S02]  /*0ea0*/  SHF.R.S32.HI R21, RZ, 0x3, R18 ;  /* 0x00000003ff157819 */ /* 0x000fe40000011412 */
[----:B------:R-:W-:-:S03]  /*0eb0*/  ISETP.NE.AND P1, PT, R88, 0x1, PT ;  /* 0x000000015800780c */ /* 0x000fc60003f25270 */
[----:B------:R-:W1:Y:S01]  /*0ec0*/  S2R R17, SR_CTAID.X ;  /* 0x0000000000117919 */ /* 0x000e620000002500 */
[----:B------:R-:W-:Y:S01]  /*0ed0*/  USEL UR19, UR11, URZ, !UP1 ;  /* 0x0000003f0b137287 */ /* 0x000fe2000c800000 */
[----:B-----5:R-:W-:Y:S01]  /*0ee0*/  IMAD R13, R13, c[0x0][0x2c4], RZ ;  /* 0x0000b1000d0d7a24 */ /* 0x020fe200078e02ff */
[----:B--2---:R2:W3:Y:S02]  /*0ef0*/  @P0 R2UR UR18, R0 ;  /* 0x00000000001203c2 */ /* 0x0044e400000e0000 */
[----:B---3--:R-:W-:Y:S02]  /*0f00*/  @!UP0 UMOV UR18, UR11 ;  /* 0x0000000b00128c82 */ /* 0x008fe40008000000 */
[----:B------:R-:W-:Y:S02]  /*0f10*/  USHF.R.S32.HI UR14, URZ, 0x1f, UR18 ;  /* 0x0000001f3f0e7899 */ /* 0x000fe40008011412 */
[----:B------:R-:W-:Y:S02]  /*0f20*/  UIMAD.WIDE.U32 UR16, UR18, UR4, URZ ;  /* 0x00000004121072a5 */ /* 0x000fe4000f8e003f */
[----:B------:R-:W-:-:S04]  /*0f30*/  UIMAD UR14, UR14, UR4, URZ ;  /* 0x000000040e0e72a4 */ /* 0x000fc8000f8e023f */
[----:B------:R-:W-:Y:S01]  /*0f40*/  UIMAD UR14, UR18, UR5, UR14 ;  /* 0x00000005120e72a4 */ /* 0x000fe2000f8e020e */
[----:B--2---:R-:W-:-:S03]  /*0f50*/  LOP3.LUT R0, R18, 0xfffffff8, RZ, 0xc0, !PT ;  /* 0xfffffff812007812 */ /* 0x004fc600078ec0ff */
[----:B------:R-:W-:Y:S02]  /*0f60*/  UIADD3 UR14, UR17, UR14, URZ ;  /* 0x0000000e110e7290 */ /* 0x000fe4000fffe03f */
[----:B------:R-:W-:Y:S01]  /*0f70*/  USHF.R.S32.HI UR18, URZ, 0x1f, UR15 ;  /* 0x0000001f3f127899 */ /* 0x000fe2000801140f */
[----:B------:R-:W-:Y:S01]  /*0f80*/  IMAD.IADD R20, R85, 0x1, -R0 ;  /* 0x0000000155147824 */ /* 0x000fe200078e0a00 */
[----:B------:R-:W-:Y:S01]  /*0f90*/  ULDC.64 UR4, c[0x0][0x178] ;  /* 0x00005e0000047ab9 */ /* 0x000fe20000000a00 */
[----:B------:R-:W-:Y:S02]  /*0fa0*/  IMAD.U32 R0, RZ, RZ, UR6 ;  /* 0x00000006ff007e24 */ /* 0x000fe4000f8e00ff */
[----:B------:R-:W-:-:S04]  /*0fb0*/  IMAD R87, R20, 0x20, R21 ;  /* 0x0000002014577824 */ /* 0x000fc800078e0215 */
[--C-:B------:R-:W-:Y:S01]  /*0fc0*/  IMAD R0, R0, 0x40, R87.reuse ;  /* 0x0000004000007824 */ /* 0x100fe200078e0257 */
[----:B------:R-:W-:Y:S02]  /*0fd0*/  UIMAD UR18, UR18, UR4, URZ ;  /* 0x00000004121272a4 */ /* 0x000fe4000f8e023f */
[----:B------:R-:W-:Y:S01]  /*0fe0*/  UIMAD.WIDE.U32 UR20, UR15, UR4, URZ ;  /* 0x000000040f1472a5 */ /* 0x000fe2000f8e003f */
[----:B-1----:R-:W-:Y:S01]  /*0ff0*/  IMAD R4, R17, 0x80, R87 ;  /* 0x0000008011047824 */ /* 0x002fe200078e0257 */
[----:B------:R-:W-:Y:S01]  /*1000*/  IADD3 R0, R0, -0x40, RZ ;  /* 0xffffffc000007810 */ /* 0x000fe20007ffe0ff */
[----:B------:R-:W-:Y:S01]  /*1010*/  IMAD.SHL.U32 R133, R20, 0x8, RZ ;  /* 0x0000000814857824 */ /* 0x000fe200078e00ff */
[----:B------:R-:W-:Y:S02]  /*1020*/  STL [R1+0x84], R87 ;  /* 0x0000845701007387 */ /* 0x000fe40000100800 */
[C---:B------:R-:W-:Y:S02]  /*1030*/  ISETP.GE.AND P0, PT, R0.reuse, UR7, PT ;  /* 0x0000000700007c0c */ /* 0x040fe4000bf06270 */
[----:B------:R-:W-:-:S02]  /*1040*/  IADD3 R16, R0, UR10, RZ ;  /* 0x0000000a00107c10 */ /* 0x000fc4000fffe0ff */
[----:B------:R-:W-:-:S03]  /*1050*/  ISETP.GT.OR P0, PT, R87, 0x3f, P0 ;  /* 0x0000003f5700780c */ /* 0x000fc60000704670 */
[----:B------:R-:W-:-:S04]  /*1060*/  @P1 IMAD.HI.U32 R0, R16, c[0x0][0x2bc], RZ ;  /* 0x0000af0010001a27 */ /* 0x000fc800078e00ff */
[----:B------:R-:W-:Y:S01]  /*1070*/  IMAD.MOV.U32 R12, RZ, RZ, R16 ;  /* 0x000000ffff0c7224 */ /* 0x000fe200078e0010 */
[----:B------:R-:W-:-:S05]  /*1080*/  @P1 SHF.R.U32.HI R12, RZ, c[0x0][0x2c0], R0 ;  /* 0x0000b000ff0c1a19 */ /* 0x000fca0000011600 */
[----:B------:R-:W-:-:S04]  /*1090*/  @!P0 IADD3 R0, P2, R12, UR16, RZ ;  /* 0x000000100c008c10 */ /* 0x000fc8000ff5e0ff */
[----:B------:R-:W-:Y:S02]  /*10a0*/  @!P0 LEA R2, P1, R0, c[0x0][0x2a0], 0x2 ;  /* 0x0000a80000028a11 */ /* 0x000fe400078210ff */
[----:B------:R-:W-:-:S04]  /*10b0*/  @!P0 LEA.HI.X.SX32 R3, R12, UR14, 0x1, P2 ;  /* 0x0000000e0c038c11 */ /* 0x000fc800090f0eff */
[----:B------:R-:W-:-:S05]  /*10c0*/  @!P0 LEA.HI.X R3, R0, c[0x0][0x2a4], R3, 0x2, P1 ;  /* 0x0000a90000038a11 */ /* 0x000fca00008f1403 */
[----:B------:R1:W2:Y:S01]  /*10d0*/  @!P0 LDG.E R19, [R2.64] ;  /* 0x0000000c02138981 */ /* 0x0002a2000c1e1900 */
[----:B------:R-:W-:Y:S01]  /*10e0*/  IMAD.MOV.U32 R0, RZ, RZ, c[0x0][0x2c4] ;  /* 0x0000b100ff007624 */ /* 0x000fe200078e00ff */
[----:B------:R-:W-:Y:S01]  /*10f0*/  UIMAD UR18, UR15, UR5, UR18 ;  /* 0x000000050f1272a4 */ /* 0x000fe2000f8e0212 */
[----:B------:R-:W-:Y:S01]  /*1100*/  IMAD R17, R17, 0x80, R21 ;  /* 0x0000008011117824 */ /* 0x000fe200078e0215 */
[C---:B------:R-:W-:Y:S01]  /*1110*/  IADD3 R52, R133.reuse, 0x40, RZ ;  /* 0x0000004085347810 */ /* 0x040fe20007ffe0ff */
[----:B------:R-:W-:Y:S01]  /*1120*/  ULDC.64 UR4, c[0x0][0x1b8] ;  /* 0x00006e0000047ab9 */ /* 0x000fe20000000a00 */
[----:B------:R-:W-:Y:S01]  /*1130*/  ISETP.NE.AND P0, PT, R0, 0x1, PT ;  /* 0x000000010000780c */ /* 0x000fe20003f05270 */
[----:B------:R-:W-:Y:S01]  /*1140*/  UIADD3 UR21, UR21, UR18, URZ ;  /* 0x0000001215157290 */ /* 0x000fe2000fffe03f */
[----:B------:R-:W-:Y:S01]  /*1150*/  IMAD.MOV.U32 R0, RZ, RZ, R4 ;  /* 0x000000ffff007224 */ /* 0x000fe200078e0004 */
[----:B------:R-:W-:Y:S01]  /*1160*/  UIMAD UR15, UR8, UR4, URZ ;  /* 0x00000004080f72a4 */ /* 0x000fe2000f8e023f */
[C---:B------:R-:W-:Y:S01]  /*1170*/  IADD3 R53, R133.reuse, 0x80, RZ ;  /* 0x0000008085357810 */ /* 0x040fe20007ffe0ff */
[----:B------:R-:W-:Y:S01]  /*1180*/  USHF.R.S32.HI UR18, URZ, 0x1f, UR11 ;  /* 0x0000001f3f127899 */ /* 0x000fe2000801140b */
[C---:B------:R-:W-:Y:S01]  /*1190*/  IADD3 R23, R133.reuse, 0xc0, RZ ;  /* 0x000000c085177810 */ /* 0x040fe20007ffe0ff */
[----:B------:R-:W-:Y:S01]  /*11a0*/  UIMAD UR15, UR9, UR5, UR15 ;  /* 0x00000005090f72a4 */ /* 0x000fe2000f8e020f */
[----:B------:R-:W-:Y:S01]  /*11b0*/  ISETP.GE.AND P4, PT, R133, c[0x0][0x198], PT ;  /* 0x0000660085007a0c */ /* 0x000fe20003f86270 */
[----:B------:R-:W-:Y:S01]  /*11c0*/  UIMAD.WIDE.U32 UR20, UR9, UR4, UR20 ;  /* 0x00000004091472a5 */ /* 0x000fe2000f8e0014 */
[----:B------:R-:W-:Y:S01]  /*11d0*/  ISETP.GE.AND P3, PT, R52, c[0x0][0x198], PT ;  /* 0x0000660034007a0c */ /* 0x000fe20003f66270 */
[----:B------:R-:W-:Y:S01]  /*11e0*/  USEL UR18, UR18, URZ, !UP1 ;  /* 0x0000003f12127287 */ /* 0x000fe2000c800000 */
[----:B------:R-:W-:Y:S01]  /*11f0*/  ISETP.GE.AND P2, PT, R53, c[0x0][0x198], PT ;  /* 0x0000660035007a0c */ /* 0x000fe20003f46270 */
[----:B------:R-:W-:Y:S01]  /*1200*/  ULDC.64 UR4, c[0x0][0x1c0] ;  /* 0x0000700000047ab9 */ /* 0x000fe20000000a00 */
[----:B------:R-:W-:Y:S01]  /*1210*/  ISETP.GE.AND P5, PT, R23, c[0x0][0x198], PT ;  /* 0x0000660017007a0c */ /* 0x000fe20003fa6270 */
[----:B------:R-:W-:Y:S01]  /*1220*/  UIMAD UR18, UR18, UR4, URZ ;  /* 0x00000004121272a4 */ /* 0x000fe2000f8e023f */
[----:B------:R-:W-:Y:S01]  /*1230*/  LOP3.LUT P6, RZ, R20, 0x2, RZ, 0xc0, !PT ;  /* 0x0000000214ff7812 */ /* 0x000fe200078cc0ff */
[----:B------:R-:W-:Y:S01]  /*1240*/  UIADD3 UR21, UR21, UR15, URZ ;  /* 0x0000000f15157290 */ /* 0x000fe2000fffe03f */
[----:B------:R-:W-:Y:S01]  /*1250*/  LEA.HI R84, R32, R85, RZ, 0x5 ;  /* 0x0000005520547211 */ /* 0x000fe200078f28ff */
[----:B-1----:R-:W-:Y:S01]  /*1260*/  @P0 IMAD.HI.U32 R2, R4, c[0x0][0x2c8], RZ ;  /* 0x0000b20004020a27 */ /* 0x002fe200078e00ff */
[----:B------:R-:W-:-:S02]  /*1270*/  UIMAD UR5, UR19, UR5, UR18 ;  /* 0x00000005130572a4 */ /* 0x000fc4000f8e0212 */
[----:B------:R-:W-:Y:S01]  /*1280*/  UIMAD.WIDE.U32 UR20, UR19, UR4, UR20 ;  /* 0x00000004131472a5 */ /* 0x000fe2000f8e0014 */
[----:B------:R-:W-:Y:S01]  /*1290*/  IMAD.SHL.U32 R232, R84, 0x20, RZ ;  /* 0x0000002054e87824 */ /* 0x000fe200078e00ff */
[----:B------:R-:W-:Y:S01]  /*12a0*/  @P0 SHF.R.U32.HI R0, RZ, c[0x0][0x2cc], R2 ;  /* 0x0000b300ff000a19 */ /* 0x000fe20000011602 */
[----:B------:R-:W-:Y:S02]  /*12b0*/  UISETP.GE.AND UP0, UPT, UR7, 0x41, UPT ;  /* 0x000000410700788c */ /* 0x000fe4000bf06270 */
[----:B------:R-:W-:Y:S01]  /*12c0*/  UIADD3 UR5, UR21, UR5, URZ ;  /* 0x0000000515057290 */ /* 0x000fe2000fffe03f */
[--C-:B------:R-:W-:Y:S01]  /*12d0*/  SHF.R.S32.HI R6, RZ, 0x1f, R0.reuse ;  /* 0x0000001fff067819 */ /* 0x100fe20000011400 */
[----:B------:R-:W-:Y:S01]  /*12e0*/  IMAD.MOV R5, RZ, RZ, -R0 ;  /* 0x000000ffff057224 */ /* 0x000fe200078e0a00 */
[----:B------:R-:W-:Y:S01]  /*12f0*/  LOP3.LUT R232, R232, 0x7ffffc00, RZ, 0xc0, !PT ;  /* 0x7ffffc00e8e87812 */ /* 0x000fe200078ec0ff */
[----:B------:R-:W-:Y:S02]  /*1300*/  IMAD.U32 R3, RZ, RZ, UR21 ;  /* 0x00000015ff037e24 */ /* 0x000fe4000f8e00ff */
[----:B------:R-:W-:-:S02]  /*1310*/  IMAD.U32 R2, RZ, RZ, UR20 ;  /* 0x00000014ff027e24 */ /* 0x000fc4000f8e00ff */
[----:B------:R-:W-:Y:S01]  /*1320*/  IMAD.U32 R3, RZ, RZ, UR5 ;  /* 0x00000005ff037e24 */ /* 0x000fe2000f8e00ff */
[----:B------:R-:W-:Y:S01]  /*1330*/  ULDC.64 UR4, c[0x0][0x1e8] ;  /* 0x00007a0000047ab9 */ /* 0x000fe20000000a00 */
[----:B------:R-:W-:Y:S01]  /*1340*/  IMAD R6, R6, c[0x0][0x1b0], RZ ;  /* 0x00006c0006067a24 */ /* 0x000fe200078e02ff */
[----:B------:R-:W-:Y:S01]  /*1350*/  UIMAD UR15, UR8, UR4, URZ ;  /* 0x00000004080f72a4 */ /* 0x000fe2000f8e023f */
[----:B------:R-:W-:Y:S01]  /*1360*/  IMAD R4, R5, c[0x0][0x2c4], R4 ;  /* 0x0000b10005047a24 */ /* 0x000fe200078e0204 */
[----:B------:R-:W-:Y:S01]  /*1370*/  UIMAD.WIDE.U32 UR18, UR9, UR4, URZ ;  /* 0x00000004091272a5 */ /* 0x000fe2000f8e003f */
[C---:B------:R-:W-:Y:S01]  /*1380*/  IMAD R5, R0.reuse, c[0x0][0x1b4], R6 ;  /* 0x00006d0000057a24 */ /* 0x040fe200078e0206 */
[----:B------:R-:W-:Y:S01]  /*1390*/  UIMAD UR15, UR9, UR5, UR15 ;  /* 0x00000005090f72a4 */ /* 0x000fe2000f8e020f */
[----:B------:R-:W-:Y:S01]  /*13a0*/  IMAD.WIDE.U32 R2, R0, c[0x0][0x1b0], R2 ;  /* 0x00006c0000027a25 */ /* 0x000fe200078e0002 */
[----:B------:R-:W-:Y:S01]  /*13b0*/  SHF.R.S32.HI R0, RZ, 0x1f, R4 ;  /* 0x0000001fff007819 */ /* 0x000fe20000011404 */
[----:B------:R-:W-:-:S02]  /*13c0*/  ULDC.64 UR4, c[0x0][0x210] ;  /* 0x0000840000047ab9 */ /* 0x000fc40000000a00 */
[----:B------:R-:W-:Y:S01]  /*13d0*/  IMAD.IADD R3, R3, 0x1, R5 ;  /* 0x0000000103037824 */ /* 0x000fe200078e0205 */
[----:B------:R-:W-:Y:S01]  /*13e0*/  UIADD3 UR15, UR19, UR15, URZ ;  /* 0x0000000f130f7290 */ /* 0x000fe2000fffe03f */
[----:B------:R-:W-:Y:S01]  /*13f0*/  IMAD R0, R0, c[0x0][0x1a8], RZ ;  /* 0x00006a0000007a24 */ /* 0x000fe200078e02ff */
[----:B------:R-:W-:Y:S01]  /*1400*/  UIMAD.WIDE.U32 UR20, UR9, UR4, URZ ;  /* 0x00000004091472a5 */ /* 0x000fe2000f8e003f */
[----:B------:R-:W-:Y:S01]  /*1410*/  IMAD.SHL.U32 R5, R21, 0x40, RZ ;  /* 0x0000004015057824 */ /* 0x000fe200078e00ff */
[----:B------:R-:W-:Y:S01]  /*1420*/  UIMAD UR4, UR8, UR4, URZ ;  /* 0x00000004080472a4 */ /* 0x000fe2000f8e023f */
[C---:B------:R-:W-:Y:S02]  /*1430*/  IMAD R6, R4.reuse, c[0x0][0x1ac], R0 ;  /* 0x00006b0004067a24 */ /* 0x040fe400078e0200 */
[----:B------:R-:W-:Y:S01]  /*1440*/  IMAD.WIDE.U32 R2, R4, c[0x0][0x1a8], R2 ;  /* 0x00006a0004027a25 */ /* 0x000fe200078e0002 */
[----:B------:R-:W-:Y:S01]  /*1450*/  LOP3.LUT R0, R5, 0x1c0, RZ, 0xc0, !PT ;  /* 0x000001c005007812 */ /* 0x000fe200078ec0ff */
[----:B------:R-:W-:-:S02]  /*1460*/  UIMAD UR5, UR9, UR5, UR4 ;  /* 0x00000005090572a4 */ /* 0x000fc4000f8e0204 */
[----:B------:R-:W-:Y:S01]  /*1470*/  ULEA UR4, UR6, 0xffffffc0, 0x6 ;  /* 0xffffffc006047891 */ /* 0x000fe2000f8e303f */
[----:B------:R-:W-:Y:S01]  /*1480*/  SHF.R.U32.HI R5, RZ, 0x3, R0 ;  /* 0x00000003ff057819 */ /* 0x000fe20000011600 */
[----:B------:R-:W-:Y:S01]  /*1490*/  UIADD3 UR5, UR21, UR5, URZ ;  /* 0x0000000515057290 */ /* 0x000fe2000fffe03f */
[----:B------:R-:W-:Y:S01]  /*14a0*/  LOP3.LUT R4, R0, 0x38, R133, 0xf8, !PT ;  /* 0x0000003800047812 */ /* 0x000fe200078ef885 */
[----:B------:R-:W-:Y:S01]  /*14b0*/  IMAD.IADD R0, R3, 0x1, R6 ;  /* 0x0000000103007824 */ /* 0x000fe200078e0206 */
[----:B------:R-:W-:Y:S01]  /*14c0*/  LEA R15, P0, R2, c[0x0][0x160], 0x1 ;  /* 0x00005800020f7a11 */ /* 0x000fe200078008ff */
[----:B------:R-:W-:Y:S01]  /*14d0*/  UIADD3 UR4, UR7, -UR4, URZ ;  /* 0x8000000407047290 */ /* 0x000fe2000fffe03f */
[----:B------:R-:W-:Y:S02]  /*14e0*/  LEA.HI R3, R32, R85, RZ, 0x6 ;  /* 0x0000005520037211 */ /* 0x000fe400078f30ff */
[----:B------:R-:W-:Y:S02]  /*14f0*/  LEA.HI.X R14, R2, c[0x0][0x164], R0, 0x1, P0 ;  /* 0x00005900020e7a11 */ /* 0x000fe400000f0c00 */
[----:B------:R-:W-:Y:S01]  /*1500*/  SHFL.IDX PT, R2, R15, RZ, 0x181f ;  /* 0x00181fff0f027589 */ /* 0x000fe200000e0000 */
[----:B------:R-:W-:Y:S01]  /*1510*/  IMAD.SHL.U32 R0, R3, 0x8, RZ ;  /* 0x0000000803007824 */ /* 0x000fe200078e00ff */
[----:B------:R-:W-:-:S02]  /*1520*/  LOP3.LUT R4, R4, R5, RZ, 0x3c, !PT ;  /* 0x0000000504047212 */ /* 0x000fc400078e3cff */
[----:B------:R-:W1:Y:S01]  /*1530*/  SHFL.IDX PT, R3, R14, RZ, 0x181f ;  /* 0x00181fff0e037589 */ /* 0x000e6200000e0000 */
[----:B------:R-:W-:Y:S02]  /*1540*/  ISETP.GE.AND P0, PT, R17, R13, PT ;  /* 0x0000000d1100720c */ /* 0x000fe40003f06270 */
[----:B------:R-:W-:Y:S02]  /*1550*/  LOP3.LUT R6, R4, 0xfffffe00, R0, 0xf8, !PT ;  /* 0xfffffe0004067812 */ /* 0x000fe400078ef800 */
[----:B------:R-:W-:Y:S02]  /*1560*/  SHF.R.S32.HI R5, RZ, 0x1f, R52 ;  /* 0x0000001fff057819 */ /* 0x000fe40000011434 */
[----:B------:R-:W-:Y:S01]  /*1570*/  SHF.R.S32.HI R4, RZ, 0x1f, R53 ;  /* 0x0000001fff047819 */ /* 0x000fe20000011435 */
[----:B------:R-:W-:Y:S01]  /*1580*/  IMAD.SHL.U32 R86, R6, 0x2, RZ ;  /* 0x0000000206567824 */ /* 0x000fe200078e00ff */
[----:B------:R-:W-:Y:S02]  /*1590*/  SHF.R.S32.HI R0, RZ, 0x1f, R23 ;  /* 0x0000001fff007819 */ /* 0x000fe40000011417 */
[----:B------:R-:W-:-:S02]  /*15a0*/  LEA.HI R5, R5, R52, RZ, 0x3 ;  /* 0x0000003405057211 */ /* 0x000fc400078f18ff */
[----:B------:R-:W-:Y:S02]  /*15b0*/  LEA.HI R4, R4, R53, RZ, 0x3 ;  /* 0x0000003504047211 */ /* 0x000fe400078f18ff */
[----:B------:R-:W-:Y:S02]  /*15c0*/  LEA.HI R0, R0, R23, RZ, 0x3 ;  /* 0x0000001700007211 */ /* 0x000fe400078f18ff */
[----:B------:R-:W-:Y:S02]  /*15d0*/  LOP3.LUT R134, R5, 0xfffffff8, RZ, 0xc0, !PT ;  /* 0xfffffff805867812 */ /* 0x000fe400078ec0ff */
[----:B------:R-:W-:Y:S01]  /*15e0*/  LOP3.LUT R176, R4, 0xfffffff8, RZ, 0xc0, !PT ;  /* 0xfffffff804b07812 */ /* 0x000fe200078ec0ff */
[----:B------:R-:W-:Y:S01]  /*15f0*/  SHFL.IDX PT, R5, R14, 0x1, 0x181f ;  /* 0x00381f000e057f89 */ /* 0x000fe200000e0000 */
[----:B------:R-:W-:Y:S02]  /*1600*/  LOP3.LUT R177, R0, 0xfffffff8, RZ, 0xc0, !PT ;  /* 0xfffffff800b17812 */ /* 0x000fe400078ec0ff */
[----:B------:R-:W-:Y:S01]  /*1610*/  IADD3 R0, R17, 0x20, RZ ;  /* 0x0000002011007810 */ /* 0x000fe20007ffe0ff */
[----:B------:R-:W3:Y:S01]  /*1620*/  SHFL.IDX PT, R4, R15, 0x1, 0x181f ;  /* 0x00381f000f047f89 */ /* 0x000ee200000e0000 */
[----:B-1----:R-:W-:Y:S01]  /*1630*/  @!P0 IMAD.WIDE R10, R133, 0x2, R2 ;  /* 0x00000002850a8825 */ /* 0x002fe200078e0202 */
[----:B------:R-:W-:-:S02]  /*1640*/  IADD3 R21, -R21, UR4, RZ ;  /* 0x0000000415157c10 */ /* 0x000fc4000fffe1ff */
[----:B------:R-:W-:Y:S01]  /*1650*/  SHF.R.S32.HI R178, RZ, 0x1f, R134 ;  /* 0x0000001fffb27819 */ /* 0x000fe20000011486 */
[----:B------:R-:W-:Y:S01]  /*1660*/  @!P0 IMAD.WIDE R8, R134, 0x2, R2 ;  /* 0x0000000286088825 */ /* 0x000fe200078e0202 */
[----:B------:R1:W-:Y:S01]  /*1670*/  @!P0 LDGSTS.E.BYPASS.LTC128B.128 [R86+0x100], [R10.64], !P4 ;  /* 0x001000000a568fae */ /* 0x0003e2000e101d4c */
[----:B------:R-:W-:Y:S02]  /*1680*/  SHF.R.S32.HI R179, RZ, 0x1f, R176 ;  /* 0x0000001fffb37819 */ /* 0x000fe400000114b0 */
[--C-:B------:R-:W-:Y:S01]  /*1690*/  @!P0 IMAD.WIDE R6, R176, 0x2, R2.reuse ;  /* 0x00000002b0068825 */ /* 0x100fe200078e0202 */
[----:B------:R3:W-:Y:S03]  /*16a0*/  @!P0 LDGSTS.E.BYPASS.LTC128B.128 [R86+0x4100], [R8.64], !P3 ;  /* 0x0410000008568fae */ /* 0x0007e6000d901d4c */
[----:B------:R-:W-:Y:S01]  /*16b0*/  @!P0 IMAD.WIDE R2, R177, 0x2, R2 ;  /* 0x00000002b1028825 */ /* 0x000fe200078e0202 */
[----:B------:R4:W-:Y:S04]  /*16c0*/  @!P0 LDGSTS.E.BYPASS.LTC128B.128 [R86+0x8100], [R6.64], !P2 ;  /* 0x0810000006568fae */ /* 0x0009e8000d101d4c */
[----:B------:R4:W-:Y:S01]  /*16d0*/  @!P0 LDGSTS.E.BYPASS.LTC128B.128 [R86+0xc100], [R2.64], !P5 ;  /* 0x0c10000002568fae */ /* 0x0009e2000e901d4c */
[----:B------:R-:W-:Y:S01]  /*16e0*/  ISETP.GE.AND P0, PT, R0, R13, PT ;  /* 0x0000000d0000720c */ /* 0x000fe20003f06270 */
[----:B------:R-:W-:-:S04]  /*16f0*/  IMAD.MOV R0, RZ, RZ, -R12 ;  /* 0x000000ffff007224 */ /* 0x000fc800078e0a0c */
[----:B------:R-:W-:Y:S01]  /*1700*/  IMAD R22, R0, c[0x0][0x2b8], R16 ;  /* 0x0000ae0000167a24 */ /* 0x000fe200078e0210 */
[----:B------:R-:W-:-:S04]  /*1710*/  IADD3 R0, R17, 0x40, RZ ;  /* 0x0000004011007810 */ /* 0x000fc80007ffe0ff */
[----:B-1----:R-:W-:-:S03]  /*1720*/  SHF.R.S32.HI R10, RZ, 0x1f, R22 ;  /* 0x0000001fff0a7819 */ /* 0x002fc60000011416 */
[----:B---3--:R-:W-:-:S04]  /*1730*/  @!P0 IMAD.WIDE R8, R134, 0x2, R4 ;  /* 0x0000000286088825 */ /* 0x008fc800078e0204 */
[--C-:B----4-:R-:W-:Y:S01]  /*1740*/  @!P0 IMAD.WIDE R6, R133, 0x2, R4.reuse ;  /* 0x0000000285068825 */ /* 0x110fe200078e0204 */
[----:B------:R-:W-:Y:S04]  /*1750*/  SHFL.IDX PT, R2, R15, 0x2, 0x181f ;  /* 0x00581f000f027f89 */ /* 0x000fe800000e0000 */
[----:B------:R-:W1:Y:S04]  /*1760*/  SHFL.IDX PT, R3, R14, 0x2, 0x181f ;  /* 0x00581f000e037f89 */ /* 0x000e6800000e0000 */
[----:B------:R3:W-:Y:S04]  /*1770*/  @!P0 LDGSTS.E.BYPASS.LTC128B.128 [R86+0x1100], [R6.64], !P4 ;  /* 0x0110000006568fae */ /* 0x0007e8000e101d4c */
[----:B------:R1:W-:Y:S01]  /*1780*/  @!P0 LDGSTS.E.BYPASS.LTC128B.128 [R86+0x5100], [R8.64], !P3 ;  /* 0x0510000008568fae */ /* 0x0003e2000d901d4c */
[----:B---3--:R-:W-:-:S04]  /*1790*/  @!P0 IMAD.WIDE R6, R176, 0x2, R4 ;  /* 0x00000002b0068825 */ /* 0x008fc800078e0204 */
[----:B------:R-:W-:Y:S01]  /*17a0*/  @!P0 IMAD.WIDE R4, R177, 0x2, R4 ;  /* 0x00000002b1048825 */ /* 0x000fe200078e0204 */
[----:B------:R3:W-:Y:S04]  /*17b0*/  @!P0 LDGSTS.E.BYPASS.LTC128B.128 [R86+0x9100], [R6.64], !P2 ;  /* 0x0910000006568fae */ /* 0x0007e8000d101d4c */
[----:B------:R4:W-:Y:S01]  /*17c0*/  @!P0 LDGSTS.E.BYPASS.LTC128B.128 [R86+0xd100], [R4.64], !P5 ;  /* 0x0d10000004568fae */ /* 0x0009e2000e901d4c */
[----:B------:R-:W-:Y:S01]  /*17d0*/  ISETP.GE.AND P0, PT, R0, R13, PT ;  /* 0x0000000d0000720c */ /* 0x000fe20003f06270 */
[----:B------:R-:W-:-:S04]  /*17e0*/  IMAD R0, R10, c[0x0][0x1e0], RZ ;  /* 0x000078000a007a24 */ /* 0x000fc800078e02ff */
[----:B------:R-:W-:-:S08]  /*17f0*/  IMAD R0, R22, c[0x0][0x1e4], R0 ;  /* 0x0000790016007a24 */ /* 0x000fd000078e0200 */
[----:B-1----:R-:W-:-:S05]  /*1800*/  @!P0 IMAD.WIDE R8, R133, 0x2, R2 ;  /* 0x0000000285088825 */ /* 0x002fca00078e0202 */
[----:B------:R1:W-:Y:S01]  /*1810*/  @!P0 LDGSTS.E.BYPASS.LTC128B.128 [R86+0x2100], [R8.64], !P4 ;  /* 0x0210000008568fae */ /* 0x0003e2000e101d4c */
[----:B---3--:R-:W-:-:S04]  /*1820*/  @!P0 IMAD.WIDE R6, R134, 0x2, R2 ;  /* 0x0000000286068825 */ /* 0x008fc800078e0202 */
[----:B----4-:R-:W-:Y:S01]  /*1830*/  IMAD.WIDE.U32 R4, R22, c[0x0][0x1e0], RZ ;  /* 0x0000780016047a25 */ /* 0x010fe200078e00ff */
[----:B------:R3:W-:Y:S03]  /*1840*/  @!P0 LDGSTS.E.BYPASS.LTC128B.128 [R86+0x6100], [R6.64], !P3 ;  /* 0x0610000006568fae */ /* 0x0007e6000d901d4c */
[----:B------:R-:W-:Y:S02]  /*1850*/  IMAD.IADD R5, R5, 0x1, R0 ;  /* 0x0000000105057824 */ /* 0x000fe400078e0200 */
[----:B-1----:R-:W-:-:S04]  /*1860*/  @!P0 IMAD.WIDE R8, R176, 0x2, R2 ;  /* 0x00000002b0088825 */ /* 0x002fc800078e0202 */
[----:B------:R-:W-:Y:S01]  /*1870*/  @!P0 IMAD.WIDE R2, R177, 0x2, R2 ;  /* 0x00000002b1028825 */ /* 0x000fe200078e0202 */
[----:B------:R1:W-:Y:S03]  /*1880*/  @!P0 LDGSTS.E.BYPASS.LTC128B.128 [R86+0xa100], [R8.64], !P2 ;  /* 0x0a10000008568fae */ /* 0x0003e6000d101d4c */
[----:B---3--:R-:W-:Y:S01]  /*1890*/  IMAD R6, R10, c[0x0][0x208], RZ ;  /* 0x000082000a067a24 */ /* 0x008fe200078e02ff */
[----:B------:R3:W-:Y:S03]  /*18a0*/  @!P0 LDGSTS.E.BYPASS.LTC128B.128 [R86+0xe100], [R2.64], !P5 ;  /* 0x0e10000002568fae */ /* 0x0007e6000e901d4c */
[----:B------:R-:W-:Y:S01]  /*18b0*/  IMAD R6, R22, c[0x0][0x20c], R6 ;  /* 0x0000830016067a24 */ /* 0x000fe200078e0206 */
[----:B-1----:R-:W-:-:S04]  /*18c0*/  IADD3 R8, R17, 0x60, RZ ;  /* 0x0000006011087810 */ /* 0x002fc80007ffe0ff */
[----:B------:R-:W-:Y:S01]  /*18d0*/  ISETP.GE.AND P1, PT, R8, R13, PT ;  /* 0x0000000d0800720c */ /* 0x000fe20003f26270 */
[----:B---3--:R-:W-:-:S04]  /*18e0*/  IMAD.WIDE.U32 R2, R22, c[0x0][0x208], RZ ;  /* 0x0000820016027a25 */ /* 0x008fc800078e00ff */
[----:B------:R-:W-:Y:S02]  /*18f0*/  IMAD.IADD R3, R3, 0x1, R6 ;  /* 0x0000000103037824 */ /* 0x000fe400078e0206 */
[----:B------:R-:W-:Y:S01]  /*1900*/  SHFL.IDX PT, R6, R15, 0x3, 0x181f ;  /* 0x00781f000f067f89 */ /* 0x000fe200000e0000 */
[----:B--2---:R-:W-:Y:S01]  /*1910*/  SHF.R.S32.HI R9, RZ, 0x1f, R19 ;  /* 0x0000001fff097819 */ /* 0x004fe20000011413 */
[----:B------:R-:W-:Y:S02]  /*1920*/  IMAD.WIDE.U32 R4, R19, c[0x0][0x1f0], R4 ;  /* 0x00007c0013047a25 */ /* 0x000fe400078e0004 */
[----:B------:R1:W-:Y:S02]  /*1930*/  STL [R1+0x50], R19 ;  /* 0x0000501301007387 */ /* 0x0003e40000100800 */
[----:B------:R-:W-:Y:S02]  /*1940*/  IMAD R0, R9, c[0x0][0x1f0], RZ ;  /* 0x00007c0009007a24 */ /* 0x000fe400078e02ff */
[----:B------:R-:W-:Y:S01]  /*1950*/  STL [R1+0x4c], R86 ;  /* 0x00004c5601007387 */ /* 0x000fe20000100800 */
[----:B------:R-:W-:-:S03]  /*1960*/  IMAD.WIDE.U32 R2, R19, c[0x0][0x218], R2 ;  /* 0x0000860013027a25 */ /* 0x000fc600078e0002 */
[----:B------:R-:W-:Y:S01]  /*1970*/  STL [R1+0x54], R22 ;  /* 0x0000541601007387 */ /* 0x000fe20000100800 */
[----:B------:R-:W-:Y:S01]  /*1980*/  IMAD R7, R19, c[0x0][0x1f4], R0 ;  /* 0x00007d0013077a24 */ /* 0x000fe200078e0200 */
[----:B------:R-:W-:-:S04]  /*1990*/  IADD3 R0, P0, R4, UR18, RZ ;  /* 0x0000001204007c10 */ /* 0x000fc8000ff1e0ff */
[----:B------:R-:W-:Y:S02]  /*19a0*/  IADD3.X R4, R5, UR15, R7, P0, !PT ;  /* 0x0000000f05047c10 */ /* 0x000fe400087fe407 */
[----:B------:R-:W-:Y:S01]  /*19b0*/  LEA R13, P0, R0, c[0x0][0x1c8], 0x1 ;  /* 0x00007200000d7a11 */ /* 0x000fe200078008ff */
[----:B------:R-:W2:Y:S01]  /*19c0*/  SHFL.IDX PT, R7, R14, 0x3, 0x181f ;  /* 0x00781f000e077f89 */ /* 0x000ea200000e0000 */
[----:B------:R-:W-:Y:S02]  /*19d0*/  LEA.HI R5, R32, R85, RZ, 0x4 ;  /* 0x0000005520057211 */ /* 0x000fe400078f20ff */
[----:B------:R-:W-:Y:S01]  /*19e0*/  LEA.HI.X R12, R0, c[0x0][0x1cc], R4, 0x1, P0 ;  /* 0x00007300000c7a11 */ /* 0x000fe200000f0c04 */
[----:B------:R-:W-:Y:S01]  /*19f0*/  IMAD R4, R9, c[0x0][0x218], RZ ;  /* 0x0000860009047a24 */ /* 0x000fe200078e02ff */
[----:B------:R-:W-:Y:S01]  /*1a00*/  LOP3.LUT R0, R5, 0xfffffff0, RZ, 0xc0, !PT ;  /* 0xfffffff005007812 */ /* 0x000fe200078ec0ff */
[----:B------:R-:W-:Y:S01]  /*1a10*/  IMAD.SHL.U32 R9, R20, 0x40, RZ ;  /* 0x0000004014097824 */ /* 0x000fe200078e00ff */
[----:B------:R-:W-:Y:S01]  /*1a20*/  SHF.R.S32.HI R10, RZ, 0x4, R5 ;  /* 0x00000004ff0a7819 */ /* 0x000fe20000011405 */
[----:B------:R-:W-:Y:S01]  /*1a30*/  IMAD R4, R19, c[0x0][0x21c], R4 ;  /* 0x0000870013047a24 */ /* 0x000fe200078e0204 */
[----:B------:R-:W-:Y:S01]  /*1a40*/  IADD3 R8, P0, R2, UR20, RZ ;  /* 0x0000001402087c10 */ /* 0x000fe2000ff1e0ff */
[----:B------:R-:W-:Y:S01]  /*1a50*/  IMAD.IADD R2, R85, 0x1, -R0 ;  /* 0x0000000155027824 */ /* 0x000fe200078e0a00 */
[----:B------:R-:W-:-:S02]  /*1a60*/  LEA.HI R5, R5, R10, RZ, 0x1 ;  /* 0x0000000a05057211 */ /* 0x000fc400078f08ff */
[----:B------:R-:W-:Y:S02]  /*1a70*/  LOP3.LUT R0, R9, 0x1c0, RZ, 0xc0, !PT ;  /* 0x000001c009007812 */ /* 0x000fe400078ec0ff */
[----:B------:R-:W-:Y:S02]  /*1a80*/  IADD3.X R9, R3, UR5, R4, P0, !PT ;  /* 0x0000000503097c10 */ /* 0x000fe400087fe404 */
[----:B------:R-:W-:Y:S02]  /*1a90*/  LOP3.LUT R4, R5, 0xfffffffe, RZ, 0xc0, !PT ;  /* 0xfffffffe05047812 */ /* 0x000fe400078ec0ff */
[----:B------:R-:W-:Y:S02]  /*1aa0*/  LOP3.LUT R5, R0, 0x8, R18, 0xf8, !PT ;  /* 0x0000000800057812 */ /* 0x000fe400078ef812 */
[----:B------:R-:W-:Y:S01]  /*1ab0*/  SHF.R.U32.HI R0, RZ, 0x3, R0 ;  /* 0x00000003ff007819 */ /* 0x000fe20000011600 */
[----:B-1----:R-:W-:Y:S01]  /*1ac0*/  IMAD.IADD R19, R10, 0x1, -R4 ;  /* 0x000000010a137824 */ /* 0x002fe200078e0a04 */
[----:B------:R-:W-:-:S02]  /*1ad0*/  LEA R3, P0, R8, c[0x0][0x1f8], 0x1 ;  /* 0x00007e0008037a11 */ /* 0x000fc400078008ff */
[----:B------:R-:W-:Y:S02]  /*1ae0*/  SHF.R.S32.HI R11, RZ, 0x1f, R2 ;  /* 0x0000001fff0b7819 */ /* 0x000fe40000011402 */
[----:B------:R-:W-:Y:S01]  /*1af0*/  LOP3.LUT R5, R5, R0, RZ, 0x3c, !PT ;  /* 0x0000000005057212 */ /* 0x000fe200078e3cff */
[----:B------:R-:W1:Y:S01]  /*1b00*/  SHFL.IDX PT, R17, R3, RZ, 0x181f ;  /* 0x00181fff03117589 */ /* 0x000e6200000e0000 */
[----:B------:R-:W-:Y:S01]  /*1b10*/  LEA.HI.X R0, R8, c[0x0][0x1fc], R9, 0x1, P0 ;  /* 0x00007f0008007a11 */ /* 0x000fe200000f0c09 */
[--C-:B--2---:R-:W-:Y:S01]  /*1b20*/  @!P1 IMAD.WIDE R8, R133, 0x2, R6.reuse ;  /* 0x0000000285089825 */ /* 0x104fe200078e0206 */
[----:B------:R-:W-:Y:S01]  /*1b30*/  LEA.HI R22, R11, R2, RZ, 0x3 ;  /* 0x000000020b167211 */ /* 0x000fe200078f18ff */
[----:B------:R2:W-:Y:S01]  /*1b40*/  SHFL.IDX PT, R15, R3, 0x1, 0x181f ;  /* 0x00381f00030f7f89 */ /* 0x0005e200000e0000 */
[----:B------:R-:W-:Y:S01]  /*1b50*/  ISETP.GE.AND P0, PT, R21, 0x1, PT ;  /* 0x000000011500780c */ /* 0x000fe20003f06270 */
[----:B------:R-:W-:Y:S01]  /*1b60*/  @!P1 IMAD.WIDE R10, R176, 0x2, R6 ;  /* 0x00000002b00a9825 */ /* 0x000fe200078e0206 */
[----:B------:R-:W-:Y:S01]  /*1b70*/  LOP3.LUT R4, R22, 0xfffffff8, RZ, 0xc0, !PT ;  /* 0xfffffff816047812 */ /* 0x000fe200078ec0ff */
[----:B------:R-:W-:Y:S04]  /*1b80*/  SHFL.IDX PT, R16, R0, RZ, 0x181f ;  /* 0x00181fff00107589 */ /* 0x000fe800000e0000 */
[----:B------:R3:W-:Y:S01]  /*1b90*/  SHFL.IDX PT, R14, R0, 0x1, 0x181f ;  /* 0x00381f00000e7f89 */ /* 0x0007e200000e0000 */
[----:B------:R-:W-:-:S03]  /*1ba0*/  IMAD.IADD R18, R2, 0x1, -R4 ;  /* 0x0000000102127824 */ /* 0x000fc600078e0a04 */
[----:B------:R-:W-:Y:S04]  /*1bb0*/  SHFL.IDX PT, R4, R13, RZ, 0x181f ;  /* 0x00181fff0d047589 */ /* 0x000fe800000e0000 */
[----:B------:R4:W-:Y:S01]  /*1bc0*/  @!P1 LDGSTS.E.BYPASS.LTC128B.128 [R86+0x3100], [R8.64], !P4 ;  /* 0x0310000008569fae */ /* 0x0009e2000e101d4c */
[----:B------:R-:W-:Y:S01]  /*1bd0*/  ISETP.GE.AND P4, PT, R52, c[0x0][0x1d4], PT ;  /* 0x0000750034007a0c */ /* 0x000fe20003f86270 */
[----:B--2---:R-:W-:-:S04]  /*1be0*/  @!P1 IMAD.WIDE R2, R134, 0x2, R6 ;  /* 0x0000000286029825 */ /* 0x004fc800078e0206 */
[----:B------:R-:W-:Y:S01]  /*1bf0*/  @!P1 IMAD.WIDE R6, R177, 0x2, R6 ;  /* 0x00000002b1069825 */ /* 0x000fe200078e0206 */
[----:B------:R2:W-:Y:S03]  /*1c00*/  @!P1 LDGSTS.E.BYPASS.LTC128B.128 [R86+0x7100], [R2.64], !P3 ;  /* 0x0710000002569fae */ /* 0x0005e6000d901d4c */
[----:B---3--:R-:W-:Y:S01]  /*1c10*/  IMAD R0, R19, 0x200, R5 ;  /* 0x0000020013007824 */ /* 0x008fe200078e0205 */
[----:B------:R3:W-:Y:S03]  /*1c20*/  @!P1 LDGSTS.E.BYPASS.LTC128B.128 [R86+0xb100], [R10.64], !P2 ;  /* 0x0b1000000a569fae */ /* 0x0007e6000d101d4c */
[----:B------:R-:W-:Y:S01]  /*1c30*/  IMAD.SHL.U32 R135, R0, 0x2, RZ ;  /* 0x0000000200877824 */ /* 0x000fe200078e00ff */
[----:B------:R-:W3:Y:S04]  /*1c40*/  SHFL.IDX PT, R5, R12, RZ, 0x181f ;  /* 0x00181fff0c057589 */ /* 0x000ee800000e0000 */
[----:B------:R4:W-:Y:S01]  /*1c50*/  @!P1 LDGSTS.E.BYPASS.LTC128B.128 [R86+0xf100], [R6.64], !P5 ;  /* 0x0f10000006569fae */ /* 0x0009e2000e901d4c */
[----:B------:R-:W-:-:S02]  /*1c60*/  ISETP.GE.AND P5, PT, R133, c[0x0][0x1d4], PT ;  /* 0x0000750085007a0c */ /* 0x000fc40003fa6270 */
[C---:B------:R-:W-:Y:S01]  /*1c70*/  IADD3 R0, R135.reuse, 0x10100, RZ ;  /* 0x0001010087007810 */ /* 0x040fe20007ffe0ff */
[----:B------:R-:W0:Y:S01]  /*1c80*/  LDGDEPBAR ;  /* 0x00000000000079af */ /* 0x000e220000000000 */
[----:B------:R-:W-:Y:S02]  /*1c90*/  IADD3 R89, R135, 0x10120, RZ ;  /* 0x0001012087597810 */ /* 0x000fe40007ffe0ff */
[----:B------:R-:W-:Y:S01]  /*1ca0*/  @P6 IADD3 R89, R0, -0x20, RZ ;  /* 0xffffffe000596810 */ /* 0x000fe20007ffe0ff */
[----:B------:R-:W-:Y:S01]  /*1cb0*/  IMAD.SHL.U32 R0, R18, 0x40, RZ ;  /* 0x0000004012007824 */ /* 0x000fe200078e00ff */
[----:B------:R-:W-:-:S03]  /*1cc0*/  ISETP.GE.AND P6, PT, R133, c[0x0][0x1d4], PT ;  /* 0x0000750085007a0c */ /* 0x000fc60003fc6270 */
[----:B------:R-:W-:Y:S01]  /*1cd0*/  STL [R1+0x4], R89 ;  /* 0x0000045901007387 */ /* 0x000fe20000100800 */
[----:B------:R-:W-:Y:S01]  /*1ce0*/  LOP3.LUT R0, R0, 0x1c0, RZ, 0xc0, !PT ;  /* 0x000001c000007812 */ /* 0x000fe200078ec0ff */
[----:B--2---:R-:W-:-:S05]  /*1cf0*/  IMAD.WIDE R2, R133, 0x2, RZ ;  /* 0x0000000285027825 */ /* 0x004fca00078e02ff */
[----:B-1----:R-:W-:Y:S01]  /*1d00*/  IADD3 R30, P3, R17, R2, RZ ;  /* 0x00000002111e7210 */ /* 0x002fe20007f7e0ff */
[----:B---3--:R-:W-:Y:S01]  /*1d10*/  @P0 IMAD.WIDE R10, R134, 0x2, R4 ;  /* 0x00000002860a0825 */ /* 0x008fe200078e0204 */
[----:B------:R-:W-:Y:S02]  /*1d20*/  IADD3 R28, P2, R2, R15, RZ ;  /* 0x0000000f021c7210 */ /* 0x000fe40007f5e0ff */
[----:B------:R-:W-:Y:S01]  /*1d30*/  SHFL.IDX PT, R2, R13, 0x1, 0x181f ;  /* 0x00381f000d027f89 */ /* 0x000fe200000e0000 */
[----:B------:R-:W-:Y:S01]  /*1d40*/  IMAD.X R31, R16, 0x1, R3, P3 ;  /* 0x00000001101f7824 */ /* 0x000fe200018e0603 */
[----:B------:R-:W-:Y:S01]  /*1d50*/  ISETP.GE.AND P3, PT, R53, c[0x0][0x1d4], PT ;  /* 0x0000750035007a0c */ /* 0x000fe20003f66270 */
[----:B------:R-:W-:Y:S01]  /*1d60*/  IMAD.X R29, R3, 0x1, R14, P2 ;  /* 0x00000001031d7824 */ /* 0x000fe200010e060e */
[----:B------:R-:W-:Y:S01]  /*1d70*/  ISETP.GE.AND P2, PT, R23, c[0x0][0x1d4], PT ;  /* 0x0000750017007a0c */ /* 0x000fe20003f46270 */
[----:B------:R1:W2:Y:S01]  /*1d80*/  SHFL.IDX PT, R3, R12, 0x1, 0x181f ;  /* 0x00381f000c037f89 */ /* 0x0002a200000e0000 */
[----:B----4-:R-:W-:-:S04]  /*1d90*/  @P0 IMAD.WIDE R8, R176, 0x2, R4 ;  /* 0x00000002b0080825 */ /* 0x010fc800078e0204 */
[----:B------:R-:W-:-:S05]  /*1da0*/  IMAD.WIDE R6, R134, 0x2, RZ ;  /* 0x0000000286067825 */ /* 0x000fca00078e02ff */
[----:B------:R-:W-:-:S05]  /*1db0*/  IADD3 R26, P1, R17, R6, RZ ;  /* 0x00000006111a7210 */ /* 0x000fca0007f3e0ff */
[----:B------:R-:W-:Y:S01]  /*1dc0*/  IMAD.X R27, R16, 0x1, R7, P1 ;  /* 0x00000001101b7824 */ /* 0x000fe200008e0607 */
[----:B------:R-:W-:-:S05]  /*1dd0*/  IADD3 R24, P1, R6, R15, RZ ;  /* 0x0000000f06187210 */ /* 0x000fca0007f3e0ff */
[----:B------:R-:W-:Y:S02]  /*1de0*/  IMAD.X R25, R7, 0x1, R14, P1 ;  /* 0x0000000107197824 */ /* 0x000fe400008e060e */
[----:B-1----:R-:W-:-:S04]  /*1df0*/  @P0 IMAD.WIDE R12, R133, 0x2, R4 ;  /* 0x00000002850c0825 */ /* 0x002fc800078e0204 */
[----:B------:R-:W-:Y:S01]  /*1e00*/  @P0 IMAD.WIDE R4, R177, 0x2, R4 ;  /* 0x00000002b1040825 */ /* 0x000fe200078e0204 */
[----:B------:R1:W-:Y:S04]  /*1e10*/  @P0 LDGSTS.E.BYPASS.LTC128B.128 [R86+0x10100], [R12.64], !P5 ;  /* 0x101000000c560fae */ /* 0x0003e8000e901d4c */
[----:B------:R3:W-:Y:S04]  /*1e20*/  @P0 LDGSTS.E.BYPASS.LTC128B.128 [R86+0x12100], [R10.64], !P4 ;  /* 0x121000000a560fae */ /* 0x0007e8000e101d4c */
[----:B------:R4:W-:Y:S04]  /*1e30*/  @P0 LDGSTS.E.BYPASS.LTC128B.128 [R86+0x14100], [R8.64], !P3 ;  /* 0x1410000008560fae */ /* 0x0009e8000d901d4c */
[----:B------:R1:W-:Y:S01]  /*1e40*/  @P0 LDGSTS.E.BYPASS.LTC128B.128 [R86+0x16100], [R4.64], !P2 ;  /* 0x1610000004560fae */ /* 0x0003e2000d101d4c */
[----:B------:R-:W-:-:S13]  /*1e50*/  ISETP.GT.AND P0, PT, R21, 0x20, PT ;  /* 0x000000201500780c */ /* 0x000fda0003f04270 */
[----:B--2---:R-:W-:-:S05]  /*1e60*/  @P0 IMAD.WIDE R6, R133, 0x2, R2 ;  /* 0x0000000285060825 */ /* 0x004fca00078e0202 */
[----:B------:R2:W-:Y:S01]  /*1e70*/  @P0 LDGSTS.E.BYPASS.LTC128B.128 [R86+0x11100], [R6.64], !P5 ;  /* 0x1110000006560fae */ /* 0x0005e2000e901d4c */
[----:B----4-:R-:W-:Y:S02]  /*1e80*/  IMAD.SHL.U32 R8, R19, 0x8, RZ ;  /* 0x0000000813087824 */ /* 0x010fe400078e00ff */
[----:B-1----:R-:W-:-:S03]  /*1e90*/  IMAD.WIDE R4, R176, 0x2, RZ ;  /* 0x00000002b0047825 */ /* 0x002fc600078e02ff */
[----:B------:R-:W-:Y:S02]  /*1ea0*/  LOP3.LUT R8, R0, 0x8, R8, 0xf8, !PT ;  /* 0x0000000800087812 */ /* 0x000fe400078ef808 */
[----:B------:R-:W-:Y:S02]  /*1eb0*/  SHF.R.U32.HI R0, RZ, 0x3, R0 ;  /* 0x00000003ff007819 */ /* 0x000fe40000011600 */
[----:B------:R-:W-:Y:S02]  /*1ec0*/  IADD3 R12, P1, R17, R4, RZ ;  /* 0x00000004110c7210 */ /* 0x000fe40007f3e0ff */
[----:B------:R-:W-:Y:S01]  /*1ed0*/  LOP3.LUT R0, R8, R0, RZ, 0x3c, !PT ;  /* 0x0000000008007212 */ /* 0x000fe200078e3cff */
[----:B------:R-:W-:-:S04]  /*1ee0*/  @P0 IMAD.WIDE R8, R134, 0x2, R2 ;  /* 0x0000000286080825 */ /* 0x000fc800078e0202 */
[----:B------:R-:W-:Y:S01]  /*1ef0*/  IMAD.X R13, R16, 0x1, R5, P1 ;  /* 0x00000001100d7824 */ /* 0x000fe200008e0605 */
[----:B------:R1:W-:Y:S01]  /*1f00*/  @P0 LDGSTS.E.BYPASS.LTC128B.128 [R86+0x13100], [R8.64], !P4 ;  /* 0x1310000008560fae */ /* 0x0003e2000e101d4c */
[----:B---3--:R-:W-:Y:S01]  /*1f10*/  IADD3 R10, P1, R4, R15, RZ ;  /* 0x0000000f040a7210 */ /* 0x008fe20007f3e0ff */
[----:B--2---:R-:W-:-:S04]  /*1f20*/  @P0 IMAD.WIDE R6, R176, 0x2, R2 ;  /* 0x00000002b0060825 */ /* 0x004fc800078e0202 */
[----:B------:R-:W-:Y:S01]  /*1f30*/  @P0 IMAD.WIDE R2, R177, 0x2, R2 ;  /* 0x00000002b1020825 */ /* 0x000fe200078e0202 */
[----:B------:R2:W-:Y:S03]  /*1f40*/  @P0 LDGSTS.E.BYPASS.LTC128B.128 [R86+0x15100], [R6.64], !P3 ;  /* 0x1510000006560fae */ /* 0x0005e6000d901d4c */
[----:B------:R-:W-:Y:S01]  /*1f50*/  IMAD.X R11, R5, 0x1, R14, P1 ;  /* 0x00000001050b7824 */ /* 0x000fe200008e060e */
[----:B------:R3:W-:Y:S01]  /*1f60*/  @P0 LDGSTS.E.BYPASS.LTC128B.128 [R86+0x17100], [R2.64], !P2 ;  /* 0x1710000002560fae */ /* 0x0007e2000d101d4c */
[----:B------:R-:W-:-:S03]  /*1f70*/  IMAD.WIDE R4, R177, 0x2, RZ ;  /* 0x00000002b1047825 */ /* 0x000fc600078e02ff */
[----:B------:R-:W0:Y:S02]  /*1f80*/  LDGDEPBAR ;  /* 0x00000000000079af */ /* 0x000e240000000000 */
[----:B-1----:R-:W-:-:S05]  /*1f90*/  IADD3 R8, P1, R17, R4, RZ ;  /* 0x0000000411087210 */ /* 0x002fca0007f3e0ff */
[----:B------:R-:W-:Y:S01]  /*1fa0*/  IMAD.X R9, R16, 0x1, R5, P1 ;  /* 0x0000000110097824 */ /* 0x000fe200008e0605 */
[----:B------:R-:W-:Y:S02]  /*1fb0*/  LOP3.LUT P1, RZ, R18, 0x4, RZ, 0xc0, !PT ;  /* 0x0000000412ff7812 */ /* 0x000fe4000782c0ff */
[----:B--2---:R-:W-:Y:S01]  /*1fc0*/  IADD3 R6, P0, R4, R15, RZ ;  /* 0x0000000f04067210 */ /* 0x004fe20007f1e0ff */
[----:B------:R-:W-:Y:S02]  /*1fd0*/  IMAD.MOV.U32 R4, RZ, RZ, 0x10 ;  /* 0x00000010ff047424 */ /* 0x000fe400078e00ff */
[----:B---3--:R-:W-:Y:S01]  /*1fe0*/  IMAD.SHL.U32 R3, R22, 0x40, RZ ;  /* 0x0000004016037824 */ /* 0x008fe200078e00ff */
[----:B------:R-:W-:-:S04]  /*1ff0*/  DEPBAR.LE SB0, 0x1 ;  /* 0x000080400000791a */ /* 0x000fc80000000000 */
[----:B------:R-:W-:Y:S01]  /*2000*/  LOP3.LUT R3, R0, 0xfffffe00, R3, 0xf8, !PT ;  /* 0xfffffe0000037812 */ /* 0x000fe200078ef803 */
[----:B------:R-:W-:Y:S01]  /*2010*/  IMAD.X R7, R5, 0x1, R14, P0 ;  /* 0x0000000105077824 */ /* 0x000fe200000e060e */
[----:B------:R-:W-:Y:S01]  /*2020*/  BAR.SYNC.DEFER_BLOCKING 0x0 ;  /* 0x0000000000007b1d */ /* 0x000fe20000010000 */
[----:B------:R-:W-:Y:S01]  /*2030*/  LOP3.LUT P0, RZ, R18, 0x2, RZ, 0xc0, !PT ;  /* 0x0000000212ff7812 */ /* 0x000fe2000780c0ff */
[----:B------:R-:W-:Y:S01]  /*2040*/  IMAD.MOV.U32 R0, RZ, RZ, 0x20 ;  /* 0x00000020ff007424 */ /* 0x000fe200078e00ff */
[----:B------:R-:W-:Y:S01]  /*2050*/  IADD3 R5, R89, 0x1000, RZ ;  /* 0x0000100059057810 */ /* 0x000fe20007ffe0ff */
[----:B------:R-:W-:Y:S01]  /*2060*/  IMAD.IADD R232, R3, 0x1, R232 ;  /* 0x0000000103e87824 */ /* 0x000fe200078e02e8 */
[----:B------:R-:W-:Y:S01]  /*2070*/  SEL R4, R4, 0xfffffff0, !P0 ;  /* 0xfffffff004047807 */ /* 0x000fe20004000000 */
[----:B------:R-:W-:Y:S01]  /*2080*/  IMAD.MOV.U32 R2, RZ, RZ, 0x40 ;  /* 0x00000040ff027424 */ /* 0x000fe200078e00ff */
[----:B------:R-:W-:Y:S02]  /*2090*/  SEL R0, R0, 0xffffffe0, !P1 ;  /* 0xffffffe000007807 */ /* 0x000fe40004800000 */
[C---:B------:R-:W-:Y:S01]  /*20a0*/  LEA R240, R232.reuse, 0x100, 0x1 ;  /* 0x00000100e8f07811 */ /* 0x040fe200078e08ff */
[----:B------:R-:W-:Y:S01]  /*20b0*/  IMAD.SHL.U32 R232, R232, 0x2, RZ ;  /* 0x00000002e8e87824 */ /* 0x000fe200078e00ff */
[----:B------:R-:W-:-:S02]  /*20c0*/  ISETP.LT.OR P0, PT, R21, 0x1, P6 ;  /* 0x000000011500780c */ /* 0x000fc40003701670 */
[----:B------:R-:W-:Y:S01]  /*20d0*/  ISETP.GE.AND P1, PT, R52, c[0x0][0x1d4], PT ;  /* 0x0000750034007a0c */ /* 0x000fe20003f26270 */
[--C-:B------:R-:W-:Y:S01]  /*20e0*/  IMAD R236, R4, 0x2, R240.reuse ;  /* 0x0000000204ec7824 */ /* 0x100fe200078e02f0 */
[----:B------:R-:W-:Y:S01]  /*20f0*/  ISETP.GE.AND P6, PT, R53, c[0x0][0x1d4], PT ;  /* 0x0000750035007a0c */ /* 0x000fe20003fc6270 */
[C---:B------:R-:W-:Y:S02]  /*2100*/  IMAD R240, R0.reuse, 0x2, R240 ;  /* 0x0000000200f07824 */ /* 0x040fe400078e02f0 */
[----:B------:R-:W-:Y:S01]  /*2110*/  IMAD R244, R0, 0x2, R236 ;  /* 0x0000000200f47824 */ /* 0x000fe200078e02ec */
[----:B------:R-:W-:Y:S04]  /*2120*/  LDSM.16.M88.4 R168, [R232+0x100] ;  /* 0x00010000e8a8783b */ /* 0x000fe80000000200 */
[----:B------:R-:W-:Y:S04]  /*2130*/  LDSM.16.M88.4 R200, [R232+0x4100] ;  /* 0x00410000e8c8783b */ /* 0x000fe80000000200 */
[----:B------:R-:W-:Y:S04]  /*2140*/  LDSM.16.M88.4 R216, [R232+0x8100] ;  /* 0x00810000e8d8783b */ /* 0x000fe80000000200 */
[----:B------:R-:W-:Y:S04]  /*2150*/  LDSM.16.M88.4 R172, [R236] ;  /* 0x00000000ecac783b */ /* 0x000fe80000000200 */
        /* <DEDUP_REMOVED lines=8> */
[----:B------:R-:W-:Y:S04]  /*21e0*/  LDSM.16.M88.4 R232, [R232+0xc100] ;  /* 0x00c10000e8e8783b */ /* 0x000fe80000000200 */
[----:B------:R-:W-:Y:S04]  /*21f0*/  LDSM.16.M88.4 R236, [R236+0xc000] ;  /* 0x00c00000ecec783b */ /* 0x000fe80000000200 */
[----:B------:R-:W-:Y:S04]  /*2200*/  LDSM.16.M88.4 R240, [R240+0xc000] ;  /* 0x00c00000f0f0783b */ /* 0x000fe80000000200 */
[----:B------:R-:W-:Y:S04]  /*2210*/  LDSM.16.M88.4 R244, [R244+0xc000] ;  /* 0x00c00000f4f4783b */ /* 0x000fe80000000200 */
[----:B------:R-:W-:Y:S06]  /*2220*/  BAR.SYNC.DEFER_BLOCKING 0x0 ;  /* 0x0000000000007b1d */ /* 0x000fec0000010000 */
[----:B------:R-:W-:-:S04]  /*2230*/  DEPBAR.LE SB0, 0x0 ;  /* 0x000080000000791a */ /* 0x000fc80000000000 */
[----:B------:R-:W-:Y:S06]  /*2240*/  BAR.SYNC.DEFER_BLOCKING 0x0 ;  /* 0x0000000000007b1d */ /* 0x000fec0000010000 */
[----:B------:R-:W1:Y:S04]  /*2250*/  LDSM.16.M88.4 R32, [R135+0x10100] ;  /* 0x010100008720783b */ /* 0x000e680000000200 */
[----:B------:R-:W-:Y:S04]  /*2260*/  LDSM.16.M88.4 R40, [R135+0x10900] ;  /* 0x010900008728783b */ /* 0x000fe80000000200 */
[----:B------:R-:W-:Y:S04]  /*2270*/  LDSM.16.M88.4 R44, [R135+0x11100] ;  /* 0x01110000872c783b */ /* 0x000fe80000000200 */
[----:B------:R-:W-:Y:S04]  /*2280*/  LDSM.16.M88.4 R48, [R135+0x11900] ;  /* 0x011900008730783b */ /* 0x000fe80000000200 */
[----:B------:R-:W2:Y:S04]  /*2290*/  LDSM.16.M88.4 R36, [R89] ;  /* 0x000000005924783b */ /* 0x000ea80000000200 */
[----:B------:R-:W3:Y:S04]  /*22a0*/  LDSM.16.M88.4 R60, [R89+0x800] ;  /* 0x00080000593c783b */ /* 0x000ee80000000200 */
[----:B------:R-:W4:Y:S04]  /*22b0*/  LDSM.16.M88.4 R68, [R89+0x1000] ;  /* 0x001000005944783b */ /* 0x000f280000000200 */
[----:B------:R-:W3:Y:S04]  /*22c0*/  LDSM.16.M88.4 R76, [R89+0x1800] ;  /* 0x00180000594c783b */ /* 0x000ee80000000200 */
[----:B------:R-:W-:Y:S01]  /*22d0*/  @!PT LDS RZ, [RZ] ;  /* 0x00000000fffff984 */ /* 0x000fe20000000800 */
[----:B------:R-:W-:Y:S01]  /*22e0*/  @!PT LDS RZ, [RZ] ;  /* 0x00000000fffff984 */ /* 0x000fe20000000800 */
[----:B------:R-:W-:Y:S01]  /*22f0*/  @!PT LDS RZ, [RZ] ;  /* 0x00000000fffff984 */ /* 0x000fe20000000800 */
[----:B------:R2:W-:Y:S01]  /*2300*/  LDGSTS.E.BYPASS.LTC128B.128 [R86+0x100], [R30.64], !P0 ;  /* 0x001000001e567fae */ /* 0x0005e2000c101d4c */
[C---:B------:R-:W-:Y:S01]  /*2310*/  ISETP.LT.OR P0, PT, R21.reuse, 0x1, P1 ;  /* 0x000000011500780c */ /* 0x040fe20000f01670 */
[----:B-1----:R-:W-:Y:S11]  /*2320*/  HMMA.16816.F32.BF16 R16, R168, R32, RZ ;  /* 0x00000020a810723c */ /* 0x002ff600000418ff */
[----:B------:R-:W-:Y:S01]  /*2330*/  @!UPT UIADD3 URZ, URZ, URZ, URZ ;  /* 0x0000003f3f3ff290 */ /* 0x000fe2000fffe03f */
[----:B------:R1:W-:Y:S01]  /*2340*/  LDGSTS.E.BYPASS.LTC128B.128 [R86+0x2100], [R26.64], !P0 ;  /* 0x021000001a567fae */ /* 0x0003e2000c101d4c */
[----:B------:R-:W-:Y:S02]  /*2350*/  ISETP.LT.OR P0, PT, R21, 0x1, P6 ;  /* 0x000000011500780c */ /* 0x000fe40003701670 */
[----:B------:R-:W-:-:S11]  /*2360*/  ISETP.GE.AND P6, PT, R23, c[0x0][0x1d4], PT ;  /* 0x0000750017007a0c */ /* 0x000fd60003fc6270 */
[----:B------:R1:W-:Y:S01]  /*2370*/  LDGSTS.E.BYPASS.LTC128B.128 [R86+0x4100], [R12.64], !P0 ;  /* 0x041000000c567fae */ /* 0x0003e2000c101d4c */
[----:B------:R-:W-:Y:S01]  /*2380*/  ISETP.LT.OR P0, PT, R21, 0x1, P6 ;  /* 0x000000011500780c */ /* 0x000fe20003701670 */
[----:B--2---:R-:W-:Y:S08]  /*2390*/  HMMA.16816.F32.BF16 R64, R172, R36, R16 ;  /* 0x00000024ac40723c */ /* 0x004ff00000041810 */
[----:B------:R-:W-:Y:S04]  /*23a0*/  HMMA.16816.F32.BF16 R16, R168, R42, RZ ;  /* 0x0000002aa810723c */ /* 0x000fe800000418ff */
[----:B------:R2:W-:Y:S01]  /*23b0*/  LDGSTS.E.BYPASS.LTC128B.128 [R86+0x6100], [R8.64], !P0 ;  /* 0x0610000008567fae */ /* 0x0005e2000c101d4c */
[----:B------:R-:W-:-:S04]  /*23c0*/  ISETP.GE.AND P0, PT, R133, c[0x0][0x1d4], PT ;  /* 0x0000750085007a0c */ /* 0x000fc80003f06270 */
[C---:B------:R-:W-:Y:S01]  /*23d0*/  ISETP.LT.OR P0, PT, R21.reuse, 0x21, P0 ;  /* 0x000000211500780c */ /* 0x040fe20000701670 */
[C---:B-1----:R-:W-:Y:S11]  /*23e0*/  HMMA.16816.F32.BF16 R12, R168.reuse, R34, RZ ;  /* 0x00000022a80c723c */ /* 0x042ff600000418ff */
[----:B------:R-:W-:Y:S01]  /*23f0*/  @!UPT UIADD3 URZ, URZ, URZ, URZ ;  /* 0x0000003f3f3ff290 */ /* 0x000fe2000fffe03f */
[----:B------:R1:W-:Y:S01]  /*2400*/  LDGSTS.E.BYPASS.LTC128B.128 [R86+0x1100], [R28.64], !P0 ;  /* 0x011000001c567fae */ /* 0x0003e2000c101d4c */
[----:B------:R-:W-:Y:S02]  /*2410*/  ISETP.LT.OR P0, PT, R21, 0x21, P1 ;  /* 0x000000211500780c */ /* 0x000fe40000f01670 */
[----:B------:R-:W-:Y:S01]  /*2420*/  ISETP.GE.AND P1, PT, R53, c[0x0][0x1d4], PT ;  /* 0x0000750035007a0c */ /* 0x000fe20003f26270 */
[----:B------:R-:W-:Y:S03]  /*2430*/  HMMA.16816.F32.BF16 R32, R168, R48, RZ ;  /* 0x00000030a820723c */ /* 0x000fe600000418ff */
[----:B------:R-:W-:-:S05]  /*2440*/  ISETP.LT.OR P1, PT, R21, 0x21, P1 ;  /* 0x000000211500780c */ /* 0x000fca0000f21670 */
[----:B---3--:R-:W-:Y:S02]  /*2450*/  HMMA.16816.F32.BF16 R16, R172, R62, R16 ;  /* 0x0000003eac10723c */ /* 0x008fe40000041810 */
[----:B------:R3:W-:Y:S01]  /*2460*/  LDGSTS.E.BYPASS.LTC128B.128 [R86+0x3100], [R24.64], !P0 ;  /* 0x0310000018567fae */ /* 0x0007e2000c101d4c */
[----:B------:R-:W-:-:S04]  /*2470*/  LOP3.LUT P0, RZ, R20, 0x4, RZ, 0xc0, !PT ;  /* 0x0000000414ff7812 */ /* 0x000fc8000780c0ff */
[----:B------:R-:W-:Y:S01]  /*2480*/  SEL R2, R2, 0xffffffc0, !P0 ;  /* 0xffffffc002027807 */ /* 0x000fe20004000000 */
[----:B------:R-:W-:Y:S01]  /*2490*/  HMMA.16816.F32.BF16 R56, R172, R38, R12 ;  /* 0x00000026ac38723c */ /* 0x000fe2000004180c */
[----:B------:R-:W-:Y:S01]  /*24a0*/  ISETP.LT.OR P0, PT, R21, 0x21, P6 ;  /* 0x000000211500780c */ /* 0x000fe20003701670 */
[----:B------:R2:W-:Y:S01]  /*24b0*/  LDGSTS.E.BYPASS.LTC128B.128 [R86+0x5100], [R10.64], !P1 ;  /* 0x051000000a567fae */ /* 0x0005e2000c901d4c */
[----:B------:R-:W-:Y:S01]  /*24c0*/  ISETP.GT.AND P1, PT, R87, 0x3f, PT ;  /* 0x0000003f5700780c */ /* 0x000fe20003f24270 */
[----:B------:R-:W-:Y:S02]  /*24d0*/  IMAD.IADD R90, R135, 0x1, R2 ;  /* 0x00000001875a7824 */ /* 0x000fe400078e0202 */
[----:B------:R-:W-:Y:S01]  /*24e0*/  IMAD.IADD R250, R2, 0x1, R89 ;  /* 0x0000000102fa7824 */ /* 0x000fe200078e0259 */
[----:B------:R-:W-:Y:S01]  /*24f0*/  IADD3 R2, R86, 0x100, RZ ;  /* 0x0000010056027810 */ /* 0x000fe20007ffe0ff */
[C---:B------:R-:W-:Y:S01]  /*2500*/  HMMA.16816.F32.BF16 R12, R168.reuse, R40, RZ ;  /* 0x00000028a80c723c */ /* 0x040fe200000418ff */
[----:B------:R-:W-:Y:S04]  /*2510*/  STL [R1], R90 ;  /* 0x0000005a01007387 */ /* 0x000fe80000100800 */
[----:B------:R2:W-:Y:S03]  /*2520*/  STL [R1+0x58], R2 ;  /* 0x0000580201007387 */ /* 0x0005e60000100800 */
[----:B-1----:R-:W-:Y:S01]  /*2530*/  HMMA.16816.F32.BF16 R28, R168, R46, RZ ;  /* 0x0000002ea81c723c */ /* 0x002fe200000418ff */
[----:B------:R1:W-:Y:S01]  /*2540*/  LDGSTS.E.BYPASS.LTC128B.128 [R86+0x7100], [R6.64], !P0 ;  /* 0x0710000006567fae */ /* 0x0003e2000c101d4c */
[----:B------:R-:W-:-:S03]  /*2550*/  PLOP3.LUT P0, PT, PT, PT, UP0, 0x40, 0x0 ;  /* 0x000000000000781c */ /* 0x000fc60003f0e808 */
[----:B------:R-:W4:Y:S03]  /*2560*/  LDSM.16.M88.4 R40, [R90+0x10100] ;  /* 0x010100005a28783b */ /* 0x000f260000000200 */
[C---:B---3--:R-:W-:Y:S01]  /*2570*/  HMMA.16816.F32.BF16 R24, R168.reuse, R44, RZ ;  /* 0x0000002ca818723c */ /* 0x048fe200000418ff */
[----:B------:R-:W3:Y:S04]  /*2580*/  LDSM.16.M88.4 R52, [R90+0x11100] ;  /* 0x011100005a34783b */ /* 0x000ee80000000200 */
[----:B------:R-:W3:Y:S03]  /*2590*/  LDSM.16.M88.4 R44, [R90+0x10900] ;  /* 0x010900005a2c783b */ /* 0x000ee60000000200 */
[----:B------:R-:W-:Y:S01]  /*25a0*/  HMMA.16816.F32.BF16 R36, R168, R50, RZ ;  /* 0x00000032a824723c */ /* 0x000fe200000418ff */
[----:B------:R-:W3:Y:S04]  /*25b0*/  LDSM.16.M88.4 R72, [R90+0x11900] ;  /* 0x011900005a48783b */ /* 0x000ee80000000200 */
[----:B------:R-:W3:Y:S01]  /*25c0*/  LDSM.16.M88.4 R48, [R250] ;  /* 0x00000000fa30783b */ /* 0x000ee20000000200 */
[----:B--2---:R-:W-:-:S02]  /*25d0*/  IADD3 R2, R89, 0x1800, RZ ;  /* 0x0000180059027810 */ /* 0x004fc40007ffe0ff */
[----:B------:R-:W-:Y:S01]  /*25e0*/  HMMA.16816.F32.BF16 R8, R172, R60, R12 ;  /* 0x0000003cac08723c */ /* 0x000fe2000004180c */
[----:B------:R-:W2:Y:S01]  /*25f0*/  LDSM.16.M88.4 R60, [R250+0x800] ;  /* 0x00080000fa3c783b */ /* 0x000ea20000000200 */
[----:B-1----:R-:W-:-:S03]  /*2600*/  IADD3 R6, R89, 0x800, RZ ;  /* 0x0000080059067810 */ /* 0x002fc60007ffe0ff */
[----:B------:R-:W-:Y:S03]  /*2610*/  LDSM.16.M88.4 R80, [R250+0x3800] ;  /* 0x00380000fa50783b */ /* 0x000fe60000000200 */
[C---:B----4-:R-:W-:Y:S01]  /*2620*/  HMMA.16816.F32.BF16 R20, R172.reuse, R68, R24 ;  /* 0x00000044ac14723c */ /* 0x050fe20000041818 */
[----:B------:R1:W-:Y:S04]  /*2630*/  STL [R1+0x40], R6 ;  /* 0x0000400601007387 */ /* 0x0003e80000100800 */
[----:B------:R4:W-:Y:S03]  /*2640*/  STL [R1+0x3c], R5 ;  /* 0x00003c0501007387 */ /* 0x0009e60000100800 */
[C---:B------:R-:W-:Y:S01]  /*2650*/  HMMA.16816.F32.BF16 R24, R172.reuse, R70, R28 ;  /* 0x00000046ac18723c */ /* 0x040fe2000004181c */
[----:B------:R-:W2:Y:S04]  /*2660*/  LDSM.16.M88.4 R68, [R250+0x1000] ;  /* 0x00100000fa44783b */ /* 0x000ea80000000200 */
[----:B------:R3:W-:Y:S03]  /*2670*/  STL [R1+0x38], R2 ;  /* 0x0000380201007387 */ /* 0x0007e60000100800 */
[C---:B------:R-:W-:Y:S01]  /*2680*/  HMMA.16816.F32.BF16 R28, R172.reuse, R76, R32 ;  /* 0x0000004cac1c723c */ /* 0x040fe20000041820 */
[----:B------:R-:W0:Y:S07]  /*2690*/  LDGDEPBAR ;  /* 0x00000000000079af */ /* 0x000e2e0000000000 */
[----:B------:R-:W-:Y:S01]  /*26a0*/  HMMA.16816.F32.BF16 R32, R172, R78, R36 ;  /* 0x0000004eac20723c */ /* 0x000fe20000041824 */
[----:B------:R-:W2:Y:S01]  /*26b0*/  LDSM.16.M88.4 R76, [R250+0x1800] ;  /* 0x00180000fa4c783b */ /* 0x000ea20000000200 */
[----:B-1----:R-:W-:-:S02]  /*26c0*/  IADD3 R6, R89, 0x2000, RZ ;  /* 0x0000200059067810 */ /* 0x002fc40007ffe0ff */
[----:B----4-:R-:W-:-:S03]  /*26d0*/  IADD3 R5, R89, 0x2800, RZ ;  /* 0x0000280059057810 */ /* 0x010fc60007ffe0ff */
[----:B------:R1:W-:Y:S01]  /*26e0*/  STL [R1+0x34], R6 ;  /* 0x0000340601007387 */ /* 0x0003e20000100800 */
[----:B------:R-:W-:Y:S03]  /*26f0*/  HMMA.16816.F32.BF16 R36, R192, R40, R64 ;  /* 0x00000028c024723c */ /* 0x000fe60000041840 */
[----:B------:R-:W-:Y:S01]  /*2700*/  LDSM.16.M88.4 R64, [R135+0x13100] ;  /* 0x013100008740783b */ /* 0x000fe20000000200 */
[----:B---3--:R-:W-:-:S03]  /*2710*/  IADD3 R2, R89, 0x3000, RZ ;  /* 0x0000300059027810 */ /* 0x008fc60007ffe0ff */
[----:B------:R3:W-:Y:S01]  /*2720*/  STL [R1+0x30], R5 ;  /* 0x0000300501007387 */ /* 0x0007e20000100800 */
[C---:B------:R-:W-:Y:S03]  /*2730*/  HMMA.16816.F32.BF16 R40, R192.reuse, R42, R56 ;  /* 0x0000002ac028723c */ /* 0x040fe60000041838 */
[----:B------:R-:W-:Y:S04]  /*2740*/  LDSM.16.M88.4 R56, [R135+0x12900] ;  /* 0x012900008738783b */ /* 0x000fe80000000200 */
[----:B------:R4:W-:Y:S01]  /*2750*/  STL [R1+0x2c], R2 ;  /* 0x00002c0201007387 */ /* 0x0009e20000100800 */
[C---:B------:R-:W-:Y:S08]  /*2760*/  HMMA.16816.F32.BF16 R20, R192.reuse, R52, R20 ;  /* 0x00000034c014723c */ /* 0x040ff00000041814 */
[----:B------:R-:W-:Y:S01]  /*2770*/  HMMA.16816.F32.BF16 R24, R192, R54, R24 ;  /* 0x00000036c018723c */ /* 0x000fe20000041818 */
[----:B------:R-:W2:Y:S01]  /*2780*/  LDSM.16.M88.4 R52, [R135+0x12100] ;  /* 0x012100008734783b */ /* 0x000ea20000000200 */
[----:B-1----:R-:W-:-:S05]  /*2790*/  IADD3 R6, R89, 0x3800, RZ ;  /* 0x0000380059067810 */ /* 0x002fca0007ffe0ff */
[----:B------:R1:W-:Y:S01]  /*27a0*/  STL [R1+0x28], R6 ;  /* 0x0000280601007387 */ /* 0x0003e20000100800 */
[----:B------:R-:W-:Y:S01]  /*27b0*/  HMMA.16816.F32.BF16 R12, R192, R44, R8 ;  /* 0x0000002cc00c723c */ /* 0x000fe20000041808 */
[----:B---3--:R-:W-:-:S05]  /*27c0*/  IADD3 R5, R89, 0x4000, RZ ;  /* 0x0000400059057810 */ /* 0x008fca0007ffe0ff */
[----:B------:R3:W-:Y:S02]  /*27d0*/  STL [R1+0x24], R5 ;  /* 0x0000240501007387 */ /* 0x0007e40000100800 */
[C---:B------:R-:W-:Y:S01]  /*27e0*/  HMMA.16816.F32.BF16 R8, R192.reuse, R46, R16 ;  /* 0x0000002ec008723c */ /* 0x040fe20000041810 */
[C---:B----4-:R-:W-:Y:S01]  /*27f0*/  IADD3 R2, R89.reuse, 0x4800, RZ ;  /* 0x0000480059027810 */ /* 0x050fe20007ffe0ff */
[----:B------:R-:W-:Y:S04]  /*2800*/  LDSM.16.M88.4 R44, [R89+0x2000] ;  /* 0x00200000592c783b */ /* 0x000fe80000000200 */
[----:B------:R4:W-:Y:S02]  /*2810*/  STL [R1+0x20], R2 ;  /* 0x0000200201007387 */ /* 0x0009e40000100800 */
[C---:B------:R-:W-:Y:S08]  /*2820*/  HMMA.16816.F32.BF16 R28, R192.reuse, R72, R28 ;  /* 0x00000048c01c723c */ /* 0x040ff0000004181c */
[----:B------:R-:W-:Y:S01]  /*2830*/  HMMA.16816.F32.BF16 R32, R192, R74, R32 ;  /* 0x0000004ac020723c */ /* 0x000fe20000041820 */
[----:B------:R-:W2:Y:S01]  /*2840*/  LDSM.16.M88.4 R72, [R135+0x13900] ;  /* 0x013900008748783b */ /* 0x000ea20000000200 */
[----:B-1----:R-:W-:-:S02]  /*2850*/  IADD3 R6, R89, 0x5000, RZ ;  /* 0x0000500059067810 */ /* 0x002fc40007ffe0ff */
[----:B---3--:R-:W-:-:S04]  /*2860*/  IADD3 R5, R89, 0x5800, RZ ;  /* 0x0000580059057810 */ /* 0x008fc80007ffe0ff */
[C---:B------:R-:W-:Y:S01]  /*2870*/  HMMA.16816.F32.BF16 R36, R196.reuse, R48, R36 ;  /* 0x00000030c424723c */ /* 0x040fe20000041824 */
[----:B------:R1:W-:Y:S04]  /*2880*/  STL [R1+0x1c], R6 ;  /* 0x00001c0601007387 */ /* 0x0003e80000100800 */
[----:B------:R3:W-:Y:S01]  /*2890*/  STL [R1+0x18], R5 ;  /* 0x0000180501007387 */ /* 0x0007e20000100800 */
[C---:B----4-:R-:W-:Y:S02]  /*28a0*/  IADD3 R2, R89.reuse, 0x6000, RZ ;  /* 0x0000600059027810 */ /* 0x050fe40007ffe0ff */
[C---:B------:R-:W-:Y:S01]  /*28b0*/  HMMA.16816.F32.BF16 R40, R196.reuse, R50, R40 ;  /* 0x00000032c428723c */ /* 0x040fe20000041828 */
[----:B------:R-:W-:Y:S04]  /*28c0*/  LDSM.16.M88.4 R48, [R90+0x12100] ;  /* 0x012100005a30783b */ /* 0x000fe80000000200 */
[----:B------:R4:W-:Y:S03]  /*28d0*/  STL [R1+0x14], R2 ;  /* 0x0000140201007387 */ /* 0x0009e60000100800 */
[C---:B--2---:R-:W-:Y:S08]  /*28e0*/  HMMA.16816.F32.BF16 R16, R196.reuse, R60, R12 ;  /* 0x0000003cc410723c */ /* 0x044ff0000004180c */
[----:B------:R-:W-:Y:S01]  /*28f0*/  HMMA.16816.F32.BF16 R12, R196, R62, R8 ;  /* 0x0000003ec40c723c */ /* 0x000fe20000041808 */
[----:B------:R-:W2:Y:S01]  /*2900*/  LDSM.16.M88.4 R60, [R89+0x2800] ;  /* 0x00280000593c783b */ /* 0x000ea20000000200 */
[----:B-1----:R-:W-:-:S02]  /*2910*/  IADD3 R6, R89, 0x6800, RZ ;  /* 0x0000680059067810 */ /* 0x002fc40007ffe0ff */
[----:B---3--:R-:W-:-:S03]  /*2920*/  IADD3 R5, R89, 0x7000, RZ ;  /* 0x0000700059057810 */ /* 0x008fc60007ffe0ff */
[----:B------:R-:W-:Y:S01]  /*2930*/  STL [R1+0x10], R6 ;  /* 0x0000100601007387 */ /* 0x000fe20000100800 */
[----:B------:R-:W-:Y:S01]  /*2940*/  HMMA.16816.F32.BF16 R8, R196, R68, R20 ;  /* 0x00000044c408723c */ /* 0x000fe20000041814 */
[----:B----4-:R-:W-:-:S07]  /*2950*/  IADD3 R2, R89, 0x7800, RZ ;  /* 0x0000780059027810 */ /* 0x010fce0007ffe0ff */
[C---:B------:R-:W-:Y:S01]  /*2960*/  HMMA.16816.F32.BF16 R24, R196.reuse, R70, R24 ;  /* 0x00000046c418723c */ /* 0x040fe20000041818 */
[----:B------:R-:W1:Y:S04]  /*2970*/  LDSM.16.M88.4 R68, [R89+0x3000] ;  /* 0x003000005944783b */ /* 0x000e680000000200 */
[----:B------:R-:W-:Y:S03]  /*2980*/  STL [R1+0x8], R2 ;  /* 0x0000080201007387 */ /* 0x000fe60000100800 */
[C---:B------:R-:W-:Y:S01]  /*2990*/  HMMA.16816.F32.BF16 R28, R196.reuse, R76, R28 ;  /* 0x0000004cc41c723c */ /* 0x040fe2000004181c */
[----:B------:R-:W-:Y:S07]  /*29a0*/  STL [R1+0xc], R5 ;  /* 0x00000c0501007387 */ /* 0x000fee0000100800 */
[----:B------:R-:W-:Y:S01]  /*29b0*/  HMMA.16816.F32.BF16 R32, R196, R78, R32 ;  /* 0x0000004ec420723c */ /* 0x000fe20000041820 */
[----:B------:R-:W3:Y:S07]  /*29c0*/  LDSM.16.M88.4 R76, [R89+0x3800] ;  /* 0x00380000594c783b */ /* 0x000eee0000000200 */
[C---:B------:R-:W-:Y:S08]  /*29d0*/  HMMA.16816.F32.BF16 R36, R200.reuse, R52, R36 ;  /* 0x00000034c824723c */ /* 0x040ff00000041824 */
[C---:B------:R-:W-:Y:S01]  /*29e0*/  HMMA.16816.F32.BF16 R40, R200.reuse, R54, R40 ;  /* 0x00000036c828723c */ /* 0x040fe20000041828 */
[----:B------:R-:W4:Y:S07]  /*29f0*/  LDSM.16.M88.4 R52, [R90+0x12900] ;  /* 0x012900005a34783b */ /* 0x000f2e0000000200 */
[C---:B------:R-:W-:Y:S08]  /*2a00*/  HMMA.16816.F32.BF16 R20, R200.reuse, R56, R16 ;  /* 0x00000038c814723c */ /* 0x040ff00000041810 */
[C---:B------:R-:W-:Y:S01]  /*2a10*/  HMMA.16816.F32.BF16 R16, R200.reuse, R58, R12 ;  /* 0x0000003ac810723c */ /* 0x040fe2000004180c */
[----:B------:R-:W1:Y:S07]  /*2a20*/  LDSM.16.M88.4 R56, [R90+0x13100] ;  /* 0x013100005a38783b */ /* 0x000e6e0000000200 */
[C---:B------:R-:W-:Y:S08]  /*2a30*/  HMMA.16816.F32.BF16 R12, R200.reuse, R64, R8 ;  /* 0x00000040c80c723c */ /* 0x040ff00000041808 */
[C---:B------:R-:W-:Y:S01]  /*2a40*/  HMMA.16816.F32.BF16 R8, R200.reuse, R66, R24 ;  /* 0x00000042c808723c */ /* 0x040fe20000041818 */
[----:B------:R-:W-:Y:S07]  /*2a50*/  LDSM.16.M88.4 R64, [R135+0x15100] ;  /* 0x015100008740783b */ /* 0x000fee0000000200 */
[C---:B------:R-:W-:Y:S08]  /*2a60*/  HMMA.16816.F32.BF16 R28, R200.reuse, R72, R28 ;  /* 0x00000048c81c723c */ /* 0x040ff0000004181c */
[----:B------:R-:W-:Y:S01]  /*2a70*/  HMMA.16816.F32.BF16 R32, R200, R74, R32 ;  /* 0x0000004ac820723c */ /* 0x000fe20000041820 */
[----:B------:R-:W3:Y:S07]  /*2a80*/  LDSM.16.M88.4 R72, [R90+0x13900] ;  /* 0x013900005a48783b */ /* 0x000eee0000000200 */
[C---:B------:R-:W-:Y:S08]  /*2a90*/  HMMA.16816.F32.BF16 R36, R204.reuse, R44, R36 ;  /* 0x0000002ccc24723c */ /* 0x040ff00000041824 */
[C---:B------:R-:W-:Y:S01]  /*2aa0*/  HMMA.16816.F32.BF16 R40, R204.reuse, R46, R40 ;  /* 0x0000002ecc28723c */ /* 0x040fe20000041828 */
[----:B------:R-:W4:Y:S07]  /*2ab0*/  LDSM.16.M88.4 R44, [R250+0x2000] ;  /* 0x00200000fa2c783b */ /* 0x000f2e0000000200 */
[C---:B--2---:R-:W-:Y:S08]  /*2ac0*/  HMMA.16816.F32.BF16 R24, R204.reuse, R60, R20 ;  /* 0x0000003ccc18723c */ /* 0x044ff00000041814 */
[C---:B------:R-:W-:Y:S01]  /*2ad0*/  HMMA.16816.F32.BF16 R20, R204.reuse, R62, R16 ;  /* 0x0000003ecc14723c */ /* 0x040fe20000041810 */
[----:B------:R-:W2:Y:S07]  /*2ae0*/  LDSM.16.M88.4 R60, [R250+0x2800] ;  /* 0x00280000fa3c783b */ /* 0x000eae0000000200 */
[C---:B-1----:R-:W-:Y:S08]  /*2af0*/  HMMA.16816.F32.BF16 R16, R204.reuse, R68, R12 ;  /* 0x00000044cc10723c */ /* 0x042ff0000004180c */
[C---:B------:R-:W-:Y:S01]  /*2b00*/  HMMA.16816.F32.BF16 R12, R204.reuse, R70, R8 ;  /* 0x00000046cc0c723c */ /* 0x040fe20000041808 */
[----:B------:R-:W1:Y:S07]  /*2b10*/  LDSM.16.M88.4 R68, [R250+0x3000] ;  /* 0x00300000fa44783b */ /* 0x000e6e0000000200 */
[C---:B---3--:R-:W-:Y:S08]  /*2b20*/  HMMA.16816.F32.BF16 R8, R204.reuse, R76, R28 ;  /* 0x0000004ccc08723c */ /* 0x048ff0000004181c */
[----:B------:R-:W-:Y:S01]  /*2b30*/  HMMA.16816.F32.BF16 R32, R204, R78, R32 ;  /* 0x0000004ecc20723c */ /* 0x000fe20000041820 */
[----:B------:R-:W-:Y:S07]  /*2b40*/  LDSM.16.M88.4 R76, [R135+0x15900] ;  /* 0x01590000874c783b */ /* 0x000fee0000000200 */
[C---:B------:R-:W-:Y:S08]  /*2b50*/  HMMA.16816.F32.BF16 R36, R208.reuse, R48, R36 ;  /* 0x00000030d024723c */ /* 0x040ff00000041824 */
[C---:B------:R-:W-:Y:S01]  /*2b60*/  HMMA.16816.F32.BF16 R40, R208.reuse, R50, R40 ;  /* 0x00000032d028723c */ /* 0x040fe20000041828 */
[----:B------:R-:W3:Y:S07]  /*2b70*/  LDSM.16.M88.4 R48, [R135+0x14100] ;  /* 0x014100008730783b */ /* 0x000eee0000000200 */
[C---:B----4-:R-:W-:Y:S08]  /*2b80*/  HMMA.16816.F32.BF16 R28, R208.reuse, R52, R24 ;  /* 0x00000034d01c723c */ /* 0x050ff00000041818 */
[C---:B------:R-:W-:Y:S01]  /*2b90*/  HMMA.16816.F32.BF16 R24, R208.reuse, R54, R20 ;  /* 0x00000036d018723c */ /* 0x040fe20000041814 */
[----:B------:R-:W-:Y:S07]  /*2ba0*/  LDSM.16.M88.4 R52, [R89+0x4800] ;  /* 0x004800005934783b */ /* 0x000fee0000000200 */
[C---:B------:R-:W-:Y:S08]  /*2bb0*/  HMMA.16816.F32.BF16 R20, R208.reuse, R56, R16 ;  /* 0x00000038d014723c */ /* 0x040ff00000041810 */
[C---:B------:R-:W-:Y:S01]  /*2bc0*/  HMMA.16816.F32.BF16 R16, R208.reuse, R58, R12 ;  /* 0x0000003ad010723c */ /* 0x040fe2000004180c */
[----:B------:R-:W4:Y:S07]  /*2bd0*/  LDSM.16.M88.4 R56, [R135+0x14900] ;  /* 0x014900008738783b */ /* 0x000f2e0000000200 */
[C---:B------:R-:W-:Y:S08]  /*2be0*/  HMMA.16816.F32.BF16 R12, R208.reuse, R72, R8 ;  /* 0x00000048d00c723c */ /* 0x040ff00000041808 */
[----:B------:R-:W-:Y:S01]  /*2bf0*/  HMMA.16816.F32.BF16 R8, R208, R74, R32 ;  /* 0x0000004ad008723c */ /* 0x000fe20000041820 */
[----:B------:R-:W-:Y:S07]  /*2c00*/  LDSM.16.M88.4 R72, [R89+0x5800] ;  /* 0x005800005948783b */ /* 0x000fee0000000200 */
[C---:B------:R-:W-:Y:S08]  /*2c10*/  HMMA.16816.F32.BF16 R36, R212.reuse, R44, R36 ;  /* 0x0000002cd424723c */ /* 0x040ff00000041824 */
[C---:B------:R-:W-:Y:S01]  /*2c20*/  HMMA.16816.F32.BF16 R40, R212.reuse, R46, R40 ;  /* 0x0000002ed428723c */ /* 0x040fe20000041828 */
[----:B------:R-:W3:Y:S07]  /*2c30*/  LDSM.16.M88.4 R44, [R89+0x4000] ;  /* 0x00400000592c783b */ /* 0x000eee0000000200 */
[C---:B--2---:R-:W-:Y:S08]  /*2c40*/  HMMA.16816.F32.BF16 R32, R212.reuse, R60, R28 ;  /* 0x0000003cd420723c */ /* 0x044ff0000004181c */
[C---:B------:R-:W-:Y:S01]  /*2c50*/  HMMA.16816.F32.BF16 R28, R212.reuse, R62, R24 ;  /* 0x0000003ed41c723c */ /* 0x040fe20000041818 */
[----:B------:R-:W2:Y:S07]  /*2c60*/  LDSM.16.M88.4 R60, [R89+0x5000] ;  /* 0x00500000593c783b */ /* 0x000eae0000000200 */
[C---:B-1----:R-:W-:Y:S08]  /*2c70*/  HMMA.16816.F32.BF16 R24, R212.reuse, R68, R20 ;  /* 0x00000044d418723c */ /* 0x042ff00000041814 */
[C---:B------:R-:W-:Y:S01]  /*2c80*/  HMMA.16816.F32.BF16 R20, R212.reuse, R70, R16 ;  /* 0x00000046d414723c */ /* 0x040fe20000041810 */
[----:B------:R-:W-:Y:S07]  /*2c90*/  LDSM.16.M88.4 R68, [R90+0x14900] ;  /* 0x014900005a44783b */ /* 0x000fee0000000200 */
[C---:B------:R-:W-:Y:S08]  /*2ca0*/  HMMA.16816.F32.BF16 R16, R212.reuse, R80, R12 ;  /* 0x00000050d410723c */ /* 0x040ff0000004180c */
[----:B------:R-:W-:Y:S08]  /*2cb0*/  HMMA.16816.F32.BF16 R12, R212, R82, R8 ;  /* 0x00000052d40c723c */ /* 0x000ff00000041808 */
[C---:B---3--:R-:W-:Y:S08]  /*2cc0*/  HMMA.16816.F32.BF16 R8, R216.reuse, R48, R36 ;  /* 0x00000030d808723c */ /* 0x048ff00000041824 */
[C---:B------:R-:W-:Y:S01]  /*2cd0*/  HMMA.16816.F32.BF16 R40, R216.reuse, R50, R40 ;  /* 0x00000032d828723c */ /* 0x040fe20000041828 */
[----:B------:R-:W1:Y:S07]  /*2ce0*/  LDSM.16.M88.4 R48, [R90+0x14100] ;  /* 0x014100005a30783b */ /* 0x000e6e0000000200 */
[C---:B----4-:R-:W-:Y:S08]  /*2cf0*/  HMMA.16816.F32.BF16 R36, R216.reuse, R56, R32 ;  /* 0x00000038d824723c */ /* 0x050ff00000041820 */
[C---:B------:R-:W-:Y:S01]  /*2d00*/  HMMA.16816.F32.BF16 R32, R216.reuse, R58, R28 ;  /* 0x0000003ad820723c */ /* 0x040fe2000004181c */
[----:B------:R-:W-:Y:S07]  /*2d10*/  LDSM.16.M88.4 R56, [R90+0x15900] ;  /* 0x015900005a38783b */ /* 0x000fee0000000200 */
[C---:B------:R-:W-:Y:S08]  /*2d20*/  HMMA.16816.F32.BF16 R28, R216.reuse, R64, R24 ;  /* 0x00000040d81c723c */ /* 0x040ff00000041818 */
        /* <DEDUP_REMOVED lines=8> */
[----:B-1----:R-:W-:Y:S01]  /*2db0*/  HMMA.16816.F32.BF16 R16, R224, R48, R12 ;  /* 0x00000030e010723c */ /* 0x002fe2000004180c */
        /* <DEDUP_REMOVED lines=70> */
[----:B------:R-:W2:Y:S06]  /*3220*/  MUFU.TANH R65, R29 ;  /* 0x0000001d00417308 */ /* 0x000eac0000002400 */
[----:B------:R-:W-:Y:S01]  /*3230*/  SHF.R.S32.HI R59, RZ, 0x1f, R133 ;  /* 0x0000001fff3b7819 */ /* 0x000fe20000011485 */
[----:B------:R-:W-:Y:S01]  /*3240*/  HMMA.16816.F32.BF16 R8, R232, R66, R68 ;  /* 0x00000042e808723c */ /* 0x000fe20000041844 */
[----:B------:R-:W2:Y:S01]  /*3250*/  MUFU.TANH R64, R30 ;  /* 0x0000001e00407308 */ /* 0x000ea20000002400 */
[----:B------:R-:W-:-:S06]  /*3260*/  SHF.R.S32.HI R58, RZ, 0x1f, R177 ;  /* 0x0000001fff3a7819 */ /* 0x000fcc00000114b1 */
[----:B-1----:R-:W-:Y:S01]  /*3270*/  HMMA.16816.F32.BF16 R32, R236, R54, R36 ;  /* 0x00000036ec20723c */ /* 0x002fe20000041824 */
[----:B------:R-:W1:Y:S07]  /*3280*/  LDSM.16.M88.4 R36, [R90+0x17900] ;  /* 0x017900005a24783b */ /* 0x000e6e0000000200 */
        /* <DEDUP_REMOVED lines=8> */
[----:B------:R-:W-:Y:S02]  /*3310*/  HMMA.16816.F32.BF16 R8, R236, R50, R8 ;  /* 0x00000032ec08723c */ /* 0x000fe40000041808 */
[----:B------:R-:W1:Y:S06]  /*3320*/  MUFU.TANH R49, R13 ;  /* 0x0000000d00317308 */ /* 0x000e6c0000002400 */
[----:B--2---:R-:W-:Y:S01]  /*3330*/  HMMA.16816.F32.BF16 R28, R240, R42, R32 ;  /* 0x0000002af01c723c */ /* 0x004fe20000041820 */
[----:B------:R-:W2:Y:S01]  /*3340*/  LDSM.16.M88.4 R32, [R250+0x7800] ;  /* 0x00780000fa20783b */ /* 0x000ea20000000200 */
[----:B------:R-:W-:Y:S01]  /*3350*/  FMUL.FTZ R24, R24, c[0x0][0x320] ;  /* 0x0000c80018187a20 */ /* 0x000fe20000410000 */
[----:B------:R-:W2:Y:S01]  /*3360*/  MUFU.TANH R48, R14 ;  /* 0x0000000e00307308 */ /* 0x000ea20000002400 */
[----:B------:R-:W-:Y:S01]  /*3370*/  FMUL.FTZ R25, R25, c[0x0][0x320] ;  /* 0x0000c80019197a20 */ /* 0x000fe20000410000 */
[----:B------:R-:W-:-:S04]  /*3380*/  DEPBAR.LE SB0, 0x0 ;  /* 0x000080000000791a */ /* 0x000fc80000000000 */
[----:B------:R-:W-:Y:S02]  /*3390*/  FMUL.FTZ R26, R26, c[0x0][0x320] ;  /* 0x0000c8001a1a7a20 */ /* 0x000fe40000410000 */
[----:B------:R-:W-:Y:S01]  /*33a0*/  FMUL.FTZ R27, R27, c[0x0][0x320] ;  /* 0x0000c8001b1b7a20 */ /* 0x000fe20000410000 */
[----:B------:R-:W2:Y:S04]  /*33b0*/  MUFU.TANH R56, R24 ;  /* 0x0000001800387308 */ /* 0x000ea80000002400 */
[----:B-1----:R-:W-:Y:S04]  /*33c0*/  HMMA.16816.F32.BF16 R8, R240, R38, R8 ;  /* 0x00000026f008723c */ /* 0x002fe80000041808 */
[----:B------:R-:W1:Y:S08]  /*33d0*/  MUFU.TANH R55, R25 ;  /* 0x0000001900377308 */ /* 0x000e700000002400 */
[----:B------:R-:W1:Y:S08]  /*33e0*/  MUFU.TANH R54, R26 ;  /* 0x0000001a00367308 */ /* 0x000e700000002400 */
[----:B------:R1:W1:Y:S04]  /*33f0*/  MUFU.TANH R53, R27 ;  /* 0x0000001b00357308 */ /* 0x0002680000002400 */
[C---:B--2---:R-:W-:Y:S08]  /*3400*/  HMMA.16816.F32.BF16 R8, R244.reuse, R34, R8 ;  /* 0x00000022f408723c */ /* 0x044ff00000041808 */
[----:B-1----:R-:W-:Y:S01]  /*3410*/  HMMA.16816.F32.BF16 R24, R244, R44, R16 ;  /* 0x0000002cf418723c */ /* 0x002fe20000041810 */
[----:B------:R1:W2:Y:S07]  /*3420*/  MUFU.TANH R45, R15 ;  /* 0x0000000f002d7308 */ /* 0x0002ae0000002400 */
[----:B------:R-:W-:Y:S08]  /*3430*/  HMMA.16816.F32.BF16 R16, R240, R36, R20 ;  /* 0x00000024f010723c */ /* 0x000ff00000041814 */
[----:B------:R-:W-:-:S02]  /*3440*/  FMUL.FTZ R8, R8, c[0x0][0x320] ;  /* 0x0000c80008087a20 */ /* 0x000fc40000410000 */
[----:B------:R-:W-:Y:S01]  /*3450*/  FMUL.FTZ R9, R9, c[0x0][0x320] ;  /* 0x0000c80009097a20 */ /* 0x000fe20000410000 */
[----:B------:R-:W-:Y:S01]  /*3460*/  HMMA.16816.F32.BF16 R20, R244, R46, R28 ;  /* 0x0000002ef414723c */ /* 0x000fe2000004181c */
[----:B------:R-:W-:Y:S02]  /*3470*/  FMUL.FTZ R10, R10, c[0x0][0x320] ;  /* 0x0000c8000a0a7a20 */ /* 0x000fe40000410000 */
[----:B------:R-:W-:Y:S01]  /*3480*/  FMUL.FTZ R11, R11, c[0x0][0x320] ;  /* 0x0000c8000b0b7a20 */ /* 0x000fe20000410000 */
[----:B------:R2:W2:Y:S01]  /*3490*/  MUFU.TANH R31, R9 ;  /* 0x00000009001f7308 */ /* 0x0004a20000002400 */
[----:B------:R-:W-:Y:S02]  /*34a0*/  FMUL.FTZ R24, R24, c[0x0][0x320] ;  /* 0x0000c80018187a20 */ /* 0x000fe40000410000 */
[----:B------:R-:W-:Y:S02]  /*34b0*/  FMUL.FTZ R25, R25, c[0x0][0x320] ;  /* 0x0000c80019197a20 */ /* 0x000fe40000410000 */
[----:B------:R-:W-:-:S03]  /*34c0*/  FMUL.FTZ R26, R26, c[0x0][0x320] ;  /* 0x0000c8001a1a7a20 */ /* 0x000fc60000410000 */
[----:B------:R2:W2:Y:S01]  /*34d0*/  MUFU.TANH R44, R24 ;  /* 0x00000018002c7308 */ /* 0x0004a20000002400 */
[----:B------:R-:W-:Y:S01]  /*34e0*/  FMUL.FTZ R27, R27, c[0x0][0x320] ;  /* 0x0000c8001b1b7a20 */ /* 0x000fe20000410000 */
[----:B-1----:R-:W-:Y:S06]  /*34f0*/  HMMA.16816.F32.BF16 R12, R244, R32, R16 ;  /* 0x00000020f40c723c */ /* 0x002fec0000041810 */
[----:B------:R1:W1:Y:S04]  /*3500*/  MUFU.TANH R43, R25 ;  /* 0x00000019002b7308 */ /* 0x0002680000002400 */
[----:B------:R-:W-:-:S02]  /*3510*/  FMUL.FTZ R20, R20, c[0x0][0x320] ;  /* 0x0000c80014147a20 */ /* 0x000fc40000410000 */
[----:B------:R-:W-:Y:S02]  /*3520*/  FMUL.FTZ R21, R21, c[0x0][0x320] ;  /* 0x0000c80015157a20 */ /* 0x000fe40000410000 */
[----:B------:R-:W-:Y:S01]  /*3530*/  FMUL.FTZ R22, R22, c[0x0][0x320] ;  /* 0x0000c80016167a20 */ /* 0x000fe20000410000 */
[----:B------:R1:W1:Y:S01]  /*3540*/  MUFU.TANH R42, R26 ;  /* 0x0000001a002a7308 */ /* 0x0002620000002400 */
[----:B------:R-:W-:-:S07]  /*3550*/  FMUL.FTZ R23, R23, c[0x0][0x320] ;  /* 0x0000c80017177a20 */ /* 0x000fce0000410000 */
[----:B------:R1:W1:Y:S01]  /*3560*/  MUFU.TANH R41, R27 ;  /* 0x0000001b00297308 */ /* 0x0002620000002400 */
[----:B------:R-:W-:Y:S02]  /*3570*/  FMUL.FTZ R12, R12, c[0x0][0x320] ;  /* 0x0000c8000c0c7a20 */ /* 0x000fe40000410000 */
[----:B------:R-:W-:Y:S02]  /*3580*/  FMUL.FTZ R13, R13, c[0x0][0x320] ;  /* 0x0000c8000d0d7a20 */ /* 0x000fe40000410000 */
[----:B------:R-:W-:-:S03]  /*3590*/  FMUL.FTZ R14, R14, c[0x0][0x320] ;  /* 0x0000c8000e0e7a20 */ /* 0x000fc60000410000 */
[----:B------:R1:W1:Y:S01]  /*35a0*/  MUFU.TANH R40, R20 ;  /* 0x0000001400287308 */ /* 0x0002620000002400 */
[----:B------:R-:W-:-:S07]  /*35b0*/  FMUL.FTZ R15, R15, c[0x0][0x320] ;  /* 0x0000c8000f0f7a20 */ /* 0x000fce0000410000 */
        /* <DEDUP_REMOVED lines=12> */
[----:B--234-:R-:W-:Y:S01]  /*3680*/  ULEA UR7, UR6, UR10, 0x6 ;  /* 0x0000000a06077291 */ /* 0x01cfe2000f8e303f */
[----:B------:R-:W-:Y:S01]  /*3690*/  ISETP.NE.AND P6, PT, R88, 0x1, PT ;  /* 0x000000015800780c */ /* 0x000fe20003fc5270 */
[----:B------:R-:W-:-:S04]  /*36a0*/  IMAD.MOV.U32 R9, RZ, RZ, RZ ;  /* 0x000000ffff097224 */ /* 0x000fc800078e00ff */
[----:B------:R-:W-:-:S05]  /*36b0*/  IMAD.U32 R5, RZ, RZ, UR7 ;  /* 0x00000007ff057e24 */ /* 0x000fca000f8e00ff */
[----:B------:R-:W-:-:S05]  /*36c0*/  IADD3 R5, R5, -0x80, R87 ;  /* 0xffffff8005057810 */ /* 0x000fca0007ffe057 */
[----:B------:R-:W-:-:S04]  /*36d0*/  @P6 IMAD.HI.U32 R6, R5, c[0x0][0x2bc], RZ ;  /* 0x0000af0005066a27 */ /* 0x000fc800078e00ff */
[----:B------:R-:W-:Y:S01]  /*36e0*/  IMAD.MOV.U32 R2, RZ, RZ, R5 ;  /* 0x000000ffff027224 */ /* 0x000fe200078e0005 */
[----:B------:R-:W-:-:S04]  /*36f0*/  @P6 SHF.R.U32.HI R2, RZ, c[0x0][0x2c0], R6 ;  /* 0x0000b000ff026a19 */ /* 0x000fc80000011606 */
[----:B------:R-:W-:-:S04]  /*3700*/  @!P1 IADD3 R7, P0, R2, UR16, RZ ;  /* 0x0000001002079c10 */ /* 0x000fc8000ff1e0ff */
[----:B-1----:R-:W-:Y:S02]  /*3710*/  @!P1 LEA.HI.X.SX32 R8, R2, UR14, 0x1, P0 ;  /* 0x0000000e02089c11 */ /* 0x002fe400080f0eff */
[----:B------:R-:W-:-:S04]  /*3720*/  @!P1 LEA R6, P0, R7, c[0x0][0x2a0], 0x2 ;  /* 0x0000a80007069a11 */ /* 0x000fc800078010ff */
[----:B------:R-:W-:-:S05]  /*3730*/  @!P1 LEA.HI.X R7, R7, c[0x0][0x2a4], R8, 0x2, P0 ;  /* 0x0000a90007079a11 */ /* 0x000fca00000f1408 */
[----:B------:R1:W2:Y:S01]  /*3740*/  @!P1 LDG.E R9, [R6.64] ;  /* 0x0000000c06099981 */ /* 0x0002a2000c1e1900 */
[----:B------:R-:W-:Y:S01]  /*3750*/  IMAD.MOV R2, RZ, RZ, -R2 ;  /* 0x000000ffff027224 */ /* 0x000fe200078e0a02 */
[----:B------:R-:W-:Y:S01]  /*3760*/  SEL R28, RZ, 0x10, P5 ;  /* 0x00000010ff1c7807 */ /* 0x000fe20002800000 */
[----:B------:R-:W-:Y:S01]  /*3770*/  IMAD.SHL.U32 R12, R133, 0x2, RZ ;  /* 0x00000002850c7824 */ /* 0x000fe200078e00ff */
[----:B------:R-:W-:Y:S01]  /*3780*/  SEL R27, RZ, 0x10, P4 ;  /* 0x00000010ff1b7807 */ /* 0x000fe20002000000 */
[----:B------:R-:W-:Y:S01]  /*3790*/  IMAD R10, R2, c[0x0][0x2b8], R5 ;  /* 0x0000ae00020a7a24 */ /* 0x000fe200078e0205 */
[----:B------:R-:W-:Y:S01]  /*37a0*/  IADD3 R20, -R28, 0x10, RZ ;  /* 0x000000101c147810 */ /* 0x000fe20007ffe1ff */
[----:B------:R-:W-:Y:S01]  /*37b0*/  IMAD.SHL.U32 R22, R177, 0x2, RZ ;  /* 0x00000002b1167824 */ /* 0x000fe200078e00ff */
[----:B------:R-:W-:Y:S02]  /*37c0*/  IADD3 R18, -R27, 0x10, RZ ;  /* 0x000000101b127810 */ /* 0x000fe40007ffe1ff */
[----:B------:R-:W-:Y:S01]  /*37d0*/  SHF.R.S32.HI R2, RZ, 0x1f, R10 ;  /* 0x0000001fff027819 */ /* 0x000fe2000001140a */
[----:B------:R3:W-:Y:S01]  /*37e0*/  STL [R1+0x54], R10 ;  /* 0x0000540a01007387 */ /* 0x0007e20000100800 */
[----:B------:R-:W-:-:S02]  /*37f0*/  LOP3.LUT R20, R20, 0xf, RZ, 0xc0, !PT ;  /* 0x0000000f14147812 */ /* 0x000fc400078ec0ff */
[----:B------:R-:W-:Y:S01]  /*3800*/  SEL R26, RZ, 0x10, P3 ;  /* 0x00000010ff1a7807 */ /* 0x000fe20001800000 */
[----:B------:R-:W-:Y:S01]  /*3810*/  IMAD R2, R2, c[0x0][0x1e0], RZ ;  /* 0x0000780002027a24 */ /* 0x000fe200078e02ff */
[----:B------:R-:W-:Y:S02]  /*3820*/  SHF.L.U64.HI R8, R133, 0x1, R59 ;  /* 0x0000000185087819 */ /* 0x000fe4000001023b */
[----:B------:R-:W-:Y:S01]  /*3830*/  LOP3.LUT R18, R18, 0xf, RZ, 0xc0, !PT ;  /* 0x0000000f12127812 */ /* 0x000fe200078ec0ff */
[----:B------:R-:W-:Y:S01]  /*3840*/  IMAD R2, R10, c[0x0][0x1e4], R2 ;  /* 0x000079000a027a24 */ /* 0x000fe200078e0202 */
[----:B------:R-:W-:Y:S02]  /*3850*/  IADD3 R16, -R26, 0x10, RZ ;  /* 0x000000101a107810 */ /* 0x000fe40007ffe1ff */
[----:B------:R-:W-:Y:S02]  /*3860*/  SEL R25, RZ, 0x10, P2 ;  /* 0x00000010ff197807 */ /* 0x000fe40001000000 */
[----:B------:R-:W-:Y:S01]  /*3870*/  SHF.L.U64.HI R11, R134, 0x1, R178 ;  /* 0x00000001860b7819 */ /* 0x000fe200000102b2 */
[----:B-1----:R-:W-:Y:S01]  /*3880*/  IMAD.WIDE.U32 R6, R10, c[0x0][0x1e0], RZ ;  /* 0x000078000a067a25 */ /* 0x002fe200078e00ff */
[----:B------:R-:W-:-:S02]  /*3890*/  LOP3.LUT R16, R16, 0xf, RZ, 0xc0, !PT ;  /* 0x0000000f10107812 */ /* 0x000fc400078ec0ff */
[----:B------:R-:W-:Y:S01]  /*38a0*/  IADD3 R14, -R25, 0x10, RZ ;  /* 0x00000010190e7810 */ /* 0x000fe20007ffe1ff */
[----:B------:R-:W-:Y:S01]  /*38b0*/  IMAD.IADD R7, R7, 0x1, R2 ;  /* 0x0000000107077824 */ /* 0x000fe200078e0202 */
[----:B------:R-:W-:Y:S02]  /*38c0*/  SHF.L.U64.HI R23, R176, 0x1, R179 ;  /* 0x00000001b0177819 */ /* 0x000fe400000102b3 */
[----:B------:R-:W-:Y:S02]  /*38d0*/  LOP3.LUT R14, R14, 0xf, RZ, 0xc0, !PT ;  /* 0x0000000f0e0e7812 */ /* 0x000fe400078ec0ff */
[----:B------:R-:W-:Y:S01]  /*38e0*/  SHF.L.U64.HI R24, R177, 0x1, R58 ;  /* 0x00000001b1187819 */ /* 0x000fe2000001023a */
[----:B---3--:R-:W-:Y:S01]  /*38f0*/  IMAD.SHL.U32 R10, R134, 0x2, RZ ;  /* 0x00000002860a7824 */ /* 0x008fe200078e00ff */
[----:B--2---:R-:W-:Y:S01]  /*3900*/  SHF.R.S32.HI R2, RZ, 0x1f, R9 ;  /* 0x0000001fff027819 */ /* 0x004fe20000011409 */
[----:B------:R-:W-:Y:S01]  /*3910*/  IMAD.WIDE.U32 R6, R9, c[0x0][0x1f0], R6 ;  /* 0x00007c0009067a25 */ /* 0x000fe200078e0006 */
[----:B------:R1:W-:Y:S03]  /*3920*/  STL [R1+0x50], R9 ;  /* 0x0000500901007387 */ /* 0x0003e60000100800 */
[----:B------:R-:W-:-:S04]  /*3930*/  IMAD R2, R2, c[0x0][0x1f0], RZ ;  /* 0x00007c0002027a24 */ /* 0x000fc800078e02ff */
[----:B------:R-:W-:Y:S01]  /*3940*/  IMAD R5, R9, c[0x0][0x1f4], R2 ;  /* 0x00007d0009057a24 */ /* 0x000fe200078e0202 */
[----:B------:R-:W-:-:S04]  /*3950*/  IADD3 R2, P0, R6, UR18, RZ ;  /* 0x0000001206027c10 */ /* 0x000fc8000ff1e0ff */
[----:B------:R-:W-:Y:S02]  /*3960*/  IADD3.X R6, R7, UR15, R5, P0, !PT ;  /* 0x0000000f07067c10 */ /* 0x000fe400087fe405 */
[----:B------:R-:W-:-:S04]  /*3970*/  LEA R7, P0, R2, c[0x0][0x1c8], 0x1 ;  /* 0x0000720002077a11 */ /* 0x000fc800078008ff */
[----:B------:R-:W-:Y:S02]  /*3980*/  LEA.HI.X R6, R2, c[0x0][0x1cc], R6, 0x1, P0 ;  /* 0x0000730002067a11 */ /* 0x000fe400000f0c06 */
[----:B------:R-:W2:Y:S04]  /*3990*/  SHFL.IDX PT, R2, R7, 0x1, 0x181f ;  /* 0x00381f0007027f89 */ /* 0x000ea800000e0000 */
[----:B------:R-:W3:Y:S01]  /*39a0*/  SHFL.IDX PT, R5, R6, 0x1, 0x181f ;  /* 0x00381f0006057f89 */ /* 0x000ee200000e0000 */
[----:B-1----:R-:W-:Y:S01]  /*39b0*/  IMAD.SHL.U32 R9, R176, 0x2, RZ ;  /* 0x00000002b0097824 */ /* 0x002fe200078e00ff */
[----:B--2---:R-:W-:-:S04]  /*39c0*/  IADD3 R20, P6, P0, R20, R2, R12 ;  /* 0x0000000214147210 */ /* 0x004fc800078de00c */
[----:B---3--:R-:W-:Y:S02]  /*39d0*/  IADD3.X R21, RZ, R5, R8, P6, P0 ;  /* 0x00000005ff157210 */ /* 0x008fe400037e0408 */
[----:B------:R-:W-:-:S04]  /*39e0*/  IADD3 R18, P6, P0, R18, R2, R10 ;  /* 0x0000000212127210 */ /* 0x000fc800078de00a */
[----:B------:R-:W-:Y:S02]  /*39f0*/  IADD3.X R19, RZ, R5, R11, P6, P0 ;  /* 0x00000005ff137210 */ /* 0x000fe400037e040b */
[----:B------:R-:W-:-:S04]  /*3a00*/  IADD3 R16, P6, P0, R16, R2, R9 ;  /* 0x0000000210107210 */ /* 0x000fc800078de009 */
[-C--:B------:R-:W-:Y:S02]  /*3a10*/  IADD3.X R17, RZ, R5.reuse, R23, P6, P0 ;  /* 0x00000005ff117210 */ /* 0x080fe400037e0417 */
[----:B------:R-:W-:Y:S02]  /*3a20*/  IADD3 R14, P6, P0, R14, R2, R22 ;  /* 0x000000020e0e7210 */ /* 0x000fe400078de016 */
[----:B------:R-:W1:Y:S02]  /*3a30*/  SHFL.IDX PT, R2, R7, RZ, 0x181f ;  /* 0x00181fff07027589 */ /* 0x000e6400000e0000 */
[----:B------:R-:W-:Y:S02]  /*3a40*/  IADD3.X R15, RZ, R5, R24, P6, P0 ;  /* 0x00000005ff0f7210 */ /* 0x000fe400037e0418 */
[----:B------:R-:W2:Y:S01]  /*3a50*/  SHFL.IDX PT, R5, R6, RZ, 0x181f ;  /* 0x00181fff06057589 */ /* 0x000ea200000e0000 */
[----:B-1----:R-:W-:-:S05]  /*3a60*/  IADD3 R12, P0, R2, R12, RZ ;  /* 0x0000000c020c7210 */ /* 0x002fca0007f1e0ff */
[----:B--2---:R-:W-:Y:S01]  /*3a70*/  IMAD.X R13, R5, 0x1, R8, P0 ;  /* 0x00000001050d7824 */ /* 0x004fe200000e0608 */
[----:B------:R-:W-:-:S04]  /*3a80*/  IADD3 R10, P0, R2, R10, RZ ;  /* 0x0000000a020a7210 */ /* 0x000fc80007f1e0ff */
[----:B------:R1:W-:Y:S01]  /*3a90*/  LDGSTS.E.BYPASS.LTC128B.128 [R86+0x10100], [R12.64], !P5 ;  /* 0x101000000c567fae */ /* 0x0003e2000e901d4c */
[----:B------:R-:W-:Y:S01]  /*3aa0*/  IMAD.X R11, R5, 0x1, R11, P0 ;  /* 0x00000001050b7824 */ /* 0x000fe200000e060b */
[----:B------:R-:W-:-:S04]  /*3ab0*/  IADD3 R8, P0, R2, R9, RZ ;  /* 0x0000000902087210 */ /* 0x000fc80007f1e0ff */
[----:B------:R1:W-:Y:S01]  /*3ac0*/  LDGSTS.E.BYPASS.LTC128B.128 [R86+0x12100], [R10.64], !P4 ;  /* 0x121000000a567fae */ /* 0x0003e2000e101d4c */
[----:B------:R-:W-:Y:S01]  /*3ad0*/  IMAD.X R9, R5, 0x1, R23, P0 ;  /* 0x0000000105097824 */ /* 0x000fe200000e0617 */
[----:B------:R-:W-:-:S04]  /*3ae0*/  IADD3 R6, P0, R2, R22, RZ ;  /* 0x0000001602067210 */ /* 0x000fc80007f1e0ff */
[----:B------:R1:W-:Y:S01]  /*3af0*/  LDGSTS.E.BYPASS.LTC128B.128 [R86+0x14100], [R8.64], !P3 ;  /* 0x1410000008567fae */ /* 0x0003e2000d901d4c */
[----:B------:R-:W-:Y:S01]  /*3b00*/  IMAD.X R7, R5, 0x1, R24, P0 ;  /* 0x0000000105077824 */ /* 0x000fe200000e0618 */
[----:B------:R-:W-:-:S04]  /*3b10*/  ISETP.NE.U32.AND P0, PT, R28, RZ, PT ;  /* 0x000000ff1c00720c */ /* 0x000fc80003f05070 */
[----:B------:R1:W-:Y:S09]  /*3b20*/  LDGSTS.E.BYPASS.LTC128B.128 [R86+0x16100], [R6.64], !P2 ;  /* 0x1610000006567fae */ /* 0x0003f2000d101d4c */
[----:B------:R1:W-:Y:S01]  /*3b30*/  LDGSTS.E.BYPASS.LTC128B.128.ZFILL [R86+0x11100], [R20.64], P0 ;  /* 0x1110000014567fae */ /* 0x0003e20008141d4c */
[----:B------:R-:W-:-:S13]  /*3b40*/  ISETP.NE.U32.AND P0, PT, R27, RZ, PT ;  /* 0x000000ff1b00720c */ /* 0x000fda0003f05070 */
[----:B------:R1:W-:Y:S01]  /*3b50*/  LDGSTS.E.BYPASS.LTC128B.128.ZFILL [R86+0x13100], [R18.64], P0 ;  /* 0x1310000012567fae */ /* 0x0003e20008141d4c */
[----:B------:R-:W-:-:S13]  /*3b60*/  ISETP.NE.U32.AND P0, PT, R26, RZ, PT ;  /* 0x000000ff1a00720c */ /* 0x000fda0003f05070 */
[----:B------:R1:W-:Y:S01]  /*3b70*/  LDGSTS.E.BYPASS.LTC128B.128.ZFILL [R86+0x15100], [R16.64], P0 ;  /* 0x1510000010567fae */ /* 0x0003e20008141d4c */
[----:B------:R-:W-:-:S13]  /*3b80*/  ISETP.NE.U32.AND P0, PT, R25, RZ, PT ;  /* 0x000000ff1900720c */ /* 0x000fda0003f05070 */
[----:B------:R1:W-:Y:S02]  /*3b90*/  LDGSTS.E.BYPASS.LTC128B.128.ZFILL [R86+0x17100], [R14.64], P0 ;  /* 0x171000000e567fae */ /* 0x0003e40008141d4c */
.L_x_25:
[----:B--234-:R-:W-:Y:S01]  /*3ba0*/  LOP3.LUT R2, R84, 0xffffffe0, RZ, 0xc0, !PT ;  /* 0xffffffe054027812 */ /* 0x01cfe200078ec0ff */
[----:B-1----:R-:W-:Y:S01]  /*3bb0*/  IMAD.U32 R6, RZ, RZ, UR4 ;  /* 0x00000004ff067e24 */ /* 0x002fe2000f8e00ff */
[----:B------:R-:W0:Y:S01]  /*3bc0*/  LDGDEPBAR ;  /* 0x00000000000079af */ /* 0x000e220000000000 */
[----:B------:R-:W-:Y:S02]  /*3bd0*/  IMAD.SHL.U32 R248, R3, 0x2, RZ ;  /* 0x0000000203f87824 */ /* 0x000fe400078e00ff */
[----:B------:R-:W-:Y:S02]  /*3be0*/  IMAD.IADD R2, R85, 0x1, -R2 ;  /* 0x0000000155027824 */ /* 0x000fe400078e0a02 */
[----:B------:R-:W-:Y:S01]  /*3bf0*/  IMAD R249, R4, 0x2, R248 ;  /* 0x0000000204f97824 */ /* 0x000fe200078e02f8 */
[C---:B------:R-:W-:Y:S01]  /*3c00*/  LEA R252, R0.reuse, R248, 0x1 ;  /* 0x000000f800fc7211 */ /* 0x040fe200078e08ff */
[----:B------:R-:W-:Y:S01]  /*3c10*/  LDSM.16.MT88.4 R60, [R248+0x2900] ;  /* 0x00290000f83c783b */ /* 0x000fe20000004200 */
[----:B------:R-:W-:Y:S01]  /*3c20*/  SHF.R.S32.HI R5, RZ, 0x1f, R2 ;  /* 0x0000001fff057819 */ /* 0x000fe20000011402 */
[----:B------:R-:W-:-:S02]  /*3c30*/  IMAD R251, R0, 0x2, R249 ;  /* 0x0000000200fb7824 */ /* 0x000fc400078e02f9 */
[----:B------:R-:W-:Y:S01]  /*3c40*/  LDSM.16.MT88.4 R24, [R252+0x100] ;  /* 0x00010000fc18783b */ /* 0x000fe20000004200 */
[----:B------:R-:W-:-:S03]  /*3c50*/  LEA.HI R5, R5, R2, RZ, 0x2 ;  /* 0x0000000205057211 */ /* 0x000fc600078f10ff */
[----:B------:R-:W-:Y:S01]  /*3c60*/  LDSM.16.MT88.4 R84, [R249+0x2900] ;  /* 0x00290000f954783b */ /* 0x000fe20000004200 */
[----:B------:R-:W-:-:S03]  /*3c70*/  LOP3.LUT R5, R5, 0x7ffffffc, RZ, 0xc0, !PT ;  /* 0x7ffffffc05057812 */ /* 0x000fc600078ec0ff */
[----:B------:R-:W-:Y:S01]  /*3c80*/  LDSM.16.MT88.4 R76, [R249+0x900] ;  /* 0x00090000f94c783b */ /* 0x000fe20000004200 */
[----:B------:R-:W-:-:S03]  /*3c90*/  IADD3 R2, R2, -R5, RZ ;  /* 0x8000000502027210 */ /* 0x000fc60007ffe0ff */
[----:B------:R-:W-:Y:S02]  /*3ca0*/  LDSM.16.MT88.4 R68, [R252+0x900] ;  /* 0x00090000fc44783b */ /* 0x000fe40000004200 */
[----:B------:R-:W-:-:S05]  /*3cb0*/  IMAD R2, R2, -0x2, R6 ;  /* 0xfffffffe02027824 */ /* 0x000fca00078e0206 */
[----:B------:R-:W-:-:S04]  /*3cc0*/  ISETP.GT.AND P0, PT, R2, RZ, PT ;  /* 0x000000ff0200720c */ /* 0x000fc80003f04270 */
[----:B------:R-:W-:Y:S02]  /*3cd0*/  FSEL R15, R74, -INF , P0 ;  /* 0xff8000004a0f7808 */ /* 0x000fe40000000000 */
[----:B------:R-:W-:Y:S02]  /*3ce0*/  FSEL R10, R80, -INF , P0 ;  /* 0xff800000500a7808 */ /* 0x000fe40000000000 */
[----:B------:R-:W-:Y:S01]  /*3cf0*/  ISETP.GT.AND P0, PT, R2, 0x1, PT ;  /* 0x000000010200780c */ /* 0x000fe20003f04270 */
[----:B------:R-:W-:Y:S03]  /*3d00*/  LDSM.16.MT88.4 R80, [R249+0x2100] ;  /* 0x00210000f950783b */ /* 0x000fe60000004200 */
        /* <DEDUP_REMOVED lines=54> */
[----:B------:R-:W-:Y:S02]  /*4070*/  FMNMX.FTZ R13, R19, R13, !PT ;  /* 0x0000000d130d7209 */ /* 0x000fe40007810000 */
[----:B------:R-:W-:Y:S02]  /*4080*/  ISETP.GT.AND P0, PT, R2, 0x38, PT ;  /* 0x000000380200780c */ /* 0x000fe40003f04270 */
[----:B------:R-:W-:Y:S02]  /*4090*/  FMNMX.FTZ R5, R106, R5, !PT ;  /* 0x000000056a057209 */ /* 0x000fe40007810000 */
[----:B------:R-:W-:Y:S02]  /*40a0*/  FMNMX.FTZ R13, R18, R13, !PT ;  /* 0x0000000d120d7209 */ /* 0x000fe40007810000 */
[----:B------:R-:W-:Y:S02]  /*40b0*/  FSEL R108, R29, -INF , P0 ;  /* 0xff8000001d6c7808 */ /* 0x000fe40000000000 */
[----:B------:R-:W-:-:S02]  /*40c0*/  FSEL R104, R33, -INF , P0 ;  /* 0xff80000021687808 */ /* 0x000fc40000000000 */
[----:B------:R-:W-:Y:S01]  /*40d0*/  ISETP.GT.AND P0, PT, R2, 0x39, PT ;  /* 0x000000390200780c */ /* 0x000fe20003f04270 */
[----:B------:R-:W-:Y:S01]  /*40e0*/  LDSM.16.MT88.4 R32, [R248+0x900] ;  /* 0x00090000f820783b */ /* 0x000fe20000004200 */
[----:B------:R-:W-:Y:S02]  /*40f0*/  FMNMX.FTZ R2, R105, R5, !PT ;  /* 0x0000000569027209 */ /* 0x000fe40007810000 */
[----:B------:R-:W-:Y:S02]  /*4100*/  FMNMX.FTZ R5, R17, R13, !PT ;  /* 0x0000000d11057209 */ /* 0x000fe40007810000 */
[----:B------:R-:W-:Y:S02]  /*4110*/  FSEL R102, R31, -INF , P0 ;  /* 0xff8000001f667808 */ /* 0x000fe40000000000 */
[----:B------:R-:W-:Y:S01]  /*4120*/  FMNMX.FTZ R5, R16, R5, !PT ;  /* 0x0000000510057209 */ /* 0x000fe20007810000 */
[----:B------:R-:W-:Y:S01]  /*4130*/  LDSM.16.MT88.4 R28, [R249+0x100] ;  /* 0x00010000f91c783b */ /* 0x000fe20000004200 */
[----:B------:R-:W-:-:S02]  /*4140*/  FMNMX.FTZ R2, R104, R2, !PT ;  /* 0x0000000268027209 */ /* 0x000fc40007810000 */
        /* <DEDUP_REMOVED lines=14> */
[----:B------:R-:W1:Y:S01]  /*4230*/  SHFL.BFLY PT, R132, R2, 0x1, 0x1f ;  /* 0x0c201f0002847f89 */ /* 0x000e6200000e0000 */
[----:B------:R-:W-:-:S05]  /*4240*/  FMNMX.FTZ R5, R101, R5, !PT ;  /* 0x0000000565057209 */ /* 0x000fca0007810000 */
[----:B------:R-:W2:Y:S01]  /*4250*/  SHFL.BFLY PT, R23, R5, 0x2, 0x1f ;  /* 0x0c401f0005177f89 */ /* 0x000ea200000e0000 */
[----:B-1----:R-:W-:-:S04]  /*4260*/  FMNMX.FTZ R132, R2, R132, !PT ;  /* 0x0000008402847209 */ /* 0x002fc80007810000 */
[C---:B------:R-:W-:Y:S01]  /*4270*/  FSETP.NEU.FTZ.AND P0, PT, R132.reuse, -INF , PT ;  /* 0xff8000008400780b */ /* 0x040fe20003f1d000 */
[----:B------:R-:W-:Y:S01]  /*4280*/  FMUL.FTZ R13, R132, c[0x0][0x2d0] ;  /* 0x0000b400840d7a20 */ /* 0x000fe20000410000 */
[----:B--2---:R-:W-:-:S04]  /*4290*/  FMNMX.FTZ R2, R5, R23, !PT ;  /* 0x0000001705027209 */ /* 0x004fc80007810000 */
[----:B------:R-:W-:Y:S01]  /*42a0*/  FSEL R13, R13, RZ, P0 ;  /* 0x000000ff0d0d7208 */ /* 0x000fe20000000000 */
[----:B------:R-:W1:Y:S04]  /*42b0*/  SHFL.BFLY PT, R5, R2, 0x1, 0x1f ;  /* 0x0c201f0002057f89 */ /* 0x000e6800000e0000 */
[--C-:B------:R-:W-:Y:S02]  /*42c0*/  FFMA.FTZ R12, R12, c[0x0][0x2d0], -R13.reuse ;  /* 0x0000b4000c0c7a23 */ /* 0x100fe4000001080d */
[--C-:B------:R-:W-:Y:S02]  /*42d0*/  FFMA.FTZ R14, R14, c[0x0][0x2d0], -R13.reuse ;  /* 0x0000b4000e0e7a23 */ /* 0x100fe4000001080d */
[----:B------:R2:W-:Y:S01]  /*42e0*/  MUFU.EX2 R98, R12 ;  /* 0x0000000c00627308 */ /* 0x0005e20000000800 */
[----:B------:R-:W-:-:S02]  /*42f0*/  FFMA.FTZ R10, R10, c[0x0][0x2d0], -R13 ;  /* 0x0000b4000a0a7a23 */ /* 0x000fc4000001080d */
[--C-:B------:R-:W-:Y:S02]  /*4300*/  FFMA.FTZ R9, R9, c[0x0][0x2d0], -R13.reuse ;  /* 0x0000b40009097a23 */ /* 0x100fe4000001080d */
[--C-:B------:R-:W-:Y:S02]  /*4310*/  FFMA.FTZ R8, R8, c[0x0][0x2d0], -R13.reuse ;  /* 0x0000b40008087a23 */ /* 0x100fe4000001080d */
[--C-:B------:R-:W-:Y:S01]  /*4320*/  FFMA.FTZ R7, R7, c[0x0][0x2d0], -R13.reuse ;  /* 0x0000b40007077a23 */ /* 0x100fe2000001080d */
[----:B------:R-:W-:Y:S01]  /*4330*/  MUFU.EX2 R100, R14 ;  /* 0x0000000e00647308 */ /* 0x000fe20000000800 */
[--C-:B------:R-:W-:Y:S02]  /*4340*/  FFMA.FTZ R11, R11, c[0x0][0x2d0], -R13.reuse ;  /* 0x0000b4000b0b7a23 */ /* 0x100fe4000001080d */
[----:B------:R-:W-:Y:S01]  /*4350*/  FFMA.FTZ R6, R6, c[0x0][0x2d0], -R13 ;  /* 0x0000b40006067a23 */ /* 0x000fe2000001080d */
[----:B-1----:R-:W-:-:S04]  /*4360*/  FMNMX.FTZ R2, R5, R2, !PT ;  /* 0x0000000205027209 */ /* 0x002fc80007810000 */
[----:B------:R-:W-:Y:S01]  /*4370*/  MUFU.EX2 R91, R10 ;  /* 0x0000000a005b7308 */ /* 0x000fe20000000800 */
[C---:B------:R-:W-:Y:S01]  /*4380*/  FSETP.NEU.FTZ.AND P0, PT, R2.reuse, -INF , PT ;  /* 0xff8000000200780b */ /* 0x040fe20003f1d000 */
[----:B--2---:R-:W-:-:S06]  /*4390*/  FMUL.FTZ R12, R2, c[0x0][0x2d0] ;  /* 0x0000b400020c7a20 */ /* 0x004fcc0000410000 */
[----:B------:R-:W1:Y:S01]  /*43a0*/  MUFU.EX2 R90, R9 ;  /* 0x00000009005a7308 */ /* 0x000e620000000800 */
[----:B------:R-:W-:Y:S02]  /*43b0*/  FSEL R12, R12, RZ, P0 ;  /* 0x000000ff0c0c7208 */ /* 0x000fe40000000000 */
[----:B------:R-:W-:-:S03]  /*43c0*/  PLOP3.LUT P0, PT, PT, PT, UP0, 0x40, 0x0 ;  /* 0x000000000000781c */ /* 0x000fc60003f0e808 */
[--C-:B------:R-:W-:Y:S02]  /*43d0*/  FFMA.FTZ R3, R19, c[0x0][0x2d0], -R12.reuse ;  /* 0x0000b40013037a23 */ /* 0x100fe4000001080c */
[--C-:B------:R-:W-:Y:S01]  /*43e0*/  FFMA.FTZ R15, R15, c[0x0][0x2d0], -R12.reuse ;  /* 0x0000b4000f0f7a23 */ /* 0x100fe2000001080c */
[----:B------:R1:W-:Y:S01]  /*43f0*/  MUFU.EX2 R93, R8 ;  /* 0x00000008005d7308 */ /* 0x0003e20000000800 */
[----:B------:R-:W-:-:S07]  /*4400*/  FFMA.FTZ R20, R20, c[0x0][0x2d0], -R12 ;  /* 0x0000b40014147a23 */ /* 0x000fce000001080c */
[----:B------:R2:W-:Y:S08]  /*4410*/  MUFU.EX2 R14, R3 ;  /* 0x00000003000e7308 */ /* 0x0005f00000000800 */
[----:B------:R-:W-:Y:S01]  /*4420*/  MUFU.EX2 R88, R15 ;  /* 0x0000000f00587308 */ /* 0x000fe20000000800 */
[----:B-1----:R-:W-:Y:S01]  /*4430*/  F2FP.BF16.PACK_AB R8, R90, R91 ;  /* 0x0000005b5a08723e */ /* 0x002fe200000010ff */
[----:B--2---:R-:W-:-:S06]  /*4440*/  FFMA.FTZ R3, R18, c[0x0][0x2d0], -R12 ;  /* 0x0000b40012037a23 */ /* 0x004fcc000001080c */
[----:B------:R-:W1:Y:S08]  /*4450*/  MUFU.EX2 R92, R7 ;  /* 0x00000007005c7308 */ /* 0x000e700000000800 */
[----:B------:R-:W2:Y:S08]  /*4460*/  MUFU.EX2 R15, R20 ;  /* 0x00000014000f7308 */ /* 0x000eb00000000800 */
[----:B------:R3:W4:Y:S01]  /*4470*/  MUFU.EX2 R89, R3 ;  /* 0x0000000300597308 */ /* 0x0007220000000800 */
[----:B-1----:R-:W-:-:S07]  /*4480*/  F2FP.BF16.PACK_AB R10, R92, R93 ;  /* 0x0000005d5c0a723e */ /* 0x002fce00000010ff */
[----:B------:R4:W-:Y:S01]  /*4490*/  MUFU.EX2 R99, R11 ;  /* 0x0000000b00637308 */ /* 0x0009e20000000800 */
[----:B--2---:R-:W-:Y:S01]  /*44a0*/  F2FP.BF16.PACK_AB R9, R15, R88 ;  /* 0x000000580f09723e */ /* 0x004fe200000010ff */
[----:B---3--:R-:W-:-:S06]  /*44b0*/  FFMA.FTZ R3, R17, c[0x0][0x2d0], -R12 ;  /* 0x0000b40011037a23 */ /* 0x008fcc000001080c */
[----:B------:R-:W1:Y:S01]  /*44c0*/  MUFU.EX2 R96, R6 ;  /* 0x0000000600607308 */ /* 0x000e620000000800 */
[----:B----4-:R-:W-:-:S07]  /*44d0*/  F2FP.BF16.PACK_AB R11, R89, R14 ;  /* 0x0000000e590b723e */ /* 0x010fce00000010ff */
[----:B------:R2:W-:Y:S01]  /*44e0*/  MUFU.EX2 R94, R3 ;  /* 0x00000003005e7308 */ /* 0x0005e20000000800 */
[----:B------:R-:W-:Y:S01]  /*44f0*/  HMMA.16816.F32.BF16 R40, R8, R24, RZ ;  /* 0x000000180828723c */ /* 0x000fe200000418ff */
[----:B-1----:R-:W-:Y:S02]  /*4500*/  F2FP.BF16.PACK_AB R4, R98, R96 ;  /* 0x000000606204723e */ /* 0x002fe400000010ff */
[----:B------:R-:W-:-:S05]  /*4510*/  F2FP.BF16.PACK_AB R6, R100, R99 ;  /* 0x000000636406723e */ /* 0x000fca00000010ff */
[----:B------:R-:W-:Y:S01]  /*4520*/  HMMA.16816.F32.BF16 R56, R8, R28, RZ ;  /* 0x0000001c0838723c */ /* 0x000fe200000418ff */
[----:B--2---:R-:W-:-:S04]  /*4530*/  FFMA.FTZ R3, R16, c[0x0][0x2d0], -R12 ;  /* 0x0000b40010037a23 */ /* 0x004fc8000001080c */
[----:B------:R1:W2:Y:S03]  /*4540*/  MUFU.EX2 R95, R3 ;  /* 0x00000003005f7308 */ /* 0x0002a60000000800 */
[C---:B------:R-:W-:Y:S08]  /*4550*/  HMMA.16816.F32.BF16 R16, R8.reuse, R38, RZ ;  /* 0x000000260810723c */ /* 0x040ff000000418ff */
[----:B------:R-:W-:Y:S01]  /*4560*/  HMMA.16816.F32.BF16 R44, R8, R30, RZ ;  /* 0x0000001e082c723c */ /* 0x000fe200000418ff */
[----:B-1----:R-:W-:Y:S01]  /*4570*/  FFMA.FTZ R3, R21, c[0x0][0x2d0], -R12 ;  /* 0x0000b40015037a23 */ /* 0x002fe2000001080c */
[----:B--2---:R-:W-:-:S06]  /*4580*/  F2FP.BF16.PACK_AB R5, R95, R94 ;  /* 0x0000005e5f05723e */ /* 0x004fcc00000010ff */
[----:B------:R-:W-:Y:S01]  /*4590*/  HMMA.16816.F32.BF16 R28, R8, R50, RZ ;  /* 0x00000032081c723c */ /* 0x000fe200000418ff */
[----:B------:R1:W-:Y:S02]  /*45a0*/  MUFU.EX2 R97, R3 ;  /* 0x0000000300617308 */ /* 0x0003e40000000800 */
[----:B-1----:R-:W-:-:S05]  /*45b0*/  FFMA.FTZ R3, R22, c[0x0][0x2d0], -R12 ;  /* 0x0000b40016037a23 */ /* 0x002fca000001080c */
[C---:B------:R-:W-:Y:S01]  /*45c0*/  HMMA.16816.F32.BF16 R20, R8.reuse, R36, RZ ;  /* 0x000000240814723c */ /* 0x040fe200000418ff */
[----:B------:R-:W1:Y:S07]  /*45d0*/  MUFU.EX2 R103, R3 ;  /* 0x0000000300677308 */ /* 0x000e6e0000000800 */
[C---:B------:R-:W-:Y:S08]  /*45e0*/  HMMA.16816.F32.BF16 R36, R8.reuse, R26, RZ ;  /* 0x0000001a0824723c */ /* 0x040ff000000418ff */
[----:B------:R-:W-:Y:S01]  /*45f0*/  HMMA.16816.F32.BF16 R24, R8, R52, RZ ;  /* 0x000000340818723c */ /* 0x000fe200000418ff */
[----:B-1----:R-:W-:-:S07]  /*4600*/  F2FP.BF16.PACK_AB R7, R103, R97 ;  /* 0x000000616707723e */ /* 0x002fce00000010ff */
[----:B------:R-:W-:Y:S08]  /*4610*/  HMMA.16816.F32.BF16 R120, R4, R34, R16 ;  /* 0x000000220478723c */ /* 0x000ff00000041810 */
[----:B------:R-:W-:Y:S08]  /*4620*/  HMMA.16816.F32.BF16 R16, R8, R80, RZ ;  /* 0x000000500810723c */ /* 0x000ff000000418ff */
[----:B------:R-:W-:Y:S08]  /*4630*/  HMMA.16816.F32.BF16 R164, R4, R32, R20 ;  /* 0x0000002004a4723c */ /* 0x000ff00000041814 */
[----:B------:R-:W-:Y:S01]  /*4640*/  HMMA.16816.F32.BF16 R32, R8, R48, RZ ;  /* 0x000000300820723c */ /* 0x000fe200000418ff */
[----:B------:R-:W1:Y:S01]  /*4650*/  LDSM.16.MT88.4 R48, [R252+0x2100] ;  /* 0x00210000fc30783b */ /* 0x000e620000004200 */
[----:B------:R-:W-:Y:S01]  /*4660*/  IMAD.MOV.U32 R130, RZ, RZ, R122 ;  /* 0x000000ffff827224 */ /* 0x000fe200078e007a */
[----:B------:R-:W-:Y:S01]  /*4670*/  MOV R129, R123 ;  /* 0x0000007b00817202 */ /* 0x000fe20000000f00 */
[----:B------:R-:W-:-:S02]  /*4680*/  IMAD.MOV.U32 R128, RZ, RZ, R120 ;  /* 0x000000ffff807224 */ /* 0x000fc400078e0078 */
[----:B------:R-:W-:Y:S02]  /*4690*/  IMAD.MOV.U32 R127, RZ, RZ, R121 ;  /* 0x000000ffff7f7224 */ /* 0x000fe400078e0079 */
[C---:B------:R-:W-:Y:S08]  /*46a0*/  HMMA.16816.F32.BF16 R24, R4.reuse, R60, R24 ;  /* 0x0000003c0418723c */ /* 0x040ff00000041818 */
[C---:B------:R-:W-:Y:S08]  /*46b0*/  HMMA.16816.F32.BF16 R16, R4.reuse, R84, R16 ;  /* 0x000000540410723c */ /* 0x040ff00000041810 */
[----:B------:R-:W-:Y:S01]  /*46c0*/  HMMA.16816.F32.BF16 R148, R4, R78, R44 ;  /* 0x0000004e0494723c */ /* 0x000fe2000004182c */
[----:B------:R-:W-:Y:S07]  /*46d0*/  LDSM.16.MT88.4 R44, [R248+0x4100] ;  /* 0x00410000f82c783b */ /* 0x000fee0000004200 */
[----:B------:R-:W-:Y:S01]  /*46e0*/  MOV R145, R25 ;  /* 0x0000001900917202 */ /* 0x000fe20000000f00 */
[----:B------:R-:W-:Y:S01]  /*46f0*/  IMAD.MOV.U32 R144, RZ, RZ, R26 ;  /* 0x000000ffff907224 */ /* 0x000fe200078e001a */
[----:B------:R-:W-:Y:S01]  /*4700*/  MOV R138, R24 ;  /* 0x00000018008a7202 */ /* 0x000fe20000000f00 */
[----:B------:R-:W-:Y:S01]  /*4710*/  IMAD.MOV.U32 R139, RZ, RZ, R27 ;  /* 0x000000ffff8b7224 */ /* 0x000fe200078e001b */
[----:B------:R-:W-:Y:S01]  /*4720*/  HMMA.16816.F32.BF16 R20, R8, R54, RZ ;  /* 0x000000360814723c */ /* 0x000fe200000418ff */
[----:B------:R-:W2:Y:S03]  /*4730*/  LDSM.16.MT88.4 R24, [R252+0x2900] ;  /* 0x00290000fc18783b */ /* 0x000ea60000004200 */
[----:B------:R-:W-:Y:S01]  /*4740*/  IMAD.MOV.U32 R137, RZ, RZ, R19 ;  /* 0x000000ffff897224 */ /* 0x000fe200078e0013 */
[----:B------:R-:W-:Y:S01]  /*4750*/  MOV R131, R17 ;  /* 0x0000001100837202 */ /* 0x000fe20000000f00 */
[----:B------:R-:W-:Y:S01]  /*4760*/  IMAD.MOV.U32 R136, RZ, RZ, R18 ;  /* 0x000000ffff887224 */ /* 0x000fe200078e0012 */
[----:B------:R-:W-:Y:S01]  /*4770*/  LDSM.16.MT88.4 R52, [R249+0x4100] ;  /* 0x00410000f934783b */ /* 0x000fe20000004200 */
[----:B------:R-:W-:Y:S01]  /*4780*/  HMMA.16816.F32.BF16 R120, R4, R68, R40 ;  /* 0x000000440478723c */ /* 0x000fe20000041828 */
[----:B------:R-:W-:-:S02]  /*4790*/  IMAD.MOV.U32 R80, RZ, RZ, R16 ;  /* 0x000000ffff507224 */ /* 0x000fc400078e0010 */
[----:B------:R-:W3:Y:S05]  /*47a0*/  LDSM.16.MT88.4 R40, [R251+0x2900] ;  /* 0x00290000fb28783b */ /* 0x000eea0000004200 */
[C---:B------:R-:W-:Y:S08]  /*47b0*/  HMMA.16816.F32.BF16 R28, R4.reuse, R66, R28 ;  /* 0x00000042041c723c */ /* 0x040ff0000004181c */
[----:B------:R-:W-:Y:S08]  /*47c0*/  HMMA.16816.F32.BF16 R32, R4, R64, R32 ;  /* 0x000000400420723c */ /* 0x000ff00000041820 */
[----:B-1----:R-:W-:Y:S01]  /*47d0*/  HMMA.16816.F32.BF16 R16, R8, R48, RZ ;  /* 0x000000300810723c */ /* 0x002fe200000418ff */
[----:B------:R-:W-:Y:S01]  /*47e0*/  IMAD.MOV.U32 R124, RZ, RZ, R120 ;  /* 0x000000ffff7c7224 */ /* 0x000fe200078e0078 */
[----:B------:R-:W-:Y:S01]  /*47f0*/  MOV R126, R122 ;  /* 0x0000007a007e7202 */ /* 0x000fe20000000f00 */
[----:B------:R-:W-:Y:S01]  /*4800*/  IMAD.MOV.U32 R125, RZ, RZ, R123 ;  /* 0x000000ffff7d7224 */ /* 0x000fe200078e007b */
[----:B------:R-:W-:-:S04]  /*4810*/  MOV R123, R121 ;  /* 0x00000079007b7202 */ /* 0x000fc80000000f00 */
[C---:B------:R-:W-:Y:S01]  /*4820*/  HMMA.16816.F32.BF16 R156, R4.reuse, R76, R56 ;  /* 0x0000004c049c723c */ /* 0x040fe20000041838 */
[----:B------:R-:W1:Y:S01]  /*4830*/  LDSM.16.MT88.4 R56, [R248+0x4900] ;  /* 0x00490000f838783b */ /* 0x000e620000004200 */
[----:B------:R-:W-:Y:S01]  /*4840*/  IMAD.MOV.U32 R153, RZ, RZ, R29 ;  /* 0x000000ffff997224 */ /* 0x000fe200078e001d */
[----:B------:R-:W-:Y:S01]  /*4850*/  MOV R152, R30 ;  /* 0x0000001e00987202 */ /* 0x000fe20000000f00 */
[----:B------:R-:W-:Y:S02]  /*4860*/  IMAD.MOV.U32 R147, RZ, RZ, R31 ;  /* 0x000000ffff937224 */ /* 0x000fe400078e001f */
[----:B------:R-:W-:Y:S02]  /*4870*/  IMAD.MOV.U32 R146, RZ, RZ, R28 ;  /* 0x000000ffff927224 */ /* 0x000fe400078e001c */
[----:B------:R-:W-:Y:S01]  /*4880*/  HMMA.16816.F32.BF16 R140, R4, R70, R36 ;  /* 0x00000046048c723c */ /* 0x000fe20000041824 */
[----:B------:R-:W-:Y:S01]  /*4890*/  IMAD.MOV.U32 R120, RZ, RZ, R32 ;  /* 0x000000ffff787224 */ /* 0x000fe200078e0020 */
[----:B------:R-:W-:Y:S01]  /*48a0*/  MOV R118, R34 ;  /* 0x0000002200767202 */ /* 0x000fe20000000f00 */
[----:B------:R-:W-:-:S02]  /*48b0*/  IMAD.MOV.U32 R81, RZ, RZ, R33 ;  /* 0x000000ffff517224 */ /* 0x000fc400078e0021 */
[----:B------:R-:W-:-:S03]  /*48c0*/  IMAD.MOV.U32 R119, RZ, RZ, R35 ;  /* 0x000000ffff777224 */ /* 0x000fc600078e0023 */
[----:B------:R-:W-:Y:S01]  /*48d0*/  HMMA.16816.F32.BF16 R64, R4, R62, R20 ;  /* 0x0000003e0440723c */ /* 0x000fe20000041814 */
[----:B------:R-:W4:Y:S07]  /*48e0*/  LDSM.16.MT88.4 R60, [R252+0x4100] ;  /* 0x00410000fc3c783b */ /* 0x000f2e0000004200 */
[C---:B------:R-:W-:Y:S08]  /*48f0*/  HMMA.16816.F32.BF16 R20, R8.reuse, R82, RZ ;  /* 0x000000520814723c */ /* 0x040ff000000418ff */
[C---:B------:R-:W-:Y:S01]  /*4900*/  HMMA.16816.F32.BF16 R36, R8.reuse, R50, RZ ;  /* 0x000000320824723c */ /* 0x040fe200000418ff */
[----:B------:R-:W5:Y:S07]  /*4910*/  LDSM.16.MT88.4 R48, [R249+0x4900] ;  /* 0x00490000f930783b */ /* 0x000f6e0000004200 */
[C---:B------:R-:W-:Y:S08]  /*4920*/  HMMA.16816.F32.BF16 R28, R8.reuse, R74, RZ ;  /* 0x0000004a081c723c */ /* 0x040ff000000418ff */
[----:B------:R-:W-:Y:S08]  /*4930*/  HMMA.16816.F32.BF16 R32, R8, R72, RZ ;  /* 0x000000480820723c */ /* 0x000ff000000418ff */
[----:B--2---:R-:W-:Y:S08]  /*4940*/  HMMA.16816.F32.BF16 R72, R4, R24, R16 ;  /* 0x000000180448723c */ /* 0x004ff00000041810 */
[----:B------:R-:W-:Y:S07]  /*4950*/  HMMA.16816.F32.BF16 R16, R8, R44, RZ ;  /* 0x0000002c0810723c */ /* 0x000fee00000418ff */
[----:B------:R-:W-:Y:S01]  /*4960*/  IMAD.MOV.U32 R44, RZ, RZ, R130 ;  /* 0x000000ffff2c7224 */ /* 0x000fe200078e0082 */
[----:B------:R-:W-:Y:S01]  /*4970*/  HMMA.16816.F32.BF16 R68, R4, R86, R20 ;  /* 0x000000560444723c */ /* 0x000fe20000041814 */
[----:B------:R-:W-:-:S07]  /*4980*/  IMAD.MOV.U32 R45, RZ, RZ, R129 ;  /* 0x000000ffff2d7224 */ /* 0x000fce00078e0081 */
[C---:B------:R-:W-:Y:S01]  /*4990*/  HMMA.16816.F32.BF16 R76, R4.reuse, R26, R36 ;  /* 0x0000001a044c723c */ /* 0x040fe20000041824 */
[----:B------:R-:W2:Y:S07]  /*49a0*/  LDSM.16.MT88.4 R36, [R252+0x4900] ;  /* 0x00490000fc24783b */ /* 0x000eae0000004200 */
[C---:B---3--:R-:W-:Y:S08]  /*49b0*/  HMMA.16816.F32.BF16 R160, R4.reuse, R42, R28 ;  /* 0x0000002a04a0723c */ /* 0x048ff0000004181c */
[----:B------:R-:W-:Y:S01]  /*49c0*/  HMMA.16816.F32.BF16 R84, R4, R40, R32 ;  /* 0x000000280454723c */ /* 0x000fe20000041820 */
[----:B------:R-:W3:Y:S07]  /*49d0*/  LDSM.16.MT88.4 R40, [R251+0x4100] ;  /* 0x00410000fb28783b */ /* 0x000eee0000004200 */
[----:B------:R-:W-:Y:S07]  /*49e0*/  HMMA.16816.F32.BF16 R24, R8, R54, RZ ;  /* 0x000000360818723c */ /* 0x000fee00000418ff */
[----:B------:R-:W-:Y:S01]  /*49f0*/  MOV R54, R144 ;  /* 0x0000009000367202 */ /* 0x000fe20000000f00 */
[----:B-1----:R-:W-:Y:S01]  /*4a00*/  HMMA.16816.F32.BF16 R16, R4, R56, R16 ;  /* 0x000000380410723c */ /* 0x002fe20000041810 */
[----:B------:R-:W-:Y:S01]  /*4a10*/  IMAD.MOV.U32 R122, RZ, RZ, R163 ;  /* 0x000000ffff7a7224 */ /* 0x000fe200078e00a3 */
[----:B------:R-:W-:Y:S01]  /*4a20*/  MOV R121, R161 ;  /* 0x000000a100797202 */ /* 0x000fe20000000f00 */
[----:B------:R-:W-:-:S02]  /*4a30*/  IMAD.MOV.U32 R83, RZ, RZ, R162 ;  /* 0x000000ffff537224 */ /* 0x000fc400078e00a2 */
[----:B------:R-:W-:Y:S02]  /*4a40*/  IMAD.MOV.U32 R82, RZ, RZ, R160 ;  /* 0x000000ffff527224 */ /* 0x000fe400078e00a0 */
[----:B------:R-:W-:Y:S01]  /*4a50*/  IMAD.MOV.U32 R55, RZ, RZ, R139 ;  /* 0x000000ffff377224 */ /* 0x000fe200078e008b */
[C---:B----4-:R-:W-:Y:S07]  /*4a60*/  HMMA.16816.F32.BF16 R20, R8.reuse, R60, RZ ;  /* 0x0000003c0814723c */ /* 0x050fee00000418ff */
[----:B------:R-:W-:Y:S01]  /*4a70*/  IMAD.MOV.U32 R61, RZ, RZ, R153 ;  /* 0x000000ffff3d7224 */ /* 0x000fe200078e0099 */
[----:B------:R-:W-:Y:S01]  /*4a80*/  HMMA.16816.F32.BF16 R28, R8, R52, RZ ;  /* 0x00000034081c723c */ /* 0x000fe200000418ff */
[----:B------:R-:W-:-:S06]  /*4a90*/  IMAD.MOV.U32 R60, RZ, RZ, R146 ;  /* 0x000000ffff3c7224 */ /* 0x000fcc00078e0092 */
[----:B------:R-:W-:Y:S01]  /*4aa0*/  IMAD.MOV.U32 R53, RZ, RZ, R145 ;  /* 0x000000ffff357224 */ /* 0x000fe200078e0091 */
[----:B-----5:R-:W-:Y:S01]  /*4ab0*/  HMMA.16816.F32.BF16 R160, R4, R50, R24 ;  /* 0x0000003204a0723c */ /* 0x020fe20000041818 */
[----:B------:R-:W1:Y:S01]  /*4ac0*/  LDSM.16.MT88.4 R24, [R251+0x4900] ;  /* 0x00490000fb18783b */ /* 0x000e620000004200 */
[----:B------:R-:W-:Y:S01]  /*4ad0*/  MOV R57, R19 ;  /* 0x0000001300397202 */ /* 0x000fe20000000f00 */
[----:B------:R-:W-:Y:S01]  /*4ae0*/  IMAD.MOV.U32 R56, RZ, RZ, R17 ;  /* 0x000000ffff387224 */ /* 0x000fe200078e0011 */
[----:B------:R-:W-:Y:S01]  /*4af0*/  MOV R3, R16 ;  /* 0x0000001000037202 */ /* 0x000fe20000000f00 */
[----:B------:R-:W-:Y:S02]  /*4b00*/  IMAD.MOV.U32 R0, RZ, RZ, R18 ;  /* 0x000000ffff007224 */ /* 0x000fe400078e0012 */
[----:B------:R-:W-:Y:S01]  /*4b10*/  IMAD.MOV.U32 R52, RZ, RZ, R138 ;  /* 0x000000ffff347224 */ /* 0x000fe200078e008a */
[----:B------:R-:W-:Y:S01]  /*4b20*/  HMMA.16816.F32.BF16 R16, R8, R62, RZ ;  /* 0x0000003e0810723c */ /* 0x000fe200000418ff */
[----:B------:R-:W-:Y:S01]  /*4b30*/  IMAD.MOV.U32 R50, RZ, RZ, R136 ;  /* 0x000000ffff327224 */ /* 0x000fe200078e0088 */
[----:B------:R-:W-:-:S05]  /*4b40*/  MOV R51, R122 ;  /* 0x0000007a00337202 */ /* 0x000fca0000000f00 */
[----:B------:R-:W-:Y:S01]  /*4b50*/  IMAD.MOV.U32 R62, RZ, RZ, R152 ;  /* 0x000000ffff3e7224 */ /* 0x000fe200078e0098 */
[----:B--2---:R-:W-:Y:S01]  /*4b60*/  HMMA.16816.F32.BF16 R184, R4, R36, R20 ;  /* 0x0000002404b8723c */ /* 0x004fe20000041814 */
[----:B------:R-:W-:-:S06]  /*4b70*/  MOV R63, R147 ;  /* 0x00000093003f7202 */ /* 0x000fcc0000000f00 */
[----:B------:R-:W-:Y:S01]  /*4b80*/  MOV R36, R80 ;  /* 0x0000005000247202 */ /* 0x000fe20000000f00 */
[----:B------:R-:W-:Y:S01]  /*4b90*/  HMMA.16816.F32.BF16 R188, R4, R48, R28 ;  /* 0x0000003004bc723c */ /* 0x000fe2000004181c */
[----:B------:R-:W2:Y:S01]  /*4ba0*/  LDSM.16.MT88.4 R28, [R248+0x6100] ;  /* 0x00610000f81c783b */ /* 0x000ea20000004200 */
[----:B------:R-:W-:Y:S01]  /*4bb0*/  IMAD.MOV.U32 R37, RZ, RZ, R131 ;  /* 0x000000ffff257224 */ /* 0x000fe200078e0083 */
[----:B------:R-:W-:-:S04]  /*4bc0*/  MOV R80, R128 ;  /* 0x0000008000507202 */ /* 0x000fc80000000f00 */
[----:B------:R-:W-:Y:S01]  /*4bd0*/  MOV R49, R137 ;  /* 0x0000008900317202 */ /* 0x000fe20000000f00 */
[----:B---3--:R-:W-:Y:S01]  /*4be0*/  HMMA.16816.F32.BF16 R20, R8, R40, RZ ;  /* 0x000000280814723c */ /* 0x008fe200000418ff */
[----:B------:R-:W-:-:S06]  /*4bf0*/  IMAD.MOV.U32 R48, RZ, RZ, R123 ;  /* 0x000000ffff307224 */ /* 0x000fcc00078e007b */
[----:B------:R-:W-:Y:S01]  /*4c00*/  MOV R40, R57 ;  /* 0x0000003900287202 */ /* 0x000fe20000000f00 */
[----:B------:R-:W-:Y:S01]  /*4c10*/  HMMA.16816.F32.BF16 R152, R4, R38, R16 ;  /* 0x000000260498723c */ /* 0x000fe20000041810 */
[----:B------:R-:W-:Y:S01]  /*4c20*/  MOV R41, R82 ;  /* 0x0000005200297202 */ /* 0x000fe20000000f00 */
[----:B------:R-:W-:-:S05]  /*4c30*/  FFMA.FTZ R82, R105, c[0x0][0x2d0], -R13 ;  /* 0x0000b40069527a23 */ /* 0x000fca000001080d */
[----:B------:R-:W-:Y:S01]  /*4c40*/  IMAD.MOV.U32 R38, RZ, RZ, R121 ;  /* 0x000000ffff267224 */ /* 0x000fe200078e0079 */
[----:B------:R-:W-:Y:S01]  /*4c50*/  HMMA.16816.F32.BF16 R16, R8, R42, RZ ;  /* 0x0000002a0810723c */ /* 0x000fe200000418ff */
[----:B------:R-:W-:Y:S02]  /*4c60*/  IMAD.MOV.U32 R39, RZ, RZ, R83 ;  /* 0x000000ffff277224 */ /* 0x000fe400078e0053 */
[----:B------:R-:W-:-:S04]  /*4c70*/  FFMA.FTZ R83, R106, c[0x0][0x2d0], -R13 ;  /* 0x0000b4006a537a23 */ /* 0x000fc8000001080d */
[----:B------:R-:W-:Y:S01]  /*4c80*/  IMAD.MOV.U32 R42, RZ, RZ, R56 ;  /* 0x000000ffff2a7224 */ /* 0x000fe200078e0038 */
[----:B-1----:R-:W-:Y:S01]  /*4c90*/  HMMA.16816.F32.BF16 R144, R4, R24, R20 ;  /* 0x000000180490723c */ /* 0x002fe20000041814 */
[----:B------:R-:W1:Y:S01]  /*4ca0*/  LDSM.16.MT88.4 R20, [R248+0x6900] ;  /* 0x00690000f814783b */ /* 0x000e620000004200 */
[----:B------:R-:W-:Y:S02]  /*4cb0*/  IMAD.MOV.U32 R43, RZ, RZ, R0 ;  /* 0x000000ffff2b7224 */ /* 0x000fe400078e0000 */
[----:B------:R-:W-:Y:S01]  /*4cc0*/  FADD.FTZ R0, R91, R90 ;  /* 0x0000005a5b007221 */ /* 0x000fe20000010000 */
[----:B------:R-:W-:Y:S01]  /*4cd0*/  MOV R90, R3 ;  /* 0x00000003005a7202 */ /* 0x000fe20000000f00 */
[----:B------:R-:W-:Y:S01]  /*4ce0*/  FADD.FTZ R3, R88, R15 ;  /* 0x0000000f58037221 */ /* 0x000fe20000010000 */
[----:B------:R-:W-:Y:S01]  /*4cf0*/  MOV R106, R43 ;  /* 0x0000002b006a7202 */ /* 0x000fe20000000f00 */
[----:B------:R-:W-:Y:S01]  /*4d00*/  HMMA.16816.F32.BF16 R32, R8, R46, RZ ;  /* 0x0000002e0820723c */ /* 0x000fe200000418ff */
[----:B------:R-:W-:-:S02]  /*4d10*/  IMAD.MOV.U32 R91, RZ, RZ, R51 ;  /* 0x000000ffff5b7224 */ /* 0x000fc400078e0033 */
[----:B------:R-:W-:Y:S02]  /*4d20*/  FADD.FTZ R3, R14, R3 ;  /* 0x000000030e037221 */ /* 0x000fe40000010000 */
[----:B------:R-:W-:Y:S02]  /*4d30*/  IMAD.MOV.U32 R105, RZ, RZ, R42 ;  /* 0x000000ffff697224 */ /* 0x000fe400078e002a */
[----:B------:R-:W-:Y:S01]  /*4d40*/  IMAD.MOV.U32 R47, RZ, RZ, R127 ;  /* 0x000000ffff2f7224 */ /* 0x000fe200078e007f */
[----:B------:R-:W-:Y:S01]  /*4d50*/  HMMA.16816.F32.BF16 R136, R4, R26, R16 ;  /* 0x0000001a0488723c */ /* 0x000fe20000041810 */
[----:B------:R-:W3:Y:S01]  /*4d60*/  LDSM.16.MT88.4 R24, [R249+0x6100] ;  /* 0x00610000f918783b */ /* 0x000ee20000004200 */
[----:B------:R-:W-:Y:S02]  /*4d70*/  IMAD.MOV.U32 R46, RZ, RZ, R124 ;  /* 0x000000ffff2e7224 */ /* 0x000fe400078e007c */
[----:B------:R-:W-:Y:S01]  /*4d80*/  FADD.FTZ R3, R89, R3 ;  /* 0x0000000359037221 */ /* 0x000fe20000010000 */
[----:B------:R-:W-:Y:S01]  /*4d90*/  MOV R89, R38 ;  /* 0x0000002600597202 */ /* 0x000fe20000000f00 */
[----:B------:R-:W-:Y:S01]  /*4da0*/  IMAD.MOV.U32 R88, RZ, RZ, R41 ;  /* 0x000000ffff587224 */ /* 0x000fe200078e0029 */
[----:B------:R-:W-:Y:S01]  /*4db0*/  MOV R51, R46 ;  /* 0x0000002e00337202 */ /* 0x000fe20000000f00 */
[----:B--2---:R-:W-:Y:S01]  /*4dc0*/  HMMA.16816.F32.BF16 R16, R8, R28, RZ ;  /* 0x0000001c0810723c */ /* 0x004fe200000418ff */
[----:B------:R-:W-:-:S02]  /*4dd0*/  FADD.FTZ R3, R94, R3 ;  /* 0x000000035e037221 */ /* 0x000fc40000010000 */
[----:B------:R-:W-:Y:S02]  /*4de0*/  IMAD.MOV.U32 R46, RZ, RZ, R80 ;  /* 0x000000ffff2e7224 */ /* 0x000fe400078e0050 */
[----:B------:R-:W-:Y:S02]  /*4df0*/  FADD.FTZ R3, R95, R3 ;  /* 0x000000035f037221 */ /* 0x000fe40000010000 */
[----:B------:R-:W-:Y:S01]  /*4e00*/  IMAD.MOV.U32 R95, RZ, RZ, R49 ;  /* 0x000000ffff5f7224 */ /* 0x000fe200078e0031 */
[----:B------:R-:W-:Y:S01]  /*4e10*/  HMMA.16816.F32.BF16 R180, R4, R58, R32 ;  /* 0x0000003a04b4723c */ /* 0x000fe20000041820 */
[--C-:B------:R-:W-:Y:S02]  /*4e20*/  FFMA.FTZ R28, R116, c[0x0][0x2d0], -R12.reuse ;  /* 0x0000b400741c7a23 */ /* 0x100fe4000001080c */
[----:B------:R-:W-:Y:S01]  /*4e30*/  FFMA.FTZ R49, R113, c[0x0][0x2d0], -R12 ;  /* 0x0000b40071317a23 */ /* 0x000fe2000001080c */
[----:B------:R-:W-:Y:S01]  /*4e40*/  MOV R113, R48 ;  /* 0x0000003000717202 */ /* 0x000fe20000000f00 */
[----:B------:R-:W-:-:S02]  /*4e50*/  IMAD.MOV.U32 R94, RZ, RZ, R50 ;  /* 0x000000ffff5e7224 */ /* 0x000fc400078e0032 */
[----:B------:R-:W-:Y:S01]  /*4e60*/  IMAD.MOV.U32 R34, RZ, RZ, R126 ;  /* 0x000000ffff227224 */ /* 0x000fe200078e007e */
[----:B------:R-:W-:Y:S01]  /*4e70*/  MOV R35, R125 ;  /* 0x0000007d00237202 */ /* 0x000fe20000000f00 */
[----:B------:R-:W-:Y:S02]  /*4e80*/  IMAD.MOV.U32 R32, RZ, RZ, R120 ;  /* 0x000000ffff207224 */ /* 0x000fe400078e0078 */
[----:B------:R-:W-:Y:S02]  /*4e90*/  IMAD.MOV.U32 R33, RZ, RZ, R81 ;  /* 0x000000ffff217224 */ /* 0x000fe400078e0051 */
[--C-:B------:R-:W-:Y:S01]  /*4ea0*/  FFMA.FTZ R29, R110, c[0x0][0x2d0], -R13.reuse ;  /* 0x0000b4006e1d7a23 */ /* 0x100fe2000001080d */
[----:B------:R-:W-:Y:S01]  /*4eb0*/  MOV R116, R32 ;  /* 0x0000002000747202 */ /* 0x000fe20000000f00 */
[--C-:B------:R-:W-:Y:S01]  /*4ec0*/  FFMA.FTZ R81, R104, c[0x0][0x2d0], -R13.reuse ;  /* 0x0000b40068517a23 */ /* 0x100fe2000001080d */
[----:B-1----:R-:W-:Y:S01]  /*4ed0*/  HMMA.16816.F32.BF16 R128, R4, R20, R16 ;  /* 0x000000140480723c */ /* 0x002fe20000041810 */
[----:B------:R-:W-:-:S02]  /*4ee0*/  FFMA.FTZ R80, R102, c[0x0][0x2d0], -R13 ;  /* 0x0000b40066507a23 */ /* 0x000fc4000001080d */
[--C-:B------:R-:W-:Y:S02]  /*4ef0*/  FFMA.FTZ R32, R115, c[0x0][0x2d0], -R12.reuse ;  /* 0x0000b40073207a23 */ /* 0x100fe4000001080c */
[--C-:B------:R-:W-:Y:S01]  /*4f00*/  FFMA.FTZ R48, R111, c[0x0][0x2d0], -R12.reuse ;  /* 0x0000b4006f307a23 */ /* 0x100fe2000001080c */
[----:B------:R-:W-:Y:S01]  /*4f10*/  MOV R111, R45 ;  /* 0x0000002d006f7202 */ /* 0x000fe20000000f00 */
[----:B------:R-:W-:Y:S01]  /*4f20*/  FFMA.FTZ R50, R108, c[0x0][0x2d0], -R12 ;  /* 0x0000b4006c327a23 */ /* 0x000fe2000001080c */
[----:B------:R-:W-:Y:S01]  /*4f30*/  HMMA.16816.F32.BF16 R16, R8, R30, RZ ;  /* 0x0000001e0810723c */ /* 0x000fe200000418ff */
[----:B------:R-:W-:Y:S01]  /*4f40*/  MOV R108, R46 ;  /* 0x0000002e006c7202 */ /* 0x000fe20000000f00 */
[----:B------:R-:W-:Y:S02]  /*4f50*/  IMAD.MOV.U32 R110, RZ, RZ, R44 ;  /* 0x000000ffff6e7224 */ /* 0x000fe400078e002c */
[----:B------:R-:W-:Y:S01]  /*4f60*/  FADD.FTZ R0, R93, R0 ;  /* 0x000000005d007221 */ /* 0x000fe20000010000 */
[----:B------:R-:W-:Y:S01]  /*4f70*/  MOV R93, R37 ;  /* 0x00000025005d7202 */ /* 0x000fe20000000f00 */
[----:B------:R-:W-:-:S02]  /*4f80*/  IMAD.MOV.U32 R104, RZ, RZ, R90 ;  /* 0x000000ffff687224 */ /* 0x000fc400078e005a */
[--C-:B------:R-:W-:Y:S02]  /*4f90*/  FFMA.FTZ R30, R109, c[0x0][0x2d0], -R13.reuse ;  /* 0x0000b4006d1e7a23 */ /* 0x100fe4000001080d */
[----:B------:R-:W-:Y:S02]  /*4fa0*/  FFMA.FTZ R31, R107, c[0x0][0x2d0], -R13 ;  /* 0x0000b4006b1f7a23 */ /* 0x000fe4000001080d */
[----:B------:R-:W-:Y:S02]  /*4fb0*/  IMAD.MOV.U32 R109, RZ, RZ, R47 ;  /* 0x000000ffff6d7224 */ /* 0x000fe400078e002f */
[----:B------:R-:W-:Y:S02]  /*4fc0*/  IMAD.MOV.U32 R107, RZ, RZ, R40 ;  /* 0x000000ffff6b7224 */ /* 0x000fe400078e0028 */
[----:B------:R-:W-:Y:S02]  /*4fd0*/  FADD.FTZ R0, R92, R0 ;  /* 0x000000005c007221 */ /* 0x000fe40000010000 */
[----:B------:R-:W-:-:S02]  /*4fe0*/  IMAD.MOV.U32 R90, RZ, RZ, R39 ;  /* 0x000000ffff5a7224 */ /* 0x000fc400078e0027 */
[----:B------:R-:W-:Y:S02]  /*4ff0*/  FADD.FTZ R0, R96, R0 ;  /* 0x0000000060007221 */ /* 0x000fe40000010000 */
[----:B------:R-:W-:Y:S02]  /*5000*/  IMAD.MOV.U32 R92, RZ, RZ, R36 ;  /* 0x000000ffff5c7224 */ /* 0x000fe400078e0024 */
[----:B------:R-:W-:Y:S01]  /*5010*/  HMMA.16816.F32.BF16 R124, R4, R22, R16 ;  /* 0x00000016047c723c */ /* 0x000fe20000041810 */
[----:B------:R-:W1:Y:S01]  /*5020*/  LDSM.16.MT88.4 R20, [R249+0x6900] ;  /* 0x00690000f914783b */ /* 0x000e620000004200 */
[----:B------:R-:W-:Y:S02]  /*5030*/  FADD.FTZ R0, R98, R0 ;  /* 0x0000000062007221 */ /* 0x000fe40000010000 */
[----:B------:R-:W-:Y:S02]  /*5040*/  IMAD.MOV.U32 R115, RZ, RZ, R35 ;  /* 0x000000ffff737224 */ /* 0x000fe400078e0023 */
[----:B------:R-:W-:-:S02]  /*5050*/  FADD.FTZ R0, R99, R0 ;  /* 0x0000000063007221 */ /* 0x000fc40000010000 */
[----:B---3--:R-:W-:Y:S07]  /*5060*/  HMMA.16816.F32.BF16 R16, R8, R24, RZ ;  /* 0x000000180810723c */ /* 0x008fee00000418ff */
[--C-:B------:R-:W-:Y:S02]  /*5070*/  FFMA.FTZ R25, R117, c[0x0][0x2d0], -R12.reuse ;  /* 0x0000b40075197a23 */ /* 0x100fe4000001080c */
[----:B------:R-:W-:Y:S02]  /*5080*/  IMAD.MOV.U32 R117, RZ, RZ, R33 ;  /* 0x000000ffff757224 */ /* 0x000fe400078e0021 */
[----:B------:R-:W-:-:S02]  /*5090*/  FFMA.FTZ R33, R114, c[0x0][0x2d0], -R12 ;  /* 0x0000b40072217a23 */ /* 0x000fc4000001080c */
[----:B------:R-:W-:Y:S02]  /*50a0*/  FADD.FTZ R24, R100, R0 ;  /* 0x0000000064187221 */ /* 0x000fe40000010000 */
[----:B------:R-:W-:Y:S01]  /*50b0*/  MUFU.EX2 R0, R29 ;  /* 0x0000001d00007308 */ /* 0x000fe20000000800 */
[----:B------:R-:W-:-:S08]  /*50c0*/  IMAD.MOV.U32 R114, RZ, RZ, R34 ;  /* 0x000000ffff727224 */ /* 0x000fd000078e0022 */
[----:B-1----:R-:W-:Y:S08]  /*50d0*/  HMMA.16816.F32.BF16 R120, R4, R20, R16 ;  /* 0x000000140478723c */ /* 0x002ff00000041810 */
[----:B------:R-:W-:Y:S07]  /*50e0*/  HMMA.16816.F32.BF16 R16, R8, R26, RZ ;  /* 0x0000001a0810723c */ /* 0x000fee00000418ff */
[----:B------:R-:W-:-:S02]  /*50f0*/  FFMA.FTZ R26, R112, c[0x0][0x2d0], -R13 ;  /* 0x0000b400701a7a23 */ /* 0x000fc4000001080d */
[----:B------:R-:W-:Y:S02]  /*5100*/  IMAD.MOV.U32 R112, RZ, RZ, R51 ;  /* 0x000000ffff707224 */ /* 0x000fe400078e0033 */
[----:B------:R-:W-:Y:S02]  /*5110*/  FFMA.FTZ R51, R101, c[0x0][0x2d0], -R12 ;  /* 0x0000b40065337a23 */ /* 0x000fe4000001080c */
[----:B------:R-:W-:Y:S02]  /*5120*/  FADD.FTZ R27, R97, R3 ;  /* 0x00000003611b7221 */ /* 0x000fe40000010000 */
[----:B------:R-:W1:Y:S09]  /*5130*/  MUFU.EX2 R3, R26 ;  /* 0x0000001a00037308 */ /* 0x000e720000000800 */
[----:B------:R-:W-:Y:S01]  /*5140*/  HMMA.16816.F32.BF16 R56, R4, R22, R16 ;  /* 0x000000160438723c */ /* 0x000fe20000041810 */
[----:B------:R-:W2:Y:S04]  /*5150*/  LDSM.16.MT88.4 R20, [R252+0x6100] ;  /* 0x00610000fc14783b */ /* 0x000ea80000004200 */
[----:B------:R-:W3:Y:S03]  /*5160*/  LDSM.16.MT88.4 R16, [R252+0x6900] ;  /* 0x00690000fc10783b */ /* 0x000ee60000004200 */
[----:B--2---:R-:W-:Y:S11]  /*5170*/  HMMA.16816.F32.BF16 R12, R8, R20, RZ ;  /* 0x00000014080c723c */ /* 0x004ff600000418ff */
[----:B------:R-:W-:Y:S11]  /*5180*/  @!UPT UIADD3 URZ, URZ, URZ, URZ ;  /* 0x0000003f3f3ff290 */ /* 0x000ff6000fffe03f */
[----:B------:R-:W-:Y:S02]  /*5190*/  @!UPT UIADD3 URZ, URZ, URZ, URZ ;  /* 0x0000003f3f3ff290 */ /* 0x000fe4000fffe03f */
[----:B---3--:R-:W-:Y:S08]  /*51a0*/  HMMA.16816.F32.BF16 R44, R4, R16, R12 ;  /* 0x00000010042c723c */ /* 0x008ff0000004180c */
[----:B------:R-:W-:Y:S11]  /*51b0*/  HMMA.16816.F32.BF16 R12, R8, R22, RZ ;  /* 0x00000016080c723c */ /* 0x000ff600000418ff */
[----:B------:R-:W-:Y:S11]  /*51c0*/  @!UPT UIADD3 URZ, URZ, URZ, URZ ;  /* 0x0000003f3f3ff290 */ /* 0x000ff6000fffe03f */
[----:B------:R-:W-:Y:S02]  /*51d0*/  @!UPT UIADD3 URZ, URZ, URZ, URZ ;  /* 0x0000003f3f3ff290 */ /* 0x000fe4000fffe03f */
[----:B------:R-:W-:Y:S01]  /*51e0*/  HMMA.16816.F32.BF16 R40, R4, R18, R12 ;  /* 0x000000120428723c */ /* 0x000fe2000004180c */
[----:B------:R-:W2:Y:S07]  /*51f0*/  LDSM.16.MT88.4 R12, [R251+0x6100] ;  /* 0x00610000fb0c783b */ /* 0x000eae0000004200 */
[C---:B--2---:R-:W-:Y:S08]  /*5200*/  HMMA.16816.F32.BF16 R16, R8.reuse, R12, RZ ;  /* 0x0000000c0810723c */ /* 0x044ff000000418ff */
[----:B------:R-:W-:Y:S01]  /*5210*/  HMMA.16816.F32.BF16 R8, R8, R14, RZ ;  /* 0x0000000e0808723c */ /* 0x000fe200000418ff */
[----:B------:R-:W2:Y:S11]  /*5220*/  LDSM.16.MT88.4 R12, [R251+0x6900] ;  /* 0x00690000fb0c783b */ /* 0x000eb60000004200 */
[----:B------:R-:W-:Y:S04]  /*5230*/  @!UPT UIADD3 URZ, URZ, URZ, URZ ;  /* 0x0000003f3f3ff290 */ /* 0x000fe8000fffe03f */
[C---:B--2---:R-:W-:Y:S01]  /*5240*/  HMMA.16816.F32.BF16 R36, R4.reuse, R12, R16 ;  /* 0x0000000c0424723c */ /* 0x044fe20000041810 */
[----:B------:R-:W-:Y:S07]  /*5250*/  MUFU.EX2 R12, R33 ;  /* 0x00000021000c7308 */ /* 0x000fee0000000800 */
[----:B------:R-:W-:Y:S01]  /*5260*/  HMMA.16816.F32.BF16 R20, R4, R14, R8 ;  /* 0x0000000e0414723c */ /* 0x000fe20000041808 */
[----:B------:R-:W2:Y:S06]  /*5270*/  MUFU.EX2 R5, R30 ;  /* 0x0000001e00057308 */ /* 0x000eac0000000800 */
[----:B-1----:R-:W-:-:S02]  /*5280*/  FADD.FTZ R4, R3, R24 ;  /* 0x0000001803047221 */ /* 0x002fc40000010000 */
[----:B------:R-:W1:Y:S01]  /*5290*/  MUFU.EX2 R6, R31 ;  /* 0x0000001f00067308 */ /* 0x000e620000000800 */
[----:B------:R-:W-:Y:S02]  /*52a0*/  FADD.FTZ R10, R103, R27 ;  /* 0x0000001b670a7221 */ /* 0x000fe40000010000 */
[C---:B------:R-:W-:Y:S01]  /*52b0*/  FADD.FTZ R9, R0.reuse, R4 ;  /* 0x0000000400097221 */ /* 0x040fe20000010000 */
[----:B------:R-:W-:-:S04]  /*52c0*/  F2FP.BF16.PACK_AB R4, R0, R3 ;  /* 0x000000030004723e */ /* 0x000fc800000010ff */
[----:B------:R-:W3:Y:S01]  /*52d0*/  MUFU.EX2 R8, R25 ;  /* 0x0000001900087308 */ /* 0x000ee20000000800 */
[----:B--2---:R-:W-:-:S07]  /*52e0*/  FADD.FTZ R0, R5, R9 ;  /* 0x0000000905007221 */ /* 0x004fce0000010000 */
[----:B------:R-:W2:Y:S01]  /*52f0*/  MUFU.EX2 R7, R28 ;  /* 0x0000001c00077308 */ /* 0x000ea20000000800 */
[C---:B-1----:R-:W-:Y:S01]  /*5300*/  FADD.FTZ R14, R6.reuse, R0 ;  /* 0x00000000060e7221 */ /* 0x042fe20000010000 */
[----:B------:R-:W-:Y:S01]  /*5310*/  F2FP.BF16.PACK_AB R6, R6, R5 ;  /* 0x000000050606723e */ /* 0x000fe200000010ff */
[----:B---3--:R-:W-:-:S05]  /*5320*/  FADD.FTZ R3, R8, R10 ;  /* 0x0000000a08037221 */ /* 0x008fca0000010000 */
[----:B------:R-:W1:Y:S01]  /*5330*/  MUFU.EX2 R0, R32 ;  /* 0x0000002000007308 */ /* 0x000e620000000800 */
[C---:B--2---:R-:W-:Y:S01]  /*5340*/  F2FP.BF16.PACK_AB R5, R7.reuse, R8 ;  /* 0x000000080705723e */ /* 0x044fe200000010ff */
[----:B------:R-:W-:Y:S01]  /*5350*/  FADD.FTZ R3, R7, R3 ;  /* 0x0000000307037221 */ /* 0x000fe20000010000 */
[----:B------:R-:W2:Y:S01]  /*5360*/  LDSM.16.MT88.4 R8, [R248+0x1100] ;  /* 0x00110000f808783b */ /* 0x000ea20000004200 */
[----:B-1----:R-:W-:Y:S02]  /*5370*/  F2FP.BF16.PACK_AB R7, R12, R0 ;  /* 0x000000000c07723e */ /* 0x002fe400000010ff */
[----:B------:R-:W-:-:S05]  /*5380*/  FADD.FTZ R13, R0, R3 ;  /* 0x00000003000d7221 */ /* 0x000fca0000010000 */
[C---:B--2---:R-:W-:Y:S08]  /*5390*/  HMMA.16816.F32.BF16 R164, R4.reuse, R8, R164 ;  /* 0x0000000804a4723c */ /* 0x044ff000000418a4 */
        /* <DEDUP_REMOVED lines=28> */
[----:B------:R-:W1:Y:S04]  /*5560*/  LDSM.16.MT88.4 R8, [R252+0x5100] ;  /* 0x00510000fc08783b */ /* 0x000e680000004200 */
[----:B------:R-:W-:Y:S03]  /*5570*/  LDSM.16.MT88.4 R160, [R248+0x1900] ;  /* 0x00190000f8a0783b */ /* 0x000fe60000004200 */
[C---:B-1----:R-:W-:Y:S11]  /*5580*/  HMMA.16816.F32.BF16 R112, R4.reuse, R8, R184 ;  /* 0x000000080470723c */ /* 0x042ff600000418b8 */
[----:B------:R-:W-:Y:S11]  /*5590*/  @!UPT UIADD3 URZ, URZ, URZ, URZ ;  /* 0x0000003f3f3ff290 */ /* 0x000ff6000fffe03f */
[----:B------:R-:W-:Y:S02]  /*55a0*/  @!UPT UIADD3 URZ, URZ, URZ, URZ ;  /* 0x0000003f3f3ff290 */ /* 0x000fe4000fffe03f */
[----:B------:R-:W-:Y:S01]  /*55b0*/  MOV R9, R115 ;  /* 0x0000007300097202 */ /* 0x000fe20000000f00 */
[----:B------:R-:W-:Y:S02]  /*55c0*/  IMAD.MOV.U32 R8, RZ, RZ, R112 ;  /* 0x000000ffff087224 */ /* 0x000fe400078e0070 */
[----:B------:R-:W-:Y:S02]  /*55d0*/  IMAD.MOV.U32 R110, RZ, RZ, R113 ;  /* 0x000000ffff6e7224 */ /* 0x000fe400078e0071 */
[----:B------:R-:W-:Y:S02]  /*55e0*/  IMAD.MOV.U32 R109, RZ, RZ, R114 ;  /* 0x000000ffff6d7224 */ /* 0x000fe400078e0072 */
[C---:B------:R-:W-:Y:S07]  /*55f0*/  HMMA.16816.F32.BF16 R112, R4.reuse, R10, R152 ;  /* 0x0000000a0470723c */ /* 0x040fee0000041898 */
[----:B------:R-:W-:Y:S01]  /*5600*/  IMAD.MOV.U32 R155, RZ, RZ, R9 ;  /* 0x000000ffff9b7224 */ /* 0x000fe200078e0009 */
[----:B------:R-:W-:Y:S01]  /*5610*/  MOV R152, R8 ;  /* 0x0000000800987202 */ /* 0x000fe20000000f00 */
[----:B------:R-:W-:Y:S01]  /*5620*/  IMAD.MOV.U32 R154, RZ, RZ, R109 ;  /* 0x000000ffff9a7224 */ /* 0x000fe200078e006d */
[----:B------:R-:W1:Y:S01]  /*5630*/  LDSM.16.MT88.4 R8, [R251+0x5100] ;  /* 0x00510000fb08783b */ /* 0x000e620000004200 */
[----:B------:R-:W-:Y:S11]  /*5640*/  MOV R153, R110 ;  /* 0x0000006e00997202 */ /* 0x000ff60000000f00 */
[----:B------:R-:W-:Y:S02]  /*5650*/  @!UPT UIADD3 URZ, URZ, URZ, URZ ;  /* 0x0000003f3f3ff290 */ /* 0x000fe4000fffe03f */
[----:B------:R-:W-:Y:S01]  /*5660*/  IMAD.MOV.U32 R108, RZ, RZ, R113 ;  /* 0x000000ffff6c7224 */ /* 0x000fe200078e0071 */
[----:B------:R-:W-:Y:S01]  /*5670*/  MOV R15, R114 ;  /* 0x00000072000f7202 */ /* 0x000fe20000000f00 */
[----:B------:R-:W-:Y:S02]  /*5680*/  IMAD.MOV.U32 R3, RZ, RZ, R115 ;  /* 0x000000ffff037224 */ /* 0x000fe400078e0073 */
[----:B------:R-:W-:Y:S01]  /*5690*/  IMAD.MOV.U32 R0, RZ, RZ, R112 ;  /* 0x000000ffff007224 */ /* 0x000fe200078e0070 */
[C---:B-1----:R-:W-:Y:S07]  /*56a0*/  HMMA.16816.F32.BF16 R188, R4.reuse, R8, R144 ;  /* 0x0000000804bc723c */ /* 0x042fee0000041890 */
[----:B------:R-:W-:Y:S01]  /*56b0*/  IMAD.MOV.U32 R145, RZ, RZ, R108 ;  /* 0x000000ffff917224 */ /* 0x000fe200078e006c */
[C---:B------:R-:W-:Y:S01]  /*56c0*/  HMMA.16816.F32.BF16 R112, R4.reuse, R10, R136 ;  /* 0x0000000a0470723c */ /* 0x040fe20000041888 */
[----:B------:R-:W1:Y:S01]  /*56d0*/  LDSM.16.MT88.4 R8, [R248+0x7100] ;  /* 0x00710000f808783b */ /* 0x000e620000004200 */
[----:B------:R-:W-:Y:S01]  /*56e0*/  IMAD.MOV.U32 R146, RZ, RZ, R15 ;  /* 0x000000ffff927224 */ /* 0x000fe200078e000f */
[----:B------:R-:W-:Y:S01]  /*56f0*/  MOV R147, R3 ;  /* 0x0000000300937202 */ /* 0x000fe20000000f00 */
[----:B------:R-:W-:Y:S01]  /*5700*/  IMAD.MOV.U32 R144, RZ, RZ, R0 ;  /* 0x000000ffff907224 */ /* 0x000fe200078e0000 */
[----:B------:R-:W-:Y:S01]  /*5710*/  MUFU.EX2 R3, R83 ;  /* 0x0000005300037308 */ /* 0x000fe20000000800 */
[----:B------:R-:W-:Y:S07]  /*5720*/  LDSM.16.MT88.4 R136, [R251+0x1900] ;  /* 0x00190000fb88783b */ /* 0x000fee0000004200 */
[----:B------:R-:W2:Y:S01]  /*5730*/  MUFU.EX2 R0, R82 ;  /* 0x0000005200007308 */ /* 0x000ea20000000800 */
[C---:B-1----:R-:W-:Y:S07]  /*5740*/  HMMA.16816.F32.BF16 R108, R4.reuse, R8, R128 ;  /* 0x00000008046c723c */ /* 0x042fee0000041880 */
[----:B--2---:R-:W-:Y:S01]  /*5750*/  F2FP.BF16.PACK_AB R128, R0, R3 ;  /* 0x000000030080723e */ /* 0x004fe200000010ff */
[C---:B------:R-:W-:Y:S01]  /*5760*/  HMMA.16816.F32.BF16 R124, R4.reuse, R10, R124 ;  /* 0x0000000a047c723c */ /* 0x040fe2000004187c */
[----:B------:R-:W1:Y:S07]  /*5770*/  LDSM.16.MT88.4 R8, [R249+0x7100] ;  /* 0x00710000f908783b */ /* 0x000e6e0000004200 */
[C---:B-1----:R-:W-:Y:S08]  /*5780*/  HMMA.16816.F32.BF16 R116, R4.reuse, R8, R120 ;  /* 0x000000080474723c */ /* 0x042ff00000041878 */
[----:B------:R-:W-:Y:S11]  /*5790*/  HMMA.16816.F32.BF16 R8, R4, R10, R56 ;  /* 0x0000000a0408723c */ /* 0x000ff60000041838 */
[----:B------:R-:W-:Y:S05]  /*57a0*/  @!UPT UIADD3 URZ, URZ, URZ, URZ ;  /* 0x0000003f3f3ff290 */ /* 0x000fea000fffe03f */
[----:B------:R-:W-:Y:S01]  /*57b0*/  IMAD.MOV.U32 R123, RZ, RZ, R116 ;  /* 0x000000ffff7b7224 */ /* 0x000fe200078e0074 */
[----:B------:R-:W-:Y:S01]  /*57c0*/  MOV R122, R117 ;  /* 0x00000075007a7202 */ /* 0x000fe20000000f00 */
[----:B------:R-:W-:Y:S02]  /*57d0*/  IMAD.MOV.U32 R121, RZ, RZ, R118 ;  /* 0x000000ffff797224 */ /* 0x000fe400078e0076 */
[----:B------:R-:W-:-:S04]  /*57e0*/  IMAD.MOV.U32 R120, RZ, RZ, R119 ;  /* 0x000000ffff787224 */ /* 0x000fc800078e0077 */
[----:B------:R-:W-:Y:S01]  /*57f0*/  MOV R58, R8 ;  /* 0x00000008003a7202 */ /* 0x000fe20000000f00 */
[----:B------:R-:W-:Y:S01]  /*5800*/  IMAD.MOV.U32 R57, RZ, RZ, R9 ;  /* 0x000000ffff397224 */ /* 0x000fe200078e0009 */
[----:B------:R-:W-:Y:S01]  /*5810*/  MOV R15, R11 ;  /* 0x0000000b000f7202 */ /* 0x000fe20000000f00 */
[----:B------:R-:W-:Y:S02]  /*5820*/  IMAD.MOV.U32 R56, RZ, RZ, R10 ;  /* 0x000000ffff387224 */ /* 0x000fe400078e000a */
[----:B------:R-:W1:Y:S02]  /*5830*/  LDSM.16.MT88.4 R8, [R252+0x7100] ;  /* 0x00710000fc08783b */ /* 0x000e640000004200 */
[C---:B-1----:R-:W-:Y:S08]  /*5840*/  HMMA.16816.F32.BF16 R116, R4.reuse, R8, R44 ;  /* 0x000000080474723c */ /* 0x042ff0000004182c */
[C---:B------:R-:W-:Y:S01]  /*5850*/  HMMA.16816.F32.BF16 R184, R4.reuse, R10, R40 ;  /* 0x0000000a04b8723c */ /* 0x040fe20000041828 */
[----:B------:R-:W1:Y:S04]  /*5860*/  LDSM.16.MT88.4 R8, [R251+0x7100] ;  /* 0x00710000fb08783b */ /* 0x000e680000004200 */
[----:B------:R-:W2:Y:S03]  /*5870*/  LDSM.16.MT88.4 R40, [R248+0x3900] ;  /* 0x00390000f828783b */ /* 0x000ea60000004200 */
[C---:B-1----:R-:W-:Y:S01]  /*5880*/  HMMA.16816.F32.BF16 R180, R4.reuse, R8, R36 ;  /* 0x0000000804b4723c */ /* 0x042fe20000041824 */
[----:B------:R-:W-:Y:S06]  /*5890*/  MUFU.EX2 R8, R50 ;  /* 0x0000003200087308 */ /* 0x000fec0000000800 */
[----:B------:R-:W-:Y:S01]  /*58a0*/  FADD.FTZ R9, R3, R14 ;  /* 0x0000000e03097221 */ /* 0x000fe20000010000 */
[----:B------:R-:W-:Y:S01]  /*58b0*/  HMMA.16816.F32.BF16 R20, R4, R10, R20 ;  /* 0x0000000a0414723c */ /* 0x000fe20000041814 */
[----:B------:R-:W1:Y:S01]  /*58c0*/  MUFU.EX2 R7, R49 ;  /* 0x0000003100077308 */ /* 0x000e620000000800 */
[----:B------:R-:W-:Y:S01]  /*58d0*/  MOV R14, R56 ;  /* 0x00000038000e7202 */ /* 0x000fe20000000f00 */
[----:B------:R-:W-:-:S04]  /*58e0*/  FADD.FTZ R9, R0, R9 ;  /* 0x0000000900097221 */ /* 0x000fc80000010000 */
[----:B------:R-:W-:Y:S02]  /*58f0*/  FADD.FTZ R10, R12, R13 ;  /* 0x0000000d0c0a7221 */ /* 0x000fe40000010000 */
[----:B------:R-:W3:Y:S01]  /*5900*/  MUFU.EX2 R6, R48 ;  /* 0x0000003000067308 */ /* 0x000ee20000000800 */
[----:B------:R-:W-:Y:S02]  /*5910*/  IMAD.MOV.U32 R12, RZ, RZ, R58 ;  /* 0x000000ffff0c7224 */ /* 0x000fe400078e003a */
[----:B------:R-:W-:Y:S02]  /*5920*/  IMAD.MOV.U32 R13, RZ, RZ, R57 ;  /* 0x000000ffff0d7224 */ /* 0x000fe400078e0039 */
[----:B------:R-:W4:Y:S03]  /*5930*/  LDSM.16.MT88.4 R56, [R252+0x3900] ;  /* 0x00390000fc38783b */ /* 0x000f260000004200 */
[----:B------:R5:W2:Y:S01]  /*5940*/  MUFU.EX2 R11, R51 ;  /* 0x00000033000b7308 */ /* 0x000aa20000000800 */
[----:B-1----:R-:W-:-:S07]  /*5950*/  FADD.FTZ R3, R7, R10 ;  /* 0x0000000a07037221 */ /* 0x002fce0000010000 */
[----:B------:R-:W1:Y:S01]  /*5960*/  MUFU.EX2 R5, R81 ;  /* 0x0000005100057308 */ /* 0x000e620000000800 */
[----:B---3--:R-:W-:Y:S02]  /*5970*/  F2FP.BF16.PACK_AB R129, R6, R7 ;  /* 0x000000070681723e */ /* 0x008fe400000010ff */
[----:B------:R-:W-:Y:S01]  /*5980*/  MOV R7, R155 ;  /* 0x0000009b00077202 */ /* 0x000fe20000000f00 */
[----:B-----5:R-:W3:Y:S04]  /*5990*/  LDSM.16.MT88.4 R48, [R249+0x3900] ;  /* 0x00390000f930783b */ /* 0x020ee80000004200 */
[----:B------:R-:W5:Y:S01]  /*59a0*/  MUFU.EX2 R4, R80 ;  /* 0x0000005000047308 */ /* 0x000f620000000800 */
[----:B--2---:R-:W-:Y:S01]  /*59b0*/  F2FP.BF16.PACK_AB R131, R11, R8 ;  /* 0x000000080b83723e */ /* 0x004fe200000010ff */
[----:B-1----:R-:W-:Y:S01]  /*59c0*/  FADD.FTZ R0, R5, R9 ;  /* 0x0000000905007221 */ /* 0x002fe20000010000 */
[C---:B-----5:R-:W-:Y:S01]  /*59d0*/  F2FP.BF16.PACK_AB R130, R4.reuse, R5 ;  /* 0x000000050482723e */ /* 0x060fe200000010ff */
[----:B------:R-:W-:Y:S02]  /*59e0*/  LDSM.16.MT88.4 R80, [R249+0x5900] ;  /* 0x00590000f950783b */ /* 0x000fe40000004200 */
[----:B------:R-:W-:Y:S01]  /*59f0*/  FADD.FTZ R0, R4, R0 ;  /* 0x0000000004007221 */ /* 0x000fe20000010000 */
[----:B------:R-:W-:Y:S01]  /*5a00*/  MOV R5, R153 ;  /* 0x0000009900057202 */ /* 0x000fe20000000f00 */
[----:B------:R-:W-:-:S02]  /*5a10*/  IMAD.MOV.U32 R4, RZ, RZ, R152 ;  /* 0x000000ffff047224 */ /* 0x000fc400078e0098 */
[C---:B------:R-:W-:Y:S01]  /*5a20*/  HMMA.16816.F32.BF16 R36, R128.reuse, R40, R52 ;  /* 0x000000288024723c */ /* 0x040fe20000041834 */
[----:B------:R1:W-:Y:S07]  /*5a30*/  STL [R1+0x5c], R0 ;  /* 0x00005c0001007387 */ /* 0x0003ee0000100800 */
[C---:B----4-:R-:W-:Y:S01]  /*5a40*/  HMMA.16816.F32.BF16 R52, R128.reuse, R56, R72 ;  /* 0x000000388034723c */ /* 0x050fe20000041848 */
[----:B------:R-:W2:Y:S07]  /*5a50*/  LDSM.16.MT88.4 R72, [R248+0x5900] ;  /* 0x00590000f848783b */ /* 0x000eae0000004200 */
[C---:B---3--:R-:W-:Y:S01]  /*5a60*/  HMMA.16816.F32.BF16 R44, R128.reuse, R48, R64 ;  /* 0x00000030802c723c */ /* 0x048fe20000041840 */
[----:B------:R-:W3:Y:S07]  /*5a70*/  LDSM.16.MT88.4 R64, [R251+0x3900] ;  /* 0x00390000fb40783b */ /* 0x000eee0000004200 */
[----:B------:R-:W-:Y:S01]  /*5a80*/  HMMA.16816.F32.BF16 R40, R128, R42, R60 ;  /* 0x0000002a8028723c */ /* 0x000fe2000004183c */
[----:B-1----:R-:W-:-:S02]  /*5a90*/  FADD.FTZ R0, R6, R3 ;  /* 0x0000000306007221 */ /* 0x002fc40000010000 */
[----:B------:R-:W-:Y:S02]  /*5aa0*/  IMAD.MOV.U32 R6, RZ, RZ, R154 ;  /* 0x000000ffff067224 */ /* 0x000fe400078e009a */
[----:B------:R-:W1:Y:S01]  /*5ab0*/  LDSM.16.MT88.4 R152, [R249+0x1900] ;  /* 0x00190000f998783b */ /* 0x000e620000004200 */
[----:B------:R-:W-:Y:S02]  /*5ac0*/  FADD.FTZ R0, R8, R0 ;  /* 0x0000000008007221 */ /* 0x000fe40000010000 */
[----:B------:R-:W-:Y:S02]  /*5ad0*/  HMMA.16816.F32.BF16 R48, R128, R50, R68 ;  /* 0x000000328030723c */ /* 0x000fe40000041844 */
[----:B------:R-:W-:-:S06]  /*5ae0*/  FADD.FTZ R0, R11, R0 ;  /* 0x000000000b007221 */ /* 0x000fcc0000010000 */
[C---:B------:R-:W-:Y:S01]  /*5af0*/  HMMA.16816.F32.BF16 R164, R128.reuse, R160, R164 ;  /* 0x000000a080a4723c */ /* 0x040fe200000418a4 */
[----:B------:R-:W-:Y:S07]  /*5b00*/  STL [R1+0x80], R0 ;  /* 0x0000800001007387 */ /* 0x000fee0000100800 */
[C---:B------:R-:W-:Y:S07]  /*5b10*/  HMMA.16816.F32.BF16 R160, R128.reuse, R162, R16 ;  /* 0x000000a280a0723c */ /* 0x040fee0000041810 */
[----:B------:R-:W-:Y:S01]  /*5b20*/  IMAD.MOV.U32 R16, RZ, RZ, R123 ;  /* 0x000000ffff107224 */ /* 0x000fe200078e007b */
[C---:B--2---:R-:W-:Y:S01]  /*5b30*/  HMMA.16816.F32.BF16 R68, R128.reuse, R72, R92 ;  /* 0x000000488044723c */ /* 0x044fe2000004185c */
[----:B------:R-:W-:Y:S01]  /*5b40*/  MOV R17, R122 ;  /* 0x0000007a00117202 */ /* 0x000fe20000000f00 */
[----:B------:R-:W-:Y:S01]  /*5b50*/  IMAD.MOV.U32 R18, RZ, RZ, R121 ;  /* 0x000000ffff127224 */ /* 0x000fe200078e0079 */
[----:B------:R-:W-:Y:S01]  /*5b60*/  MOV R19, R120 ;  /* 0x0000007800137202 */ /* 0x000fe20000000f00 */
[----:B------:R-:W-:Y:S01]  /*5b70*/  IMAD.MOV.U32 R120, RZ, RZ, R144 ;  /* 0x000000ffff787224 */ /* 0x000fe200078e0090 */
[----:B------:R-:W-:Y:S01]  /*5b80*/  MOV R121, R145 ;  /* 0x0000009100797202 */ /* 0x000fe20000000f00 */
[----:B------:R-:W-:Y:S01]  /*5b90*/  IMAD.MOV.U32 R122, RZ, RZ, R146 ;  /* 0x000000ffff7a7224 */ /* 0x000fe200078e0092 */
[----:B------:R-:W-:Y:S01]  /*5ba0*/  MOV R123, R147 ;  /* 0x00000093007b7202 */ /* 0x000fe20000000f00 */
[C---:B---3--:R-:W-:Y:S01]  /*5bb0*/  HMMA.16816.F32.BF16 R60, R128.reuse, R64, R84 ;  /* 0x00000040803c723c */ /* 0x048fe20000041854 */
[----:B------:R-:W-:Y:S07]  /*5bc0*/  LDSM.16.MT88.4 R144, [R252+0x1900] ;  /* 0x00190000fc90783b */ /* 0x000fee0000004200 */
[C---:B------:R-:W-:Y:S01]  /*5bd0*/  HMMA.16816.F32.BF16 R64, R128.reuse, R66, R88 ;  /* 0x000000428040723c */ /* 0x040fe20000041858 */
[----:B------:R-:W2:Y:S07]  /*5be0*/  LDSM.16.MT88.4 R88, [R252+0x5900] ;  /* 0x00590000fc58783b */ /* 0x000eae0000004200 */
[C---:B------:R-:W-:Y:S01]  /*5bf0*/  HMMA.16816.F32.BF16 R72, R128.reuse, R74, R96 ;  /* 0x0000004a8048723c */ /* 0x040fe20000041860 */
[----:B------:R-:W3:Y:S07]  /*5c00*/  LDSM.16.MT88.4 R96, [R251+0x5900] ;  /* 0x00590000fb60783b */ /* 0x000eee0000004200 */
[C---:B------:R-:W-:Y:S08]  /*5c10*/  HMMA.16816.F32.BF16 R56, R128.reuse, R58, R76 ;  /* 0x0000003a8038723c */ /* 0x040ff0000004184c */
[C---:B------:R-:W-:Y:S08]  /*5c20*/  HMMA.16816.F32.BF16 R76, R128.reuse, R80, R100 ;  /* 0x00000050804c723c */ /* 0x040ff00000041864 */
[C---:B------:R-:W-:Y:S01]  /*5c30*/  HMMA.16816.F32.BF16 R80, R128.reuse, R82, R104 ;  /* 0x000000528050723c */ /* 0x040fe20000041868 */
[----:B------:R-:W4:Y:S07]  /*5c40*/  LDSM.16.MT88.4 R104, [R248+0x7900] ;  /* 0x00790000f868783b */ /* 0x000f2e0000004200 */
[C---:B-1----:R-:W-:Y:S08]  /*5c50*/  HMMA.16816.F32.BF16 R156, R128.reuse, R152, R156 ;  /* 0x00000098809c723c */ /* 0x042ff0000004189c */
[C---:B--2---:R-:W-:Y:S01]  /*5c60*/  HMMA.16816.F32.BF16 R84, R128.reuse, R88, R4 ;  /* 0x000000588054723c */ /* 0x044fe20000041804 */
[----:B------:R-:W-:Y:S07]  /*5c70*/  LDSM.16.MT88.4 R4, [R251+0x7900] ;  /* 0x00790000fb04783b */ /* 0x000fee0000004200 */
[C---:B---3--:R-:W-:Y:S08]  /*5c80*/  HMMA.16816.F32.BF16 R92, R128.reuse, R96, R188 ;  /* 0x00000060805c723c */ /* 0x048ff000000418bc */
[C---:B------:R-:W-:Y:S01]  /*5c90*/  HMMA.16816.F32.BF16 R88, R128.reuse, R90, R120 ;  /* 0x0000005a8058723c */ /* 0x040fe20000041878 */
[----:B------:R-:W1:Y:S07]  /*5ca0*/  LDSM.16.MT88.4 R120, [R252+0x7900] ;  /* 0x00790000fc78783b */ /* 0x000e6e0000004200 */
[C---:B------:R-:W-:Y:S01]  /*5cb0*/  HMMA.16816.F32.BF16 R96, R128.reuse, R98, R112 ;  /* 0x000000628060723c */ /* 0x040fe20000041870 */
[----:B------:R-:W2:Y:S07]  /*5cc0*/  LDSM.16.MT88.4 R112, [R249+0x7900] ;  /* 0x00790000f970783b */ /* 0x000eae0000004200 */
[C---:B----4-:R-:W-:Y:S08]  /*5cd0*/  HMMA.16816.F32.BF16 R100, R128.reuse, R104, R108 ;  /* 0x000000688064723c */ /* 0x050ff0000004186c */
[C---:B------:R-:W-:Y:S08]  /*5ce0*/  HMMA.16816.F32.BF16 R148, R128.reuse, R144, R148 ;  /* 0x000000908094723c */ /* 0x040ff00000041894 */
[C---:B------:R-:W-:Y:S08]  /*5cf0*/  HMMA.16816.F32.BF16 R140, R128.reuse, R136, R140 ;  /* 0x00000088808c723c */ /* 0x040ff0000004188c */
[C---:B------:R-:W-:Y:S08]  /*5d00*/  HMMA.16816.F32.BF16 R104, R128.reuse, R106, R124 ;  /* 0x0000006a8068723c */ /* 0x040ff0000004187c */
[C---:B-1----:R-:W-:Y:S08]  /*5d10*/  HMMA.16816.F32.BF16 R116, R128.reuse, R120, R116 ;  /* 0x000000788074723c */ /* 0x042ff00000041874 */
[C---:B--2---:R-:W-:Y:S08]  /*5d20*/  HMMA.16816.F32.BF16 R108, R128.reuse, R112, R16 ;  /* 0x00000070806c723c */ /* 0x044ff00000041810 */
[C---:B------:R-:W-:Y:S08]  /*5d30*/  HMMA.16816.F32.BF16 R152, R128.reuse, R154, R24 ;  /* 0x0000009a8098723c */ /* 0x040ff00000041818 */
[C---:B------:R-:W-:Y:S08]  /*5d40*/  HMMA.16816.F32.BF16 R144, R128.reuse, R146, R28 ;  /* 0x000000928090723c */ /* 0x040ff0000004181c */
[C---:B------:R-:W-:Y:S08]  /*5d50*/  HMMA.16816.F32.BF16 R136, R128.reuse, R138, R32 ;  /* 0x0000008a8088723c */ /* 0x040ff00000041820 */
[C---:B------:R-:W-:Y:S08]  /*5d60*/  HMMA.16816.F32.BF16 R112, R128.reuse, R114, R12 ;  /* 0x000000728070723c */ /* 0x040ff0000004180c */
[C---:B------:R-:W-:Y:S08]  /*5d70*/  HMMA.16816.F32.BF16 R120, R128.reuse, R122, R184 ;  /* 0x0000007a8078723c */ /* 0x040ff000000418b8 */
[C---:B------:R-:W-:Y:S08]  /*5d80*/  HMMA.16816.F32.BF16 R124, R128.reuse, R4, R180 ;  /* 0x00000004807c723c */ /* 0x040ff000000418b4 */
[----:B------:R-:W-:Y:S01]  /*5d90*/  HMMA.16816.F32.BF16 R128, R128, R6, R20 ;  /* 0x000000068080723c */ /* 0x000fe20000041814 */
[----:B------:R-:W-:Y:S07]  /*5da0*/  @P0 BRA `(.L_x_26) ;  /* 0x00003b7000000947 */ /* 0x000fee0003800000 */
[----:B------:R-:W-:Y:S01]  /*5db0*/  SHF.R.S32.HI R15, RZ, 0x1f, R133 ;  /* 0x0000001fff0f7819 */ /* 0x000fe20000011485 */
[C---:B------:R-:W-:Y:S01]  /*5dc0*/  IMAD.SHL.U32 R3, R133.reuse, 0x2, RZ ;  /* 0x0000000285037824 */ /* 0x040fe200078e00ff */
[----:B------:R-:W-:Y:S01]  /*5dd0*/  SHF.L.U64.HI R0, R134, 0x1, R178 ;  /* 0x0000000186007819 */ /* 0x000fe200000102b2 */
[----:B------:R-:W-:Y:S01]  /*5de0*/  UIADD3 UR6, UR6, -0x2, URZ ;  /* 0xfffffffe06067890 */ /* 0x000fe2000fffe03f */
[----:B------:R-:W-:Y:S01]  /*5df0*/  SHF.L.U64.HI R4, R133, 0x1, R15 ;  /* 0x0000000185047819 */ /* 0x000fe2000001020f */
[----:B------:R-:W-:Y:S01]  /*5e00*/  IMAD.MOV.U32 R133, RZ, RZ, R132 ;  /* 0x000000ffff857224 */ /* 0x000fe200078e0084 */
[----:B------:R-:W-:-:S03]  /*5e10*/  SHF.R.S32.HI R15, RZ, 0x1f, R177 ;  /* 0x0000001fff0f7819 */ /* 0x000fc600000114b1 */
[----:B------:R1:W-:Y:S04]  /*5e20*/  STL [R1+0x7c], R4 ;  /* 0x00007c0401007387 */ /* 0x0003e80000100800 */
[----:B------:R2:W-:Y:S04]  /*5e30*/  STL [R1+0x78], R3 ;  /* 0x0000780301007387 */ /* 0x0005e80000100800 */
[----:B------:R3:W-:Y:S01]  /*5e40*/  STL [R1+0x74], R0 ;  /* 0x0000740001007387 */ /* 0x0007e20000100800 */
[----:B-1----:R-:W-:Y:S02]  /*5e50*/  IMAD.SHL.U32 R4, R134, 0x2, RZ ;  /* 0x0000000286047824 */ /* 0x002fe400078e00ff */
[----:B------:R-:W-:Y:S01]  /*5e60*/  IMAD.MOV.U32 R134, RZ, RZ, R2 ;  /* 0x000000ffff867224 */ /* 0x000fe200078e0002 */
[----:B------:R-:W-:-:S02]  /*5e70*/  SHF.L.U64.HI R2, R177, 0x1, R15 ;  /* 0x00000001b1027819 */ /* 0x000fc4000001020f */
[C---:B--2---:R-:W-:Y:S01]  /*5e80*/  SHF.L.U64.HI R3, R176.reuse, 0x1, R179 ;  /* 0x00000001b0037819 */ /* 0x044fe200000102b3 */
[----:B------:R-:W-:Y:S01]  /*5e90*/  STL [R1+0x70], R4 ;  /* 0x0000700401007387 */ /* 0x000fe20000100800 */
[----:B---3--:R-:W-:-:S03]  /*5ea0*/  IMAD.SHL.U32 R0, R176, 0x2, RZ ;  /* 0x00000002b0007824 */ /* 0x008fc600078e00ff */
[----:B------:R-:W-:Y:S04]  /*5eb0*/  STL [R1+0x6c], R3 ;  /* 0x00006c0301007387 */ /* 0x000fe80000100800 */
[----:B------:R1:W-:Y:S02]  /*5ec0*/  STL [R1+0x68], R0 ;  /* 0x0000680001007387 */ /* 0x0003e40000100800 */
[----:B-1----:R-:W-:-:S05]  /*5ed0*/  IMAD.SHL.U32 R0, R177, 0x2, RZ ;  /* 0x00000002b1007824 */ /* 0x002fca00078e00ff */
[----:B------:R1:W-:Y:S04]  /*5ee0*/  STL [R1+0x60], R0 ;  /* 0x0000600001007387 */ /* 0x0003e80000100800 */
[----:B------:R1:W-:Y:S01]  /*5ef0*/  STL [R1+0x64], R2 ;  /* 0x0000640201007387 */ /* 0x0003e20000100800 */
[----:B------:R-:W-:Y:S05]  /*5f00*/  BRA `(.L_x_27) ;  /* 0x0000045000007947 */ /* 0x000fea0003800000 */
.L_x_29:
[----:B------:R-:W2:Y:S01]  /*5f10*/  LDL R5, [R1+0x84] ;  /* 0x0000840001057983 */ /* 0x000ea20000100800 */
[----:B------:R-:W-:Y:S01]  /*5f20*/  IMAD.MOV.U32 R2, RZ, RZ, c[0x0][0x2b8] ;  /* 0x0000ae00ff027624 */ /* 0x000fe200078e00ff */
[----:B------:R-:W-:Y:S01]  /*5f30*/  ULEA UR4, UR6, UR10, 0x6 ;  /* 0x0000000a06047291 */ /* 0x000fe2000f8e303f */
[----:B------:R-:W-:Y:S01]  /*5f40*/  IMAD.MOV.U32 R8, RZ, RZ, RZ ;  /* 0x000000ffff087224 */ /* 0x000fe200078e00ff */
[----:B------:R-:W3:Y:S02]  /*5f50*/  LDL R31, [R1+0x78] ;  /* 0x00007800011f7983 */ /* 0x000ee40000100800 */
[----:B------:R-:W-:Y:S02]  /*5f60*/  ISETP.NE.AND P6, PT, R2, 0x1, PT ;  /* 0x000000010200780c */ /* 0x000fe40003fc5270 */
[----:B------:R-:W4:Y:S01]  /*5f70*/  LDL R30, [R1+0x7c] ;  /* 0x00007c00011e7983 */ /* 0x000f220000100800 */
[----:B------:R-:W-:Y:S03]  /*5f80*/  IMAD.U32 R2, RZ, RZ, UR4 ;  /* 0x00000004ff027e24 */ /* 0x000fe6000f8e00ff */
[----:B------:R-:W5:Y:S04]  /*5f90*/  LDL R29, [R1+0x70] ;  /* 0x00007000011d7983 */ /* 0x000f680000100800 */
[----:B------:R-:W3:Y:S04]  /*5fa0*/  LDL R28, [R1+0x74] ;  /* 0x00007400011c7983 */ /* 0x000ee80000100800 */
        /* <DEDUP_REMOVED lines=29> */
[----:B------:R-:W-:Y:S01]  /*6180*/  LEA.HI.X R7, R0, c[0x0][0x1cc], R7, 0x1, P0 ;  /* 0x0000730000077a11 */ /* 0x000fe200000f0c07 */
[----:B------:R-:W3:Y:S04]  /*6190*/  SHFL.IDX PT, R5, R2, RZ, 0x181f ;  /* 0x00181fff02057589 */ /* 0x000ee800000e0000 */
[----:B------:R-:W4:Y:S04]  /*61a0*/  SHFL.IDX PT, R6, R7, RZ, 0x181f ;  /* 0x00181fff07067589 */ /* 0x000f2800000e0000 */
[----:B------:R-:W1:Y:S04]  /*61b0*/  SHFL.IDX PT, R0, R2, 0x1, 0x181f ;  /* 0x00381f0002007f89 */ /* 0x000e6800000e0000 */
[----:B------:R-:W2:Y:S01]  /*61c0*/  SHFL.IDX PT, R2, R7, 0x1, 0x181f ;  /* 0x00381f0007027f89 */ /* 0x000ea200000e0000 */
[C---:B---3--:R-:W-:Y:S05]  /*61d0*/  IADD3 R8, P0, R5.reuse, R31, RZ ;  /* 0x0000001f05087210 */ /* 0x048fea0007f1e0ff */
[C---:B----4-:R-:W-:Y:S05]  /*61e0*/  IMAD.X R9, R6.reuse, 0x1, R30, P0 ;  /* 0x0000000106097824 */ /* 0x050fea00000e061e */
[----:B------:R5:W-:Y:S02]  /*61f0*/  LDGSTS.E.BYPASS.LTC128B.128 [R132+0x10100], [R8.64], !P5 ;  /* 0x1010000008847fae */ /* 0x000be4000e901d4c */
[C---:B-----5:R-:W-:Y:S04]  /*6200*/  IADD3 R8, P0, R5.reuse, R29, RZ ;  /* 0x0000001d05087210 */ /* 0x060fe80007f1e0ff */
[CC--:B------:R-:W-:Y:S02]  /*6210*/  IADD3.X R9, R6.reuse, R28.reuse, RZ, P0, !PT ;  /* 0x0000001c06097210 */ /* 0x0c0fe400007fe4ff */
[C---:B------:R-:W-:Y:S03]  /*6220*/  IADD3 R10, P0, R5.reuse, R27, RZ ;  /* 0x0000001b050a7210 */ /* 0x040fe60007f1e0ff */
[----:B------:R3:W-:Y:S02]  /*6230*/  LDGSTS.E.BYPASS.LTC128B.128 [R132+0x12100], [R8.64], !P4 ;  /* 0x1210000008847fae */ /* 0x0007e4000e101d4c */
[C---:B------:R-:W-:Y:S05]  /*6240*/  IMAD.X R11, R6.reuse, 0x1, R26, P0 ;  /* 0x00000001060b7824 */ /* 0x040fea00000e061a */
[----:B------:R4:W-:Y:S01]  /*6250*/  LDGSTS.E.BYPASS.LTC128B.128 [R132+0x14100], [R10.64], !P3 ;  /* 0x141000000a847fae */ /* 0x0009e2000d901d4c */
[----:B---3--:R-:W-:Y:S05]  /*6260*/  IADD3 R8, P0, R5, R25, RZ ;  /* 0x0000001905087210 */ /* 0x008fea0007f1e0ff */
[----:B------:R-:W-:Y:S01]  /*6270*/  IMAD.X R9, R6, 0x1, R24, P0 ;  /* 0x0000000106097824 */ /* 0x000fe200000e0618 */
[----:B-1----:R-:W-:Y:S04]  /*6280*/  IADD3 R6, P0, R0, R31, RZ ;  /* 0x0000001f00067210 */ /* 0x002fe80007f1e0ff */
[----:B------:R1:W-:Y:S01]  /*6290*/  LDGSTS.E.BYPASS.LTC128B.128 [R132+0x16100], [R8.64], !P2 ;  /* 0x1610000008847fae */ /* 0x0003e2000d101d4c */
[----:B--2---:R-:W-:Y:S05]  /*62a0*/  IMAD.X R7, R2, 0x1, R30, P0 ;  /* 0x0000000102077824 */ /* 0x004fea00000e061e */
        /* <DEDUP_REMOVED lines=11> */
.L_x_27:
[----:B------:R-:W2:Y:S01]  /*6360*/  LDL R4, [R1+0x54] ;  /* 0x0000540001047983 */ /* 0x000ea20000100800 */
[----:B------:R-:W-:Y:S04]  /*6370*/  DEPBAR.LE SB0, 0x0 ;  /* 0x000080000000791a */ /* 0x000fe80000000000 */
[----:B------:R-:W3:Y:S01]  /*6380*/  LDL R6, [R1+0x50] ;  /* 0x0000500001067983 */ /* 0x000ee20000100800 */
[----:B------:R-:W-:Y:S04]  /*6390*/  UISETP.GE.AND UP0, UPT, UR6, 0x1, UPT ;  /* 0x000000010600788c */ /* 0x000fe8000bf06270 */
[----:B------:R4:W-:Y:S05]  /*63a0*/  STL [R1+0xa0], R42 ;  /* 0x0000a02a01007387 */ /* 0x0009ea0000100800 */
[----:B------:R1:W-:Y:S05]  /*63b0*/  STL [R1+0x9c], R41 ;  /* 0x00009c2901007387 */ /* 0x0003ea0000100800 */
[----:B------:R1:W-:Y:S05]  /*63c0*/  STL [R1+0x98], R40 ;  /* 0x0000982801007387 */ /* 0x0003ea0000100800 */
[----:B------:R1:W-:Y:S05]  /*63d0*/  STL [R1+0x94], R39 ;  /* 0x0000942701007387 */ /* 0x0003ea0000100800 */
[----:B------:R1:W-:Y:S05]  /*63e0*/  STL [R1+0x90], R38 ;  /* 0x0000902601007387 */ /* 0x0003ea0000100800 */
[----:B------:R1:W-:Y:S05]  /*63f0*/  STL [R1+0x8c], R37 ;  /* 0x00008c2501007387 */ /* 0x0003ea0000100800 */
[----:B------:R1:W-:Y:S05]  /*6400*/  STL [R1+0x88], R36 ;  /* 0x0000882401007387 */ /* 0x0003ea0000100800 */
[----:B------:R-:W3:Y:S05]  /*6410*/  LDL R22, [R1+0x3c] ;  /* 0x00003c0001167983 */ /* 0x000eea0000100800 */
[----:B------:R-:W3:Y:S05]  /*6420*/  LDL R23, [R1+0x40] ;  /* 0x0000400001177983 */ /* 0x000eea0000100800 */
[----:B------:R-:W3:Y:S05]  /*6430*/  LDL R20, [R1+0x78] ;  /* 0x0000780001147983 */ /* 0x000eea0000100800 */
[----:B------:R-:W3:Y:S05]  /*6440*/  LDL R21, [R1+0x38] ;  /* 0x0000380001157983 */ /* 0x000eea0000100800 */
[----:B----4-:R-:W4:Y:S05]  /*6450*/  LDL R42, [R1+0x7c] ;  /* 0x00007c00012a7983 */ /* 0x010f2a0000100800 */
[----:B------:R-:W4:Y:S05]  /*6460*/  LDL R5, [R1+0x4] ;  /* 0x0000040001057983 */ /* 0x000f2a0000100800 */
[----:B-1----:R-:W4:Y:S05]  /*6470*/  LDL R41, [R1+0x70] ;  /* 0x0000700001297983 */ /* 0x002f2a0000100800 */
[----:B------:R-:W4:Y:S05]  /*6480*/  LDL R40, [R1+0x74] ;  /* 0x0000740001287983 */ /* 0x000f2a0000100800 */
[----:B------:R-:W4:Y:S05]  /*6490*/  LDL R29, [R1+0x58] ;  /* 0x00005800011d7983 */ /* 0x000f2a0000100800 */
[----:B------:R-:W4:Y:S05]  /*64a0*/  LDL R39, [R1+0x68] ;  /* 0x0000680001277983 */ /* 0x000f2a0000100800 */
[----:B------:R-:W4:Y:S05]  /*64b0*/  LDL R132, [R1+0x4c] ;  /* 0x00004c0001847983 */ /* 0x000f2a0000100800 */
[----:B------:R-:W4:Y:S05]  /*64c0*/  LDL R38, [R1+0x6c] ;  /* 0x00006c0001267983 */ /* 0x000f2a0000100800 */
[----:B------:R-:W4:Y:S05]  /*64d0*/  LDL R37, [R1+0x60] ;  /* 0x0000600001257983 */ /* 0x000f2a0000100800 */
[----:B------:R-:W4:Y:S05]  /*64e0*/  LDL R36, [R1+0x64] ;  /* 0x0000640001247983 */ /* 0x000f2a0000100800 */
[----:B------:R-:W-:Y:S06]  /*64f0*/  BAR.SYNC.DEFER_BLOCKING 0x0 ;  /* 0x0000000000007b1d */ /* 0x000fec0000010000 */
[----:B------:R-:W-:Y:S05]  /*6500*/  LDSM.16.M88.4 R8, [R135+0x10100] ;  /* 0x010100008708783b */ /* 0x000fea0000000200 */
[----:B------:R-:W-:Y:S05]  /*6510*/  LDSM.16.M88.4 R16, [R135+0x10900] ;  /* 0x010900008710783b */ /* 0x000fea0000000200 */
[----:B------:R-:W-:Y:S05]  /*6520*/  LDSM.16.M88.4 R24, [R135+0x11100] ;  /* 0x011100008718783b */ /* 0x000fea0000000200 */
[----:B------:R-:W-:Y:S01]  /*6530*/  LDSM.16.M88.4 R32, [R135+0x11900] ;  /* 0x011900008720783b */ /* 0x000fe20000000200 */
[----:B--2---:R-:W-:Y:S01]  /*6540*/  SHF.R.S32.HI R0, RZ, 0x1f, R4 ;  /* 0x0000001fff007819 */ /* 0x004fe20000011404 */
[----:B------:R-:W-:Y:S04]  /*6550*/  IMAD.WIDE.U32 R2, R4, c[0x0][0x208], RZ ;  /* 0x0000820004027a25 */ /* 0x000fe800078e00ff */
[----:B------:R-:W-:Y:S04]  /*6560*/  IMAD R0, R0, c[0x0][0x208], RZ ;  /* 0x0000820000007a24 */ /* 0x000fe800078e02ff */
[----:B------:R-:W-:Y:S01]  /*6570*/  IMAD R0, R4, c[0x0][0x20c], R0 ;  /* 0x0000830004007a24 */ /* 0x000fe200078e0200 */
[----:B---3--:R-:W-:Y:S04]  /*6580*/  SHF.R.S32.HI R4, RZ, 0x1f, R6 ;  /* 0x0000001fff047819 */ /* 0x008fe80000011406 */
        /* <DEDUP_REMOVED lines=8> */
[----:B------:R-:W1:Y:S05]  /*6610*/  SHFL.IDX PT, R0, R3, RZ, 0x181f ;  /* 0x00181fff03007589 */ /* 0x000e6a00000e0000 */
[----:B------:R-:W4:Y:S05]  /*6620*/  SHFL.IDX PT, R2, R28, RZ, 0x181f ;  /* 0x00181fff1c027589 */ /* 0x000f2a00000e0000 */
[----:B------:R2:W-:Y:S05]  /*6630*/  LDSM.16.M88.4 R184, [R22] ;  /* 0x0000000016b8783b */ /* 0x0005ea0000000200 */
[----:B------:R-:W-:Y:S05]  /*6640*/  LDSM.16.M88.4 R180, [R23] ;  /* 0x0000000017b4783b */ /* 0x000fea0000000200 */
[----:B------:R-:W3:Y:S01]  /*6650*/  SHFL.IDX PT, R3, R3, 0x1, 0x181f ;  /* 0x00381f0003037f89 */ /* 0x000ee200000e0000 */
[----:B-1----:R-:W-:Y:S04]  /*6660*/  IADD3 R12, P0, R0, R20, RZ ;  /* 0x00000014000c7210 */ /* 0x002fe80007f1e0ff */
[----:B------:R-:W1:Y:S01]  /*6670*/  SHFL.IDX PT, R28, R28, 0x1, 0x181f ;  /* 0x00381f001c1c7f89 */ /* 0x000e6200000e0000 */
[----:B----4-:R-:W-:Y:S04]  /*6680*/  IADD3.X R13, R2, R42, RZ, P0, !PT ;  /* 0x0000002a020d7210 */ /* 0x010fe800007fe4ff */
[----:B------:R-:W-:Y:S05]  /*6690*/  LDSM.16.M88.4 R188, [R21] ;  /* 0x0000000015bc783b */ /* 0x000fea0000000200 */
[----:B------:R4:W1:Y:S01]  /*66a0*/  LDSM.16.M88.4 R176, [R5] ;  /* 0x0000000005b0783b */ /* 0x0008620000000200 */
[----:B------:R-:W-:Y:S04]  /*66b0*/  IADD3 R14, P0, R0, R41, RZ ;  /* 0x00000029000e7210 */ /* 0x000fe80007f1e0ff */
[----:B------:R-:W-:Y:S01]  /*66c0*/  IADD3.X R15, R2, R40, RZ, P0, !PT ;  /* 0x00000028020f7210 */ /* 0x000fe200007fe4ff */
[----:B------:R-:W-:Y:S01]  /*66d0*/  @!PT LDS RZ, [RZ] ;  /* 0x00000000fffff984 */ /* 0x000fe20000000800 */
[----:B------:R-:W-:Y:S01]  /*66e0*/  @!PT LDS RZ, [RZ] ;  /* 0x00000000fffff984 */ /* 0x000fe20000000800 */
[----:B------:R-:W-:Y:S01]  /*66f0*/  @!PT LDS RZ, [RZ] ;  /* 0x00000000fffff984 */ /* 0x000fe20000000800 */
[----:B------:R1:W-:Y:S01]  /*6700*/  LDGSTS.E.BYPASS.LTC128B.128 [R29], [R12.64], !P5 ;  /* 0x000000000c1d7fae */ /* 0x0003e2000e901d4c */
[----:B--2---:R-:W-:Y:S01]  /*6710*/  IADD3 R22, P0, R0, R39, RZ ;  /* 0x0000002700167210 */ /* 0x004fe20007f1e0ff */
[C---:B----4-:R-:W-:Y:S03]  /*6720*/  HMMA.16816.F32.BF16 R4, R168.reuse, R8, RZ ;  /* 0x00000008a804723c */ /* 0x050fe600000418ff */
[----:B------:R2:W-:Y:S01]  /*6730*/  LDGSTS.E.BYPASS.LTC128B.128 [R132+0x2100], [R14.64], !P4 ;  /* 0x021000000e847fae */ /* 0x0005e2000e101d4c */
[----:B------:R-:W-:Y:S04]  /*6740*/  IADD3.X R23, R2, R38, RZ, P0, !PT ;  /* 0x0000002602177210 */ /* 0x000fe800007fe4ff */
[C---:B------:R-:W-:Y:S01]  /*6750*/  HMMA.16816.F32.BF16 R8, R168.reuse, R10, RZ ;  /* 0x0000000aa808723c */ /* 0x040fe200000418ff */
[----:B------:R4:W-:Y:S03]  /*6760*/  LDGSTS.E.BYPASS.LTC128B.128 [R132+0x4100], [R22.64], !P3 ;  /* 0x0410000016847fae */ /* 0x0009e6000d901d4c */
[----:B------:R-:W-:Y:S04]  /*6770*/  IADD3 R30, P0, R0, R37, RZ ;  /* 0x00000025001e7210 */ /* 0x000fe80007f1e0ff */
[----:B------:R-:W-:Y:S04]  /*6780*/  IADD3.X R31, R2, R36, RZ, P0, !PT ;  /* 0x00000024021f7210 */ /* 0x000fe800007fe4ff */
[C---:B---3--:R-:W-:Y:S01]  /*6790*/  IADD3 R20, P0, R3.reuse, R20, RZ ;  /* 0x0000001403147210 */ /* 0x048fe20007f1e0ff */
[----:B------:R3:W-:Y:S03]  /*67a0*/  LDGSTS.E.BYPASS.LTC128B.128 [R132+0x6100], [R30.64], !P2 ;  /* 0x061000001e847fae */ /* 0x0007e6000d101d4c */
[C---:B-1----:R-:W-:Y:S02]  /*67b0*/  IADD3.X R21, R28.reuse, R42, RZ, P0, !PT ;  /* 0x0000002a1c157210 */ /* 0x042fe400007fe4ff */
[----:B------:R1:W5:Y:S01]  /*67c0*/  LDL.LU R42, [R1+0xa0] ;  /* 0x0000a000012a7983 */ /* 0x0003620000300800 */
[C---:B--2---:R-:W-:Y:S04]  /*67d0*/  HMMA.16816.F32.BF16 R12, R168.reuse, R16, RZ ;  /* 0x00000010a80c723c */ /* 0x044fe800000418ff */
[----:B------:R2:W-:Y:S04]  /*67e0*/  LDGSTS.E.BYPASS.LTC128B.128 [R29+0x1000], [R20.64], !P5 ;  /* 0x01000000141d7fae */ /* 0x0005e8000e901d4c */
[C---:B------:R-:W-:Y:S01]  /*67f0*/  HMMA.16816.F32.BF16 R16, R168.reuse, R18, RZ ;  /* 0x00000012a810723c */ /* 0x040fe200000418ff */
[C---:B----4-:R-:W-:Y:S02]  /*6800*/  IADD3 R22, P0, R3.reuse, R41, RZ ;  /* 0x0000002903167210 */ /* 0x050fe40007f1e0ff */
[----:B------:R1:W5:Y:S02]  /*6810*/  LDL.LU R41, [R1+0x9c] ;  /* 0x00009c0001297983 */ /* 0x0003640000300800 */
[C---:B------:R-:W-:Y:S03]  /*6820*/  IADD3.X R23, R28.reuse, R40, RZ, P0, !PT ;  /* 0x000000281c177210 */ /* 0x040fe600007fe4ff */
[----:B------:R1:W5:Y:S05]  /*6830*/  LDL.LU R40, [R1+0x98] ;  /* 0x0000980001287983 */ /* 0x00036a0000300800 */
[----:B------:R4:W-:Y:S01]  /*6840*/  LDGSTS.E.BYPASS.LTC128B.128 [R29+0x3000], [R22.64], !P4 ;  /* 0x03000000161d7fae */ /* 0x0009e2000e101d4c */
[C---:B--2---:R-:W-:Y:S04]  /*6850*/  IADD3 R20, P0, R3.reuse, R39, RZ ;  /* 0x0000002703147210 */ /* 0x044fe80007f1e0ff */
[----:B------:R1:W5:Y:S01]  /*6860*/  LDL.LU R39, [R1+0x94] ;  /* 0x0000940001277983 */ /* 0x0003620000300800 */
[C---:B------:R-:W-:Y:S02]  /*6870*/  IADD3.X R21, R28.reuse, R38, RZ, P0, !PT ;  /* 0x000000261c157210 */ /* 0x040fe400007fe4ff */
[----:B------:R-:W-:Y:S02]  /*6880*/  IADD3 R2, P0, R3, R37, RZ ;  /* 0x0000002503027210 */ /* 0x000fe40007f1e0ff */
[----:B------:R-:W2:Y:S02]  /*6890*/  LDL R0, [R1] ;  /* 0x0000000001007983 */ /* 0x000ea40000100800 */
[----:B------:R-:W-:Y:S03]  /*68a0*/  IADD3.X R3, R28, R36, RZ, P0, !PT ;  /* 0x000000241c037210 */ /* 0x000fe600007fe4ff */
[----:B------:R4:W-:Y:S01]  /*68b0*/  LDGSTS.E.BYPASS.LTC128B.128 [R29+0x5000], [R20.64], !P3 ;  /* 0x05000000141d7fae */ /* 0x0009e2000d901d4c */
[----:B------:R-:W-:Y:S04]  /*68c0*/  PLOP3.LUT P0, PT, PT, PT, UP0, 0x80, 0x0 ;  /* 0x000000000000781c */ /* 0x000fe80003f0f008 */
[----:B------:R1:W-:Y:S05]  /*68d0*/  LDGSTS.E.BYPASS.LTC128B.128 [R29+0x7000], [R2.64], !P2 ;  /* 0x07000000021d7fae */ /* 0x0003ea000d101d4c */
[----:B------:R-:W0:Y:S05]  /*68e0*/  LDGDEPBAR ;  /* 0x00000000000079af */ /* 0x000e2a0000000000 */
[----:B------:R2:W5:Y:S05]  /*68f0*/  LDL.LU R38, [R1+0x90] ;  /* 0x0000900001267983 */ /* 0x00056a0000300800 */
[----:B------:R2:W5:Y:S05]  /*6900*/  LDL.LU R37, [R1+0x8c] ;  /* 0x00008c0001257983 */ /* 0x00056a0000300800 */
[----:B------:R2:W5:Y:S01]  /*6910*/  LDL.LU R36, [R1+0x88] ;  /* 0x0000880001247983 */ /* 0x0005620000300800 */
[C---:B----4-:R-:W-:Y:S04]  /*6920*/  HMMA.16816.F32.BF16 R20, R168.reuse, R24, RZ ;  /* 0x00000018a814723c */ /* 0x050fe800000418ff */
[----:B-1----:R-:W4:Y:S04]  /*6930*/  LDL R3, [R1+0x28] ;  /* 0x0000280001037983 */ /* 0x002f280000100800 */
[C---:B------:R-:W-:Y:S01]  /*6940*/  HMMA.16816.F32.BF16 R24, R168.reuse, R26, RZ ;  /* 0x0000001aa818723c */ /* 0x040fe200000418ff */
[----:B------:R-:W4:Y:S07]  /*6950*/  LDL R2, [R1+0x2c] ;  /* 0x00002c0001027983 */ /* 0x000f2e0000100800 */
[C---:B---3--:R-:W-:Y:S08]  /*6960*/  HMMA.16816.F32.BF16 R28, R168.reuse, R32, RZ ;  /* 0x00000020a81c723c */ /* 0x048ff000000418ff */
        /* <DEDUP_REMOVED lines=8> */
[----:B------:R-:W3:Y:S05]  /*69f0*/  LDL R188, [R1+0x34] ;  /* 0x0000340001bc7983 */ /* 0x000eea0000100800 */
[----:B------:R-:W3:Y:S02]  /*6a00*/  LDL R189, [R1+0x30] ;  /* 0x0000300001bd7983 */ /* 0x000ee40000100800 */
[----:B------:R-:W-:Y:S03]  /*6a10*/  HMMA.16816.F32.BF16 R32, R172, R190, R32 ;  /* 0x000000beac20723c */ /* 0x000fe60000041820 */
[----:B--2---:R-:W1:Y:S05]  /*6a20*/  LDSM.16.M88.4 R176, [R0+0x10100] ;  /* 0x0101000000b0783b */ /* 0x004e6a0000000200 */
[----:B------:R-:W2:Y:S05]  /*6a30*/  LDSM.16.M88.4 R180, [R0+0x10900] ;  /* 0x0109000000b4783b */ /* 0x000eaa0000000200 */
[----:B------:R-:W-:Y:S01]  /*6a40*/  LDSM.16.M88.4 R184, [R0+0x11900] ;  /* 0x0119000000b8783b */ /* 0x000fe20000000200 */
[C---:B-1----:R-:W-:Y:S08]  /*6a50*/  HMMA.16816.F32.BF16 R4, R192.reuse, R176, R4 ;  /* 0x000000b0c004723c */ /* 0x042ff00000041804 */
[C---:B------:R-:W-:Y:S01]  /*6a60*/  HMMA.16816.F32.BF16 R8, R192.reuse, R178, R8 ;  /* 0x000000b2c008723c */ /* 0x040fe20000041808 */
[----:B------:R-:W1:Y:S07]  /*6a70*/  LDSM.16.M88.4 R176, [R0+0x11100] ;  /* 0x0111000000b0783b */ /* 0x000e6e0000000200 */
[C---:B--2---:R-:W-:Y:S08]  /*6a80*/  HMMA.16816.F32.BF16 R12, R192.reuse, R180, R12 ;  /* 0x000000b4c00c723c */ /* 0x044ff0000004180c */
[C---:B------:R-:W-:Y:S01]  /*6a90*/  HMMA.16816.F32.BF16 R16, R192.reuse, R182, R16 ;  /* 0x000000b6c010723c */ /* 0x040fe20000041810 */
[----:B------:R-:W2:Y:S07]  /*6aa0*/  LDSM.16.M88.4 R180, [R250] ;  /* 0x00000000fab4783b */ /* 0x000eae0000000200 */
[C---:B-1----:R-:W-:Y:S08]  /*6ab0*/  HMMA.16816.F32.BF16 R20, R192.reuse, R176, R20 ;  /* 0x000000b0c014723c */ /* 0x042ff00000041814 */
[C---:B------:R-:W-:Y:S01]  /*6ac0*/  HMMA.16816.F32.BF16 R24, R192.reuse, R178, R24 ;  /* 0x000000b2c018723c */ /* 0x040fe20000041818 */
[----:B------:R-:W1:Y:S07]  /*6ad0*/  LDSM.16.M88.4 R176, [R250+0x800] ;  /* 0x00080000fab0783b */ /* 0x000e6e0000000200 */
[C---:B------:R-:W-:Y:S08]  /*6ae0*/  HMMA.16816.F32.BF16 R28, R192.reuse, R184, R28 ;  /* 0x000000b8c01c723c */ /* 0x040ff0000004181c */
[----:B------:R-:W-:Y:S01]  /*6af0*/  HMMA.16816.F32.BF16 R32, R192, R186, R32 ;  /* 0x000000bac020723c */ /* 0x000fe20000041820 */
        /* <DEDUP_REMOVED lines=8> */
[C---:B------:R-:W-:Y:S01]  /*6b80*/  HMMA.16816.F32.BF16 R24, R196.reuse, R186, R24 ;  /* 0x000000bac418723c */ /* 0x040fe20000041818 */
[----:B------:R-:W3:Y:S07]  /*6b90*/  LDSM.16.M88.4 R184, [R135+0x12900] ;  /* 0x0129000087b8783b */ /* 0x000eee0000000200 */
[C---:B--2---:R-:W-:Y:S08]  /*6ba0*/  HMMA.16816.F32.BF16 R28, R196.reuse, R180, R28 ;  /* 0x000000b4c41c723c */ /* 0x044ff0000004181c */
[----:B------:R-:W-:Y:S01]  /*6bb0*/  HMMA.16816.F32.BF16 R32, R196, R182, R32 ;  /* 0x000000b6c420723c */ /* 0x000fe20000041820 */
[----:B------:R-:W2:Y:S07]  /*6bc0*/  LDSM.16.M88.4 R180, [R135+0x13100] ;  /* 0x0131000087b4783b */ /* 0x000eae0000000200 */
[C---:B-1----:R-:W-:Y:S08]  /*6bd0*/  HMMA.16816.F32.BF16 R4, R200.reuse, R176, R4 ;  /* 0x000000b0c804723c */ /* 0x042ff00000041804 */
[C---:B------:R-:W-:Y:S01]  /*6be0*/  HMMA.16816.F32.BF16 R8, R200.reuse, R178, R8 ;  /* 0x000000b2c808723c */ /* 0x040fe20000041808 */
[----:B------:R-:W1:Y:S07]  /*6bf0*/  LDSM.16.M88.4 R176, [R135+0x13900] ;  /* 0x0139000087b0783b */ /* 0x000e6e0000000200 */
[C---:B---3--:R-:W-:Y:S08]  /*6c00*/  HMMA.16816.F32.BF16 R12, R200.reuse, R184, R12 ;  /* 0x000000b8c80c723c */ /* 0x048ff0000004180c */
[C---:B------:R-:W-:Y:S01]  /*6c10*/  HMMA.16816.F32.BF16 R16, R200.reuse, R186, R16 ;  /* 0x000000bac810723c */ /* 0x040fe20000041810 */
[----:B------:R3:W4:Y:S07]  /*6c20*/  LDSM.16.M88.4 R184, [R188] ;  /* 0x00000000bcb8783b */ /* 0x00072e0000000200 */
[C---:B--2---:R-:W-:Y:S08]  /*6c30*/  HMMA.16816.F32.BF16 R20, R200.reuse, R180, R20 ;  /* 0x000000b4c814723c */ /* 0x044ff00000041814 */
[C---:B------:R-:W-:Y:S01]  /*6c40*/  HMMA.16816.F32.BF16 R24, R200.reuse, R182, R24 ;  /* 0x000000b6c818723c */ /* 0x040fe20000041818 */
[----:B------:R2:W4:Y:S05]  /*6c50*/  LDSM.16.M88.4 R180, [R189] ;  /* 0x00000000bdb4783b */ /* 0x00052a0000000200 */
[----:B---3--:R-:W3:Y:S02]  /*6c60*/  LDL R188, [R1+0x20] ;  /* 0x0000200001bc7983 */ /* 0x008ee40000100800 */
[C---:B-1----:R-:W-:Y:S08]  /*6c70*/  HMMA.16816.F32.BF16 R28, R200.reuse, R176, R28 ;  /* 0x000000b0c81c723c */ /* 0x042ff0000004181c */
[----:B------:R-:W-:Y:S01]  /*6c80*/  HMMA.16816.F32.BF16 R32, R200, R178, R32 ;  /* 0x000000b2c820723c */ /* 0x000fe20000041820 */
[----:B----4-:R1:W4:Y:S05]  /*6c90*/  LDSM.16.M88.4 R176, [R2] ;  /* 0x0000000002b0783b */ /* 0x01032a0000000200 */
[----:B--2---:R-:W2:Y:S02]  /*6ca0*/  LDL R189, [R1+0x24] ;  /* 0x0000240001bd7983 */ /* 0x004ea40000100800 */
[C---:B------:R-:W-:Y:S08]  /*6cb0*/  HMMA.16816.F32.BF16 R4, R204.reuse, R184, R4 ;  /* 0x000000b8cc04723c */ /* 0x040ff00000041804 */
[C---:B------:R-:W-:Y:S01]  /*6cc0*/  HMMA.16816.F32.BF16 R8, R204.reuse, R186, R8 ;  /* 0x000000bacc08723c */ /* 0x040fe20000041808 */
[----:B------:R4:W4:Y:S07]  /*6cd0*/  LDSM.16.M88.4 R184, [R3] ;  /* 0x0000000003b8783b */ /* 0x00092e0000000200 */
[C---:B------:R-:W-:Y:S01]  /*6ce0*/  HMMA.16816.F32.BF16 R12, R204.reuse, R180, R12 ;  /* 0x000000b4cc0c723c */ /* 0x040fe2000004180c */
[----:B-1----:R-:W2:Y:S07]  /*6cf0*/  LDL R2, [R1+0x18] ;  /* 0x0000180001027983 */ /* 0x002eae0000100800 */
[C---:B------:R-:W-:Y:S01]  /*6d00*/  HMMA.16816.F32.BF16 R16, R204.reuse, R182, R16 ;  /* 0x000000b6cc10723c */ /* 0x040fe20000041810 */
[----:B------:R-:W1:Y:S05]  /*6d10*/  LDSM.16.M88.4 R180, [R0+0x12100] ;  /* 0x0121000000b4783b */ /* 0x000e6a0000000200 */
[----:B----4-:R-:W4:Y:S02]  /*6d20*/  LDL R3, [R1+0x1c] ;  /* 0x00001c0001037983 */ /* 0x010f240000100800 */
        /* <DEDUP_REMOVED lines=39> */
[----:B---3--:R1:W-:Y:S05]  /*6fa0*/  LDSM.16.M88.4 R176, [R188] ;  /* 0x00000000bcb0783b */ /* 0x0083ea0000000200 */
[----:B--2---:R2:W2:Y:S05]  /*6fb0*/  LDSM.16.M88.4 R180, [R189] ;  /* 0x00000000bdb4783b */ /* 0x0044aa0000000200 */
[----:B-1----:R-:W3:Y:S05]  /*6fc0*/  LDL R188, [R1+0x10] ;  /* 0x0000100001bc7983 */ /* 0x002eea0000100800 */
[----:B--2---:R-:W2:Y:S05]  /*6fd0*/  LDL R189, [R1+0x14] ;  /* 0x0000140001bd7983 */ /* 0x004eaa0000100800 */
[----:B----4-:R1:W4:Y:S01]  /*6fe0*/  LDSM.16.M88.4 R184, [R3] ;  /* 0x0000000003b8783b */ /* 0x0103220000000200 */
        /* <DEDUP_REMOVED lines=47> */
[----:B---3--:R-:W-:Y:S05]  /*72e0*/  LDSM.16.M88.4 R184, [R188] ;  /* 0x00000000bcb8783b */ /* 0x008fea0000000200 */
[----:B--2---:R-:W1:Y:S05]  /*72f0*/  LDSM.16.M88.4 R176, [R189] ;  /* 0x00000000bdb0783b */ /* 0x004e6a0000000200 */
[----:B------:R-:W2:Y:S01]  /*7300*/  LDSM.16.M88.4 R180, [R3] ;  /* 0x0000000003b4783b */ /* 0x000ea20000000200 */
[C---:B-1----:R-:W-:Y:S08]  /*7310*/  HMMA.16816.F32.BF16 R4, R236.reuse, R176, R4 ;  /* 0x000000b0ec04723c */ /* 0x042ff00000041804 */
[C---:B------:R-:W-:Y:S01]  /*7320*/  HMMA.16816.F32.BF16 R8, R236.reuse, R178, R8 ;  /* 0x000000b2ec08723c */ /* 0x040fe20000041808 */
[----:B----4-:R-:W1:Y:S07]  /*7330*/  LDSM.16.M88.4 R176, [R2] ;  /* 0x0000000002b0783b */ /* 0x010e6e0000000200 */
        /* <DEDUP_REMOVED lines=30> */
[----:B------:R-:W-:Y:S01]  /*7520*/  MUFU.TANH R183, R4 ;  /* 0x0000000400b77308 */ /* 0x000fe20000002400 */
        /* <DEDUP_REMOVED lines=8> */
[----:B-1----:R1:W-:Y:S01]  /*75b0*/  STL [R1+0x48], R0 ;  /* 0x0000480001007387 */ /* 0x0023e20000100800 */
[----:B------:R-:W-:Y:S02]  /*75c0*/  FMUL.FTZ R16, R16, c[0x0][0x320] ;  /* 0x0000c80010107a20 */ /* 0x000fe40000410000 */
[----:B------:R-:W-:Y:S02]  /*75d0*/  FMUL.FTZ R17, R17, c[0x0][0x320] ;  /* 0x0000c80011117a20 */ /* 0x000fe40000410000 */
[----:B------:R-:W-:Y:S01]  /*75e0*/  FMUL.FTZ R18, R18, c[0x0][0x320] ;  /* 0x0000c80012127a20 */ /* 0x000fe20000410000 */
[----:B------:R2:W-:Y:S01]  /*75f0*/  MUFU.TANH R191, R6 ;  /* 0x0000000600bf7308 */ /* 0x0005e20000002400 */
[----:B------:R-:W-:Y:S09]  /*7600*/  FMUL.FTZ R19, R19, c[0x0][0x320] ;  /* 0x0000c80013137a20 */ /* 0x000ff20000410000 */
[----:B------:R-:W-:Y:S10]  /*7610*/  MUFU.TANH R184, R8 ;  /* 0x0000000800b87308 */ /* 0x000ff40000002400 */
[----:B------:R-:W-:Y:S01]  /*7620*/  MUFU.TANH R182, R9 ;  /* 0x0000000900b67308 */ /* 0x000fe20000002400 */
[----:B--2---:R-:W2:Y:S09]  /*7630*/  LDSM.16.M88.4 R4, [R250+0x7000] ;  /* 0x00700000fa04783b */ /* 0x004eb20000000200 */
[----:B-1----:R-:W1:Y:S10]  /*7640*/  MUFU.TANH R0, R10 ;  /* 0x0000000a00007308 */ /* 0x002e740000002400 */
[----:B------:R3:W4:Y:S10]  /*7650*/  MUFU.TANH R190, R11 ;  /* 0x0000000b00be7308 */ /* 0x0007340000002400 */
[----:B------:R-:W4:Y:S01]  /*7660*/  MUFU.TANH R181, R12 ;  /* 0x0000000c00b57308 */ /* 0x000f220000002400 */
[----:B-1----:R-:W-:Y:S09]  /*7670*/  STL [R1+0x44], R0 ;  /* 0x0000440001007387 */ /* 0x002ff20000100800 */
[----:B------:R-:W1:Y:S01]  /*7680*/  MUFU.TANH R180, R13 ;  /* 0x0000000d00b47308 */ /* 0x000e620000002400 */
[----:B---3--:R-:W3:Y:S01]  /*7690*/  LDSM.16.M88.4 R8, [R250+0x7800] ;  /* 0x00780000fa08783b */ /* 0x008ee20000000200 */
[----:B------:R-:W-:Y:S08]  /*76a0*/  DEPBAR.LE SB0, 0x0 ;  /* 0x000080000000791a */ /* 0x000ff00000000000 */
[----:B------:R-:W1:Y:S01]  /*76b0*/  MUFU.TANH R189, R14 ;  /* 0x0000000e00bd7308 */ /* 0x000e620000002400 */
[----:B------:R-:W-:Y:S01]  /*76c0*/  BAR.SYNC.DEFER_BLOCKING 0x0 ;  /* 0x0000000000007b1d */ /* 0x000fe20000010000 */
[C---:B--2---:R-:W-:Y:S08]  /*76d0*/  HMMA.16816.F32.BF16 R20, R244.reuse, R4, R20 ;  /* 0x00000004f414723c */ /* 0x044ff00000041814 */
[----:B------:R-:W2:Y:S01]  /*76e0*/  MUFU.TANH R188, R15 ;  /* 0x0000000f00bc7308 */ /* 0x000ea20000002400 */
[C---:B------:R-:W-:Y:S09]  /*76f0*/  HMMA.16816.F32.BF16 R24, R244.reuse, R6, R24 ;  /* 0x00000006f418723c */ /* 0x040ff20000041818 */
[----:B------:R1:W1:Y:S06]  /*7700*/  MUFU.TANH R178, R16 ;  /* 0x0000001000b27308 */ /* 0x00026c0000002400 */
[----:B------:R-:W-:Y:S02]  /*7710*/  FMUL.FTZ R20, R20, c[0x0][0x320] ;  /* 0x0000c80014147a20 */ /* 0x000fe40000410000 */
[----:B------:R-:W-:Y:S02]  /*7720*/  FMUL.FTZ R22, R22, c[0x0][0x320] ;  /* 0x0000c80016167a20 */ /* 0x000fe40000410000 */
[----:B------:R2:W2:Y:S01]  /*7730*/  MUFU.TANH R177, R17 ;  /* 0x0000001100b17308 */ /* 0x0004a20000002400 */
[----:B------:R-:W-:Y:S01]  /*7740*/  FMUL.FTZ R23, R23, c[0x0][0x320] ;  /* 0x0000c80017177a20 */ /* 0x000fe20000410000 */
[C---:B---3--:R-:W-:Y:S08]  /*7750*/  HMMA.16816.F32.BF16 R28, R244.reuse, R8, R28 ;  /* 0x00000008f41c723c */ /* 0x048ff0000004181c */
[----:B------:R3:W3:Y:S01]  /*7760*/  MUFU.TANH R187, R18 ;  /* 0x0000001200bb7308 */ /* 0x0006e20000002400 */
[----:B------:R-:W-:Y:S03]  /*7770*/  HMMA.16816.F32.BF16 R32, R244, R10, R32 ;  /* 0x0000000af420723c */ /* 0x000fe60000041820 */
[----:B-1----:R-:W-:Y:S06]  /*7780*/  FMUL.FTZ R16, R25, c[0x0][0x320] ;  /* 0x0000c80019107a20 */ /* 0x002fec0000410000 */
[----:B------:R1:W1:Y:S06]  /*7790*/  MUFU.TANH R186, R19 ;  /* 0x0000001300ba7308 */ /* 0x00026c0000002400 */
[----:B------:R-:W-:Y:S04]  /*77a0*/  FMUL.FTZ R15, R28, c[0x0][0x320] ;  /* 0x0000c8001c0f7a20 */ /* 0x000fe80000410000 */
[----:B------:R4:W4:Y:S01]  /*77b0*/  MUFU.TANH R176, R20 ;  /* 0x0000001400b07308 */ /* 0x0009220000002400 */
[----:B------:R-:W-:Y:S02]  /*77c0*/  FMUL.FTZ R14, R29, c[0x0][0x320] ;  /* 0x0000c8001d0e7a20 */ /* 0x000fe40000410000 */
[----:B--2---:R-:W-:Y:S02]  /*77d0*/  FMUL.FTZ R17, R31, c[0x0][0x320] ;  /* 0x0000c8001f117a20 */ /* 0x004fe40000410000 */
[----:B---3--:R-:W-:Y:S02]  /*77e0*/  FMUL.FTZ R18, R24, c[0x0][0x320] ;  /* 0x0000c80018127a20 */ /* 0x008fe40000410000 */
[----:B------:R-:W-:Y:S02]  /*77f0*/  FMUL.FTZ R13, R32, c[0x0][0x320] ;  /* 0x0000c800200d7a20 */ /* 0x000fe40000410000 */
[----:B------:R-:W-:Y:S01]  /*7800*/  FMUL.FTZ R12, R33, c[0x0][0x320] ;  /* 0x0000c800210c7a20 */ /* 0x000fe20000410000 */
[----:B------:R2:W3:Y:S01]  /*7810*/  MUFU.TANH R179, R22 ;  /* 0x0000001600b37308 */ /* 0x0004e20000002400 */
[----:B------:R-:W-:Y:S02]  /*7820*/  FMUL.FTZ R4, R34, c[0x0][0x320] ;  /* 0x0000c80022047a20 */ /* 0x000fe40000410000 */
[----:B------:R-:W-:Y:S02]  /*7830*/  FMUL.FTZ R0, R35, c[0x0][0x320] ;  /* 0x0000c80023007a20 */ /* 0x000fe40000410000 */
[----:B-1----:R-:W-:Y:S05]  /*7840*/  FMUL.FTZ R19, R30, c[0x0][0x320] ;  /* 0x0000c8001e137a20 */ /* 0x002fea0000410000 */
[----:B------:R-:W1:Y:S01]  /*7850*/  MUFU.TANH R23, R23 ;  /* 0x0000001700177308 */ /* 0x000e620000002400 */
[----:B----4-:R-:W-:Y:S02]  /*7860*/  FMUL.FTZ R20, R21, c[0x0][0x320] ;  /* 0x0000c80015147a20 */ /* 0x010fe40000410000 */
[----:B------:R-:W-:Y:S07]  /*7870*/  FMUL.FTZ R21, R27, c[0x0][0x320] ;  /* 0x0000c8001b157a20 */ /* 0x000fee0000410000 */
[----:B------:R-:W4:Y:S01]  /*7880*/  MUFU.TANH R20, R20 ;  /* 0x0000001400147308 */ /* 0x000f220000002400 */
[----:B--2---:R-:W-:Y:S09]  /*7890*/  FMUL.FTZ R22, R26, c[0x0][0x320] ;  /* 0x0000c8001a167a20 */ /* 0x004ff20000410000 */
[----:B------:R-:W2:Y:S10]  /*78a0*/  MUFU.TANH R18, R18 ;  /* 0x0000001200127308 */ /* 0x000eb40000002400 */
        /* <DEDUP_REMOVED lines=11> */
[----:B-12345:R-:W-:-:S05]  /*7960*/  @P0 BRA `(.L_x_29) ;  /* 0xffffe5a000000947 */ /* 0x03efca000383ffff */
.L_x_28:
[----:B----4-:R-:W2:Y:S01]  /*7970*/  LDL.LU R8, [R1+0x5c] ;  /* 0x00005c0001087983 */ /* 0x010ea20000300800 */
[----:B------:R-:W-:Y:S02]  /*7980*/  FMNMX.FTZ R0, R183, R133, !PT ;  /* 0x00000085b7007209 */ /* 0x000fe40007810000 */
[----:B------:R-:W-:Y:S01]  /*7990*/  ISETP.LT.AND P0, PT, RZ, UR6, PT ;  /* 0x00000006ff007c0c */ /* 0x000fe2000bf01270 */
[----:B------:R-:W3:Y:S01]  /*79a0*/  LDL.LU R24, [R1+0x48] ;  /* 0x0000480001187983 */ /* 0x000ee20000300800 */
[----:B------:R-:W-:Y:S01]  /*79b0*/  FMNMX.FTZ R0, R185, R0, !PT ;  /* 0x00000000b9007209 */ /* 0x000fe20007810000 */
[----:B------:R-:W-:Y:S02]  /*79c0*/  UIADD3 UR6, UR6, -0x1, URZ ;  /* 0xffffffff06067890 */ /* 0x000fe4000fffe03f */
[----:B------:R-:W4:Y:S01]  /*79d0*/  LDL.LU R10, [R1+0x44] ;  /* 0x00004400010a7983 */ /* 0x000f220000300800 */
[----:B------:R-:W-:Y:S03]  /*79e0*/  FMNMX.FTZ R0, R184, R0, !PT ;  /* 0x00000000b8007209 */ /* 0x000fe60007810000 */
        /* <DEDUP_REMOVED lines=19> */
[C---:B------:R-:W-:Y:S02]  /*7b20*/  FMUL.FTZ R2, R132.reuse, c[0x0][0x2d0] ;  /* 0x0000b40084027a20 */ /* 0x040fe40000410000 */
[----:B------:R-:W-:Y:S02]  /*7b30*/  FADD.FTZ R0, -R132, R133 ;  /* 0x0000008584007221 */ /* 0x000fe40000010100 */
[--C-:B------:R-:W-:Y:S02]  /*7b40*/  FFMA.FTZ R183, R183, c[0x0][0x2d0], -R2.reuse ;  /* 0x0000b400b7b77a23 */ /* 0x100fe40000010802 */
        /* <DEDUP_REMOVED lines=18> */
[----:B------:R-:W-:Y:S02]  /*7c70*/  FFMA.FTZ R11, R18, c[0x0][0x2d0], -R2 ;  /* 0x0000b400120b7a23 */ /* 0x000fe40000010802 */
[C---:B-1----:R-:W-:Y:S02]  /*7c80*/  FMUL.FTZ R32, R6.reuse, R136 ;  /* 0x0000008806207220 */ /* 0x042fe40000410000 */
[C---:B------:R-:W-:Y:S01]  /*7c90*/  FMUL.FTZ R33, R6.reuse, R137 ;  /* 0x0000008906217220 */ /* 0x040fe20000410000 */
[----:B------:R-:W1:Y:S01]  /*7ca0*/  MUFU.EX2 R7, R7 ;  /* 0x0000000700077308 */ /* 0x000e620000000800 */
[C---:B------:R-:W-:Y:S01]  /*7cb0*/  FMUL.FTZ R12, R6.reuse, R156 ;  /* 0x0000009c060c7220 */ /* 0x040fe20000410000 */
[----:B------:R-:W-:Y:S01]  /*7cc0*/  MOV R156, R25 ;  /* 0x00000019009c7202 */ /* 0x000fe20000000f00 */
[C---:B------:R-:W-:Y:S02]  /*7cd0*/  FMUL.FTZ R25, R6.reuse, R145 ;  /* 0x0000009106197220 */ /* 0x040fe40000410000 */
[C---:B------:R-:W-:Y:S01]  /*7ce0*/  FMUL.FTZ R13, R6.reuse, R157 ;  /* 0x0000009d060d7220 */ /* 0x040fe20000410000 */
[----:B------:R-:W-:Y:S01]  /*7cf0*/  MOV R157, R28 ;  /* 0x0000001c009d7202 */ /* 0x000fe20000000f00 */
[C---:B------:R-:W-:Y:S02]  /*7d00*/  FMUL.FTZ R28, R6.reuse, R140 ;  /* 0x0000008c061c7220 */ /* 0x040fe40000410000 */
[C---:B------:R-:W-:Y:S01]  /*7d10*/  FMUL.FTZ R16, R6.reuse, R152 ;  /* 0x0000009806107220 */ /* 0x040fe20000410000 */
[----:B------:R-:W1:Y:S01]  /*7d20*/  MUFU.EX2 R178, R182 ;  /* 0x000000b600b27308 */ /* 0x000e620000000800 */
[C---:B------:R-:W-:Y:S01]  /*7d30*/  FMUL.FTZ R20, R6.reuse, R148 ;  /* 0x0000009406147220 */ /* 0x040fe20000410000 */
[----:B------:R-:W-:Y:S01]  /*7d40*/  MOV R148, R11 ;  /* 0x0000000b00947202 */ /* 0x000fe20000000f00 */
        /* <DEDUP_REMOVED lines=50> */
[C---:B------:R-:W-:Y:S03]  /*8070*/  F2FP.BF16.PACK_AB R176, R5.reuse, R176 ;  /* 0x000000b005b0723e */ /* 0x040fe600000010ff */
[----:B------:R-:W-:Y:S04]  /*8080*/  FADD.FTZ R0, R5, R0 ;  /* 0x0000000005007221 */ /* 0x000fe80000010000 */
[----:B-1----:R-:W-:Y:S04]  /*8090*/  FADD.FTZ R0, R7, R0 ;  /* 0x0000000007007221 */ /* 0x002fe80000010000 */
[C---:B------:R-:W-:Y:S01]  /*80a0*/  FADD.FTZ R182, R178.reuse, R0 ;  /* 0x00000000b2b67221 */ /* 0x040fe20000010000 */
[----:B------:R-:W-:Y:S02]  /*80b0*/  FMNMX.FTZ R0, R191, R134, !PT ;  /* 0x00000086bf007209 */ /* 0x000fe40007810000 */
[----:B------:R-:W-:Y:S02]  /*80c0*/  F2FP.BF16.PACK_AB R178, R178, R7 ;  /* 0x00000007b2b2723e */ /* 0x000fe400000010ff */
[----:B---3--:R-:W-:Y:S04]  /*80d0*/  FMNMX.FTZ R0, R24, R0, !PT ;  /* 0x0000000018007209 */ /* 0x008fe80007810000 */
[----:B----4-:R-:W-:Y:S04]  /*80e0*/  FMNMX.FTZ R0, R10, R0, !PT ;  /* 0x000000000a007209 */ /* 0x010fe80007810000 */
        /* <DEDUP_REMOVED lines=31> */
[----:B------:R-:W5:Y:S01]  /*82e0*/  MUFU.EX2 R8, R8 ;  /* 0x0000000800087308 */ /* 0x000f620000000800 */
[--C-:B------:R-:W-:Y:S02]  /*82f0*/  FFMA.FTZ R19, R19, c[0x0][0x2d0], -R5.reuse ;  /* 0x0000b40013137a23 */ /* 0x100fe40000010805 */
[--C-:B------:R-:W-:Y:S02]  /*8300*/  FFMA.FTZ R18, R4, c[0x0][0x2d0], -R5.reuse ;  /* 0x0000b40004127a23 */ /* 0x100fe40000010805 */
[C---:B------:R-:W-:Y:S01]  /*8310*/  FMUL.FTZ R4, R6.reuse, R164 ;  /* 0x000000a406047220 */ /* 0x040fe20000410000 */
[----:B------:R-:W-:Y:S01]  /*8320*/  MOV R164, R15 ;  /* 0x0000000f00a47202 */ /* 0x000fe20000000f00 */
[C---:B------:R-:W-:Y:S01]  /*8330*/  FMUL.FTZ R17, R6.reuse, R153 ;  /* 0x0000009906117220 */ /* 0x040fe20000410000 */
[----:B------:R-:W-:Y:S01]  /*8340*/  MOV R153, R29 ;  /* 0x0000001d00997202 */ /* 0x000fe20000000f00 */
[----:B------:R-:W-:Y:S01]  /*8350*/  FMUL.FTZ R29, R6, R141 ;  /* 0x0000008d061d7220 */ /* 0x000fe20000410000 */
[----:B------:R-:W2:Y:S01]  /*8360*/  MUFU.EX2 R7, R7 ;  /* 0x0000000700077308 */ /* 0x000ea20000000800 */
[--C-:B------:R-:W-:Y:S02]  /*8370*/  FFMA.FTZ R189, R189, c[0x0][0x2d0], -R5.reuse ;  /* 0x0000b400bdbd7a23 */ /* 0x100fe40000010805 */
[--C-:B------:R-:W-:Y:S02]  /*8380*/  FFMA.FTZ R188, R188, c[0x0][0x2d0], -R5.reuse ;  /* 0x0000b400bcbc7a23 */ /* 0x100fe40000010805 */
[C---:B-1----:R-:W-:Y:S02]  /*8390*/  FMUL.FTZ R34, R0.reuse, R138 ;  /* 0x0000008a00227220 */ /* 0x042fe40000410000 */
[----:B------:R-:W-:Y:S02]  /*83a0*/  FMUL.FTZ R35, R0, R139 ;  /* 0x0000008b00237220 */ /* 0x000fe40000410000 */
[----:B------:R-:W1:Y:S01]  /*83b0*/  LDSM.16.MT88.4 R136, [R248+0x100] ;  /* 0x00010000f888783b */ /* 0x000e620000004200 */
[----:B------:R-:W3:Y:S01]  /*83c0*/  MUFU.EX2 R179, R133 ;  /* 0x0000008500b37308 */ /* 0x000ee20000000800 */
[--C-:B------:R-:W-:Y:S02]  /*83d0*/  FFMA.FTZ R187, R187, c[0x0][0x2d0], -R5.reuse ;  /* 0x0000b400bbbb7a23 */ /* 0x100fe40000010805 */
[--C-:B------:R-:W-:Y:S02]  /*83e0*/  FFMA.FTZ R186, R186, c[0x0][0x2d0], -R5.reuse ;  /* 0x0000b400baba7a23 */ /* 0x100fe40000010805 */
[----:B-----5:R-:W-:Y:S02]  /*83f0*/  FFMA.FTZ R3, R0, R9, R8 ;  /* 0x0000000900037223 */ /* 0x020fe40000010008 */
[C---:B------:R-:W-:Y:S01]  /*8400*/  FMUL.FTZ R9, R6.reuse, R161 ;  /* 0x000000a106097220 */ /* 0x040fe20000410000 */
[----:B------:R-:W-:Y:S01]  /*8410*/  MOV R161, R19 ;  /* 0x0000001300a17202 */ /* 0x000fe20000000f00 */
[----:B------:R-:W-:Y:S01]  /*8420*/  FFMA.FTZ R14, R21, c[0x0][0x2d0], -R5 ;  /* 0x0000b400150e7a23 */ /* 0x000fe20000010805 */
[----:B------:R-:W4:Y:S01]  /*8430*/  MUFU.EX2 R190, R190 ;  /* 0x000000be00be7308 */ /* 0x000f220000000800 */
[C---:B------:R-:W-:Y:S01]  /*8440*/  FMUL.FTZ R5, R6.reuse, R165 ;  /* 0x000000a506057220 */ /* 0x040fe20000410000 */
[----:B------:R-:W-:Y:S01]  /*8450*/  MOV R165, R18 ;  /* 0x0000001200a57202 */ /* 0x000fe20000000f00 */
[C---:B------:R-:W-:Y:S01]  /*8460*/  FMUL.FTZ R21, R6.reuse, R149 ;  /* 0x0000009506157220 */ /* 0x040fe20000410000 */
[C---:B--2---:R-:W-:Y:S01]  /*8470*/  F2FP.BF16.PACK_AB R177, R7.reuse, R8 ;  /* 0x0000000807b1723e */ /* 0x044fe200000010ff */
[----:B------:R-:W-:Y:S01]  /*8480*/  FADD.FTZ R3, R7, R3 ;  /* 0x0000000307037221 */ /* 0x000fe20000010000 */
[----:B------:R-:W-:Y:S01]  /*8490*/  MOV R149, R31 ;  /* 0x0000001f00957202 */ /* 0x000fe20000000f00 */
[C---:B------:R-:W-:Y:S01]  /*84a0*/  FMUL.FTZ R8, R6.reuse, R160 ;  /* 0x000000a006087220 */ /* 0x040fe20000410000 */
[----:B------:R-:W-:Y:S01]  /*84b0*/  MOV R160, R24 ;  /* 0x0000001800a07202 */ /* 0x000fe20000000f00 */
[----:B------:R-:W-:Y:S01]  /*84c0*/  FMUL.FTZ R24, R6, R144 ;  /* 0x0000009006187220 */ /* 0x000fe20000410000 */
[----:B------:R-:W-:Y:S01]  /*84d0*/  MUFU.EX2 R191, R191 ;  /* 0x000000bf00bf7308 */ /* 0x000fe20000000800 */
[C---:B------:R-:W-:Y:S01]  /*84e0*/  FMUL.FTZ R6, R0.reuse, R166 ;  /* 0x000000a600067220 */ /* 0x040fe20000410000 */
[----:B------:R-:W-:Y:S01]  /*84f0*/  MOV R166, R14 ;  /* 0x0000000e00a67202 */ /* 0x000fe20000000f00 */
[C---:B------:R-:W-:Y:S01]  /*8500*/  FMUL.FTZ R7, R0.reuse, R167 ;  /* 0x000000a700077220 */ /* 0x040fe20000410000 */
[----:B------:R-:W-:Y:S01]  /*8510*/  MOV R167, R10 ;  /* 0x0000000a00a77202 */ /* 0x000fe20000000f00 */
[----:B---3--:R-:W-:Y:S02]  /*8520*/  FADD.FTZ R152, R179, R3 ;  /* 0x00000003b3987221 */ /* 0x008fe40000010000 */
[C---:B------:R-:W-:Y:S01]  /*8530*/  FMUL.FTZ R10, R0.reuse, R162 ;  /* 0x000000a2000a7220 */ /* 0x040fe20000410000 */
[----:B------:R-:W-:Y:S01]  /*8540*/  MOV R162, R30 ;  /* 0x0000001e00a27202 */ /* 0x000fe20000000f00 */
[C---:B------:R-:W-:Y:S01]  /*8550*/  FMUL.FTZ R11, R0.reuse, R163 ;  /* 0x000000a3000b7220 */ /* 0x040fe20000410000 */
[----:B------:R-:W-:Y:S01]  /*8560*/  MOV R163, R27 ;  /* 0x0000001b00a37202 */ /* 0x000fe20000000f00 */
[C---:B------:R-:W-:Y:S01]  /*8570*/  FMUL.FTZ R14, R0.reuse, R158 ;  /* 0x0000009e000e7220 */ /* 0x040fe20000410000 */
[----:B------:R-:W-:Y:S01]  /*8580*/  MOV R158, R26 ;  /* 0x0000001a009e7202 */ /* 0x000fe20000000f00 */
[----:B------:R-:W-:Y:S01]  /*8590*/  FMUL.FTZ R15, R0, R159 ;  /* 0x0000009f000f7220 */ /* 0x000fe20000410000 */
[----:B----4-:R-:W-:Y:S01]  /*85a0*/  F2FP.BF16.PACK_AB R179, R190, R179 ;  /* 0x000000b3beb3723e */ /* 0x010fe200000010ff */
[C---:B------:R-:W-:Y:S01]  /*85b0*/  FMUL.FTZ R18, R0.reuse, R154 ;  /* 0x0000009a00127220 */ /* 0x040fe20000410000 */
[----:B------:R-:W-:Y:S01]  /*85c0*/  MUFU.EX2 R144, R181 ;  /* 0x000000b500907308 */ /* 0x000fe20000000800 */
[C---:B------:R-:W-:Y:S02]  /*85d0*/  FMUL.FTZ R19, R0.reuse, R155 ;  /* 0x0000009b00137220 */ /* 0x040fe40000410000 */
[C---:B------:R-:W-:Y:S02]  /*85e0*/  FMUL.FTZ R22, R0.reuse, R150 ;  /* 0x0000009600167220 */ /* 0x040fe40000410000 */
[C---:B-1----:R-:W-:Y:S05]  /*85f0*/  HMMA.16816.F32.BF16 R4, R176.reuse, R136, R4 ;  /* 0x00000088b004723c */ /* 0x042fea0000041804 */
[C---:B------:R-:W-:Y:S01]  /*8600*/  FMUL.FTZ R23, R0.reuse, R151 ;  /* 0x0000009700177220 */ /* 0x040fe20000410000 */
[----:B------:R-:W-:Y:S01]  /*8610*/  MUFU.EX2 R181, R161 ;  /* 0x000000a100b57308 */ /* 0x000fe20000000800 */
[C---:B------:R-:W-:Y:S01]  /*8620*/  FMUL.FTZ R26, R0.reuse, R146 ;  /* 0x00000092001a7220 */ /* 0x040fe20000410000 */
[C---:B------:R-:W-:Y:S01]  /*8630*/  HMMA.16816.F32.BF16 R8, R176.reuse, R138, R8 ;  /* 0x0000008ab008723c */ /* 0x040fe20000041808 */
[----:B------:R-:W1:Y:S03]  /*8640*/  LDSM.16.MT88.4 R136, [R249+0x100] ;  /* 0x00010000f988783b */ /* 0x000e660000004200 */
[C---:B------:R-:W-:Y:S02]  /*8650*/  FMUL.FTZ R27, R0.reuse, R147 ;  /* 0x00000093001b7220 */ /* 0x040fe40000410000 */
[C---:B------:R-:W-:Y:S02]  /*8660*/  FMUL.FTZ R30, R0.reuse, R142 ;  /* 0x0000008e001e7220 */ /* 0x040fe40000410000 */
[C---:B------:R-:W-:Y:S01]  /*8670*/  FMUL.FTZ R31, R0.reuse, R143 ;  /* 0x0000008f001f7220 */ /* 0x040fe20000410000 */
[----:B------:R-:W-:Y:S01]  /*8680*/  MUFU.EX2 R180, R160 ;  /* 0x000000a000b47308 */ /* 0x000fe20000000800 */
[----:B------:R-:W-:Y:S02]  /*8690*/  LDSM.16.MT88.4 R140, [R248+0x900] ;  /* 0x00090000f88c783b */ /* 0x000fe40000004200 */
        /* <DEDUP_REMOVED lines=17> */
[C---:B------:R-:W-:Y:S01]  /*87b0*/  FMUL.FTZ R66, R0.reuse, R66 ;  /* 0x0000004200427220 */ /* 0x040fe20000410000 */
[C---:B-1----:R-:W-:Y:S03]  /*87c0*/  HMMA.16816.F32.BF16 R12, R176.reuse, R136, R12 ;  /* 0x00000088b00c723c */ /* 0x042fe6000004180c */
[C---:B------:R-:W-:Y:S02]  /*87d0*/  FMUL.FTZ R67, R0.reuse, R67 ;  /* 0x0000004300437220 */ /* 0x040fe40000410000 */
[C---:B------:R-:W-:Y:S02]  /*87e0*/  FMUL.FTZ R70, R0.reuse, R70 ;  /* 0x0000004600467220 */ /* 0x040fe40000410000 */
[C---:B------:R-:W-:Y:S01]  /*87f0*/  FMUL.FTZ R71, R0.reuse, R71 ;  /* 0x0000004700477220 */ /* 0x040fe20000410000 */
[C---:B------:R-:W-:Y:S01]  /*8800*/  HMMA.16816.F32.BF16 R16, R176.reuse, R138, R16 ;  /* 0x0000008ab010723c */ /* 0x040fe20000041810 */
[----:B------:R-:W1:Y:S01]  /*8810*/  LDSM.16.MT88.4 R136, [R252+0x100] ;  /* 0x00010000fc88783b */ /* 0x000e620000004200 */
[----:B------:R-:W2:Y:S02]  /*8820*/  MUFU.EX2 R133, R185 ;  /* 0x000000b900857308 */ /* 0x000ea40000000800 */
[C---:B------:R-:W-:Y:S02]  /*8830*/  FMUL.FTZ R74, R0.reuse, R74 ;  /* 0x0000004a004a7220 */ /* 0x040fe40000410000 */
[C---:B------:R-:W-:Y:S02]  /*8840*/  FMUL.FTZ R75, R0.reuse, R75 ;  /* 0x0000004b004b7220 */ /* 0x040fe40000410000 */
[C---:B------:R-:W-:Y:S04]  /*8850*/  FMUL.FTZ R78, R0.reuse, R78 ;  /* 0x0000004e004e7220 */ /* 0x040fe80000410000 */
        /* <DEDUP_REMOVED lines=17> */
[C---:B------:R-:W-:Y:S01]  /*8970*/  FMUL.FTZ R107, R0.reuse, R107 ;  /* 0x0000006b006b7220 */ /* 0x040fe20000410000 */
[C---:B-1----:R-:W-:Y:S02]  /*8980*/  HMMA.16816.F32.BF16 R20, R176.reuse, R136, R20 ;  /* 0x00000088b014723c */ /* 0x042fe40000041814 */
[----:B------:R-:W1:Y:S01]  /*8990*/  MUFU.EX2 R186, R186 ;  /* 0x000000ba00ba7308 */ /* 0x000e620000000800 */
[C---:B------:R-:W-:Y:S02]  /*89a0*/  FMUL.FTZ R110, R0.reuse, R110 ;  /* 0x0000006e006e7220 */ /* 0x040fe40000410000 */
[C---:B------:R-:W-:Y:S02]  /*89b0*/  FMUL.FTZ R111, R0.reuse, R111 ;  /* 0x0000006f006f7220 */ /* 0x040fe40000410000 */
[C---:B------:R-:W-:Y:S01]  /*89c0*/  FMUL.FTZ R114, R0.reuse, R114 ;  /* 0x0000007200727220 */ /* 0x040fe20000410000 */
[C---:B------:R-:W-:Y:S01]  /*89d0*/  HMMA.16816.F32.BF16 R24, R176.reuse, R138, R24 ;  /* 0x0000008ab018723c */ /* 0x040fe20000041818 */
[----:B------:R-:W4:Y:S03]  /*89e0*/  LDSM.16.MT88.4 R136, [R251+0x100] ;  /* 0x00010000fb88783b */ /* 0x000f260000004200 */
[C---:B------:R-:W-:Y:S02]  /*89f0*/  FMUL.FTZ R115, R0.reuse, R115 ;  /* 0x0000007300737220 */ /* 0x040fe40000410000 */
[C---:B------:R-:W-:Y:S02]  /*8a00*/  FMUL.FTZ R118, R0.reuse, R118 ;  /* 0x0000007600767220 */ /* 0x040fe40000410000 */
[C---:B------:R-:W-:Y:S04]  /*8a10*/  FMUL.FTZ R119, R0.reuse, R119 ;  /* 0x0000007700777220 */ /* 0x040fe80000410000 */
[C---:B------:R-:W-:Y:S02]  /*8a20*/  FMUL.FTZ R122, R0.reuse, R122 ;  /* 0x0000007a007a7220 */ /* 0x040fe40000410000 */
[C---:B------:R-:W-:Y:S02]  /*8a30*/  FMUL.FTZ R123, R0.reuse, R123 ;  /* 0x0000007b007b7220 */ /* 0x040fe40000410000 */
[C---:B------:R-:W-:Y:S02]  /*8a40*/  FMUL.FTZ R126, R0.reuse, R126 ;  /* 0x0000007e007e7220 */ /* 0x040fe40000410000 */
[C---:B------:R-:W-:Y:S02]  /*8a50*/  FMUL.FTZ R127, R0.reuse, R127 ;  /* 0x0000007f007f7220 */ /* 0x040fe40000410000 */
[C---:B------:R-:W-:Y:S02]  /*8a60*/  FMUL.FTZ R130, R0.reuse, R130 ;  /* 0x0000008200827220 */ /* 0x040fe40000410000 */
[----:B------:R-:W-:Y:S02]  /*8a70*/  FMUL.FTZ R131, R0, R131 ;  /* 0x0000008300837220 */ /* 0x000fe40000410000 */
[----:B--2---:R-:W-:Y:S02]  /*8a80*/  FADD.FTZ R0, R133, R182 ;  /* 0x000000b685007221 */ /* 0x004fe40000010000 */
[----:B------:R2:W-:Y:S02]  /*8a90*/  MUFU.EX2 R182, R166 ;  /* 0x000000a600b67308 */ /* 0x0005e40000000800 */
[C---:B------:R-:W-:Y:S04]  /*8aa0*/  FADD.FTZ R0, R3.reuse, R0 ;  /* 0x0000000003007221 */ /* 0x040fe80000010000 */
[----:B------:R-:W-:Y:S04]  /*8ab0*/  FADD.FTZ R0, R144, R0 ;  /* 0x0000000090007221 */ /* 0x000fe80000010000 */
[----:B------:R-:W-:Y:S01]  /*8ac0*/  FADD.FTZ R0, R134, R0 ;  /* 0x0000000086007221 */ /* 0x000fe20000010000 */
[C---:B----4-:R-:W-:Y:S08]  /*8ad0*/  HMMA.16816.F32.BF16 R28, R176.reuse, R136, R28 ;  /* 0x00000088b01c723c */ /* 0x050ff0000004181c */
[C---:B------:R-:W-:Y:S01]  /*8ae0*/  HMMA.16816.F32.BF16 R32, R176.reuse, R138, R32 ;  /* 0x0000008ab020723c */ /* 0x040fe20000041820 */
[----:B------:R-:W4:Y:S03]  /*8af0*/  LDSM.16.MT88.4 R136, [R248+0x2100] ;  /* 0x00210000f888783b */ /* 0x000f260000004200 */
[----:B--2---:R-:W-:Y:S04]  /*8b00*/  MOV R166, R149 ;  /* 0x0000009500a67202 */ /* 0x004fe80000000f00 */
[C---:B----4-:R-:W-:Y:S08]  /*8b10*/  HMMA.16816.F32.BF16 R36, R176.reuse, R136, R36 ;  /* 0x00000088b024723c */ /* 0x050ff00000041824 */
[C---:B------:R-:W-:Y:S01]  /*8b20*/  HMMA.16816.F32.BF16 R40, R176.reuse, R138, R40 ;  /* 0x0000008ab028723c */ /* 0x040fe20000041828 */
[----:B------:R-:W2:Y:S07]  /*8b30*/  LDSM.16.MT88.4 R136, [R249+0x2100] ;  /* 0x00210000f988783b */ /* 0x000eae0000004200 */
[C---:B--2---:R-:W-:Y:S08]  /*8b40*/  HMMA.16816.F32.BF16 R44, R176.reuse, R136, R44 ;  /* 0x00000088b02c723c */ /* 0x044ff0000004182c */
        /* <DEDUP_REMOVED lines=29> */
[C---:B--2---:R-:W-:Y:S07]  /*8d20*/  HMMA.16816.F32.BF16 R124, R176.reuse, R136, R124 ;  /* 0x00000088b07c723c */ /* 0x044fee000004187c */
[----:B------:R-:W-:Y:S01]  /*8d30*/  F2FP.BF16.PACK_AB R136, R3, R133 ;  /* 0x000000850388723e */ /* 0x000fe200000010ff */
[----:B------:R-:W-:Y:S01]  /*8d40*/  HMMA.16816.F32.BF16 R128, R176, R138, R128 ;  /* 0x0000008ab080723c */ /* 0x000fe20000041880 */
[----:B------:R-:W-:Y:S03]  /*8d50*/  MUFU.EX2 R3, R163 ;  /* 0x000000a300037308 */ /* 0x000fe60000000800 */
[----:B---3--:R-:W-:Y:S03]  /*8d60*/  F2FP.BF16.PACK_AB R137, R188, R189 ;  /* 0x000000bdbc89723e */ /* 0x008fe600000010ff */
[----:B------:R-:W-:Y:S02]  /*8d70*/  F2FP.BF16.PACK_AB R138, R134, R144 ;  /* 0x00000090868a723e */ /* 0x000fe400000010ff */
[----:B------:R-:W2:Y:S02]  /*8d80*/  LDSM.16.MT88.4 R144, [R249+0x900] ;  /* 0x00090000f990783b */ /* 0x000ea40000004200 */
[----:B------:R3:W-:Y:S01]  /*8d90*/  MUFU.EX2 R134, R162 ;  /* 0x000000a200867308 */ /* 0x0007e20000000800 */
[----:B-1----:R-:W-:Y:S02]  /*8da0*/  F2FP.BF16.PACK_AB R139, R186, R187 ;  /* 0x000000bbba8b723e */ /* 0x002fe400000010ff */
[----:B------:R-:W-:Y:S05]  /*8db0*/  F2FP.BF16.PACK_AB R177, R180, R181 ;  /* 0x000000b5b4b1723e */ /* 0x000fea00000010ff */
[C---:B------:R-:W-:Y:S02]  /*8dc0*/  HMMA.16816.F32.BF16 R4, R136.reuse, R140, R4 ;  /* 0x0000008c8804723c */ /* 0x040fe40000041804 */
[----:B------:R-:W-:Y:S06]  /*8dd0*/  MUFU.EX2 R176, R153 ;  /* 0x0000009900b07308 */ /* 0x000fec0000000800 */
[C---:B------:R-:W-:Y:S01]  /*8de0*/  HMMA.16816.F32.BF16 R8, R136.reuse, R142, R8 ;  /* 0x0000008e8808723c */ /* 0x040fe20000041808 */
[----:B------:R-:W1:Y:S03]  /*8df0*/  LDSM.16.MT88.4 R140, [R252+0x900] ;  /* 0x00090000fc8c783b */ /* 0x000e660000004200 */
[----:B------:R-:W4:Y:S05]  /*8e00*/  MUFU.EX2 R133, R158 ;  /* 0x0000009e00857308 */ /* 0x000f2a0000000800 */
[----:B---3--:R-:W-:Y:S05]  /*8e10*/  LDSM.16.MT88.4 R160, [R248+0x1900] ;  /* 0x00190000f8a0783b */ /* 0x008fea0000004200 */
[----:B------:R-:W-:Y:S01]  /*8e20*/  MUFU.EX2 R178, R156 ;  /* 0x0000009c00b27308 */ /* 0x000fe20000000800 */
[C---:B--2---:R-:W-:Y:S03]  /*8e30*/  HMMA.16816.F32.BF16 R12, R136.reuse, R144, R12 ;  /* 0x00000090880c723c */ /* 0x044fe6000004180c */
[----:B----4-:R-:W-:Y:S05]  /*8e40*/  FADD.FTZ R0, R133, R0 ;  /* 0x0000000085007221 */ /* 0x010fea0000010000 */
[C---:B------:R-:W-:Y:S01]  /*8e50*/  HMMA.16816.F32.BF16 R16, R136.reuse, R146, R16 ;  /* 0x000000928810723c */ /* 0x040fe20000041810 */
[----:B------:R-:W2:Y:S03]  /*8e60*/  LDSM.16.MT88.4 R144, [R251+0x900] ;  /* 0x00090000fb90783b */ /* 0x000ea60000004200 */
[C---:B------:R-:W-:Y:S04]  /*8e70*/  FADD.FTZ R0, R3.reuse, R0 ;  /* 0x0000000003007221 */ /* 0x040fe80000010000 */
[----:B------:R-:W-:Y:S01]  /*8e80*/  FADD.FTZ R0, R148, R0 ;  /* 0x0000000094007221 */ /* 0x000fe20000010000 */
[C---:B-1----:R-:W-:Y:S03]  /*8e90*/  HMMA.16816.F32.BF16 R20, R136.reuse, R140, R20 ;  /* 0x0000008c8814723c */ /* 0x042fe60000041814 */
[C---:B------:R-:W-:Y:S05]  /*8ea0*/  FADD.FTZ R0, R134.reuse, R0 ;  /* 0x0000000086007221 */ /* 0x040fea0000010000 */
        /* <DEDUP_REMOVED lines=39> */
[----:B------:R-:W-:Y:S01]  /*9120*/  HMMA.16816.F32.BF16 R128, R136, R146, R128 ;  /* 0x000000928880723c */ /* 0x000fe20000041880 */
[----:B------:R-:W2:Y:S06]  /*9130*/  LDSM.16.MT88.4 R144, [R249+0x1100] ;  /* 0x00110000f990783b */ /* 0x000eac0000004200 */
[----:B------:R-:W-:Y:S02]  /*9140*/  F2FP.BF16.PACK_AB R138, R134, R148 ;  /* 0x00000094868a723e */ /* 0x000fe400000010ff */
[----:B------:R-:W3:Y:S01]  /*9150*/  LDSM.16.MT88.4 R148, [R252+0x1100] ;  /* 0x00110000fc94783b */ /* 0x000ee20000004200 */
[----:B------:R-:W4:Y:S02]  /*9160*/  MUFU.EX2 R134, R166 ;  /* 0x000000a600867308 */ /* 0x000f240000000800 */
[----:B------:R-:W-:Y:S02]  /*9170*/  F2FP.BF16.PACK_AB R136, R3, R133 ;  /* 0x000000850388723e */ /* 0x000fe400000010ff */
[----:B------:R-:W-:Y:S02]  /*9180*/  F2FP.BF16.PACK_AB R137, R184, R191 ;  /* 0x000000bfb889723e */ /* 0x000fe400000010ff */
[----:B------:R-:W-:Y:S04]  /*9190*/  F2FP.BF16.PACK_AB R139, R182, R183 ;  /* 0x000000b7b68b723e */ /* 0x000fe800000010ff */
[----:B------:R-:W5:Y:S03]  /*91a0*/  MUFU.EX2 R133, R157 ;  /* 0x0000009d00857308 */ /* 0x000f660000000800 */
[C---:B-1----:R-:W-:Y:S08]  /*91b0*/  HMMA.16816.F32.BF16 R4, R136.reuse, R140, R4 ;  /* 0x0000008c8804723c */ /* 0x042ff00000041804 */
[C---:B------:R-:W-:Y:S01]  /*91c0*/  HMMA.16816.F32.BF16 R8, R136.reuse, R142, R8 ;  /* 0x0000008e8808723c */ /* 0x040fe20000041808 */
[----:B------:R-:W1:Y:S03]  /*91d0*/  LDSM.16.MT88.4 R140, [R251+0x1100] ;  /* 0x00110000fb8c783b */ /* 0x000e660000004200 */
[----:B----4-:R-:W-:Y:S04]  /*91e0*/  FADD.FTZ R0, R134, R0 ;  /* 0x0000000086007221 */ /* 0x010fe80000010000 */
[C---:B------:R-:W-:Y:S01]  /*91f0*/  FADD.FTZ R0, R176.reuse, R0 ;  /* 0x00000000b0007221 */ /* 0x040fe20000010000 */
[----:B------:R-:W-:Y:S01]  /*9200*/  F2FP.BF16.PACK_AB R176, R176, R134 ;  /* 0x00000086b0b0723e */ /* 0x000fe200000010ff */
[C---:B--2---:R-:W-:Y:S03]  /*9210*/  HMMA.16816.F32.BF16 R12, R136.reuse, R144, R12 ;  /* 0x00000090880c723c */ /* 0x044fe6000004180c */
[----:B-----5:R-:W-:Y:S01]  /*9220*/  FADD.FTZ R3, R133, R0 ;  /* 0x0000000085037221 */ /* 0x020fe20000010000 */
[----:B------:R-:W-:Y:S01]  /*9230*/  MOV R134, R2 ;  /* 0x0000000200867202 */ /* 0x000fe20000000f00 */
[----:B------:R-:W-:Y:S02]  /*9240*/  FADD.FTZ R0, R190, R152 ;  /* 0x00000098be007221 */ /* 0x000fe40000010000 */
[----:B------:R-:W-:Y:S01]  /*9250*/  LDSM.16.MT88.4 R152, [R249+0x1900] ;  /* 0x00190000f998783b */ /* 0x000fe20000004200 */
[C---:B------:R-:W-:Y:S04]  /*9260*/  HMMA.16816.F32.BF16 R16, R136.reuse, R146, R16 ;  /* 0x000000928810723c */ /* 0x040fe80000041810 */
[C---:B------:R-:W-:Y:S01]  /*9270*/  FADD.FTZ R3, R178.reuse, R3 ;  /* 0x00000003b2037221 */ /* 0x040fe20000010000 */
[----:B------:R-:W-:Y:S01]  /*9280*/  F2FP.BF16.PACK_AB R178, R178, R133 ;  /* 0x00000085b2b2723e */ /* 0x000fe200000010ff */
[----:B------:R-:W-:Y:S01]  /*9290*/  FADD.FTZ R0, R189, R0 ;  /* 0x00000000bd007221 */ /* 0x000fe20000010000 */
[----:B------:R-:W2:Y:S01]  /*92a0*/  LDSM.16.MT88.4 R144, [R248+0x3100] ;  /* 0x00310000f890783b */ /* 0x000ea20000004200 */
[C---:B---3--:R-:W-:Y:S01]  /*92b0*/  HMMA.16816.F32.BF16 R20, R136.reuse, R148, R20 ;  /* 0x000000948814723c */ /* 0x048fe20000041814 */
[----:B------:R-:W-:Y:S03]  /*92c0*/  MUFU.EX2 R133, R165 ;  /* 0x000000a500857308 */ /* 0x000fe60000000800 */
[----:B------:R-:W-:Y:S03]  /*92d0*/  FADD.FTZ R0, R188, R0 ;  /* 0x00000000bc007221 */ /* 0x000fe60000010000 */
[----:B------:R3:W-:Y:S01]  /*92e0*/  STL [R1+0x5c], R3 ;  /* 0x00005c0301007387 */ /* 0x0007e20000100800 */
[C---:B------:R-:W-:Y:S03]  /*92f0*/  HMMA.16816.F32.BF16 R24, R136.reuse, R150, R24 ;  /* 0x000000968818723c */ /* 0x040fe60000041818 */
[----:B------:R-:W4:Y:S01]  /*9300*/  LDSM.16.MT88.4 R148, [R249+0x3100] ;  /* 0x00310000f994783b */ /* 0x000f220000004200 */
[----:B------:R-:W-:Y:S04]  /*9310*/  FADD.FTZ R0, R187, R0 ;  /* 0x00000000bb007221 */ /* 0x000fe80000010000 */
[C---:B-1----:R-:W-:Y:S04]  /*9320*/  HMMA.16816.F32.BF16 R28, R136.reuse, R140, R28 ;  /* 0x0000008c881c723c */ /* 0x042fe8000004181c */
[----:B------:R-:W-:Y:S04]  /*9330*/  FADD.FTZ R0, R186, R0 ;  /* 0x00000000ba007221 */ /* 0x000fe80000010000 */
[C---:B------:R-:W-:Y:S01]  /*9340*/  HMMA.16816.F32.BF16 R32, R136.reuse, R142, R32 ;  /* 0x0000008e8820723c */ /* 0x040fe20000041820 */
[----:B------:R-:W1:Y:S03]  /*9350*/  LDSM.16.MT88.4 R140, [R252+0x3100] ;  /* 0x00310000fc8c783b */ /* 0x000e660000004200 */
[----:B------:R-:W-:Y:S01]  /*9360*/  FADD.FTZ R0, R191, R0 ;  /* 0x00000000bf007221 */ /* 0x000fe20000010000 */
[----:B---3--:R-:W3:Y:S03]  /*9370*/  MUFU.EX2 R3, R164 ;  /* 0x000000a400037308 */ /* 0x008ee60000000800 */
[----:B------:R-:W-:Y:S04]  /*9380*/  FADD.FTZ R0, R184, R0 ;  /* 0x00000000b8007221 */ /* 0x000fe80000010000 */
[----:B------:R-:W-:Y:S01]  /*9390*/  FADD.FTZ R0, R183, R0 ;  /* 0x00000000b7007221 */ /* 0x000fe20000010000 */
[C---:B--2---:R-:W-:Y:S03]  /*93a0*/  HMMA.16816.F32.BF16 R36, R136.reuse, R144, R36 ;  /* 0x000000908824723c */ /* 0x044fe60000041824 */
[----:B------:R-:W-:Y:S04]  /*93b0*/  FADD.FTZ R0, R182, R0 ;  /* 0x00000000b6007221 */ /* 0x000fe80000010000 */
[----:B------:R-:W-:Y:S01]  /*93c0*/  FADD.FTZ R0, R181, R0 ;  /* 0x00000000b5007221 */ /* 0x000fe20000010000 */
[C---:B------:R-:W-:Y:S01]  /*93d0*/  HMMA.16816.F32.BF16 R40, R136.reuse, R146, R40 ;  /* 0x000000928828723c */ /* 0x040fe20000041828 */
[----:B------:R-:W2:Y:S03]  /*93e0*/  LDSM.16.MT88.4 R144, [R251+0x3100] ;  /* 0x00310000fb90783b */ /* 0x000ea60000004200 */
[----:B------:R-:W-:Y:S04]  /*93f0*/  FADD.FTZ R0, R180, R0 ;  /* 0x00000000b4007221 */ /* 0x000fe80000010000 */
[C---:B----4-:R-:W-:Y:S04]  /*9400*/  HMMA.16816.F32.BF16 R44, R136.reuse, R148, R44 ;  /* 0x00000094882c723c */ /* 0x050fe8000004182c */
[----:B---3--:R-:W-:Y:S01]  /*9410*/  F2FP.BF16.PACK_AB R179, R3, R133 ;  /* 0x0000008503b3723e */ /* 0x008fe200000010ff */
[----:B------:R-:W-:Y:S01]  /*9420*/  FADD.FTZ R0, R133, R0 ;  /* 0x0000000085007221 */ /* 0x000fe20000010000 */
[----:B------:R-:W-:Y:S02]  /*9430*/  MOV R133, R132 ;  /* 0x0000008400857202 */ /* 0x000fe40000000f00 */
[C---:B------:R-:W-:Y:S01]  /*9440*/  HMMA.16816.F32.BF16 R48, R136.reuse, R150, R48 ;  /* 0x000000968830723c */ /* 0x040fe20000041830 */
[----:B------:R-:W3:Y:S03]  /*9450*/  LDSM.16.MT88.4 R148, [R248+0x5100] ;  /* 0x00510000f894783b */ /* 0x000ee60000004200 */
[----:B------:R-:W-:Y:S04]  /*9460*/  FADD.FTZ R0, R3, R0 ;  /* 0x0000000003007221 */ /* 0x000fe80000010000 */
        /* <DEDUP_REMOVED lines=26> */
[C---:B------:R-:W-:Y:S08]  /*9610*/  HMMA.16816.F32.BF16 R120, R136.reuse, R150, R120 ;  /* 0x000000968878723c */ /* 0x040ff00000041878 */
[C---:B-1----:R-:W-:Y:S08]  /*9620*/  HMMA.16816.F32.BF16 R124, R136.reuse, R140, R124 ;  /* 0x0000008c887c723c */ /* 0x042ff0000004187c */
[----:B------:R-:W-:Y:S01]  /*9630*/  HMMA.16816.F32.BF16 R128, R136, R142, R128 ;  /* 0x0000008e8880723c */ /* 0x000fe20000041880 */
[----:B------:R-:W1:Y:S07]  /*9640*/  LDSM.16.MT88.4 R136, [R251+0x1900] ;  /* 0x00190000fb88783b */ /* 0x000e6e0000004200 */
        /* <DEDUP_REMOVED lines=8> */
[C---:B--2---:R-:W-:Y:S08]  /*96d0*/  HMMA.16816.F32.BF16 R148, R176.reuse, R144, R20 ;  /* 0x00000090b094723c */ /* 0x044ff00000041814 */
[C---:B------:R-:W-:Y:S08]  /*96e0*/  HMMA.16816.F32.BF16 R144, R176.reuse, R146, R24 ;  /* 0x00000092b090723c */ /* 0x040ff00000041818 */
[C---:B-1----:R-:W-:Y:S08]  /*96f0*/  HMMA.16816.F32.BF16 R140, R176.reuse, R136, R28 ;  /* 0x00000088b08c723c */ /* 0x042ff0000004181c */
        /* <DEDUP_REMOVED lines=34> */
.L_x_26:
[----:B------:R-:W2:Y:S04]  /*9920*/  LDL.LU R5, [R1+0x5c] ;  /* 0x00005c0001057983 */ /* 0x000ea80000300800 */
[----:B------:R-:W3:Y:S01]  /*9930*/  LDL.LU R3, [R1+0x80] ;  /* 0x0000800001037983 */ /* 0x000ee20000300800 */
[----:B------:R-:W-:-:S03]  /*9940*/  PLOP3.LUT P2, PT, PT, PT, PT, 0x8, 0x0 ;  /* 0x000000000000781c */ /* 0x000fc60003f4e170 */
[----:B--2---:R-:W1:Y:S04]  /*9950*/  SHFL.BFLY PT, R0, R5, 0x2, 0x1f ;  /* 0x0c401f0005007f89 */ /* 0x004e6800000e0000 */
[----:B---3--:R-:W2:Y:S01]  /*9960*/  SHFL.BFLY PT, R4, R3, 0x2, 0x1f ;  /* 0x0c401f0003047f89 */ /* 0x008ea200000e0000 */
[----:B-1----:R-:W-:Y:S02]  /*9970*/  FADD.FTZ R0, R0, R5 ;  /* 0x0000000500007221 */ /* 0x002fe40000010000 */
[----:B--2---:R-:W-:-:S03]  /*9980*/  FADD.FTZ R4, R4, R3 ;  /* 0x0000000304047221 */ /* 0x004fc60000010000 */
[----:B------:R-:W1:Y:S01]  /*9990*/  SHFL.BFLY PT, R6, R0, 0x1, 0x1f ;  /* 0x0c201f0000067f89 */ /* 0x000e6200000e0000 */
[----:B------:R-:W-:-:S03]  /*99a0*/  MOV R3, RZ ;  /* 0x000000ff00037202 */ /* 0x000fc60000000f00 */
[----:B------:R-:W2:Y:S01]  /*99b0*/  SHFL.BFLY PT, R5, R4, 0x1, 0x1f ;  /* 0x0c201f0004057f89 */ /* 0x000ea200000e0000 */
[----:B-1----:R-:W-:Y:S01]  /*99c0*/  FADD.FTZ R6, R0, R6 ;  /* 0x0000000600067221 */ /* 0x002fe20000010000 */
[----:B------:R-:W-:Y:S01]  /*99d0*/  MOV R0, RZ ;  /* 0x000000ff00007202 */ /* 0x000fe20000000f00 */
[----:B--2---:R-:W-:-:S03]  /*99e0*/  FADD.FTZ R4, R5, R4 ;  /* 0x0000000405047221 */ /* 0x004fc60000010000 */
[----:B------:R-:W-:Y:S02]  /*99f0*/  FSETP.NE.FTZ.AND P1, PT, R6, RZ, PT ;  /* 0x000000ff0600720b */ /* 0x000fe40003f35000 */
[----:B------:R-:W-:-:S11]  /*9a00*/  FSETP.NE.FTZ.AND P0, PT, R4, RZ, PT ;  /* 0x000000ff0400720b */ /* 0x000fd60003f15000 */
[----:B------:R-:W1:Y:S08]  /*9a10*/  @P1 MUFU.RCP R3, R6 ;  /* 0x0000000600031308 */ /* 0x000e700000001000 */
[----:B------:R-:W2:Y:S08]  /*9a20*/  @P1 MUFU.LG2 R6, R6 ;  /* 0x0000000600061308 */ /* 0x000eb00000000c00 */
[----:B------:R-:W3:Y:S01]  /*9a30*/  @P0 MUFU.LG2 R7, R4 ;  /* 0x0000000400070308 */ /* 0x000ee20000000c00 */
[----:B-1----:R-:W-:-:S02]  /*9a40*/  FMUL.FTZ R12, R3, R36 ;  /* 0x00000024030c7220 */ /* 0x002fc40000410000 */
[C---:B------:R-:W-:Y:S02]  /*9a50*/  FMUL.FTZ R164, R3.reuse, R164 ;  /* 0x000000a403a47220 */ /* 0x040fe40000410000 */
[C---:B------:R-:W-:Y:S02]  /*9a60*/  FMUL.FTZ R8, R3.reuse, R165 ;  /* 0x000000a503087220 */ /* 0x040fe40000410000 */
[C---:B------:R-:W-:Y:S01]  /*9a70*/  FMUL.FTZ R160, R3.reuse, R160 ;  /* 0x000000a003a07220 */ /* 0x040fe20000410000 */
[----:B------:R1:W4:Y:S01]  /*9a80*/  @P0 MUFU.RCP R0, R4 ;  /* 0x0000000400000308 */ /* 0x0003220000001000 */
[C---:B------:R-:W-:Y:S02]  /*9a90*/  FMUL.FTZ R161, R3.reuse, R161 ;  /* 0x000000a103a17220 */ /* 0x040fe40000410000 */
[C---:B------:R-:W-:Y:S02]  /*9aa0*/  FMUL.FTZ R156, R3.reuse, R156 ;  /* 0x0000009c039c7220 */ /* 0x040fe40000410000 */
[----:B------:R-:W-:-:S02]  /*9ab0*/  FMUL.FTZ R157, R3, R157 ;  /* 0x0000009d039d7220 */ /* 0x000fc40000410000 */
[C---:B------:R-:W-:Y:S02]  /*9ac0*/  FMUL.FTZ R152, R3.reuse, R152 ;  /* 0x0000009803987220 */ /* 0x040fe40000410000 */
[C---:B------:R-:W-:Y:S02]  /*9ad0*/  FMUL.FTZ R153, R3.reuse, R153 ;  /* 0x0000009903997220 */ /* 0x040fe40000410000 */
[C---:B------:R-:W-:Y:S02]  /*9ae0*/  FMUL.FTZ R148, R3.reuse, R148 ;  /* 0x0000009403947220 */ /* 0x040fe40000410000 */
[C---:B------:R-:W-:Y:S02]  /*9af0*/  FMUL.FTZ R149, R3.reuse, R149 ;  /* 0x0000009503957220 */ /* 0x040fe40000410000 */
[C---:B------:R-:W-:Y:S01]  /*9b00*/  FMUL.FTZ R144, R3.reuse, R144 ;  /* 0x0000009003907220 */ /* 0x040fe20000410000 */
[----:B-1----:R-:W-:Y:S01]  /*9b10*/  @P1 MOV R4, 0x3f317218 ;  /* 0x3f31721800041802 */ /* 0x002fe20000000f00 */
        /* <DEDUP_REMOVED lines=12> */
[C---:B------:R-:W-:Y:S01]  /*9be0*/  FMUL.FTZ R20, R3.reuse, R52 ;  /* 0x0000003403147220 */ /* 0x040fe20000410000 */
[----:B------:R-:W-:Y:S01]  /*9bf0*/  MOV R52, 0xff800000 ;  /* 0xff80000000347802 */ /* 0x000fe20000000f00 */
[C---:B------:R-:W-:Y:S01]  /*9c00*/  FMUL.FTZ R35, R3.reuse, R53 ;  /* 0x0000003503237220 */ /* 0x040fe20000410000 */
[----:B------:R-:W-:Y:S01]  /*9c10*/  MOV R53, 0xff800000 ;  /* 0xff80000000357802 */ /* 0x000fe20000000f00 */
        /* <DEDUP_REMOVED lines=38> */
[----:B------:R-:W-:Y:S01]  /*9e80*/  @P0 MOV R3, 0x3f317218 ;  /* 0x3f31721800030802 */ /* 0x000fe20000000f00 */
[----:B------:R-:W-:Y:S02]  /*9e90*/  @P1 FMUL.FTZ R5, R4, c[0x0][0x2d0] ;  /* 0x0000b40004051a20 */ /* 0x000fe40000410000 */
[----:B--2---:R-:W-:Y:S02]  /*9ea0*/  @P1 FMUL.FTZ R6, R6, 0.69314718246459960938 ;  /* 0x3f31721806061820 */ /* 0x004fe40000410000 */
[----:B---3--:R-:W-:Y:S02]  /*9eb0*/  @P0 FMUL.FTZ R4, R7, 0.69314718246459960938 ;  /* 0x3f31721807040820 */ /* 0x008fe40000410000 */
[----:B------:R-:W-:Y:S02]  /*9ec0*/  @P0 FMUL.FTZ R3, R3, c[0x0][0x2d0] ;  /* 0x0000b40003030a20 */ /* 0x000fe40000410000 */
[----:B----4-:R-:W-:-:S02]  /*9ed0*/  FMUL.FTZ R166, R0, R166 ;  /* 0x000000a600a67220 */ /* 0x010fc40000410000 */
        /* <DEDUP_REMOVED lines=62> */
[----:B------:R-:W-:Y:S02]  /*a2c0*/  FMUL.FTZ R10, R0, R131 ;  /* 0x00000083000a7220 */ /* 0x000fe40000410000 */
[----:B------:R-:W-:Y:S02]  /*a2d0*/  @P1 FFMA.FTZ R52, R5, R132, R6 ;  /* 0x0000008405341223 */ /* 0x000fe40000010006 */
[----:B------:R-:W-:Y:S02]  /*a2e0*/  @P0 FFMA.FTZ R53, R3, R2, R4 ;  /* 0x0000000203350223 */ /* 0x000fe40000010004 */
.L_x_24:
[----:B------:R-:W-:Y:S01]  /*a2f0*/  USHF.R.S32.HI UR8, URZ, 0x1f, UR9 ;  /* 0x0000001f3f087899 */ /* 0x000fe20008011409 */
[----:B------:R-:W-:Y:S05]  /*a300*/  @P2 BRA `(.L_x_30) ;  /* 0x00001be000002947 */ /* 0x000fea0003800000 */
[----:B------:R-:W1:Y:S01]  /*a310*/  S2R R57, SR_TID.X ;  /* 0x0000000000397919 */ /* 0x000e620000002100 */
[----:B------:R-:W-:Y:S01]  /*a320*/  F2FP.BF16.PACK_AB R46, R47, R46 ;  /* 0x0000002e2f2e723e */ /* 0x000fe200000010ff */
[----:B------:R-:W-:Y:S01]  /*a330*/  ULDC.64 UR4, c[0x0][0x500] ;  /* 0x0001400000047ab9 */ /* 0x000fe20000000a00 */
[----:B------:R-:W-:Y:S01]  /*a340*/  F2FP.BF16.PACK_AB R42, R43, R42 ;  /* 0x0000002a2b2a723e */ /* 0x000fe200000010ff */
[----:B------:R-:W-:Y:S01]  /*a350*/  UISETP.NE.U32.AND UP1, UPT, URZ, UR4, UPT ;  /* 0x000000043f00728c */ /* 0x000fe2000bf25070 */
[----:B------:R-:W-:Y:S01]  /*a360*/  F2FP.BF16.PACK_AB R39, R39, R38 ;  /* 0x000000262727723e */ /* 0x000fe200000010ff */
[----:B------:R-:W-:Y:S01]  /*a370*/  UMOV UR6, 0x4 ;  /* 0x0000000400067882 */ /* 0x000fe20000000000 */
[----:B------:R-:W-:Y:S01]  /*a380*/  F2FP.BF16.PACK_AB R38, R41, R14 ;  /* 0x0000000e2926723e */ /* 0x000fe200000010ff */
[----:B------:R-:W-:Y:S01]  /*a390*/  UISETP.NE.AND.EX UP1, UPT, URZ, UR5, UPT, UP1 ;  /* 0x000000053f00728c */ /* 0x000fe2000bf25310 */
[----:B------:R-:W-:-:S02]  /*a3a0*/  F2FP.BF16.PACK_AB R8, R8, R164 ;  /* 0x000000a40808723e */ /* 0x000fc400000010ff */
[----:B------:R-:W-:Y:S01]  /*a3b0*/  F2FP.BF16.PACK_AB R167, R167, R166 ;  /* 0x000000a6a7a7723e */ /* 0x000fe200000010ff */
[----:B------:R-:W-:Y:S01]  /*a3c0*/  ULDC.64 UR4, c[0x0][0x500] ;  /* 0x0001400000047ab9 */ /* 0x000fe20000000a00 */
[----:B------:R-:W-:Y:S01]  /*a3d0*/  F2FP.BF16.PACK_AB R6, R161, R160 ;  /* 0x000000a0a106723e */ /* 0x000fe200000010ff */
[----:B------:R-:W-:Y:S01]  /*a3e0*/  UIMAD.WIDE UR4, UR11, UR6, UR4 ;  /* 0x000000060b0472a5 */ /* 0x000fe2000f8e0204 */
[----:B------:R-:W-:Y:S02]  /*a3f0*/  F2FP.BF16.PACK_AB R162, R163, R162 ;  /* 0x000000a2a3a2723e */ /* 0x000fe400000010ff */
[----:B------:R-:W-:Y:S02]  /*a400*/  F2FP.BF16.PACK_AB R5, R157, R156 ;  /* 0x0000009c9d05723e */ /* 0x000fe400000010ff */
[----:B------:R-:W-:Y:S02]  /*a410*/  F2FP.BF16.PACK_AB R158, R159, R158 ;  /* 0x0000009e9f9e723e */ /* 0x000fe400000010ff */
[----:B------:R-:W-:-:S02]  /*a420*/  F2FP.BF16.PACK_AB R7, R153, R152 ;  /* 0x000000989907723e */ /* 0x000fc400000010ff */
[----:B------:R-:W-:Y:S02]  /*a430*/  F2FP.BF16.PACK_AB R154, R155, R154 ;  /* 0x0000009a9b9a723e */ /* 0x000fe400000010ff */
[----:B-1----:R-:W-:Y:S02]  /*a440*/  SHF.R.S32.HI R47, RZ, 0x1f, R57 ;  /* 0x0000001fff2f7819 */ /* 0x002fe40000011439 */
[----:B------:R-:W-:Y:S02]  /*a450*/  F2FP.BF16.PACK_AB R49, R149, R148 ;  /* 0x000000949531723e */ /* 0x000fe400000010ff */
[CC--:B------:R-:W-:Y:S02]  /*a460*/  LEA.HI R2, R47.reuse, R57.reuse, RZ, 0x2 ;  /* 0x000000392f027211 */ /* 0x0c0fe400078f10ff */
[----:B------:R-:W-:Y:S02]  /*a470*/  LEA.HI R43, R47, R57, RZ, 0x5 ;  /* 0x000000392f2b7211 */ /* 0x000fe400078f28ff */
[----:B------:R-:W-:-:S02]  /*a480*/  SHF.R.S32.HI R4, RZ, 0x2, R2 ;  /* 0x00000002ff047819 */ /* 0x000fc40000011402 */
[----:B------:R-:W-:Y:S02]  /*a490*/  SHF.R.S32.HI R0, RZ, 0x1f, R2 ;  /* 0x0000001fff007819 */ /* 0x000fe40000011402 */
[----:B------:R-:W-:Y:S02]  /*a4a0*/  SHF.R.S32.HI R41, RZ, 0x5, R43 ;  /* 0x00000005ff297819 */ /* 0x000fe4000001142b */
[----:B------:R-:W-:Y:S02]  /*a4b0*/  LEA.HI R0, R0, R4, RZ, 0x3 ;  /* 0x0000000400007211 */ /* 0x000fe400078f18ff */
[----:B------:R-:W-:Y:S02]  /*a4c0*/  F2FP.BF16.PACK_AB R150, R151, R150 ;  /* 0x000000969796723e */ /* 0x000fe400000010ff */
[----:B------:R-:W-:Y:S02]  /*a4d0*/  LOP3.LUT R0, R0, 0xfffffff8, RZ, 0xc0, !PT ;  /* 0xfffffff800007812 */ /* 0x000fe400078ec0ff */
[----:B------:R-:W-:-:S02]  /*a4e0*/  F2FP.BF16.PACK_AB R48, R145, R144 ;  /* 0x000000909130723e */ /* 0x000fc400000010ff */
[----:B------:R-:W-:Y:S01]  /*a4f0*/  F2FP.BF16.PACK_AB R146, R147, R146 ;  /* 0x000000929392723e */ /* 0x000fe200000010ff */
[----:B------:R-:W-:Y:S01]  /*a500*/  IMAD.IADD R4, R4, 0x1, -R0 ;  /* 0x0000000104047824 */ /* 0x000fe200078e0a00 */
[----:B------:R-:W-:Y:S02]  /*a510*/  LOP3.LUT R0, R2, 0xfffffffc, RZ, 0xc0, !PT ;  /* 0xfffffffc02007812 */ /* 0x000fe400078ec0ff */
[----:B------:R-:W-:Y:S01]  /*a520*/  F2FP.BF16.PACK_AB R45, R141, R140 ;  /* 0x0000008c8d2d723e */ /* 0x000fe200000010ff */
[C---:B------:R-:W-:Y:S01]  /*a530*/  IMAD.SHL.U32 R2, R4.reuse, 0x40, RZ ;  /* 0x0000004004027824 */ /* 0x040fe200078e00ff */
[----:B------:R-:W-:Y:S01]  /*a540*/  LOP3.LUT R3, R4, 0x1, RZ, 0xc0, !PT ;  /* 0x0000000104037812 */ /* 0x000fe200078ec0ff */
[----:B------:R-:W-:Y:S01]  /*a550*/  IMAD.IADD R22, R57, 0x1, -R0 ;  /* 0x0000000139167824 */ /* 0x000fe200078e0a00 */
[----:B------:R-:W-:Y:S02]  /*a560*/  F2FP.BF16.PACK_AB R142, R143, R142 ;  /* 0x0000008e8f8e723e */ /* 0x000fe400000010ff */
[----:B------:R-:W-:Y:S01]  /*a570*/  LOP3.LUT R0, R2, 0x1c0, RZ, 0xc0, !PT ;  /* 0x000001c002007812 */ /* 0x000fe200078ec0ff */
[----:B------:R-:W-:Y:S01]  /*a580*/  IMAD R2, R41, 0x200, R22 ;  /* 0x0000020029027824 */ /* 0x000fe200078e0216 */
[----:B------:R-:W-:-:S02]  /*a590*/  ISETP.NE.U32.AND P0, PT, R3, 0x1, PT ;  /* 0x000000010300780c */ /* 0x000fc40003f05070 */
[----:B------:R-:W-:Y:S02]  /*a5a0*/  LEA.HI R0, R0, R0, RZ, 0x1d ;  /* 0x0000000000007211 */ /* 0x000fe400078fe8ff */
[----:B------:R-:W-:Y:S01]  /*a5b0*/  R2P PR, R4, 0x6 ;  /* 0x0000000604007804 */ /* 0x000fe20000000000 */
[----:B------:R-:W-:Y:S01]  /*a5c0*/  IMAD.MOV.U32 R4, RZ, RZ, 0x20 ;  /* 0x00000020ff047424 */ /* 0x000fe200078e00ff */
[----:B------:R-:W-:Y:S01]  /*a5d0*/  F2FP.BF16.PACK_AB R44, R137, R136 ;  /* 0x00000088892c723e */ /* 0x000fe200000010ff */
[----:B------:R-:W-:Y:S01]  /*a5e0*/  IMAD.U32 R0, R2, 0x2, R0 ;  /* 0x0000000202007824 */ /* 0x000fe200078e0000 */
[----:B------:R-:W-:Y:S02]  /*a5f0*/  F2FP.BF16.PACK_AB R138, R139, R138 ;  /* 0x0000008a8b8a723e */ /* 0x000fe400000010ff */
[----:B------:R-:W-:Y:S01]  /*a600*/  SEL R4, R4, 0xffffffe0, !P1 ;  /* 0xffffffe004047807 */ /* 0x000fe20004800000 */
[----:B------:R-:W-:Y:S01]  /*a610*/  IMAD.SHL.U32 R0, R0, 0x2, RZ ;  /* 0x0000000200007824 */ /* 0x000fe200078e00ff */
[----:B------:R-:W-:Y:S01]  /*a620*/  BAR.SYNC.DEFER_BLOCKING 0x1, 0x100 ;  /* 0x0044000000007b1d */ /* 0x000fe20000010000 */
[----:B------:R-:W-:-:S02]  /*a630*/  F2FP.BF16.PACK_AB R40, R37, R12 ;  /* 0x0000000c2528723e */ /* 0x000fc400000010ff */
[----:B------:R-:W-:Y:S02]  /*a640*/  F2FP.BF16.PACK_AB R37, R9, R16 ;  /* 0x000000100925723e */ /* 0x000fe400000010ff */
[C---:B------:R-:W-:Y:S02]  /*a650*/  IADD3 R3, R0.reuse, 0x80, RZ ;  /* 0x0000008000037810 */ /* 0x040fe40007ffe0ff */
[C---:B------:R-:W-:Y:S02]  /*a660*/  IADD3 R2, R0.reuse, 0x70, RZ ;  /* 0x0000007000027810 */ /* 0x040fe40007ffe0ff */
[----:B------:R-:W-:Y:S01]  /*a670*/  @P0 IADD3 R2, R3, 0x10, RZ ;  /* 0x0000001003020810 */ /* 0x000fe20007ffe0ff */
[----:B------:R-:W-:Y:S01]  /*a680*/  IMAD.IADD R3, R0, 0x1, R4 ;  /* 0x0000000100037824 */ /* 0x000fe200078e0204 */
[----:B------:R-:W-:Y:S02]  /*a690*/  F2FP.BF16.PACK_AB R36, R36, R18 ;  /* 0x000000122424723e */ /* 0x000fe400000010ff */
[----:B------:R-:W-:-:S02]  /*a6a0*/  F2FP.BF16.PACK_AB R50, R51, R50 ;  /* 0x000000323332723e */ /* 0x000fc400000010ff */
[----:B------:R-:W-:Y:S02]  /*a6b0*/  F2FP.BF16.PACK_AB R35, R35, R20 ;  /* 0x000000142323723e */ /* 0x000fe400000010ff */
[----:B------:R-:W-:Y:S02]  /*a6c0*/  F2FP.BF16.PACK_AB R54, R55, R54 ;  /* 0x000000363736723e */ /* 0x000fe400000010ff */
[----:B------:R-:W-:Y:S02]  /*a6d0*/  F2FP.BF16.PACK_AB R34, R34, R56 ;  /* 0x000000382222723e */ /* 0x000fe400000010ff */
[----:B------:R-:W-:Y:S02]  /*a6e0*/  F2FP.BF16.PACK_AB R58, R59, R58 ;  /* 0x0000003a3b3a723e */ /* 0x000fe400000010ff */
[----:B------:R-:W-:Y:S01]  /*a6f0*/  F2FP.BF16.PACK_AB R33, R33, R60 ;  /* 0x0000003c2121723e */ /* 0x000fe200000010ff */
[----:B------:R1:W-:Y:S01]  /*a700*/  STS [R0+0x80], R8 ;  /* 0x0000800800007388 */ /* 0x0003e20000000800 */
[----:B------:R-:W-:-:S02]  /*a710*/  F2FP.BF16.PACK_AB R62, R63, R62 ;  /* 0x0000003e3f3e723e */ /* 0x000fc400000010ff */
[----:B------:R-:W-:Y:S01]  /*a720*/  F2FP.BF16.PACK_AB R32, R32, R64 ;  /* 0x000000402020723e */ /* 0x000fe200000010ff */
[----:B------:R-:W-:Y:S01]  /*a730*/  STS [R0+0x480], R167 ;  /* 0x000480a700007388 */ /* 0x000fe20000000800 */
[----:B------:R-:W-:Y:S02]  /*a740*/  F2FP.BF16.PACK_AB R66, R67, R66 ;  /* 0x000000424342723e */ /* 0x000fe400000010ff */
[----:B------:R-:W-:Y:S01]  /*a750*/  F2FP.BF16.PACK_AB R31, R31, R68 ;  /* 0x000000441f1f723e */ /* 0x000fe200000010ff */
[----:B------:R2:W-:Y:S01]  /*a760*/  STS [R2], R6 ;  /* 0x0000000602007388 */ /* 0x0005e20000000800 */
[----:B------:R-:W-:Y:S02]  /*a770*/  F2FP.BF16.PACK_AB R70, R71, R70 ;  /* 0x000000464746723e */ /* 0x000fe400000010ff */
[----:B------:R-:W-:Y:S01]  /*a780*/  F2FP.BF16.PACK_AB R30, R30, R72 ;  /* 0x000000481e1e723e */ /* 0x000fe200000010ff */
[----:B------:R-:W-:Y:S01]  /*a790*/  STS [R2+0x400], R162 ;  /* 0x000400a202007388 */ /* 0x000fe20000000800 */
[----:B------:R-:W-:-:S02]  /*a7a0*/  F2FP.BF16.PACK_AB R74, R75, R74 ;  /* 0x0000004a4b4a723e */ /* 0x000fc400000010ff */
[----:B------:R-:W-:Y:S01]  /*a7b0*/  F2FP.BF16.PACK_AB R29, R29, R76 ;  /* 0x0000004c1d1d723e */ /* 0x000fe200000010ff */
[----:B------:R3:W-:Y:S01]  /*a7c0*/  STS [R3+0x80], R5 ;  /* 0x0000800503007388 */ /* 0x0007e20000000800 */
[----:B------:R-:W-:Y:S02]  /*a7d0*/  F2FP.BF16.PACK_AB R78, R79, R78 ;  /* 0x0000004e4f4e723e */ /* 0x000fe400000010ff */
[----:B------:R-:W-:Y:S01]  /*a7e0*/  F2FP.BF16.PACK_AB R28, R28, R80 ;  /* 0x000000501c1c723e */ /* 0x000fe200000010ff */
[----:B------:R-:W-:Y:S01]  /*a7f0*/  STS [R3+0x480], R158 ;  /* 0x0004809e03007388 */ /* 0x000fe20000000800 */
[----:B------:R-:W-:Y:S02]  /*a800*/  F2FP.BF16.PACK_AB R82, R83, R82 ;  /* 0x000000525352723e */ /* 0x000fe400000010ff */
[----:B------:R-:W-:Y:S01]  /*a810*/  F2FP.BF16.PACK_AB R27, R27, R84 ;  /* 0x000000541b1b723e */ /* 0x000fe200000010ff */
[----:B-1----:R-:W-:Y:S01]  /*a820*/  IMAD.MOV.U32 R8, RZ, RZ, 0x40 ;  /* 0x00000040ff087424 */ /* 0x002fe200078e00ff */
[----:B------:R-:W-:-:S02]  /*a830*/  F2FP.BF16.PACK_AB R86, R87, R86 ;  /* 0x000000565756723e */ /* 0x000fc400000010ff */
[----:B------:R-:W-:Y:S02]  /*a840*/  F2FP.BF16.PACK_AB R26, R26, R88 ;  /* 0x000000581a1a723e */ /* 0x000fe400000010ff */
[----:B------:R-:W-:Y:S02]  /*a850*/  F2FP.BF16.PACK_AB R90, R91, R90 ;  /* 0x0000005a5b5a723e */ /* 0x000fe400000010ff */
[----:B------:R-:W-:Y:S02]  /*a860*/  F2FP.BF16.PACK_AB R25, R25, R92 ;  /* 0x0000005c1919723e */ /* 0x000fe400000010ff */
[----:B--2---:R-:W-:Y:S01]  /*a870*/  SEL R6, R8, 0xffffffc0, !P2 ;  /* 0xffffffc008067807 */ /* 0x004fe20005000000 */
[----:B------:R-:W-:Y:S01]  /*a880*/  IMAD.IADD R8, R4, 0x1, R2 ;  /* 0x0000000104087824 */ /* 0x000fe200078e0202 */
[----:B------:R-:W-:Y:S02]  /*a890*/  F2FP.BF16.PACK_AB R94, R95, R94 ;  /* 0x0000005e5f5e723e */ /* 0x000fe400000010ff */
[----:B------:R-:W-:Y:S01]  /*a8a0*/  F2FP.BF16.PACK_AB R24, R24, R96 ;  /* 0x000000601818723e */ /* 0x000fe200000010ff */
[----:B------:R-:W-:Y:S01]  /*a8b0*/  IMAD.IADD R4, R6, 0x1, R3 ;  /* 0x0000000106047824 */ /* 0x000fe200078e0203 */
[----:B------:R1:W-:Y:S01]  /*a8c0*/  STS [R8], R7 ;  /* 0x0000000708007388 */ /* 0x0003e20000000800 */
[----:B---3--:R-:W-:Y:S01]  /*a8d0*/  IMAD.IADD R5, R0, 0x1, R6 ;  /* 0x0000000100057824 */ /* 0x008fe200078e0206 */
[----:B------:R-:W-:-:S02]  /*a8e0*/  F2FP.BF16.PACK_AB R98, R99, R98 ;  /* 0x000000626362723e */ /* 0x000fc400000010ff */
[----:B------:R-:W-:Y:S01]  /*a8f0*/  STS [R8+0x400], R154 ;  /* 0x0004009a08007388 */ /* 0x000fe20000000800 */
[----:B------:R-:W-:Y:S02]  /*a900*/  F2FP.BF16.PACK_AB R23, R23, R100 ;  /* 0x000000641717723e */ /* 0x000fe400000010ff */
[----:B------:R-:W-:Y:S01]  /*a910*/  F2FP.BF16.PACK_AB R103, R103, R102 ;  /* 0x000000666767723e */ /* 0x000fe200000010ff */
[----:B------:R-:W-:Y:S01]  /*a920*/  STS [R5+0x80], R49 ;  /* 0x0000803105007388 */ /* 0x000fe20000000800 */
[----:B------:R-:W-:Y:S02]  /*a930*/  F2FP.BF16.PACK_AB R21, R21, R104 ;  /* 0x000000681515723e */ /* 0x000fe400000010ff */
[----:B------:R-:W-:Y:S01]  /*a940*/  F2FP.BF16.PACK_AB R107, R107, R106 ;  /* 0x0000006a6b6b723e */ /* 0x000fe200000010ff */
[----:B------:R-:W-:Y:S01]  /*a950*/  STS [R5+0x480], R150 ;  /* 0x0004809605007388 */ /* 0x000fe20000000800 */
[----:B------:R-:W-:Y:S02]  /*a960*/  F2FP.BF16.PACK_AB R20, R109, R108 ;  /* 0x0000006c6d14723e */ /* 0x000fe400000010ff */
[----:B------:R-:W-:-:S02]  /*a970*/  F2FP.BF16.PACK_AB R19, R19, R110 ;  /* 0x0000006e1313723e */ /* 0x000fc400000010ff */
[----:B------:R-:W-:Y:S02]  /*a980*/  F2FP.BF16.PACK_AB R18, R113, R112 ;  /* 0x000000707112723e */ /* 0x000fe400000010ff */
[----:B------:R-:W-:Y:S02]  /*a990*/  F2FP.BF16.PACK_AB R17, R17, R114 ;  /* 0x000000721111723e */ /* 0x000fe400000010ff */
[----:B------:R-:W-:Y:S02]  /*a9a0*/  F2FP.BF16.PACK_AB R16, R117, R116 ;  /* 0x000000747510723e */ /* 0x000fe400000010ff */
[----:B-----5:R-:W-:Y:S01]  /*a9b0*/  F2FP.BF16.PACK_AB R13, R119, R118 ;  /* 0x00000076770d723e */ /* 0x020fe200000010ff */
[----:B-1----:R-:W-:Y:S01]  /*a9c0*/  IMAD.IADD R7, R6, 0x1, R2 ;  /* 0x0000000106077824 */ /* 0x002fe200078e0202 */
[----:B------:R-:W-:Y:S01]  /*a9d0*/  F2FP.BF16.PACK_AB R12, R121, R120 ;  /* 0x00000078790c723e */ /* 0x000fe200000010ff */
[----:B------:R-:W-:Y:S01]  /*a9e0*/  IMAD.IADD R6, R8, 0x1, R6 ;  /* 0x0000000108067824 */ /* 0x000fe200078e0206 */
[----:B------:R-:W-:-:S02]  /*a9f0*/  F2FP.BF16.PACK_AB R11, R11, R122 ;  /* 0x0000007a0b0b723e */ /* 0x000fc400000010ff */
[----:B------:R-:W-:Y:S01]  /*aa00*/  STS [R7], R48 ;  /* 0x0000003007007388 */ /* 0x000fe20000000800 */
[----:B------:R-:W-:Y:S02]  /*aa10*/  F2FP.BF16.PACK_AB R9, R125, R124 ;  /* 0x0000007c7d09723e */ /* 0x000fe400000010ff */
[----:B------:R-:W-:Y:S01]  /*aa20*/  F2FP.BF16.PACK_AB R15, R15, R126 ;  /* 0x0000007e0f0f723e */ /* 0x000fe200000010ff */
[----:B------:R-:W-:Y:S01]  /*aa30*/  STS [R7+0x400], R146 ;  /* 0x0004009207007388 */ /* 0x000fe20000000800 */
[----:B------:R-:W-:Y:S02]  /*aa40*/  F2FP.BF16.PACK_AB R14, R129, R128 ;  /* 0x00000080810e723e */ /* 0x000fe400000010ff */
[----:B------:R-:W-:Y:S01]  /*aa50*/  F2FP.BF16.PACK_AB R10, R10, R130 ;  /* 0x000000820a0a723e */ /* 0x000fe200000010ff */
[----:B------:R-:W-:Y:S01]  /*aa60*/  STS [R4+0x80], R45 ;  /* 0x0000802d04007388 */ /* 0x000fe20000000800 */
[----:B------:R-:W-:-:S03]  /*aa70*/  PLOP3.LUT P0, PT, PT, PT, UP1, 0x80, 0x0 ;  /* 0x000000000000781c */ /* 0x000fc60003f0f018 */
[----:B------:R-:W-:Y:S04]  /*aa80*/  STS [R4+0x480], R142 ;  /* 0x0004808e04007388 */ /* 0x000fe80000000800 */
[----:B------:R-:W-:Y:S04]  /*aa90*/  STS [R6], R44 ;  /* 0x0000002c06007388 */ /* 0x000fe80000000800 */
        /* <DEDUP_REMOVED lines=45> */
[----:B------:R2:W-:Y:S04]  /*ad70*/  STS [R4+0xc080], R9 ;  /* 0x00c0800904007388 */ /* 0x0005e80000000800 */
[----:B------:R3:W-:Y:S01]  /*ad80*/  STS [R4+0xc480], R15 ;  /* 0x00c4800f04007388 */ /* 0x0007e20000000800 */
[----:B-1----:R-:W-:-:S03]  /*ad90*/  IMAD.U32 R8, RZ, RZ, UR4 ;  /* 0x00000004ff087e24 */ /* 0x002fc6000f8e00ff */
[----:B------:R3:W-:Y:S04]  /*ada0*/  STS [R6+0xc000], R14 ;  /* 0x00c0000e06007388 */ /* 0x0007e80000000800 */
[----:B------:R3:W-:Y:S01]  /*adb0*/  STS [R6+0xc400], R10 ;  /* 0x00c4000a06007388 */ /* 0x0007e20000000800 */
[----:B--2---:R-:W-:-:S03]  /*adc0*/  IMAD.U32 R9, RZ, RZ, UR5 ;  /* 0x00000005ff097e24 */ /* 0x004fc6000f8e00ff */
[----:B------:R-:W-:Y:S06]  /*add0*/  BAR.SYNC.DEFER_BLOCKING 0x1, 0x100 ;  /* 0x0044000000007b1d */ /* 0x000fec0000010000 */
[----:B------:R-:W-:Y:S02]  /*ade0*/  ULDC.64 UR4, c[0x0][0x508] ;  /* 0x0001420000047ab9 */ /* 0x000fe40000000a00 */
[----:B------:R-:W-:Y:S01]  /*adf0*/  UISETP.NE.U32.AND UP0, UPT, URZ, UR4, UPT ;  /* 0x000000043f00728c */ /* 0x000fe2000bf05070 */
[----:B------:R-:W2:Y:S03]  /*ae00*/  @P0 LDG.E R0, [R8.64] ;  /* 0x0000000c08000981 */ /* 0x000ea6000c1e1900 */
[----:B------:R-:W-:Y:S01]  /*ae10*/  UISETP.NE.AND.EX UP0, UPT, URZ, UR5, UPT, UP0 ;  /* 0x000000053f00728c */ /* 0x000fe2000bf05300 */
[----:B------:R-:W-:-:S02]  /*ae20*/  IMAD.MOV.U32 R16, RZ, RZ, c[0x0][0x388] ;  /* 0x0000e200ff107624 */ /* 0x000fc400078e00ff */
[----:B------:R-:W-:-:S03]  /*ae30*/  ULDC.64 UR4, c[0x0][0x508] ;  /* 0x0001420000047ab9 */ /* 0x000fc60000000a00 */
[----:B------:R-:W-:-:S05]  /*ae40*/  PLOP3.LUT P1, PT, PT, PT, UP0, 0x80, 0x0 ;  /* 0x000000000000781c */ /* 0x000fca0003f2f008 */
[----:B------:R-:W-:-:S06]  /*ae50*/  @UP0 UIMAD.WIDE UR4, UR11, UR6, UR4 ;  /* 0x000000060b0402a5 */ /* 0x000fcc000f8e0204 */
[----:B------:R-:W-:Y:S02]  /*ae60*/  IMAD.U32 R2, RZ, RZ, UR4 ;  /* 0x00000004ff027e24 */ /* 0x000fe4000f8e00ff */
[----:B------:R-:W-:-:S05]  /*ae70*/  IMAD.U32 R3, RZ, RZ, UR5 ;  /* 0x00000005ff037e24 */ /* 0x000fca000f8e00ff */
[----:B------:R3:W5:Y:S01]  /*ae80*/  @P1 LDG.E R16, [R2.64] ;  /* 0x0000000c02101981 */ /* 0x000762000c1e1900 */
[----:B------:R-:W-:Y:S02]  /*ae90*/  UMOV UR16, URZ ;  /* 0x0000003f00107c82 */ /* 0x000fe40008000000 */
[----:B------:R-:W-:Y:S01]  /*aea0*/  UMOV UR17, URZ ;  /* 0x0000003f00117c82 */ /* 0x000fe20008000000 */
[----:B--2---:R-:W1:Y:S02]  /*aeb0*/  @P0 R2UR UR5, R0 ;  /* 0x00000000000503c2 */ /* 0x004e6400000e0000 */
[----:B-1----:R-:W-:Y:S02]  /*aec0*/  @UP1 USHF.R.S32.HI UR4, URZ, 0x1f, UR5 ;  /* 0x0000001f3f041899 */ /* 0x002fe40008011405 */
[----:B------:R-:W-:-:S05]  /*aed0*/  @UP1 UMOV UR16, UR5 ;  /* 0x0000000500101c82 */ /* 0x000fca0008000000 */
[----:B------:R-:W-:Y:S01]  /*aee0*/  @UP1 UMOV UR17, UR4 ;  /* 0x0000000400111c82 */ /* 0x000fe20008000000 */
[----:B------:R-:W-:Y:S05]  /*aef0*/  @P1 BRA `(.L_x_31) ;  /* 0x0000004000001947 */ /* 0x000fea0003800000 */
[----:B---3--:R-:W-:Y:S05]  /*af00*/  @!P0 BRA `(.L_x_31) ;  /* 0x0000003000008947 */ /* 0x008fea0003800000 */
[----:B------:R-:W2:Y:S04]  /*af10*/  LDG.E R0, [R8.64] ;  /* 0x0000000c08007981 */ /* 0x000ea8000c1e1900 */
[----:B------:R-:W2:Y:S02]  /*af20*/  LDG.E R2, [R8.64+0x4] ;  /* 0x0000040c08027981 */ /* 0x000ea4000c1e1900 */
[----:B--2--5:R-:W-:Y:S02]  /*af30*/  IADD3 R16, -R0, R2, RZ ;  /* 0x0000000200107210 */ /* 0x024fe40007ffe1ff */
.L_x_31:
[----:B---3--:R-:W-:Y:S01]  /*af40*/  SHF.R.S32.HI R0, RZ, 0x1f, R41 ;  /* 0x0000001fff007819 */ /* 0x008fe20000011429 */
[----:B------:R-:W-:Y:S01]  /*af50*/  IMAD.MOV.U32 R2, RZ, RZ, c[0x0][0x4e8] ;  /* 0x00013a00ff027624 */ /* 0x000fe200078e00ff */
[----:B------:R-:W-:Y:S01]  /*af60*/  LOP3.LUT R3, R43, 0xffffffe0, RZ, 0xc0, !PT ;  /* 0xffffffe02b037812 */ /* 0x000fe200078ec0ff */
[----:B------:R-:W1:Y:S01]  /*af70*/  S2R R28, SR_CTAID.X ;  /* 0x00000000001c7919 */ /* 0x000e620000002500 */
[----:B------:R-:W-:Y:S01]  /*af80*/  LEA.HI R0, R0, R41, RZ, 0x3 ;  /* 0x0000002900007211 */ /* 0x000fe200078f18ff */
[----:B------:R-:W-:Y:S01]  /*af90*/  ULDC.64 UR4, c[0x0][0x3a0] ;  /* 0x0000e80000047ab9 */ /* 0x000fe20000000a00 */
[----:B------:R-:W-:Y:S01]  /*afa0*/  ISETP.NE.AND P1, PT, R2, 0x1, PT ;  /* 0x000000010200780c */ /* 0x000fe20003f25270 */
[----:B------:R-:W-:Y:S01]  /*afb0*/  IMAD.IADD R3, R57, 0x1, -R3 ;  /* 0x0000000139037824 */ /* 0x000fe200078e0a03 */
[----:B------:R-:W-:Y:S01]  /*afc0*/  LOP3.LUT R0, R0, 0xffffff8, RZ, 0xc0, !PT ;  /* 0x0ffffff800007812 */ /* 0x000fe200078ec0ff */
[----:B------:R-:W-:Y:S01]  /*afd0*/  UMOV UR15, UR17 ;  /* 0x00000011000f7c82 */ /* 0x000fe20008000000 */
[----:B------:R-:W-:Y:S01]  /*afe0*/  LEA.HI R6, R47, R57, RZ, 0x3 ;  /* 0x000000392f067211 */ /* 0x000fe200078f18ff */
[----:B------:R-:W-:Y:S01]  /*aff0*/  UIMAD UR17, UR17, UR4, URZ ;  /* 0x00000004111172a4 */ /* 0x000fe2000f8e023f */
[----:B------:R-:W-:Y:S01]  /*b000*/  SHF.R.S32.HI R2, RZ, 0x1f, R3 ;  /* 0x0000001fff027819 */ /* 0x000fe20000011403 */
[----:B------:R-:W-:Y:S01]  /*b010*/  IMAD.IADD R4, R41, 0x1, -R0 ;  /* 0x0000000129047824 */ /* 0x000fe200078e0a00 */
[----:B------:R-:W-:Y:S01]  /*b020*/  LEA.HI R0, R22, R22, RZ, 0x1 ;  /* 0x0000001616007211 */ /* 0x000fe200078f08ff */
[----:B------:R-:W-:Y:S01]  /*b030*/  UMOV UR14, UR16 ;  /* 0x00000010000e7c82 */ /* 0x000fe20008000000 */
[----:B------:R-:W-:Y:S01]  /*b040*/  LEA.HI R2, R2, R3, RZ, 0x2 ;  /* 0x0000000302027211 */ /* 0x000fe200078f10ff */
[----:B------:R-:W-:Y:S01]  /*b050*/  ULDC.64 UR6, c[0x0][0x490] ;  /* 0x0001240000067ab9 */ /* 0x000fe20000000a00 */
[----:B------:R-:W-:Y:S01]  /*b060*/  LOP3.LUT R0, R0, 0x1ffffffe, RZ, 0xc0, !PT ;  /* 0x1ffffffe00007812 */ /* 0x000fe200078ec0ff */
[----:B------:R-:W-:Y:S01]  /*b070*/  UIMAD.WIDE.U32 UR18, UR16, UR4, URZ ;  /* 0x00000004101272a5 */ /* 0x000fe2000f8e003f */
[----:B------:R-:W-:Y:S01]  /*b080*/  SHF.R.S32.HI R2, RZ, 0x2, R2 ;  /* 0x00000002ff027819 */ /* 0x000fe20000011402 */
[----:B------:R-:W-:Y:S01]  /*b090*/  UIMAD UR17, UR16, UR5, UR17 ;  /* 0x00000005101172a4 */ /* 0x000fe2000f8e0211 */
[----:B------:R-:W-:Y:S01]  /*b0a0*/  LOP3.LUT P2, RZ, R3, 0x3, RZ, 0xc0, !PT ;  /* 0x0000000303ff7812 */ /* 0x000fe2000784c0ff */
[----:B------:R-:W-:Y:S01]  /*b0b0*/  IMAD.IADD R0, R22, 0x1, -R0 ;  /* 0x0000000116007824 */ /* 0x000fe200078e0a00 */
[----:B------:R-:W-:Y:S01]  /*b0c0*/  USHF.R.S32.HI UR16, URZ, 0x1f, UR11 ;  /* 0x0000001f3f107899 */ /* 0x000fe2000801140b */
[----:B------:R-:W-:Y:S01]  /*b0d0*/  IMAD R15, R4, 0x10, R2 ;  /* 0x00000010040f7824 */ /* 0x000fe200078e0202 */
[----:B------:R-:W-:Y:S01]  /*b0e0*/  UIMAD UR10, UR8, UR6, URZ ;  /* 0x00000006080a72a4 */ /* 0x000fe2000f8e023f */
[----:B------:R-:W-:Y:S01]  /*b0f0*/  LOP3.LUT R4, R6, 0xfffffff8, RZ, 0xc0, !PT ;  /* 0xfffffff806047812 */ /* 0x000fe200078ec0ff */
[----:B------:R-:W-:Y:S01]  /*b100*/  USEL UR16, UR16, URZ, !UP1 ;  /* 0x0000003f10107287 */ /* 0x000fe2000c800000 */
[----:B------:R-:W-:Y:S01]  /*b110*/  IMAD R0, R0, 0x8, R15 ;  /* 0x0000000800007824 */ /* 0x000fe200078e020f */
[----:B------:R-:W-:Y:S01]  /*b120*/  UIMAD.WIDE.U32 UR14, UR9, UR6, UR14 ;  /* 0x00000006090e72a5 */ /* 0x000fe2000f8e000e */
[----:B------:R-:W-:Y:S01]  /*b130*/  SHF.R.S32.HI R14, RZ, 0x3, R6 ;  /* 0x00000003ff0e7819 */ /* 0x000fe20000011406 */
[----:B------:R-:W-:Y:S01]  /*b140*/  UIMAD UR10, UR9, UR7, UR10 ;  /* 0x00000007090a72a4 */ /* 0x000fe2000f8e020a */
[----:B------:R-:W-:Y:S01]  /*b150*/  IMAD.IADD R7, R57, 0x1, -R4 ;  /* 0x0000000139077824 */ /* 0x000fe200078e0a04 */
[----:B-1----:R-:W-:Y:S01]  /*b160*/  LEA R0, R28, R0, 0x7 ;  /* 0x000000001c007211 */ /* 0x002fe200078e38ff */
[----:B------:R-:W-:Y:S01]  /*b170*/  ULDC.64 UR6, c[0x0][0x498] ;  /* 0x0001260000067ab9 */ /* 0x000fe20000000a00 */
[----:B-----5:R-:W-:Y:S01]  /*b180*/  IMAD R29, R16, c[0x0][0x4e8], RZ ;  /* 0x00013a00101d7a24 */ /* 0x020fe200078e02ff */
[----:B------:R-:W-:Y:S01]  /*b190*/  USEL UR11, UR11, URZ, !UP1 ;  /* 0x0000003f0b0b7287 */ /* 0x000fe2000c800000 */
[----:B------:R-:W-:Y:S01]  /*b1a0*/  LEA R6, R7, R14, 0x5 ;  /* 0x0000000e07067211 */ /* 0x000fe200078e28ff */
[----:B------:R-:W-:Y:S01]  /*b1b0*/  @P1 IMAD.HI.U32 R3, R0, c[0x0][0x4ec], RZ ;  /* 0x00013b0000031a27 */ /* 0x000fe200078e00ff */
[----:B------:R-:W-:Y:S01]  /*b1c0*/  UIMAD UR20, UR16, UR6, URZ ;  /* 0x00000006101472a4 */ /* 0x000fe2000f8e023f */
[----:B------:R-:W-:Y:S01]  /*b1d0*/  LEA.HI R18, R47, R57, RZ, 0x6 ;  /* 0x000000392f127211 */ /* 0x000fe200078f30ff */
[----:B------:R-:W-:Y:S01]  /*b1e0*/  UIADD3 UR15, UR15, UR10, URZ ;  /* 0x0000000a0f0f7290 */ /* 0x000fe2000fffe03f */
[----:B------:R-:W-:Y:S01]  /*b1f0*/  IMAD.MOV.U32 R2, RZ, RZ, R0 ;  /* 0x000000ffff027224 */ /* 0x000fe200078e0000 */
[----:B------:R-:W-:Y:S01]  /*b200*/  @P1 SHF.R.U32.HI R2, RZ, c[0x0][0x4f0], R3 ;  /* 0x00013c00ff021a19 */ /* 0x000fe20000011603 */
[----:B------:R-:W-:Y:S01]  /*b210*/  UIMAD UR7, UR11, UR7, UR20 ;  /* 0x000000070b0772a4 */ /* 0x000fe2000f8e0214 */
[----:B------:R-:W-:Y:S01]  /*b220*/  IMAD R6, R28, 0x80, R6 ;  /* 0x000000801c067824 */ /* 0x000fe200078e0206 */
[----:B------:R-:W-:Y:S01]  /*b230*/  UIMAD.WIDE.U32 UR14, UR11, UR6, UR14 ;  /* 0x000000060b0e72a5 */ /* 0x000fe2000f8e000e */
[--C-:B------:R-:W-:Y:S01]  /*b240*/  SHF.R.S32.HI R5, RZ, 0x1f, R2.reuse ;  /* 0x0000001fff057819 */ /* 0x100fe20000011402 */
[----:B------:R-:W-:Y:S01]  /*b250*/  IMAD.MOV R3, RZ, RZ, -R2 ;  /* 0x000000ffff037224 */ /* 0x000fe200078e0a02 */
[----:B------:R-:W-:Y:S01]  /*b260*/  ULDC.64 UR4, c[0x0][0x3e8] ;  /* 0x0000fa0000047ab9 */ /* 0x000fe20000000a00 */
[----:B------:R-:W-:Y:S01]  /*b270*/  @P1 IMAD.HI.U32 R10, R6, c[0x0][0x4ec], RZ ;  /* 0x00013b00060a1a27 */ /* 0x000fe200078e00ff */
[----:B------:R-:W-:Y:S01]  /*b280*/  UIMAD UR8, UR8, UR4, URZ ;  /* 0x00000004080872a4 */ /* 0x000fe2000f8e023f */
[----:B------:R-:W-:Y:S01]  /*b290*/  IADD3 R2, P0, R2, UR14, RZ ;  /* 0x0000000e02027c10 */ /* 0x000fe2000ff1e0ff */
[----:B------:R-:W-:Y:S01]  /*b2a0*/  UIADD3 UR19, UR19, UR17, URZ ;  /* 0x0000001113137290 */ /* 0x000fe2000fffe03f */
[----:B------:R-:W-:Y:S01]  /*b2b0*/  IMAD R0, R3, c[0x0][0x4e8], R0 ;  /* 0x00013a0003007a24 */ /* 0x000fe200078e0200 */
[----:B------:R-:W-:Y:S01]  /*b2c0*/  UIMAD UR5, UR9, UR5, UR8 ;  /* 0x00000005090572a4 */ /* 0x000fe2000f8e0208 */
[----:B------:R-:W-:Y:S01]  /*b2d0*/  IMAD.U32 R3, RZ, RZ, UR7 ;  /* 0x00000007ff037e24 */ /* 0x000fe2000f8e00ff */
[----:B------:R-:W-:Y:S01]  /*b2e0*/  UIMAD.WIDE.U32 UR18, UR9, UR4, UR18 ;  /* 0x00000004091272a5 */ /* 0x000fe2000f8e0012 */
[----:B------:R-:W-:Y:S01]  /*b2f0*/  BSSY B0, `(.L_x_32) ;  /* 0x0000062000007945 */ /* 0x000fe20003800000 */
[----:B------:R-:W-:Y:S01]  /*b300*/  SHF.R.S32.HI R4, RZ, 0x1f, R0 ;  /* 0x0000001fff047819 */ /* 0x000fe20000011400 */
[----:B------:R-:W-:Y:S01]  /*b310*/  ULDC.64 UR6, c[0x0][0x3f0] ;  /* 0x0000fc0000067ab9 */ /* 0x000fe20000000a00 */
[----:B------:R-:W-:Y:S01]  /*b320*/  IADD3.X R3, R5, UR15, R3, P0, !PT ;  /* 0x0000000f05037c10 */ /* 0x000fe200087fe403 */
[----:B------:R-:W-:Y:S01]  /*b330*/  IMAD.SHL.U32 R5, R14, 0x40, RZ ;  /* 0x000000400e057824 */ /* 0x000fe200078e00ff */
[----:B------:R-:W-:Y:S01]  /*b340*/  UIMAD UR16, UR16, UR6, URZ ;  /* 0x00000006101072a4 */ /* 0x000fe2000f8e023f */
[----:B------:R-:W-:Y:S01]  /*b350*/  IMAD R4, R4, c[0x0][0x488], RZ ;  /* 0x0001220004047a24 */ /* 0x000fe200078e02ff */
[----:B------:R-:W-:Y:S01]  /*b360*/  UIADD3 UR19, UR19, UR5, URZ ;  /* 0x0000000513137290 */ /* 0x000fe2000fffe03f */
[----:B------:R-:W-:Y:S01]  /*b370*/  IMAD.WIDE.U32 R2, R0, c[0x0][0x488], R2 ;  /* 0x0001220000027a25 */ /* 0x000fe200078e0002 */
[----:B------:R-:W-:Y:S01]  /*b380*/  LOP3.LUT R5, R5, 0x1c0, RZ, 0xc0, !PT ;  /* 0x000001c005057812 */ /* 0x000fe200078ec0ff */
[----:B------:R-:W-:-:S02]  /*b390*/  UIMAD UR7, UR11, UR7, UR16 ;  /* 0x000000070b0772a4 */ /* 0x000fc4000f8e0210 */
[----:B------:R-:W-:Y:S01]  /*b3a0*/  IMAD R9, R0, c[0x0][0x48c], R4 ;  /* 0x0001230000097a24 */ /* 0x000fe200078e0204 */
[----:B------:R-:W-:Y:S01]  /*b3b0*/  SHF.R.U32.HI R8, RZ, 0x3, R5 ;  /* 0x00000003ff087819 */ /* 0x000fe20000011605 */
[----:B------:R-:W-:Y:S01]  /*b3c0*/  IMAD.SHL.U32 R4, R7, 0x8, RZ ;  /* 0x0000000807047824 */ /* 0x000fe200078e00ff */
[C---:B------:R-:W-:Y:S01]  /*b3d0*/  LEA R7, P0, R2.reuse, c[0x0][0x450], 0x2 ;  /* 0x0001140002077a11 */ /* 0x040fe200078010ff */
[----:B------:R-:W-:Y:S01]  /*b3e0*/  IMAD.IADD R3, R3, 0x1, R9 ;  /* 0x0000000103037824 */ /* 0x000fe200078e0209 */
[----:B------:R-:W-:Y:S01]  /*b3f0*/  UIMAD.WIDE.U32 UR18, UR11, UR6, UR18 ;  /* 0x000000060b1272a5 */ /* 0x000fe2000f8e0012 */
[----:B------:R-:W-:Y:S01]  /*b400*/  IMAD.MOV.U32 R0, RZ, RZ, R6 ;  /* 0x000000ffff007224 */ /* 0x000fe200078e0006 */
[----:B------:R-:W-:Y:S01]  /*b410*/  LOP3.LUT R5, R5, 0x38, R4, 0xf8, !PT ;  /* 0x0000003805057812 */ /* 0x000fe200078ef804 */
[----:B------:R-:W-:Y:S01]  /*b420*/  SHFL.IDX PT, R12, R7, RZ, 0x1c1f ;  /* 0x001c1fff070c7589 */ /* 0x000fe200000e0000 */
[----:B------:R-:W-:Y:S01]  /*b430*/  @P1 SHF.R.U32.HI R0, RZ, c[0x0][0x4f0], R10 ;  /* 0x00013c00ff001a19 */ /* 0x000fe2000001160a */
[----:B------:R-:W-:Y:S01]  /*b440*/  UIADD3 UR7, UR19, UR7, URZ ;  /* 0x0000000713077290 */ /* 0x000fe2000fffe03f */
[----:B------:R-:W-:Y:S01]  /*b450*/  LOP3.LUT R17, R5, R8, RZ, 0x3c, !PT ;  /* 0x0000000805117212 */ /* 0x000fe200078e3cff */
[----:B------:R1:W-:Y:S01]  /*b460*/  SHFL.IDX PT, R10, R7, 0x1, 0x1c1f ;  /* 0x003c1f00070a7f89 */ /* 0x0003e200000e0000 */
[----:B------:R-:W-:Y:S01]  /*b470*/  LEA.HI.X R5, R2, c[0x0][0x454], R3, 0x2, P0 ;  /* 0x0001150002057a11 */ /* 0x000fe200000f1403 */
[--C-:B------:R-:W-:Y:S01]  /*b480*/  IMAD.MOV R8, RZ, RZ, -R0.reuse ;  /* 0x000000ffff087224 */ /* 0x100fe200078e0a00 */
[----:B------:R-:W-:Y:S01]  /*b490*/  SHF.R.S32.HI R9, RZ, 0x1f, R0 ;  /* 0x0000001fff097819 */ /* 0x000fe20000011400 */
[----:B------:R-:W-:Y:S01]  /*b4a0*/  IMAD.U32 R3, RZ, RZ, UR19 ;  /* 0x00000013ff037e24 */ /* 0x000fe2000f8e00ff */
[----:B------:R-:W-:Y:S01]  /*b4b0*/  MOV R2, UR18 ;  /* 0x0000001200027c02 */ /* 0x000fe20008000f00 */
[----:B------:R-:W2:Y:S01]  /*b4c0*/  SHFL.IDX PT, R13, R5, RZ, 0x1c1f ;  /* 0x001c1fff050d7589 */ /* 0x000ea200000e0000 */
[----:B------:R-:W-:-:S02]  /*b4d0*/  IMAD.U32 R3, RZ, RZ, UR7 ;  /* 0x00000007ff037e24 */ /* 0x000fc4000f8e00ff */
[----:B------:R-:W-:Y:S01]  /*b4e0*/  IMAD R6, R8, c[0x0][0x4e8], R6 ;  /* 0x00013a0008067a24 */ /* 0x000fe200078e0206 */
[----:B------:R3:W4:Y:S01]  /*b4f0*/  SHFL.IDX PT, R11, R5, 0x1, 0x1c1f ;  /* 0x003c1f00050b7f89 */ /* 0x00072200000e0000 */
[----:B------:R-:W-:-:S04]  /*b500*/  IMAD.WIDE.U32 R2, R0, c[0x0][0x3e0], R2 ;  /* 0x0000f80000027a25 */ /* 0x000fc800078e0002 */
[----:B-1----:R-:W-:-:S04]  /*b510*/  IMAD R7, R9, c[0x0][0x3e0], RZ ;  /* 0x0000f80009077a24 */ /* 0x002fc800078e02ff */
[----:B------:R-:W-:Y:S01]  /*b520*/  IMAD R7, R0, c[0x0][0x3e4], R7 ;  /* 0x0000f90000077a24 */ /* 0x000fe200078e0207 */
[----:B------:R-:W-:-:S04]  /*b530*/  SHF.R.S32.HI R0, RZ, 0x1f, R6 ;  /* 0x0000001fff007819 */ /* 0x000fc80000011406 */
[----:B------:R-:W-:Y:S01]  /*b540*/  IADD3 R3, R3, R7, RZ ;  /* 0x0000000703037210 */ /* 0x000fe20007ffe0ff */
[----:B---3--:R-:W-:Y:S02]  /*b550*/  IMAD R5, R28, 0x80, R15 ;  /* 0x000000801c057824 */ /* 0x008fe400078e020f */
[----:B------:R-:W-:Y:S02]  /*b560*/  IMAD R0, R0, c[0x0][0x3d8], RZ ;  /* 0x0000f60000007a24 */ /* 0x000fe400078e02ff */
[----:B------:R-:W-:Y:S01]  /*b570*/  IMAD.WIDE.U32 R2, R6, c[0x0][0x3d8], R2 ;  /* 0x0000f60006027a25 */ /* 0x000fe200078e0002 */
[C---:B------:R-:W-:Y:S02]  /*b580*/  IADD3 R8, R5.reuse, 0x8, RZ ;  /* 0x0000000805087810 */ /* 0x040fe40007ffe0ff */
[-C--:B------:R-:W-:Y:S01]  /*b590*/  ISETP.GE.OR P1, PT, R5, R29.reuse, P2 ;  /* 0x0000001d0500720c */ /* 0x080fe20001726670 */
[----:B------:R-:W-:Y:S01]  /*b5a0*/  IMAD.SHL.U32 R5, R18, 0x8, RZ ;  /* 0x0000000812057824 */ /* 0x000fe200078e00ff */
[----:B------:R-:W-:Y:S01]  /*b5b0*/  ISETP.GE.OR P0, PT, R8, R29, P2 ;  /* 0x0000001d0800720c */ /* 0x000fe20001706670 */
[----:B------:R-:W-:-:S03]  /*b5c0*/  IMAD R28, R28, 0x80, R14 ;  /* 0x000000801c1c7824 */ /* 0x000fc600078e020e */
[----:B------:R-:W-:Y:S01]  /*b5d0*/  LOP3.LUT R7, R17, 0x7ffffe00, R5, 0xf8, !PT ;  /* 0x7ffffe0011077812 */ /* 0x000fe200078ef805 */
[----:B------:R-:W-:-:S04]  /*b5e0*/  IMAD R5, R6, c[0x0][0x3dc], R0 ;  /* 0x0000f70006057a24 */ /* 0x000fc800078e0200 */
[----:B------:R-:W-:Y:S02]  /*b5f0*/  IMAD.SHL.U32 R0, R7, 0x2, RZ ;  /* 0x0000000207007824 */ /* 0x000fe400078e00ff */
[----:B--2---:R1:W-:Y:S01]  /*b600*/  @!P1 ST.E [R12.64], R52 ;  /* 0x000000340c009985 */ /* 0x0043e2000c10190c */
[----:B------:R-:W-:-:S03]  /*b610*/  IMAD.IADD R3, R3, 0x1, R5 ;  /* 0x0000000103037824 */ /* 0x000fc600078e0205 */
[----:B----4-:R1:W-:Y:S01]  /*b620*/  @!P0 ST.E [R10.64], R53 ;  /* 0x000000350a008985 */ /* 0x0103e2000c10190c */
[----:B------:R-:W-:-:S03]  /*b630*/  LEA R31, P0, R2, c[0x0][0x380], 0x1 ;  /* 0x0000e000021f7a11 */ /* 0x000fc600078008ff */
[----:B------:R1:W2:Y:S01]  /*b640*/  LDS.128 R44, [R0+0x1080] ;  /* 0x00108000002c7984 */ /* 0x0002a20000000c00 */
[----:B------:R-:W-:Y:S02]  /*b650*/  LEA.HI.X R30, R2, c[0x0][0x384], R3, 0x1, P0 ;  /* 0x0000e100021e7a11 */ /* 0x000fe400000f0c03 */
[----:B------:R-:W-:Y:S01]  /*b660*/  ISETP.GE.AND P0, PT, R28, R29, PT ;  /* 0x0000001d1c00720c */ /* 0x000fe20003f06270 */
[----:B------:R1:W3:Y:S04]  /*b670*/  LDS.128 R60, [R0+0x2080] ;  /* 0x00208000003c7984 */ /* 0x0002e80000000c00 */
[----:B------:R1:W4:Y:S04]  /*b680*/  LDS.128 R72, [R0+0x3080] ;  /* 0x0030800000487984 */ /* 0x0003280000000c00 */
[----:B------:R1:W1:Y:S04]  /*b690*/  LDS.128 R40, [R0+0x5080] ;  /* 0x0050800000287984 */ /* 0x0002680000000c00 */
        /* <DEDUP_REMOVED lines=8> */
[----:B------:R1:W1:Y:S04]  /*b720*/  SHFL.IDX PT, R2, R31, RZ, 0x181f ;  /* 0x00181fff1f027589 */ /* 0x00026800000e0000 */
[----:B------:R1:W1:Y:S01]  /*b730*/  SHFL.IDX PT, R3, R30, RZ, 0x181f ;  /* 0x00181fff1e037589 */ /* 0x00026200000e0000 */
[----:B------:R-:W-:Y:S05]  /*b740*/  @P0 BRA `(.L_x_33) ;  /* 0x000001c000000947 */ /* 0x000fea0003800000 */
[----:B--234-:R-:W2:Y:S01]  /*b750*/  LDS.128 R24, [R0+0x80] ;  /* 0x0000800000187984 */ /* 0x01cea20000000c00 */
[----:B------:R-:W-:-:S02]  /*b760*/  IADD3 R7, R4, 0x40, RZ ;  /* 0x0000004004077810 */ /* 0x000fc40007ffe0ff */
[C---:B------:R-:W-:Y:S01]  /*b770*/  IADD3 R8, R4.reuse, 0x80, RZ ;  /* 0x0000008004087810 */ /* 0x040fe20007ffe0ff */
[----:B------:R-:W3:Y:S01]  /*b780*/  LDS.128 R20, [R0+0x4080] ;  /* 0x0040800000147984 */ /* 0x000ee20000000c00 */
[----:B------:R-:W-:Y:S02]  /*b790*/  IADD3 R9, R4, 0xc0, RZ ;  /* 0x000000c004097810 */ /* 0x000fe40007ffe0ff */
[----:B------:R-:W-:Y:S01]  /*b7a0*/  ISETP.GE.AND P2, PT, R7, c[0x0][0x3c8], PT ;  /* 0x0000f20007007a0c */ /* 0x000fe20003f46270 */
[----:B------:R-:W4:Y:S01]  /*b7b0*/  LDS.128 R16, [R0+0x8080] ;  /* 0x0080800000107984 */ /* 0x000f220000000c00 */
[----:B------:R-:W-:Y:S02]  /*b7c0*/  ISETP.GE.AND P1, PT, R8, c[0x0][0x3c8], PT ;  /* 0x0000f20008007a0c */ /* 0x000fe40003f26270 */
[----:B------:R-:W-:Y:S01]  /*b7d0*/  ISETP.GE.AND P0, PT, R9, c[0x0][0x3c8], PT ;  /* 0x0000f20009007a0c */ /* 0x000fe20003f06270 */
[----:B-1----:R1:W5:Y:S01]  /*b7e0*/  LDS.128 R12, [R0+0xc080] ;  /* 0x00c08000000c7984 */ /* 0x0023620000000c00 */
[----:B------:R-:W-:-:S07]  /*b7f0*/  ISETP.GE.AND P3, PT, R4, c[0x0][0x3c8], PT ;  /* 0x0000f20004007a0c */ /* 0x000fce0003f66270 */
[----:B------:R-:W-:-:S04]  /*b800*/  @!P2 SHF.R.S32.HI R5, RZ, 0x1f, R7 ;  /* 0x0000001fff05a819 */ /* 0x000fc80000011407 */
[----:B------:R-:W-:Y:S02]  /*b810*/  @!P0 SHF.R.S32.HI R6, RZ, 0x1f, R9 ;  /* 0x0000001fff068819 */ /* 0x000fe40000011409 */
[----:B------:R-:W-:Y:S01]  /*b820*/  @!P2 LEA.HI R7, R5, R7, RZ, 0x3 ;  /* 0x000000070507a211 */ /* 0x000fe200078f18ff */
[----:B------:R-:W-:Y:S01]  /*b830*/  @!P3 IMAD.WIDE R10, R4, 0x2, R2 ;  /* 0x00000002040ab825 */ /* 0x000fe200078e0202 */
[----:B-1----:R-:W-:-:S04]  /*b840*/  @!P1 SHF.R.S32.HI R0, RZ, 0x1f, R8 ;  /* 0x0000001fff009819 */ /* 0x002fc80000011408 */
[----:B------:R-:W-:Y:S01]  /*b850*/  @!P1 LEA.HI R5, R0, R8, RZ, 0x3 ;  /* 0x0000000800059211 */ /* 0x000fe200078f18ff */
[----:B--2---:R1:W-:Y:S01]  /*b860*/  @!P3 ST.E.128 [R10.64], R24 ;  /* 0x000000180a00b985 */ /* 0x0043e2000c101d0c */
[----:B------:R-:W-:Y:S02]  /*b870*/  @!P0 LEA.HI R0, R6, R9, RZ, 0x3 ;  /* 0x0000000906008211 */ /* 0x000fe400078f18ff */
[----:B------:R-:W-:Y:S02]  /*b880*/  @!P2 LOP3.LUT R6, R7, 0xfffffff8, RZ, 0xc0, !PT ;  /* 0xfffffff80706a812 */ /* 0x000fe400078ec0ff */
[----:B------:R-:W-:Y:S02]  /*b890*/  @!P1 LOP3.LUT R5, R5, 0xfffffff8, RZ, 0xc0, !PT ;  /* 0xfffffff805059812 */ /* 0x000fe400078ec0ff */
[----:B------:R-:W-:Y:S01]  /*b8a0*/  @!P0 LOP3.LUT R0, R0, 0xfffffff8, RZ, 0xc0, !PT ;  /* 0xfffffff800008812 */ /* 0x000fe200078ec0ff */
[----:B------:R-:W-:-:S04]  /*b8b0*/  @!P2 IMAD.WIDE R8, R6, 0x2, R2 ;  /* 0x000000020608a825 */ /* 0x000fc800078e0202 */
[--C-:B------:R-:W-:Y:S01]  /*b8c0*/  @!P1 IMAD.WIDE R6, R5, 0x2, R2.reuse ;  /* 0x0000000205069825 */ /* 0x100fe200078e0202 */
[----:B---3--:R1:W-:Y:S03]  /*b8d0*/  @!P2 ST.E.128 [R8.64], R20 ;  /* 0x000000140800a985 */ /* 0x0083e6000c101d0c */
[----:B------:R-:W-:Y:S01]  /*b8e0*/  @!P0 IMAD.WIDE R2, R0, 0x2, R2 ;  /* 0x0000000200028825 */ /* 0x000fe200078e0202 */
[----:B----4-:R1:W-:Y:S04]  /*b8f0*/  @!P1 ST.E.128 [R6.64], R16 ;  /* 0x0000001006009985 */ /* 0x0103e8000c101d0c */
[----:B-----5:R1:W-:Y:S02]  /*b900*/  @!P0 ST.E.128 [R2.64], R12 ;  /* 0x0000000c02008985 */ /* 0x0203e4000c101d0c */
.L_x_33:
[----:B--234-:R-:W-:Y:S05]  /*b910*/  BSYNC B0 ;  /* 0x0000000000007941 */ /* 0x01cfea0003800000 */
.L_x_32:
[----:B-1----:R-:W-:Y:S01]  /*b920*/  IADD3 R0, R28, 0x20, RZ ;  /* 0x000000201c007810 */ /* 0x002fe20007ffe0ff */
[----:B------:R1:W2:Y:S01]  /*b930*/  SHFL.IDX PT, R3, R30, 0x1, 0x181f ;  /* 0x00381f001e037f89 */ /* 0x0002a200000e0000 */
[----:B------:R-:W-:Y:S02]  /*b940*/  BSSY B0, `(.L_x_34) ;  /* 0x000001c000007945 */ /* 0x000fe40003800000 */
[----:B------:R-:W-:Y:S01]  /*b950*/  ISETP.GE.AND P0, PT, R0, R29, PT ;  /* 0x0000001d0000720c */ /* 0x000fe20003f06270 */
[----:B------:R1:W3:-:S12]  /*b960*/  SHFL.IDX PT, R2, R31, 0x1, 0x181f ;  /* 0x00381f001f027f89 */ /* 0x0002d800000e0000 */
[----:B------:R-:W-:Y:S05]  /*b970*/  @P0 BRA `(.L_x_35) ;  /* 0x0000018000000947 */ /* 0x000fea0003800000 */
[C---:B------:R-:W-:Y:S02]  /*b980*/  IADD3 R7, R4.reuse, 0x40, RZ ;  /* 0x0000004004077810 */ /* 0x040fe40007ffe0ff */
        /* <DEDUP_REMOVED lines=9> */
[----:B------:R-:W-:Y:S01]  /*ba20*/  @!P2 LEA.HI R7, R5, R7, RZ, 0x3 ;  /* 0x000000070507a211 */ /* 0x000fe200078f18ff */
[----:B--23--:R-:W-:Y:S01]  /*ba30*/  @!P3 IMAD.WIDE R10, R4, 0x2, R2 ;  /* 0x00000002040ab825 */ /* 0x00cfe200078e0202 */
[----:B------:R-:W-:Y:S02]  /*ba40*/  @!P1 LEA.HI R5, R0, R8, RZ, 0x3 ;  /* 0x0000000800059211 */ /* 0x000fe400078f18ff */
[----:B------:R-:W-:-:S02]  /*ba50*/  @!P0 LEA.HI R0, R6, R9, RZ, 0x3 ;  /* 0x0000000906008211 */ /* 0x000fc400078f18ff */
[----:B------:R-:W-:Y:S01]  /*ba60*/  @!P2 LOP3.LUT R6, R7, 0xfffffff8, RZ, 0xc0, !PT ;  /* 0xfffffff80706a812 */ /* 0x000fe200078ec0ff */
[----:B------:R2:W-:Y:S01]  /*ba70*/  @!P3 ST.E.128 [R10.64], R44 ;  /* 0x0000002c0a00b985 */ /* 0x0005e2000c101d0c */
[----:B------:R-:W-:Y:S02]  /*ba80*/  @!P1 LOP3.LUT R5, R5, 0xfffffff8, RZ, 0xc0, !PT ;  /* 0xfffffff805059812 */ /* 0x000fe400078ec0ff */
[----:B------:R-:W-:Y:S01]  /*ba90*/  @!P0 LOP3.LUT R0, R0, 0xfffffff8, RZ, 0xc0, !PT ;  /* 0xfffffff800008812 */ /* 0x000fe200078ec0ff */
[----:B------:R-:W-:-:S04]  /*baa0*/  @!P2 IMAD.WIDE R8, R6, 0x2, R2 ;  /* 0x000000020608a825 */ /* 0x000fc800078e0202 */
[--C-:B------:R-:W-:Y:S01]  /*bab0*/  @!P1 IMAD.WIDE R6, R5, 0x2, R2.reuse ;  /* 0x0000000205069825 */ /* 0x100fe200078e0202 */
[----:B------:R2:W-:Y:S03]  /*bac0*/  @!P2 ST.E.128 [R8.64], R40 ;  /* 0x000000280800a985 */ /* 0x0005e6000c101d0c */
[----:B------:R-:W-:Y:S01]  /*bad0*/  @!P0 IMAD.WIDE R2, R0, 0x2, R2 ;  /* 0x0000000200028825 */ /* 0x000fe200078e0202 */
[----:B------:R2:W-:Y:S04]  /*bae0*/  @!P1 ST.E.128 [R6.64], R36 ;  /* 0x0000002406009985 */ /* 0x0005e8000c101d0c */
[----:B------:R2:W-:Y:S02]  /*baf0*/  @!P0 ST.E.128 [R2.64], R32 ;  /* 0x0000002002008985 */ /* 0x0005e4000c101d0c */
.L_x_35:
[----:B------:R-:W-:Y:S05]  /*bb00*/  BSYNC B0 ;  /* 0x0000000000007941 */ /* 0x000fea0003800000 */
.L_x_34:
[----:B------:R-:W-:Y:S01]  /*bb10*/  IADD3 R0, R28, 0x40, RZ ;  /* 0x000000401c007810 */ /* 0x000fe20007ffe0ff */
[----:B--2---:R2:W4:Y:S01]  /*bb20*/  SHFL.IDX PT, R3, R30, 0x2, 0x181f ;  /* 0x00581f001e037f89 */ /* 0x00452200000e0000 */
[----:B------:R-:W-:Y:S02]  /*bb30*/  BSSY B0, `(.L_x_36) ;  /* 0x000001c000007945 */ /* 0x000fe40003800000 */
[----:B------:R-:W-:Y:S01]  /*bb40*/  ISETP.GE.AND P0, PT, R0, R29, PT ;  /* 0x0000001d0000720c */ /* 0x000fe20003f06270 */
[----:B---3--:R2:W3:-:S12]  /*bb50*/  SHFL.IDX PT, R2, R31, 0x2, 0x181f ;  /* 0x00581f001f027f89 */ /* 0x0084d800000e0000 */
        /* <DEDUP_REMOVED lines=12> */
[----:B---34-:R-:W-:Y:S01]  /*bc20*/  @!P3 IMAD.WIDE R10, R4, 0x2, R2 ;  /* 0x00000002040ab825 */ /* 0x018fe200078e0202 */
        /* <DEDUP_REMOVED lines=12> */
.L_x_37:
[----:B------:R-:W-:Y:S05]  /*bcf0*/  BSYNC B0 ;  /* 0x0000000000007941 */ /* 0x000fea0003800000 */
.L_x_36:
[----:B------:R-:W-:Y:S01]  /*bd00*/  IADD3 R0, R28, 0x60, RZ ;  /* 0x000000601c007810 */ /* 0x000fe20007ffe0ff */
[----:B---34-:R3:W4:Y:S03]  /*bd10*/  SHFL.IDX PT, R3, R30, 0x3, 0x181f ;  /* 0x00781f001e037f89 */ /* 0x01872600000e0000 */
[----:B------:R-:W-:Y:S01]  /*bd20*/  ISETP.GE.AND P0, PT, R0, R29, PT ;  /* 0x0000001d0000720c */ /* 0x000fe20003f06270 */
[----:B------:R3:W1:-:S12]  /*bd30*/  SHFL.IDX PT, R2, R31, 0x3, 0x181f ;  /* 0x00781f001f027f89 */ /* 0x00065800000e0000 */
[----:B------:R-:W-:Y:S05]  /*bd40*/  @P0 EXIT ;  /* 0x000000000000094d */ /* 0x000fea0003800000 */
[C---:B------:R-:W-:Y:S02]  /*bd50*/  IADD3 R6, R4.reuse, 0x40, RZ ;  /* 0x0000004004067810 */ /* 0x040fe40007ffe0ff */
        /* <DEDUP_REMOVED lines=19> */
[----:B------:R-:W-:-:S04]  /*be90*/  SHF.R.S32.HI R4, RZ, 0x1f, R0 ;  /* 0x0000001fff047819 */ /* 0x000fc80000011400 */
[----:B------:R-:W-:-:S04]  /*bea0*/  LEA.HI R0, R4, R0, RZ, 0x3 ;  /* 0x0000000004007211 */ /* 0x000fc800078f18ff */
[----:B------:R-:W-:-:S05]  /*beb0*/  LOP3.LUT R0, R0, 0xfffffff8, RZ, 0xc0, !PT ;  /* 0xfffffff800007812 */ /* 0x000fca00078ec0ff */
[----:B------:R-:W-:-:S05]  /*bec0*/  IMAD.WIDE R2, R0, 0x2, R2 ;  /* 0x0000000200027825 */ /* 0x000fca00078e0202 */
[----:B------:R-:W-:Y:S01]  /*bed0*/  ST.E.128 [R2.64], R76 ;  /* 0x0000004c02007985 */ /* 0x000fe2000c101d0c */
[----:B------:R-:W-:Y:S05]  /*bee0*/  EXIT ;  /* 0x000000000000794d */ /* 0x000fea0003800000 */
.L_x_30:
[----:B------:R-:W-:Y:S02]  /*bef0*/  ULDC.64 UR4, c[0x0][0x500] ;  /* 0x0001400000047ab9 */ /* 0x000fe40000000a00 */
[----:B------:R-:W-:Y:S02]  /*bf00*/  UISETP.NE.U32.AND UP1, UPT, URZ, UR4, UPT ;  /* 0x000000043f00728c */ /* 0x000fe4000bf25070 */
[----:B------:R-:W-:Y:S02]  /*bf10*/  UMOV UR6, 0x4 ;  /* 0x0000000400067882 */ /* 0x000fe40000000000 */
[----:B------:R-:W-:-:S03]  /*bf20*/  UISETP.NE.AND.EX UP1, UPT, URZ, UR5, UPT, UP1 ;  /* 0x000000053f00728c */ /* 0x000fc6000bf25310 */
[----:B------:R-:W-:Y:S02]  /*bf30*/  ULDC.64 UR4, c[0x0][0x500] ;  /* 0x0001400000047ab9 */ /* 0x000fe40000000a00 */
[----:B------:R-:W-:Y:S01]  /*bf40*/  UIMAD.WIDE UR4, UR11, UR6, UR4 ;  /* 0x000000060b0472a5 */ /* 0x000fe2000f8e0204 */
[----:B------:R-:W-:-:S05]  /*bf50*/  PLOP3.LUT P0, PT, PT, PT, UP1, 0x80, 0x0 ;  /* 0x000000000000781c */ /* 0x000fca0003f0f018 */
[----:B------:R-:W-:Y:S01]  /*bf60*/  IMAD.U32 R4, RZ, RZ, UR4 ;  /* 0x00000004ff047e24 */ /* 0x000fe2000f8e00ff */
[----:B------:R-:W-:Y:S01]  /*bf70*/  MOV R5, UR5 ;  /* 0x0000000500057c02 */ /* 0x000fe20008000f00 */
[----:B------:R-:W-:-:S06]  /*bf80*/  ULDC.64 UR4, c[0x0][0x508] ;  /* 0x0001420000047ab9 */ /* 0x000fcc0000000a00 */
[----:B------:R-:W2:Y:S01]  /*bf90*/  @P0 LDG.E R0, [R4.64] ;  /* 0x0000000c04000981 */ /* 0x000ea2000c1e1900 */
[----:B------:R-:W-:Y:S01]  /*bfa0*/  UISETP.NE.U32.AND UP0, UPT, URZ, UR4, UPT ;  /* 0x000000043f00728c */ /* 0x000fe2000bf05070 */
[----:B------:R-:W-:-:S03]  /*bfb0*/  IMAD.MOV.U32 R9, RZ, RZ, c[0x0][0x388] ;  /* 0x0000e200ff097624 */ /* 0x000fc600078e00ff */
[----:B------:R-:W-:-:S03]  /*bfc0*/  UISETP.NE.AND.EX UP0, UPT, URZ, UR5, UPT, UP0 ;  /* 0x000000053f00728c */ /* 0x000fc6000bf05300 */
[----:B------:R-:W-:-:S03]  /*bfd0*/  ULDC.64 UR4, c[0x0][0x508] ;  /* 0x0001420000047ab9 */ /* 0x000fc60000000a00 */
[----:B------:R-:W-:-:S05]  /*bfe0*/  PLOP3.LUT P1, PT, PT, PT, UP0, 0x80, 0x0 ;  /* 0x000000000000781c */ /* 0x000fca0003f2f008 */
[----:B------:R-:W-:-:S06]  /*bff0*/  @UP0 UIMAD.WIDE UR4, UR11, UR6, UR4 ;  /* 0x000000060b0402a5 */ /* 0x000fcc000f8e0204 */
[----:B------:R-:W-:Y:S01]  /*c000*/  MOV R2, UR4 ;  /* 0x0000000400027c02 */ /* 0x000fe20008000f00 */
[----:B------:R-:W-:-:S05]  /*c010*/  IMAD.U32 R3, RZ, RZ, UR5 ;  /* 0x00000005ff037e24 */ /* 0x000fca000f8e00ff */
[----:B------:R1:W5:Y:S01]  /*c020*/  @P1 LDG.E R9, [R2.64] ;  /* 0x0000000c02091981 */ /* 0x000362000c1e1900 */
[----:B------:R-:W-:Y:S02]  /*c030*/  UMOV UR14, URZ ;  /* 0x0000003f000e7c82 */ /* 0x000fe40008000000 */
[----:B------:R-:W-:Y:S01]  /*c040*/  UMOV UR15, URZ ;  /* 0x0000003f000f7c82 */ /* 0x000fe20008000000 */
[----:B--2---:R-:W2:Y:S02]  /*c050*/  @P0 R2UR UR5, R0 ;  /* 0x00000000000503c2 */ /* 0x004ea400000e0000 */
[----:B--2---:R-:W-:Y:S02]  /*c060*/  @UP1 USHF.R.S32.HI UR4, URZ, 0x1f, UR5 ;  /* 0x0000001f3f041899 */ /* 0x004fe40008011405 */
[----:B------:R-:W-:-:S05]  /*c070*/  @UP1 UMOV UR14, UR5 ;  /* 0x00000005000e1c82 */ /* 0x000fca0008000000 */
[----:B------:R-:W-:Y:S01]  /*c080*/  @UP1 UMOV UR15, UR4 ;  /* 0x00000004000f1c82 */ /* 0x000fe20008000000 */
[----:B------:R-:W-:Y:S05]  /*c090*/  @P1 BRA `(.L_x_38) ;  /* 0x0000004000001947 */ /* 0x000fea0003800000 */
[----:B-1----:R-:W-:Y:S05]  /*c0a0*/  @!P0 BRA `(.L_x_38) ;  /* 0x0000003000008947 */ /* 0x002fea0003800000 */
[----:B------:R-:W2:Y:S04]  /*c0b0*/  LDG.E R0, [R4.64] ;  /* 0x0000000c04007981 */ /* 0x000ea8000c1e1900 */
[----:B------:R-:W2:Y:S02]  /*c0c0*/  LDG.E R2, [R4.64+0x4] ;  /* 0x0000040c04027981 */ /* 0x000ea4000c1e1900 */
[----:B--2--5:R-:W-:Y:S02]  /*c0d0*/  IADD3 R9, -R0, R2, RZ ;  /* 0x0000000200097210 */ /* 0x024fe40007ffe1ff */
.L_x_38:
[----:B-1----:R-:W1:Y:S01]  /*c0e0*/  S2R R8, SR_TID.X ;  /* 0x0000000000087919 */ /* 0x002e620000002100 */
[----:B------:R-:W-:Y:S01]  /*c0f0*/  USHF.R.S32.HI UR6, URZ, 0x1f, UR11 ;  /* 0x0000001f3f067899 */ /* 0x000fe2000801140b */
[----:B------:R-:W-:Y:S01]  /*c100*/  BSSY B0, `(.L_x_39) ;  /* 0x0000029000007945 */ /* 0x000fe20003800000 */
[----:B------:R-:W-:-:S02]  /*c110*/  USEL UR11, UR11, URZ, !UP1 ;  /* 0x0000003f0b0b7287 */ /* 0x000fc4000c800000 */
[----:B------:R-:W-:Y:S01]  /*c120*/  USEL UR6, UR6, URZ, !UP1 ;  /* 0x0000003f06067287 */ /* 0x000fe2000c800000 */
[----:B-1----:R-:W-:-:S13]  /*c130*/  ISETP.GE.AND P0, PT, R8, 0x80, PT ;  /* 0x000000800800780c */ /* 0x002fda0003f06270 */
[----:B------:R-:W-:Y:S05]  /*c140*/  @P0 BRA `(.L_x_40) ;  /* 0x0000024000000947 */ /* 0x000fea0003800000 */
[----:B------:R-:W1:Y:S01]  /*c150*/  S2R R3, SR_CTAID.X ;  /* 0x0000000000037919 */ /* 0x000e620000002500 */
[----:B-----5:R-:W-:Y:S01]  /*c160*/  IMAD R0, R9, c[0x0][0x4e8], RZ ;  /* 0x00013a0009007a24 */ /* 0x020fe200078e02ff */
[----:B-1----:R-:W-:-:S04]  /*c170*/  LEA R3, R3, R8, 0x7 ;  /* 0x0000000803037211 */ /* 0x002fc800078e38ff */
[----:B------:R-:W-:-:S13]  /*c180*/  ISETP.GE.AND P0, PT, R3, R0, PT ;  /* 0x000000000300720c */ /* 0x000fda0003f06270 */
[----:B------:R-:W-:Y:S05]  /*c190*/  @P0 BRA `(.L_x_40) ;  /* 0x000001f000000947 */ /* 0x000fea0003800000 */
[----:B------:R-:W-:Y:S01]  /*c1a0*/  IMAD.MOV.U32 R0, RZ, RZ, c[0x0][0x4e8] ;  /* 0x00013a00ff007624 */ /* 0x000fe200078e00ff */
[----:B------:R-:W-:Y:S01]  /*c1b0*/  ULDC.64 UR4, c[0x0][0x490] ;  /* 0x0001240000047ab9 */ /* 0x000fe20000000a00 */
[----:B------:R-:W-:Y:S01]  /*c1c0*/  IMAD.MOV.U32 R2, RZ, RZ, R3 ;  /* 0x000000ffff027224 */ /* 0x000fe200078e0003 */
[----:B------:R-:W-:Y:S02]  /*c1d0*/  UIMAD UR7, UR8, UR4, URZ ;  /* 0x00000004080772a4 */ /* 0x000fe4000f8e023f */
[----:B------:R-:W-:Y:S01]  /*c1e0*/  ISETP.NE.AND P0, PT, R0, 0x1, PT ;  /* 0x000000010000780c */ /* 0x000fe20003f05270 */
[----:B------:R-:W-:Y:S02]  /*c1f0*/  UMOV UR16, UR14 ;  /* 0x0000000e00107c82 */ /* 0x000fe40008000000 */
[----:B------:R-:W-:Y:S02]  /*c200*/  UMOV UR17, UR15 ;  /* 0x0000000f00117c82 */ /* 0x000fe40008000000 */
[----:B------:R-:W-:-:S02]  /*c210*/  UIMAD.WIDE.U32 UR16, UR9, UR4, UR16 ;  /* 0x00000004091072a5 */ /* 0x000fc4000f8e0010 */
[----:B------:R-:W-:-:S03]  /*c220*/  UIMAD UR7, UR9, UR5, UR7 ;  /* 0x00000005090772a4 */ /* 0x000fc6000f8e0207 */
[----:B------:R-:W-:Y:S02]  /*c230*/  ULDC.64 UR4, c[0x0][0x498] ;  /* 0x0001260000047ab9 */ /* 0x000fe40000000a00 */
[----:B------:R-:W-:Y:S01]  /*c240*/  UIADD3 UR17, UR7, UR17, URZ ;  /* 0x0000001107117290 */ /* 0x000fe2000fffe03f */
[----:B------:R-:W-:Y:S01]  /*c250*/  @P0 IMAD.HI.U32 R0, R3, c[0x0][0x4ec], RZ ;  /* 0x00013b0003000a27 */ /* 0x000fe200078e00ff */
[----:B------:R-:W-:Y:S02]  /*c260*/  UIMAD UR7, UR6, UR4, URZ ;  /* 0x00000004060772a4 */ /* 0x000fe4000f8e023f */
[----:B------:R-:W-:Y:S02]  /*c270*/  UIMAD.WIDE.U32 UR16, UR11, UR4, UR16 ;  /* 0x000000040b1072a5 */ /* 0x000fe4000f8e0010 */
[----:B------:R-:W-:Y:S01]  /*c280*/  @P0 SHF.R.U32.HI R2, RZ, c[0x0][0x4f0], R0 ;  /* 0x00013c00ff020a19 */ /* 0x000fe20000011600 */
[----:B------:R-:W-:-:S03]  /*c290*/  UIMAD UR5, UR11, UR5, UR7 ;  /* 0x000000050b0572a4 */ /* 0x000fc6000f8e0207 */
[----:B------:R-:W-:-:S03]  /*c2a0*/  IADD3 R0, -R2, RZ, RZ ;  /* 0x000000ff02007210 */ /* 0x000fc60007ffe1ff */
[----:B------:R-:W-:Y:S02]  /*c2b0*/  IMAD.U32 R5, RZ, RZ, UR5 ;  /* 0x00000005ff057e24 */ /* 0x000fe4000f8e00ff */
[----:B------:R-:W-:Y:S01]  /*c2c0*/  IMAD R0, R0, c[0x0][0x4e8], R3 ;  /* 0x00013a0000007a24 */ /* 0x000fe200078e0203 */
[----:B------:R-:W-:Y:S02]  /*c2d0*/  SHF.R.S32.HI R3, RZ, 0x1f, R2 ;  /* 0x0000001fff037819 */ /* 0x000fe40000011402 */
[----:B------:R-:W-:Y:S02]  /*c2e0*/  IADD3 R2, P0, R2, UR16, RZ ;  /* 0x0000001002027c10 */ /* 0x000fe4000ff1e0ff */
[----:B------:R-:W-:Y:S02]  /*c2f0*/  SHF.R.S32.HI R4, RZ, 0x1f, R0 ;  /* 0x0000001fff047819 */ /* 0x000fe40000011400 */
[----:B------:R-:W-:-:S03]  /*c300*/  IADD3.X R3, R3, UR17, R5, P0, !PT ;  /* 0x0000001103037c10 */ /* 0x000fc600087fe405 */
[----:B------:R-:W-:Y:S02]  /*c310*/  IMAD R4, R4, c[0x0][0x488], RZ ;  /* 0x0001220004047a24 */ /* 0x000fe400078e02ff */
[----:B------:R-:W-:-:S04]  /*c320*/  IMAD.WIDE.U32 R2, R0, c[0x0][0x488], R2 ;  /* 0x0001220000027a25 */ /* 0x000fc800078e0002 */
[----:B------:R-:W-:-:S05]  /*c330*/  IMAD R4, R0, c[0x0][0x48c], R4 ;  /* 0x0001230000047a24 */ /* 0x000fca00078e0204 */
[----:B------:R-:W-:Y:S02]  /*c340*/  IADD3 R0, R3, R4, RZ ;  /* 0x0000000403007210 */ /* 0x000fe40007ffe0ff */
[----:B------:R-:W-:-:S04]  /*c350*/  LEA R4, P0, R2, c[0x0][0x450], 0x2 ;  /* 0x0001140002047a11 */ /* 0x000fc800078010ff */
[----:B------:R-:W-:Y:S01]  /*c360*/  LEA.HI.X R5, R2, c[0x0][0x454], R0, 0x2, P0 ;  /* 0x0001150002057a11 */ /* 0x000fe200000f1400 */
[----:B------:R-:W-:-:S05]  /*c370*/  IMAD.MOV.U32 R0, RZ, RZ, -0x800000 ;  /* 0xff800000ff007424 */ /* 0x000fca00078e00ff */
[----:B------:R1:W-:Y:S03]  /*c380*/  STG.E [R4.64], R0 ;  /* 0x0000000004007986 */ /* 0x0003e6000c10190c */
.L_x_40:
[----:B------:R-:W-:Y:S05]  /*c390*/  BSYNC B0 ;  /* 0x0000000000007941 */ /* 0x000fea0003800000 */
.L_x_39:
[----:B------:R-:W2:Y:S01]  /*c3a0*/  S2R R14, SR_CTAID.X ;  /* 0x00000000000e7919 */ /* 0x000ea20000002500 */
[----:B-1----:R-:W-:Y:S01]  /*c3b0*/  SHF.R.S32.HI R0, RZ, 0x1f, R8 ;  /* 0x0000001fff007819 */ /* 0x002fe20000011408 */
[----:B------:R-:W-:Y:S01]  /*c3c0*/  IMAD.MOV.U32 R3, RZ, RZ, c[0x0][0x4e8] ;  /* 0x00013a00ff037624 */ /* 0x000fe200078e00ff */
[----:B------:R-:W-:Y:S01]  /*c3d0*/  ULDC.64 UR4, c[0x0][0x3a0] ;  /* 0x0000e80000047ab9 */ /* 0x000fe20000000a00 */
[----:B-----5:R-:W-:Y:S01]  /*c3e0*/  IMAD R16, R9, c[0x0][0x4e8], RZ ;  /* 0x00013a0009107a24 */ /* 0x020fe200078e02ff */
[----:B------:R-:W-:Y:S01]  /*c3f0*/  LEA.HI R0, R0, R8, RZ, 0x3 ;  /* 0x0000000800007211 */ /* 0x000fe200078f18ff */
[----:B------:R-:W-:Y:S01]  /*c400*/  UIMAD UR7, UR15, UR4, URZ ;  /* 0x000000040f0772a4 */ /* 0x000fe2000f8e023f */
[----:B------:R-:W-:Y:S01]  /*c410*/  ISETP.NE.AND P0, PT, R3, 0x1, PT ;  /* 0x000000010300780c */ /* 0x000fe20003f05270 */
[----:B------:R-:W-:Y:S01]  /*c420*/  UIMAD.WIDE.U32 UR16, UR14, UR4, URZ ;  /* 0x000000040e1072a5 */ /* 0x000fe2000f8e003f */
[----:B------:R-:W-:Y:S01]  /*c430*/  LOP3.LUT R2, R0, 0xfffffff8, RZ, 0xc0, !PT ;  /* 0xfffffff800027812 */ /* 0x000fe200078ec0ff */
[----:B------:R-:W-:Y:S01]  /*c440*/  UIMAD UR7, UR14, UR5, UR7 ;  /* 0x000000050e0772a4 */ /* 0x000fe2000f8e0207 */
[----:B------:R-:W-:Y:S01]  /*c450*/  SHF.R.S32.HI R7, RZ, 0x3, R0 ;  /* 0x00000003ff077819 */ /* 0x000fe20000011400 */
[----:B------:R-:W-:Y:S01]  /*c460*/  BSSY B0, `(.L_x_41) ;  /* 0x0000041000007945 */ /* 0x000fe20003800000 */
[----:B------:R-:W-:Y:S01]  /*c470*/  ULDC.64 UR4, c[0x0][0x3e8] ;  /* 0x0000fa0000047ab9 */ /* 0x000fe20000000a00 */
[----:B------:R-:W-:Y:S01]  /*c480*/  IMAD.IADD R8, R8, 0x1, -R2 ;  /* 0x0000000108087824 */ /* 0x000fe200078e0a02 */
[----:B------:R-:W-:-:S02]  /*c490*/  UIADD3 UR17, UR17, UR7, URZ ;  /* 0x0000000711117290 */ /* 0x000fc4000fffe03f */
[----:B------:R-:W-:Y:S02]  /*c4a0*/  UIMAD UR7, UR8, UR4, URZ ;  /* 0x00000004080772a4 */ /* 0x000fe4000f8e023f */
[----:B------:R-:W-:Y:S01]  /*c4b0*/  LEA R0, R8, R7, 0x5 ;  /* 0x0000000708007211 */ /* 0x000fe200078e28ff */
[----:B------:R-:W-:Y:S02]  /*c4c0*/  UIMAD.WIDE.U32 UR16, UR9, UR4, UR16 ;  /* 0x00000004091072a5 */ /* 0x000fe4000f8e0010 */
[----:B------:R-:W-:Y:S02]  /*c4d0*/  UIMAD UR7, UR9, UR5, UR7 ;  /* 0x00000005090772a4 */ /* 0x000fe4000f8e0207 */
[C---:B--2---:R-:W-:Y:S01]  /*c4e0*/  IMAD R0, R14.reuse, 0x80, R0 ;  /* 0x000000800e007824 */ /* 0x044fe200078e0200 */
[----:B------:R-:W-:Y:S01]  /*c4f0*/  ULDC.64 UR4, c[0x0][0x3f0] ;  /* 0x0000fc0000047ab9 */ /* 0x000fe20000000a00 */
[----:B------:R-:W-:Y:S01]  /*c500*/  IMAD R14, R14, 0x80, R7 ;  /* 0x000000800e0e7824 */ /* 0x000fe200078e0207 */
[----:B------:R-:W-:Y:S01]  /*c510*/  UIMAD UR6, UR6, UR4, URZ ;  /* 0x00000004060672a4 */ /* 0x000fe2000f8e023f */
[----:B------:R-:W-:Y:S01]  /*c520*/  @P0 IMAD.HI.U32 R2, R0, c[0x0][0x4ec], RZ ;  /* 0x00013b0000020a27 */ /* 0x000fe200078e00ff */
[----:B------:R-:W-:-:S02]  /*c530*/  UIADD3 UR17, UR7, UR17, URZ ;  /* 0x0000001107117290 */ /* 0x000fc4000fffe03f */
[----:B------:R-:W-:Y:S01]  /*c540*/  UIMAD UR5, UR11, UR5, UR6 ;  /* 0x000000050b0572a4 */ /* 0x000fe2000f8e0206 */
[----:B------:R-:W-:Y:S01]  /*c550*/  IMAD.MOV.U32 R4, RZ, RZ, R0 ;  /* 0x000000ffff047224 */ /* 0x000fe200078e0000 */
[----:B------:R-:W-:Y:S01]  /*c560*/  @P0 SHF.R.U32.HI R4, RZ, c[0x0][0x4f0], R2 ;  /* 0x00013c00ff040a19 */ /* 0x000fe20000011602 */
[----:B------:R-:W-:-:S03]  /*c570*/  UIMAD.WIDE.U32 UR16, UR11, UR4, UR16 ;  /* 0x000000040b1072a5 */ /* 0x000fc6000f8e0010 */
[----:B------:R-:W-:Y:S01]  /*c580*/  IADD3 R2, -R4, RZ, RZ ;  /* 0x000000ff04027210 */ /* 0x000fe20007ffe1ff */
[----:B------:R-:W-:Y:S01]  /*c590*/  UIADD3 UR5, UR17, UR5, URZ ;  /* 0x0000000511057290 */ /* 0x000fe2000fffe03f */
[----:B------:R-:W-:-:S03]  /*c5a0*/  SHF.R.S32.HI R3, RZ, 0x1f, R4 ;  /* 0x0000001fff037819 */ /* 0x000fc60000011404 */
[----:B------:R-:W-:Y:S02]  /*c5b0*/  IMAD R5, R2, c[0x0][0x4e8], R0 ;  /* 0x00013a0002057a24 */ /* 0x000fe400078e0200 */
[----:B------:R-:W-:Y:S02]  /*c5c0*/  IMAD R0, R3, c[0x0][0x3e0], RZ ;  /* 0x0000f80003007a24 */ /* 0x000fe400078e02ff */
[----:B------:R-:W-:Y:S01]  /*c5d0*/  IMAD.U32 R3, RZ, RZ, UR17 ;  /* 0x00000011ff037e24 */ /* 0x000fe2000f8e00ff */
[----:B------:R-:W-:Y:S01]  /*c5e0*/  MOV R3, UR5 ;  /* 0x0000000500037c02 */ /* 0x000fe20008000f00 */
[----:B------:R-:W-:Y:S02]  /*c5f0*/  IMAD.U32 R2, RZ, RZ, UR16 ;  /* 0x00000010ff027e24 */ /* 0x000fe4000f8e00ff */
[C---:B------:R-:W-:Y:S01]  /*c600*/  IMAD R6, R4.reuse, c[0x0][0x3e4], R0 ;  /* 0x0000f90004067a24 */ /* 0x040fe200078e0200 */
[----:B------:R-:W-:Y:S01]  /*c610*/  SHF.R.S32.HI R0, RZ, 0x1f, R5 ;  /* 0x0000001fff007819 */ /* 0x000fe20000011405 */
[----:B------:R-:W-:-:S04]  /*c620*/  IMAD.WIDE.U32 R2, R4, c[0x0][0x3e0], R2 ;  /* 0x0000f80004027a25 */ /* 0x000fc800078e0002 */
[----:B------:R-:W-:Y:S02]  /*c630*/  IMAD R0, R0, c[0x0][0x3d8], RZ ;  /* 0x0000f60000007a24 */ /* 0x000fe400078e02ff */
[----:B------:R-:W-:Y:S02]  /*c640*/  IMAD.IADD R3, R3, 0x1, R6 ;  /* 0x0000000103037824 */ /* 0x000fe400078e0206 */
[C---:B------:R-:W-:Y:S02]  /*c650*/  IMAD R0, R5.reuse, c[0x0][0x3dc], R0 ;  /* 0x0000f70005007a24 */ /* 0x040fe400078e0200 */
[----:B------:R-:W-:-:S05]  /*c660*/  IMAD.WIDE.U32 R2, R5, c[0x0][0x3d8], R2 ;  /* 0x0000f60005027a25 */ /* 0x000fca00078e0002 */
[----:B------:R-:W-:Y:S02]  /*c670*/  IADD3 R0, R3, R0, RZ ;  /* 0x0000000003007210 */ /* 0x000fe40007ffe0ff */
[----:B------:R-:W-:-:S04]  /*c680*/  LEA R17, P0, R2, c[0x0][0x380], 0x1 ;  /* 0x0000e00002117a11 */ /* 0x000fc800078008ff */
[----:B------:R-:W-:Y:S02]  /*c690*/  LEA.HI.X R15, R2, c[0x0][0x384], R0, 0x1, P0 ;  /* 0x0000e100020f7a11 */ /* 0x000fe400000f0c00 */
[----:B------:R-:W-:Y:S01]  /*c6a0*/  ISETP.GE.AND P0, PT, R14, R16, PT ;  /* 0x000000100e00720c */ /* 0x000fe20003f06270 */
[----:B------:R1:W2:Y:S01]  /*c6b0*/  SHFL.IDX PT, R2, R17, RZ, 0x181f ;  /* 0x00181fff11027589 */ /* 0x0002a200000e0000 */
[----:B------:R-:W-:-:S03]  /*c6c0*/  SHF.L.U32 R0, R8, 0x3, RZ ;  /* 0x0000000308007819 */ /* 0x000fc600000006ff */
[----:B------:R1:W3:Y:S01]  /*c6d0*/  SHFL.IDX PT, R3, R15, RZ, 0x181f ;  /* 0x00181fff0f037589 */ /* 0x0002e200000e0000 */
[C---:B------:R-:W-:Y:S02]  /*c6e0*/  IADD3 R11, R0.reuse, 0x40, RZ ;  /* 0x00000040000b7810 */ /* 0x040fe40007ffe0ff */
[C---:B------:R-:W-:Y:S02]  /*c6f0*/  IADD3 R12, R0.reuse, 0x80, RZ ;  /* 0x00000080000c7810 */ /* 0x040fe40007ffe0ff */
[----:B------:R-:W-:-:S03]  /*c700*/  IADD3 R13, R0, 0xc0, RZ ;  /* 0x000000c0000d7810 */ /* 0x000fc60007ffe0ff */
[----:B------:R-:W-:Y:S05]  /*c710*/  @P0 BRA `(.L_x_42) ;  /* 0x0000015000000947 */ /* 0x000fea0003800000 */
[----:B------:R-:W-:Y:S02]  /*c720*/  ISETP.GE.AND P2, PT, R11, c[0x0][0x3c8], PT ;  /* 0x0000f2000b007a0c */ /* 0x000fe40003f46270 */
[----:B------:R-:W-:Y:S02]  /*c730*/  ISETP.GE.AND P1, PT, R12, c[0x0][0x3c8], PT ;  /* 0x0000f2000c007a0c */ /* 0x000fe40003f26270 */
[----:B------:R-:W-:Y:S02]  /*c740*/  ISETP.GE.AND P0, PT, R13, c[0x0][0x3c8], PT ;  /* 0x0000f2000d007a0c */ /* 0x000fe40003f06270 */
        /* <DEDUP_REMOVED lines=9> */
[----:B------:R2:W-:Y:S01]  /*c7e0*/  @!P3 ST.E.128 [R8.64], RZ ;  /* 0x000000ff0800b985 */ /* 0x0005e2000c101d0c */
[----:B------:R-:W-:Y:S02]  /*c7f0*/  @!P1 LOP3.LUT R5, R5, 0xfffffff8, RZ, 0xc0, !PT ;  /* 0xfffffff805059812 */ /* 0x000fe400078ec0ff */
[----:B------:R-:W-:Y:S01]  /*c800*/  @!P0 LOP3.LUT R10, R4, 0xfffffff8, RZ, 0xc0, !PT ;  /* 0xfffffff8040a8812 */ /* 0x000fe200078ec0ff */
[----:B------:R-:W-:-:S04]  /*c810*/  @!P2 IMAD.WIDE R6, R6, 0x2, R2 ;  /* 0x000000020606a825 */ /* 0x000fc800078e0202 */
[--C-:B------:R-:W-:Y:S01]  /*c820*/  @!P1 IMAD.WIDE R4, R5, 0x2, R2.reuse ;  /* 0x0000000205049825 */ /* 0x100fe200078e0202 */
[----:B------:R2:W-:Y:S03]  /*c830*/  @!P2 ST.E.128 [R6.64], RZ ;  /* 0x000000ff0600a985 */ /* 0x0005e6000c101d0c */
[----:B------:R-:W-:Y:S01]  /*c840*/  @!P0 IMAD.WIDE R2, R10, 0x2, R2 ;  /* 0x000000020a028825 */ /* 0x000fe200078e0202 */
[----:B------:R2:W-:Y:S04]  /*c850*/  @!P1 ST.E.128 [R4.64], RZ ;  /* 0x000000ff04009985 */ /* 0x0005e8000c101d0c */
[----:B------:R2:W-:Y:S02]  /*c860*/  @!P0 ST.E.128 [R2.64], RZ ;  /* 0x000000ff02008985 */ /* 0x0005e4000c101d0c */
.L_x_42:
[----:B------:R-:W-:Y:S05]  /*c870*/  BSYNC B0 ;  /* 0x0000000000007941 */ /* 0x000fea0003800000 */
.L_x_41:
[----:B--2---:R-:W-:Y:S01]  /*c880*/  IADD3 R4, R14, 0x20, RZ ;  /* 0x000000200e047810 */ /* 0x004fe20007ffe0ff */
[----:B---3--:R2:W3:Y:S01]  /*c890*/  SHFL.IDX PT, R3, R15, 0x1, 0x181f ;  /* 0x00381f000f037f89 */ /* 0x0084e200000e0000 */
[----:B------:R-:W-:Y:S02]  /*c8a0*/  BSSY B0, `(.L_x_43) ;  /* 0x0000019000007945 */ /* 0x000fe40003800000 */
[----:B------:R-:W-:Y:S01]  /*c8b0*/  ISETP.GE.AND P0, PT, R4, R16, PT ;  /* 0x000000100400720c */ /* 0x000fe20003f06270 */
[----:B------:R2:W4:-:S12]  /*c8c0*/  SHFL.IDX PT, R2, R17, 0x1, 0x181f ;  /* 0x00381f0011027f89 */ /* 0x00051800000e0000 */
        /* <DEDUP_REMOVED lines=22> */
.L_x_44:
[----:B------:R-:W-:Y:S05]  /*ca30*/  BSYNC B0 ;  /* 0x0000000000007941 */ /* 0x000fea0003800000 */
.L_x_43:
[----:B---3--:R-:W-:Y:S01]  /*ca40*/  IADD3 R4, R14, 0x40, RZ ;  /* 0x000000400e047810 */ /* 0x008fe20007ffe0ff */
[----:B------:R3:W1:Y:S01]  /*ca50*/  SHFL.IDX PT, R3, R15, 0x2, 0x181f ;  /* 0x00581f000f037f89 */ /* 0x00066200000e0000 */
[----:B------:R-:W-:Y:S02]  /*ca60*/  BSSY B0, `(.L_x_45) ;  /* 0x0000019000007945 */ /* 0x000fe40003800000 */
[----:B------:R-:W-:Y:S01]  /*ca70*/  ISETP.GE.AND P0, PT, R4, R16, PT ;  /* 0x000000100400720c */ /* 0x000fe20003f06270 */
[----:B----4-:R3:W4:-:S12]  /*ca80*/  SHFL.IDX PT, R2, R17, 0x2, 0x181f ;  /* 0x00581f0011027f89 */ /* 0x01071800000e0000 */
        /* <DEDUP_REMOVED lines=9> */
[----:B-1--4-:R-:W-:Y:S01]  /*cb20*/  @!P3 IMAD.WIDE R8, R0, 0x2, R2 ;  /* 0x000000020008b825 */ /* 0x012fe200078e0202 */
        /* <DEDUP_REMOVED lines=12> */
.L_x_46:
[----:B------:R-:W-:Y:S05]  /*cbf0*/  BSYNC B0 ;  /* 0x0000000000007941 */ /* 0x000fea0003800000 */
.L_x_45:
[----:B-1----:R-:W-:Y:S01]  /*cc00*/  IADD3 R4, R14, 0x60, RZ ;  /* 0x000000600e047810 */ /* 0x002fe20007ffe0ff */
[----:B------:R1:W2:Y:S03]  /*cc10*/  SHFL.IDX PT, R3, R15, 0x3, 0x181f ;  /* 0x00781f000f037f89 */ /* 0x0002a600000e0000 */
[----:B------:R-:W-:Y:S01]  /*cc20*/  ISETP.GE.AND P0, PT, R4, R16, PT ;  /* 0x000000100400720c */ /* 0x000fe20003f06270 */
[----:B----4-:R1:W4:-:S12]  /*cc30*/  SHFL.IDX PT, R2, R17, 0x3, 0x181f ;  /* 0x00781f0011027f89 */ /* 0x01031800000e0000 */
[----:B------:R-:W-:Y:S05]  /*cc40*/  @P0 EXIT ;  /* 0x000000000000094d */ /* 0x000fea0003800000 */
[----:B------:R-:W-:Y:S02]  /*cc50*/  ISETP.GE.AND P1, PT, R11, c[0x0][0x3c8], PT ;  /* 0x0000f2000b007a0c */ /* 0x000fe40003f26270 */
[----:B------:R-:W-:Y:S02]  /*cc60*/  ISETP.GE.AND P0, PT, R12, c[0x0][0x3c8], PT ;  /* 0x0000f2000c007a0c */ /* 0x000fe40003f06270 */
[----:B------:R-:W-:-:S09]  /*cc70*/  ISETP.GE.AND P2, PT, R0, c[0x0][0x3c8], PT ;  /* 0x0000f20000007a0c */ /* 0x000fd20003f46270 */
[----:B------:R-:W-:Y:S02]  /*cc80*/  @!P1 SHF.R.S32.HI R5, RZ, 0x1f, R11 ;  /* 0x0000001fff059819 */ /* 0x000fe4000001140b */
[----:B------:R-:W-:Y:S02]  /*cc90*/  @!P0 SHF.R.S32.HI R4, RZ, 0x1f, R12 ;  /* 0x0000001fff048819 */ /* 0x000fe4000001140c */
[----:B------:R-:W-:Y:S01]  /*cca0*/  @!P1 LEA.HI R5, R5, R11, RZ, 0x3 ;  /* 0x0000000b05059211 */ /* 0x000fe200078f18ff */
[--C-:B--2-4-:R-:W-:Y:S01]  /*ccb0*/  @!P2 IMAD.WIDE R8, R0, 0x2, R2.reuse ;  /* 0x000000020008a825 */ /* 0x114fe200078e0202 */
[----:B------:R-:W-:Y:S02]  /*ccc0*/  @!P0 LEA.HI R4, R4, R12, RZ, 0x3 ;  /* 0x0000000c04048211 */ /* 0x000fe400078f18ff */
[----:B------:R-:W-:Y:S02]  /*ccd0*/  @!P1 LOP3.LUT R5, R5, 0xfffffff8, RZ, 0xc0, !PT ;  /* 0xfffffff805059812 */ /* 0x000fe400078ec0ff */
[----:B------:R-:W-:Y:S01]  /*cce0*/  @!P0 LOP3.LUT R4, R4, 0xfffffff8, RZ, 0xc0, !PT ;  /* 0xfffffff804048812 */ /* 0x000fe200078ec0ff */
[----:B------:R2:W-:Y:S02]  /*ccf0*/  @!P2 ST.E.128 [R8.64], RZ ;  /* 0x000000ff0800a985 */ /* 0x0005e4000c101d0c */
[----:B------:R-:W-:-:S04]  /*cd00*/  @!P1 IMAD.WIDE R6, R5, 0x2, R2 ;  /* 0x0000000205069825 */ /* 0x000fc800078e0202 */
[----:B------:R-:W-:Y:S01]  /*cd10*/  @!P0 IMAD.WIDE R4, R4, 0x2, R2 ;  /* 0x0000000204048825 */ /* 0x000fe200078e0202 */
[----:B------:R2:W-:Y:S04]  /*cd20*/  @!P1 ST.E.128 [R6.64], RZ ;  /* 0x000000ff06009985 */ /* 0x0005e8000c101d0c */
[----:B------:R2:W-:Y:S01]  /*cd30*/  @!P0 ST.E.128 [R4.64], RZ ;  /* 0x000000ff04008985 */ /* 0x0005e2000c101d0c */
[----:B------:R-:W-:-:S13]  /*cd40*/  ISETP.GE.AND P0, PT, R13, c[0x0][0x3c8], PT ;  /* 0x0000f2000d007a0c */ /* 0x000fda0003f06270 */
[----:B------:R-:W-:Y:S05]  /*cd50*/  @P0 EXIT ;  /* 0x000000000000094d */ /* 0x000fea0003800000 */
[----:B------:R-:W-:-:S04]  /*cd60*/  SHF.R.S32.HI R0, RZ, 0x1f, R13 ;  /* 0x0000001fff007819 */ /* 0x000fc8000001140d */
[----:B------:R-:W-:-:S04]  /*cd70*/  LEA.HI R0, R0, R13, RZ, 0x3 ;  /* 0x0000000d00007211 */ /* 0x000fc800078f18ff */
[----:B------:R-:W-:-:S05]  /*cd80*/  LOP3.LUT R0, R0, 0xfffffff8, RZ, 0xc0, !PT ;  /* 0xfffffff800007812 */ /* 0x000fca00078ec0ff */
[----:B------:R-:W-:-:S05]  /*cd90*/  IMAD.WIDE R2, R0, 0x2, R2 ;  /* 0x0000000200027825 */ /* 0x000fca00078e0202 */
[----:B------:R-:W-:Y:S01]  /*cda0*/  ST.E.128 [R2.64], RZ ;  /* 0x000000ff02007985 */ /* 0x000fe2000c101d0c */
[----:B------:R-:W-:Y:S05]  /*cdb0*/  EXIT ;  /* 0x000000000000794d */ /* 0x000fea0003800000 */
.L_x_47:
        /* <DEDUP_REMOVED lines=12> */
.L_x_3628:


//--------------------- .text._ZN7cutlass13device_kernelIN5flash19enable_sm80_to_sm89INS1_16FlashAttnFwdSm80INS1_25CollectiveMainloopFwdSm80ILi8ELi1ELb0EN4cute5tupleIJNS5_1CILi128EEENS7_ILi32EEENS7_ILi256EEEEEELi256ENS_10bfloat16_tEfNS_4arch4Sm80ELb0ELb0ELb1ELb1ELb1ELb1ELb1ELb0EEENS1_21CollectiveEpilogueFwdINS6_IJS8_SA_S9_EEENS6_IJNS7_ILi1EEESI_SI_EEESC_SE_Li256ELb1ELb1ELb0ELb0EEENS1_19SingleTileSchedulerILb1ELb0ELb1ELi128EEEEEEEEEvNT_6ParamsE --------------------------
	.section	.text._ZN7cutlass13device_kernelIN5flash19enable_sm80_to_sm89INS1_16FlashAttnFwdSm80INS1_25CollectiveMainloopFwdSm80ILi8ELi1ELb0EN4cute5tupleIJNS5_1CILi128EEENS7_ILi32EEENS7_ILi256EEEEEELi256ENS_10bfloat16_tEfNS_4arch4Sm80ELb0ELb0ELb1ELb1ELb1ELb1ELb1ELb0EEENS1_21CollectiveEpilogueFwdINS6_IJS8_SA_S9_EEENS6_IJNS7_ILi1EEESI_SI_EEESC_SE_Li256ELb1ELb1ELb0ELb0EEENS1_19SingleTileSchedulerILb1ELb0ELb1ELi128EEEEEEEEEvNT_6ParamsE,"ax",@progbits
	.sectioninfo	@"SHI_REGISTERS=248"
	.align	128
.text._ZN7cutlass13device_kernelIN5flash19enable_sm80_to_sm89INS1_16FlashAttnFwdSm80INS1_25CollectiveMainloopFwdSm80ILi8ELi1ELb0EN4cute5tupleIJNS5_1CILi128EEENS7_ILi32EEENS7_ILi256EEEEEELi256ENS_10bfloat16_tEfNS_4arch4Sm80ELb0ELb0ELb1ELb1ELb1ELb1ELb1ELb0EEENS1_21CollectiveEpilogueFwdINS6_IJS8_SA_S9_EEENS6_IJNS7_ILi1EEESI_SI_EEESC_SE_Li256ELb1ELb1ELb0ELb0EEENS1_19SingleTileSchedulerILb1ELb0ELb1ELi128EEEEEEEEEvNT_6ParamsE:
        .type           _ZN7cutlass13device_kernelIN5flash19enable_sm80_to_sm89INS1_16FlashAttnFwdSm80INS1_25CollectiveMainloopFwdSm80ILi8ELi1ELb0EN4cute5tupleIJNS5_1CILi128EEENS7_ILi32EEENS7_ILi256EEEEEELi256ENS_10bfloat16_tEfNS_4arch4Sm80ELb0ELb0ELb1ELb1ELb1ELb1ELb1ELb0EEENS1_21CollectiveEpilogueFwdINS6_IJS8_SA_S9_EEENS6_IJNS7_ILi1EEESI_SI_EEESC_SE_Li256ELb1ELb1ELb0ELb0EEENS1_19SingleTileSchedulerILb1ELb0ELb1ELi128EEEEEEEEEvNT_6ParamsE,@function
        .size           _ZN7cutlass13device_kernelIN5flash19enable_sm80_to_sm89INS1_16FlashAttnFwdSm80INS1_25CollectiveMainloopFwdSm80ILi8ELi1ELb0EN4cute5tupleIJNS5_1CILi128EEENS7_ILi32EEENS7_ILi256EEEEEELi256ENS_10bfloat16_tEfNS_4arch4Sm80ELb0ELb0ELb1ELb1ELb1ELb1ELb1ELb0EEENS1_21CollectiveEpilogueFwdINS6_IJS8_SA_S9_EEENS6_IJNS7_ILi1EEESI_SI_EEESC_SE_Li256ELb1ELb1ELb0ELb0EEENS1_19SingleTileSchedulerILb1ELb0ELb1ELi128EEEEEEEEEvNT_6ParamsE,(.L_x_3629 - _ZN7cutlass13device_kernelIN5flash19enable_sm80_to_sm89INS1_16FlashAttnFwdSm80INS1_25CollectiveMainloopFwdSm80ILi8ELi1ELb0EN4cute5tupleIJNS5_1CILi128EEENS7_ILi32EEENS7_ILi256EEEEEELi256ENS_10bfloat16_tEfNS_4arch4Sm80ELb0ELb0ELb1ELb1ELb1ELb1ELb1ELb0EEENS1_21CollectiveEpilogueFwdINS6_IJS8_SA_S9_EEENS6_IJNS7_ILi1EEESI_SI_EEESC_SE_Li256ELb1ELb1ELb0ELb0EEENS1_19SingleTileSchedulerILb1ELb0ELb1ELi128EEEEEEEEEvNT_6ParamsE)
        .other          _ZN7cutlass13device_kernelIN5flash19enable_sm80_to_sm89INS1_16FlashAttnFwdSm80INS1_25CollectiveMainloopFwdSm80ILi8ELi1ELb0EN4cute5tupleIJNS5_1CILi128EEENS7_ILi32EEENS7_ILi256EEEEEELi256ENS_10bfloat16_tEfNS_4arch4Sm80ELb0ELb0ELb1ELb1ELb1ELb1ELb1ELb0EEENS1_21CollectiveEpilogueFwdINS6_IJS8_SA_S9_EEENS6_IJNS7_ILi1EEESI_SI_EEESC_SE_Li256ELb1ELb1ELb0ELb0EEENS1_19SingleTileSchedulerILb1ELb0ELb1ELi128EEEEEEEEEvNT_6ParamsE,@"STO_CUDA_ENTRY STV_DEFAULT"
_ZN7cutlass13device_kernelIN5flash19enable_sm80_to_sm89INS1_16FlashAttnFwdSm80INS1_25CollectiveMainloopFwdSm80ILi8ELi1ELb0EN4cute5tupleIJNS5_1CILi128EEENS7_ILi32EEENS7_ILi256EEEEEELi256ENS_10bfloat16_tEfNS_4arch4Sm80ELb0ELb0ELb1ELb1ELb1ELb1ELb1ELb0EEENS1_21CollectiveEpilogueFwdINS6_IJS8_SA_S9_EEENS6_IJNS7_ILi1EEESI_SI_EEESC_SE_Li256ELb1ELb1ELb0ELb0EEENS1_19SingleTileSchedulerILb1ELb0ELb1ELi128EEEEEEEEEvNT_6ParamsE:
[----:B------:R-:W-:Y:S02]  /*0000*/  MOV R1, c[0x0][0x28] ;  /* 0x00000a0000017a02 */ /* 0x000fe40000000f00 */
[----:B------:R-:W1:Y:S01]  /*0010*/  S2R R66, SR_TID.X ;  /* 0x0000000000427919 */ /* 0x000e620000002100 */
[----:B------:R-:W2:Y:S01]  /*0020*/  S2UR UR20, SR_CTAID.Z ;  /* 0x00000000001479c3 */ /* 0x000ea20000002700 */
[----:B------:R-:W-:Y:S02]  /*0030*/  UMOV UR6, 0x4 ;  /* 0x0000000400067882 */ /* 0x000fe40000000000 */
[----:B------:R-:W-:Y:S02]  /*0040*/  ULDC.64 UR4, c[0x0][0x568] ;  /* 0x00015a0000047ab9 */ /* 0x000fe40000000a00 */
[----:B------:R-:W-:-:S03]  /*0050*/  ULDC.64 UR22, c[0x0][0x118] ;  /* 0x0000460000167ab9 */ /* 0x000fc60000000a00 */
[----:B------:R-:W3:Y:S01]  /*0060*/  S2UR UR14, SR_CTAID.X ;  /* 0x00000000000e79c3 */ /* 0x000ee20000002500 */
[----:B-1----:R-:W-:Y:S01]  /*0070*/  SHF.R.U32.HI R0, RZ, 0x5, R66 ;  /* 0x00000005ff007819 */ /* 0x002fe20000011642 */
[----:B--2---:R-:W-:-:S05]  /*0080*/  UIMAD.WIDE UR4, UR20, UR6, UR4 ;  /* 0x00000006140472a5 */ /* 0x004fca000f8e0204 */
[----:B------:R-:W1:Y:S02]  /*0090*/  SHFL.IDX PT, R0, R0, RZ, 0x1f ;  /* 0x00001fff00007589 */ /* 0x000e6400000e0000 */
[----:B-1----:R-:W-:-:S13]  /*00a0*/  ISETP.NE.AND P0, PT, R0, RZ, PT ;  /* 0x000000ff0000720c */ /* 0x002fda0003f05270 */
[----:B------:R-:W-:Y:S05]  /*00b0*/  @!P0 BRA `(.L_x_48) ;  /* 0x000001c000008947 */ /* 0x000fea0003800000 */
[----:B---3--:R-:W-:-:S04]  /*00c0*/  ISETP.NE.U32.AND P0, PT, RZ, c[0x0][0x568], PT ;  /* 0x00015a00ff007a0c */ /* 0x008fc80003f05070 */
[----:B------:R-:W-:-:S13]  /*00d0*/  ISETP.NE.AND.EX P0, PT, RZ, c[0x0][0x56c], PT, P0 ;  /* 0x00015b00ff007a0c */ /* 0x000fda0003f05300 */
[----:B------:R-:W-:Y:S05]  /*00e0*/  @!P0 BRA `(.L_x_49) ;  /* 0x0000005000008947 */ /* 0x000fea0003800000 */
[----:B------:R-:W-:Y:S02]  /*00f0*/  MOV R2, UR4 ;  /* 0x0000000400027c02 */ /* 0x000fe40008000f00 */
[----:B------:R-:W-:-:S05]  /*0100*/  MOV R3, UR5 ;  /* 0x0000000500037c02 */ /* 0x000fca0008000f00 */
[----:B------:R-:W2:Y:S02]  /*0110*/  LDG.E R2, [R2.64] ;  /* 0x0000001602027981 */ /* 0x000ea4000c1e1900 */
[----:B--2---:R1:W2:Y:S02]  /*0120*/  R2UR UR7, R2 ;  /* 0x00000000020773c2 */ /* 0x0042a400000e0000 */
[----:B-12---:R-:W-:Y:S05]  /*0130*/  BRA `(.L_x_50) ;  /* 0x000000e000007947 */ /* 0x006fea0003800000 */
.L_x_49:
        /* <DEDUP_REMOVED lines=11> */
[----:B-1----:R-:W-:Y:S01]  /*01f0*/  UIADD3 UR7, -UR4, UR7, URZ ;  /* 0x0000000704077290 */ /* 0x002fe2000fffe13f */
[----:B------:R-:W-:Y:S05]  /*0200*/  BRA `(.L_x_50) ;  /* 0x0000001000007947 */ /* 0x000fea0003800000 */
.L_x_51:
[----:B------:R-:W-:Y:S02]  /*0210*/  ULDC UR7, c[0x0][0x54c] ;  /* 0x0001530000077ab9 */ /* 0x000fe40000000800 */
.L_x_50:
[----:B------:R-:W-:Y:S02]  /*0220*/  ULDC UR4, c[0x0][0x548] ;  /* 0x0001520000047ab9 */ /* 0x000fe40000000800 */
[----:B------:R-:W-:-:S02]  /*0230*/  USHF.L.U32 UR5, UR14, 0x7, URZ ;  /* 0x000000070e057899 */ /* 0x000fc4000800063f */
[----:B------:R-:W-:-:S04]  /*0240*/  UIMAD UR4, UR7, UR4, URZ ;  /* 0x00000004070472a4 */ /* 0x000fc8000f8e023f */
[----:B------:R-:W-:-:S04]  /*0250*/  UISETP.GE.AND UP0, UPT, UR5, UR4, UPT ;  /* 0x000000040500728c */ /* 0x000fc8000bf06270 */
[----:B------:R-:W-:Y:S01]  /*0260*/  USEL UR20, UR20, 0xffffffff, !UP0 ;  /* 0xffffffff14147887 */ /* 0x000fe2000c000000 */
[----:B------:R-:W-:Y:S05]  /*0270*/  BRA `(.L_x_52) ;  /* 0x000001b000007947 */ /* 0x000fea0003800000 */
.L_x_48:
        /* <DEDUP_REMOVED lines=8> */
.L_x_53:
        /* <DEDUP_REMOVED lines=13> */
.L_x_55:
[----:B------:R-:W-:Y:S02]  /*03d0*/  ULDC UR7, c[0x0][0x54c] ;  /* 0x0001530000077ab9 */ /* 0x000fe40000000800 */
.L_x_54:
[----:B------:R-:W-:Y:S02]  /*03e0*/  ULDC UR4, c[0x0][0x548] ;  /* 0x0001520000047ab9 */ /* 0x000fe40000000800 */
[----:B------:R-:W-:-:S02]  /*03f0*/  USHF.L.U32 UR5, UR14, 0x7, URZ ;  /* 0x000000070e057899 */ /* 0x000fc4000800063f */
[----:B------:R-:W-:-:S04]  /*0400*/  UIMAD UR4, UR7, UR4, URZ ;  /* 0x00000004070472a4 */ /* 0x000fc8000f8e023f */
[----:B------:R-:W-:-:S04]  /*0410*/  UISETP.GE.AND UP0, UPT, UR5, UR4, UPT ;  /* 0x000000040500728c */ /* 0x000fc8000bf06270 */
[----:B------:R-:W-:-:S06]  /*0420*/  USEL UR20, UR20, 0xffffffff, !UP0 ;  /* 0xffffffff14147887 */ /* 0x000fcc000c000000 */
.L_x_52:
[----:B------:R-:W-:-:S13]  /*0430*/  ISETP.LE.AND P0, PT, RZ, UR20, PT ;  /* 0x00000014ff007c0c */ /* 0x000fda000bf03270 */
[----:B------:R-:W-:Y:S05]  /*0440*/  @!P0 EXIT ;  /* 0x000000000000894d */ /* 0x000fea0003800000 */
[----:B------:R-:W-:Y:S01]  /*0450*/  ULDC.64 UR4, c[0x0][0x360] ;  /* 0x0000d80000047ab9 */ /* 0x000fe20000000a00 */
[----:B------:R-:W-:Y:S01]  /*0460*/  ISETP.NE.U32.AND P3, PT, RZ, c[0x0][0x348], PT ;  /* 0x0000d200ff007a0c */ /* 0x000fe20003f65070 */
[----:B------:R-:W-:Y:S02]  /*0470*/  UISETP.NE.U32.AND UP0, UPT, URZ, UR4, UPT ;  /* 0x000000043f00728c */ /* 0x000fe4000bf05070 */
[----:B------:R-:W-:Y:S01]  /*0480*/  ULDC.64 UR8, c[0x0][0x370] ;  /* 0x0000dc0000087ab9 */ /* 0x000fe20000000a00 */
[----:B------:R-:W-:Y:S01]  /*0490*/  ISETP.NE.AND.EX P3, PT, RZ, c[0x0][0x34c], PT, P3 ;  /* 0x0000d300ff007a0c */ /* 0x000fe20003f65330 */
[----:B------:R-:W-:Y:S02]  /*04a0*/  UISETP.NE.AND.EX UP0, UPT, URZ, UR5, UPT, UP0 ;  /* 0x000000053f00728c */ /* 0x000fe4000bf05300 */
[----:B------:R-:W-:Y:S02]  /*04b0*/  UISETP.NE.U32.AND UP1, UPT, URZ, UR8, UPT ;  /* 0x000000083f00728c */ /* 0x000fe4000bf25070 */
[----:B------:R-:W-:-:S02]  /*04c0*/  ULDC.64 UR4, c[0x0][0x360] ;  /* 0x0000d80000047ab9 */ /* 0x000fc40000000a00 */
[----:B------:R-:W-:Y:S01]  /*04d0*/  UISETP.NE.AND.EX UP1, UPT, URZ, UR9, UPT, UP1 ;  /* 0x000000093f00728c */ /* 0x000fe2000bf25310 */
[----:B------:R-:W-:Y:S01]  /*04e0*/  PLOP3.LUT P1, PT, PT, PT, UP0, 0x80, 0x0 ;  /* 0x000000000000781c */ /* 0x000fe20003f2f008 */
[----:B------:R-:W-:Y:S02]  /*04f0*/  ULDC.64 UR10, c[0x0][0x370] ;  /* 0x0000dc00000a7ab9 */ /* 0x000fe40000000a00 */
[----:B------:R-:W-:Y:S02]  /*0500*/  ULDC.64 UR8, c[0x0][0x348] ;  /* 0x0000d20000087ab9 */ /* 0x000fe40000000a00 */
[----:B------:R-:W-:Y:S01]  /*0510*/  @UP0 UIMAD.WIDE UR4, UR20, UR6, UR4 ;  /* 0x00000006140402a5 */ /* 0x000fe2000f8e0204 */
[----:B------:R-:W-:Y:S01]  /*0520*/  PLOP3.LUT P2, PT, PT, PT, UP1, 0x80, 0x0 ;  /* 0x000000000000781c */ /* 0x000fe20003f4f018 */
[----:B------:R-:W-:Y:S01]  /*0530*/  UIMAD.WIDE UR8, UR20, UR6, UR8 ;  /* 0x00000006140872a5 */ /* 0x000fe2000f8e0208 */
[----:B------:R-:W-:Y:S02]  /*0540*/  ISETP.NE.U32.AND P4, PT, RZ, c[0x0][0x350], PT ;  /* 0x0000d400ff007a0c */ /* 0x000fe40003f85070 */
[----:B------:R-:W-:Y:S01]  /*0550*/  @UP1 UIMAD.WIDE UR10, UR20, UR6, UR10 ;  /* 0x00000006140a12a5 */ /* 0x000fe2000f8e020a */
[----:B------:R-:W-:Y:S01]  /*0560*/  IMAD.U32 R6, RZ, RZ, UR4 ;  /* 0x00000004ff067e24 */ /* 0x000fe2000f8e00ff */
[----:B------:R-:W-:Y:S01]  /*0570*/  MOV R7, UR5 ;  /* 0x0000000500077c02 */ /* 0x000fe20008000f00 */
[----:B------:R-:W-:Y:S01]  /*0580*/  ULDC.64 UR4, c[0x0][0x358] ;  /* 0x0000d60000047ab9 */ /* 0x000fe20000000a00 */
[----:B------:R-:W-:Y:S01]  /*0590*/  IMAD.U32 R10, RZ, RZ, UR8 ;  /* 0x00000008ff0a7e24 */ /* 0x000fe2000f8e00ff */
[----:B------:R-:W-:Y:S01]  /*05a0*/  UISETP.NE.U32.AND UP2, UPT, URZ, UR4, UPT ;  /* 0x000000043f00728c */ /* 0x000fe2000bf45070 */
[----:B------:R-:W-:Y:S01]  /*05b0*/  IMAD.U32 R11, RZ, RZ, UR9 ;  /* 0x00000009ff0b7e24 */ /* 0x000fe2000f8e00ff */
[----:B------:R-:W-:Y:S01]  /*05c0*/  ISETP.NE.AND.EX P4, PT, RZ, c[0x0][0x354], PT, P4 ;  /* 0x0000d500ff007a0c */ /* 0x000fe20003f85340 */
[----:B------:R-:W-:Y:S01]  /*05d0*/  IMAD.U32 R4, RZ, RZ, UR10 ;  /* 0x0000000aff047e24 */ /* 0x000fe2000f8e00ff */
[----:B------:R-:W-:Y:S01]  /*05e0*/  UISETP.NE.AND.EX UP2, UPT, URZ, UR5, UPT, UP2 ;  /* 0x000000053f00728c */ /* 0x000fe2000bf45320 */
[----:B------:R-:W-:Y:S01]  /*05f0*/  IMAD.U32 R5, RZ, RZ, UR11 ;  /* 0x0000000bff057e24 */ /* 0x000fe2000f8e00ff */
[----:B------:R-:W-:Y:S01]  /*0600*/  ULDC.64 UR8, c[0x0][0x350] ;  /* 0x0000d40000087ab9 */ /* 0x000fe20000000a00 */
[----:B------:R1:W2:Y:S01]  /*0610*/  @P1 LDG.E R0, [R6.64] ;  /* 0x0000001606001981 */ /* 0x0002a2000c1e1900 */
[----:B------:R-:W-:-:S02]  /*0620*/  ULDC.64 UR4, c[0x0][0x358] ;  /* 0x0000d60000047ab9 */ /* 0x000fc40000000a00 */
[----:B------:R-:W-:Y:S01]  /*0630*/  PLOP3.LUT P0, PT, PT, PT, UP2, 0x80, 0x0 ;  /* 0x000000000000781c */ /* 0x000fe20003f0f028 */
[----:B------:R-:W-:Y:S01]  /*0640*/  UIMAD.WIDE UR8, UR20, UR6, UR8 ;  /* 0x00000006140872a5 */ /* 0x000fe2000f8e0208 */
[----:B------:R-:W3:Y:S01]  /*0650*/  @P2 LDG.E R4, [R4.64] ;  /* 0x0000001604042981 */ /* 0x000ee2000c1e1900 */
[----:B------:R-:W-:Y:S01]  /*0660*/  UIMAD.WIDE UR4, UR20, UR6, UR4 ;  /* 0x00000006140472a5 */ /* 0x000fe2000f8e0204 */
[----:B------:R-:W-:Y:S01]  /*0670*/  MOV R77, RZ ;  /* 0x000000ff004d7202 */ /* 0x000fe20000000f00 */
[----:B------:R-:W-:Y:S01]  /*0680*/  IMAD.MOV.U32 R2, RZ, RZ, RZ ;  /* 0x000000ffff027224 */ /* 0x000fe200078e00ff */
[----:B------:R-:W4:Y:S01]  /*0690*/  @P3 LDG.E R3, [R10.64] ;  /* 0x000000160a033981 */ /* 0x000f22000c1e1900 */
[----:B------:R-:W-:Y:S01]  /*06a0*/  IMAD.U32 R8, RZ, RZ, UR8 ;  /* 0x00000008ff087e24 */ /* 0x000fe2000f8e00ff */
[----:B------:R-:W-:-:S05]  /*06b0*/  MOV R9, UR9 ;  /* 0x0000000900097c02 */ /* 0x000fca0008000f00 */
[----:B------:R2:W5:Y:S01]  /*06c0*/  @P4 LDG.E R77, [R8.64] ;  /* 0x00000016084d4981 */ /* 0x000562000c1e1900 */
[----:B-1----:R-:W-:Y:S01]  /*06d0*/  IMAD.U32 R6, RZ, RZ, UR4 ;  /* 0x00000004ff067e24 */ /* 0x002fe2000f8e00ff */
[----:B------:R-:W-:-:S05]  /*06e0*/  MOV R7, UR5 ;  /* 0x0000000500077c02 */ /* 0x000fca0008000f00 */
[----:B------:R1:W5:Y:S01]  /*06f0*/  @P0 LDG.E R2, [R6.64] ;  /* 0x0000001606020981 */ /* 0x000362000c1e1900 */
[----:B------:R-:W1:Y:S01]  /*0700*/  S2UR UR13, SR_CTAID.Y ;  /* 0x00000000000d79c3 */ /* 0x000e620000002600 */
[----:B------:R-:W-:Y:S02]  /*0710*/  UMOV UR15, URZ ;  /* 0x0000003f000f7c82 */ /* 0x000fe40008000000 */
[----:B------:R-:W-:Y:S02]  /*0720*/  ULDC UR19, c[0x0][0x168] ;  /* 0x00005a0000137ab9 */ /* 0x000fe40000000800 */
[----:B------:R-:W-:Y:S02]  /*0730*/  UMOV UR16, URZ ;  /* 0x0000003f00107c82 */ /* 0x000fe40008000000 */
[----:B------:R-:W-:Y:S02]  /*0740*/  ULDC UR4, c[0x0][0x2ac] ;  /* 0x0000ab0000047ab9 */ /* 0x000fe40000000800 */
[----:B------:R-:W-:-:S02]  /*0750*/  ULDC UR18, c[0x0][0x1d0] ;  /* 0x0000740000127ab9 */ /* 0x000fc40000000800 */
[----:B------:R-:W-:Y:S02]  /*0760*/  UIMAD UR18, UR4, UR18, URZ ;  /* 0x00000012041272a4 */ /* 0x000fe4000f8e023f */
[----:B------:R-:W-:Y:S02]  /*0770*/  ULDC UR17, c[0x0][0x228] ;  /* 0x00008a0000117ab9 */ /* 0x000fe40000000800 */
[----:B-1----:R-:W-:Y:S01]  /*0780*/  USHF.R.S32.HI UR12, URZ, 0x1f, UR13 ;  /* 0x0000001f3f0c7899 */ /* 0x002fe2000801140d */
[----:B--2---:R1:W2:Y:S08]  /*0790*/  @P1 R2UR UR19, R0 ;  /* 0x00000000001313c2 */ /* 0x0042b000000e0000 */
[----:B---3--:R1:W3:Y:S08]  /*07a0*/  @P2 R2UR UR15, R4 ;  /* 0x00000000040f23c2 */ /* 0x0082f000000e0000 */
[----:B----4-:R1:W4:Y:S01]  /*07b0*/  @P3 R2UR UR16, R3 ;  /* 0x00000000031033c2 */ /* 0x01032200000e0000 */
[----:B------:R-:W-:Y:S05]  /*07c0*/  @P1 BRA `(.L_x_56) ;  /* 0x0000006000001947 */ /* 0x000fea0003800000 */
[----:B------:R-:W-:Y:S05]  /*07d0*/  @!P3 BRA `(.L_x_56) ;  /* 0x000000500000b947 */ /* 0x000fea0003800000 */
[----:B-1--4-:R-:W4:Y:S04]  /*07e0*/  LDG.E R0, [R10.64] ;  /* 0x000000160a007981 */ /* 0x012f28000c1e1900 */
[----:B---3--:R-:W3:Y:S01]  /*07f0*/  LDG.E R3, [R10.64+0x4] ;  /* 0x000004160a037981 */ /* 0x008ee2000c1e1900 */
[----:B--2-4-:R-:W1:Y:S08]  /*0800*/  R2UR UR19, R0 ;  /* 0x00000000001373c2 */ /* 0x014e7000000e0000 */
[----:B---3--:R-:W1:Y:S02]  /*0810*/  R2UR UR4, R3 ;  /* 0x00000000030473c2 */ /* 0x008e6400000e0000 */
[----:B-1----:R-:W-:-:S06]  /*0820*/  UIADD3 UR19, -UR19, UR4, URZ ;  /* 0x0000000413137290 */ /* 0x002fcc000fffe13f */
.L_x_56:
[----:B------:R-:W-:-:S04]  /*0830*/  ISETP.NE.U32.AND P1, PT, RZ, c[0x0][0x368], PT ;  /* 0x0000da00ff007a0c */ /* 0x000fc80003f25070 */
[----:B------:R-:W-:-:S13]  /*0840*/  ISETP.NE.AND.EX P1, PT, RZ, c[0x0][0x36c], PT, P1 ;  /* 0x0000db00ff007a0c */ /* 0x000fda0003f25310 */
[----:B------:R-:W-:Y:S05]  /*0850*/  @!P1 BRA `(.L_x_57) ;  /* 0x0000007000009947 */ /* 0x000fea0003800000 */
[----:B------:R-:W-:Y:S02]  /*0860*/  ULDC.64 UR4, c[0x0][0x368] ;  /* 0x0000da0000047ab9 */ /* 0x000fe40000000a00 */
[----:B------:R-:W-:-:S06]  /*0870*/  UIMAD.WIDE UR4, UR20, UR6, UR4 ;  /* 0x00000006140472a5 */ /* 0x000fcc000f8e0204 */
[----:B-1----:R-:W-:Y:S02]  /*0880*/  MOV R4, UR4 ;  /* 0x0000000400047c02 */ /* 0x002fe40008000f00 */
[----:B------:R-:W-:-:S05]  /*0890*/  MOV R5, UR5 ;  /* 0x0000000500057c02 */ /* 0x000fca0008000f00 */
[----:B----4-:R-:W4:Y:S02]  /*08a0*/  LDG.E R0, [R4.64] ;  /* 0x0000001604007981 */ /* 0x010f24000c1e1900 */
[----:B----4-:R1:W4:Y:S01]  /*08b0*/  R2UR UR18, R0 ;  /* 0x00000000001273c2 */ /* 0x01032200000e0000 */
[----:B------:R-:W-:Y:S05]  /*08c0*/  BRA `(.L_x_58) ;  /* 0x0000006000007947 */ /* 0x000fea0003800000 */
.L_x_57:
[----:B------:R-:W-:Y:S05]  /*08d0*/  @!P4 BRA `(.L_x_58) ;  /* 0x000000500000c947 */ /* 0x000fea0003800000 */
[----:B-1--4-:R-:W4:Y:S04]  /*08e0*/  LDG.E R0, [R8.64] ;  /* 0x0000001608007981 */ /* 0x012f28000c1e1900 */
[----:B---3--:R-:W3:Y:S01]  /*08f0*/  LDG.E R3, [R8.64+0x4] ;  /* 0x0000041608037981 */ /* 0x008ee2000c1e1900 */
[----:B----4-:R-:W1:Y:S08]  /*0900*/  R2UR UR18, R0 ;  /* 0x00000000001273c2 */ /* 0x010e7000000e0000 */
[----:B---3--:R-:W1:Y:S02]  /*0910*/  R2UR UR4, R3 ;  /* 0x00000000030473c2 */ /* 0x008e6400000e0000 */
[----:B-1----:R-:W-:-:S06]  /*0920*/  UIADD3 UR18, -UR18, UR4, URZ ;  /* 0x0000000412127290 */ /* 0x002fcc000fffe13f */
.L_x_58:
[----:B-1--4-:R-:W4:Y:S01]  /*0930*/  @P0 LDG.E R0, [R6.64] ;  /* 0x0000001606000981 */ /* 0x012f22000c1e1900 */
[----:B------:R-:W-:-:S03]  /*0940*/  ULDC.64 UR4, c[0x0][0x378] ;  /* 0x0000de0000047ab9 */ /* 0x000fc60000000a00 */
[----:B---3--:R-:W3:Y:S01]  /*0950*/  @P0 LDG.E R3, [R6.64+0x4] ;  /* 0x0000041606030981 */ /* 0x008ee2000c1e1900 */
[----:B------:R-:W-:Y:S01]  /*0960*/  UISETP.NE.U32.AND UP0, UPT, URZ, UR4, UPT ;  /* 0x000000043f00728c */ /* 0x000fe2000bf05070 */
[----:B------:R-:W-:-:S03]  /*0970*/  IMAD.U32 R67, RZ, RZ, UR18 ;  /* 0x00000012ff437e24 */ /* 0x000fc6000f8e00ff */
[----:B------:R-:W-:-:S03]  /*0980*/  UISETP.NE.AND.EX UP0, UPT, URZ, UR5, UPT, UP0 ;  /* 0x000000053f00728c */ /* 0x000fc6000bf05300 */
[----:B------:R-:W-:-:S03]  /*0990*/  ULDC.64 UR4, c[0x0][0x378] ;  /* 0x0000de0000047ab9 */ /* 0x000fc60000000a00 */
[----:B------:R-:W-:-:S05]  /*09a0*/  PLOP3.LUT P1, PT, PT, PT, UP0, 0x80, 0x0 ;  /* 0x000000000000781c */ /* 0x000fca0003f2f008 */
[----:B------:R-:W-:-:S06]  /*09b0*/  @UP0 UIMAD.WIDE UR4, UR20, UR6, UR4 ;  /* 0x00000006140402a5 */ /* 0x000fcc000f8e0204 */
[----:B------:R-:W-:Y:S01]  /*09c0*/  MOV R4, UR4 ;  /* 0x0000000400047c02 */ /* 0x000fe20008000f00 */
[----:B------:R-:W-:-:S05]  /*09d0*/  IMAD.U32 R5, RZ, RZ, UR5 ;  /* 0x00000005ff057e24 */ /* 0x000fca000f8e00ff */
[----:B------:R1:W5:Y:S01]  /*09e0*/  @P1 LDG.E R67, [R4.64] ;  /* 0x0000001604431981 */ /* 0x000362000c1e1900 */
[----:B------:R-:W-:-:S04]  /*09f0*/  UIADD3 UR5, -UR15, UR18, URZ ;  /* 0x000000120f057290 */ /* 0x000fc8000fffe13f */
[----:B------:R-:W-:-:S04]  /*0a00*/  UIADD3 UR8, -UR5, URZ, URZ ;  /* 0x0000003f05087290 */ /* 0x000fc8000fffe13f */
[----:B------:R-:W-:-:S04]  /*0a10*/  UISETP.LT.AND UP1, UPT, URZ, UR8, UPT ;  /* 0x000000083f00728c */ /* 0x000fc8000bf21270 */
[----:B------:R-:W-:Y:S01]  /*0a20*/  USEL UR8, URZ, UR8, !UP1 ;  /* 0x000000083f087287 */ /* 0x000fe2000c800000 */
[----:B----4-:R-:W4:Y:S08]  /*0a30*/  @P0 R2UR UR4, R0 ;  /* 0x00000000000403c2 */ /* 0x010f3000000e0000 */
[----:B---3--:R-:W4:Y:S02]  /*0a40*/  @P0 R2UR UR7, R3 ;  /* 0x00000000030703c2 */ /* 0x008f2400000e0000 */
[----:B----4-:R-:W-:-:S04]  /*0a50*/  @UP2 UIADD3 UR17, -UR4, UR7, URZ ;  /* 0x0000000704112290 */ /* 0x010fc8000fffe13f */
[----:B------:R-:W-:-:S04]  /*0a60*/  UIADD3 UR11, UR5, UR17, URZ ;  /* 0x00000011050b7290 */ /* 0x000fc8000fffe03f */
[----:B------:R-:W-:-:S04]  /*0a70*/  UIADD3 UR4, UR11, 0x1f, URZ ;  /* 0x0000001f0b047890 */ /* 0x000fc8000fffe03f */
[----:B------:R-:W-:-:S04]  /*0a80*/  USHF.R.S32.HI UR10, URZ, 0x1f, UR4 ;  /* 0x0000001f3f0a7899 */ /* 0x000fc80008011404 */
[----:B------:R-:W-:-:S04]  /*0a90*/  ULEA.HI UR10, UR10, UR4, URZ, 0x5 ;  /* 0x000000040a0a7291 */ /* 0x000fc8000f8f283f */
[----:B------:R-:W-:-:S04]  /*0aa0*/  ULOP3.LUT UR9, UR10, 0xffffffe0, URZ, 0xc0, !UPT ;  /* 0xffffffe00a097892 */ /* 0x000fc8000f8ec03f */
[----:B------:R-:W-:-:S04]  /*0ab0*/  UIADD3 UR5, -UR5, UR9, URZ ;  /* 0x0000000905057290 */ /* 0x000fc8000fffe13f */
[----:B------:R-:W-:-:S04]  /*0ac0*/  UISETP.LT.AND UP0, UPT, UR5, UR17, UPT ;  /* 0x000000110500728c */ /* 0x000fc8000bf01270 */
[----:B------:R-:W-:-:S04]  /*0ad0*/  USEL UR5, UR5, UR17, UP0 ;  /* 0x0000001105057287 */ /* 0x000fc80008000000 */
[----:B------:R-:W-:Y:S02]  /*0ae0*/  UISETP.GT.AND UP0, UPT, UR5, UR8, UPT ;  /* 0x000000080500728c */ /* 0x000fe4000bf04270 */
[----:B------:R-:W-:-:S07]  /*0af0*/  USHF.R.U32.HI UR8, URZ, 0x5, UR8 ;  /* 0x000000053f087899 */ /* 0x000fce0008011608 */
[----:B------:R-:W-:Y:S02]  /*0b00*/  UMOV UR7, UR8 ;  /* 0x0000000800077c82 */ /* 0x000fe40008000000 */
[----:B------:R-:W-:-:S04]  /*0b10*/  @UP0 UIADD3 UR5, UR5, 0x1f, URZ ;  /* 0x0000001f05050890 */ /* 0x000fc8000fffe03f */
[----:B------:R-:W-:-:S04]  /*0b20*/  @UP0 USHF.R.S32.HI UR4, URZ, 0x1f, UR5 ;  /* 0x0000001f3f040899 */ /* 0x000fc80008011405 */
[----:B------:R-:W-:-:S04]  /*0b30*/  @UP0 ULEA.HI UR4, UR4, UR5, URZ, 0x5 ;  /* 0x0000000504040291 */ /* 0x000fc8000f8f283f */
[----:B------:R-:W-:-:S04]  /*0b40*/  @UP0 USHF.R.S32.HI UR7, URZ, 0x5, UR4 ;  /* 0x000000053f070899 */ /* 0x000fc80008011404 */
[----:B------:R-:W-:-:S06]  /*0b50*/  UISETP.GT.AND UP0, UPT, UR7, UR8, UPT ;  /* 0x000000080700728c */ /* 0x000fcc000bf04270 */
[----:B------:R-:W-:-:S13]  /*0b60*/  PLOP3.LUT P0, PT, PT, PT, UP0, 0x80, 0x0 ;  /* 0x000000000000781c */ /* 0x000fda0003f0f008 */
[----:B------:R-:W-:Y:S05]  /*0b70*/  @!P0 BRA `(.L_x_59) ;  /* 0x00003e6000008947 */ /* 0x000fea0003800000 */
[----:B-1----:R-:W-:Y:S02]  /*0b80*/  ULDC.64 UR4, c[0x0][0x340] ;  /* 0x0000d00000047ab9 */ /* 0x002fe40000000a00 */
        /* <DEDUP_REMOVED lines=8> */
[----:B------:R-:W-:Y:S02]  /*0c10*/  UIADD3 UR26, UR7, -0x1, URZ ;  /* 0xffffffff071a7890 */ /* 0x000fe4000fffe03f */
[----:B------:R-:W-:Y:S01]  /*0c20*/  ULDC.64 UR4, c[0x0][0x240] ;  /* 0x0000900000047ab9 */ /* 0x000fe20000000a00 */
[----:B------:R1:W3:Y:S01]  /*0c30*/  @P1 LDG.E R4, [R8.64] ;  /* 0x0000001608041981 */ /* 0x0002e2000c1e1900 */
[----:B------:R-:W-:Y:S01]  /*0c40*/  LEA.HI R5, R7, R66, RZ, 0x3 ;  /* 0x0000004207057211 */ /* 0x000fe200078f18ff */
[----:B------:R-:W-:Y:S01]  /*0c50*/  UMOV UR25, 0x5 ;  /* 0x0000000500197882 */ /* 0x000fe20000000000 */
[----:B------:R-:W-:Y:S01]  /*0c60*/  IMAD.U32 R120, RZ, RZ, UR13 ;  /* 0x0000000dff787e24 */ /* 0x000fe2000f8e00ff */
[----:B------:R-:W-:Y:S01]  /*0c70*/  ULDC.64 UR6, c[0x0][0x238] ;  /* 0x00008e0000067ab9 */ /* 0x000fe20000000a00 */
[----:B------:R-:W-:Y:S01]  /*0c80*/  SHF.R.S32.HI R109, RZ, 0x3, R5 ;  /* 0x00000003ff6d7819 */ /* 0x000fe20000011405 */
[----:B------:R-:W-:Y:S01]  /*0c90*/  UIMAD UR4, UR12, UR4, URZ ;  /* 0x000000040c0472a4 */ /* 0x000fe2000f8e023f */
[----:B------:R-:W-:Y:S01]  /*0ca0*/  LOP3.LUT R5, R5, 0xfffffff8, RZ, 0xc0, !PT ;  /* 0xfffffff805057812 */ /* 0x000fe200078ec0ff */
[----:B------:R-:W-:Y:S01]  /*0cb0*/  USHF.L.U64.HI UR21, UR6, UR25, UR7 ;  /* 0x0000001906157299 */ /* 0x000fe20008010207 */
[----:B------:R-:W-:Y:S01]  /*0cc0*/  SHF.R.S32.HI R3, RZ, 0x1f, R109 ;  /* 0x0000001fff037819 */ /* 0x000fe2000001146d */
[----:B------:R-:W-:Y:S01]  /*0cd0*/  USHF.L.U32 UR24, UR6, 0x5, URZ ;  /* 0x0000000506187899 */ /* 0x000fe2000800063f */
[C---:B-----5:R-:W-:Y:S01]  /*0ce0*/  IADD3 R122, P0, R109.reuse, R2, RZ ;  /* 0x000000026d7a7210 */ /* 0x060fe20007f1e0ff */
[----:B------:R-:W-:Y:S01]  /*0cf0*/  IMAD.IADD R0, R66, 0x1, -R5 ;  /* 0x0000000142007824 */ /* 0x000fe200078e0a05 */
[----:B------:R-:W-:Y:S01]  /*0d00*/  IADD3 R81, -R109, UR17, RZ ;  /* 0x000000116d517c10 */ /* 0x000fe2000fffe1ff */
[----:B------:R-:W-:Y:S01]  /*0d10*/  USHF.R.S32.HI UR6, URZ, 0x1f, UR20 ;  /* 0x0000001f3f067899 */ /* 0x000fe20008011414 */
[----:B------:R-:W-:Y:S01]  /*0d20*/  LEA.HI.X.SX32 R123, R2, R3, 0x1, P0 ;  /* 0x00000003027b7211 */ /* 0x000fe200000f0eff */
[C---:B------:R-:W-:Y:S01]  /*0d30*/  IMAD.SHL.U32 R16, R0.reuse, 0x8, RZ ;  /* 0x0000000800107824 */ /* 0x040fe200078e00ff */
[----:B------:R-:W-:Y:S01]  /*0d40*/  UIMAD UR7, UR13, UR5, UR4 ;  /* 0x000000050d0772a4 */ /* 0x000fe2000f8e0204 */
[----:B------:R-:W-:Y:S01]  /*0d50*/  IMAD.SHL.U32 R14, R0, 0x4, RZ ;  /* 0x00000004000e7824 */ /* 0x000fe200078e00ff */
[----:B------:R-:W-:Y:S01]  /*0d60*/  LEA.HI R104, R7, R66, RZ, 0x6 ;  /* 0x0000004207687211 */ /* 0x000fe200078f30ff */
[----:B------:R-:W-:Y:S01]  /*0d70*/  IMAD.U32 R2, RZ, RZ, UR26 ;  /* 0x0000001aff027e24 */ /* 0x000fe2000f8e00ff */
[----:B------:R-:W-:Y:S01]  /*0d80*/  SHF.R.S32.HI R17, RZ, 0x1f, R16 ;  /* 0x0000001fff117819 */ /* 0x000fe20000011410 */
[----:B------:R-:W-:Y:S01]  /*0d90*/  USEL UR31, UR20, URZ, !UP2 ;  /* 0x0000003f141f7287 */ /* 0x000fe2000d000000 */
[----:B------:R-:W-:Y:S01]  /*0da0*/  IADD3 R12, R14, 0x40, RZ ;  /* 0x000000400e0c7810 */ /* 0x000fe20007ffe0ff */
[----:B------:R-:W-:Y:S01]  /*0db0*/  IMAD R5, R2, -0x20, R81 ;  /* 0xffffffe002057824 */ /* 0x000fe200078e0251 */
[----:B------:R-:W-:Y:S01]  /*0dc0*/  USEL UR30, UR6, URZ, !UP2 ;  /* 0x0000003f061e7287 */ /* 0x000fe2000d000000 */
[----:B-1----:R-:W-:Y:S01]  /*0dd0*/  IMAD R9, R123, c[0x0][0x238], RZ ;  /* 0x00008e007b097a24 */ /* 0x002fe200078e02ff */
[----:B------:R-:W-:Y:S01]  /*0de0*/  ULDC.64 UR4, c[0x0][0x248] ;  /* 0x0000920000047ab9 */ /* 0x000fe20000000a00 */
[----:B------:R-:W-:Y:S01]  /*0df0*/  IMAD.IADD R11, R14, 0x1, R12 ;  /* 0x000000010e0b7824 */ /* 0x000fe200078e020c */
[----:B------:R-:W-:Y:S01]  /*0e00*/  ISETP.GT.AND P3, PT, R5, RZ, PT ;  /* 0x000000ff0500720c */ /* 0x000fe20003f64270 */
[----:B------:R-:W-:Y:S01]  /*0e10*/  IMAD R2, R122, c[0x0][0x23c], R9 ;  /* 0x00008f007a027a24 */ /* 0x000fe200078e0209 */
[----:B------:R-:W-:Y:S01]  /*0e20*/  ISETP.GE.AND P2, PT, R16, c[0x0][0x1d4], PT ;  /* 0x0000750010007a0c */ /* 0x000fe20003f46270 */
[----:B------:R-:W-:Y:S01]  /*0e30*/  IMAD.WIDE.U32 R8, R122, c[0x0][0x238], R16 ;  /* 0x00008e007a087a25 */ /* 0x000fe200078e0010 */
[----:B------:R-:W-:Y:S01]  /*0e40*/  ISETP.GE.AND P0, PT, R11, c[0x0][0x1d4], PT ;  /* 0x000075000b007a0c */ /* 0x000fe20003f06270 */
[----:B------:R-:W-:Y:S01]  /*0e50*/  UIMAD UR4, UR30, UR4, URZ ;  /* 0x000000041e0472a4 */ /* 0x000fe2000f8e023f */
[C---:B------:R-:W-:Y:S01]  /*0e60*/  IADD3 R108, R16.reuse, 0x80, RZ ;  /* 0x00000080106c7810 */ /* 0x040fe20007ffe0ff */
[----:B------:R-:W-:Y:S01]  /*0e70*/  IMAD.IADD R9, R9, 0x1, R2 ;  /* 0x0000000109097824 */ /* 0x000fe200078e0202 */
[----:B------:R-:W-:Y:S01]  /*0e80*/  SEL R2, RZ, 0xffffffff, P0 ;  /* 0xffffffffff027807 */ /* 0x000fe20000000000 */
[----:B------:R-:W-:Y:S01]  /*0e90*/  IMAD.SHL.U32 R107, R109, 0x40, RZ ;  /* 0x000000406d6b7824 */ /* 0x000fe200078e00ff */
[----:B------:R-:W-:Y:S01]  /*0ea0*/  IADD3 R106, R16, 0xc0, RZ ;  /* 0x000000c0106a7810 */ /* 0x000fe20007ffe0ff */
[----:B------:R-:W-:Y:S01]  /*0eb0*/  IMAD.WIDE.U32 R120, R120, c[0x0][0x240], R8 ;  /* 0x0000900078787a25 */ /* 0x000fe200078e0008 */
[----:B------:R-:W-:Y:S01]  /*0ec0*/  SEL R5, RZ, 0x1, P2 ;  /* 0x00000001ff057807 */ /* 0x000fe20001000000 */
[----:B------:R-:W-:Y:S01]  /*0ed0*/  UIMAD UR5, UR31, UR5, UR4 ;  /* 0x000000051f0572a4 */ /* 0x000fe2000f8e0204 */
[----:B------:R-:W-:Y:S01]  /*0ee0*/  LOP3.LUT R107, R107, 0x1c0, RZ, 0xc0, !PT ;  /* 0x000001c06b6b7812 */ /* 0x000fe200078ec0ff */
[----:B------:R-:W-:Y:S01]  /*0ef0*/  IMAD.SHL.U32 R104, R104, 0x8, RZ ;  /* 0x0000000868687824 */ /* 0x000fe200078e00ff */
[----:B------:R-:W-:Y:S01]  /*0f00*/  IADD3 R121, R121, UR7, RZ ;  /* 0x0000000779797c10 */ /* 0x000fe2000fffe0ff */
[----:B------:R-:W-:Y:S01]  /*0f10*/  IMAD.U32 R118, RZ, RZ, UR31 ;  /* 0x0000001fff767e24 */ /* 0x000fe2000f8e00ff */
[----:B------:R-:W-:Y:S01]  /*0f20*/  LOP3.LUT R103, R107, 0x38, R16, 0xf8, !PT ;  /* 0x000000386b677812 */ /* 0x000fe200078ef810 */
[----:B------:R-:W-:Y:S01]  /*0f30*/  IMAD.SHL.U32 R2, R2, 0x2, RZ ;  /* 0x0000000202027824 */ /* 0x000fe200078e00ff */
[----:B------:R-:W-:Y:S01]  /*0f40*/  LOP3.LUT R104, R104, 0xfffffe00, RZ, 0xc0, !PT ;  /* 0xfffffe0068687812 */ /* 0x000fe200078ec0ff */
[----:B------:R-:W-:Y:S01]  /*0f50*/  IMAD.WIDE.U32 R120, R118, c[0x0][0x248], R120 ;  /* 0x0000920076787a25 */ /* 0x000fe200078e0078 */
[----:B------:R-:W-:Y:S01]  /*0f60*/  SHF.R.U32.HI R105, RZ, 0x3, R107 ;  /* 0x00000003ff697819 */ /* 0x000fe2000001166b */
[----:B------:R-:W-:Y:S01]  /*0f70*/  BSSY B0, `(.L_x_60) ;  /* 0x0000028000007945 */ /* 0x000fe20003800000 */
[----:B------:R-:W-:Y:S01]  /*0f80*/  ISETP.GE.AND P0, PT, R106, c[0x0][0x1d4], PT ;  /* 0x000075006a007a0c */ /* 0x000fe20003f06270 */
[----:B------:R-:W-:Y:S01]  /*0f90*/  IMAD.U32 R102, RZ, RZ, UR26 ;  /* 0x0000001aff667e24 */ /* 0x000fe2000f8e00ff */
[----:B------:R-:W-:-:S02]  /*0fa0*/  LOP3.LUT R2, R2, 0x2, R5, 0xe2, !PT ;  /* 0x0000000202027812 */ /* 0x000fc400078ee205 */
[----:B------:R-:W-:Y:S02]  /*0fb0*/  LOP3.LUT R103, R104, R103, R105, 0xf6, !PT ;  /* 0x0000006768677212 */ /* 0x000fe400078ef669 */
[----:B------:R-:W-:Y:S02]  /*0fc0*/  SEL R98, RZ, 0x8, P0 ;  /* 0x00000008ff627807 */ /* 0x000fe40000000000 */
[----:B------:R-:W-:Y:S01]  /*0fd0*/  IADD3 R125, R121, UR5, RZ ;  /* 0x00000005797d7c10 */ /* 0x000fe2000fffe0ff */
[----:B------:R-:W-:Y:S01]  /*0fe0*/  IMAD.SHL.U32 R103, R103, 0x2, RZ ;  /* 0x0000000267677824 */ /* 0x000fe200078e00ff */
[----:B---3--:R-:W1:Y:S01]  /*0ff0*/  @P1 R2UR UR28, R4 ;  /* 0x00000000041c13c2 */ /* 0x008e6200000e0000 */
[----:B------:R-:W-:-:S04]  /*1000*/  ISETP.GE.AND P1, PT, R108, c[0x0][0x1d4], PT ;  /* 0x000075006c007a0c */ /* 0x000fc80003f26270 */
[----:B------:R-:W-:-:S04]  /*1010*/  SEL R5, RZ, 0x4, P1 ;  /* 0x00000004ff057807 */ /* 0x000fc80000800000 */
[----:B------:R-:W-:Y:S01]  /*1020*/  LOP3.LUT R98, R98, R2, R5, 0xfe, !PT ;  /* 0x0000000262627212 */ /* 0x000fe200078efe05 */
[----:B-1----:R-:W-:-:S03]  /*1030*/  @UP0 USHF.R.S32.HI UR29, URZ, 0x1f, UR28 ;  /* 0x0000001f3f1d0899 */ /* 0x002fc6000801141c */
[----:B------:R-:W-:-:S04]  /*1040*/  @!UP0 UMOV UR28, UR20 ;  /* 0x00000014001c8c82 */ /* 0x000fc80008000000 */
[----:B------:R-:W-:Y:S01]  /*1050*/  @!UP0 UMOV UR29, UR6 ;  /* 0x00000006001d8c82 */ /* 0x000fe20008000000 */
[----:B------:R-:W-:Y:S05]  /*1060*/  @!P3 BRA `(.L_x_61) ;  /* 0x000001800000b947 */ /* 0x000fea0003800000 */
[----:B------:R-:W-:Y:S01]  /*1070*/  SHF.R.S32.HI R5, RZ, 0x1f, R102 ;  /* 0x0000001fff057819 */ /* 0x000fe20000011466 */
[----:B------:R-:W-:Y:S01]  /*1080*/  IMAD R2, R102, UR21, RZ ;  /* 0x0000001566027c24 */ /* 0x000fe2000f8e02ff */
[C---:B------:R-:W-:Y:S01]  /*1090*/  LOP3.LUT R4, R98.reuse, 0xff, RZ, 0xc0, !PT ;  /* 0x000000ff62047812 */ /* 0x040fe200078ec0ff */
[----:B------:R-:W-:Y:S02]  /*10a0*/  IMAD.SHL.U32 R7, R98, 0x10, RZ ;  /* 0x0000001062077824 */ /* 0x000fe400078e00ff */
[----:B------:R-:W-:Y:S02]  /*10b0*/  IMAD.MOV.U32 R124, RZ, RZ, R120 ;  /* 0x000000ffff7c7224 */ /* 0x000fe400078e0078 */
[----:B------:R-:W-:Y:S01]  /*10c0*/  IMAD R2, R5, UR24, R2 ;  /* 0x0000001805027c24 */ /* 0x000fe2000f8e0202 */
[C---:B------:R-:W-:Y:S01]  /*10d0*/  SHF.L.U32 R5, R4.reuse, 0x2, RZ ;  /* 0x0000000204057819 */ /* 0x040fe200000006ff */
[C---:B------:R-:W-:Y:S01]  /*10e0*/  IMAD.SHL.U32 R6, R4.reuse, 0x8, RZ ;  /* 0x0000000804067824 */ /* 0x040fe200078e00ff */
[----:B------:R-:W-:Y:S01]  /*10f0*/  LOP3.LUT P4, RZ, R7, 0x10, RZ, 0xc0, !PT ;  /* 0x0000001007ff7812 */ /* 0x000fe2000788c0ff */
[----:B------:R-:W-:Y:S01]  /*1100*/  IMAD.SHL.U32 R4, R4, 0x2, RZ ;  /* 0x0000000204047824 */ /* 0x000fe200078e00ff */
[----:B------:R-:W-:Y:S01]  /*1110*/  LOP3.LUT P2, RZ, R5, 0x10, RZ, 0xc0, !PT ;  /* 0x0000001005ff7812 */ /* 0x000fe2000784c0ff */
[----:B------:R-:W-:Y:S01]  /*1120*/  IMAD.WIDE.U32 R8, R102, UR24, R124 ;  /* 0x0000001866087c25 */ /* 0x000fe2000f8e007c */
[----:B------:R-:W-:-:S02]  /*1130*/  LOP3.LUT P3, RZ, R6, 0x10, RZ, 0xc0, !PT ;  /* 0x0000001006ff7812 */ /* 0x000fc4000786c0ff */
[----:B------:R-:W-:Y:S02]  /*1140*/  LOP3.LUT P1, RZ, R4, 0x10, RZ, 0xc0, !PT ;  /* 0x0000001004ff7812 */ /* 0x000fe4000782c0ff */
[----:B------:R-:W-:Y:S02]  /*1150*/  IADD3 R2, R9, R2, RZ ;  /* 0x0000000209027210 */ /* 0x000fe40007ffe0ff */
[----:B------:R-:W-:-:S04]  /*1160*/  LEA R4, P0, R8, c[0x0][0x220], 0x1 ;  /* 0x0000880008047a11 */ /* 0x000fc800078008ff */
[----:B------:R-:W-:-:S05]  /*1170*/  LEA.HI.X R5, R8, c[0x0][0x224], R2, 0x1, P0 ;  /* 0x0000890008057a11 */ /* 0x000fca00000f0c02 */
[----:B------:R-:W-:Y:S01]  /*1180*/  @!PT LDS RZ, [RZ] ;  /* 0x00000000fffff984 */ /* 0x000fe20000000800 */
[----:B------:R-:W-:Y:S01]  /*1190*/  @!PT LDS RZ, [RZ] ;  /* 0x00000000fffff984 */ /* 0x000fe20000000800 */
[----:B------:R-:W-:Y:S01]  /*11a0*/  @!PT LDS RZ, [RZ] ;  /* 0x00000000fffff984 */ /* 0x000fe20000000800 */
[----:B------:R1:W-:Y:S04]  /*11b0*/  LDGSTS.E.BYPASS.LTC128B.128 [R103+0xc080], [R4.64], P4 ;  /* 0x0c08000004677fae */ /* 0x0003e8000a101d56 */
[----:B------:R1:W-:Y:S04]  /*11c0*/  LDGSTS.E.BYPASS.LTC128B.128 [R103+0xd080], [R4.64+0x80], P3 ;  /* 0x0d08008004677fae */ /* 0x0003e80009901d56 */
[----:B------:R1:W-:Y:S04]  /*11d0*/  LDGSTS.E.BYPASS.LTC128B.128 [R103+0xe080], [R4.64+0x100], P2 ;  /* 0x0e08010004677fae */ /* 0x0003e80009101d56 */
[----:B------:R1:W-:Y:S02]  /*11e0*/  LDGSTS.E.BYPASS.LTC128B.128 [R103+0xf080], [R4.64+0x180], P1 ;  /* 0x0f08018004677fae */ /* 0x0003e40008901d56 */
.L_x_61:
[----:B------:R-:W-:Y:S05]  /*11f0*/  BSYNC B0 ;  /* 0x0000000000007941 */ /* 0x000fea0003800000 */
.L_x_60:
[----:B------:R-:W-:Y:S01]  /*1200*/  ISETP.GE.AND P4, PT, R11, c[0x0][0x27c], PT ;  /* 0x00009f000b007a0c */ /* 0x000fe20003f86270 */
[C---:B------:R-:W-:Y:S01]  /*1210*/  IMAD R112, R3.reuse, c[0x0][0x290], RZ ;  /* 0x0000a40003707a24 */ /* 0x040fe200078e02ff */
[C---:B------:R-:W-:Y:S01]  /*1220*/  ISETP.GE.AND P3, PT, R16.reuse, c[0x0][0x27c], PT ;  /* 0x00009f0010007a0c */ /* 0x040fe20003f66270 */
[----:B------:R-:W-:Y:S01]  /*1230*/  IMAD R110, R3, c[0x0][0x280], RZ ;  /* 0x0000a000036e7a24 */ /* 0x000fe200078e02ff */
[----:B------:R-:W-:Y:S01]  /*1240*/  SEL R2, RZ, c[0x0][0x27c], !P4 ;  /* 0x00009f00ff027a07 */ /* 0x000fe20006000000 */
[----:B------:R-:W-:Y:S01]  /*1250*/  IMAD.U32 R3, RZ, RZ, UR13 ;  /* 0x0000000dff037e24 */ /* 0x000fe2000f8e00ff */
[----:B-1----:R-:W-:Y:S01]  /*1260*/  SEL R5, RZ, c[0x0][0x27c], !P3 ;  /* 0x00009f00ff057a07 */ /* 0x002fe20005800000 */
[----:B------:R-:W-:Y:S01]  /*1270*/  ULDC.64 UR4, c[0x0][0x260] ;  /* 0x0000980000047ab9 */ /* 0x000fe20000000a00 */
[----:B------:R-:W0:Y:S01]  /*1280*/  LDGDEPBAR ;  /* 0x00000000000079af */ /* 0x000e220000000000 */
[----:B------:R-:W-:Y:S01]  /*1290*/  IMAD.WIDE.U32 R6, R3, c[0x0][0x260], R16 ;  /* 0x0000980003067a25 */ /* 0x000fe200078e0010 */
[----:B------:R-:W-:Y:S01]  /*12a0*/  UIMAD UR4, UR12, UR4, URZ ;  /* 0x000000040c0472a4 */ /* 0x000fe2000f8e023f */
[----:B------:R-:W-:Y:S01]  /*12b0*/  SHF.R.S32.HI R15, RZ, 0x1f, R14 ;  /* 0x0000001fff0f7819 */ /* 0x000fe2000001140e */
[----:B------:R-:W-:Y:S01]  /*12c0*/  ULDC.64 UR6, c[0x0][0x290] ;  /* 0x0000a40000067ab9 */ /* 0x000fe20000000a00 */
[----:B------:R-:W-:Y:S01]  /*12d0*/  IMAD.IADD R3, R11, 0x1, R2 ;  /* 0x000000010b037824 */ /* 0x000fe200078e0202 */
[----:B------:R-:W-:Y:S01]  /*12e0*/  UIMAD UR32, UR13, UR5, UR4 ;  /* 0x000000050d2072a4 */ /* 0x000fe2000f8e0204 */
[----:B------:R-:W-:Y:S01]  /*12f0*/  IMAD.IADD R5, R16, 0x1, R5 ;  /* 0x0000000110057824 */ /* 0x000fe200078e0205 */
[----:B------:R-:W-:Y:S01]  /*1300*/  USHF.L.U64.HI UR26, UR6, UR25, UR7 ;  /* 0x00000019061a7299 */ /* 0x000fe20008010207 */
[----:B------:R-:W-:Y:S01]  /*1310*/  IMAD R97, R0, 0x20, R109 ;  /* 0x0000002000617824 */ /* 0x000fe200078e026d */
[----:B------:R-:W-:Y:S01]  /*1320*/  SHF.R.S32.HI R88, RZ, 0x1f, R3 ;  /* 0x0000001fff587819 */ /* 0x000fe20000011403 */
[----:B------:R-:W-:Y:S01]  /*1330*/  ULDC.64 UR4, c[0x0][0x268] ;  /* 0x00009a0000047ab9 */ /* 0x000fe20000000a00 */
[----:B------:R-:W-:Y:S01]  /*1340*/  SHF.R.S32.HI R2, RZ, 0x1f, R5 ;  /* 0x0000001fff027819 */ /* 0x000fe20000011405 */
[----:B------:R-:W-:Y:S01]  /*1350*/  UIMAD UR4, UR30, UR4, URZ ;  /* 0x000000041e0472a4 */ /* 0x000fe2000f8e023f */
[----:B------:R-:W-:Y:S01]  /*1360*/  LEA.HI R84, R88, R3, RZ, 0x3 ;  /* 0x0000000358547211 */ /* 0x000fe200078f18ff */
[----:B------:R-:W-:Y:S01]  /*1370*/  USHF.L.U32 UR27, UR6, 0x5, URZ ;  /* 0x00000005061b7899 */ /* 0x000fe2000800063f */
[----:B------:R-:W-:Y:S01]  /*1380*/  LEA.HI R82, R2, R5, RZ, 0x3 ;  /* 0x0000000502527211 */ /* 0x000fe200078f18ff */
[----:B------:R-:W-:Y:S01]  /*1390*/  UIMAD UR31, UR31, UR5, UR4 ;  /* 0x000000051f1f72a4 */ /* 0x000fe2000f8e0204 */
[----:B------:R-:W-:Y:S01]  /*13a0*/  LEA.HI R88, R88, R3, RZ, 0x6 ;  /* 0x0000000358587211 */ /* 0x000fe200078f30ff */
[----:B------:R-:W-:Y:S01]  /*13b0*/  ULDC.64 UR6, c[0x0][0x280] ;  /* 0x0000a00000067ab9 */ /* 0x000fe20000000a00 */
[----:B------:R-:W-:Y:S01]  /*13c0*/  IADD3 R7, R7, UR32, RZ ;  /* 0x0000002007077c10 */ /* 0x000fe2000fffe0ff */
[----:B------:R-:W-:Y:S01]  /*13d0*/  ULDC.64 UR4, c[0x0][0x210] ;  /* 0x0000840000047ab9 */ /* 0x000fe20000000a00 */
[----:B------:R-:W-:Y:S01]  /*13e0*/  LEA.HI R2, R2, R5, RZ, 0x6 ;  /* 0x0000000502027211 */ /* 0x000fe200078f30ff */
[----:B------:R-:W-:Y:S01]  /*13f0*/  IMAD.SHL.U32 R88, R88, 0x20, RZ ;  /* 0x0000002058587824 */ /* 0x000fe200078e00ff */
[C---:B------:R-:W-:Y:S01]  /*1400*/  LOP3.LUT R4, R107.reuse, 0x38, R84, 0xf8, !PT ;  /* 0x000000386b047812 */ /* 0x040fe200078ef854 */
[----:B------:R-:W-:Y:S01]  /*1410*/  IMAD.WIDE.U32 R118, R118, c[0x0][0x268], R6 ;  /* 0x00009a0076767a25 */ /* 0x000fe200078e0006 */
[----:B------:R-:W-:Y:S01]  /*1420*/  USHF.L.U64.HI UR7, UR6, UR25, UR7 ;  /* 0x0000001906077299 */ /* 0x000fe20008010207 */
[----:B------:R-:W-:Y:S01]  /*1430*/  LOP3.LUT R6, R107, 0x38, R82, 0xf8, !PT ;  /* 0x000000386b067812 */ /* 0x000fe200078ef852 */
[----:B------:R-:W-:Y:S01]  /*1440*/  UIMAD UR25, UR12, UR4, URZ ;  /* 0x000000040c1972a4 */ /* 0x000fe2000f8e023f */
[----:B------:R-:W-:Y:S01]  /*1450*/  IMAD.SHL.U32 R2, R2, 0x20, RZ ;  /* 0x0000002002027824 */ /* 0x000fe200078e00ff */
[----:B------:R-:W-:Y:S01]  /*1460*/  LOP3.LUT R88, R88, 0x7ffff800, RZ, 0xc0, !PT ;  /* 0x7ffff80058587812 */ /* 0x000fe200078ec0ff */
[----:B------:R-:W-:Y:S01]  /*1470*/  UIMAD.WIDE.U32 UR32, UR13, UR4, URZ ;  /* 0x000000040d2072a5 */ /* 0x000fe2000f8e003f */
[-C--:B------:R-:W-:Y:S01]  /*1480*/  LOP3.LUT R3, R4, R105.reuse, RZ, 0x3c, !PT ;  /* 0x0000006904037212 */ /* 0x080fe200078e3cff */
[----:B------:R-:W-:Y:S01]  /*1490*/  UIMAD UR25, UR13, UR5, UR25 ;  /* 0x000000050d1972a4 */ /* 0x000fe2000f8e0219 */
[----:B------:R-:W-:Y:S01]  /*14a0*/  LOP3.LUT R2, R2, 0x7ffff800, RZ, 0xc0, !PT ;  /* 0x7ffff80002027812 */ /* 0x000fe200078ec0ff */
[C---:B------:R-:W-:Y:S01]  /*14b0*/  IMAD.WIDE.U32 R116, R109.reuse, c[0x0][0x290], R16 ;  /* 0x0000a4006d747a25 */ /* 0x040fe200078e0010 */
[----:B------:R-:W-:Y:S01]  /*14c0*/  LOP3.LUT R89, R6, R105, RZ, 0x3c, !PT ;  /* 0x0000006906597212 */ /* 0x000fe200078e3cff */
[----:B------:R-:W-:Y:S01]  /*14d0*/  ULDC.64 UR4, c[0x0][0x1e8] ;  /* 0x00007a0000047ab9 */ /* 0x000fe20000000a00 */
[----:B------:R-:W-:Y:S01]  /*14e0*/  SHF.R.S32.HI R0, RZ, 0x1f, R67 ;  /* 0x0000001fff007819 */ /* 0x000fe20000011443 */
[----:B------:R-:W-:Y:S01]  /*14f0*/  IMAD R112, R109, c[0x0][0x294], R112 ;  /* 0x0000a5006d707a24 */ /* 0x000fe200078e0270 */
[----:B------:R-:W-:Y:S01]  /*1500*/  IADD3 R88, R3, R88, R104 ;  /* 0x0000005803587210 */ /* 0x000fe20007ffe068 */
[----:B------:R-:W-:Y:S01]  /*1510*/  IMAD.WIDE.U32 R114, R109, c[0x0][0x280], R16 ;  /* 0x0000a0006d727a25 */ /* 0x000fe200078e0010 */
[----:B------:R-:W-:Y:S01]  /*1520*/  UIMAD UR30, UR12, UR4, URZ ;  /* 0x000000040c1e72a4 */ /* 0x000fe2000f8e023f */
[----:B------:R-:W-:Y:S01]  /*1530*/  IADD3 R89, R89, R2, R104 ;  /* 0x0000000259597210 */ /* 0x000fe20007ffe068 */
[----:B------:R-:W-:Y:S01]  /*1540*/  UIMAD.WIDE.U32 UR34, UR13, UR4, URZ ;  /* 0x000000040d2272a5 */ /* 0x000fe2000f8e003f */
[C---:B------:R-:W-:Y:S01]  /*1550*/  IMAD R110, R109.reuse, c[0x0][0x284], R110 ;  /* 0x0000a1006d6e7a24 */ /* 0x040fe200078e026e */
[----:B------:R-:W-:Y:S01]  /*1560*/  SHF.R.S32.HI R96, RZ, 0x1f, R11 ;  /* 0x0000001fff607819 */ /* 0x000fe2000001140b */
[C---:B------:R-:W-:Y:S01]  /*1570*/  IMAD.WIDE.U32 R18, R109.reuse, c[0x0][0x290], R14 ;  /* 0x0000a4006d127a25 */ /* 0x040fe200078e000e */
[----:B------:R-:W-:Y:S01]  /*1580*/  SHF.R.S32.HI R95, RZ, 0x1f, R108 ;  /* 0x0000001fff5f7819 */ /* 0x000fe2000001146c */
[----:B------:R-:W-:Y:S01]  /*1590*/  UIMAD UR30, UR13, UR5, UR30 ;  /* 0x000000050d1e72a4 */ /* 0x000fe2000f8e021e */
[----:B------:R-:W-:Y:S01]  /*15a0*/  SHF.R.S32.HI R3, RZ, 0x1f, R106 ;  /* 0x0000001fff037819 */ /* 0x000fe2000001146a */
[----:B------:R-:W-:Y:S01]  /*15b0*/  IMAD.WIDE.U32 R8, R109, c[0x0][0x280], R14 ;  /* 0x0000a0006d087a25 */ /* 0x000fe200078e000e */
[----:B------:R-:W-:Y:S01]  /*15c0*/  SHF.R.S32.HI R93, RZ, 0x3, R82 ;  /* 0x00000003ff5d7819 */ /* 0x000fe20000011452 */
[----:B------:R-:W-:Y:S01]  /*15d0*/  ULDC.64 UR4, c[0x0][0x2b0] ;  /* 0x0000ac0000047ab9 */ /* 0x000fe20000000a00 */
[----:B------:R-:W-:Y:S01]  /*15e0*/  SHF.R.S32.HI R92, RZ, 0x3, R84 ;  /* 0x00000003ff5c7819 */ /* 0x000fe20000011454 */
[C---:B------:R-:W-:Y:S01]  /*15f0*/  IMAD.SHL.U32 R101, R98.reuse, 0x10, RZ ;  /* 0x0000001062657824 */ /* 0x040fe200078e00ff */
[----:B------:R-:W-:Y:S01]  /*1600*/  LOP3.LUT R98, R98, 0xff, RZ, 0xc0, !PT ;  /* 0x000000ff62627812 */ /* 0x000fe200078ec0ff */
[----:B------:R-:W-:Y:S01]  /*1610*/  IMAD R2, R0, c[0x0][0x290], RZ ;  /* 0x0000a40000027a24 */ /* 0x000fe200078e02ff */
[----:B------:R-:W-:Y:S01]  /*1620*/  LOP3.LUT R82, R82, 0xfffffff8, RZ, 0xc0, !PT ;  /* 0xfffffff852527812 */ /* 0x000fe200078ec0ff */
[----:B------:R-:W-:Y:S01]  /*1630*/  IMAD R0, R0, c[0x0][0x280], RZ ;  /* 0x0000a00000007a24 */ /* 0x000fe200078e02ff */
[----:B------:R-:W-:Y:S01]  /*1640*/  LOP3.LUT R84, R84, 0xfffffff8, RZ, 0xc0, !PT ;  /* 0xfffffff854547812 */ /* 0x000fe200078ec0ff */
[----:B------:R-:W-:Y:S01]  /*1650*/  IMAD.IADD R117, R117, 0x1, R112 ;  /* 0x0000000175757824 */ /* 0x000fe200078e0270 */
[----:B------:R-:W-:Y:S01]  /*1660*/  LEA.HI R96, R96, R11, RZ, 0x3 ;  /* 0x0000000b60607211 */ /* 0x000fe200078f18ff */
[----:B------:R-:W-:Y:S01]  /*1670*/  IMAD.IADD R115, R115, 0x1, R110 ;  /* 0x0000000173737824 */ /* 0x000fe200078e026e */
[----:B------:R-:W-:Y:S01]  /*1680*/  LEA.HI R95, R95, R108, RZ, 0x3 ;  /* 0x0000006c5f5f7211 */ /* 0x000fe200078f18ff */
[----:B------:R-:W-:Y:S01]  /*1690*/  IMAD.IADD R113, R112, 0x1, R19 ;  /* 0x0000000170717824 */ /* 0x000fe200078e0213 */
[----:B------:R-:W-:Y:S01]  /*16a0*/  LEA.HI R94, R3, R106, RZ, 0x3 ;  /* 0x0000006a035e7211 */ /* 0x000fe200078f18ff */
[----:B------:R-:W-:Y:S01]  /*16b0*/  IMAD.IADD R111, R110, 0x1, R9 ;  /* 0x000000016e6f7824 */ /* 0x000fe200078e0209 */
[----:B------:R-:W-:Y:S01]  /*16c0*/  UIMAD UR29, UR29, UR4, URZ ;  /* 0x000000041d1d72a4 */ /* 0x000fe2000f8e023f */
[----:B------:R-:W-:Y:S01]  /*16d0*/  IMAD.MOV.U32 R112, RZ, RZ, R18 ;  /* 0x000000ffff707224 */ /* 0x000fe200078e0012 */
[----:B------:R-:W-:Y:S01]  /*16e0*/  SHF.R.S32.HI R3, RZ, 0x1f, R82 ;  /* 0x0000001fff037819 */ /* 0x000fe20000011452 */
[----:B------:R-:W-:Y:S01]  /*16f0*/  IMAD.MOV.U32 R110, RZ, RZ, R8 ;  /* 0x000000ffff6e7224 */ /* 0x000fe200078e0008 */
[----:B------:R-:W-:Y:S01]  /*1700*/  SHF.R.S32.HI R83, RZ, 0x1f, R84 ;  /* 0x0000001fff537819 */ /* 0x000fe20000011454 */
[----:B------:R-:W-:Y:S01]  /*1710*/  IMAD.SHL.U32 R100, R98, 0x8, RZ ;  /* 0x0000000862647824 */ /* 0x000fe200078e00ff */
[----:B------:R-:W-:Y:S01]  /*1720*/  LOP3.LUT R96, R96, 0xfffffff8, RZ, 0xc0, !PT ;  /* 0xfffffff860607812 */ /* 0x000fe200078ec0ff */
[----:B------:R-:W-:Y:S01]  /*1730*/  IMAD.SHL.U32 R99, R98, 0x4, RZ ;  /* 0x0000000462637824 */ /* 0x000fe200078e00ff */
[----:B------:R-:W-:Y:S01]  /*1740*/  LOP3.LUT R95, R95, 0xfffffff8, RZ, 0xc0, !PT ;  /* 0xfffffff85f5f7812 */ /* 0x000fe200078ec0ff */
[C---:B------:R-:W-:Y:S01]  /*1750*/  IMAD R5, R67.reuse, c[0x0][0x294], R2 ;  /* 0x0000a50043057a24 */ /* 0x040fe200078e0202 */
[----:B------:R-:W-:Y:S01]  /*1760*/  LOP3.LUT R94, R94, 0xfffffff8, RZ, 0xc0, !PT ;  /* 0xfffffff85e5e7812 */ /* 0x000fe200078ec0ff */
[C---:B------:R-:W-:Y:S01]  /*1770*/  IMAD R73, R67.reuse, c[0x0][0x284], R0 ;  /* 0x0000a10043497a24 */ /* 0x040fe200078e0200 */
[----:B------:R-:W-:Y:S01]  /*1780*/  UIMAD.WIDE.U32 UR36, UR28, UR4, URZ ;  /* 0x000000041c2472a5 */ /* 0x000fe2000f8e003f */
[----:B------:R-:W-:Y:S01]  /*1790*/  IMAD.SHL.U32 R98, R98, 0x2, RZ ;  /* 0x0000000262627824 */ /* 0x000fe200078e00ff */
[----:B------:R-:W-:Y:S01]  /*17a0*/  UIMAD UR29, UR28, UR5, UR29 ;  /* 0x000000051c1d72a4 */ /* 0x000fe2000f8e021d */
[----:B------:R-:W-:Y:S01]  /*17b0*/  IMAD.WIDE.U32 R114, R67, c[0x0][0x280], R114 ;  /* 0x0000a00043727a25 */ /* 0x000fe200078e0072 */
[----:B------:R-:W-:Y:S01]  /*17c0*/  SHF.L.U64.HI R80, R82, 0x1, R3 ;  /* 0x0000000152507819 */ /* 0x000fe20000010203 */
[----:B------:R-:W-:Y:S01]  /*17d0*/  USHF.L.U32 UR6, UR6, 0x5, URZ ;  /* 0x0000000506067899 */ /* 0x000fe2000800063f */
[----:B------:R-:W-:Y:S01]  /*17e0*/  SHF.L.U64.HI R83, R84, 0x1, R83 ;  /* 0x0000000154537819 */ /* 0x000fe20000010253 */
[----:B------:R-:W-:Y:S01]  /*17f0*/  IMAD.MOV.U32 R2, RZ, RZ, c[0x0][0x2b8] ;  /* 0x0000ae00ff027624 */ /* 0x000fe200078e00ff */
[----:B------:R-:W-:Y:S01]  /*1800*/  IADD3 R77, R77, UR18, RZ ;  /* 0x000000124d4d7c10 */ /* 0x000fe2000fffe0ff */
[----:B------:R-:W-:Y:S01]  /*1810*/  IMAD.MOV.U32 R0, RZ, RZ, c[0x0][0x27c] ;  /* 0x00009f00ff007624 */ /* 0x000fe200078e00ff */
[C---:B------:R-:W-:Y:S01]  /*1820*/  IADD3 R10, R14.reuse, 0x60, RZ ;  /* 0x000000600e0a7810 */ /* 0x040fe20007ffe0ff */
[----:B------:R-:W-:Y:S01]  /*1830*/  IMAD.MOV.U32 R90, RZ, RZ, c[0x0][0x27c] ;  /* 0x00009f00ff5a7624 */ /* 0x000fe200078e00ff */
[----:B------:R-:W-:Y:S01]  /*1840*/  IADD3 R9, R14, 0x20, RZ ;  /* 0x000000200e097810 */ /* 0x000fe20007ffe0ff */
[----:B------:R-:W-:Y:S01]  /*1850*/  IMAD.WIDE.U32 R116, R67, c[0x0][0x290], R116 ;  /* 0x0000a40043747a25 */ /* 0x000fe200078e0074 */
[----:B------:R-:W-:Y:S01]  /*1860*/  LOP3.LUT R101, R101, 0x10, RZ, 0xc0, !PT ;  /* 0x0000001065657812 */ /* 0x000fe200078ec0ff */
[----:B------:R-:W-:Y:S01]  /*1870*/  UIADD3 UR25, UR33, UR25, URZ ;  /* 0x0000001921197290 */ /* 0x000fe2000fffe03f */
[----:B------:R-:W-:Y:S01]  /*1880*/  LOP3.LUT R100, R100, 0x10, RZ, 0xc0, !PT ;  /* 0x0000001064647812 */ /* 0x000fe200078ec0ff */
[----:B------:R-:W-:Y:S01]  /*1890*/  IMAD.WIDE.U32 R112, R67, c[0x0][0x290], R112 ;  /* 0x0000a40043707a25 */ /* 0x000fe200078e0070 */
[----:B------:R-:W-:Y:S01]  /*18a0*/  LOP3.LUT R99, R99, 0x10, RZ, 0xc0, !PT ;  /* 0x0000001063637812 */ /* 0x000fe200078ec0ff */
[----:B------:R-:W-:Y:S01]  /*18b0*/  UIADD3 UR30, UR35, UR30, URZ ;  /* 0x0000001e231e7290 */ /* 0x000fe2000fffe03f */
[----:B------:R-:W-:Y:S01]  /*18c0*/  LOP3.LUT R98, R98, 0x10, RZ, 0xc0, !PT ;  /* 0x0000001062627812 */ /* 0x000fe200078ec0ff */
[----:B------:R-:W-:Y:S01]  /*18d0*/  IMAD.WIDE.U32 R110, R67, c[0x0][0x280], R110 ;  /* 0x0000a000436e7a25 */ /* 0x000fe200078e006e */
[----:B------:R-:W-:Y:S01]  /*18e0*/  SHF.R.S32.HI R87, RZ, 0x1f, R96 ;  /* 0x0000001fff577819 */ /* 0x000fe20000011460 */
[----:B------:R-:W-:Y:S01]  /*18f0*/  UIADD3 UR29, UR37, UR29, URZ ;  /* 0x0000001d251d7290 */ /* 0x000fe2000fffe03f */
[----:B------:R-:W-:Y:S01]  /*1900*/  SHF.R.S32.HI R86, RZ, 0x1f, R95 ;  /* 0x0000001fff567819 */ /* 0x000fe2000001145f */
[----:B------:R-:W-:Y:S01]  /*1910*/  IMAD.IADD R75, R115, 0x1, R73 ;  /* 0x00000001734b7824 */ /* 0x000fe200078e0249 */
[----:B------:R-:W-:Y:S01]  /*1920*/  SHF.R.S32.HI R85, RZ, 0x1f, R94 ;  /* 0x0000001fff557819 */ /* 0x000fe2000001145e */
[----:B------:R-:W-:Y:S01]  /*1930*/  IMAD.SHL.U32 R90, R90, 0x2, RZ ;  /* 0x000000025a5a7824 */ /* 0x000fe200078e00ff */
[----:B------:R-:W-:Y:S01]  /*1940*/  IADD3 R79, R119, UR31, RZ ;  /* 0x0000001f774f7c10 */ /* 0x000fe2000fffe0ff */
[----:B------:R-:W-:Y:S01]  /*1950*/  IMAD.IADD R76, R117, 0x1, R5 ;  /* 0x00000001754c7824 */ /* 0x000fe200078e0205 */
[----:B------:R-:W-:Y:S01]  /*1960*/  ISETP.NE.AND P5, PT, R2, 0x1, PT ;  /* 0x000000010200780c */ /* 0x000fe20003fa5270 */
[----:B------:R-:W-:Y:S01]  /*1970*/  IMAD.IADD R74, R5, 0x1, R113 ;  /* 0x00000001054a7824 */ /* 0x000fe200078e0271 */
[----:B------:R-:W-:Y:S01]  /*1980*/  BAR.SYNC.DEFER_BLOCKING 0x0 ;  /* 0x0000000000007b1d */ /* 0x000fe20000010000 */
[----:B------:R-:W-:Y:S01]  /*1990*/  IMAD.IADD R73, R73, 0x1, R111 ;  /* 0x0000000149497824 */ /* 0x000fe200078e026f */
[----:B------:R-:W-:Y:S01]  /*19a0*/  ISETP.GE.AND P6, PT, R0, 0x1, PT ;  /* 0x000000010000780c */ /* 0x000fe20003fc6270 */
[----:B------:R-:W-:-:S02]  /*19b0*/  IMAD.SHL.U32 R82, R82, 0x2, RZ ;  /* 0x0000000252527824 */ /* 0x000fc400078e00ff */
[----:B------:R-:W-:Y:S01]  /*19c0*/  IMAD.SHL.U32 R84, R84, 0x2, RZ ;  /* 0x0000000254547824 */ /* 0x000fe200078e00ff */
[----:B------:R-:W-:Y:S01]  /*19d0*/  ULDC.U8 UR4, c[0x0][0x298] ;  /* 0x0000a60000047ab9 */ /* 0x000fe20000000000 */
[----:B------:R-:W-:Y:S02]  /*19e0*/  IMAD.SHL.U32 R89, R89, 0x2, RZ ;  /* 0x0000000259597824 */ /* 0x000fe400078e00ff */
[----:B------:R-:W-:Y:S02]  /*19f0*/  IMAD.SHL.U32 R88, R88, 0x2, RZ ;  /* 0x0000000258587824 */ /* 0x000fe400078e00ff */
.L_x_80:
[----:B------:R-:W-:Y:S01]  /*1a00*/  IMAD.SHL.U32 R72, R102, 0x20, RZ ;  /* 0x0000002066487824 */ /* 0x000fe200078e00ff */
[----:B------:R-:W-:Y:S04]  /*1a10*/  DEPBAR.LE SB0, 0x0 ;  /* 0x000080000000791a */ /* 0x000fe80000000000 */
[----:B------:R-:W-:Y:S01]  /*1a20*/  IMAD.IADD R0, R97, 0x1, R72 ;  /* 0x0000000161007824 */ /* 0x000fe200078e0248 */
[----:B------:R-:W-:Y:S01]  /*1a30*/  BSSY B1, `(.L_x_62) ;  /* 0x00002a3000017945 */ /* 0x000fe20003800000 */
[----:B------:R-:W-:Y:S02]  /*1a40*/  IMAD.MOV.U32 R91, RZ, RZ, RZ ;  /* 0x000000ffff5b7224 */ /* 0x000fe400078e00ff */
[----:B------:R-:W-:Y:S01]  /*1a50*/  IMAD.IADD R71, R77, 0x1, R0 ;  /* 0x000000014d477824 */ /* 0x000fe200078e0200 */
[----:B------:R-:W-:Y:S03]  /*1a60*/  ISETP.GE.AND P0, PT, R0, UR17, PT ;  /* 0x0000001100007c0c */ /* 0x000fe6000bf06270 */
[----:B------:R-:W-:Y:S01]  /*1a70*/  @P5 IMAD.HI.U32 R2, R71, c[0x0][0x2bc], RZ ;  /* 0x0000af0047025a27 */ /* 0x000fe200078e00ff */
[----:B------:R-:W-:Y:S02]  /*1a80*/  ISETP.GT.OR P0, PT, R97, 0x1f, P0 ;  /* 0x0000001f6100780c */ /* 0x000fe40000704670 */
[----:B------:R-:W-:Y:S02]  /*1a90*/  MOV R0, R71 ;  /* 0x0000004700007202 */ /* 0x000fe40000000f00 */
[----:B------:R-:W-:Y:S09]  /*1aa0*/  @P5 SHF.R.U32.HI R0, RZ, c[0x0][0x2c0], R2 ;  /* 0x0000b000ff005a19 */ /* 0x000ff20000011602 */
[C---:B------:R-:W-:Y:S04]  /*1ab0*/  @!P0 IADD3 R3, P1, R0.reuse, UR36, RZ ;  /* 0x0000002400038c10 */ /* 0x040fe8000ff3e0ff */
[----:B------:R-:W-:Y:S01]  /*1ac0*/  @!P0 LEA.HI.X.SX32 R2, R0, UR29, 0x1, P1 ;  /* 0x0000001d00028c11 */ /* 0x000fe200088f0eff */
[----:B------:R-:W-:Y:S01]  /*1ad0*/  IMAD.MOV R0, RZ, RZ, -R0 ;  /* 0x000000ffff007224 */ /* 0x000fe200078e0a00 */
[C---:B------:R-:W-:Y:S03]  /*1ae0*/  @!P0 LEA R4, P1, R3.reuse, c[0x0][0x2a0], 0x2 ;  /* 0x0000a80003048a11 */ /* 0x040fe600078210ff */
[----:B------:R-:W-:Y:S01]  /*1af0*/  IMAD R71, R0, c[0x0][0x2b8], R71 ;  /* 0x0000ae0000477a24 */ /* 0x000fe200078e0247 */
[----:B------:R-:W-:Y:S03]  /*1b00*/  @!P0 LEA.HI.X R5, R3, c[0x0][0x2a4], R2, 0x2, P1 ;  /* 0x0000a90003058a11 */ /* 0x000fe600008f1402 */
[C---:B------:R-:W-:Y:S01]  /*1b10*/  IMAD.WIDE.U32 R2, R71.reuse, c[0x0][0x1e0], RZ ;  /* 0x0000780047027a25 */ /* 0x040fe200078e00ff */
[----:B------:R-:W-:Y:S01]  /*1b20*/  SHF.R.S32.HI R70, RZ, 0x1f, R71 ;  /* 0x0000001fff467819 */ /* 0x000fe20000011447 */
[----:B------:R-:W3:Y:S04]  /*1b30*/  @!P0 LDG.E R91, [R4.64] ;  /* 0x00000016045b8981 */ /* 0x000ee8000c1e1900 */
[----:B------:R-:W-:Y:S01]  /*1b40*/  IMAD R0, R70, c[0x0][0x1e0], RZ ;  /* 0x0000780046007a24 */ /* 0x000fe200078e02ff */
[----:B------:R-:W-:Y:S03]  /*1b50*/  BAR.SYNC.DEFER_BLOCKING 0x0 ;  /* 0x0000000000007b1d */ /* 0x000fe60000010000 */
[----:B------:R-:W-:Y:S05]  /*1b60*/  IMAD R0, R71, c[0x0][0x1e4], R0 ;  /* 0x0000790047007a24 */ /* 0x000fea00078e0200 */
[----:B------:R-:W-:Y:S02]  /*1b70*/  IADD3 R3, R3, R0, RZ ;  /* 0x0000000003037210 */ /* 0x000fe40007ffe0ff */
[----:B---3--:R-:W-:Y:S03]  /*1b80*/  SHF.R.S32.HI R69, RZ, 0x1f, R91 ;  /* 0x0000001fff457819 */ /* 0x008fe6000001145b */
[----:B------:R-:W-:Y:S04]  /*1b90*/  IMAD.WIDE.U32 R2, R91, c[0x0][0x1f0], R2 ;  /* 0x00007c005b027a25 */ /* 0x000fe800078e0002 */
[----:B------:R-:W-:Y:S01]  /*1ba0*/  IMAD R0, R69, c[0x0][0x1f0], RZ ;  /* 0x00007c0045007a24 */ /* 0x000fe200078e02ff */
[----:B------:R-:W-:Y:S03]  /*1bb0*/  IADD3 R2, P1, R2, UR34, RZ ;  /* 0x0000002202027c10 */ /* 0x000fe6000ff3e0ff */
[----:B------:R-:W-:Y:S01]  /*1bc0*/  IMAD R0, R91, c[0x0][0x1f4], R0 ;  /* 0x00007d005b007a24 */ /* 0x000fe200078e0200 */
[C---:B----4-:R-:W-:Y:S04]  /*1bd0*/  LEA R55, P0, R2.reuse, c[0x0][0x1c8], 0x1 ;  /* 0x0000720002377a11 */ /* 0x050fe800078008ff */
[----:B------:R-:W-:Y:S04]  /*1be0*/  IADD3.X R3, R3, UR30, R0, P1, !PT ;  /* 0x0000001e03037c10 */ /* 0x000fe80008ffe400 */
[----:B------:R-:W-:Y:S01]  /*1bf0*/  LEA.HI.X R2, R2, c[0x0][0x1cc], R3, 0x1, P0 ;  /* 0x0000730002027a11 */ /* 0x000fe200000f0c03 */
[----:B-1---5:R-:W-:-:S05]  /*1c00*/  @!P6 BRA `(.L_x_63) ;  /* 0x000026a00000e947 */ /* 0x022fca0003800000 */
[C---:B------:R-:W-:Y:S01]  /*1c10*/  IMAD R13, R102.reuse, UR7, RZ ;  /* 0x00000007660d7c24 */ /* 0x040fe2000f8e02ff */
[----:B------:R-:W-:Y:S01]  /*1c20*/  ISETP.NE.AND P0, PT, RZ, UR4, PT ;  /* 0x00000004ff007c0c */ /* 0x000fe2000bf05270 */
[C---:B------:R-:W-:Y:S01]  /*1c30*/  IMAD R3, R102.reuse, UR26, RZ ;  /* 0x0000001a66037c24 */ /* 0x040fe2000f8e02ff */
[----:B------:R-:W-:Y:S01]  /*1c40*/  SHF.R.S32.HI R0, RZ, 0x1f, R102 ;  /* 0x0000001fff007819 */ /* 0x000fe20000011466 */
[----:B------:R-:W-:Y:S01]  /*1c50*/  IMAD.WIDE.U32 R4, R102, UR6, RZ ;  /* 0x0000000666047c25 */ /* 0x000fe2000f8e00ff */
[----:B------:R-:W-:Y:S03]  /*1c60*/  IADD3 R68, -R72, UR17, RZ ;  /* 0x0000001148447c10 */ /* 0x000fe6000fffe1ff */
[----:B------:R-:W-:Y:S01]  /*1c70*/  IMAD R13, R0, UR6, R13 ;  /* 0x00000006000d7c24 */ /* 0x000fe2000f8e020d */
[----:B------:R-:W-:Y:S01]  /*1c80*/  IMNMX R68, R68, 0x20, PT ;  /* 0x0000002044447817 */ /* 0x000fe20003800200 */
[----:B------:R-:W-:Y:S02]  /*1c90*/  IMAD R3, R0, UR27, R3 ;  /* 0x0000001b00037c24 */ /* 0x000fe4000f8e0203 */
[----:B------:R-:W-:Y:S01]  /*1ca0*/  IMAD.WIDE.U32 R6, R102, UR27, RZ ;  /* 0x0000001b66067c25 */ /* 0x000fe2000f8e00ff */
[----:B------:R-:W-:Y:S04]  /*1cb0*/  IADD3 R0, R5, R13, RZ ;  /* 0x0000000d05007210 */ /* 0x000fe80007ffe0ff */
[----:B------:R-:W-:Y:S01]  /*1cc0*/  IADD3 R3, R7, R3, RZ ;  /* 0x0000000307037210 */ /* 0x000fe20007ffe0ff */
[----:B------:R-:W-:-:S05]  /*1cd0*/  @!P0 BRA `(.L_x_64) ;  /* 0x000012d000008947 */ /* 0x000fca0003800000 */
[----:B------:R-:W-:Y:S01]  /*1ce0*/  ISETP.GE.AND P2, PT, R109, R68, PT ;  /* 0x000000446d00720c */ /* 0x000fe20003f46270 */
[----:B------:R-:W-:Y:S01]  /*1cf0*/  BSSY B0, `(.L_x_65) ;  /* 0x0000026000007945 */ /* 0x000fe20003800000 */
[----:B------:R-:W-:Y:S01]  /*1d00*/  CS2R R18, SRZ ;  /* 0x0000000000127805 */ /* 0x000fe2000001ff00 */
[----:B------:R-:W-:Y:S01]  /*1d10*/  CS2R R26, SRZ ;  /* 0x00000000001a7805 */ /* 0x000fe2000001ff00 */
[----:B------:R-:W-:Y:S01]  /*1d20*/  CS2R R32, SRZ ;  /* 0x0000000000207805 */ /* 0x000fe2000001ff00 */
[----:B------:R-:W-:Y:S01]  /*1d30*/  CS2R R30, SRZ ;  /* 0x00000000001e7805 */ /* 0x000fe2000001ff00 */
[----:B------:R-:W-:Y:S01]  /*1d40*/  CS2R R42, SRZ ;  /* 0x00000000002a7805 */ /* 0x000fe2000001ff00 */
[----:B------:R-:W-:Y:S01]  /*1d50*/  CS2R R46, SRZ ;  /* 0x00000000002e7805 */ /* 0x000fe2000001ff00 */
[----:B------:R-:W-:Y:S01]  /*1d60*/  CS2R R50, SRZ ;  /* 0x0000000000327805 */ /* 0x000fe2000001ff00 */
[----:B------:R-:W-:Y:S04]  /*1d70*/  CS2R R52, SRZ ;  /* 0x0000000000347805 */ /* 0x000fe8000001ff00 */
[----:B------:R-:W-:-:S05]  /*1d80*/  @P2 BRA `(.L_x_66) ;  /* 0x000001c000002947 */ /* 0x000fca0003800000 */
[----:B------:R-:W-:Y:S01]  /*1d90*/  IADD3 R4, P1, R110, R4, RZ ;  /* 0x000000046e047210 */ /* 0x000fe20007f3e0ff */
[----:B------:R-:W-:Y:S01]  /*1da0*/  CS2R R30, SRZ ;  /* 0x00000000001e7805 */ /* 0x000fe2000001ff00 */
[----:B------:R-:W-:Y:S01]  /*1db0*/  IADD3 R6, P0, R112, R6, RZ ;  /* 0x0000000670067210 */ /* 0x000fe20007f1e0ff */
[----:B------:R-:W-:Y:S01]  /*1dc0*/  CS2R R52, SRZ ;  /* 0x0000000000347805 */ /* 0x000fe2000001ff00 */
[----:B------:R-:W-:Y:S01]  /*1dd0*/  CS2R R32, SRZ ;  /* 0x0000000000207805 */ /* 0x000fe2000001ff00 */
[----:B------:R-:W-:Y:S01]  /*1de0*/  IMAD.X R5, R0, 0x1, R73, P1 ;  /* 0x0000000100057824 */ /* 0x000fe200008e0649 */
[----:B------:R-:W-:Y:S01]  /*1df0*/  LEA R20, P1, R4, c[0x0][0x270], 0x1 ;  /* 0x00009c0004147a11 */ /* 0x000fe200078208ff */
[----:B------:R-:W-:Y:S01]  /*1e00*/  IMAD.X R3, R3, 0x1, R74, P0 ;  /* 0x0000000103037824 */ /* 0x000fe200000e064a */
[----:B------:R-:W-:Y:S01]  /*1e10*/  LEA R22, P0, R6, c[0x0][0x288], 0x1 ;  /* 0x0000a20006167a11 */ /* 0x000fe200078008ff */
[----:B------:R-:W-:Y:S01]  /*1e20*/  CS2R R50, SRZ ;  /* 0x0000000000327805 */ /* 0x000fe2000001ff00 */
[----:B------:R-:W-:Y:S01]  /*1e30*/  LEA.HI.X R21, R4, c[0x0][0x274], R5, 0x1, P1 ;  /* 0x00009d0004157a11 */ /* 0x000fe200008f0c05 */
[----:B------:R-:W-:Y:S01]  /*1e40*/  CS2R R26, SRZ ;  /* 0x00000000001a7805 */ /* 0x000fe2000001ff00 */
[----:B------:R-:W-:Y:S01]  /*1e50*/  ISETP.GE.AND P1, PT, R14, c[0x0][0x27c], PT ;  /* 0x00009f000e007a0c */ /* 0x000fe20003f26270 */
[----:B------:R-:W-:Y:S01]  /*1e60*/  CS2R R18, SRZ ;  /* 0x0000000000127805 */ /* 0x000fe2000001ff00 */
[----:B------:R-:W-:Y:S01]  /*1e70*/  LEA.HI.X R23, R6, c[0x0][0x28c], R3, 0x1, P0 ;  /* 0x0000a30006177a11 */ /* 0x000fe200000f0c03 */
[----:B------:R-:W-:Y:S01]  /*1e80*/  CS2R R46, SRZ ;  /* 0x00000000002e7805 */ /* 0x000fe2000001ff00 */
[----:B------:R-:W-:Y:S01]  /*1e90*/  ISETP.GE.AND P0, PT, R9, c[0x0][0x27c], PT ;  /* 0x00009f0009007a0c */ /* 0x000fe20003f06270 */
[----:B------:R-:W-:Y:S08]  /*1ea0*/  CS2R R42, SRZ ;  /* 0x00000000002a7805 */ /* 0x000ff0000001ff00 */
[----:B------:R1:W5:Y:S04]  /*1eb0*/  @!P1 LDG.E.64 R30, [R20.64] ;  /* 0x00000016141e9981 */ /* 0x000368000c1e1b00 */
[----:B------:R1:W5:Y:S01]  /*1ec0*/  @!P1 LDG.E.64 R52, [R22.64] ;  /* 0x0000001616349981 */ /* 0x000362000c1e1b00 */
[----:B------:R-:W-:Y:S03]  /*1ed0*/  ISETP.GE.AND P1, PT, R12, c[0x0][0x27c], PT ;  /* 0x00009f000c007a0c */ /* 0x000fe60003f26270 */
[----:B------:R1:W5:Y:S04]  /*1ee0*/  @!P0 LDG.E.64 R32, [R20.64+0x40] ;  /* 0x0000401614208981 */ /* 0x000368000c1e1b00 */
[----:B------:R1:W5:Y:S01]  /*1ef0*/  @!P0 LDG.E.64 R50, [R22.64+0x40] ;  /* 0x0000401616328981 */ /* 0x000362000c1e1b00 */
[----:B------:R-:W-:Y:S05]  /*1f00*/  ISETP.GE.AND P0, PT, R10, c[0x0][0x27c], PT ;  /* 0x00009f000a007a0c */ /* 0x000fea0003f06270 */
[----:B------:R1:W5:Y:S04]  /*1f10*/  @!P1 LDG.E.64 R26, [R20.64+0x80] ;  /* 0x00008016141a9981 */ /* 0x000368000c1e1b00 */
[----:B------:R1:W5:Y:S04]  /*1f20*/  @!P1 LDG.E.64 R46, [R22.64+0x80] ;  /* 0x00008016162e9981 */ /* 0x000368000c1e1b00 */
[----:B------:R1:W5:Y:S04]  /*1f30*/  @!P0 LDG.E.64 R18, [R20.64+0xc0] ;  /* 0x0000c01614128981 */ /* 0x000368000c1e1b00 */
[----:B------:R1:W5:Y:S02]  /*1f40*/  @!P0 LDG.E.64 R42, [R22.64+0xc0] ;  /* 0x0000c016162a8981 */ /* 0x000364000c1e1b00 */
.L_x_66:
[----:B------:R-:W-:Y:S05]  /*1f50*/  BSYNC B0 ;  /* 0x0000000000007941 */ /* 0x000fea0003800000 */
.L_x_65:
[----:B------:R3:W4:Y:S04]  /*1f60*/  SHFL.IDX PT, R57, R2, RZ, 0x181f ;  /* 0x00181fff02397589 */ /* 0x00072800000e0000 */
[----:B------:R-:W1:Y:S01]  /*1f70*/  SHFL.IDX PT, R55, R55, RZ, 0x181f ;  /* 0x00181fff37377589 */ /* 0x000e6200000e0000 */
[----:B------:R-:W-:-:S05]  /*1f80*/  @P2 BRA `(.L_x_67) ;  /* 0x000024d000002947 */ /* 0x000fca0003800000 */
[----:B------:R-:W-:Y:S01]  /*1f90*/  ISETP.GE.AND P0, PT, R16, c[0x0][0x1d4], PT ;  /* 0x0000750010007a0c */ /* 0x000fe20003f06270 */
[----:B---3-5:R-:W-:Y:S01]  /*1fa0*/  IMAD.MOV.U32 R2, RZ, RZ, R26 ;  /* 0x000000ffff027224 */ /* 0x028fe200078e001a */
[----:B------:R-:W-:Y:S01]  /*1fb0*/  BSSY B0, `(.L_x_68) ;  /* 0x0000052000007945 */ /* 0x000fe20003800000 */
[----:B------:R-:W-:Y:S02]  /*1fc0*/  IMAD.MOV.U32 R0, RZ, RZ, R27 ;  /* 0x000000ffff007224 */ /* 0x000fe400078e001b */
[----:B-1----:R-:W-:Y:S01]  /*1fd0*/  IMAD.MOV.U32 R21, RZ, RZ, R42 ;  /* 0x000000ffff157224 */ /* 0x002fe200078e002a */
[----:B------:R-:W-:Y:S01]  /*1fe0*/  PRMT R8, R2, 0x7610, R8 ;  /* 0x0000761002087816 */ /* 0x000fe20000000008 */
[----:B------:R-:W-:Y:S01]  /*1ff0*/  IMAD.MOV.U32 R20, RZ, RZ, R43 ;  /* 0x000000ffff147224 */ /* 0x000fe200078e002b */
        /* <DEDUP_REMOVED lines=16> */
[----:B------:R-:W-:Y:S02]  /*2100*/  PRMT R44, R22, 0x7610, R44 ;  /* 0x00007610162c7816 */ /* 0x000fe4000000002c */
[----:B------:R-:W-:Y:S02]  /*2110*/  PRMT R49, R21, 0x7610, R49 ;  /* 0x0000761015317816 */ /* 0x000fe40000000031 */
[----:B------:R-:W-:Y:S01]  /*2120*/  PRMT R48, R20, 0x7610, R48 ;  /* 0x0000761014307816 */ /* 0x000fe20000000030 */
[----:B------:R-:W-:-:S05]  /*2130*/  @P0 BRA `(.L_x_69) ;  /* 0x0000039000000947 */ /* 0x000fca0003800000 */
[----:B------:R-:W-:Y:S01]  /*2140*/  ISETP.GE.AND P0, PT, R14, c[0x0][0x27c], PT ;  /* 0x00009f000e007a0c */ /* 0x000fe20003f06270 */
[----:B------:R-:W1:Y:S01]  /*2150*/  LDS.128 R20, [R103+0xc080] ;  /* 0x00c0800067147984 */ /* 0x000e620000000c00 */
[----:B------:R-:W-:Y:S01]  /*2160*/  MOV R28, R30 ;  /* 0x0000001e001c7202 */ /* 0x000fe20000000f00 */
[----:B------:R-:W-:Y:S01]  /*2170*/  IMAD.MOV.U32 R36, RZ, RZ, R52 ;  /* 0x000000ffff247224 */ /* 0x000fe200078e0034 */
[C---:B------:R-:W-:Y:S01]  /*2180*/  LEA R62, P1, R16.reuse, R55, 0x1 ;  /* 0x00000037103e7211 */ /* 0x040fe200078208ff */
[----:B------:R-:W-:Y:S02]  /*2190*/  IMAD.MOV.U32 R25, RZ, RZ, R31 ;  /* 0x000000ffff197224 */ /* 0x000fe400078e001f */
[----:B------:R-:W-:Y:S01]  /*21a0*/  IMAD.MOV.U32 R39, RZ, RZ, R53 ;  /* 0x000000ffff277224 */ /* 0x000fe200078e0035 */
[----:B----4-:R-:W-:Y:S05]  /*21b0*/  LEA.HI.X R63, R16, R57, R17, 0x1, P1 ;  /* 0x00000039103f7211 */ /* 0x010fea00008f0c11 */
[----:B------:R-:W-:Y:S02]  /*21c0*/  @!P0 SHF.R.U64 R35, R52, 0x10, R53 ;  /* 0x0000001034238819 */ /* 0x000fe40000001235 */
[--C-:B------:R-:W-:Y:S02]  /*21d0*/  @!P0 SHF.R.U64 R29, R30, 0x10, R31.reuse ;  /* 0x000000101e1d8819 */ /* 0x100fe4000000121f */
[----:B------:R-:W-:Y:S02]  /*21e0*/  @!P0 SHF.R.U32.HI R30, RZ, 0x10, R31 ;  /* 0x00000010ff1e8819 */ /* 0x000fe4000001161f */
[----:B------:R-:W-:Y:S02]  /*21f0*/  @!P0 PRMT R36, R36, 0x5410, R35 ;  /* 0x0000541024248816 */ /* 0x000fe40000000023 */
[----:B------:R-:W-:Y:S02]  /*2200*/  @!P0 PRMT R28, R28, 0x5410, R29 ;  /* 0x000054101c1c8816 */ /* 0x000fe4000000001d */
[----:B------:R-:W-:Y:S01]  /*2210*/  @!P0 PRMT R25, R25, 0x5410, R30 ;  /* 0x0000541019198816 */ /* 0x000fe2000000001e */
[----:B------:R-:W-:Y:S01]  /*2220*/  @!P0 IMAD.U32 R35, R36, 0x10000, RZ ;  /* 0x0001000024238824 */ /* 0x000fe200078e00ff */
[----:B------:R-:W-:Y:S02]  /*2230*/  @!P0 SHF.R.U32.HI R34, RZ, 0x10, R53 ;  /* 0x00000010ff228819 */ /* 0x000fe40000011635 */
[----:B------:R-:W-:Y:S02]  /*2240*/  @!P0 SHF.L.U32 R29, R28, 0x10, RZ ;  /* 0x000000101c1d8819 */ /* 0x000fe400000006ff */
[----:B------:R-:W-:Y:S02]  /*2250*/  @!P0 LOP3.LUT R36, R36, 0xffff0000, RZ, 0xc0, !PT ;  /* 0xffff000024248812 */ /* 0x000fe400078ec0ff */
[----:B------:R-:W-:Y:S02]  /*2260*/  @!P0 PRMT R39, R39, 0x5410, R34 ;  /* 0x0000541027278816 */ /* 0x000fe40000000022 */
[----:B------:R-:W-:Y:S01]  /*2270*/  @!P0 LOP3.LUT R28, R28, 0xffff0000, RZ, 0xc0, !PT ;  /* 0xffff00001c1c8812 */ /* 0x000fe200078ec0ff */
[C---:B-1----:R-:W-:Y:S01]  /*2280*/  @!P0 IMAD.U32 R34, R20.reuse, 0x10000, RZ ;  /* 0x0001000014228824 */ /* 0x042fe200078e00ff */
[----:B------:R-:W-:Y:S01]  /*2290*/  @!P0 LOP3.LUT R30, R20, 0xffff0000, RZ, 0xc0, !PT ;  /* 0xffff0000141e8812 */ /* 0x000fe200078ec0ff */
[C---:B------:R-:W-:Y:S01]  /*22a0*/  @!P0 IMAD.U32 R37, R21.reuse, 0x10000, RZ ;  /* 0x0001000015258824 */ /* 0x040fe200078e00ff */
[----:B------:R-:W-:Y:S02]  /*22b0*/  @!P0 LOP3.LUT R31, R21, 0xffff0000, RZ, 0xc0, !PT ;  /* 0xffff0000151f8812 */ /* 0x000fe400078ec0ff */
[C---:B------:R-:W-:Y:S01]  /*22c0*/  @!P0 SHF.L.U32 R38, R23.reuse, 0x10, RZ ;  /* 0x0000001017268819 */ /* 0x040fe200000006ff */
[C---:B------:R-:W-:Y:S02]  /*22d0*/  @!P0 FMUL.FTZ R59, R30.reuse, R35 ;  /* 0x000000231e3b8220 */ /* 0x040fe40000410000 */
[-C--:B------:R-:W-:Y:S01]  /*22e0*/  @!P0 FMUL.FTZ R0, R30, R29.reuse ;  /* 0x0000001d1e008220 */ /* 0x080fe20000410000 */
[----:B------:R-:W-:Y:S01]  /*22f0*/  @!P0 LOP3.LUT R30, R23, 0xffff0000, RZ, 0xc0, !PT ;  /* 0xffff0000171e8812 */ /* 0x000fe200078ec0ff */
[----:B------:R-:W-:Y:S02]  /*2300*/  @!P0 FMUL.FTZ R61, R31, R36 ;  /* 0x000000241f3d8220 */ /* 0x000fe40000410000 */
[----:B------:R-:W-:Y:S01]  /*2310*/  @!P0 FFMA.FTZ R59, R34, R29, -R59 ;  /* 0x0000001d223b8223 */ /* 0x000fe2000001083b */
[----:B------:R-:W-:Y:S01]  /*2320*/  @!P0 LOP3.LUT R29, R22, 0xffff0000, RZ, 0xc0, !PT ;  /* 0xffff0000161d8812 */ /* 0x000fe200078ec0ff */
[----:B------:R-:W-:Y:S01]  /*2330*/  @!P0 FFMA.FTZ R0, R35, R34, R0 ;  /* 0x0000002223008223 */ /* 0x000fe20000010000 */
[----:B------:R-:W-:Y:S01]  /*2340*/  @!P0 SHF.L.U32 R34, R39, 0x10, RZ ;  /* 0x0000001027228819 */ /* 0x000fe200000006ff */
[-C--:B------:R-:W-:Y:S01]  /*2350*/  @!P0 FMUL.FTZ R2, R31, R28.reuse ;  /* 0x0000001c1f028220 */ /* 0x080fe20000410000 */
[----:B------:R-:W-:Y:S01]  /*2360*/  @!P0 LOP3.LUT R39, R39, 0xffff0000, RZ, 0xc0, !PT ;  /* 0xffff000027278812 */ /* 0x000fe200078ec0ff */
[----:B------:R-:W-:Y:S01]  /*2370*/  @!P0 FFMA.FTZ R61, R37, R28, -R61 ;  /* 0x0000001c253d8223 */ /* 0x000fe2000001083d */
[----:B------:R-:W-:Y:S01]  /*2380*/  @!P0 F2FP.BF16.PACK_AB R59, R0, R59 ;  /* 0x0000003b003b823e */ /* 0x000fe200000010ff */
[C---:B------:R-:W-:Y:S01]  /*2390*/  @!P0 IMAD.U32 R28, R25.reuse, 0x10000, RZ ;  /* 0x00010000191c8824 */ /* 0x040fe200078e00ff */
[----:B------:R-:W-:Y:S01]  /*23a0*/  @!P0 LOP3.LUT R25, R25, 0xffff0000, RZ, 0xc0, !PT ;  /* 0xffff000019198812 */ /* 0x000fe200078ec0ff */
[----:B------:R-:W-:Y:S02]  /*23b0*/  @!P0 IMAD.U32 R35, R22, 0x10000, RZ ;  /* 0x0001000016238824 */ /* 0x000fe400078e00ff */
[C---:B------:R-:W-:Y:S02]  /*23c0*/  @!P0 FMUL.FTZ R3, R29.reuse, R28 ;  /* 0x0000001c1d038220 */ /* 0x040fe40000410000 */
[----:B------:R-:W-:Y:S02]  /*23d0*/  @!P0 FMUL.FTZ R54, R29, R34 ;  /* 0x000000221d368220 */ /* 0x000fe40000410000 */
[C---:B------:R-:W-:Y:S02]  /*23e0*/  @!P0 FMUL.FTZ R56, R30.reuse, R39 ;  /* 0x000000271e388220 */ /* 0x040fe40000410000 */
[----:B------:R-:W-:Y:S02]  /*23f0*/  @!P0 FMUL.FTZ R4, R30, R25 ;  /* 0x000000191e048220 */ /* 0x000fe40000410000 */
[----:B------:R-:W-:Y:S02]  /*2400*/  @!P0 FFMA.FTZ R2, R36, R37, R2 ;  /* 0x0000002524028223 */ /* 0x000fe40000010002 */
[----:B------:R-:W-:Y:S02]  /*2410*/  @!P0 FFMA.FTZ R3, R34, R35, R3 ;  /* 0x0000002322038223 */ /* 0x000fe40000010003 */
[----:B------:R-:W-:Y:S01]  /*2420*/  @!P0 FFMA.FTZ R54, R35, R28, -R54 ;  /* 0x0000001c23368223 */ /* 0x000fe20000010836 */
[----:B------:R-:W-:Y:S01]  /*2430*/  @!P0 F2FP.BF16.PACK_AB R58, R2, R61 ;  /* 0x0000003d023a823e */ /* 0x000fe200000010ff */
[----:B------:R-:W-:Y:S02]  /*2440*/  @!P0 FFMA.FTZ R56, R38, R25, -R56 ;  /* 0x0000001926388223 */ /* 0x000fe40000010838 */
[----:B------:R-:W-:Y:S01]  /*2450*/  @!P0 FFMA.FTZ R4, R39, R38, R4 ;  /* 0x0000002627048223 */ /* 0x000fe20000010004 */
[----:B------:R-:W-:Y:S01]  /*2460*/  @!P0 F2FP.BF16.PACK_AB R54, R3, R54 ;  /* 0x000000360336823e */ /* 0x000fe200000010ff */
[----:B------:R-:W-:Y:S01]  /*2470*/  @!P0 IMAD.MOV.U32 R20, RZ, RZ, R59 ;  /* 0x000000ffff148224 */ /* 0x000fe200078e003b */
[----:B------:R-:W-:Y:S02]  /*2480*/  @!P0 MOV R21, R58 ;  /* 0x0000003a00158202 */ /* 0x000fe40000000f00 */
[----:B------:R-:W-:Y:S01]  /*2490*/  @!P0 F2FP.BF16.PACK_AB R61, R4, R56 ;  /* 0x00000038043d823e */ /* 0x000fe200000010ff */
[----:B------:R-:W-:Y:S03]  /*24a0*/  @!P0 IMAD.MOV.U32 R22, RZ, RZ, R54 ;  /* 0x000000ffff168224 */ /* 0x000fe600078e0036 */
[----:B------:R-:W-:Y:S05]  /*24b0*/  @!P0 MOV R23, R61 ;  /* 0x0000003d00178202 */ /* 0x000fea0000000f00 */
[----:B------:R1:W-:Y:S02]  /*24c0*/  ST.E.128 [R62.64], R20 ;  /* 0x000000143e007985 */ /* 0x0003e4000c101d16 */
.L_x_69:
[----:B------:R-:W-:Y:S05]  /*24d0*/  BSYNC B0 ;  /* 0x0000000000007941 */ /* 0x000fea0003800000 */
.L_x_68:
[----:B------:R-:W-:Y:S01]  /*24e0*/  ISETP.GE.AND P0, PT, R11, c[0x0][0x1d4], PT ;  /* 0x000075000b007a0c */ /* 0x000fe20003f06270 */
[----:B------:R-:W-:Y:S01]  /*24f0*/  @!UPT UIADD3 URZ, URZ, URZ, URZ ;  /* 0x0000003f3f3ff290 */ /* 0x000fe2000fffe03f */
[----:B------:R-:W-:Y:S11]  /*2500*/  BSSY B0, `(.L_x_70) ;  /* 0x0000037000007945 */ /* 0x000ff60003800000 */
[----:B------:R-:W-:-:S05]  /*2510*/  @P0 BRA `(.L_x_71) ;  /* 0x0000035000000947 */ /* 0x000fca0003800000 */
[----:B------:R-:W-:Y:S01]  /*2520*/  ISETP.GE.AND P0, PT, R9, c[0x0][0x27c], PT ;  /* 0x00009f0009007a0c */ /* 0x000fe20003f06270 */
[----:B-1----:R-:W1:Y:S01]  /*2530*/  LDS.128 R20, [R103+0xd080] ;  /* 0x00d0800067147984 */ /* 0x002e620000000c00 */
[C---:B------:R-:W-:Y:S04]  /*2540*/  LEA R58, P1, R96.reuse, R55, 0x1 ;  /* 0x00000037603a7211 */ /* 0x040fe800078208ff */
[----:B----4-:R-:W-:Y:S07]  /*2550*/  LEA.HI.X R59, R96, R57, R87, 0x1, P1 ;  /* 0x00000039603b7211 */ /* 0x010fee00008f0c57 */
[----:B------:R-:W-:Y:S02]  /*2560*/  @!P0 SHF.R.U64 R30, R50, 0x10, R51 ;  /* 0x00000010321e8819 */ /* 0x000fe40000001233 */
[----:B------:R-:W-:Y:S02]  /*2570*/  @!P0 SHF.R.U64 R25, R32, 0x10, R33 ;  /* 0x0000001020198819 */ /* 0x000fe40000001221 */
[----:B------:R-:W-:Y:S02]  /*2580*/  @!P0 PRMT R49, R49, 0x5410, R30 ;  /* 0x0000541031318816 */ /* 0x000fe4000000001e */
[----:B------:R-:W-:Y:S02]  /*2590*/  @!P0 PRMT R24, R24, 0x5410, R25 ;  /* 0x0000541018188816 */ /* 0x000fe40000000019 */
[C---:B------:R-:W-:Y:S01]  /*25a0*/  @!P0 LOP3.LUT R34, R49.reuse, 0xffff0000, RZ, 0xc0, !PT ;  /* 0xffff000031228812 */ /* 0x040fe200078ec0ff */
[----:B------:R-:W-:Y:S01]  /*25b0*/  @!P0 IMAD.U32 R31, R49, 0x10000, RZ ;  /* 0x00010000311f8824 */ /* 0x000fe200078e00ff */
[----:B------:R-:W-:Y:S01]  /*25c0*/  @!P0 SHF.R.U32.HI R32, RZ, 0x10, R33 ;  /* 0x00000010ff208819 */ /* 0x000fe20000011621 */
[C---:B------:R-:W-:Y:S01]  /*25d0*/  @!P0 IMAD.U32 R25, R24.reuse, 0x10000, RZ ;  /* 0x0001000018198824 */ /* 0x040fe200078e00ff */
[----:B------:R-:W-:Y:S02]  /*25e0*/  @!P0 SHF.R.U32.HI R51, RZ, 0x10, R51 ;  /* 0x00000010ff338819 */ /* 0x000fe40000011633 */
[----:B------:R-:W-:Y:S02]  /*25f0*/  @!P0 LOP3.LUT R24, R24, 0xffff0000, RZ, 0xc0, !PT ;  /* 0xffff000018188812 */ /* 0x000fe400078ec0ff */
[----:B------:R-:W-:Y:S02]  /*2600*/  @!P0 PRMT R13, R13, 0x5410, R32 ;  /* 0x000054100d0d8816 */ /* 0x000fe40000000020 */
[----:B------:R-:W-:Y:S04]  /*2610*/  @!P0 PRMT R48, R48, 0x5410, R51 ;  /* 0x0000541030308816 */ /* 0x000fe80000000033 */
[----:B------:R-:W-:Y:S01]  /*2620*/  @!P0 LOP3.LUT R37, R48, 0xffff0000, RZ, 0xc0, !PT ;  /* 0xffff000030258812 */ /* 0x000fe200078ec0ff */
[C---:B-1----:R-:W-:Y:S01]  /*2630*/  @!P0 IMAD.U32 R30, R20.reuse, 0x10000, RZ ;  /* 0x00010000141e8824 */ /* 0x042fe200078e00ff */
[----:B------:R-:W-:Y:S01]  /*2640*/  @!P0 LOP3.LUT R28, R20, 0xffff0000, RZ, 0xc0, !PT ;  /* 0xffff0000141c8812 */ /* 0x000fe200078ec0ff */
[----:B------:R-:W-:Y:S01]  /*2650*/  @!P0 IMAD.U32 R36, R23, 0x10000, RZ ;  /* 0x0001000017248824 */ /* 0x000fe200078e00ff */
[C---:B------:R-:W-:Y:S02]  /*2660*/  @!P0 LOP3.LUT R29, R21.reuse, 0xffff0000, RZ, 0xc0, !PT ;  /* 0xffff0000151d8812 */ /* 0x040fe400078ec0ff */
[----:B------:R-:W-:Y:S01]  /*2670*/  @!P0 SHF.L.U32 R35, R21, 0x10, RZ ;  /* 0x0000001015238819 */ /* 0x000fe200000006ff */
[C---:B------:R-:W-:Y:S02]  /*2680*/  @!P0 FMUL.FTZ R39, R28.reuse, R31 ;  /* 0x0000001f1c278220 */ /* 0x040fe40000410000 */
[----:B------:R-:W-:Y:S02]  /*2690*/  @!P0 FMUL.FTZ R53, R29, R34 ;  /* 0x000000221d358220 */ /* 0x000fe40000410000 */
[-C--:B------:R-:W-:Y:S01]  /*26a0*/  @!P0 FMUL.FTZ R0, R28, R25.reuse ;  /* 0x000000191c008220 */ /* 0x080fe20000410000 */
[----:B------:R-:W-:Y:S01]  /*26b0*/  @!P0 LOP3.LUT R28, R23, 0xffff0000, RZ, 0xc0, !PT ;  /* 0xffff0000171c8812 */ /* 0x000fe200078ec0ff */
[----:B------:R-:W-:Y:S01]  /*26c0*/  @!P0 FFMA.FTZ R39, R30, R25, -R39 ;  /* 0x000000191e278223 */ /* 0x000fe20000010827 */
[----:B------:R-:W-:Y:S01]  /*26d0*/  @!P0 LOP3.LUT R25, R22, 0xffff0000, RZ, 0xc0, !PT ;  /* 0xffff000016198812 */ /* 0x000fe200078ec0ff */
[-C--:B------:R-:W-:Y:S02]  /*26e0*/  @!P0 FMUL.FTZ R2, R29, R24.reuse ;  /* 0x000000181d028220 */ /* 0x080fe40000410000 */
[----:B------:R-:W-:Y:S01]  /*26f0*/  @!P0 FFMA.FTZ R53, R35, R24, -R53 ;  /* 0x0000001823358223 */ /* 0x000fe20000010835 */
[----:B------:R-:W-:Y:S01]  /*2700*/  @!P0 SHF.L.U32 R24, R13, 0x10, RZ ;  /* 0x000000100d188819 */ /* 0x000fe200000006ff */
[----:B------:R-:W-:Y:S01]  /*2710*/  @!P0 FFMA.FTZ R0, R31, R30, R0 ;  /* 0x0000001e1f008223 */ /* 0x000fe20000010000 */
[----:B------:R-:W-:Y:S01]  /*2720*/  @!P0 LOP3.LUT R13, R13, 0xffff0000, RZ, 0xc0, !PT ;  /* 0xffff00000d0d8812 */ /* 0x000fe200078ec0ff */
[----:B------:R-:W-:Y:S02]  /*2730*/  @!P0 IMAD.U32 R30, R48, 0x10000, RZ ;  /* 0x00010000301e8824 */ /* 0x000fe400078e00ff */
[----:B------:R-:W-:Y:S01]  /*2740*/  @!P0 IMAD.U32 R31, R22, 0x10000, RZ ;  /* 0x00010000161f8824 */ /* 0x000fe200078e00ff */
[----:B------:R-:W-:Y:S01]  /*2750*/  @!P0 F2FP.BF16.PACK_AB R39, R0, R39 ;  /* 0x000000270027823e */ /* 0x000fe200000010ff */
        /* <DEDUP_REMOVED lines=17> */
.L_x_71:
[----:B------:R-:W-:Y:S05]  /*2870*/  BSYNC B0 ;  /* 0x0000000000007941 */ /* 0x000fea0003800000 */
.L_x_70:
        /* <DEDUP_REMOVED lines=57> */
.L_x_73:
[----:B------:R-:W-:Y:S05]  /*2c10*/  BSYNC B0 ;  /* 0x0000000000007941 */ /* 0x000fea0003800000 */
.L_x_72:
[----:B------:R-:W-:Y:S11]  /*2c20*/  ISETP.GE.AND P0, PT, R106, c[0x0][0x1d4], PT ;  /* 0x000075006a007a0c */ /* 0x000ff60003f06270 */
[----:B------:R-:W-:Y:S02]  /*2c30*/  @!UPT UIADD3 URZ, URZ, URZ, URZ ;  /* 0x0000003f3f3ff290 */ /* 0x000fe4000fffe03f */
        /* <DEDUP_REMOVED lines=53> */
[----:B------:R1:W-:Y:S01]  /*2f90*/  ST.E.128 [R36.64], R20 ;  /* 0x0000001424007985 */ /* 0x0003e2000c101d16 */
[----:B------:R-:W-:-:S05]  /*2fa0*/  BRA `(.L_x_67) ;  /* 0x000014b000007947 */ /* 0x000fca0003800000 */
.L_x_64:
        /* <DEDUP_REMOVED lines=17> */
[C---:B------:R-:W-:Y:S01]  /*30c0*/  LEA R6, P1, R4.reuse, c[0x0][0x270], 0x1 ;  /* 0x00009c0004067a11 */ /* 0x040fe200078208ff */
[----:B------:R-:W-:Y:S01]  /*30d0*/  IMAD.X R0, R3, 0x1, R76, P0 ;  /* 0x0000000103007824 */ /* 0x000fe200000e064c */
[C---:B------:R-:W-:Y:S01]  /*30e0*/  LEA R18, P0, R5.reuse, c[0x0][0x288], 0x1 ;  /* 0x0000a20005127a11 */ /* 0x040fe200078008ff */
[----:B------:R-:W-:Y:S01]  /*30f0*/  CS2R R56, SRZ ;  /* 0x0000000000387805 */ /* 0x000fe2000001ff00 */
[----:B------:R-:W-:Y:S02]  /*3100*/  LEA.HI.X R7, R4, c[0x0][0x274], R7, 0x1, P1 ;  /* 0x00009d0004077a11 */ /* 0x000fe400008f0c07 */
[----:B------:R-:W-:Y:S02]  /*3110*/  ISETP.GE.AND P1, PT, R16, c[0x0][0x27c], PT ;  /* 0x00009f0010007a0c */ /* 0x000fe40003f26270 */
[----:B------:R-:W-:Y:S02]  /*3120*/  LEA.HI.X R19, R5, c[0x0][0x28c], R0, 0x1, P0 ;  /* 0x0000a30005137a11 */ /* 0x000fe400000f0c00 */
[----:B------:R-:W-:Y:S09]  /*3130*/  ISETP.GE.AND P0, PT, R11, c[0x0][0x27c], PT ;  /* 0x00009f000b007a0c */ /* 0x000ff20003f06270 */
[----:B------:R1:W5:Y:S04]  /*3140*/  @!P1 LDG.E.128 R32, [R6.64] ;  /* 0x0000001606209981 */ /* 0x000368000c1e1d00 */
[----:B------:R1:W5:Y:S04]  /*3150*/  @!P0 LDG.E.128 R24, [R6.64+0x80] ;  /* 0x0000801606188981 */ /* 0x000368000c1e1d00 */
[----:B------:R1:W5:Y:S04]  /*3160*/  @!P1 LDG.E.128 R40, [R18.64] ;  /* 0x0000001612289981 */ /* 0x000368000c1e1d00 */
[----:B------:R1:W5:Y:S02]  /*3170*/  @!P0 LDG.E.128 R56, [R18.64+0x80] ;  /* 0x0000801612388981 */ /* 0x000364000c1e1d00 */
.L_x_75:
[----:B------:R-:W-:Y:S05]  /*3180*/  BSYNC B0 ;  /* 0x0000000000007941 */ /* 0x000fea0003800000 */
.L_x_74:
[----:B------:R3:W4:Y:S04]  /*3190*/  SHFL.IDX PT, R127, R2, RZ, 0x181f ;  /* 0x00181fff027f7589 */ /* 0x00072800000e0000 */
[----:B------:R3:W1:Y:S01]  /*31a0*/  SHFL.IDX PT, R126, R55, RZ, 0x181f ;  /* 0x00181fff377e7589 */ /* 0x00066200000e0000 */
[----:B------:R-:W-:-:S05]  /*31b0*/  @P2 BRA `(.L_x_67) ;  /* 0x000012a000002947 */ /* 0x000fca0003800000 */
[----:B------:R-:W-:Y:S01]  /*31c0*/  ISETP.GE.AND P0, PT, R16, c[0x0][0x1d4], PT ;  /* 0x0000750010007a0c */ /* 0x000fe20003f06270 */
[----:B-----5:R-:W-:Y:S01]  /*31d0*/  IMAD.MOV.U32 R4, RZ, RZ, R26 ;  /* 0x000000ffff047224 */ /* 0x020fe200078e001a */
[----:B------:R-:W-:Y:S01]  /*31e0*/  IADD3 R129, -R90, c[0x0][0x1d4], RZ ;  /* 0x000075005a817a10 */ /* 0x000fe20007ffe1ff */
[----:B------:R-:W-:Y:S01]  /*31f0*/  IMAD.MOV.U32 R3, RZ, RZ, R27 ;  /* 0x000000ffff037224 */ /* 0x000fe200078e001b */
[----:B------:R-:W-:Y:S01]  /*3200*/  BSSY B0, `(.L_x_76) ;  /* 0x000008e000007945 */ /* 0x000fe20003800000 */
[----:B---3--:R-:W-:Y:S01]  /*3210*/  IMAD.MOV.U32 R2, RZ, RZ, R24 ;  /* 0x000000ffff027224 */ /* 0x008fe200078e0018 */
[----:B------:R-:W-:Y:S01]  /*3220*/  PRMT R28, R4, 0x7610, R28 ;  /* 0x00007610041c7816 */ /* 0x000fe2000000001c */
[----:B------:R-:W-:Y:S01]  /*3230*/  IMAD.MOV.U32 R0, RZ, RZ, R25 ;  /* 0x000000ffff007224 */ /* 0x000fe200078e0019 */
[----:B-1----:R-:W-:Y:S01]  /*3240*/  PRMT R19, R3, 0x7610, R19 ;  /* 0x0000761003137816 */ /* 0x002fe20000000013 */
        /* <DEDUP_REMOVED lines=11> */
[----:B------:R-:W-:Y:S01]  /*3300*/  SEL R131, R90, R129, !P3 ;  /* 0x000000815a837207 */ /* 0x000fe20005800000 */
[----:B------:R-:W1:Y:S01]  /*3310*/  LDS.128 R60, [R89+0xc080] ;  /* 0x00c08000593c7984 */ /* 0x000e620000000c00 */
[----:B------:R-:W-:Y:S01]  /*3320*/  ISETP.GE.AND P0, PT, R16, c[0x0][0x27c], PT ;  /* 0x00009f0010007a0c */ /* 0x000fe20003f06270 */
[----:B------:R-:W-:Y:S01]  /*3330*/  IMAD.MOV.U32 R38, RZ, RZ, R40 ;  /* 0x000000ffff267224 */ /* 0x000fe200078e0028 */
[----:B------:R-:W-:Y:S01]  /*3340*/  SHF.R.S32.HI R78, RZ, 0x1f, R131 ;  /* 0x0000001fff4e7819 */ /* 0x000fe20000011483 */
[----:B------:R-:W-:Y:S01]  /*3350*/  IMAD.MOV.U32 R30, RZ, RZ, R32 ;  /* 0x000000ffff1e7224 */ /* 0x000fe200078e0020 */
[----:B------:R-:W-:Y:S01]  /*3360*/  MOV R45, R41 ;  /* 0x00000029002d7202 */ /* 0x000fe20000000f00 */
[----:B------:R-:W-:Y:S01]  /*3370*/  IMAD.MOV.U32 R29, RZ, RZ, R33 ;  /* 0x000000ffff1d7224 */ /* 0x000fe200078e0021 */
[----:B------:R-:W-:Y:S01]  /*3380*/  LEA.HI R78, R78, R131, RZ, 0x4 ;  /* 0x000000834e4e7211 */ /* 0x000fe200078f20ff */
[----:B------:R-:W-:Y:S01]  /*3390*/  IMAD.MOV.U32 R47, RZ, RZ, R42 ;  /* 0x000000ffff2f7224 */ /* 0x000fe200078e002a */
[----:B------:R-:W-:Y:S02]  /*33a0*/  MOV R53, R43 ;  /* 0x0000002b00357202 */ /* 0x000fe40000000f00 */
[----:B------:R-:W-:Y:S03]  /*33b0*/  LEA.HI.SX32 R131, R78, R93, 0x1c ;  /* 0x0000005d4e837211 */ /* 0x000fe600078fe2ff */
[----:B------:R-:W-:Y:S02]  /*33c0*/  @!P0 SHF.R.U64 R39, R40, 0x10, R41 ;  /* 0x0000001028278819 */ /* 0x000fe40000001229 */
[----:B------:R-:W-:Y:S01]  /*33d0*/  IMAD.SHL.U32 R78, R131, 0x8, RZ ;  /* 0x00000008834e7824 */ /* 0x000fe200078e00ff */
[----:B------:R-:W-:Y:S02]  /*33e0*/  SHF.R.S32.HI R130, RZ, 0x1f, R131 ;  /* 0x0000001fff827819 */ /* 0x000fe40000011483 */
[----:B------:R-:W-:Y:S02]  /*33f0*/  @!P0 PRMT R40, R38, 0x5410, R39 ;  /* 0x0000541026288816 */ /* 0x000fe40000000027 */
[----:B------:R-:W-:Y:S02]  /*3400*/  LEA.HI R130, R130, R131, RZ, 0x3 ;  /* 0x0000008382827211 */ /* 0x000fe400078f18ff */
[----:B------:R-:W-:Y:S02]  /*3410*/  ISETP.GE.AND P1, PT, R78, c[0x0][0x1d4], PT ;  /* 0x000075004e007a0c */ /* 0x000fe40003f26270 */
[----:B------:R-:W-:Y:S01]  /*3420*/  @!P0 SHF.R.U32.HI R44, RZ, 0x10, R41 ;  /* 0x00000010ff2c8819 */ /* 0x000fe20000011629 */
[----:B------:R-:W-:Y:S01]  /*3430*/  IMAD.SHL.U32 R130, R130, 0x100, RZ ;  /* 0x0000010082827824 */ /* 0x000fe200078e00ff */
[----:B------:R-:W-:Y:S02]  /*3440*/  LOP3.LUT R132, R107, 0x38, R78, 0xf8, !PT ;  /* 0x000000386b847812 */ /* 0x000fe400078ef84e */
[--C-:B------:R-:W-:Y:S02]  /*3450*/  @!P0 SHF.R.U64 R42, R42, 0x10, R43.reuse ;  /* 0x000000102a2a8819 */ /* 0x100fe4000000122b */
[----:B------:R-:W-:Y:S02]  /*3460*/  LOP3.LUT R131, R132, R105, RZ, 0x3c, !PT ;  /* 0x0000006984837212 */ /* 0x000fe400078e3cff */
[----:B------:R-:W-:Y:S02]  /*3470*/  LOP3.LUT R130, R130, 0x7ffff800, RZ, 0xc0, !PT ;  /* 0x7ffff80082827812 */ /* 0x000fe400078ec0ff */
[----:B------:R-:W-:Y:S02]  /*3480*/  @!P0 PRMT R45, R45, 0x5410, R44 ;  /* 0x000054102d2d8816 */ /* 0x000fe4000000002c */
[----:B------:R-:W-:Y:S02]  /*3490*/  IADD3 R130, R131, R130, R104 ;  /* 0x0000008283827210 */ /* 0x000fe40007ffe068 */
[----:B------:R-:W-:Y:S01]  /*34a0*/  @!P0 SHF.R.U32.HI R46, RZ, 0x10, R43 ;  /* 0x00000010ff2e8819 */ /* 0x000fe2000001162b */
[C---:B-1----:R-:W-:Y:S01]  /*34b0*/  @!P0 IMAD.U32 R38, R60.reuse, 0x10000, RZ ;  /* 0x000100003c268824 */ /* 0x042fe200078e00ff */
[----:B------:R-:W-:Y:S01]  /*34c0*/  @!P0 LOP3.LUT R41, R60, 0xffff0000, RZ, 0xc0, !PT ;  /* 0xffff00003c298812 */ /* 0x000fe200078ec0ff */
[----:B------:R-:W-:Y:S01]  /*34d0*/  IMAD.SHL.U32 R128, R130, 0x2, RZ ;  /* 0x0000000282807824 */ /* 0x000fe200078e00ff */
[C---:B------:R-:W-:Y:S01]  /*34e0*/  @!P0 LOP3.LUT R44, R61.reuse, 0xffff0000, RZ, 0xc0, !PT ;  /* 0xffff00003d2c8812 */ /* 0x040fe200078ec0ff */
[----:B------:R-:W-:Y:S01]  /*34f0*/  @!P0 IMAD.U32 R43, R61, 0x10000, RZ ;  /* 0x000100003d2b8824 */ /* 0x000fe200078e00ff */
[C---:B------:R-:W-:Y:S01]  /*3500*/  @!P0 LOP3.LUT R49, R62.reuse, 0xffff0000, RZ, 0xc0, !PT ;  /* 0xffff00003e318812 */ /* 0x040fe200078ec0ff */
[----:B------:R-:W-:Y:S01]  /*3510*/  @!P0 IMAD.U32 R48, R62, 0x10000, RZ ;  /* 0x000100003e308824 */ /* 0x000fe200078e00ff */
[----:B------:R-:W1:Y:S01]  /*3520*/  LDS.128 R20, [R128+0xc080] ;  /* 0x00c0800080147984 */ /* 0x000e620000000c00 */
[C---:B------:R-:W-:Y:S01]  /*3530*/  @!P0 IMAD.U32 R51, R63.reuse, 0x10000, RZ ;  /* 0x000100003f338824 */ /* 0x040fe200078e00ff */
[----:B------:R-:W-:Y:S02]  /*3540*/  @!P0 LOP3.LUT R52, R63, 0xffff0000, RZ, 0xc0, !PT ;  /* 0xffff00003f348812 */ /* 0x000fe400078ec0ff */
[C---:B------:R-:W-:Y:S02]  /*3550*/  @!P0 SHF.L.U32 R39, R40.reuse, 0x10, RZ ;  /* 0x0000001028278819 */ /* 0x040fe400000006ff */
[----:B------:R-:W-:Y:S02]  /*3560*/  @!P0 LOP3.LUT R40, R40, 0xffff0000, RZ, 0xc0, !PT ;  /* 0xffff000028288812 */ /* 0x000fe400078ec0ff */
[----:B------:R-:W-:Y:S01]  /*3570*/  @!P0 SHF.R.U64 R31, R32, 0x10, R33 ;  /* 0x00000010201f8819 */ /* 0x000fe20000001221 */
[----:B------:R-:W-:Y:S01]  /*3580*/  IMAD.MOV.U32 R32, RZ, RZ, R35 ;  /* 0x000000ffff207224 */ /* 0x000fe200078e0023 */
[----:B------:R-:W-:Y:S01]  /*3590*/  @!P0 SHF.R.U32.HI R36, RZ, 0x10, R33 ;  /* 0x00000010ff248819 */ /* 0x000fe20000011621 */
[----:B------:R-:W-:Y:S01]  /*35a0*/  IMAD.MOV.U32 R33, RZ, RZ, R34 ;  /* 0x000000ffff217224 */ /* 0x000fe200078e0022 */
[--C-:B------:R-:W-:Y:S02]  /*35b0*/  @!P0 SHF.R.U64 R34, R34, 0x10, R35.reuse ;  /* 0x0000001022228819 */ /* 0x100fe40000001223 */
[----:B------:R-:W-:Y:S02]  /*35c0*/  @!P0 SHF.R.U32.HI R35, RZ, 0x10, R35 ;  /* 0x00000010ff238819 */ /* 0x000fe40000011623 */
[----:B------:R-:W-:Y:S02]  /*35d0*/  @!P0 PRMT R37, R30, 0x5410, R31 ;  /* 0x000054101e258816 */ /* 0x000fe4000000001f */
[----:B------:R-:W-:Y:S02]  /*35e0*/  @!P0 PRMT R30, R33, 0x5410, R34 ;  /* 0x00005410211e8816 */ /* 0x000fe40000000022 */
[----:B------:R-:W-:Y:S01]  /*35f0*/  @!P0 PRMT R31, R29, 0x5410, R36 ;  /* 0x000054101d1f8816 */ /* 0x000fe20000000024 */
[C---:B------:R-:W-:Y:S01]  /*3600*/  @!P0 IMAD.U32 R33, R37.reuse, 0x10000, RZ ;  /* 0x0001000025218824 */ /* 0x040fe200078e00ff */
[----:B------:R-:W-:Y:S02]  /*3610*/  @!P0 PRMT R29, R32, 0x5410, R35 ;  /* 0x00005410201d8816 */ /* 0x000fe40000000023 */
[----:B------:R-:W-:Y:S02]  /*3620*/  @!P0 LOP3.LUT R32, R37, 0xffff0000, RZ, 0xc0, !PT ;  /* 0xffff000025208812 */ /* 0x000fe400078ec0ff */
[----:B------:R-:W-:Y:S02]  /*3630*/  @!P0 PRMT R47, R47, 0x5410, R42 ;  /* 0x000054102f2f8816 */ /* 0x000fe4000000002a */
[C---:B------:R-:W-:Y:S02]  /*3640*/  @!P0 SHF.L.U32 R42, R45.reuse, 0x10, RZ ;  /* 0x000000102d2a8819 */ /* 0x040fe400000006ff */
[----:B------:R-:W-:Y:S02]  /*3650*/  @!P0 LOP3.LUT R45, R45, 0xffff0000, RZ, 0xc0, !PT ;  /* 0xffff00002d2d8812 */ /* 0x000fe400078ec0ff */
[----:B------:R-:W-:Y:S02]  /*3660*/  @!P0 PRMT R53, R53, 0x5410, R46 ;  /* 0x0000541035358816 */ /* 0x000fe4000000002e */
[C---:B------:R-:W-:Y:S02]  /*3670*/  @!P0 SHF.L.U32 R46, R47.reuse, 0x10, RZ ;  /* 0x000000102f2e8819 */ /* 0x040fe400000006ff */
[----:B------:R-:W-:Y:S02]  /*3680*/  @!P0 LOP3.LUT R47, R47, 0xffff0000, RZ, 0xc0, !PT ;  /* 0xffff00002f2f8812 */ /* 0x000fe400078ec0ff */
[C---:B------:R-:W-:Y:S01]  /*3690*/  @!P0 SHF.L.U32 R50, R53.reuse, 0x10, RZ ;  /* 0x0000001035328819 */ /* 0x040fe200000006ff */
[C---:B-1----:R-:W-:Y:S01]  /*36a0*/  @!P0 IMAD.U32 R34, R20.reuse, 0x10000, RZ ;  /* 0x0001000014228824 */ /* 0x042fe200078e00ff */
[----:B------:R-:W-:Y:S02]  /*36b0*/  @!P0 LOP3.LUT R35, R20, 0xffff0000, RZ, 0xc0, !PT ;  /* 0xffff000014238812 */ /* 0x000fe400078ec0ff */
[----:B------:R-:W-:Y:S01]  /*36c0*/  @!P0 LOP3.LUT R53, R53, 0xffff0000, RZ, 0xc0, !PT ;  /* 0xffff000035358812 */ /* 0x000fe200078ec0ff */
[C---:B------:R-:W-:Y:S02]  /*36d0*/  @!P0 FMUL.FTZ R128, R34.reuse, R39 ;  /* 0x0000002722808220 */ /* 0x040fe40000410000 */
[----:B------:R-:W-:Y:S02]  /*36e0*/  @!P0 FMUL.FTZ R131, R35, R40 ;  /* 0x0000002823838220 */ /* 0x000fe40000410000 */
[-C--:B------:R-:W-:Y:S01]  /*36f0*/  @!P0 FMUL.FTZ R0, R34, R33.reuse ;  /* 0x0000002122008220 */ /* 0x080fe20000410000 */
[C---:B------:R-:W-:Y:S01]  /*3700*/  @!P0 LOP3.LUT R34, R21.reuse, 0xffff0000, RZ, 0xc0, !PT ;  /* 0xffff000015228812 */ /* 0x040fe200078ec0ff */
[----:B------:R-:W-:Y:S02]  /*3710*/  @!P0 FFMA.FTZ R128, R38, R33, -R128 ;  /* 0x0000002126808223 */ /* 0x000fe40000010880 */
[----:B------:R-:W-:Y:S02]  /*3720*/  @!P0 IMAD.U32 R33, R21, 0x10000, RZ ;  /* 0x0001000015218824 */ /* 0x000fe400078e00ff */
[-C--:B------:R-:W-:Y:S02]  /*3730*/  @!P0 FMUL.FTZ R2, R35, R32.reuse ;  /* 0x0000002023028220 */ /* 0x080fe40000410000 */
[----:B------:R-:W-:Y:S02]  /*3740*/  @!P0 FFMA.FTZ R131, R41, R32, -R131 ;  /* 0x0000002029838223 */ /* 0x000fe40000010883 */
[C---:B------:R-:W-:Y:S01]  /*3750*/  @!P0 IMAD.U32 R32, R31.reuse, 0x10000, RZ ;  /* 0x000100001f208824 */ /* 0x040fe200078e00ff */
[----:B------:R-:W-:Y:S01]  /*3760*/  @!P0 LOP3.LUT R31, R31, 0xffff0000, RZ, 0xc0, !PT ;  /* 0xffff00001f1f8812 */ /* 0x000fe200078ec0ff */
[----:B------:R-:W-:Y:S01]  /*3770*/  @!P0 FMUL.FTZ R130, R33, R42 ;  /* 0x0000002a21828220 */ /* 0x000fe20000410000 */
[----:B------:R-:W-:Y:S01]  /*3780*/  @!P0 F2FP.BF16.PACK_AB R128, R131, R128 ;  /* 0x000000808380823e */ /* 0x000fe200000010ff */
        /* <DEDUP_REMOVED lines=9> */
[C---:B------:R-:W-:Y:S01]  /*3820*/  @!P0 FMUL.FTZ R132, R32.reuse, R46 ;  /* 0x0000002e20848220 */ /* 0x040fe20000410000 */
[----:B------:R-:W-:Y:S01]  /*3830*/  @!P0 F2FP.BF16.PACK_AB R133, R133, R130 ;  /* 0x000000828585823e */ /* 0x000fe200000010ff */
[----:B------:R-:W-:Y:S02]  /*3840*/  @!P0 FMUL.FTZ R135, R33, R47 ;  /* 0x0000002f21878220 */ /* 0x000fe40000410000 */
[-C--:B------:R-:W-:Y:S01]  /*3850*/  @!P0 FMUL.FTZ R5, R32, R31.reuse ;  /* 0x0000001f20058220 */ /* 0x080fe20000410000 */
[C---:B------:R-:W-:Y:S01]  /*3860*/  @!P0 LOP3.LUT R32, R23.reuse, 0xffff0000, RZ, 0xc0, !PT ;  /* 0xffff000017208812 */ /* 0x040fe200078ec0ff */
[----:B------:R-:W-:Y:S01]  /*3870*/  @!P0 FFMA.FTZ R132, R48, R31, -R132 ;  /* 0x0000001f30848223 */ /* 0x000fe20000010884 */
[----:B------:R-:W-:Y:S01]  /*3880*/  @!P0 MOV R61, R133 ;  /* 0x00000085003d8202 */ /* 0x000fe20000000f00 */
[----:B------:R-:W-:Y:S02]  /*3890*/  @!P0 IMAD.U32 R31, R23, 0x10000, RZ ;  /* 0x00010000171f8824 */ /* 0x000fe400078e00ff */
[----:B------:R-:W-:Y:S02]  /*38a0*/  @!P0 FFMA.FTZ R0, R39, R38, R0 ;  /* 0x0000002627008223 */ /* 0x000fe40000010000 */
[-C--:B------:R-:W-:Y:S02]  /*38b0*/  @!P0 FMUL.FTZ R6, R33, R30.reuse ;  /* 0x0000001e21068220 */ /* 0x080fe40000410000 */
[----:B------:R-:W-:Y:S02]  /*38c0*/  @!P0 FFMA.FTZ R135, R49, R30, -R135 ;  /* 0x0000001e31878223 */ /* 0x000fe40000010887 */
[C---:B------:R-:W-:Y:S01]  /*38d0*/  @!P0 IMAD.U32 R30, R29.reuse, 0x10000, RZ ;  /* 0x000100001d1e8824 */ /* 0x040fe200078e00ff */
[----:B------:R-:W-:Y:S01]  /*38e0*/  @!P0 LOP3.LUT R29, R29, 0xffff0000, RZ, 0xc0, !PT ;  /* 0xffff00001d1d8812 */ /* 0x000fe200078ec0ff */
[----:B------:R-:W-:Y:S01]  /*38f0*/  @!P0 FMUL.FTZ R137, R31, R50 ;  /* 0x000000321f898220 */ /* 0x000fe20000410000 */
[----:B------:R-:W-:Y:S01]  /*3900*/  @!P0 F2FP.BF16.PACK_AB R132, R135, R132 ;  /* 0x000000848784823e */ /* 0x000fe200000010ff */
[----:B------:R-:W-:Y:S02]  /*3910*/  @!P0 FMUL.FTZ R134, R32, R53 ;  /* 0x0000003520868220 */ /* 0x000fe40000410000 */
[----:B------:R-:W-:Y:S02]  /*3920*/  @!P0 FFMA.FTZ R2, R40, R41, R2 ;  /* 0x0000002928028223 */ /* 0x000fe40000010002 */
[----:B------:R-:W-:Y:S02]  /*3930*/  @!P0 FFMA.FTZ R3, R42, R43, R3 ;  /* 0x0000002b2a038223 */ /* 0x000fe40000010003 */
[----:B------:R-:W-:Y:S02]  /*3940*/  @!P0 FFMA.FTZ R137, R51, R30, -R137 ;  /* 0x0000001e33898223 */ /* 0x000fe40000010889 */
[----:B------:R-:W-:Y:S02]  /*3950*/  @!P0 FFMA.FTZ R134, R52, R29, -R134 ;  /* 0x0000001d34868223 */ /* 0x000fe40000010886 */
[----:B------:R-:W-:Y:S02]  /*3960*/  @!P0 FFMA.FTZ R4, R45, R44, R4 ;  /* 0x0000002c2d048223 */ /* 0x000fe40000010004 */
[----:B------:R-:W-:Y:S01]  /*3970*/  @!P0 FMUL.FTZ R7, R31, R30 ;  /* 0x0000001e1f078220 */ /* 0x000fe20000410000 */
[----:B------:R-:W-:Y:S01]  /*3980*/  @!P0 F2FP.BF16.PACK_AB R137, R134, R137 ;  /* 0x000000898689823e */ /* 0x000fe200000010ff */
[----:B------:R-:W-:Y:S01]  /*3990*/  @!P0 FFMA.FTZ R5, R46, R48, R5 ;  /* 0x000000302e058223 */ /* 0x000fe20000010005 */
[----:B------:R-:W-:Y:S01]  /*39a0*/  IADD3 R134, P2, R126, R82, RZ ;  /* 0x000000527e867210 */ /* 0x000fe20007f5e0ff */
[----:B------:R-:W-:Y:S01]  /*39b0*/  @!P0 FMUL.FTZ R8, R32, R29 ;  /* 0x0000001d20088220 */ /* 0x000fe20000410000 */
[----:B------:R-:W-:Y:S01]  /*39c0*/  @!P0 F2FP.BF16.PACK_AB R131, R4, R3 ;  /* 0x000000030483823e */ /* 0x000fe200000010ff */
[----:B------:R-:W-:Y:S01]  /*39d0*/  @!P0 FFMA.FTZ R6, R47, R49, R6 ;  /* 0x000000312f068223 */ /* 0x000fe20000010006 */
[----:B----4-:R-:W-:Y:S01]  /*39e0*/  IADD3.X R135, R127, R80, RZ, P2, !PT ;  /* 0x000000507f877210 */ /* 0x010fe200017fe4ff */
[----:B------:R-:W-:Y:S02]  /*39f0*/  @!P0 FFMA.FTZ R7, R50, R51, R7 ;  /* 0x0000003332078223 */ /* 0x000fe40000010007 */
[----:B------:R-:W-:Y:S01]  /*3a00*/  @!P0 FFMA.FTZ R8, R53, R52, R8 ;  /* 0x0000003435088223 */ /* 0x000fe20000010008 */
[----:B------:R-:W-:Y:S01]  /*3a10*/  @!P0 F2FP.BF16.PACK_AB R130, R6, R5 ;  /* 0x000000050682823e */ /* 0x000fe200000010ff */
[----:B------:R-:W-:Y:S01]  /*3a20*/  @!P0 IMAD.MOV.U32 R60, RZ, RZ, R128 ;  /* 0x000000ffff3c8224 */ /* 0x000fe200078e0080 */
[----:B------:R-:W-:Y:S01]  /*3a30*/  @!P0 F2FP.BF16.PACK_AB R128, R2, R0 ;  /* 0x000000000280823e */ /* 0x000fe200000010ff */
[----:B------:R-:W-:Y:S01]  /*3a40*/  @!P0 IMAD.MOV.U32 R62, RZ, RZ, R132 ;  /* 0x000000ffff3e8224 */ /* 0x000fe200078e0084 */
[----:B------:R-:W-:Y:S01]  /*3a50*/  @!P0 F2FP.BF16.PACK_AB R133, R8, R7 ;  /* 0x000000070885823e */ /* 0x000fe200000010ff */
[----:B------:R-:W-:Y:S01]  /*3a60*/  @!P0 IMAD.MOV.U32 R63, RZ, RZ, R137 ;  /* 0x000000ffff3f8224 */ /* 0x000fe200078e0089 */
[----:B------:R-:W-:Y:S01]  /*3a70*/  @!P0 MOV R22, R130 ;  /* 0x0000008200168202 */ /* 0x000fe20000000f00 */
[----:B------:R-:W-:Y:S03]  /*3a80*/  @!P1 IMAD.WIDE R136, R78, 0x2, R126 ;  /* 0x000000024e889825 */ /* 0x000fe600078e027e */
[----:B------:R1:W-:Y:S01]  /*3a90*/  ST.E.128 [R134.64], R60 ;  /* 0x0000003c86007985 */ /* 0x0003e2000c101d16 */
[----:B------:R-:W-:Y:S02]  /*3aa0*/  @!P0 IMAD.MOV.U32 R20, RZ, RZ, R128 ;  /* 0x000000ffff148224 */ /* 0x000fe400078e0080 */
[----:B------:R-:W-:Y:S02]  /*3ab0*/  @!P0 IMAD.MOV.U32 R21, RZ, RZ, R131 ;  /* 0x000000ffff158224 */ /* 0x000fe400078e0083 */
[----:B------:R-:W-:Y:S05]  /*3ac0*/  @!P0 IMAD.MOV.U32 R23, RZ, RZ, R133 ;  /* 0x000000ffff178224 */ /* 0x000fea00078e0085 */
[----:B------:R1:W-:Y:S02]  /*3ad0*/  @!P1 ST.E.128 [R136.64], R20 ;  /* 0x0000001488009985 */ /* 0x0003e4000c101d16 */
.L_x_77:
[----:B------:R-:W-:Y:S05]  /*3ae0*/  BSYNC B0 ;  /* 0x0000000000007941 */ /* 0x000fea0003800000 */
.L_x_76:
[----:B------:R-:W-:Y:S11]  /*3af0*/  ISETP.GE.AND P0, PT, R11, c[0x0][0x1d4], PT ;  /* 0x000075000b007a0c */ /* 0x000ff60003f06270 */
[----:B------:R-:W-:Y:S02]  /*3b00*/  @!UPT UIADD3 URZ, URZ, URZ, URZ ;  /* 0x0000003f3f3ff290 */ /* 0x000fe4000fffe03f */
[----:B------:R-:W-:-:S05]  /*3b10*/  @P0 BRA `(.L_x_67) ;  /* 0x0000094000000947 */ /* 0x000fca0003800000 */
[----:B------:R-:W-:Y:S01]  /*3b20*/  SEL R52, R90, R129, !P4 ;  /* 0x000000815a347207 */ /* 0x000fe20006000000 */
[----:B------:R-:W3:Y:S01]  /*3b30*/  LDS.128 R48, [R88+0xc080] ;  /* 0x00c0800058307984 */ /* 0x000ee20000000c00 */
[----:B------:R-:W-:Y:S02]  /*3b40*/  ISETP.GE.AND P0, PT, R11, c[0x0][0x27c], PT ;  /* 0x00009f000b007a0c */ /* 0x000fe40003f06270 */
[----:B------:R-:W-:Y:S04]  /*3b50*/  SHF.R.S32.HI R45, RZ, 0x1f, R52 ;  /* 0x0000001fff2d7819 */ /* 0x000fe80000011434 */
[----:B------:R-:W-:Y:S04]  /*3b60*/  LEA.HI R45, R45, R52, RZ, 0x4 ;  /* 0x000000342d2d7211 */ /* 0x000fe800078f20ff */
[----:B------:R-:W-:Y:S03]  /*3b70*/  LEA.HI.SX32 R47, R45, R92, 0x1c ;  /* 0x0000005c2d2f7211 */ /* 0x000fe600078fe2ff */
[----:B------:R-:W-:Y:S02]  /*3b80*/  @!P0 SHF.R.U32.HI R32, RZ, 0x10, R57 ;  /* 0x00000010ff208819 */ /* 0x000fe40000011639 */
[----:B------:R-:W-:Y:S01]  /*3b90*/  IMAD.SHL.U32 R45, R47, 0x8, RZ ;  /* 0x000000082f2d7824 */ /* 0x000fe200078e00ff */
[----:B------:R-:W-:Y:S02]  /*3ba0*/  SHF.R.S32.HI R52, RZ, 0x1f, R47 ;  /* 0x0000001fff347819 */ /* 0x000fe4000001142f */
[----:B------:R-:W-:Y:S02]  /*3bb0*/  @!P0 PRMT R65, R65, 0x5410, R32 ;  /* 0x0000541041418816 */ /* 0x000fe40000000020 */
[----:B------:R-:W-:Y:S02]  /*3bc0*/  LEA.HI R52, R52, R47, RZ, 0x3 ;  /* 0x0000002f34347211 */ /* 0x000fe400078f18ff */
[----:B-1----:R-:W-:Y:S01]  /*3bd0*/  LOP3.LUT R60, R107, 0x38, R45, 0xf8, !PT ;  /* 0x000000386b3c7812 */ /* 0x002fe200078ef82d */
[C---:B------:R-:W-:Y:S01]  /*3be0*/  @!P0 IMAD.U32 R34, R65.reuse, 0x10000, RZ ;  /* 0x0001000041228824 */ /* 0x040fe200078e00ff */
[----:B------:R-:W-:Y:S01]  /*3bf0*/  @!P0 LOP3.LUT R37, R65, 0xffff0000, RZ, 0xc0, !PT ;  /* 0xffff000041258812 */ /* 0x000fe200078ec0ff */
[----:B------:R-:W-:Y:S01]  /*3c00*/  IMAD.SHL.U32 R52, R52, 0x100, RZ ;  /* 0x0000010034347824 */ /* 0x000fe200078e00ff */
[----:B------:R-:W-:Y:S02]  /*3c10*/  LOP3.LUT R53, R60, R105, RZ, 0x3c, !PT ;  /* 0x000000693c357212 */ /* 0x000fe400078e3cff */
[--C-:B------:R-:W-:Y:S02]  /*3c20*/  @!P0 SHF.R.U32.HI R30, RZ, 0x10, R25.reuse ;  /* 0x00000010ff1e8819 */ /* 0x100fe40000011619 */
[----:B------:R-:W-:Y:S02]  /*3c30*/  LOP3.LUT R52, R52, 0x7ffff800, RZ, 0xc0, !PT ;  /* 0x7ffff80034347812 */ /* 0x000fe400078ec0ff */
[----:B------:R-:W-:Y:S02]  /*3c40*/  @!P0 SHF.R.U64 R25, R24, 0x10, R25 ;  /* 0x0000001018198819 */ /* 0x000fe40000001219 */
[----:B------:R-:W-:Y:S02]  /*3c50*/  IADD3 R52, R53, R52, R104 ;  /* 0x0000003435347210 */ /* 0x000fe40007ffe068 */
[----:B------:R-:W-:Y:S02]  /*3c60*/  @!P0 PRMT R18, R18, 0x5410, R25 ;  /* 0x0000541012128816 */ /* 0x000fe40000000019 */
[--C-:B------:R-:W-:Y:S01]  /*3c70*/  @!P0 SHF.R.U32.HI R24, RZ, 0x10, R27.reuse ;  /* 0x00000010ff188819 */ /* 0x100fe2000001161b */
[----:B------:R-:W-:Y:S01]  /*3c80*/  IMAD.SHL.U32 R47, R52, 0x2, RZ ;  /* 0x00000002342f7824 */ /* 0x000fe200078e00ff */
[C---:B---3--:R-:W-:Y:S01]  /*3c90*/  @!P0 LOP3.LUT R36, R49.reuse, 0xffff0000, RZ, 0xc0, !PT ;  /* 0xffff000031248812 */ /* 0x048fe200078ec0ff */
[----:B------:R-:W-:Y:S01]  /*3ca0*/  @!P0 IMAD.U32 R35, R49, 0x10000, RZ ;  /* 0x0001000031238824 */ /* 0x000fe200078e00ff */
[C---:B------:R-:W-:Y:S01]  /*3cb0*/  @!P0 LOP3.LUT R33, R48.reuse, 0xffff0000, RZ, 0xc0, !PT ;  /* 0xffff000030218812 */ /* 0x040fe200078ec0ff */
[----:B------:R-:W-:Y:S01]  /*3cc0*/  @!P0 IMAD.U32 R32, R48, 0x10000, RZ ;  /* 0x0001000030208824 */ /* 0x000fe200078e00ff */
[----:B------:R-:W1:Y:S01]  /*3cd0*/  LDS.128 R20, [R47+0xc080] ;  /* 0x00c080002f147984 */ /* 0x000e620000000c00 */
[C---:B------:R-:W-:Y:S01]  /*3ce0*/  @!P0 IMAD.U32 R39, R50.reuse, 0x10000, RZ ;  /* 0x0001000032278824 */ /* 0x040fe200078e00ff */
[C---:B------:R-:W-:Y:S01]  /*3cf0*/  @!P0 LOP3.LUT R46, R51.reuse, 0xffff0000, RZ, 0xc0, !PT ;  /* 0xffff0000332e8812 */ /* 0x040fe200078ec0ff */
[----:B------:R-:W-:Y:S01]  /*3d00*/  @!P0 IMAD.U32 R44, R51, 0x10000, RZ ;  /* 0x00010000332c8824 */ /* 0x000fe200078e00ff */
[----:B------:R-:W-:Y:S02]  /*3d10*/  @!P0 LOP3.LUT R40, R50, 0xffff0000, RZ, 0xc0, !PT ;  /* 0xffff000032288812 */ /* 0x000fe400078ec0ff */
[----:B------:R-:W-:Y:S02]  /*3d20*/  @!P0 SHF.R.U64 R27, R26, 0x10, R27 ;  /* 0x000000101a1b8819 */ /* 0x000fe4000000121b */
[----:B------:R-:W-:Y:S02]  /*3d30*/  @!P0 PRMT R26, R13, 0x5410, R30 ;  /* 0x000054100d1a8816 */ /* 0x000fe4000000001e */
[----:B------:R-:W-:Y:S02]  /*3d40*/  @!P0 PRMT R13, R19, 0x5410, R24 ;  /* 0x00005410130d8816 */ /* 0x000fe40000000018 */
[C---:B------:R-:W-:Y:S01]  /*3d50*/  @!P0 LOP3.LUT R19, R26.reuse, 0xffff0000, RZ, 0xc0, !PT ;  /* 0xffff00001a138812 */ /* 0x040fe200078ec0ff */
[----:B------:R-:W-:Y:S01]  /*3d60*/  @!P0 IMAD.U32 R24, R26, 0x10000, RZ ;  /* 0x000100001a188824 */ /* 0x000fe200078e00ff */
[----:B------:R-:W-:Y:S02]  /*3d70*/  @!P0 SHF.R.U32.HI R29, RZ, 0x10, R59 ;  /* 0x00000010ff1d8819 */ /* 0x000fe4000001163b */
[----:B------:R-:W-:Y:S02]  /*3d80*/  @!P0 PRMT R28, R28, 0x5410, R27 ;  /* 0x000054101c1c8816 */ /* 0x000fe4000000001b */
[----:B------:R-:W-:Y:S02]  /*3d90*/  @!P0 PRMT R54, R54, 0x5410, R29 ;  /* 0x0000541036368816 */ /* 0x000fe4000000001d */
[----:B------:R-:W-:Y:S01]  /*3da0*/  @!P0 SHF.R.U64 R57, R56, 0x10, R57 ;  /* 0x0000001038398819 */ /* 0x000fe20000001239 */
[----:B------:R-:W-:Y:S01]  /*3db0*/  @!P0 IMAD.U32 R26, R28, 0x10000, RZ ;  /* 0x000100001c1a8824 */ /* 0x000fe200078e00ff */
[C---:B------:R-:W-:Y:S01]  /*3dc0*/  @!P0 LOP3.LUT R43, R54.reuse, 0xffff0000, RZ, 0xc0, !PT ;  /* 0xffff0000362b8812 */ /* 0x040fe200078ec0ff */
[----:B------:R-:W-:Y:S01]  /*3dd0*/  @!P0 IMAD.U32 R42, R54, 0x10000, RZ ;  /* 0x00010000362a8824 */ /* 0x000fe200078e00ff */
[----:B------:R-:W-:Y:S02]  /*3de0*/  @!P0 PRMT R64, R64, 0x5410, R57 ;  /* 0x0000541040408816 */ /* 0x000fe40000000039 */
[----:B------:R-:W-:Y:S02]  /*3df0*/  @!P0 SHF.R.U64 R58, R58, 0x10, R59 ;  /* 0x000000103a3a8819 */ /* 0x000fe4000000123b */
[C---:B------:R-:W-:Y:S01]  /*3e00*/  @!P0 LOP3.LUT R31, R64.reuse, 0xffff0000, RZ, 0xc0, !PT ;  /* 0xffff0000401f8812 */ /* 0x040fe200078ec0ff */
[----:B------:R-:W-:Y:S01]  /*3e10*/  @!P0 IMAD.U32 R29, R64, 0x10000, RZ ;  /* 0x00010000401d8824 */ /* 0x000fe200078e00ff */
[----:B------:R-:W-:Y:S04]  /*3e20*/  @!P0 PRMT R55, R55, 0x5410, R58 ;  /* 0x0000541037378816 */ /* 0x000fe8000000003a */
[C---:B------:R-:W-:Y:S01]  /*3e30*/  @!P0 LOP3.LUT R41, R55.reuse, 0xffff0000, RZ, 0xc0, !PT ;  /* 0xffff000037298812 */ /* 0x040fe200078ec0ff */
[----:B------:R-:W-:Y:S02]  /*3e40*/  @!P0 IMAD.U32 R38, R55, 0x10000, RZ ;  /* 0x0001000037268824 */ /* 0x000fe400078e00ff */
[----:B-1----:R-:W-:Y:S01]  /*3e50*/  @!P0 IMAD.U32 R27, R22, 0x10000, RZ ;  /* 0x00010000161b8824 */ /* 0x002fe200078e00ff */
[C---:B------:R-:W-:Y:S02]  /*3e60*/  @!P0 LOP3.LUT R30, R21.reuse, 0xffff0000, RZ, 0xc0, !PT ;  /* 0xffff0000151e8812 */ /* 0x040fe400078ec0ff */
[----:B------:R-:W-:Y:S01]  /*3e70*/  @!P0 SHF.L.U32 R25, R21, 0x10, RZ ;  /* 0x0000001015198819 */ /* 0x000fe200000006ff */
[----:B------:R-:W-:Y:S02]  /*3e80*/  @!P0 FMUL.FTZ R61, R27, R38 ;  /* 0x000000261b3d8220 */ /* 0x000fe40000410000 */
[----:B------:R-:W-:Y:S02]  /*3e90*/  @!P0 FMUL.FTZ R52, R30, R37 ;  /* 0x000000251e348220 */ /* 0x000fe40000410000 */
[C---:B------:R-:W-:Y:S02]  /*3ea0*/  @!P0 FMUL.FTZ R47, R25.reuse, R34 ;  /* 0x00000022192f8220 */ /* 0x040fe40000410000 */
[-C--:B------:R-:W-:Y:S01]  /*3eb0*/  @!P0 FMUL.FTZ R3, R25, R24.reuse ;  /* 0x0000001819038220 */ /* 0x080fe20000410000 */
[----:B------:R-:W-:Y:S01]  /*3ec0*/  @!P0 LOP3.LUT R25, R20, 0xffff0000, RZ, 0xc0, !PT ;  /* 0xffff000014198812 */ /* 0x000fe200078ec0ff */
[-C--:B------:R-:W-:Y:S02]  /*3ed0*/  @!P0 FMUL.FTZ R4, R30, R19.reuse ;  /* 0x000000131e048220 */ /* 0x080fe40000410000 */
[----:B------:R-:W-:Y:S01]  /*3ee0*/  @!P0 FFMA.FTZ R52, R36, R19, -R52 ;  /* 0x0000001324348223 */ /* 0x000fe20000010834 */
[C---:B------:R-:W-:Y:S01]  /*3ef0*/  @!P0 SHF.L.U32 R19, R18.reuse, 0x10, RZ ;  /* 0x0000001012138819 */ /* 0x040fe200000006ff */
[----:B------:R-:W-:Y:S01]  /*3f00*/  @!P0 FFMA.FTZ R47, R35, R24, -R47 ;  /* 0x00000018232f8223 */ /* 0x000fe2000001082f */
[----:B------:R-:W-:Y:S01]  /*3f10*/  @!P0 LOP3.LUT R18, R18, 0xffff0000, RZ, 0xc0, !PT ;  /* 0xffff000012128812 */ /* 0x000fe200078ec0ff */
[----:B------:R-:W-:Y:S02]  /*3f20*/  @!P0 IMAD.U32 R24, R20, 0x10000, RZ ;  /* 0x0001000014188824 */ /* 0x000fe400078e00ff */
[C---:B------:R-:W-:Y:S01]  /*3f30*/  @!P0 FMUL.FTZ R60, R25.reuse, R31 ;  /* 0x0000001f193c8220 */ /* 0x040fe20000410000 */
[----:B------:R-:W-:Y:S01]  /*3f40*/  @!P0 F2FP.BF16.PACK_AB R47, R52, R47 ;  /* 0x0000002f342f823e */ /* 0x000fe200000010ff */
[----:B------:R-:W-:Y:S01]  /*3f50*/  @!P0 FMUL.FTZ R53, R24, R29 ;  /* 0x0000001d18358220 */ /* 0x000fe20000410000 */
[----:B------:R-:W-:Y:S01]  /*3f60*/  IADD3 R52, P1, R126, R84, RZ ;  /* 0x000000547e347210 */ /* 0x000fe20007f3e0ff */
[-C--:B------:R-:W-:Y:S01]  /*3f70*/  @!P0 FMUL.FTZ R2, R25, R18.reuse ;  /* 0x0000001219028220 */ /* 0x080fe20000410000 */
[----:B------:R-:W-:Y:S01]  /*3f80*/  @!P0 LOP3.LUT R25, R28, 0xffff0000, RZ, 0xc0, !PT ;  /* 0xffff00001c198812 */ /* 0x000fe200078ec0ff */
[----:B------:R-:W-:Y:S01]  /*3f90*/  @!P0 FFMA.FTZ R60, R33, R18, -R60 ;  /* 0x00000012213c8223 */ /* 0x000fe2000001083c */
[C---:B------:R-:W-:Y:S01]  /*3fa0*/  @!P0 LOP3.LUT R18, R23.reuse, 0xffff0000, RZ, 0xc0, !PT ;  /* 0xffff000017128812 */ /* 0x040fe200078ec0ff */
[-C--:B------:R-:W-:Y:S01]  /*3fb0*/  @!P0 FMUL.FTZ R0, R24, R19.reuse ;  /* 0x0000001318008220 */ /* 0x080fe20000410000 */
[----:B------:R-:W-:Y:S01]  /*3fc0*/  @!P0 LOP3.LUT R28, R22, 0xffff0000, RZ, 0xc0, !PT ;  /* 0xffff0000161c8812 */ /* 0x000fe200078ec0ff */
[----:B------:R-:W-:Y:S02]  /*3fd0*/  @!P0 IMAD.U32 R24, R23, 0x10000, RZ ;  /* 0x0001000017188824 */ /* 0x000fe400078e00ff */
[----:B------:R-:W-:Y:S01]  /*3fe0*/  @!P0 FFMA.FTZ R53, R32, R19, -R53 ;  /* 0x0000001320358223 */ /* 0x000fe20000010835 */
[C---:B------:R-:W-:Y:S01]  /*3ff0*/  @!P0 SHF.L.U32 R19, R13.reuse, 0x10, RZ ;  /* 0x000000100d138819 */ /* 0x040fe200000006ff */
[----:B------:R-:W-:Y:S01]  /*4000*/  @!P0 FMUL.FTZ R63, R24, R42 ;  /* 0x0000002a183f8220 */ /* 0x000fe20000410000 */
[----:B------:R-:W-:Y:S01]  /*4010*/  @!P0 LOP3.LUT R13, R13, 0xffff0000, RZ, 0xc0, !PT ;  /* 0xffff00000d0d8812 */ /* 0x000fe200078ec0ff */
[----:B------:R-:W-:Y:S01]  /*4020*/  @!P0 FMUL.FTZ R62, R18, R43 ;  /* 0x0000002b123e8220 */ /* 0x000fe20000410000 */
[----:B------:R-:W-:Y:S01]  /*4030*/  @!P0 F2FP.BF16.PACK_AB R60, R60, R53 ;  /* 0x000000353c3c823e */ /* 0x000fe200000010ff */
[----:B------:R-:W-:Y:S02]  /*4040*/  @!P0 FMUL.FTZ R78, R28, R41 ;  /* 0x000000291c4e8220 */ /* 0x000fe40000410000 */
[----:B------:R-:W-:Y:S01]  /*4050*/  @!P0 FFMA.FTZ R61, R39, R26, -R61 ;  /* 0x0000001a273d8223 */ /* 0x000fe2000001083d */
[----:B------:R-:W-:Y:S01]  /*4060*/  @!P0 MOV R48, R60 ;  /* 0x0000003c00308202 */ /* 0x000fe20000000f00 */
[----:B------:R-:W-:Y:S02]  /*4070*/  @!P0 FFMA.FTZ R63, R44, R19, -R63 ;  /* 0x000000132c3f8223 */ /* 0x000fe4000001083f */
[----:B------:R-:W-:Y:S02]  /*4080*/  @!P0 FFMA.FTZ R62, R46, R13, -R62 ;  /* 0x0000000d2e3e8223 */ /* 0x000fe4000001083e */
[----:B------:R-:W-:Y:S02]  /*4090*/  @!P0 FFMA.FTZ R78, R40, R25, -R78 ;  /* 0x00000019284e8223 */ /* 0x000fe4000001084e */
[----:B----4-:R-:W-:Y:S01]  /*40a0*/  IMAD.X R53, R127, 0x1, R83, P1 ;  /* 0x000000017f357824 */ /* 0x010fe200008e0653 */
[----:B------:R-:W-:Y:S01]  /*40b0*/  @!P0 F2FP.BF16.PACK_AB R62, R62, R63 ;  /* 0x0000003f3e3e823e */ /* 0x000fe200000010ff */
[----:B------:R-:W-:Y:S01]  /*40c0*/  @!P0 IMAD.MOV.U32 R49, RZ, RZ, R47 ;  /* 0x000000ffff318224 */ /* 0x000fe200078e002f */
[----:B------:R-:W-:Y:S01]  /*40d0*/  @!P0 F2FP.BF16.PACK_AB R61, R78, R61 ;  /* 0x0000003d4e3d823e */ /* 0x000fe200000010ff */
[----:B------:R-:W-:Y:S01]  /*40e0*/  @!P0 FFMA.FTZ R0, R29, R32, R0 ;  /* 0x000000201d008223 */ /* 0x000fe20000010000 */
[----:B------:R-:W-:Y:S01]  /*40f0*/  ISETP.GE.AND P1, PT, R45, c[0x0][0x1d4], PT ;  /* 0x000075002d007a0c */ /* 0x000fe20003f26270 */
[----:B------:R-:W-:Y:S02]  /*4100*/  @!P0 IMAD.MOV.U32 R51, RZ, RZ, R62 ;  /* 0x000000ffff338224 */ /* 0x000fe400078e003e */
[----:B------:R-:W-:Y:S02]  /*4110*/  @!P0 IMAD.MOV.U32 R50, RZ, RZ, R61 ;  /* 0x000000ffff328224 */ /* 0x000fe400078e003d */
[----:B------:R-:W-:Y:S02]  /*4120*/  @!P0 FFMA.FTZ R2, R31, R33, R2 ;  /* 0x000000211f028223 */ /* 0x000fe40000010002 */
[----:B------:R-:W-:Y:S01]  /*4130*/  @!P0 FMUL.FTZ R5, R27, R26 ;  /* 0x0000001a1b058220 */ /* 0x000fe20000410000 */
[----:B------:R1:W-:Y:S01]  /*4140*/  ST.E.128 [R52.64], R48 ;  /* 0x0000003034007985 */ /* 0x0003e2000c101d16 */
[----:B------:R-:W-:Y:S01]  /*4150*/  @!P0 FFMA.FTZ R3, R34, R35, R3 ;  /* 0x0000002322038223 */ /* 0x000fe20000010003 */
[----:B------:R-:W-:Y:S01]  /*4160*/  @!P0 F2FP.BF16.PACK_AB R47, R2, R0 ;  /* 0x00000000022f823e */ /* 0x000fe200000010ff */
[----:B------:R-:W-:Y:S02]  /*4170*/  @!P0 FMUL.FTZ R6, R28, R25 ;  /* 0x000000191c068220 */ /* 0x000fe40000410000 */
[----:B------:R-:W-:Y:S02]  /*4180*/  @!P0 FFMA.FTZ R4, R37, R36, R4 ;  /* 0x0000002425048223 */ /* 0x000fe40000010004 */
[----:B------:R-:W-:Y:S02]  /*4190*/  @!P0 FMUL.FTZ R7, R24, R19 ;  /* 0x0000001318078220 */ /* 0x000fe40000410000 */
[----:B------:R-:W-:Y:S02]  /*41a0*/  @!P0 FFMA.FTZ R5, R38, R39, R5 ;  /* 0x0000002726058223 */ /* 0x000fe40000010005 */
[----:B------:R-:W-:Y:S02]  /*41b0*/  @!P0 FMUL.FTZ R8, R18, R13 ;  /* 0x0000000d12088220 */ /* 0x000fe40000410000 */
[----:B------:R-:W-:Y:S02]  /*41c0*/  @!P0 FFMA.FTZ R6, R41, R40, R6 ;  /* 0x0000002829068223 */ /* 0x000fe40000010006 */
[----:B------:R-:W-:Y:S02]  /*41d0*/  @!P0 FFMA.FTZ R7, R42, R44, R7 ;  /* 0x0000002c2a078223 */ /* 0x000fe40000010007 */
[----:B------:R-:W-:Y:S02]  /*41e0*/  @!P0 FFMA.FTZ R8, R43, R46, R8 ;  /* 0x0000002e2b088223 */ /* 0x000fe40000010008 */
[----:B------:R-:W-:Y:S03]  /*41f0*/  @!P0 IMAD.MOV.U32 R20, RZ, RZ, R47 ;  /* 0x000000ffff148224 */ /* 0x000fe600078e002f */
[----:B------:R-:W-:Y:S05]  /*4200*/  @!P0 F2FP.BF16.PACK_AB R60, R8, R7 ;  /* 0x00000007083c823e */ /* 0x000fea00000010ff */
[----:B------:R-:W-:Y:S01]  /*4210*/  @!P0 IMAD.MOV.U32 R23, RZ, RZ, R60 ;  /* 0x000000ffff178224 */ /* 0x000fe200078e003c */
[----:B-1----:R-:W-:Y:S02]  /*4220*/  @!P0 F2FP.BF16.PACK_AB R53, R6, R5 ;  /* 0x000000050635823e */ /* 0x002fe400000010ff */
[----:B------:R-:W-:Y:S03]  /*4230*/  @!P0 F2FP.BF16.PACK_AB R52, R4, R3 ;  /* 0x000000030434823e */ /* 0x000fe600000010ff */
[----:B------:R-:W-:Y:S01]  /*4240*/  @!P0 IMAD.MOV.U32 R22, RZ, RZ, R53 ;  /* 0x000000ffff168224 */ /* 0x000fe200078e0035 */
[----:B------:R-:W-:Y:S01]  /*4250*/  @!P0 MOV R21, R52 ;  /* 0x0000003400158202 */ /* 0x000fe20000000f00 */
[----:B------:R-:W-:-:S05]  /*4260*/  @P1 BRA `(.L_x_67) ;  /* 0x000001f000001947 */ /* 0x000fca0003800000 */
[C---:B------:R-:W-:Y:S04]  /*4270*/  LEA R2, P0, R45.reuse, R126, 0x1 ;  /* 0x0000007e2d027211 */ /* 0x040fe800078008ff */
[----:B------:R-:W-:Y:S05]  /*4280*/  LEA.HI.X.SX32 R3, R45, R127, 0x1, P0 ;  /* 0x0000007f2d037211 */ /* 0x000fea00000f0eff */
[----:B------:R1:W-:Y:S01]  /*4290*/  ST.E.128 [R2.64], R20 ;  /* 0x0000001402007985 */ /* 0x0003e2000c101d16 */
[----:B------:R-:W-:-:S05]  /*42a0*/  BRA `(.L_x_67) ;  /* 0x000001b000007947 */ /* 0x000fca0003800000 */
.L_x_63:
[----:B------:R1:W3:Y:S01]  /*42b0*/  SHFL.IDX PT, R3, R2, RZ, 0x181f ;  /* 0x00181fff02037589 */ /* 0x0002e200000e0000 */
[----:B------:R-:W-:Y:S03]  /*42c0*/  IADD3 R68, -R72, UR17, RZ ;  /* 0x0000001148447c10 */ /* 0x000fe6000fffe1ff */
[----:B------:R-:W4:Y:S01]  /*42d0*/  SHFL.IDX PT, R55, R55, RZ, 0x181f ;  /* 0x00181fff37377589 */ /* 0x000f2200000e0000 */
[----:B------:R-:W-:Y:S04]  /*42e0*/  IMNMX R68, R68, 0x20, PT ;  /* 0x0000002044447817 */ /* 0x000fe80003800200 */
[----:B------:R-:W-:Y:S11]  /*42f0*/  ISETP.GT.AND P0, PT, R68, R109, PT ;  /* 0x0000006d4400720c */ /* 0x000ff60003f04270 */
[----:B------:R-:W-:Y:S02]  /*4300*/  @!UPT UIADD3 URZ, URZ, URZ, URZ ;  /* 0x0000003f3f3ff290 */ /* 0x000fe4000fffe03f */
[----:B------:R-:W-:-:S05]  /*4310*/  @!P0 BRA `(.L_x_67) ;  /* 0x0000014000008947 */ /* 0x000fca0003800000 */
[C---:B------:R-:W-:Y:S02]  /*4320*/  ISETP.GE.AND P0, PT, R16.reuse, c[0x0][0x1d4], PT ;  /* 0x0000750010007a0c */ /* 0x040fe40003f06270 */
[----:B------:R-:W-:Y:S11]  /*4330*/  ISETP.GE.AND P2, PT, R11, c[0x0][0x1d4], PT ;  /* 0x000075000b007a0c */ /* 0x000ff60003f46270 */
[----:B------:R-:W5:Y:S01]  /*4340*/  @!P0 LDS.128 R4, [R103+0xc080] ;  /* 0x00c0800067048984 */ /* 0x000f620000000c00 */
[C---:B----4-:R-:W-:Y:S04]  /*4350*/  @!P0 LEA R30, P1, R16.reuse, R55, 0x1 ;  /* 0x00000037101e8211 */ /* 0x050fe800078208ff */
[----:B---3--:R-:W-:Y:S02]  /*4360*/  @!P0 LEA.HI.X R31, R16, R3, R17, 0x1, P1 ;  /* 0x00000003101f8211 */ /* 0x008fe400008f0c11 */
[----:B------:R-:W-:Y:S03]  /*4370*/  ISETP.GE.AND P1, PT, R108, c[0x0][0x1d4], PT ;  /* 0x000075006c007a0c */ /* 0x000fe60003f26270 */
[----:B-----5:R-:W-:Y:S01]  /*4380*/  @!P0 ST.E.128 [R30.64], R4 ;  /* 0x000000041e008985 */ /* 0x020fe2000c101d16 */
[C---:B------:R-:W-:Y:S03]  /*4390*/  @!P2 LEA R28, P0, R96.reuse, R55, 0x1 ;  /* 0x00000037601ca211 */ /* 0x040fe600078008ff */
[----:B------:R-:W3:Y:S01]  /*43a0*/  @!P2 LDS.128 R24, [R103+0xd080] ;  /* 0x00d080006718a984 */ /* 0x000ee20000000c00 */
[----:B------:R-:W-:Y:S02]  /*43b0*/  @!P2 LEA.HI.X R29, R96, R3, R87, 0x1, P0 ;  /* 0x00000003601da211 */ /* 0x000fe400000f0c57 */
[----:B------:R-:W-:Y:S03]  /*43c0*/  ISETP.GE.AND P0, PT, R106, c[0x0][0x1d4], PT ;  /* 0x000075006a007a0c */ /* 0x000fe60003f06270 */
[----:B---3--:R-:W-:Y:S01]  /*43d0*/  @!P2 ST.E.128 [R28.64], R24 ;  /* 0x000000181c00a985 */ /* 0x008fe2000c101d16 */
[C---:B------:R-:W-:Y:S03]  /*43e0*/  @!P1 LEA R18, P2, R95.reuse, R55, 0x1 ;  /* 0x000000375f129211 */ /* 0x040fe600078408ff */
[----:B------:R-:W3:Y:S01]  /*43f0*/  @!P1 LDS.128 R20, [R103+0xe080] ;  /* 0x00e0800067149984 */ /* 0x000ee20000000c00 */
[----:B------:R-:W-:Y:S05]  /*4400*/  @!P1 LEA.HI.X R19, R95, R3, R86, 0x1, P2 ;  /* 0x000000035f139211 */ /* 0x000fea00010f0c56 */
[----:B---3--:R-:W-:Y:S01]  /*4410*/  @!P1 ST.E.128 [R18.64], R20 ;  /* 0x0000001412009985 */ /* 0x008fe2000c101d16 */
[C---:B-1----:R-:W-:Y:S03]  /*4420*/  @!P0 LEA R2, P1, R94.reuse, R55, 0x1 ;  /* 0x000000375e028211 */ /* 0x042fe600078208ff */
[----:B------:R-:W1:Y:S01]  /*4430*/  @!P0 LDS.128 R4, [R103+0xf080] ;  /* 0x00f0800067048984 */ /* 0x000e620000000c00 */
[----:B------:R-:W-:Y:S05]  /*4440*/  @!P0 LEA.HI.X R3, R94, R3, R85, 0x1, P1 ;  /* 0x000000035e038211 */ /* 0x000fea00008f0c55 */
[----:B-1----:R1:W-:Y:S04]  /*4450*/  @!P0 ST.E.128 [R2.64], R4 ;  /* 0x0000000402008985 */ /* 0x0023e8000c101d16 */
.L_x_67:
[----:B------:R-:W-:Y:S05]  /*4460*/  BSYNC B1 ;  /* 0x0000000000017941 */ /* 0x000fea0003800000 */
.L_x_62:
[----:B------:R-:W-:Y:S01]  /*4470*/  IMAD.IADD R72, R81, 0x1, -R72 ;  /* 0x0000000151487824 */ /* 0x000fe200078e0a48 */
[----:B------:R-:W-:Y:S04]  /*4480*/  BSSY B0, `(.L_x_78) ;  /* 0x000003c000007945 */ /* 0x000fe80003800000 */
[----:B------:R-:W-:Y:S11]  /*4490*/  ISETP.GE.AND P0, PT, R72, 0x1, PT ;  /* 0x000000014800780c */ /* 0x000ff60003f06270 */
[----:B------:R-:W-:Y:S02]  /*44a0*/  @!UPT UIADD3 URZ, URZ, URZ, URZ ;  /* 0x0000003f3f3ff290 */ /* 0x000fe4000fffe03f */
[----:B-1----:R-:W-:Y:S01]  /*44b0*/  @P0 IMAD.WIDE R4, R102, 0x20, R122 ;  /* 0x0000002066040825 */ /* 0x002fe200078e027a */
[----:B------:R-:W-:Y:S03]  /*44c0*/  @P0 ISETP.NE.U32.AND P2, PT, R101, RZ, PT ;  /* 0x000000ff6500020c */ /* 0x000fe60003f45070 */
[----:B------:R-:W-:Y:S02]  /*44d0*/  @P0 IMAD R0, R5, c[0x0][0x258], RZ ;  /* 0x0000960005000a24 */ /* 0x000fe400078e02ff */
[----:B------:R-:W-:Y:S02]  /*44e0*/  @P0 IMAD.MOV.U32 R78, RZ, RZ, R118 ;  /* 0x000000ffff4e0224 */ /* 0x000fe400078e0076 */
[C---:B------:R-:W-:Y:S02]  /*44f0*/  @P0 IMAD R0, R4.reuse, c[0x0][0x25c], R0 ;  /* 0x0000970004000a24 */ /* 0x040fe400078e0200 */
[----:B---3--:R-:W-:Y:S05]  /*4500*/  @P0 IMAD.WIDE.U32 R2, R4, c[0x0][0x258], R78 ;  /* 0x0000960004020a25 */ /* 0x008fea00078e004e */
[C---:B------:R-:W-:Y:S02]  /*4510*/  @P0 LEA R4, P1, R2.reuse, c[0x0][0x250], 0x1 ;  /* 0x0000940002040a11 */ /* 0x040fe400078208ff */
[----:B------:R-:W-:Y:S04]  /*4520*/  @P0 IADD3 R0, R3, R0, RZ ;  /* 0x0000000003000210 */ /* 0x000fe80007ffe0ff */
[----:B------:R-:W-:Y:S01]  /*4530*/  @P0 LEA.HI.X R5, R2, c[0x0][0x254], R0, 0x1, P1 ;  /* 0x0000950002050a11 */ /* 0x000fe200008f0c00 */
[----:B------:R-:W-:Y:S01]  /*4540*/  IMAD R0, R70, c[0x0][0x208], RZ ;  /* 0x0000820046007a24 */ /* 0x000fe200078e02ff */
[----:B------:R-:W-:Y:S01]  /*4550*/  @P0 ISETP.NE.U32.AND P1, PT, R100, RZ, PT ;  /* 0x000000ff6400020c */ /* 0x000fe20003f25070 */
[----:B------:R-:W-:Y:S02]  /*4560*/  IMAD.WIDE.U32 R2, R71, c[0x0][0x208], RZ ;  /* 0x0000820047027a25 */ /* 0x000fe400078e00ff */
[----:B------:R-:W-:Y:S01]  /*4570*/  @!PT LDS RZ, [RZ] ;  /* 0x00000000fffff984 */ /* 0x000fe20000000800 */
[----:B------:R-:W-:Y:S01]  /*4580*/  @!PT LDS RZ, [RZ] ;  /* 0x00000000fffff984 */ /* 0x000fe20000000800 */
[----:B------:R-:W-:Y:S01]  /*4590*/  @!PT LDS RZ, [RZ] ;  /* 0x00000000fffff984 */ /* 0x000fe20000000800 */
[----:B------:R1:W-:Y:S01]  /*45a0*/  @P0 LDGSTS.E.BYPASS.LTC128B.128 [R103+0x8080], [R4.64], P2 ;  /* 0x0808000004670fae */ /* 0x0003e20009101d56 */
[----:B------:R-:W-:Y:S01]  /*45b0*/  @P0 ISETP.NE.U32.AND P2, PT, R99, RZ, PT ;  /* 0x000000ff6300020c */ /* 0x000fe20003f45070 */
[----:B------:R-:W-:Y:S04]  /*45c0*/  IMAD R0, R71, c[0x0][0x20c], R0 ;  /* 0x0000830047007a24 */ /* 0x000fe800078e0200 */
[----:B------:R-:W-:Y:S02]  /*45d0*/  IMAD.IADD R3, R3, 0x1, R0 ;  /* 0x0000000103037824 */ /* 0x000fe400078e0200 */
[----:B------:R-:W-:Y:S02]  /*45e0*/  IMAD R0, R69, c[0x0][0x218], RZ ;  /* 0x0000860045007a24 */ /* 0x000fe400078e02ff */
[----:B------:R1:W-:Y:S01]  /*45f0*/  @P0 LDGSTS.E.BYPASS.LTC128B.128 [R103+0x9080], [R4.64+0x80], P1 ;  /* 0x0908008004670fae */ /* 0x0003e20008901d56 */
[----:B------:R-:W-:Y:S01]  /*4600*/  @P0 ISETP.NE.U32.AND P1, PT, R98, RZ, PT ;  /* 0x000000ff6200020c */ /* 0x000fe20003f25070 */
[C---:B------:R-:W-:Y:S02]  /*4610*/  IMAD.WIDE.U32 R6, R91.reuse, c[0x0][0x218], R2 ;  /* 0x000086005b067a25 */ /* 0x040fe400078e0002 */
[----:B------:R1:W-:Y:S02]  /*4620*/  @P0 LDGSTS.E.BYPASS.LTC128B.128 [R103+0xa080], [R4.64+0x100], P2 ;  /* 0x0a08010004670fae */ /* 0x0003e40009101d56 */
[----:B------:R-:W-:Y:S08]  /*4630*/  IMAD R0, R91, c[0x0][0x21c], R0 ;  /* 0x000087005b007a24 */ /* 0x000ff000078e0200 */
[----:B------:R1:W-:Y:S01]  /*4640*/  @P0 LDGSTS.E.BYPASS.LTC128B.128 [R103+0xb080], [R4.64+0x180], P1 ;  /* 0x0b08018004670fae */ /* 0x0003e20008901d56 */
[----:B------:R-:W-:Y:S03]  /*4650*/  IADD3 R3, P0, R6, UR32, RZ ;  /* 0x0000002006037c10 */ /* 0x000fe6000ff1e0ff */
[----:B------:R-:W0:Y:S01]  /*4660*/  LDGDEPBAR ;  /* 0x00000000000079af */ /* 0x000e220000000000 */
[----:B------:R-:W-:Y:S02]  /*4670*/  IADD3.X R0, R7, UR25, R0, P0, !PT ;  /* 0x0000001907007c10 */ /* 0x000fe400087fe400 */
[C---:B------:R-:W-:Y:S04]  /*4680*/  LEA R2, P0, R3.reuse, c[0x0][0x1f8], 0x1 ;  /* 0x00007e0003027a11 */ /* 0x040fe800078008ff */
[----:B------:R-:W-:Y:S02]  /*4690*/  LEA.HI.X R13, R3, c[0x0][0x1fc], R0, 0x1, P0 ;  /* 0x00007f00030d7a11 */ /* 0x000fe400000f0c00 */
[----:B------:R1:W3:Y:S01]  /*46a0*/  SHFL.IDX PT, R3, R2, RZ, 0x181f ;  /* 0x00181fff02037589 */ /* 0x0002e200000e0000 */
[----:B------:R-:W-:Y:S03]  /*46b0*/  ISETP.GT.AND P0, PT, R68, R109, PT ;  /* 0x0000006d4400720c */ /* 0x000fe60003f04270 */
[----:B------:R-:W4:Y:S01]  /*46c0*/  SHFL.IDX PT, R13, R13, RZ, 0x181f ;  /* 0x00181fff0d0d7589 */ /* 0x000f2200000e0000 */
[----:B------:R-:W-:Y:S04]  /*46d0*/  DEPBAR.LE SB0, 0x0 ;  /* 0x000080000000791a */ /* 0x000fe80000000000 */
[----:B------:R-:W-:Y:S06]  /*46e0*/  BAR.SYNC.DEFER_BLOCKING 0x0 ;  /* 0x0000000000007b1d */ /* 0x000fec0000010000 */
[----:B------:R-:W-:-:S05]  /*46f0*/  @!P0 BRA `(.L_x_79) ;  /* 0x0000014000008947 */ /* 0x000fca0003800000 */
[C---:B-1-3--:R-:W-:Y:S02]  /*4700*/  ISETP.GE.AND P0, PT, R16.reuse, c[0x0][0x1d4], PT ;  /* 0x0000750010007a0c */ /* 0x04afe40003f06270 */
[----:B------:R-:W-:Y:S11]  /*4710*/  ISETP.GE.AND P2, PT, R11, c[0x0][0x1d4], PT ;  /* 0x000075000b007a0c */ /* 0x000ff60003f46270 */
[----:B------:R-:W1:Y:S01]  /*4720*/  @!P0 LDS.128 R4, [R103+0x8080] ;  /* 0x0080800067048984 */ /* 0x000e620000000c00 */
[C---:B-----5:R-:W-:Y:S04]  /*4730*/  @!P0 LEA R30, P1, R16.reuse, R3, 0x1 ;  /* 0x00000003101e8211 */ /* 0x060fe800078208ff */
[----:B----4-:R-:W-:Y:S02]  /*4740*/  @!P0 LEA.HI.X R31, R16, R13, R17, 0x1, P1 ;  /* 0x0000000d101f8211 */ /* 0x010fe400008f0c11 */
[----:B------:R-:W-:Y:S03]  /*4750*/  ISETP.GE.AND P1, PT, R108, c[0x0][0x1d4], PT ;  /* 0x000075006c007a0c */ /* 0x000fe60003f26270 */
[----:B-1----:R-:W-:Y:S01]  /*4760*/  @!P0 ST.E.128 [R30.64], R4 ;  /* 0x000000041e008985 */ /* 0x002fe2000c101d16 */
[C---:B------:R-:W-:Y:S03]  /*4770*/  @!P2 LEA R28, P0, R96.reuse, R3, 0x1 ;  /* 0x00000003601ca211 */ /* 0x040fe600078008ff */
[----:B------:R-:W1:Y:S01]  /*4780*/  @!P2 LDS.128 R24, [R103+0x9080] ;  /* 0x009080006718a984 */ /* 0x000e620000000c00 */
[----:B------:R-:W-:Y:S02]  /*4790*/  @!P2 LEA.HI.X R29, R96, R13, R87, 0x1, P0 ;  /* 0x0000000d601da211 */ /* 0x000fe400000f0c57 */
[----:B------:R-:W-:Y:S03]  /*47a0*/  ISETP.GE.AND P0, PT, R106, c[0x0][0x1d4], PT ;  /* 0x000075006a007a0c */ /* 0x000fe60003f06270 */
[----:B-1----:R-:W-:Y:S01]  /*47b0*/  @!P2 ST.E.128 [R28.64], R24 ;  /* 0x000000181c00a985 */ /* 0x002fe2000c101d16 */
[C---:B------:R-:W-:Y:S03]  /*47c0*/  @!P1 LEA R18, P2, R95.reuse, R3, 0x1 ;  /* 0x000000035f129211 */ /* 0x040fe600078408ff */
[----:B------:R-:W1:Y:S01]  /*47d0*/  @!P1 LDS.128 R20, [R103+0xa080] ;  /* 0x00a0800067149984 */ /* 0x000e620000000c00 */
[----:B------:R-:W-:Y:S05]  /*47e0*/  @!P1 LEA.HI.X R19, R95, R13, R86, 0x1, P2 ;  /* 0x0000000d5f139211 */ /* 0x000fea00010f0c56 */
[----:B-1----:R-:W-:Y:S01]  /*47f0*/  @!P1 ST.E.128 [R18.64], R20 ;  /* 0x0000001412009985 */ /* 0x002fe2000c101d16 */
[C---:B------:R-:W-:Y:S03]  /*4800*/  @!P0 LEA R2, P1, R94.reuse, R3, 0x1 ;  /* 0x000000035e028211 */ /* 0x040fe600078208ff */
[----:B------:R-:W1:Y:S01]  /*4810*/  @!P0 LDS.128 R4, [R103+0xb080] ;  /* 0x00b0800067048984 */ /* 0x000e620000000c00 */
[----:B------:R-:W-:Y:S05]  /*4820*/  @!P0 LEA.HI.X R3, R94, R13, R85, 0x1, P1 ;  /* 0x0000000d5e038211 */ /* 0x000fea00008f0c55 */
[----:B-1----:R1:W-:Y:S04]  /*4830*/  @!P0 ST.E.128 [R2.64], R4 ;  /* 0x0000000402008985 */ /* 0x0023e8000c101d16 */
.L_x_79:
[----:B-1-3--:R-:W-:Y:S05]  /*4840*/  BSYNC B0 ;  /* 0x0000000000007941 */ /* 0x00afea0003800000 */
.L_x_78:
[C---:B------:R-:W-:Y:S02]  /*4850*/  ISETP.GT.AND P0, PT, R102.reuse, UR8, PT ;  /* 0x0000000866007c0c */ /* 0x040fe4000bf04270 */
[----:B------:R-:W-:Y:S11]  /*4860*/  IADD3 R102, R102, -0x1, RZ ;  /* 0xffffffff66667810 */ /* 0x000ff60007ffe0ff */
[----:B------:R-:W-:Y:S01]  /*4870*/  @P0 SHF.R.S32.HI R3, RZ, 0x1f, R102 ;  /* 0x0000001fff030819 */ /* 0x000fe20000011466 */
[----:B------:R-:W-:Y:S01]  /*4880*/  @P0 IMAD.MOV.U32 R4, RZ, RZ, R120 ;  /* 0x000000ffff040224 */ /* 0x000fe200078e0078 */
[----:B------:R-:W-:Y:S01]  /*4890*/  @P0 ISETP.NE.U32.AND P2, PT, R101, RZ, PT ;  /* 0x000000ff6500020c */ /* 0x000fe20003f45070 */
[----:B------:R-:W-:Y:S02]  /*48a0*/  @P0 IMAD.MOV.U32 R5, RZ, RZ, R125 ;  /* 0x000000ffff050224 */ /* 0x000fe400078e007d */
[C---:B------:R-:W-:Y:S02]  /*48b0*/  @P0 IMAD R0, R102.reuse, UR21, RZ ;  /* 0x0000001566000c24 */ /* 0x040fe4000f8e02ff */
[----:B------:R-:W-:Y:S04]  /*48c0*/  @P0 IMAD.WIDE.U32 R4, R102, UR24, R4 ;  /* 0x0000001866040c25 */ /* 0x000fe8000f8e0004 */
[----:B------:R-:W-:Y:S01]  /*48d0*/  @P0 IMAD R0, R3, UR24, R0 ;  /* 0x0000001803000c24 */ /* 0x000fe2000f8e0200 */
[C---:B------:R-:W-:Y:S03]  /*48e0*/  @P0 LEA R6, P1, R4.reuse, c[0x0][0x220], 0x1 ;  /* 0x0000880004060a11 */ /* 0x040fe600078208ff */
[----:B------:R-:W-:Y:S05]  /*48f0*/  @P0 IMAD.IADD R0, R5, 0x1, R0 ;  /* 0x0000000105000824 */ /* 0x000fea00078e0200 */
[----:B------:R-:W-:Y:S02]  /*4900*/  @P0 LEA.HI.X R7, R4, c[0x0][0x224], R0, 0x1, P1 ;  /* 0x0000890004070a11 */ /* 0x000fe400008f0c00 */
[----:B------:R-:W-:Y:S03]  /*4910*/  @P0 ISETP.NE.U32.AND P1, PT, R100, RZ, PT ;  /* 0x000000ff6400020c */ /* 0x000fe60003f25070 */
[----:B------:R-:W-:Y:S01]  /*4920*/  @!PT LDS RZ, [RZ] ;  /* 0x00000000fffff984 */ /* 0x000fe20000000800 */
[----:B------:R-:W-:Y:S01]  /*4930*/  @!PT LDS RZ, [RZ] ;  /* 0x00000000fffff984 */ /* 0x000fe20000000800 */
[----:B------:R-:W-:Y:S01]  /*4940*/  @!PT LDS RZ, [RZ] ;  /* 0x00000000fffff984 */ /* 0x000fe20000000800 */
[----:B------:R1:W-:Y:S01]  /*4950*/  @P0 LDGSTS.E.BYPASS.LTC128B.128 [R103+0xc080], [R6.64], P2 ;  /* 0x0c08000006670fae */ /* 0x0003e20009101d56 */
[----:B------:R-:W-:Y:S09]  /*4960*/  @P0 ISETP.NE.U32.AND P2, PT, R99, RZ, PT ;  /* 0x000000ff6300020c */ /* 0x000ff20003f45070 */
[----:B------:R1:W-:Y:S01]  /*4970*/  @P0 LDGSTS.E.BYPASS.LTC128B.128 [R103+0xd080], [R6.64+0x80], P1 ;  /* 0x0d08008006670fae */ /* 0x0003e20008901d56 */
[----:B------:R-:W-:Y:S03]  /*4980*/  @P0 ISETP.NE.U32.AND P1, PT, R98, RZ, PT ;  /* 0x000000ff6200020c */ /* 0x000fe60003f25070 */
[----:B------:R1:W-:Y:S10]  /*4990*/  @P0 LDGSTS.E.BYPASS.LTC128B.128 [R103+0xe080], [R6.64+0x100], P2 ;  /* 0x0e08010006670fae */ /* 0x0003f40009101d56 */
[----:B------:R1:W-:Y:S04]  /*49a0*/  @P0 LDGSTS.E.BYPASS.LTC128B.128 [R103+0xf080], [R6.64+0x180], P1 ;  /* 0x0f08018006670fae */ /* 0x0003e80008901d56 */
[----:B------:R-:W0:Y:S01]  /*49b0*/  LDGDEPBAR ;  /* 0x00000000000079af */ /* 0x000e220000000000 */
[----:B------:R-:W-:-:S05]  /*49c0*/  @P0 BRA `(.L_x_80) ;  /* 0xffffd03000000947 */ /* 0x000fca000383ffff */
[----:B------:R-:W-:Y:S06]  /*49d0*/  BAR.SYNC.DEFER_BLOCKING 0x0 ;  /* 0x0000000000007b1d */ /* 0x000fec0000010000 */
.L_x_59:
[----:B-1----:R-:W-:Y:S01]  /*49e0*/  UISETP.GE.AND UP0, UPT, UR11, 0x1, UPT ;  /* 0x000000010b00788c */ /* 0x002fe2000bf06270 */
[----:B------:R-:W-:Y:S01]  /*49f0*/  PLOP3.LUT P2, PT, PT, PT, PT, 0x80, 0x0 ;  /* 0x000000000000781c */ /* 0x000fe20003f4f070 */
[----:B------:R-:W-:Y:S01]  /*4a00*/  CS2R R130, SRZ ;  /* 0x0000000000827805 */ /* 0x000fe2000001ff00 */
[----:B------:R-:W-:Y:S01]  /*4a10*/  CS2R R128, SRZ ;  /* 0x0000000000807805 */ /* 0x000fe2000001ff00 */
[----:B----4-:R-:W-:Y:S01]  /*4a20*/  CS2R R126, SRZ ;  /* 0x00000000007e7805 */ /* 0x010fe2000001ff00 */
[----:B------:R-:W-:Y:S01]  /*4a30*/  CS2R R124, SRZ ;  /* 0x00000000007c7805 */ /* 0x000fe2000001ff00 */
[----:B------:R-:W-:Y:S01]  /*4a40*/  PLOP3.LUT P0, PT, PT, PT, UP0, 0x80, 0x0 ;  /* 0x000000000000781c */ /* 0x000fe20003f0f008 */
        /* <DEDUP_REMOVED lines=23> */
[----:B-----5:R-:W-:Y:S01]  /*4bc0*/  CS2R R76, SRZ ;  /* 0x00000000004c7805 */ /* 0x020fe2000001ff00 */
[----:B------:R-:W-:Y:S01]  /*4bd0*/  CS2R R74, SRZ ;  /* 0x00000000004a7805 */ /* 0x000fe2000001ff00 */
[----:B------:R-:W-:Y:S01]  /*4be0*/  CS2R R72, SRZ ;  /* 0x0000000000487805 */ /* 0x000fe2000001ff00 */
[----:B------:R-:W-:Y:S01]  /*4bf0*/  CS2R R70, SRZ ;  /* 0x0000000000467805 */ /* 0x000fe2000001ff00 */
[----:B------:R-:W-:Y:S01]  /*4c00*/  CS2R R68, SRZ ;  /* 0x0000000000447805 */ /* 0x000fe2000001ff00 */
[----:B------:R-:W-:Y:S01]  /*4c10*/  CS2R R6, SRZ ;  /* 0x0000000000067805 */ /* 0x000fe2000001ff00 */
[----:B------:R-:W-:Y:S01]  /*4c20*/  IMAD.MOV.U32 R4, RZ, RZ, RZ ;  /* 0x000000ffff047224 */ /* 0x000fe200078e00ff */
        /* <DEDUP_REMOVED lines=32> */
[----:B------:R-:W-:Y:S05]  /*4e30*/  @!P0 BRA `(.L_x_81) ;  /* 0x0000c9f000008947 */ /* 0x000fea0003800000 */
[----:B------:R-:W-:Y:S02]  /*4e40*/  ULDC.64 UR4, c[0x0][0x340] ;  /* 0x0000d00000047ab9 */ /* 0x000fe40000000a00 */
[----:B------:R-:W-:-:S02]  /*4e50*/  UISETP.NE.U32.AND UP1, UPT, URZ, UR4, UPT ;  /* 0x000000043f00728c */ /* 0x000fc4000bf25070 */
[----:B------:R-:W-:Y:S02]  /*4e60*/  ULDC.64 UR6, c[0x0][0x340] ;  /* 0x0000d00000067ab9 */ /* 0x000fe40000000a00 */
[----:B------:R-:W-:-:S06]  /*4e70*/  UISETP.NE.AND.EX UP1, UPT, URZ, UR5, UPT, UP1 ;  /* 0x000000053f00728c */ /* 0x000fcc000bf25310 */
[----:B------:R-:W-:-:S05]  /*4e80*/  PLOP3.LUT P1, PT, PT, PT, UP1, 0x80, 0x0 ;  /* 0x000000000000781c */ /* 0x000fca0003f2f018 */
[----:B------:R-:W-:Y:S02]  /*4e90*/  @UP1 UMOV UR4, 0x4 ;  /* 0x0000000400041882 */ /* 0x000fe40000000000 */
[----:B------:R-:W-:-:S06]  /*4ea0*/  @UP1 UIMAD.WIDE UR4, UR20, UR4, UR6 ;  /* 0x00000004140412a5 */ /* 0x000fcc000f8e0206 */
[----:B------:R-:W-:Y:S02]  /*4eb0*/  IMAD.U32 R2, RZ, RZ, UR4 ;  /* 0x00000004ff027e24 */ /* 0x000fe4000f8e00ff */
[----:B------:R-:W-:Y:S01]  /*4ec0*/  IMAD.U32 R3, RZ, RZ, UR5 ;  /* 0x00000005ff037e24 */ /* 0x000fe2000f8e00ff */
[----:B------:R-:W1:Y:S01]  /*4ed0*/  S2R R9, SR_CTAID.X ;  /* 0x0000000000097919 */ /* 0x000e620000002500 */
[----:B------:R-:W-:Y:S02]  /*4ee0*/  USHF.R.S32.HI UR6, URZ, 0x1f, UR16 ;  /* 0x0000001f3f067899 */ /* 0x000fe40008011410 */
[----:B------:R-:W-:Y:S01]  /*4ef0*/  ULDC.64 UR4, c[0x0][0x178] ;  /* 0x00005e0000047ab9 */ /* 0x000fe20000000a00 */
[----:B------:R3:W4:Y:S01]  /*4f00*/  @P1 LDG.E R0, [R2.64] ;  /* 0x0000001602001981 */ /* 0x000722000c1e1900 */
[----:B------:R-:W-:Y:S01]  /*4f10*/  UIMAD UR6, UR6, UR4, URZ ;  /* 0x00000004060672a4 */ /* 0x000fe2000f8e023f */
[----:B------:R-:W-:Y:S01]  /*4f20*/  IMAD.MOV.U32 R4, RZ, RZ, c[0x0][0x2c4] ;  /* 0x0000b100ff047624 */ /* 0x000fe200078e00ff */
[----:B------:R-:W-:Y:S01]  /*4f30*/  UIMAD.WIDE.U32 UR24, UR16, UR4, URZ ;  /* 0x00000004101872a5 */ /* 0x000fe2000f8e003f */
[----:B------:R-:W-:Y:S01]  /*4f40*/  BSSY B0, `(.L_x_82) ;  /* 0x000006a000007945 */ /* 0x000fe20003800000 */
[----:B------:R-:W-:-:S02]  /*4f50*/  UIMAD UR16, UR16, UR5, UR6 ;  /* 0x00000005101072a4 */ /* 0x000fc4000f8e0206 */
[----:B------:R-:W-:Y:S01]  /*4f60*/  ISETP.NE.AND P0, PT, R4, 0x1, PT ;  /* 0x000000010400780c */ /* 0x000fe20003f05270 */
[----:B------:R-:W-:Y:S02]  /*4f70*/  ULDC.64 UR6, c[0x0][0x348] ;  /* 0x0000d20000067ab9 */ /* 0x000fe40000000a00 */
[----:B------:R-:W-:Y:S02]  /*4f80*/  UISETP.NE.U32.AND UP0, UPT, URZ, UR6, UPT ;  /* 0x000000063f00728c */ /* 0x000fe4000bf05070 */
[----:B------:R-:W-:Y:S02]  /*4f90*/  ULDC.64 UR4, c[0x0][0x1b8] ;  /* 0x00006e0000047ab9 */ /* 0x000fe40000000a00 */
[----:B------:R-:W-:Y:S02]  /*4fa0*/  UISETP.NE.AND.EX UP0, UPT, URZ, UR7, UPT, UP0 ;  /* 0x000000073f00728c */ /* 0x000fe4000bf05300 */
[----:B------:R-:W-:Y:S02]  /*4fb0*/  UIADD3 UR17, UR25, UR16, URZ ;  /* 0x0000001019117290 */ /* 0x000fe4000fffe03f */
[----:B------:R-:W-:-:S02]  /*4fc0*/  UIMAD UR6, UR12, UR4, URZ ;  /* 0x000000040c0672a4 */ /* 0x000fc4000f8e023f */
[----:B------:R-:W-:Y:S02]  /*4fd0*/  USHF.R.S32.HI UR7, URZ, 0x1f, UR20 ;  /* 0x0000001f3f077899 */ /* 0x000fe40008011414 */
[----:B------:R-:W-:Y:S02]  /*4fe0*/  UMOV UR16, UR24 ;  /* 0x0000001800107c82 */ /* 0x000fe40008000000 */
[----:B------:R-:W-:Y:S01]  /*4ff0*/  UIMAD UR6, UR13, UR5, UR6 ;  /* 0x000000050d0672a4 */ /* 0x000fe2000f8e0206 */
[----:B---3--:R-:W-:Y:S01]  /*5000*/  SHF.R.S32.HI R3, RZ, 0x1f, R66 ;  /* 0x0000001fff037819 */ /* 0x008fe20000011442 */
[----:B------:R-:W-:Y:S02]  /*5010*/  UIMAD.WIDE.U32 UR16, UR13, UR4, UR16 ;  /* 0x000000040d1072a5 */ /* 0x000fe4000f8e0010 */
[----:B------:R-:W-:Y:S01]  /*5020*/  USEL UR7, UR7, URZ, !UP0 ;  /* 0x0000003f07077287 */ /* 0x000fe2000c000000 */
[CC--:B------:R-:W-:Y:S01]  /*5030*/  LEA.HI R19, R3.reuse, R66.reuse, RZ, 0x3 ;  /* 0x0000004203137211 */ /* 0x0c0fe200078f18ff */
[----:B------:R-:W-:Y:S01]  /*5040*/  ULDC.64 UR4, c[0x0][0x1c0] ;  /* 0x0000700000047ab9 */ /* 0x000fe20000000a00 */
[-C--:B------:R-:W-:Y:S01]  /*5050*/  LEA.HI R22, R3, R66.reuse, RZ, 0x4 ;  /* 0x0000004203167211 */ /* 0x080fe200078f20ff */
[----:B------:R-:W-:Y:S01]  /*5060*/  USEL UR8, UR20, URZ, !UP0 ;  /* 0x0000003f14087287 */ /* 0x000fe2000c000000 */
[----:B------:R-:W-:Y:S01]  /*5070*/  LOP3.LUT R5, R19, 0xfffffff8, RZ, 0xc0, !PT ;  /* 0xfffffff813057812 */ /* 0x000fe200078ec0ff */
[----:B------:R-:W-:Y:S01]  /*5080*/  UIMAD UR7, UR7, UR4, URZ ;  /* 0x00000004070772a4 */ /* 0x000fe2000f8e023f */
[----:B------:R-:W-:Y:S01]  /*5090*/  SHF.R.S32.HI R19, RZ, 0x3, R19 ;  /* 0x00000003ff137819 */ /* 0x000fe20000011413 */
[----:B------:R-:W-:Y:S01]  /*50a0*/  UIADD3 UR17, UR17, UR6, URZ ;  /* 0x0000000611117290 */ /* 0x000fe2000fffe03f */
[----:B------:R-:W-:Y:S01]  /*50b0*/  LEA.HI R40, R3, R66, RZ, 0x6 ;  /* 0x0000004203287211 */ /* 0x000fe200078f30ff */
[----:B------:R-:W-:Y:S01]  /*50c0*/  IMAD.IADD R2, R66, 0x1, -R5 ;  /* 0x0000000142027824 */ /* 0x000fe200078e0a05 */
[----:B------:R-:W-:Y:S01]  /*50d0*/  UIMAD UR5, UR8, UR5, UR7 ;  /* 0x00000005080572a4 */ /* 0x000fe2000f8e0207 */
[----:B------:R-:W-:Y:S01]  /*50e0*/  IMAD.SHL.U32 R43, R19, 0x40, RZ ;  /* 0x00000040132b7824 */ /* 0x000fe200078e00ff */
[----:B------:R-:W-:Y:S01]  /*50f0*/  UIMAD.WIDE.U32 UR16, UR8, UR4, UR16 ;  /* 0x00000004081072a5 */ /* 0x000fe2000f8e0010 */
[----:B------:R-:W-:-:S02]  /*5100*/  IMAD R216, R2, 0x20, R19 ;  /* 0x0000002002d87824 */ /* 0x000fc400078e0213 */
[----:B------:R-:W-:Y:S01]  /*5110*/  ULDC UR4, c[0x0][0x2c4] ;  /* 0x0000b10000047ab9 */ /* 0x000fe20000000800 */
[----:B------:R-:W-:Y:S01]  /*5120*/  IMAD.SHL.U32 R150, R2, 0x8, RZ ;  /* 0x0000000802967824 */ /* 0x000fe200078e00ff */
[----:B------:R-:W-:Y:S01]  /*5130*/  UIADD3 UR5, UR17, UR5, URZ ;  /* 0x0000000511057290 */ /* 0x000fe2000fffe03f */
[----:B-1----:R-:W-:Y:S01]  /*5140*/  IMAD R7, R9, 0x80, R216 ;  /* 0x0000008009077824 */ /* 0x002fe200078e02d8 */
[----:B--2---:R-:W-:Y:S01]  /*5150*/  UIMAD UR19, UR19, UR4, URZ ;  /* 0x00000004131372a4 */ /* 0x004fe2000f8e023f */
[----:B------:R-:W-:Y:S01]  /*5160*/  IMAD.U32 R11, RZ, RZ, UR17 ;  /* 0x00000011ff0b7e24 */ /* 0x000fe2000f8e00ff */
[----:B------:R-:W-:Y:S01]  /*5170*/  LOP3.LUT R43, R43, 0x1c0, RZ, 0xc0, !PT ;  /* 0x000001c02b2b7812 */ /* 0x000fe200078ec0ff */
[----:B------:R-:W-:Y:S01]  /*5180*/  @P0 IMAD.HI.U32 R4, R7, c[0x0][0x2c8], RZ ;  /* 0x0000b20007040a27 */ /* 0x000fe200078e00ff */
[C---:B------:R-:W-:Y:S02]  /*5190*/  IADD3 R17, R150.reuse, 0x40, RZ ;  /* 0x0000004096117810 */ /* 0x040fe40007ffe0ff */
[C---:B------:R-:W-:Y:S01]  /*51a0*/  IADD3 R16, R150.reuse, 0x80, RZ ;  /* 0x0000008096107810 */ /* 0x040fe20007ffe0ff */
[----:B------:R-:W-:Y:S01]  /*51b0*/  IMAD.MOV.U32 R12, RZ, RZ, R7 ;  /* 0x000000ffff0c7224 */ /* 0x000fe200078e0007 */
[----:B------:R-:W-:Y:S01]  /*51c0*/  @P0 SHF.R.U32.HI R12, RZ, c[0x0][0x2cc], R4 ;  /* 0x0000b300ff0c0a19 */ /* 0x000fe20000011604 */
[----:B------:R-:W-:Y:S01]  /*51d0*/  IMAD.U32 R10, RZ, RZ, UR16 ;  /* 0x00000010ff0a7e24 */ /* 0x000fe2000f8e00ff */
[----:B------:R-:W-:Y:S01]  /*51e0*/  SHF.R.U32.HI R41, RZ, 0x3, R43 ;  /* 0x00000003ff297819 */ /* 0x000fe2000001162b */
[----:B------:R-:W-:Y:S01]  /*51f0*/  IMAD.U32 R11, RZ, RZ, UR5 ;  /* 0x00000005ff0b7e24 */ /* 0x000fe2000f8e00ff */
[--C-:B------:R-:W-:Y:S01]  /*5200*/  SHF.R.S32.HI R5, RZ, 0x1f, R12.reuse ;  /* 0x0000001fff057819 */ /* 0x100fe2000001140c */
[----:B------:R-:W-:Y:S01]  /*5210*/  IMAD.MOV R6, RZ, RZ, -R12 ;  /* 0x000000ffff067224 */ /* 0x000fe200078e0a0c */
[----:B------:R-:W-:Y:S01]  /*5220*/  ISETP.GE.AND P3, PT, R150, c[0x0][0x198], PT ;  /* 0x0000660096007a0c */ /* 0x000fe20003f66270 */
[----:B------:R-:W-:Y:S01]  /*5230*/  IMAD R9, R9, 0x80, R19 ;  /* 0x0000008009097824 */ /* 0x000fe200078e0213 */
[----:B------:R-:W-:Y:S01]  /*5240*/  ISETP.GE.AND P4, PT, R17, c[0x0][0x198], PT ;  /* 0x0000660011007a0c */ /* 0x000fe20003f86270 */
[----:B------:R-:W-:Y:S01]  /*5250*/  IMAD R5, R5, c[0x0][0x1b0], RZ ;  /* 0x00006c0005057a24 */ /* 0x000fe200078e02ff */
[----:B------:R-:W-:Y:S01]  /*5260*/  ISETP.GE.AND P6, PT, R16, c[0x0][0x198], PT ;  /* 0x0000660010007a0c */ /* 0x000fe20003fc6270 */
[----:B------:R-:W-:Y:S01]  /*5270*/  IMAD R6, R6, c[0x0][0x2c4], R7 ;  /* 0x0000b10006067a24 */ /* 0x000fe200078e0207 */
[----:B------:R-:W-:Y:S01]  /*5280*/  LOP3.LUT R7, R22, 0xfffffff0, RZ, 0xc0, !PT ;  /* 0xfffffff016077812 */ /* 0x000fe200078ec0ff */
[----:B------:R-:W-:-:S02]  /*5290*/  IMAD R5, R12, c[0x0][0x1b4], R5 ;  /* 0x00006d000c057a24 */ /* 0x000fc400078e0205 */
[----:B------:R-:W-:Y:S01]  /*52a0*/  IMAD.WIDE.U32 R12, R12, c[0x0][0x1b0], R10 ;  /* 0x00006c000c0c7a25 */ /* 0x000fe200078e000a */
[----:B------:R-:W-:-:S03]  /*52b0*/  SHF.R.S32.HI R11, RZ, 0x1f, R6 ;  /* 0x0000001fff0b7819 */ /* 0x000fc60000011406 */
[----:B------:R-:W-:Y:S02]  /*52c0*/  IMAD.IADD R13, R13, 0x1, R5 ;  /* 0x000000010d0d7824 */ /* 0x000fe400078e0205 */
[----:B------:R-:W-:Y:S02]  /*52d0*/  IMAD R11, R11, c[0x0][0x1a8], RZ ;  /* 0x00006a000b0b7a24 */ /* 0x000fe400078e02ff */
[----:B------:R-:W-:Y:S02]  /*52e0*/  IMAD.IADD R8, R66, 0x1, -R7 ;  /* 0x0000000142087824 */ /* 0x000fe400078e0a07 */
[C---:B------:R-:W-:Y:S02]  /*52f0*/  IMAD R11, R6.reuse, c[0x0][0x1ac], R11 ;  /* 0x00006b00060b7a24 */ /* 0x040fe400078e020b */
[----:B------:R-:W-:Y:S01]  /*5300*/  IMAD.WIDE.U32 R6, R6, c[0x0][0x1a8], R12 ;  /* 0x00006a0006067a25 */ /* 0x000fe200078e000c */
[----:B------:R-:W-:-:S03]  /*5310*/  SHF.R.S32.HI R5, RZ, 0x1f, R8 ;  /* 0x0000001fff057819 */ /* 0x000fc60000011408 */
[----:B------:R-:W-:Y:S01]  /*5320*/  IMAD.IADD R10, R7, 0x1, R11 ;  /* 0x00000001070a7824 */ /* 0x000fe200078e020b */
[----:B------:R-:W-:Y:S01]  /*5330*/  LEA R15, P0, R6, c[0x0][0x160], 0x1 ;  /* 0x00005800060f7a11 */ /* 0x000fe200078008ff */
[----:B------:R-:W-:Y:S01]  /*5340*/  IMAD.SHL.U32 R40, R40, 0x8, RZ ;  /* 0x0000000828287824 */ /* 0x000fe200078e00ff */
[----:B------:R-:W-:Y:S02]  /*5350*/  LEA.HI R4, R5, R8, RZ, 0x3 ;  /* 0x0000000805047211 */ /* 0x000fe400078f18ff */
[----:B------:R-:W-:Y:S01]  /*5360*/  LEA.HI.X R10, R6, c[0x0][0x164], R10, 0x1, P0 ;  /* 0x00005900060a7a11 */ /* 0x000fe200000f0c0a */
[----:B------:R1:W2:Y:S01]  /*5370*/  SHFL.IDX PT, R20, R15, RZ, 0x181f ;  /* 0x00181fff0f147589 */ /* 0x0002a200000e0000 */
[----:B------:R-:W-:Y:S02]  /*5380*/  LOP3.LUT R5, R4, 0xfffffff8, RZ, 0xc0, !PT ;  /* 0xfffffff804057812 */ /* 0x000fe400078ec0ff */
[----:B------:R-:W-:Y:S01]  /*5390*/  ISETP.GE.AND P0, PT, R9, UR19, PT ;  /* 0x0000001309007c0c */ /* 0x000fe2000bf06270 */
[----:B------:R1:W3:Y:S01]  /*53a0*/  SHFL.IDX PT, R21, R10, RZ, 0x181f ;  /* 0x00181fff0a157589 */ /* 0x0002e200000e0000 */
[----:B------:R-:W-:Y:S01]  /*53b0*/  IADD3 R6, R150, 0xc0, RZ ;  /* 0x000000c096067810 */ /* 0x000fe20007ffe0ff */
[----:B------:R-:W-:Y:S01]  /*53c0*/  IMAD.IADD R7, R8, 0x1, -R5 ;  /* 0x0000000108077824 */ /* 0x000fe200078e0a05 */
[----:B------:R-:W-:Y:S01]  /*53d0*/  LOP3.LUT R40, R40, 0xfffffe00, RZ, 0xc0, !PT ;  /* 0xfffffe0028287812 */ /* 0x000fe200078ec0ff */
[----:B------:R-:W-:Y:S01]  /*53e0*/  IMAD.MOV.U32 R5, RZ, RZ, 0x20 ;  /* 0x00000020ff057424 */ /* 0x000fe200078e00ff */
[----:B------:R-:W-:-:S02]  /*53f0*/  ISETP.GE.AND P5, PT, R6, c[0x0][0x198], PT ;  /* 0x0000660006007a0c */ /* 0x000fc40003fa6270 */
[----:B------:R-:W-:Y:S01]  /*5400*/  P2R R8, PR, RZ, 0x1 ;  /* 0x00000001ff087803 */ /* 0x000fe20000000000 */
[----:B----4-:R4:W5:Y:S01]  /*5410*/  @P1 R2UR UR7, R0 ;  /* 0x00000000000713c2 */ /* 0x01096200000e0000 */
[----:B------:R-:W-:Y:S01]  /*5420*/  R2P PR, R7, 0x6 ;  /* 0x0000000607007804 */ /* 0x000fe20000000000 */
[----:B-----5:R-:W-:-:S04]  /*5430*/  @!UP1 UMOV UR7, UR20 ;  /* 0x0000001400079c82 */ /* 0x020fc80008000000 */
[----:B------:R-:W-:Y:S02]  /*5440*/  SEL R5, R5, 0xffffffe0, !P2 ;  /* 0xffffffe005057807 */ /* 0x000fe40005000000 */
[----:B----4-:R-:W-:-:S04]  /*5450*/  LOP3.LUT R0, R43, 0x38, R150, 0xf8, !PT ;  /* 0x000000382b007812 */ /* 0x010fc800078ef896 */
[----:B------:R-:W-:Y:S01]  /*5460*/  LOP3.LUT R11, R0, R41, RZ, 0x3c, !PT ;  /* 0x00000029000b7212 */ /* 0x000fe200078e3cff */
[----:B------:R-:W-:-:S04]  /*5470*/  IMAD.MOV.U32 R0, RZ, RZ, 0x10 ;  /* 0x00000010ff007424 */ /* 0x000fc800078e00ff */
[----:B------:R-:W-:Y:S01]  /*5480*/  IMAD.IADD R18, R11, 0x1, R40 ;  /* 0x000000010b127824 */ /* 0x000fe200078e0228 */
[----:B------:R-:W-:Y:S01]  /*5490*/  SEL R0, R0, 0xfffffff0, !P1 ;  /* 0xfffffff000007807 */ /* 0x000fe20004800000 */
[----:B------:R-:W-:Y:S05]  /*54a0*/  @P0 BRA `(.L_x_83) ;  /* 0x0000013000000947 */ /* 0x000fea0003800000 */
[----:B-123--:R-:W-:Y:S01]  /*54b0*/  SHF.R.S32.HI R12, RZ, 0x1f, R17 ;  /* 0x0000001fff0c7819 */ /* 0x00efe20000011411 */
[----:B------:R-:W-:Y:S01]  /*54c0*/  IMAD.SHL.U32 R14, R18, 0x2, RZ ;  /* 0x00000002120e7824 */ /* 0x000fe200078e00ff */
[----:B------:R-:W-:Y:S01]  /*54d0*/  SHF.R.S32.HI R23, RZ, 0x1f, R16 ;  /* 0x0000001fff177819 */ /* 0x000fe20000011410 */
[----:B------:R-:W-:Y:S01]  /*54e0*/  IMAD.WIDE R24, R150, 0x2, R20 ;  /* 0x0000000296187825 */ /* 0x000fe200078e0214 */
[----:B------:R-:W-:Y:S02]  /*54f0*/  SHF.R.S32.HI R11, RZ, 0x1f, R6 ;  /* 0x0000001fff0b7819 */ /* 0x000fe40000011406 */
[----:B------:R-:W-:Y:S02]  /*5500*/  LEA.HI R13, R12, R17, RZ, 0x3 ;  /* 0x000000110c0d7211 */ /* 0x000fe400078f18ff */
[----:B------:R-:W-:Y:S01]  /*5510*/  LEA.HI R12, R23, R16, RZ, 0x3 ;  /* 0x00000010170c7211 */ /* 0x000fe200078f18ff */
[----:B------:R-:W-:Y:S01]  /*5520*/  @!PT LDS RZ, [RZ] ;  /* 0x00000000fffff984 */ /* 0x000fe20000000800 */
[----:B------:R1:W-:Y:S01]  /*5530*/  LDGSTS.E.BYPASS.LTC128B.128 [R14+0x10080], [R24.64], !P3 ;  /* 0x10080000180e7fae */ /* 0x0003e2000d901d56 */
[----:B------:R-:W-:-:S02]  /*5540*/  LEA.HI R11, R11, R6, RZ, 0x3 ;  /* 0x000000060b0b7211 */ /* 0x000fc400078f18ff */
[----:B------:R-:W-:Y:S02]  /*5550*/  LOP3.LUT R13, R13, 0xfffffff8, RZ, 0xc0, !PT ;  /* 0xfffffff80d0d7812 */ /* 0x000fe400078ec0ff */
[----:B------:R-:W-:Y:S02]  /*5560*/  LOP3.LUT R12, R12, 0xfffffff8, RZ, 0xc0, !PT ;  /* 0xfffffff80c0c7812 */ /* 0x000fe400078ec0ff */
[----:B------:R-:W-:Y:S01]  /*5570*/  LOP3.LUT R11, R11, 0xfffffff8, RZ, 0xc0, !PT ;  /* 0xfffffff80b0b7812 */ /* 0x000fe200078ec0ff */
[----:B------:R-:W-:-:S04]  /*5580*/  IMAD.WIDE R26, R13, 0x2, R20 ;  /* 0x000000020d1a7825 */ /* 0x000fc800078e0214 */
[--C-:B------:R-:W-:Y:S01]  /*5590*/  IMAD.WIDE R12, R12, 0x2, R20.reuse ;  /* 0x000000020c0c7825 */ /* 0x100fe200078e0214 */
[----:B------:R1:W-:Y:S03]  /*55a0*/  LDGSTS.E.BYPASS.LTC128B.128 [R14+0x14080], [R26.64], !P4 ;  /* 0x140800001a0e7fae */ /* 0x0003e6000e101d56 */
[----:B------:R-:W-:Y:S01]  /*55b0*/  IMAD.WIDE R20, R11, 0x2, R20 ;  /* 0x000000020b147825 */ /* 0x000fe200078e0214 */
[----:B------:R1:W-:Y:S04]  /*55c0*/  LDGSTS.E.BYPASS.LTC128B.128 [R14+0x18080], [R12.64], !P6 ;  /* 0x180800000c0e7fae */ /* 0x0003e8000f101d56 */
[----:B------:R1:W-:Y:S02]  /*55d0*/  LDGSTS.E.BYPASS.LTC128B.128 [R14+0x1c080], [R20.64], !P5 ;  /* 0x1c080000140e7fae */ /* 0x0003e4000e901d56 */
.L_x_83:
[----:B-123--:R-:W-:Y:S05]  /*55e0*/  BSYNC B0 ;  /* 0x0000000000007941 */ /* 0x00efea0003800000 */
.L_x_82:
[----:B------:R-:W-:Y:S01]  /*55f0*/  IADD3 R11, R9, 0x20, RZ ;  /* 0x00000020090b7810 */ /* 0x000fe20007ffe0ff */
[----:B------:R1:W2:Y:S01]  /*5600*/  SHFL.IDX PT, R21, R10, 0x1, 0x181f ;  /* 0x00381f000a157f89 */ /* 0x0002a200000e0000 */
[----:B------:R-:W-:Y:S02]  /*5610*/  BSSY B0, `(.L_x_84) ;  /* 0x0000017000007945 */ /* 0x000fe40003800000 */
[----:B------:R-:W-:Y:S01]  /*5620*/  ISETP.GE.AND P0, PT, R11, UR19, PT ;  /* 0x000000130b007c0c */ /* 0x000fe2000bf06270 */
[----:B------:R1:W3:-:S12]  /*5630*/  SHFL.IDX PT, R20, R15, 0x1, 0x181f ;  /* 0x00381f000f147f89 */ /* 0x0002d800000e0000 */
[----:B------:R-:W-:Y:S05]  /*5640*/  @P0 BRA `(.L_x_85) ;  /* 0x0000013000000947 */ /* 0x000fea0003800000 */
[----:B------:R-:W-:Y:S01]  /*5650*/  SHF.R.S32.HI R12, RZ, 0x1f, R17 ;  /* 0x0000001fff0c7819 */ /* 0x000fe20000011411 */
[----:B------:R-:W-:Y:S01]  /*5660*/  IMAD.SHL.U32 R14, R18, 0x2, RZ ;  /* 0x00000002120e7824 */ /* 0x000fe200078e00ff */
[----:B------:R-:W-:Y:S01]  /*5670*/  SHF.R.S32.HI R23, RZ, 0x1f, R16 ;  /* 0x0000001fff177819 */ /* 0x000fe20000011410 */
[----:B--23--:R-:W-:Y:S01]  /*5680*/  IMAD.WIDE R24, R150, 0x2, R20 ;  /* 0x0000000296187825 */ /* 0x00cfe200078e0214 */
        /* <DEDUP_REMOVED lines=15> */
.L_x_85:
[----:B------:R-:W-:Y:S05]  /*5780*/  BSYNC B0 ;  /* 0x0000000000007941 */ /* 0x000fea0003800000 */
.L_x_84:
[----:B------:R-:W-:Y:S01]  /*5790*/  IADD3 R11, R9, 0x40, RZ ;  /* 0x00000040090b7810 */ /* 0x000fe20007ffe0ff */
[----:B--2---:R2:W4:Y:S01]  /*57a0*/  SHFL.IDX PT, R21, R10, 0x2, 0x181f ;  /* 0x00581f000a157f89 */ /* 0x00452200000e0000 */
[----:B------:R-:W-:Y:S02]  /*57b0*/  BSSY B0, `(.L_x_86) ;  /* 0x0000017000007945 */ /* 0x000fe40003800000 */
[----:B------:R-:W-:Y:S01]  /*57c0*/  ISETP.GE.AND P0, PT, R11, UR19, PT ;  /* 0x000000130b007c0c */ /* 0x000fe2000bf06270 */
[----:B---3--:R2:W3:-:S12]  /*57d0*/  SHFL.IDX PT, R20, R15, 0x2, 0x181f ;  /* 0x00581f000f147f89 */ /* 0x0084d800000e0000 */
[----:B------:R-:W-:Y:S05]  /*57e0*/  @P0 BRA `(.L_x_87) ;  /* 0x0000013000000947 */ /* 0x000fea0003800000 */
[----:B------:R-:W-:Y:S01]  /*57f0*/  SHF.R.S32.HI R12, RZ, 0x1f, R17 ;  /* 0x0000001fff0c7819 */ /* 0x000fe20000011411 */
[----:B------:R-:W-:Y:S01]  /*5800*/  IMAD.SHL.U32 R14, R18, 0x2, RZ ;  /* 0x00000002120e7824 */ /* 0x000fe200078e00ff */
[----:B------:R-:W-:Y:S01]  /*5810*/  SHF.R.S32.HI R23, RZ, 0x1f, R16 ;  /* 0x0000001fff177819 */ /* 0x000fe20000011410 */
[----:B---34-:R-:W-:Y:S01]  /*5820*/  IMAD.WIDE R24, R150, 0x2, R20 ;  /* 0x0000000296187825 */ /* 0x018fe200078e0214 */
        /* <DEDUP_REMOVED lines=15> */
.L_x_87:
[----:B------:R-:W-:Y:S05]  /*5920*/  BSYNC B0 ;  /* 0x0000000000007941 */ /* 0x000fea0003800000 */
.L_x_86:
[----:B------:R-:W-:Y:S01]  /*5930*/  IADD3 R9, R9, 0x60, RZ ;  /* 0x0000006009097810 */ /* 0x000fe20007ffe0ff */
[----:B---3--:R-:W-:Y:S01]  /*5940*/  SHFL.IDX PT, R24, R15, 0x3, 0x181f ;  /* 0x00781f000f187f89 */ /* 0x008fe200000e0000 */
[----:B------:R-:W-:Y:S01]  /*5950*/  UIADD3 UR6, UR9, -0x20, URZ ;  /* 0xffffffe009067890 */ /* 0x000fe2000fffe03f */
[----:B------:R-:W-:Y:S01]  /*5960*/  IMAD.MOV.U32 R215, RZ, RZ, c[0x0][0x2b8] ;  /* 0x0000ae00ffd77624 */ /* 0x000fe200078e00ff */
[----:B------:R-:W-:Y:S01]  /*5970*/  ISETP.GE.AND P0, PT, R9, UR19, PT ;  /* 0x0000001309007c0c */ /* 0x000fe2000bf06270 */
[----:B------:R3:W5:Y:S01]  /*5980*/  SHFL.IDX PT, R25, R10, 0x3, 0x181f ;  /* 0x00781f000a197f89 */ /* 0x00076200000e0000 */
[----:B------:R-:W-:Y:S01]  /*5990*/  USHF.R.S32.HI UR8, URZ, 0x1f, UR7 ;  /* 0x0000001f3f087899 */ /* 0x000fe20008011407 */
[----:B------:R-:W-:Y:S01]  /*59a0*/  IMAD.MOV.U32 R217, RZ, RZ, RZ ;  /* 0x000000ffffd97224 */ /* 0x000fe200078e00ff */
[----:B------:R-:W-:Y:S01]  /*59b0*/  ISETP.NE.AND P2, PT, R215, 0x1, PT ;  /* 0x00000001d700780c */ /* 0x000fe20003f45270 */
[----:B------:R-:W-:Y:S01]  /*59c0*/  ULDC.64 UR4, c[0x0][0x2b0] ;  /* 0x0000ac0000047ab9 */ /* 0x000fe20000000a00 */
[----:B------:R-:W-:Y:S01]  /*59d0*/  IADD3 R11, R216, UR6, RZ ;  /* 0x00000006d80b7c10 */ /* 0x000fe2000fffe0ff */
[----:B------:R-:W-:-:S02]  /*59e0*/  UIMAD UR8, UR8, UR4, URZ ;  /* 0x00000004080872a4 */ /* 0x000fc4000f8e023f */
[----:B------:R-:W-:Y:S01]  /*59f0*/  UIMAD.WIDE.U32 UR16, UR7, UR4, URZ ;  /* 0x00000004071072a5 */ /* 0x000fe2000f8e003f */
[C---:B------:R-:W-:Y:S01]  /*5a00*/  IADD3 R218, R11.reuse, UR15, RZ ;  /* 0x0000000f0bda7c10 */ /* 0x040fe2000fffe0ff */
[----:B------:R-:W-:Y:S01]  /*5a10*/  UIMAD UR7, UR7, UR5, UR8 ;  /* 0x00000005070772a4 */ /* 0x000fe2000f8e0208 */
[----:B------:R-:W-:Y:S01]  /*5a20*/  ISETP.GE.AND P1, PT, R11, UR11, PT ;  /* 0x0000000b0b007c0c */ /* 0x000fe2000bf26270 */
[----:B------:R-:W-:Y:S01]  /*5a30*/  @!P0 IMAD.SHL.U32 R9, R18, 0x2, RZ ;  /* 0x0000000212098824 */ /* 0x000fe200078e00ff */
[----:B------:R-:W-:Y:S01]  /*5a40*/  @!P0 SHF.R.S32.HI R12, RZ, 0x1f, R17 ;  /* 0x0000001fff0c8819 */ /* 0x000fe20000011411 */
[----:B------:R-:W-:Y:S01]  /*5a50*/  UIADD3 UR7, UR17, UR7, URZ ;  /* 0x0000000711077290 */ /* 0x000fe2000fffe03f */
[----:B------:R-:W-:Y:S01]  /*5a60*/  @!P0 SHF.R.S32.HI R13, RZ, 0x1f, R16 ;  /* 0x0000001fff0d8819 */ /* 0x000fe20000011410 */
[----:B------:R-:W-:Y:S01]  /*5a70*/  ULDC.64 UR4, c[0x0][0x1e8] ;  /* 0x00007a0000047ab9 */ /* 0x000fe20000000a00 */
[----:B------:R-:W-:Y:S01]  /*5a80*/  @!P0 LEA.HI R11, R12, R17, RZ, 0x3 ;  /* 0x000000110c0b8211 */ /* 0x000fe200078f18ff */
[----:B------:R-:W-:Y:S01]  /*5a90*/  @P2 IMAD.HI.U32 R12, R218, c[0x0][0x2bc], RZ ;  /* 0x0000af00da0c2a27 */ /* 0x000fe200078e00ff */
[----:B------:R-:W-:-:S02]  /*5aa0*/  ISETP.GT.OR P1, PT, R216, 0x1f, P1 ;  /* 0x0000001fd800780c */ /* 0x000fc40000f24670 */
[----:B------:R-:W-:Y:S02]  /*5ab0*/  @!P0 LOP3.LUT R11, R11, 0xfffffff8, RZ, 0xc0, !PT ;  /* 0xfffffff80b0b8812 */ /* 0x000fe400078ec0ff */
[----:B-123--:R-:W-:Y:S01]  /*5ac0*/  P2R R10, PR, RZ, 0x4 ;  /* 0x00000004ff0a7803 */ /* 0x00efe20000000000 */
[----:B------:R-:W-:Y:S01]  /*5ad0*/  IMAD.MOV.U32 R10, RZ, RZ, R218 ;  /* 0x000000ffff0a7224 */ /* 0x000fe200078e00da */
[----:B------:R-:W-:Y:S01]  /*5ae0*/  @P2 SHF.R.U32.HI R10, RZ, c[0x0][0x2c0], R12 ;  /* 0x0000b000ff0a2a19 */ /* 0x000fe2000001160c */
[----:B-----5:R-:W-:Y:S01]  /*5af0*/  @!P0 IMAD.WIDE R28, R11, 0x2, R24 ;  /* 0x000000020b1c8825 */ /* 0x020fe200078e0218 */
[----:B------:R-:W-:Y:S02]  /*5b00*/  @!P0 SHF.R.S32.HI R11, RZ, 0x1f, R6 ;  /* 0x0000001fff0b8819 */ /* 0x000fe40000011406 */
[----:B------:R-:W-:Y:S01]  /*5b10*/  @!P0 LEA.HI R12, R13, R16, RZ, 0x3 ;  /* 0x000000100d0c8211 */ /* 0x000fe200078f18ff */
[----:B----4-:R-:W-:Y:S01]  /*5b20*/  @!P0 IMAD.WIDE R20, R150, 0x2, R24 ;  /* 0x0000000296148825 */ /* 0x010fe200078e0218 */
[----:B------:R-:W-:-:S02]  /*5b30*/  @!P0 LEA.HI R11, R11, R6, RZ, 0x3 ;  /* 0x000000060b0b8211 */ /* 0x000fc400078f18ff */
[----:B------:R-:W-:Y:S02]  /*5b40*/  @!P0 LOP3.LUT R12, R12, 0xfffffff8, RZ, 0xc0, !PT ;  /* 0xfffffff80c0c8812 */ /* 0x000fe400078ec0ff */
[----:B------:R-:W-:Y:S01]  /*5b50*/  @!P0 LOP3.LUT R11, R11, 0xfffffff8, RZ, 0xc0, !PT ;  /* 0xfffffff80b0b8812 */ /* 0x000fe200078ec0ff */
[----:B------:R-:W-:Y:S01]  /*5b60*/  @!PT LDS RZ, [RZ] ;  /* 0x00000000fffff984 */ /* 0x000fe20000000800 */
[----:B------:R1:W-:Y:S02]  /*5b70*/  @!P0 LDGSTS.E.BYPASS.LTC128B.128 [R9+0x13080], [R20.64], !P3 ;  /* 0x1308000014098fae */ /* 0x0003e4000d901d56 */
[--C-:B------:R-:W-:Y:S02]  /*5b80*/  @!P0 IMAD.WIDE R26, R12, 0x2, R24.reuse ;  /* 0x000000020c1a8825 */ /* 0x100fe400078e0218 */
[----:B------:R2:W-:Y:S02]  /*5b90*/  @!P0 LDGSTS.E.BYPASS.LTC128B.128 [R9+0x17080], [R28.64], !P4 ;  /* 0x170800001c098fae */ /* 0x0005e4000e101d56 */
[----:B------:R-:W-:Y:S02]  /*5ba0*/  @!P0 IMAD.WIDE R24, R11, 0x2, R24 ;  /* 0x000000020b188825 */ /* 0x000fe400078e0218 */
[----:B------:R2:W-:Y:S04]  /*5bb0*/  @!P0 LDGSTS.E.BYPASS.LTC128B.128 [R9+0x1b080], [R26.64], !P6 ;  /* 0x1b0800001a098fae */ /* 0x0005e8000f101d56 */
[----:B------:R2:W-:Y:S04]  /*5bc0*/  @!P0 LDGSTS.E.BYPASS.LTC128B.128 [R9+0x1f080], [R24.64], !P5 ;  /* 0x1f08000018098fae */ /* 0x0005e8000e901d56 */
[----:B------:R-:W0:Y:S01]  /*5bd0*/  LDGDEPBAR ;  /* 0x00000000000079af */ /* 0x000e220000000000 */
[----:B-1----:R-:W-:-:S04]  /*5be0*/  @!P1 IADD3 R20, P2, R10, UR16, RZ ;  /* 0x000000100a149c10 */ /* 0x002fc8000ff5e0ff */
[----:B------:R-:W-:Y:S02]  /*5bf0*/  @!P1 LEA.HI.X.SX32 R13, R10, UR7, 0x1, P2 ;  /* 0x000000070a0d9c11 */ /* 0x000fe400090f0eff */
[----:B------:R-:W-:-:S04]  /*5c00*/  @!P1 LEA R14, P2, R20, c[0x0][0x2a0], 0x2 ;  /* 0x0000a800140e9a11 */ /* 0x000fc800078410ff */
[----:B------:R-:W-:Y:S01]  /*5c10*/  @!P1 LEA.HI.X R15, R20, c[0x0][0x2a4], R13, 0x2, P2 ;  /* 0x0000a900140f9a11 */ /* 0x000fe200010f140d */
[----:B------:R-:W-:Y:S06]  /*5c20*/  BAR.SYNC.DEFER_BLOCKING 0x0 ;  /* 0x0000000000007b1d */ /* 0x000fec0000010000 */
[----:B------:R-:W3:Y:S01]  /*5c30*/  @!P1 LDG.E R217, [R14.64] ;  /* 0x000000160ed99981 */ /* 0x000ee2000c1e1900 */
[----:B------:R-:W-:Y:S01]  /*5c40*/  IMAD.MOV R11, RZ, RZ, -R10 ;  /* 0x000000ffff0b7224 */ /* 0x000fe200078e0a0a */
[----:B------:R-:W-:Y:S01]  /*5c50*/  UIMAD UR8, UR12, UR4, URZ ;  /* 0x000000040c0872a4 */ /* 0x000fe2000f8e023f */
[----:B--2---:R-:W-:Y:S01]  /*5c60*/  IMAD.U32 R9, RZ, RZ, UR13 ;  /* 0x0000000dff097e24 */ /* 0x004fe2000f8e00ff */
[----:B------:R-:W-:Y:S01]  /*5c70*/  UIMAD.WIDE.U32 UR24, UR13, UR4, URZ ;  /* 0x000000040d1872a5 */ /* 0x000fe2000f8e003f */
[----:B------:R-:W-:Y:S01]  /*5c80*/  IMAD R218, R11, c[0x0][0x2b8], R218 ;  /* 0x0000ae000bda7a24 */ /* 0x000fe200078e02da */
[----:B------:R-:W-:Y:S01]  /*5c90*/  UIMAD UR5, UR13, UR5, UR8 ;  /* 0x000000050d0572a4 */ /* 0x000fe2000f8e0208 */
[----:B------:R-:W-:Y:S01]  /*5ca0*/  ISETP.GE.AND P4, PT, R150, c[0x0][0x1d4], PT ;  /* 0x0000750096007a0c */ /* 0x000fe20003f86270 */
[----:B------:R-:W-:Y:S01]  /*5cb0*/  UIADD3 UR8, UR11, -UR6, URZ ;  /* 0x800000060b087290 */ /* 0x000fe2000fffe03f */
[----:B------:R-:W-:Y:S01]  /*5cc0*/  IMAD.WIDE.U32 R12, R218, c[0x0][0x1e0], RZ ;  /* 0x00007800da0c7a25 */ /* 0x000fe200078e00ff */
[----:B------:R-:W-:Y:S01]  /*5cd0*/  SHF.R.S32.HI R21, RZ, 0x1f, R218 ;  /* 0x0000001fff157819 */ /* 0x000fe200000114da */
[----:B------:R-:W-:Y:S01]  /*5ce0*/  UIADD3 UR6, UR25, UR5, URZ ;  /* 0x0000000519067290 */ /* 0x000fe2000fffe03f */
[----:B------:R-:W-:-:S02]  /*5cf0*/  ISETP.GE.AND P5, PT, R17, c[0x0][0x1d4], PT ;  /* 0x0000750011007a0c */ /* 0x000fc40003fa6270 */
[----:B------:R-:W-:Y:S01]  /*5d00*/  ISETP.GE.AND P3, PT, R16, c[0x0][0x1d4], PT ;  /* 0x0000750010007a0c */ /* 0x000fe20003f66270 */
[----:B------:R-:W-:Y:S01]  /*5d10*/  IMAD R11, R21, c[0x0][0x1e0], RZ ;  /* 0x00007800150b7a24 */ /* 0x000fe200078e02ff */
[----:B------:R-:W-:Y:S01]  /*5d20*/  ISETP.GE.AND P2, PT, R6, c[0x0][0x1d4], PT ;  /* 0x0000750006007a0c */ /* 0x000fe20003f46270 */
[----:B------:R-:W-:Y:S02]  /*5d30*/  ULDC.64 UR4, c[0x0][0x210] ;  /* 0x0000840000047ab9 */ /* 0x000fe40000000a00 */
[----:B------:R-:W-:Y:S01]  /*5d40*/  IMAD R10, R218, c[0x0][0x1e4], R11 ;  /* 0x00007900da0a7a24 */ /* 0x000fe200078e020b */
[----:B------:R-:W-:Y:S02]  /*5d50*/  UIMAD UR12, UR12, UR4, URZ ;  /* 0x000000040c0c72a4 */ /* 0x000fe4000f8e023f */
[----:B------:R-:W-:Y:S01]  /*5d60*/  UIMAD.WIDE.U32 UR26, UR13, UR4, URZ ;  /* 0x000000040d1a72a5 */ /* 0x000fe2000f8e003f */
[----:B------:R-:W-:Y:S01]  /*5d70*/  IMAD.IADD R13, R13, 0x1, R10 ;  /* 0x000000010d0d7824 */ /* 0x000fe200078e020a */
[----:B------:R-:W-:-:S04]  /*5d80*/  UIMAD UR5, UR13, UR5, UR12 ;  /* 0x000000050d0572a4 */ /* 0x000fc8000f8e020c */
[----:B------:R-:W-:Y:S01]  /*5d90*/  UIADD3 UR5, UR27, UR5, URZ ;  /* 0x000000051b057290 */ /* 0x000fe2000fffe03f */
[----:B---3--:R-:W-:Y:S01]  /*5da0*/  SHF.R.S32.HI R20, RZ, 0x1f, R217 ;  /* 0x0000001fff147819 */ /* 0x008fe200000114d9 */
[----:B------:R-:W-:-:S04]  /*5db0*/  IMAD.WIDE.U32 R12, R217, c[0x0][0x1f0], R12 ;  /* 0x00007c00d90c7a25 */ /* 0x000fc800078e000c */
[----:B------:R-:W-:Y:S01]  /*5dc0*/  IMAD R10, R20, c[0x0][0x1f0], RZ ;  /* 0x00007c00140a7a24 */ /* 0x000fe200078e02ff */
[----:B------:R-:W-:Y:S01]  /*5dd0*/  IADD3 R11, P0, R12, UR24, RZ ;  /* 0x000000180c0b7c10 */ /* 0x000fe2000ff1e0ff */
[----:B------:R-:W-:Y:S01]  /*5de0*/  IMAD R9, R9, c[0x0][0x1e8], R12 ;  /* 0x00007a0009097a24 */ /* 0x000fe200078e020c */
[----:B------:R-:W-:Y:S01]  /*5df0*/  IADD3 R12, -R19, UR8, RZ ;  /* 0x00000008130c7c10 */ /* 0x000fe2000fffe1ff */
[----:B------:R-:W-:Y:S01]  /*5e00*/  IMAD R10, R217, c[0x0][0x1f4], R10 ;  /* 0x00007d00d90a7a24 */ /* 0x000fe200078e020a */
[----:B------:R-:W-:Y:S02]  /*5e10*/  LEA RZ, P1, R11, c[0x0][0x1c8], 0x1 ;  /* 0x000072000bff7a11 */ /* 0x000fe400078208ff */
[----:B------:R-:W-:Y:S01]  /*5e20*/  LEA R23, R9, c[0x0][0x1c8], 0x1 ;  /* 0x0000720009177a11 */ /* 0x000fe200078e08ff */
[----:B------:R-:W-:-:S04]  /*5e30*/  IMAD.IADD R10, R13, 0x1, R10 ;  /* 0x000000010d0a7824 */ /* 0x000fc800078e020a */
[----:B------:R-:W-:Y:S01]  /*5e40*/  SHFL.IDX PT, R14, R23, RZ, 0x181f ;  /* 0x00181fff170e7589 */ /* 0x000fe200000e0000 */
[----:B------:R-:W-:Y:S02]  /*5e50*/  IADD3.X R10, R10, UR6, RZ, P0, !PT ;  /* 0x000000060a0a7c10 */ /* 0x000fe400087fe4ff */
[----:B------:R-:W-:Y:S02]  /*5e60*/  ISETP.GE.AND P0, PT, R12, 0x1, PT ;  /* 0x000000010c00780c */ /* 0x000fe40003f06270 */
[----:B------:R-:W-:Y:S02]  /*5e70*/  LEA.HI.X R15, R11, c[0x0][0x1cc], R10, 0x1, P1 ;  /* 0x000073000b0f7a11 */ /* 0x000fe400008f0c0a */
[----:B------:R-:W-:-:S04]  /*5e80*/  ISETP.GT.AND P1, PT, R216, 0x1f, PT ;  /* 0x0000001fd800780c */ /* 0x000fc80003f24270 */
[----:B------:R-:W1:Y:S05]  /*5e90*/  SHFL.IDX PT, R15, R15, RZ, 0x181f ;  /* 0x00181fff0f0f7589 */ /* 0x000e6a00000e0000 */
[----:B------:R-:W-:Y:S01]  /*5ea0*/  @P0 SHF.R.S32.HI R10, RZ, 0x1f, R17 ;  /* 0x0000001fff0a0819 */ /* 0x000fe20000011411 */
[----:B------:R-:W-:Y:S01]  /*5eb0*/  @P0 IMAD.SHL.U32 R12, R18, 0x2, RZ ;  /* 0x00000002120c0824 */ /* 0x000fe200078e00ff */
[----:B------:R-:W-:Y:S02]  /*5ec0*/  @P0 SHF.R.S32.HI R13, RZ, 0x1f, R16 ;  /* 0x0000001fff0d0819 */ /* 0x000fe40000011410 */
[----:B------:R-:W-:Y:S02]  /*5ed0*/  @P0 SHF.R.S32.HI R9, RZ, 0x1f, R6 ;  /* 0x0000001fff090819 */ /* 0x000fe40000011406 */
[----:B------:R-:W-:-:S02]  /*5ee0*/  @P0 LEA.HI R11, R10, R17, RZ, 0x3 ;  /* 0x000000110a0b0211 */ /* 0x000fc400078f18ff */
[----:B------:R-:W-:Y:S02]  /*5ef0*/  @P0 LEA.HI R10, R13, R16, RZ, 0x3 ;  /* 0x000000100d0a0211 */ /* 0x000fe400078f18ff */
[----:B------:R-:W-:Y:S02]  /*5f00*/  @P0 LEA.HI R9, R9, R6, RZ, 0x3 ;  /* 0x0000000609090211 */ /* 0x000fe400078f18ff */
[----:B------:R-:W-:Y:S02]  /*5f10*/  @P0 LOP3.LUT R11, R11, 0xfffffff8, RZ, 0xc0, !PT ;  /* 0xfffffff80b0b0812 */ /* 0x000fe400078ec0ff */
[----:B------:R-:W-:Y:S02]  /*5f20*/  @P0 LOP3.LUT R10, R10, 0xfffffff8, RZ, 0xc0, !PT ;  /* 0xfffffff80a0a0812 */ /* 0x000fe400078ec0ff */
[----:B------:R-:W-:Y:S01]  /*5f30*/  @P0 LOP3.LUT R9, R9, 0xfffffff8, RZ, 0xc0, !PT ;  /* 0xfffffff809090812 */ /* 0x000fe200078ec0ff */
[----:B-1----:R-:W-:-:S04]  /*5f40*/  @P0 IMAD.WIDE R24, R150, 0x2, R14 ;  /* 0x0000000296180825 */ /* 0x002fc800078e020e */
[--C-:B------:R-:W-:Y:S01]  /*5f50*/  @P0 IMAD.WIDE R26, R11, 0x2, R14.reuse ;  /* 0x000000020b1a0825 */ /* 0x100fe200078e020e */
[----:B------:R-:W-:Y:S01]  /*5f60*/  @!PT LDS RZ, [RZ] ;  /* 0x00000000fffff984 */ /* 0x000fe20000000800 */
[----:B------:R1:W-:Y:S03]  /*5f70*/  @P0 LDGSTS.E.BYPASS.LTC128B.128 [R12+0xc080], [R24.64], !P4 ;  /* 0x0c080000180c0fae */ /* 0x0003e6000e101d56 */
[--C-:B------:R-:W-:Y:S01]  /*5f80*/  @P0 IMAD.WIDE R10, R10, 0x2, R14.reuse ;  /* 0x000000020a0a0825 */ /* 0x100fe200078e020e */
[----:B------:R1:W-:Y:S03]  /*5f90*/  @P0 LDGSTS.E.BYPASS.LTC128B.128 [R12+0xd080], [R26.64], !P5 ;  /* 0x0d0800001a0c0fae */ /* 0x0003e6000e901d56 */
[----:B------:R-:W-:Y:S01]  /*5fa0*/  @P0 IMAD.WIDE R14, R9, 0x2, R14 ;  /* 0x00000002090e0825 */ /* 0x000fe200078e020e */
[----:B------:R1:W-:Y:S04]  /*5fb0*/  @P0 LDGSTS.E.BYPASS.LTC128B.128 [R12+0xe080], [R10.64], !P3 ;  /* 0x0e0800000a0c0fae */ /* 0x0003e8000d901d56 */
[----:B------:R1:W-:Y:S01]  /*5fc0*/  @P0 LDGSTS.E.BYPASS.LTC128B.128 [R12+0xf080], [R14.64], !P2 ;  /* 0x0f0800000e0c0fae */ /* 0x0003e2000d101d56 */
[----:B------:R-:W-:-:S03]  /*5fd0*/  ISETP.LT.AND P0, PT, RZ, c[0x0][0x27c], PT ;  /* 0x00009f00ff007a0c */ /* 0x000fc60003f01270 */
[----:B------:R-:W0:Y:S10]  /*5fe0*/  LDGDEPBAR ;  /* 0x00000000000079af */ /* 0x000e340000000000 */
[----:B------:R-:W-:Y:S05]  /*5ff0*/  @P0 BRA `(.L_x_88) ;  /* 0x0000002000000947 */ /* 0x000fea0003800000 */
[----:B------:R-:W-:-:S04]  /*6000*/  DEPBAR.LE SB0, 0x1 ;  /* 0x000080400000791a */ /* 0x000fc80000000000 */
[----:B------:R-:W-:Y:S05]  /*6010*/  BRA `(.L_x_89) ;  /* 0x00006c1000007947 */ /* 0x000fea0003800000 */
.L_x_88:
[----:B-1----:R-:W-:Y:S01]  /*6020*/  SHF.R.S32.HI R10, RZ, 0x1f, R67 ;  /* 0x0000001fff0a7819 */ /* 0x002fe20000011443 */
[C---:B------:R-:W-:Y:S01]  /*6030*/  IMAD.WIDE.U32 R12, R67.reuse, c[0x0][0x280], RZ ;  /* 0x0000a000430c7a25 */ /* 0x040fe200078e00ff */
[----:B------:R-:W-:Y:S01]  /*6040*/  ULDC.U8 UR4, c[0x0][0x298] ;  /* 0x0000a60000047ab9 */ /* 0x000fe20000000000 */
[----:B------:R-:W-:Y:S01]  /*6050*/  BSSY B2, `(.L_x_89) ;  /* 0x00006bd000027945 */ /* 0x000fe20003800000 */
[----:B------:R-:W-:Y:S01]  /*6060*/  SHF.L.U32 R23, R18, 0x1, RZ ;  /* 0x0000000112177819 */ /* 0x000fe200000006ff */
[----:B------:R-:W-:Y:S01]  /*6070*/  IMAD R14, R10, c[0x0][0x280], RZ ;  /* 0x0000a0000a0e7a24 */ /* 0x000fe200078e02ff */
[----:B------:R-:W-:Y:S01]  /*6080*/  LEA R32, P0, R12, c[0x0][0x270], 0x1 ;  /* 0x00009c000c207a11 */ /* 0x000fe200078008ff */
[----:B------:R-:W-:Y:S02]  /*6090*/  IMAD R10, R10, c[0x0][0x290], RZ ;  /* 0x0000a4000a0a7a24 */ /* 0x000fe400078e02ff */
[----:B------:R-:W-:-:S05]  /*60a0*/  IMAD R9, R67, c[0x0][0x284], R14 ;  /* 0x0000a10043097a24 */ /* 0x000fca00078e020e */
[----:B------:R-:W-:-:S04]  /*60b0*/  IADD3 R9, R9, R13, RZ ;  /* 0x0000000d09097210 */ /* 0x000fc80007ffe0ff */
[----:B------:R-:W-:Y:S01]  /*60c0*/  LEA.HI.X R33, R12, c[0x0][0x274], R9, 0x1, P0 ;  /* 0x00009d000c217a11 */ /* 0x000fe200000f0c09 */
[----:B------:R-:W-:-:S04]  /*60d0*/  IMAD.WIDE.U32 R12, R67, c[0x0][0x290], RZ ;  /* 0x0000a400430c7a25 */ /* 0x000fc800078e00ff */
[----:B------:R-:W-:Y:S01]  /*60e0*/  IMAD R9, R67, c[0x0][0x294], R10 ;  /* 0x0000a50043097a24 */ /* 0x000fe200078e020a */
[----:B------:R-:W-:-:S04]  /*60f0*/  LEA R34, P0, R12, c[0x0][0x288], 0x1 ;  /* 0x0000a2000c227a11 */ /* 0x000fc800078008ff */
[----:B------:R-:W-:-:S04]  /*6100*/  IADD3 R9, R9, R13, RZ ;  /* 0x0000000d09097210 */ /* 0x000fc80007ffe0ff */
[----:B------:R-:W-:Y:S02]  /*6110*/  LEA.HI.X R35, R12, c[0x0][0x28c], R9, 0x1, P0 ;  /* 0x0000a3000c237a11 */ /* 0x000fe400000f0c09 */
[----:B------:R-:W-:-:S13]  /*6120*/  ISETP.NE.AND P0, PT, RZ, UR4, PT ;  /* 0x00000004ff007c0c */ /* 0x000fda000bf05270 */
[----:B------:R-:W-:Y:S05]  /*6130*/  @!P0 BRA `(.L_x_90) ;  /* 0x0000320000008947 */ /* 0x000fea0003800000 */
[----:B------:R-:W-:Y:S01]  /*6140*/  ISETP.NE.AND P6, PT, R8, RZ, PT ;  /* 0x000000ff0800720c */ /* 0x000fe20003fc5270 */
[----:B------:R-:W-:Y:S01]  /*6150*/  BSSY B0, `(.L_x_91) ;  /* 0x0000033000007945 */ /* 0x000fe20003800000 */
[----:B------:R-:W-:Y:S01]  /*6160*/  SHF.L.U32 R12, R2, 0x2, RZ ;  /* 0x00000002020c7819 */ /* 0x000fe200000006ff */
[----:B------:R-:W-:Y:S01]  /*6170*/  CS2R R14, SRZ ;  /* 0x00000000000e7805 */ /* 0x000fe2000001ff00 */
[----:B------:R-:W-:Y:S01]  /*6180*/  CS2R R24, SRZ ;  /* 0x0000000000187805 */ /* 0x000fe2000001ff00 */
[----:B------:R-:W-:Y:S01]  /*6190*/  CS2R R26, SRZ ;  /* 0x00000000001a7805 */ /* 0x000fe2000001ff00 */
[----:B------:R-:W-:Y:S01]  /*61a0*/  CS2R R28, SRZ ;  /* 0x00000000001c7805 */ /* 0x000fe2000001ff00 */
[----:B------:R-:W-:Y:S01]  /*61b0*/  CS2R R50, SRZ ;  /* 0x0000000000327805 */ /* 0x000fe2000001ff00 */
[----:B------:R-:W-:Y:S01]  /*61c0*/  CS2R R8, SRZ ;  /* 0x0000000000087805 */ /* 0x000fe2000001ff00 */
[----:B------:R-:W-:Y:S01]  /*61d0*/  CS2R R10, SRZ ;  /* 0x00000000000a7805 */ /* 0x000fe2000001ff00 */
[----:B------:R-:W-:-:S03]  /*61e0*/  CS2R R52, SRZ ;  /* 0x0000000000347805 */ /* 0x000fc6000001ff00 */
[----:B------:R-:W-:Y:S05]  /*61f0*/  @P6 BRA `(.L_x_92) ;  /* 0x0000028000006947 */ /* 0x000fea0003800000 */
[C---:B------:R-:W-:Y:S01]  /*6200*/  ISETP.GE.AND P0, PT, R12.reuse, c[0x0][0x27c], PT ;  /* 0x00009f000c007a0c */ /* 0x040fe20003f06270 */
[----:B------:R-:W-:Y:S01]  /*6210*/  CS2R R28, SRZ ;  /* 0x00000000001c7805 */ /* 0x000fe2000001ff00 */
[----:B------:R-:W-:Y:S01]  /*6220*/  CS2R R52, SRZ ;  /* 0x0000000000347805 */ /* 0x000fe2000001ff00 */
[----:B------:R-:W-:-:S10]  /*6230*/  IADD3 R8, R12, 0x20, RZ ;  /* 0x000000200c087810 */ /* 0x000fd40007ffe0ff */
[----:B------:R-:W-:-:S04]  /*6240*/  @!P0 IMAD.WIDE R30, R12, 0x2, R32 ;  /* 0x000000020c1e8825 */ /* 0x000fc800078e0220 */
[----:B------:R-:W-:Y:S01]  /*6250*/  @!P0 IMAD.WIDE R24, R12, 0x2, R34 ;  /* 0x000000020c188825 */ /* 0x000fe200078e0222 */
[----:B------:R1:W5:Y:S04]  /*6260*/  @!P0 LD.E.64 R28, [R30.64] ;  /* 0x000000161e1c8980 */ /* 0x000368000c101b00 */
[----:B------:R2:W5:Y:S01]  /*6270*/  @!P0 LD.E.64 R52, [R24.64] ;  /* 0x0000001618348980 */ /* 0x000562000c101b00 */
[----:B------:R-:W-:Y:S01]  /*6280*/  ISETP.GE.AND P0, PT, R8, c[0x0][0x27c], PT ;  /* 0x00009f0008007a0c */ /* 0x000fe20003f06270 */
[----:B------:R-:W-:Y:S01]  /*6290*/  CS2R R26, SRZ ;  /* 0x00000000001a7805 */ /* 0x000fe2000001ff00 */
[----:B------:R-:W-:-:S11]  /*62a0*/  CS2R R10, SRZ ;  /* 0x00000000000a7805 */ /* 0x000fd6000001ff00 */
[----:B------:R-:W-:-:S04]  /*62b0*/  @!P0 SHF.R.S32.HI R9, RZ, 0x1f, R8 ;  /* 0x0000001fff098819 */ /* 0x000fc80000011408 */
[----:B------:R-:W-:Y:S02]  /*62c0*/  @!P0 LEA.HI R9, R9, R8, RZ, 0x2 ;  /* 0x0000000809098211 */ /* 0x000fe400078f10ff */
[----:B------:R-:W-:Y:S02]  /*62d0*/  IADD3 R8, R12, 0x40, RZ ;  /* 0x000000400c087810 */ /* 0x000fe40007ffe0ff */
[----:B------:R-:W-:-:S05]  /*62e0*/  @!P0 LOP3.LUT R9, R9, 0xfffffffc, RZ, 0xc0, !PT ;  /* 0xfffffffc09098812 */ /* 0x000fca00078ec0ff */
[----:B------:R-:W-:-:S04]  /*62f0*/  @!P0 IMAD.WIDE R14, R9, 0x2, R32 ;  /* 0x00000002090e8825 */ /* 0x000fc800078e0220 */
[----:B------:R-:W-:Y:S01]  /*6300*/  @!P0 IMAD.WIDE R38, R9, 0x2, R34 ;  /* 0x0000000209268825 */ /* 0x000fe200078e0222 */
[----:B------:R3:W5:Y:S04]  /*6310*/  @!P0 LD.E.64 R26, [R14.64] ;  /* 0x000000160e1a8980 */ /* 0x000768000c101b00 */
[----:B------:R4:W5:Y:S01]  /*6320*/  @!P0 LD.E.64 R10, [R38.64] ;  /* 0x00000016260a8980 */ /* 0x000962000c101b00 */
[----:B------:R-:W-:Y:S01]  /*6330*/  ISETP.GE.AND P0, PT, R8, c[0x0][0x27c], PT ;  /* 0x00009f0008007a0c */ /* 0x000fe20003f06270 */
[----:B--2---:R-:W-:-:S12]  /*6340*/  CS2R R24, SRZ ;  /* 0x0000000000187805 */ /* 0x004fd8000001ff00 */
[----:B------:R-:W-:-:S04]  /*6350*/  @!P0 SHF.R.S32.HI R9, RZ, 0x1f, R8 ;  /* 0x0000001fff098819 */ /* 0x000fc80000011408 */
[----:B------:R-:W-:-:S04]  /*6360*/  @!P0 LEA.HI R9, R9, R8, RZ, 0x2 ;  /* 0x0000000809098211 */ /* 0x000fc800078f10ff */
[----:B------:R-:W-:Y:S02]  /*6370*/  @!P0 LOP3.LUT R13, R9, 0xfffffffc, RZ, 0xc0, !PT ;  /* 0xfffffffc090d8812 */ /* 0x000fe400078ec0ff */
[----:B------:R-:W-:-:S03]  /*6380*/  CS2R R8, SRZ ;  /* 0x0000000000087805 */ /* 0x000fc6000001ff00 */
[----:B-1----:R-:W-:-:S04]  /*6390*/  @!P0 IMAD.WIDE R30, R13, 0x2, R32 ;  /* 0x000000020d1e8825 */ /* 0x002fc800078e0220 */
[----:B------:R-:W-:Y:S01]  /*63a0*/  @!P0 IMAD.WIDE R36, R13, 0x2, R34 ;  /* 0x000000020d248825 */ /* 0x000fe200078e0222 */
[----:B------:R-:W-:Y:S01]  /*63b0*/  IADD3 R13, R12, 0x60, RZ ;  /* 0x000000600c0d7810 */ /* 0x000fe20007ffe0ff */
[----:B------:R4:W5:Y:S04]  /*63c0*/  @!P0 LD.E.64 R24, [R30.64] ;  /* 0x000000161e188980 */ /* 0x000968000c101b00 */
[----:B------:R4:W5:Y:S01]  /*63d0*/  @!P0 LD.E.64 R8, [R36.64] ;  /* 0x0000001624088980 */ /* 0x000962000c101b00 */
[----:B------:R-:W-:Y:S01]  /*63e0*/  ISETP.GE.AND P0, PT, R13, c[0x0][0x27c], PT ;  /* 0x00009f000d007a0c */ /* 0x000fe20003f06270 */
[----:B------:R-:W-:-:S12]  /*63f0*/  CS2R R50, SRZ ;  /* 0x0000000000327805 */ /* 0x000fd8000001ff00 */
[----:B---3--:R-:W-:-:S04]  /*6400*/  @!P0 SHF.R.S32.HI R14, RZ, 0x1f, R13 ;  /* 0x0000001fff0e8819 */ /* 0x008fc8000001140d */
[----:B------:R-:W-:Y:S02]  /*6410*/  @!P0 LEA.HI R13, R14, R13, RZ, 0x2 ;  /* 0x0000000d0e0d8211 */ /* 0x000fe400078f10ff */
[----:B------:R-:W-:Y:S02]  /*6420*/  CS2R R14, SRZ ;  /* 0x00000000000e7805 */ /* 0x000fe4000001ff00 */
[----:B------:R-:W-:-:S05]  /*6430*/  @!P0 LOP3.LUT R13, R13, 0xfffffffc, RZ, 0xc0, !PT ;  /* 0xfffffffc0d0d8812 */ /* 0x000fca00078ec0ff */
[----:B------:R-:W-:-:S04]  /*6440*/  @!P0 IMAD.WIDE R32, R13, 0x2, R32 ;  /* 0x000000020d208825 */ /* 0x000fc800078e0220 */
[----:B------:R-:W-:Y:S01]  /*6450*/  @!P0 IMAD.WIDE R34, R13, 0x2, R34 ;  /* 0x000000020d228825 */ /* 0x000fe200078e0222 */
[----:B------:R4:W5:Y:S04]  /*6460*/  @!P0 LD.E.64 R14, [R32.64] ;  /* 0x00000016200e8980 */ /* 0x000968000c101b00 */
[----:B------:R4:W5:Y:S02]  /*6470*/  @!P0 LD.E.64 R50, [R34.64] ;  /* 0x0000001622328980 */ /* 0x000964000c101b00 */
.L_x_92:
[----:B------:R-:W-:Y:S05]  /*6480*/  BSYNC B0 ;  /* 0x0000000000007941 */ /* 0x000fea0003800000 */
.L_x_91:
[----:B------:R-:W-:Y:S01]  /*6490*/  UIMAD UR4, UR14, -0x80, UR19 ;  /* 0xffffff800e0478a4 */ /* 0x000fe2000f8e0213 */
[----:B-----5:R-:W-:Y:S01]  /*64a0*/  IMAD.MOV.U32 R48, RZ, RZ, R28 ;  /* 0x000000ffff307224 */ /* 0x020fe200078e001c */
[--C-:B----4-:R-:W-:Y:S01]  /*64b0*/  SHF.R.U64 R36, R28, 0x10, R29.reuse ;  /* 0x000000101c247819 */ /* 0x110fe2000000121d */
[--C-:B------:R-:W-:Y:S01]  /*64c0*/  IMAD.MOV.U32 R47, RZ, RZ, R29.reuse ;  /* 0x000000ffff2f7224 */ /* 0x100fe200078e001d */
[----:B------:R-:W-:Y:S01]  /*64d0*/  UISETP.LT.AND UP0, UPT, UR4, 0x80, UPT ;  /* 0x000000800400788c */ /* 0x000fe2000bf01270 */
[----:B------:R-:W-:Y:S01]  /*64e0*/  SHF.R.U32.HI R35, RZ, 0x10, R29 ;  /* 0x00000010ff237819 */ /* 0x000fe2000001161d */
[--C-:B------:R-:W-:Y:S01]  /*64f0*/  IMAD.MOV.U32 R45, RZ, RZ, R27.reuse ;  /* 0x000000ffff2d7224 */ /* 0x100fe200078e001b */
[--C-:B------:R-:W-:Y:S01]  /*6500*/  SHF.R.U64 R32, R26, 0x10, R27.reuse ;  /* 0x000000101a207819 */ /* 0x100fe2000000121b */
[----:B------:R-:W-:Y:S01]  /*6510*/  USEL UR4, UR4, 0x80, UP0 ;  /* 0x0000008004047887 */ /* 0x000fe20008000000 */
[----:B------:R-:W-:Y:S01]  /*6520*/  SHF.R.U32.HI R31, RZ, 0x10, R27 ;  /* 0x00000010ff1f7819 */ /* 0x000fe2000001161b */
[----:B------:R-:W-:Y:S01]  /*6530*/  IMAD.MOV.U32 R46, RZ, RZ, R26 ;  /* 0x000000ffff2e7224 */ /* 0x000fe200078e001a */
[--C-:B------:R-:W-:Y:S01]  /*6540*/  SHF.R.U64 R28, R24, 0x10, R25.reuse ;  /* 0x00000010181c7819 */ /* 0x100fe20000001219 */
[--C-:B------:R-:W-:Y:S01]  /*6550*/  IMAD.MOV.U32 R43, RZ, RZ, R25.reuse ;  /* 0x000000ffff2b7224 */ /* 0x100fe200078e0019 */
[----:B------:R-:W-:Y:S01]  /*6560*/  SHF.R.U32.HI R27, RZ, 0x10, R25 ;  /* 0x00000010ff1b7819 */ /* 0x000fe20000011619 */
[----:B------:R-:W-:Y:S01]  /*6570*/  IMAD.MOV.U32 R38, RZ, RZ, R10 ;  /* 0x000000ffff267224 */ /* 0x000fe200078e000a */
[----:B------:R-:W-:Y:S01]  /*6580*/  ISETP.GE.AND P0, PT, R19, UR4, PT ;  /* 0x0000000413007c0c */ /* 0x000fe2000bf06270 */
[--C-:B------:R-:W-:Y:S01]  /*6590*/  IMAD.MOV.U32 R37, RZ, RZ, R11.reuse ;  /* 0x000000ffff257224 */ /* 0x100fe200078e000b */
[--C-:B------:R-:W-:Y:S01]  /*65a0*/  SHF.R.U64 R30, R10, 0x10, R11.reuse ;  /* 0x000000100a1e7819 */ /* 0x100fe2000000120b */
[----:B------:R-:W-:Y:S01]  /*65b0*/  IMAD.MOV.U32 R44, RZ, RZ, R24 ;  /* 0x000000ffff2c7224 */ /* 0x000fe200078e0018 */
[----:B------:R-:W-:Y:S01]  /*65c0*/  SHF.R.U32.HI R29, RZ, 0x10, R11 ;  /* 0x00000010ff1d7819 */ /* 0x000fe2000001160b */
[----:B------:R-:W-:Y:S01]  /*65d0*/  IMAD.MOV.U32 R11, RZ, RZ, R8 ;  /* 0x000000ffff0b7224 */ /* 0x000fe200078e0008 */
[--C-:B------:R-:W-:Y:S01]  /*65e0*/  SHF.R.U64 R26, R8, 0x10, R9.reuse ;  /* 0x00000010081a7819 */ /* 0x100fe20000001209 */
[--C-:B------:R-:W-:Y:S01]  /*65f0*/  IMAD.MOV.U32 R10, RZ, RZ, R9.reuse ;  /* 0x000000ffff0a7224 */ /* 0x100fe200078e0009 */
        /* <DEDUP_REMOVED lines=13> */
[----:B------:R-:W-:-:S04]  /*66d0*/  DEPBAR.LE SB0, 0x1 ;  /* 0x000080400000791a */ /* 0x000fc80000000000 */
[----:B------:R-:W-:Y:S01]  /*66e0*/  BSSY B1, `(.L_x_93) ;  /* 0x00000bc000017945 */ /* 0x000fe20003800000 */
[----:B------:R-:W-:Y:S02]  /*66f0*/  PRMT R36, R48, 0x5410, R36 ;  /* 0x0000541030247816 */ /* 0x000fe40000000024 */
[----:B------:R-:W-:Y:S02]  /*6700*/  PRMT R35, R47, 0x5410, R35 ;  /* 0x000054102f237816 */ /* 0x000fe40000000023 */
[----:B------:R-:W-:Y:S02]  /*6710*/  PRMT R32, R46, 0x5410, R32 ;  /* 0x000054102e207816 */ /* 0x000fe40000000020 */
[----:B------:R-:W-:Y:S02]  /*6720*/  PRMT R31, R45, 0x5410, R31 ;  /* 0x000054102d1f7816 */ /* 0x000fe4000000001f */
[----:B------:R-:W-:Y:S02]  /*6730*/  PRMT R28, R44, 0x5410, R28 ;  /* 0x000054102c1c7816 */ /* 0x000fe4000000001c */
[----:B------:R-:W-:-:S02]  /*6740*/  PRMT R27, R43, 0x5410, R27 ;  /* 0x000054102b1b7816 */ /* 0x000fc4000000001b */
        /* <DEDUP_REMOVED lines=9> */
[----:B------:R-:W-:Y:S01]  /*67e0*/  PRMT R13, R8, 0x5410, R13 ;  /* 0x00005410080d7816 */ /* 0x000fe2000000000d */
[----:B------:R-:W-:Y:S06]  /*67f0*/  BAR.SYNC.DEFER_BLOCKING 0x0 ;  /* 0x0000000000007b1d */ /* 0x000fec0000010000 */
[----:B------:R-:W-:Y:S05]  /*6800*/  @P0 BRA `(.L_x_94) ;  /* 0x00000a9000000947 */ /* 0x000fea0003800000 */
[----:B------:R-:W-:Y:S01]  /*6810*/  ISETP.GE.AND P0, PT, R12, c[0x0][0x27c], PT ;  /* 0x00009f000c007a0c */ /* 0x000fe20003f06270 */
[----:B------:R-:W-:-:S12]  /*6820*/  BSSY B0, `(.L_x_95) ;  /* 0x0000028000007945 */ /* 0x000fd80003800000 */
[----:B------:R-:W-:Y:S05]  /*6830*/  @P0 BRA `(.L_x_96) ;  /* 0x0000026000000947 */ /* 0x000fea0003800000 */
[----:B------:R-:W1:Y:S01]  /*6840*/  LDS.128 R8, [R23+0x10080] ;  /* 0x0100800017087984 */ /* 0x000e620000000c00 */
[----:B------:R-:W-:Y:S01]  /*6850*/  SHF.L.U32 R42, R36, 0x10, RZ ;  /* 0x00000010242a7819 */ /* 0x000fe200000006ff */
[C---:B------:R-:W-:Y:S01]  /*6860*/  IMAD.U32 R40, R34.reuse, 0x10000, RZ ;  /* 0x0001000022287824 */ /* 0x040fe200078e00ff */
[----:B------:R-:W-:Y:S02]  /*6870*/  LOP3.LUT R39, R34, 0xffff0000, RZ, 0xc0, !PT ;  /* 0xffff000022277812 */ /* 0x000fe400078ec0ff */
[----:B------:R-:W-:Y:S02]  /*6880*/  LOP3.LUT R41, R36, 0xffff0000, RZ, 0xc0, !PT ;  /* 0xffff000024297812 */ /* 0x000fe400078ec0ff */
[C---:B-1----:R-:W-:Y:S02]  /*6890*/  LOP3.LUT R37, R8.reuse, 0xffff0000, RZ, 0xc0, !PT ;  /* 0xffff000008257812 */ /* 0x042fe400078ec0ff */
[----:B------:R-:W-:Y:S02]  /*68a0*/  LOP3.LUT R46, R9, 0xffff0000, RZ, 0xc0, !PT ;  /* 0xffff0000092e7812 */ /* 0x000fe400078ec0ff */
[----:B------:R-:W-:-:S02]  /*68b0*/  SHF.L.U32 R38, R8, 0x10, RZ ;  /* 0x0000001008267819 */ /* 0x000fc400000006ff */
[----:B------:R-:W-:Y:S01]  /*68c0*/  SHF.L.U32 R8, R9, 0x10, RZ ;  /* 0x0000001009087819 */ /* 0x000fe200000006ff */
[C---:B------:R-:W-:Y:S01]  /*68d0*/  FMUL.FTZ R9, R37.reuse, R40 ;  /* 0x0000002825097220 */ /* 0x040fe20000410000 */
[C---:B------:R-:W-:Y:S01]  /*68e0*/  SHF.L.U32 R44, R10.reuse, 0x10, RZ ;  /* 0x000000100a2c7819 */ /* 0x040fe200000006ff */
[-C--:B------:R-:W-:Y:S01]  /*68f0*/  FMUL.FTZ R37, R37, R42.reuse ;  /* 0x0000002a25257220 */ /* 0x080fe20000410000 */
[----:B------:R-:W-:Y:S01]  /*6900*/  LOP3.LUT R43, R10, 0xffff0000, RZ, 0xc0, !PT ;  /* 0xffff00000a2b7812 */ /* 0x000fe200078ec0ff */
[C---:B------:R-:W-:Y:S01]  /*6910*/  IMAD.U32 R10, R11.reuse, 0x10000, RZ ;  /* 0x000100000b0a7824 */ /* 0x040fe200078e00ff */
[----:B------:R-:W-:Y:S01]  /*6920*/  LOP3.LUT R45, R11, 0xffff0000, RZ, 0xc0, !PT ;  /* 0xffff00000b2d7812 */ /* 0x000fe200078ec0ff */
[----:B------:R-:W-:Y:S02]  /*6930*/  FMUL.FTZ R11, R46, R39 ;  /* 0x000000272e0b7220 */ /* 0x000fe40000410000 */
[C---:B------:R-:W-:Y:S01]  /*6940*/  FFMA.FTZ R9, R38.reuse, R42, -R9 ;  /* 0x0000002a26097223 */ /* 0x040fe20000010809 */
[----:B------:R-:W-:Y:S01]  /*6950*/  SHF.L.U32 R42, R35, 0x10, RZ ;  /* 0x00000010232a7819 */ /* 0x000fe200000006ff */
[----:B------:R-:W-:Y:S01]  /*6960*/  FFMA.FTZ R38, R38, R40, R37 ;  /* 0x0000002826267223 */ /* 0x000fe20000010025 */
[C---:B------:R-:W-:Y:S01]  /*6970*/  SHF.L.U32 R40, R33.reuse, 0x10, RZ ;  /* 0x0000001021287819 */ /* 0x040fe200000006ff */
[-C--:B------:R-:W-:Y:S01]  /*6980*/  FMUL.FTZ R46, R46, R41.reuse ;  /* 0x000000292e2e7220 */ /* 0x080fe20000410000 */
[----:B------:R-:W-:Y:S01]  /*6990*/  LOP3.LUT R37, R33, 0xffff0000, RZ, 0xc0, !PT ;  /* 0xffff000021257812 */ /* 0x000fe200078ec0ff */
[C---:B------:R-:W-:Y:S01]  /*69a0*/  FFMA.FTZ R11, R8.reuse, R41, -R11 ;  /* 0x00000029080b7223 */ /* 0x040fe2000001080b */
[----:B------:R-:W-:Y:S01]  /*69b0*/  LOP3.LUT R41, R35, 0xffff0000, RZ, 0xc0, !PT ;  /* 0xffff000023297812 */ /* 0x000fe200078ec0ff */
[----:B------:R-:W-:-:S02]  /*69c0*/  FFMA.FTZ R46, R8, R39, R46 ;  /* 0x00000027082e7223 */ /* 0x000fc4000001002e */
[----:B------:R-:W-:Y:S02]  /*69d0*/  FMUL.FTZ R39, R43, R40 ;  /* 0x000000282b277220 */ /* 0x000fe40000410000 */
[----:B------:R-:W-:Y:S02]  /*69e0*/  FMUL.FTZ R8, R45, R37 ;  /* 0x000000252d087220 */ /* 0x000fe40000410000 */
[-C--:B------:R-:W-:Y:S02]  /*69f0*/  FMUL.FTZ R43, R43, R42.reuse ;  /* 0x0000002a2b2b7220 */ /* 0x080fe40000410000 */
[----:B------:R-:W-:Y:S02]  /*6a00*/  FMUL.FTZ R45, R45, R41 ;  /* 0x000000292d2d7220 */ /* 0x000fe40000410000 */
[C---:B------:R-:W-:Y:S02]  /*6a10*/  FFMA.FTZ R39, R44.reuse, R42, -R39 ;  /* 0x0000002a2c277223 */ /* 0x040fe40000010827 */
[----:B------:R-:W-:-:S02]  /*6a20*/  FFMA.FTZ R40, R44, R40, R43 ;  /* 0x000000282c287223 */ /* 0x000fc4000001002b */
[----:B------:R-:W-:Y:S01]  /*6a30*/  FFMA.FTZ R41, R10, R41, -R8 ;  /* 0x000000290a297223 */ /* 0x000fe20000010808 */
[----:B------:R-:W-:Y:S01]  /*6a40*/  F2FP.BF16.PACK_AB R8, R38, R9 ;  /* 0x000000092608723e */ /* 0x000fe200000010ff */
[----:B------:R-:W-:Y:S01]  /*6a50*/  FFMA.FTZ R42, R10, R37, R45 ;  /* 0x000000250a2a7223 */ /* 0x000fe2000001002d */
[----:B------:R-:W-:Y:S02]  /*6a60*/  F2FP.BF16.PACK_AB R9, R46, R11 ;  /* 0x0000000b2e09723e */ /* 0x000fe400000010ff */
[----:B------:R-:W-:Y:S02]  /*6a70*/  F2FP.BF16.PACK_AB R10, R40, R39 ;  /* 0x00000027280a723e */ /* 0x000fe400000010ff */
[----:B------:R-:W-:-:S05]  /*6a80*/  F2FP.BF16.PACK_AB R11, R42, R41 ;  /* 0x000000292a0b723e */ /* 0x000fca00000010ff */
[----:B------:R1:W-:Y:S02]  /*6a90*/  STS.128 [R23+0x10080], R8 ;  /* 0x0100800817007388 */ /* 0x0003e40000000c00 */
.L_x_96:
[----:B------:R-:W-:Y:S05]  /*6aa0*/  BSYNC B0 ;  /* 0x0000000000007941 */ /* 0x000fea0003800000 */
.L_x_95:
[----:B-1----:R-:W-:Y:S01]  /*6ab0*/  IADD3 R8, R12, 0x20, RZ ;  /* 0x000000200c087810 */ /* 0x002fe20007ffe0ff */
[----:B------:R-:W-:Y:S03]  /*6ac0*/  BSSY B0, `(.L_x_97) ;  /* 0x0000029000007945 */ /* 0x000fe60003800000 */
[----:B------:R-:W-:-:S13]  /*6ad0*/  ISETP.GE.AND P0, PT, R8, c[0x0][0x27c], PT ;  /* 0x00009f0008007a0c */ /* 0x000fda0003f06270 */
        /* <DEDUP_REMOVED lines=39> */
.L_x_98:
[----:B------:R-:W-:Y:S05]  /*6d50*/  BSYNC B0 ;  /* 0x0000000000007941 */ /* 0x000fea0003800000 */
.L_x_97:
        /* <DEDUP_REMOVED lines=42> */
.L_x_100:
[----:B------:R-:W-:Y:S05]  /*7000*/  BSYNC B0 ;  /* 0x0000000000007941 */ /* 0x000fea0003800000 */
.L_x_99:
[----:B-1----:R-:W-:-:S04]  /*7010*/  IADD3 R8, R12, 0x60, RZ ;  /* 0x000000600c087810 */ /* 0x002fc80007ffe0ff */
        /* <DEDUP_REMOVED lines=40> */
.L_x_94:
[----:B------:R-:W-:Y:S05]  /*72a0*/  BSYNC B1 ;  /* 0x0000000000017941 */ /* 0x000fea0003800000 */
.L_x_93:
[----:B-1----:R-:W-:Y:S01]  /*72b0*/  IADD3 R8, R19, 0x20, RZ ;  /* 0x0000002013087810 */ /* 0x002fe20007ffe0ff */
[----:B------:R-:W-:Y:S03]  /*72c0*/  BSSY B1, `(.L_x_101) ;  /* 0x00000ac000017945 */ /* 0x000fe60003800000 */
[----:B------:R-:W-:-:S13]  /*72d0*/  ISETP.GE.AND P0, PT, R8, UR4, PT ;  /* 0x0000000408007c0c */ /* 0x000fda000bf06270 */
[----:B------:R-:W-:Y:S05]  /*72e0*/  @P0 BRA `(.L_x_102) ;  /* 0x00000a9000000947 */ /* 0x000fea0003800000 */
[----:B------:R-:W-:Y:S01]  /*72f0*/  ISETP.GE.AND P0, PT, R12, c[0x0][0x27c], PT ;  /* 0x00009f000c007a0c */ /* 0x000fe20003f06270 */
[----:B------:R-:W-:-:S12]  /*7300*/  BSSY B0, `(.L_x_103) ;  /* 0x0000028000007945 */ /* 0x000fd80003800000 */
[----:B------:R-:W-:Y:S05]  /*7310*/  @P0 BRA `(.L_x_104) ;  /* 0x0000026000000947 */ /* 0x000fea0003800000 */
[----:B------:R-:W1:Y:S01]  /*7320*/  LDS.128 R8, [R23+0x11080] ;  /* 0x0110800017087984 */ /* 0x000e620000000c00 */
[----:B------:R-:W-:Y:S01]  /*7330*/  SHF.L.U32 R40, R36, 0x10, RZ ;  /* 0x0000001024287819 */ /* 0x000fe200000006ff */
[----:B------:R-:W-:Y:S01]  /*7340*/  IMAD.U32 R39, R34, 0x10000, RZ ;  /* 0x0001000022277824 */ /* 0x000fe200078e00ff */
[----:B------:R-:W-:Y:S02]  /*7350*/  LOP3.LUT R41, R36, 0xffff0000, RZ, 0xc0, !PT ;  /* 0xffff000024297812 */ /* 0x000fe400078ec0ff */
[C---:B-1----:R-:W-:Y:S02]  /*7360*/  SHF.L.U32 R38, R8.reuse, 0x10, RZ ;  /* 0x0000001008267819 */ /* 0x042fe400000006ff */
[----:B------:R-:W-:Y:S02]  /*7370*/  LOP3.LUT R37, R8, 0xffff0000, RZ, 0xc0, !PT ;  /* 0xffff000008257812 */ /* 0x000fe400078ec0ff */
[C---:B------:R-:W-:Y:S02]  /*7380*/  SHF.L.U32 R8, R9.reuse, 0x10, RZ ;  /* 0x0000001009087819 */ /* 0x040fe400000006ff */
[----:B------:R-:W-:Y:S01]  /*7390*/  LOP3.LUT R46, R9, 0xffff0000, RZ, 0xc0, !PT ;  /* 0xffff0000092e7812 */ /* 0x000fe200078ec0ff */
[-C--:B------:R-:W-:Y:S01]  /*73a0*/  FMUL.FTZ R43, R39, R37.reuse ;  /* 0x00000025272b7220 */ /* 0x080fe20000410000 */
[----:B------:R-:W-:Y:S01]  /*73b0*/  LOP3.LUT R9, R34, 0xffff0000, RZ, 0xc0, !PT ;  /* 0xffff000022097812 */ /* 0x000fe200078ec0ff */
[----:B------:R-:W-:Y:S01]  /*73c0*/  FMUL.FTZ R37, R40, R37 ;  /* 0x0000002528257220 */ /* 0x000fe20000410000 */
[----:B------:R-:W-:Y:S01]  /*73d0*/  SHF.L.U32 R44, R10, 0x10, RZ ;  /* 0x000000100a2c7819 */ /* 0x000fe200000006ff */
[----:B------:R-:W-:Y:S01]  /*73e0*/  FFMA.FTZ R43, R40, R38, -R43 ;  /* 0x00000026282b7223 */ /* 0x000fe2000001082b */
[----:B------:R-:W-:Y:S01]  /*73f0*/  LOP3.LUT R42, R10, 0xffff0000, RZ, 0xc0, !PT ;  /* 0xffff00000a2a7812 */ /* 0x000fe200078ec0ff */
[C---:B------:R-:W-:Y:S01]  /*7400*/  IMAD.U32 R10, R11.reuse, 0x10000, RZ ;  /* 0x000100000b0a7824 */ /* 0x040fe200078e00ff */
[----:B------:R-:W-:Y:S01]  /*7410*/  LOP3.LUT R45, R11, 0xffff0000, RZ, 0xc0, !PT ;  /* 0xffff00000b2d7812 */ /* 0x000fe200078ec0ff */
[----:B------:R-:W-:Y:S01]  /*7420*/  FMUL.FTZ R11, R9, R46 ;  /* 0x0000002e090b7220 */ /* 0x000fe20000410000 */
[----:B------:R-:W-:Y:S01]  /*7430*/  LOP3.LUT R40, R35, 0xffff0000, RZ, 0xc0, !PT ;  /* 0xffff000023287812 */ /* 0x000fe200078ec0ff */
[----:B------:R-:W-:Y:S01]  /*7440*/  FFMA.FTZ R38, R39, R38, R37 ;  /* 0x0000002627267223 */ /* 0x000fe20000010025 */
[----:B------:R-:W-:Y:S01]  /*7450*/  SHF.L.U32 R39, R33, 0x10, RZ ;  /* 0x0000001021277819 */ /* 0x000fe200000006ff */
[----:B------:R-:W-:Y:S01]  /*7460*/  FMUL.FTZ R46, R41, R46 ;  /* 0x0000002e292e7220 */ /* 0x000fe20000410000 */
[----:B------:R-:W-:Y:S01]  /*7470*/  LOP3.LUT R37, R33, 0xffff0000, RZ, 0xc0, !PT ;  /* 0xffff000021257812 */ /* 0x000fe200078ec0ff */
[-C--:B------:R-:W-:Y:S01]  /*7480*/  FFMA.FTZ R11, R41, R8.reuse, -R11 ;  /* 0x00000008290b7223 */ /* 0x080fe2000001080b */
[----:B------:R-:W-:Y:S01]  /*7490*/  SHF.L.U32 R41, R35, 0x10, RZ ;  /* 0x0000001023297819 */ /* 0x000fe200000006ff */
[----:B------:R-:W-:-:S02]  /*74a0*/  FFMA.FTZ R46, R9, R8, R46 ;  /* 0x00000008092e7223 */ /* 0x000fc4000001002e */
[-C--:B------:R-:W-:Y:S02]  /*74b0*/  FMUL.FTZ R8, R39, R42.reuse ;  /* 0x0000002a27087220 */ /* 0x080fe40000410000 */
[-C--:B------:R-:W-:Y:S02]  /*74c0*/  FMUL.FTZ R9, R37, R45.reuse ;  /* 0x0000002d25097220 */ /* 0x080fe40000410000 */
[C---:B------:R-:W-:Y:S02]  /*74d0*/  FMUL.FTZ R42, R41.reuse, R42 ;  /* 0x0000002a292a7220 */ /* 0x040fe40000410000 */
[----:B------:R-:W-:Y:S02]  /*74e0*/  FMUL.FTZ R45, R40, R45 ;  /* 0x0000002d282d7220 */ /* 0x000fe40000410000 */
[-C--:B------:R-:W-:Y:S01]  /*74f0*/  FFMA.FTZ R41, R41, R44.reuse, -R8 ;  /* 0x0000002c29297223 */ /* 0x080fe20000010808 */
[----:B------:R-:W-:Y:S01]  /*7500*/  F2FP.BF16.PACK_AB R8, R38, R43 ;  /* 0x0000002b2608723e */ /* 0x000fe200000010ff */
[----:B------:R-:W-:-:S02]  /*7510*/  FFMA.FTZ R42, R39, R44, R42 ;  /* 0x0000002c272a7223 */ /* 0x000fc4000001002a */
[-C--:B------:R-:W-:Y:S01]  /*7520*/  FFMA.FTZ R40, R40, R10.reuse, -R9 ;  /* 0x0000000a28287223 */ /* 0x080fe20000010809 */
[----:B------:R-:W-:Y:S01]  /*7530*/  F2FP.BF16.PACK_AB R9, R46, R11 ;  /* 0x0000000b2e09723e */ /* 0x000fe200000010ff */
[----:B------:R-:W-:Y:S01]  /*7540*/  FFMA.FTZ R45, R37, R10, R45 ;  /* 0x0000000a252d7223 */ /* 0x000fe2000001002d */
[----:B------:R-:W-:-:S04]  /*7550*/  F2FP.BF16.PACK_AB R10, R42, R41 ;  /* 0x000000292a0a723e */ /* 0x000fc800000010ff */
[----:B------:R-:W-:-:S05]  /*7560*/  F2FP.BF16.PACK_AB R11, R45, R40 ;  /* 0x000000282d0b723e */ /* 0x000fca00000010ff */
[----:B------:R1:W-:Y:S02]  /*7570*/  STS.128 [R23+0x11080], R8 ;  /* 0x0110800817007388 */ /* 0x0003e40000000c00 */
.L_x_104:
[----:B------:R-:W-:Y:S05]  /*7580*/  BSYNC B0 ;  /* 0x0000000000007941 */ /* 0x000fea0003800000 */
.L_x_103:
[----:B-1----:R-:W-:Y:S01]  /*7590*/  IADD3 R8, R12, 0x20, RZ ;  /* 0x000000200c087810 */ /* 0x002fe20007ffe0ff */
[----:B------:R-:W-:Y:S03]  /*75a0*/  BSSY B0, `(.L_x_105) ;  /* 0x0000029000007945 */ /* 0x000fe60003800000 */
[----:B------:R-:W-:-:S13]  /*75b0*/  ISETP.GE.AND P0, PT, R8, c[0x0][0x27c], PT ;  /* 0x00009f0008007a0c */ /* 0x000fda0003f06270 */
        /* <DEDUP_REMOVED lines=39> */
.L_x_106:
[----:B------:R-:W-:Y:S05]  /*7830*/  BSYNC B0 ;  /* 0x0000000000007941 */ /* 0x000fea0003800000 */
.L_x_105:
        /* <DEDUP_REMOVED lines=42> */
.L_x_108:
[----:B------:R-:W-:Y:S05]  /*7ae0*/  BSYNC B0 ;  /* 0x0000000000007941 */ /* 0x000fea0003800000 */
.L_x_107:
[----:B-1----:R-:W-:-:S04]  /*7af0*/  IADD3 R8, R12, 0x60, RZ ;  /* 0x000000600c087810 */ /* 0x002fc80007ffe0ff */
        /* <DEDUP_REMOVED lines=40> */
.L_x_102:
[----:B------:R-:W-:Y:S05]  /*7d80*/  BSYNC B1 ;  /* 0x0000000000017941 */ /* 0x000fea0003800000 */
.L_x_101:
        /* <DEDUP_REMOVED lines=45> */
.L_x_112:
[----:B------:R-:W-:Y:S05]  /*8060*/  BSYNC B0 ;  /* 0x0000000000007941 */ /* 0x000fea0003800000 */
.L_x_111:
        /* <DEDUP_REMOVED lines=42> */
.L_x_114:
[----:B------:R-:W-:Y:S05]  /*8310*/  BSYNC B0 ;  /* 0x0000000000007941 */ /* 0x000fea0003800000 */
.L_x_113:
        /* <DEDUP_REMOVED lines=42> */
.L_x_116:
[----:B------:R-:W-:Y:S05]  /*85c0*/  BSYNC B0 ;  /* 0x0000000000007941 */ /* 0x000fea0003800000 */
.L_x_115:
        /* <DEDUP_REMOVED lines=41> */
.L_x_110:
[----:B------:R-:W-:Y:S05]  /*8860*/  BSYNC B1 ;  /* 0x0000000000017941 */ /* 0x000fea0003800000 */
.L_x_109:
[----:B-1----:R-:W-:-:S04]  /*8870*/  IADD3 R8, R19, 0x60, RZ ;  /* 0x0000006013087810 */ /* 0x002fc80007ffe0ff */
[----:B------:R-:W-:-:S13]  /*8880*/  ISETP.GE.AND P0, PT, R8, UR4, PT ;  /* 0x0000000408007c0c */ /* 0x000fda000bf06270 */
[----:B------:R-:W-:Y:S05]  /*8890*/  @P0 BRA `(.L_x_117) ;  /* 0x0000438000000947 */ /* 0x000fea0003800000 */
[----:B------:R-:W-:Y:S01]  /*88a0*/  ISETP.GE.AND P0, PT, R12, c[0x0][0x27c], PT ;  /* 0x00009f000c007a0c */ /* 0x000fe20003f06270 */
[----:B------:R-:W-:-:S12]  /*88b0*/  BSSY B0, `(.L_x_118) ;  /* 0x0000028000007945 */ /* 0x000fd80003800000 */
[----:B------:R-:W-:Y:S05]  /*88c0*/  @P0 BRA `(.L_x_119) ;  /* 0x0000026000000947 */ /* 0x000fea0003800000 */
[----:B------:R-:W1:Y:S01]  /*88d0*/  LDS.128 R8, [R23+0x13080] ;  /* 0x0130800017087984 */ /* 0x000e620000000c00 */
[----:B------:R-:W-:Y:S02]  /*88e0*/  LOP3.LUT R40, R36, 0xffff0000, RZ, 0xc0, !PT ;  /* 0xffff000024287812 */ /* 0x000fe400078ec0ff */
[C---:B-1----:R-:W-:Y:S01]  /*88f0*/  SHF.L.U32 R38, R8.reuse, 0x10, RZ ;  /* 0x0000001008267819 */ /* 0x042fe200000006ff */
[----:B------:R-:W-:Y:S01]  /*8900*/  IMAD.U32 R41, R11, 0x10000, RZ ;  /* 0x000100000b297824 */ /* 0x000fe200078e00ff */
[----:B------:R-:W-:Y:S02]  /*8910*/  LOP3.LUT R37, R8, 0xffff0000, RZ, 0xc0, !PT ;  /* 0xffff000008257812 */ /* 0x000fe400078ec0ff */
[C---:B------:R-:W-:Y:S02]  /*8920*/  SHF.L.U32 R8, R9.reuse, 0x10, RZ ;  /* 0x0000001009087819 */ /* 0x040fe400000006ff */
[----:B------:R-:W-:Y:S02]  /*8930*/  LOP3.LUT R39, R9, 0xffff0000, RZ, 0xc0, !PT ;  /* 0xffff000009277812 */ /* 0x000fe400078ec0ff */
[----:B------:R-:W-:Y:S01]  /*8940*/  SHF.L.U32 R9, R36, 0x10, RZ ;  /* 0x0000001024097819 */ /* 0x000fe200000006ff */
[C---:B------:R-:W-:Y:S01]  /*8950*/  IMAD.U32 R36, R34.reuse, 0x10000, RZ ;  /* 0x0001000022247824 */ /* 0x040fe200078e00ff */
[----:B------:R-:W-:-:S02]  /*8960*/  LOP3.LUT R34, R34, 0xffff0000, RZ, 0xc0, !PT ;  /* 0xffff000022227812 */ /* 0x000fc400078ec0ff */
[C---:B------:R-:W-:Y:S02]  /*8970*/  SHF.L.U32 R43, R10.reuse, 0x10, RZ ;  /* 0x000000100a2b7819 */ /* 0x040fe400000006ff */
[----:B------:R-:W-:Y:S01]  /*8980*/  LOP3.LUT R42, R10, 0xffff0000, RZ, 0xc0, !PT ;  /* 0xffff00000a2a7812 */ /* 0x000fe200078ec0ff */
[----:B------:R-:W-:Y:S01]  /*8990*/  FMUL.FTZ R10, R36, R37 ;  /* 0x00000025240a7220 */ /* 0x000fe20000410000 */
[----:B------:R-:W-:Y:S01]  /*89a0*/  LOP3.LUT R44, R11, 0xffff0000, RZ, 0xc0, !PT ;  /* 0xffff00000b2c7812 */ /* 0x000fe200078ec0ff */
[----:B------:R-:W-:Y:S02]  /*89b0*/  FMUL.FTZ R11, R34, R39 ;  /* 0x00000027220b7220 */ /* 0x000fe40000410000 */
[C---:B------:R-:W-:Y:S02]  /*89c0*/  FMUL.FTZ R37, R9.reuse, R37 ;  /* 0x0000002509257220 */ /* 0x040fe40000410000 */
[----:B------:R-:W-:Y:S02]  /*89d0*/  FFMA.FTZ R10, R9, R38, -R10 ;  /* 0x00000026090a7223 */ /* 0x000fe4000001080a */
[----:B------:R-:W-:Y:S01]  /*89e0*/  FFMA.FTZ R9, R40, R8, -R11 ;  /* 0x0000000828097223 */ /* 0x000fe2000001080b */
[----:B------:R-:W-:Y:S01]  /*89f0*/  SHF.L.U32 R11, R33, 0x10, RZ ;  /* 0x00000010210b7819 */ /* 0x000fe200000006ff */
[----:B------:R-:W-:Y:S01]  /*8a00*/  FFMA.FTZ R37, R36, R38, R37 ;  /* 0x0000002624257223 */ /* 0x000fe20000010025 */
[----:B------:R-:W-:Y:S01]  /*8a10*/  SHF.L.U32 R36, R35, 0x10, RZ ;  /* 0x0000001023247819 */ /* 0x000fe200000006ff */
[----:B------:R-:W-:Y:S01]  /*8a20*/  FMUL.FTZ R39, R40, R39 ;  /* 0x0000002728277220 */ /* 0x000fe20000410000 */
[----:B------:R-:W-:-:S02]  /*8a30*/  LOP3.LUT R33, R33, 0xffff0000, RZ, 0xc0, !PT ;  /* 0xffff000021217812 */ /* 0x000fc400078ec0ff */
[----:B------:R-:W-:Y:S01]  /*8a40*/  LOP3.LUT R35, R35, 0xffff0000, RZ, 0xc0, !PT ;  /* 0xffff000023237812 */ /* 0x000fe200078ec0ff */
[----:B------:R-:W-:Y:S02]  /*8a50*/  FFMA.FTZ R34, R34, R8, R39 ;  /* 0x0000000822227223 */ /* 0x000fe40000010027 */
[-C--:B------:R-:W-:Y:S02]  /*8a60*/  FMUL.FTZ R8, R11, R42.reuse ;  /* 0x0000002a0b087220 */ /* 0x080fe40000410000 */
[----:B------:R-:W-:Y:S01]  /*8a70*/  FMUL.FTZ R42, R36, R42 ;  /* 0x0000002a242a7220 */ /* 0x000fe20000410000 */
[----:B------:R-:W-:Y:S01]  /*8a80*/  F2FP.BF16.PACK_AB R9, R34, R9 ;  /* 0x000000092209723e */ /* 0x000fe200000010ff */
[-C--:B------:R-:W-:Y:S02]  /*8a90*/  FMUL.FTZ R38, R33, R44.reuse ;  /* 0x0000002c21267220 */ /* 0x080fe40000410000 */
[----:B------:R-:W-:Y:S02]  /*8aa0*/  FMUL.FTZ R44, R35, R44 ;  /* 0x0000002c232c7220 */ /* 0x000fe40000410000 */
[-C--:B------:R-:W-:Y:S01]  /*8ab0*/  FFMA.FTZ R36, R36, R43.reuse, -R8 ;  /* 0x0000002b24247223 */ /* 0x080fe20000010808 */
[----:B------:R-:W-:Y:S01]  /*8ac0*/  F2FP.BF16.PACK_AB R8, R37, R10 ;  /* 0x0000000a2508723e */ /* 0x000fe200000010ff */
[----:B------:R-:W-:-:S02]  /*8ad0*/  FFMA.FTZ R11, R11, R43, R42 ;  /* 0x0000002b0b0b7223 */ /* 0x000fc4000001002a */
[-C--:B------:R-:W-:Y:S02]  /*8ae0*/  FFMA.FTZ R38, R35, R41.reuse, -R38 ;  /* 0x0000002923267223 */ /* 0x080fe40000010826 */
[----:B------:R-:W-:Y:S01]  /*8af0*/  FFMA.FTZ R33, R33, R41, R44 ;  /* 0x0000002921217223 */ /* 0x000fe2000001002c */
[----:B------:R-:W-:-:S04]  /*8b00*/  F2FP.BF16.PACK_AB R10, R11, R36 ;  /* 0x000000240b0a723e */ /* 0x000fc800000010ff */
[----:B------:R-:W-:-:S05]  /*8b10*/  F2FP.BF16.PACK_AB R11, R33, R38 ;  /* 0x00000026210b723e */ /* 0x000fca00000010ff */
[----:B------:R1:W-:Y:S02]  /*8b20*/  STS.128 [R23+0x13080], R8 ;  /* 0x0130800817007388 */ /* 0x0003e40000000c00 */
.L_x_119:
[----:B------:R-:W-:Y:S05]  /*8b30*/  BSYNC B0 ;  /* 0x0000000000007941 */ /* 0x000fea0003800000 */
.L_x_118:
[----:B-1----:R-:W-:Y:S01]  /*8b40*/  IADD3 R8, R12, 0x20, RZ ;  /* 0x000000200c087810 */ /* 0x002fe20007ffe0ff */
[----:B------:R-:W-:Y:S03]  /*8b50*/  BSSY B0, `(.L_x_120) ;  /* 0x0000029000007945 */ /* 0x000fe60003800000 */
[----:B------:R-:W-:-:S13]  /*8b60*/  ISETP.GE.AND P0, PT, R8, c[0x0][0x27c], PT ;  /* 0x00009f0008007a0c */ /* 0x000fda0003f06270 */
        /* <DEDUP_REMOVED lines=39> */
.L_x_121:
[----:B------:R-:W-:Y:S05]  /*8de0*/  BSYNC B0 ;  /* 0x0000000000007941 */ /* 0x000fea0003800000 */
.L_x_120:
        /* <DEDUP_REMOVED lines=42> */
.L_x_123:
[----:B------:R-:W-:Y:S05]  /*9090*/  BSYNC B0 ;  /* 0x0000000000007941 */ /* 0x000fea0003800000 */
.L_x_122:
[----:B------:R-:W-:-:S04]  /*90a0*/  IADD3 R12, R12, 0x60, RZ ;  /* 0x000000600c0c7810 */ /* 0x000fc80007ffe0ff */
[----:B------:R-:W-:-:S13]  /*90b0*/  ISETP.GE.AND P0, PT, R12, c[0x0][0x27c], PT ;  /* 0x00009f000c007a0c */ /* 0x000fda0003f06270 */
[----:B------:R-:W-:Y:S05]  /*90c0*/  @P0 BRA `(.L_x_117) ;  /* 0x00003b5000000947 */ /* 0x000fea0003800000 */
[----:B-1----:R-:W1:Y:S01]  /*90d0*/  LDS.128 R8, [R23+0x1f080] ;  /* 0x01f0800017087984 */ /* 0x002e620000000c00 */
[----:B------:R-:W-:Y:S02]  /*90e0*/  LOP3.LUT R27, R24, 0xffff0000, RZ, 0xc0, !PT ;  /* 0xffff0000181b7812 */ /* 0x000fe400078ec0ff */
[----:B------:R-:W-:Y:S02]  /*90f0*/  LOP3.LUT R29, R14, 0xffff0000, RZ, 0xc0, !PT ;  /* 0xffff00000e1d7812 */ /* 0x000fe400078ec0ff */
[C---:B-1----:R-:W-:Y:S02]  /*9100*/  SHF.L.U32 R25, R8.reuse, 0x10, RZ ;  /* 0x0000001008197819 */ /* 0x042fe400000006ff */
[----:B------:R-:W-:Y:S02]  /*9110*/  LOP3.LUT R12, R8, 0xffff0000, RZ, 0xc0, !PT ;  /* 0xffff0000080c7812 */ /* 0x000fe400078ec0ff */
[C---:B------:R-:W-:Y:S02]  /*9120*/  SHF.L.U32 R8, R9.reuse, 0x10, RZ ;  /* 0x0000001009087819 */ /* 0x040fe400000006ff */
[----:B------:R-:W-:-:S02]  /*9130*/  LOP3.LUT R26, R9, 0xffff0000, RZ, 0xc0, !PT ;  /* 0xffff0000091a7812 */ /* 0x000fc400078ec0ff */
[----:B------:R-:W-:Y:S01]  /*9140*/  SHF.L.U32 R9, R24, 0x10, RZ ;  /* 0x0000001018097819 */ /* 0x000fe200000006ff */
[----:B------:R-:W-:Y:S01]  /*9150*/  IMAD.U32 R24, R14, 0x10000, RZ ;  /* 0x000100000e187824 */ /* 0x000fe200078e00ff */
[C---:B------:R-:W-:Y:S01]  /*9160*/  SHF.L.U32 R30, R10.reuse, 0x10, RZ ;  /* 0x000000100a1e7819 */ /* 0x040fe200000006ff */
[C---:B------:R-:W-:Y:S01]  /*9170*/  IMAD.U32 R14, R11.reuse, 0x10000, RZ ;  /* 0x000100000b0e7824 */ /* 0x040fe200078e00ff */
[----:B------:R-:W-:Y:S01]  /*9180*/  LOP3.LUT R28, R10, 0xffff0000, RZ, 0xc0, !PT ;  /* 0xffff00000a1c7812 */ /* 0x000fe200078ec0ff */
[----:B------:R-:W-:Y:S01]  /*9190*/  FMUL.FTZ R10, R24, R12 ;  /* 0x0000000c180a7220 */ /* 0x000fe20000410000 */
[----:B------:R-:W-:Y:S01]  /*91a0*/  LOP3.LUT R31, R11, 0xffff0000, RZ, 0xc0, !PT ;  /* 0xffff00000b1f7812 */ /* 0x000fe200078ec0ff */
[----:B------:R-:W-:Y:S02]  /*91b0*/  FMUL.FTZ R11, R29, R26 ;  /* 0x0000001a1d0b7220 */ /* 0x000fe40000410000 */
[C---:B------:R-:W-:Y:S02]  /*91c0*/  FMUL.FTZ R12, R9.reuse, R12 ;  /* 0x0000000c090c7220 */ /* 0x040fe40000410000 */
[----:B------:R-:W-:-:S02]  /*91d0*/  FFMA.FTZ R10, R9, R25, -R10 ;  /* 0x00000019090a7223 */ /* 0x000fc4000001080a */
[----:B------:R-:W-:Y:S01]  /*91e0*/  FFMA.FTZ R9, R27, R8, -R11 ;  /* 0x000000081b097223 */ /* 0x000fe2000001080b */
[----:B------:R-:W-:Y:S01]  /*91f0*/  SHF.L.U32 R11, R13, 0x10, RZ ;  /* 0x000000100d0b7819 */ /* 0x000fe200000006ff */
[----:B------:R-:W-:Y:S01]  /*9200*/  FMUL.FTZ R26, R27, R26 ;  /* 0x0000001a1b1a7220 */ /* 0x000fe20000410000 */
[----:B------:R-:W-:Y:S01]  /*9210*/  SHF.L.U32 R27, R15, 0x10, RZ ;  /* 0x000000100f1b7819 */ /* 0x000fe200000006ff */
[----:B------:R-:W-:Y:S01]  /*9220*/  FFMA.FTZ R25, R24, R25, R12 ;  /* 0x0000001918197223 */ /* 0x000fe2000001000c */
[----:B------:R-:W-:Y:S01]  /*9230*/  LOP3.LUT R13, R13, 0xffff0000, RZ, 0xc0, !PT ;  /* 0xffff00000d0d7812 */ /* 0x000fe200078ec0ff */
[----:B------:R-:W-:Y:S01]  /*9240*/  FFMA.FTZ R26, R29, R8, R26 ;  /* 0x000000081d1a7223 */ /* 0x000fe2000001001a */
[----:B------:R-:W-:Y:S01]  /*9250*/  LOP3.LUT R15, R15, 0xffff0000, RZ, 0xc0, !PT ;  /* 0xffff00000f0f7812 */ /* 0x000fe200078ec0ff */
[-C--:B------:R-:W-:Y:S02]  /*9260*/  FMUL.FTZ R8, R11, R28.reuse ;  /* 0x0000001c0b087220 */ /* 0x080fe40000410000 */
[----:B------:R-:W-:Y:S01]  /*9270*/  FMUL.FTZ R28, R27, R28 ;  /* 0x0000001c1b1c7220 */ /* 0x000fe20000410000 */
[----:B------:R-:W-:Y:S01]  /*9280*/  F2FP.BF16.PACK_AB R9, R26, R9 ;  /* 0x000000091a09723e */ /* 0x000fe200000010ff */
[----:B------:R-:W-:-:S02]  /*9290*/  FMUL.FTZ R12, R13, R31 ;  /* 0x0000001f0d0c7220 */ /* 0x000fc40000410000 */
[----:B------:R-:W-:Y:S02]  /*92a0*/  FMUL.FTZ R31, R15, R31 ;  /* 0x0000001f0f1f7220 */ /* 0x000fe40000410000 */
[----:B------:R-:W-:Y:S02]  /*92b0*/  FFMA.FTZ R28, R11, R30, R28 ;  /* 0x0000001e0b1c7223 */ /* 0x000fe4000001001c */
[----:B------:R-:W-:Y:S02]  /*92c0*/  FFMA.FTZ R11, R15, R14, -R12 ;  /* 0x0000000e0f0b7223 */ /* 0x000fe4000001080c */
[----:B------:R-:W-:Y:S01]  /*92d0*/  FFMA.FTZ R27, R27, R30, -R8 ;  /* 0x0000001e1b1b7223 */ /* 0x000fe20000010808 */
[----:B------:R-:W-:Y:S01]  /*92e0*/  F2FP.BF16.PACK_AB R8, R25, R10 ;  /* 0x0000000a1908723e */ /* 0x000fe200000010ff */
[----:B------:R-:W-:-:S03]  /*92f0*/  FFMA.FTZ R14, R13, R14, R31 ;  /* 0x0000000e0d0e7223 */ /* 0x000fc6000001001f */
[----:B------:R-:W-:Y:S02]  /*9300*/  F2FP.BF16.PACK_AB R10, R28, R27 ;  /* 0x0000001b1c0a723e */ /* 0x000fe400000010ff */
[----:B------:R-:W-:-:S05]  /*9310*/  F2FP.BF16.PACK_AB R11, R14, R11 ;  /* 0x0000000b0e0b723e */ /* 0x000fca00000010ff */
[----:B------:R1:W-:Y:S01]  /*9320*/  STS.128 [R23+0x1f080], R8 ;  /* 0x01f0800817007388 */ /* 0x0003e20000000c00 */
[----:B------:R-:W-:Y:S05]  /*9330*/  BRA `(.L_x_117) ;  /* 0x000038e000007947 */ /* 0x000fea0003800000 */
.L_x_90:
[----:B------:R-:W-:Y:S01]  /*9340*/  ISETP.NE.AND P0, PT, R8, RZ, PT ;  /* 0x000000ff0800720c */ /* 0x000fe20003f05270 */
        /* <DEDUP_REMOVED lines=8> */
[----:B------:R-:W-:-:S04]  /*93d0*/  CS2R R8, SRZ ;  /* 0x0000000000087805 */ /* 0x000fc8000001ff00 */
[----:B------:R-:W-:Y:S05]  /*93e0*/  @P0 BRA `(.L_x_125) ;  /* 0x0000011000000947 */ /* 0x000fea0003800000 */
[----:B------:R-:W-:-:S13]  /*93f0*/  ISETP.GE.AND P0, PT, R150, c[0x0][0x27c], PT ;  /* 0x00009f0096007a0c */ /* 0x000fda0003f06270 */
[----:B------:R-:W-:-:S04]  /*9400*/  @!P0 IMAD.WIDE R38, R150, 0x2, R32 ;  /* 0x0000000296268825 */ /* 0x000fc800078e0220 */
[----:B------:R-:W-:Y:S01]  /*9410*/  @!P0 IMAD.WIDE R36, R150, 0x2, R34 ;  /* 0x0000000296248825 */ /* 0x000fe200078e0222 */
[----:B------:R1:W5:Y:S04]  /*9420*/  @!P0 LD.E.128 R24, [R38.64] ;  /* 0x0000001626188980 */ /* 0x000368000c101d00 */
[----:B------:R1:W5:Y:S01]  /*9430*/  @!P0 LD.E.128 R8, [R36.64] ;  /* 0x0000001624088980 */ /* 0x000362000c101d00 */
[----:B------:R-:W-:Y:S01]  /*9440*/  ISETP.GE.AND P0, PT, R17, c[0x0][0x27c], PT ;  /* 0x00009f0011007a0c */ /* 0x000fe20003f06270 */
[----:B------:R-:W-:Y:S01]  /*9450*/  CS2R R30, SRZ ;  /* 0x00000000001e7805 */ /* 0x000fe2000001ff00 */
[----:B------:R-:W-:Y:S01]  /*9460*/  CS2R R28, SRZ ;  /* 0x00000000001c7805 */ /* 0x000fe2000001ff00 */
[----:B------:R-:W-:-:S10]  /*9470*/  CS2R R14, SRZ ;  /* 0x00000000000e7805 */ /* 0x000fd4000001ff00 */
[----:B------:R-:W-:-:S04]  /*9480*/  @!P0 SHF.R.S32.HI R12, RZ, 0x1f, R17 ;  /* 0x0000001fff0c8819 */ /* 0x000fc80000011411 */
[----:B------:R-:W-:-:S04]  /*9490*/  @!P0 LEA.HI R12, R12, R17, RZ, 0x3 ;  /* 0x000000110c0c8211 */ /* 0x000fc800078f18ff */
[----:B------:R-:W-:-:S05]  /*94a0*/  @!P0 LOP3.LUT R12, R12, 0xfffffff8, RZ, 0xc0, !PT ;  /* 0xfffffff80c0c8812 */ /* 0x000fca00078ec0ff */
[----:B------:R-:W-:-:S04]  /*94b0*/  @!P0 IMAD.WIDE R32, R12, 0x2, R32 ;  /* 0x000000020c208825 */ /* 0x000fc800078e0220 */
[----:B------:R-:W-:Y:S01]  /*94c0*/  @!P0 IMAD.WIDE R34, R12, 0x2, R34 ;  /* 0x000000020c228825 */ /* 0x000fe200078e0222 */
[----:B------:R1:W5:Y:S01]  /*94d0*/  @!P0 LD.E.128 R28, [R32.64] ;  /* 0x00000016201c8980 */ /* 0x000362000c101d00 */
[----:B------:R-:W-:-:S06]  /*94e0*/  CS2R R12, SRZ ;  /* 0x00000000000c7805 */ /* 0x000fcc000001ff00 */
[----:B------:R1:W5:Y:S02]  /*94f0*/  @!P0 LD.E.128 R12, [R34.64] ;  /* 0x00000016220c8980 */ /* 0x000364000c101d00 */
.L_x_125:
[----:B------:R-:W-:Y:S05]  /*9500*/  BSYNC B0 ;  /* 0x0000000000007941 */ /* 0x000fea0003800000 */
.L_x_124:
[----:B------:R-:W-:Y:S01]  /*9510*/  UIMAD UR4, UR14, -0x80, UR19 ;  /* 0xffffff800e0478a4 */ /* 0x000fe2000f8e0213 */
[--C-:B-1---5:R-:W-:Y:S01]  /*9520*/  SHF.R.U64 R39, R24, 0x10, R25.reuse ;  /* 0x0000001018277819 */ /* 0x122fe20000001219 */
[--C-:B------:R-:W-:Y:S01]  /*9530*/  IMAD.MOV.U32 R38, RZ, RZ, R25.reuse ;  /* 0x000000ffff267224 */ /* 0x100fe200078e0019 */
[----:B------:R-:W-:Y:S01]  /*9540*/  SHF.R.U32.HI R45, RZ, 0x10, R25 ;  /* 0x00000010ff2d7819 */ /* 0x000fe20000011619 */
[----:B------:R-:W-:Y:S01]  /*9550*/  UISETP.LT.AND UP0, UPT, UR4, 0x80, UPT ;  /* 0x000000800400788c */ /* 0x000fe2000bf01270 */
[--C-:B------:R-:W-:Y:S01]  /*9560*/  SHF.R.U64 R37, R26, 0x10, R27.reuse ;  /* 0x000000101a257819 */ /* 0x100fe2000000121b */
[--C-:B------:R-:W-:Y:S01]  /*9570*/  IMAD.MOV.U32 R36, RZ, RZ, R27.reuse ;  /* 0x000000ffff247224 */ /* 0x100fe200078e001b */
[----:B------:R-:W-:Y:S01]  /*9580*/  SHF.R.U32.HI R47, RZ, 0x10, R27 ;  /* 0x00000010ff2f7819 */ /* 0x000fe2000001161b */
[----:B------:R-:W-:Y:S01]  /*9590*/  USEL UR4, UR4, 0x80, UP0 ;  /* 0x0000008004047887 */ /* 0x000fe20008000000 */
[----:B------:R-:W-:Y:S01]  /*95a0*/  IMAD.MOV.U32 R46, RZ, RZ, R24 ;  /* 0x000000ffff2e7224 */ /* 0x000fe200078e0018 */
[----:B------:R-:W-:Y:S01]  /*95b0*/  SHF.R.U64 R27, R28, 0x10, R29 ;  /* 0x000000101c1b7819 */ /* 0x000fe2000000121d */
[----:B------:R-:W-:Y:S01]  /*95c0*/  IMAD.MOV.U32 R48, RZ, RZ, R26 ;  /* 0x000000ffff307224 */ /* 0x000fe200078e001a */
[----:B------:R-:W-:Y:S01]  /*95d0*/  SHF.R.U64 R35, R8, 0x10, R9 ;  /* 0x0000001008237819 */ /* 0x000fe20000001209 */
[----:B------:R-:W-:Y:S01]  /*95e0*/  IMAD.MOV.U32 R50, RZ, RZ, R28 ;  /* 0x000000ffff327224 */ /* 0x000fe200078e001c */
[----:B------:R-:W-:Y:S01]  /*95f0*/  ISETP.GE.AND P0, PT, R19, UR4, PT ;  /* 0x0000000413007c0c */ /* 0x000fe2000bf06270 */
[----:B------:R-:W-:Y:S01]  /*9600*/  IMAD.MOV.U32 R25, RZ, RZ, R29 ;  /* 0x000000ffff197224 */ /* 0x000fe200078e001d */
[----:B------:R-:W-:Y:S01]  /*9610*/  SHF.R.U32.HI R51, RZ, 0x10, R9 ;  /* 0x00000010ff337819 */ /* 0x000fe20000011609 */
[----:B------:R-:W-:Y:S01]  /*9620*/  IMAD.MOV.U32 R42, RZ, RZ, R8 ;  /* 0x000000ffff2a7224 */ /* 0x000fe200078e0008 */
[----:B------:R-:W-:Y:S01]  /*9630*/  SHF.R.U64 R33, R10, 0x10, R11 ;  /* 0x000000100a217819 */ /* 0x000fe2000000120b */
[----:B------:R-:W-:Y:S01]  /*9640*/  IMAD.MOV.U32 R34, RZ, RZ, R9 ;  /* 0x000000ffff227224 */ /* 0x000fe200078e0009 */
[----:B------:R-:W-:Y:S01]  /*9650*/  SHF.R.U32.HI R53, RZ, 0x10, R11 ;  /* 0x00000010ff357819 */ /* 0x000fe2000001160b */
[----:B------:R-:W-:Y:S01]  /*9660*/  IMAD.MOV.U32 R44, RZ, RZ, R10 ;  /* 0x000000ffff2c7224 */ /* 0x000fe200078e000a */
[----:B------:R-:W-:Y:S01]  /*9670*/  SHF.R.U32.HI R54, RZ, 0x10, R29 ;  /* 0x00000010ff367819 */ /* 0x000fe2000001161d */
[----:B------:R-:W-:Y:S01]  /*9680*/  IMAD.MOV.U32 R32, RZ, RZ, R11 ;  /* 0x000000ffff207224 */ /* 0x000fe200078e000b */
[----:B------:R-:W-:Y:S01]  /*9690*/  SHF.R.U64 R8, R12, 0x10, R13 ;  /* 0x000000100c087819 */ /* 0x000fe2000000120d */
[----:B------:R-:W-:Y:S01]  /*96a0*/  IMAD.MOV.U32 R52, RZ, RZ, R30 ;  /* 0x000000ffff347224 */ /* 0x000fe200078e001e */
[----:B------:R-:W-:Y:S01]  /*96b0*/  SHF.R.U64 R9, R14, 0x10, R15 ;  /* 0x000000100e097819 */ /* 0x000fe2000000120f */
[--C-:B------:R-:W-:Y:S01]  /*96c0*/  IMAD.MOV.U32 R28, RZ, RZ, R31.reuse ;  /* 0x000000ffff1c7224 */ /* 0x100fe200078e001f */
[--C-:B------:R-:W-:Y:S01]  /*96d0*/  SHF.R.U64 R29, R30, 0x10, R31.reuse ;  /* 0x000000101e1d7819 */ /* 0x100fe2000000121f */
[----:B------:R-:W-:Y:S01]  /*96e0*/  IMAD.MOV.U32 R11, RZ, RZ, R12 ;  /* 0x000000ffff0b7224 */ /* 0x000fe200078e000c */
[----:B------:R-:W-:Y:S01]  /*96f0*/  SHF.R.U32.HI R49, RZ, 0x10, R31 ;  /* 0x00000010ff317819 */ /* 0x000fe2000001161f */
[--C-:B------:R-:W-:Y:S01]  /*9700*/  IMAD.MOV.U32 R26, RZ, RZ, R13.reuse ;  /* 0x000000ffff1a7224 */ /* 0x100fe200078e000d */
[----:B------:R-:W-:Y:S01]  /*9710*/  SHF.R.U32.HI R13, RZ, 0x10, R13 ;  /* 0x00000010ff0d7819 */ /* 0x000fe2000001160d */
[----:B------:R-:W-:Y:S01]  /*9720*/  IMAD.MOV.U32 R10, RZ, RZ, R14 ;  /* 0x000000ffff0a7224 */ /* 0x000fe200078e000e */
[----:B------:R-:W-:-:S04]  /*9730*/  DEPBAR.LE SB0, 0x1 ;  /* 0x000080400000791a */ /* 0x000fc80000000000 */
[--C-:B------:R-:W-:Y:S01]  /*9740*/  IMAD.MOV.U32 R24, RZ, RZ, R15.reuse ;  /* 0x000000ffff187224 */ /* 0x100fe200078e000f */
[----:B------:R-:W-:Y:S01]  /*9750*/  SHF.R.U32.HI R15, RZ, 0x10, R15 ;  /* 0x00000010ff0f7819 */ /* 0x000fe2000001160f */
[----:B------:R-:W-:Y:S01]  /*9760*/  BSSY B1, `(.L_x_126) ;  /* 0x00000d1000017945 */ /* 0x000fe20003800000 */
        /* <DEDUP_REMOVED lines=21> */
[----:B------:R-:W-:Y:S01]  /*98c0*/  MOV R9, c[0x0][0x27c] ;  /* 0x00009f0000097a02 */ /* 0x000fe20000000f00 */
[----:B------:R-:W1:Y:S01]  /*98d0*/  LDS.128 R12, [R23+0x10080] ;  /* 0x01008000170c7984 */ /* 0x000e620000000c00 */
[----:B------:R-:W-:Y:S01]  /*98e0*/  SHF.L.U32 R52, R35, 0x10, RZ ;  /* 0x0000001023347819 */ /* 0x000fe200000006ff */
[----:B------:R-:W-:Y:S01]  /*98f0*/  IMAD.U32 R62, R39, 0x10000, RZ ;  /* 0x00010000273e7824 */ /* 0x000fe200078e00ff */
[----:B------:R-:W-:Y:S02]  /*9900*/  LEA.HI R9, R9, R2, RZ, 0x1d ;  /* 0x0000000209097211 */ /* 0x000fe400078fe8ff */
[----:B------:R-:W-:Y:S02]  /*9910*/  LOP3.LUT R57, R38, 0xffff0000, RZ, 0xc0, !PT ;  /* 0xffff000026397812 */ /* 0x000fe400078ec0ff */
[----:B------:R-:W-:Y:S01]  /*9920*/  SHF.R.S32.HI R8, RZ, 0x1f, R9 ;  /* 0x0000001fff087819 */ /* 0x000fe20000011409 */
[----:B------:R-:W-:-:S03]  /*9930*/  IMAD.SHL.U32 R10, R9, 0x8, RZ ;  /* 0x00000008090a7824 */ /* 0x000fc600078e00ff */
[----:B------:R-:W-:Y:S02]  /*9940*/  LEA.HI R8, R8, R9, RZ, 0x3 ;  /* 0x0000000908087211 */ /* 0x000fe400078f18ff */
[----:B------:R-:W-:Y:S02]  /*9950*/  LOP3.LUT R10, R43, 0x38, R10, 0xf8, !PT ;  /* 0x000000382b0a7812 */ /* 0x000fe400078ef80a */
[----:B------:R-:W-:Y:S02]  /*9960*/  SHF.L.U32 R8, R8, 0xa, RZ ;  /* 0x0000000a08087819 */ /* 0x000fe400000006ff */
[----:B------:R-:W-:Y:S02]  /*9970*/  LOP3.LUT R9, R10, R41, RZ, 0x3c, !PT ;  /* 0x000000290a097212 */ /* 0x000fe400078e3cff */
[----:B------:R-:W-:-:S04]  /*9980*/  LOP3.LUT R8, R8, 0x7fffe000, RZ, 0xc0, !PT ;  /* 0x7fffe00008087812 */ /* 0x000fc800078ec0ff */
[----:B------:R-:W-:-:S05]  /*9990*/  IADD3 R42, R9, R8, R40 ;  /* 0x00000008092a7210 */ /* 0x000fca0007ffe028 */
[----:B------:R-:W-:-:S05]  /*99a0*/  IMAD.SHL.U32 R42, R42, 0x2, RZ ;  /* 0x000000022a2a7824 */ /* 0x000fca00078e00ff */
[----:B------:R-:W2:Y:S01]  /*99b0*/  LDS.128 R8, [R42+0x10080] ;  /* 0x010080002a087984 */ /* 0x000ea20000000c00 */
[C---:B-1----:R-:W-:Y:S01]  /*99c0*/  SHF.L.U32 R45, R12.reuse, 0x10, RZ ;  /* 0x000000100c2d7819 */ /* 0x042fe200000006ff */
[C---:B------:R-:W-:Y:S01]  /*99d0*/  IMAD.U32 R46, R13.reuse, 0x10000, RZ ;  /* 0x000100000d2e7824 */ /* 0x040fe200078e00ff */
[----:B------:R-:W-:Y:S02]  /*99e0*/  LOP3.LUT R48, R12, 0xffff0000, RZ, 0xc0, !PT ;  /* 0xffff00000c307812 */ /* 0x000fe400078ec0ff */
[----:B------:R-:W-:Y:S01]  /*99f0*/  LOP3.LUT R12, R13, 0xffff0000, RZ, 0xc0, !PT ;  /* 0xffff00000d0c7812 */ /* 0x000fe200078ec0ff */
[C---:B------:R-:W-:Y:S01]  /*9a00*/  IMAD.U32 R13, R15.reuse, 0x10000, RZ ;  /* 0x000100000f0d7824 */ /* 0x040fe200078e00ff */
[C---:B------:R-:W-:Y:S02]  /*9a10*/  SHF.L.U32 R47, R14.reuse, 0x10, RZ ;  /* 0x000000100e2f7819 */ /* 0x040fe400000006ff */
[----:B------:R-:W-:Y:S02]  /*9a20*/  LOP3.LUT R44, R14, 0xffff0000, RZ, 0xc0, !PT ;  /* 0xffff00000e2c7812 */ /* 0x000fe400078ec0ff */
[----:B------:R-:W-:-:S02]  /*9a30*/  LOP3.LUT R14, R15, 0xffff0000, RZ, 0xc0, !PT ;  /* 0xffff00000f0e7812 */ /* 0x000fc400078ec0ff */
[C---:B--2---:R-:W-:Y:S01]  /*9a40*/  SHF.L.U32 R51, R8.reuse, 0x10, RZ ;  /* 0x0000001008337819 */ /* 0x044fe200000006ff */
[C---:B------:R-:W-:Y:S01]  /*9a50*/  IMAD.U32 R58, R11.reuse, 0x10000, RZ ;  /* 0x000100000b3a7824 */ /* 0x040fe200078e00ff */
[----:B------:R-:W-:Y:S02]  /*9a60*/  LOP3.LUT R54, R11, 0xffff0000, RZ, 0xc0, !PT ;  /* 0xffff00000b367812 */ /* 0x000fe400078ec0ff */
[----:B------:R-:W-:Y:S01]  /*9a70*/  LOP3.LUT R49, R8, 0xffff0000, RZ, 0xc0, !PT ;  /* 0xffff000008317812 */ /* 0x000fe200078ec0ff */
[----:B------:R-:W-:Y:S01]  /*9a80*/  FMUL.FTZ R50, R51, R52 ;  /* 0x0000003433327220 */ /* 0x000fe20000410000 */
[----:B------:R-:W-:Y:S01]  /*9a90*/  LOP3.LUT R11, R35, 0xffff0000, RZ, 0xc0, !PT ;  /* 0xffff0000230b7812 */ /* 0x000fe200078ec0ff */
[-C--:B------:R-:W-:Y:S01]  /*9aa0*/  FMUL.FTZ R51, R51, R62.reuse ;  /* 0x0000003e33337220 */ /* 0x080fe20000410000 */
[C---:B------:R-:W-:Y:S01]  /*9ab0*/  SHF.L.U32 R60, R10.reuse, 0x10, RZ ;  /* 0x000000100a3c7819 */ /* 0x040fe200000006ff */
[----:B------:R-:W-:Y:S01]  /*9ac0*/  IMAD.U32 R8, R9, 0x10000, RZ ;  /* 0x0001000009087824 */ /* 0x000fe200078e00ff */
[----:B------:R-:W-:Y:S01]  /*9ad0*/  LOP3.LUT R15, R10, 0xffff0000, RZ, 0xc0, !PT ;  /* 0xffff00000a0f7812 */ /* 0x000fe200078ec0ff */
[----:B------:R-:W-:Y:S01]  /*9ae0*/  FFMA.FTZ R50, R45, R62, -R50 ;  /* 0x0000003e2d327223 */ /* 0x000fe20000010832 */
[----:B------:R-:W-:Y:S01]  /*9af0*/  LOP3.LUT R56, R9, 0xffff0000, RZ, 0xc0, !PT ;  /* 0xffff000009387812 */ /* 0x000fe200078ec0ff */
[----:B------:R-:W-:Y:S01]  /*9b00*/  FMUL.FTZ R55, R49, R11 ;  /* 0x0000000b31377220 */ /* 0x000fe20000410000 */
[----:B------:R-:W-:Y:S01]  /*9b10*/  LOP3.LUT R10, R39, 0xffff0000, RZ, 0xc0, !PT ;  /* 0xffff0000270a7812 */ /* 0x000fe200078ec0ff */
[----:B------:R-:W-:Y:S01]  /*9b20*/  FFMA.FTZ R45, R45, R52, R51 ;  /* 0x000000342d2d7223 */ /* 0x000fe20000010033 */
[----:B------:R-:W-:Y:S01]  /*9b30*/  SHF.L.U32 R9, R34, 0x10, RZ ;  /* 0x0000001022097819 */ /* 0x000fe200000006ff */
[----:B------:R-:W-:-:S02]  /*9b40*/  IMAD.U32 R51, R38, 0x10000, RZ ;  /* 0x0001000026337824 */ /* 0x000fc400078e00ff */
[-C--:B------:R-:W-:Y:S02]  /*9b50*/  FMUL.FTZ R53, R49, R10.reuse ;  /* 0x0000000a31357220 */ /* 0x080fe40000410000 */
[----:B------:R-:W-:Y:S02]  /*9b60*/  FMUL.FTZ R52, R8, R9 ;  /* 0x0000000908347220 */ /* 0x000fe40000410000 */
[----:B------:R-:W-:Y:S01]  /*9b70*/  FFMA.FTZ R49, R48, R10, -R55 ;  /* 0x0000000a30317223 */ /* 0x000fe20000010837 */
[----:B------:R-:W-:Y:S01]  /*9b80*/  SHF.L.U32 R55, R33, 0x10, RZ ;  /* 0x0000001021377819 */ /* 0x000fe200000006ff */
[----:B------:R-:W-:Y:S02]  /*9b90*/  FMUL.FTZ R10, R8, R51 ;  /* 0x00000033080a7220 */ /* 0x000fe40000410000 */
[----:B------:R-:W-:Y:S01]  /*9ba0*/  FFMA.FTZ R8, R48, R11, R53 ;  /* 0x0000000b30087223 */ /* 0x000fe20000010035 */
[C---:B------:R-:W-:Y:S01]  /*9bb0*/  LOP3.LUT R53, R37.reuse, 0xffff0000, RZ, 0xc0, !PT ;  /* 0xffff000025357812 */ /* 0x040fe200078ec0ff */
[----:B------:R-:W-:Y:S01]  /*9bc0*/  FFMA.FTZ R48, R46, R51, -R52 ;  /* 0x000000332e307223 */ /* 0x000fe20000010834 */
[----:B------:R-:W-:Y:S01]  /*9bd0*/  SHF.L.U32 R11, R32, 0x10, RZ ;  /* 0x00000010200b7819 */ /* 0x000fe200000006ff */
[----:B------:R-:W-:Y:S01]  /*9be0*/  IMAD.U32 R52, R37, 0x10000, RZ ;  /* 0x0001000025347824 */ /* 0x000fe200078e00ff */
[----:B------:R-:W-:Y:S01]  /*9bf0*/  F2FP.BF16.PACK_AB R8, R8, R45 ;  /* 0x0000002d0808723e */ /* 0x000fe200000010ff */
[----:B------:R-:W-:Y:S01]  /*9c00*/  FFMA.FTZ R46, R46, R9, R10 ;  /* 0x000000092e2e7223 */ /* 0x000fe2000001000a */
[----:B------:R-:W-:Y:S01]  /*9c10*/  LOP3.LUT R10, R33, 0xffff0000, RZ, 0xc0, !PT ;  /* 0xffff0000210a7812 */ /* 0x000fe200078ec0ff */
[----:B------:R-:W-:-:S02]  /*9c20*/  FMUL.FTZ R9, R60, R55 ;  /* 0x000000373c097220 */ /* 0x000fc40000410000 */
[-C--:B------:R-:W-:Y:S02]  /*9c30*/  FMUL.FTZ R60, R60, R52.reuse ;  /* 0x000000343c3c7220 */ /* 0x080fe40000410000 */
[----:B------:R-:W-:Y:S01]  /*9c40*/  FFMA.FTZ R52, R47, R52, -R9 ;  /* 0x000000342f347223 */ /* 0x000fe20000010809 */
[----:B------:R-:W-:Y:S01]  /*9c50*/  SHF.L.U32 R9, R36, 0x10, RZ ;  /* 0x0000001024097819 */ /* 0x000fe200000006ff */
[C---:B------:R-:W-:Y:S02]  /*9c60*/  FMUL.FTZ R51, R15.reuse, R10 ;  /* 0x0000000a0f337220 */ /* 0x040fe40000410000 */
[----:B------:R-:W-:Y:S02]  /*9c70*/  FMUL.FTZ R15, R15, R53 ;  /* 0x000000350f0f7220 */ /* 0x000fe40000410000 */
[----:B------:R-:W-:Y:S02]  /*9c80*/  FFMA.FTZ R47, R47, R55, R60 ;  /* 0x000000372f2f7223 */ /* 0x000fe4000001003c */
[----:B------:R-:W-:-:S02]  /*9c90*/  FMUL.FTZ R60, R58, R11 ;  /* 0x0000000b3a3c7220 */ /* 0x000fc40000410000 */
[----:B------:R-:W-:Y:S01]  /*9ca0*/  FFMA.FTZ R51, R44, R53, -R51 ;  /* 0x000000352c337223 */ /* 0x000fe20000010833 */
[----:B------:R-:W-:Y:S01]  /*9cb0*/  LOP3.LUT R53, R32, 0xffff0000, RZ, 0xc0, !PT ;  /* 0xffff000020357812 */ /* 0x000fe200078ec0ff */
[----:B------:R-:W-:Y:S01]  /*9cc0*/  FFMA.FTZ R10, R44, R10, R15 ;  /* 0x0000000a2c0a7223 */ /* 0x000fe2000001000f */
[----:B------:R-:W-:Y:S01]  /*9cd0*/  LOP3.LUT R15, R36, 0xffff0000, RZ, 0xc0, !PT ;  /* 0xffff0000240f7812 */ /* 0x000fe200078ec0ff */
[-C--:B------:R-:W-:Y:S02]  /*9ce0*/  FMUL.FTZ R58, R58, R9.reuse ;  /* 0x000000093a3a7220 */ /* 0x080fe40000410000 */
[C---:B------:R-:W-:Y:S01]  /*9cf0*/  FFMA.FTZ R44, R13.reuse, R9, -R60 ;  /* 0x000000090d2c7223 */ /* 0x040fe2000001083c */
[----:B------:R-:W-:Y:S01]  /*9d00*/  LOP3.LUT R9, R34, 0xffff0000, RZ, 0xc0, !PT ;  /* 0xffff000022097812 */ /* 0x000fe200078ec0ff */
[----:B------:R-:W-:Y:S01]  /*9d10*/  FFMA.FTZ R11, R13, R11, R58 ;  /* 0x0000000b0d0b7223 */ /* 0x000fe2000001003a */
[----:B------:R-:W-:Y:S01]  /*9d20*/  F2FP.BF16.PACK_AB R10, R10, R47 ;  /* 0x0000002f0a0a723e */ /* 0x000fe200000010ff */
[----:B------:R-:W-:-:S02]  /*9d30*/  FMUL.FTZ R55, R54, R53 ;  /* 0x0000003536377220 */ /* 0x000fc40000410000 */
[C---:B------:R-:W-:Y:S02]  /*9d40*/  FMUL.FTZ R13, R56.reuse, R9 ;  /* 0x00000009380d7220 */ /* 0x040fe40000410000 */
[----:B------:R-:W-:Y:S02]  /*9d50*/  FMUL.FTZ R56, R56, R57 ;  /* 0x0000003938387220 */ /* 0x000fe40000410000 */
[----:B------:R-:W-:Y:S02]  /*9d60*/  FMUL.FTZ R54, R54, R15 ;  /* 0x0000000f36367220 */ /* 0x000fe40000410000 */
[----:B------:R-:W-:Y:S02]  /*9d70*/  FFMA.FTZ R13, R12, R57, -R13 ;  /* 0x000000390c0d7223 */ /* 0x000fe4000001080d */
[----:B------:R-:W-:Y:S02]  /*9d80*/  FFMA.FTZ R15, R14, R15, -R55 ;  /* 0x0000000f0e0f7223 */ /* 0x000fe40000010837 */
[----:B------:R-:W-:Y:S01]  /*9d90*/  FFMA.FTZ R9, R12, R9, R56 ;  /* 0x000000090c097223 */ /* 0x000fe20000010038 */
[----:B------:R-:W-:Y:S01]  /*9da0*/  F2FP.BF16.PACK_AB R12, R49, R50 ;  /* 0x00000032310c723e */ /* 0x000fe200000010ff */
[----:B------:R-:W-:Y:S01]  /*9db0*/  FFMA.FTZ R54, R14, R53, R54 ;  /* 0x000000350e367223 */ /* 0x000fe20000010036 */
[----:B------:R-:W-:-:S02]  /*9dc0*/  F2FP.BF16.PACK_AB R14, R51, R52 ;  /* 0x00000034330e723e */ /* 0x000fc400000010ff */
[----:B------:R-:W-:Y:S02]  /*9dd0*/  F2FP.BF16.PACK_AB R13, R13, R48 ;  /* 0x000000300d0d723e */ /* 0x000fe400000010ff */
[----:B------:R-:W-:Y:S02]  /*9de0*/  F2FP.BF16.PACK_AB R15, R15, R44 ;  /* 0x0000002c0f0f723e */ /* 0x000fe400000010ff */
[----:B------:R-:W-:Y:S02]  /*9df0*/  F2FP.BF16.PACK_AB R9, R9, R46 ;  /* 0x0000002e0909723e */ /* 0x000fe400000010ff */
[----:B------:R-:W-:Y:S01]  /*9e00*/  F2FP.BF16.PACK_AB R11, R54, R11 ;  /* 0x0000000b360b723e */ /* 0x000fe200000010ff */
[----:B------:R1:W-:Y:S04]  /*9e10*/  STS.128 [R23+0x10080], R12 ;  /* 0x0100800c17007388 */ /* 0x0003e80000000c00 */
[----:B------:R1:W-:Y:S02]  /*9e20*/  STS.128 [R42+0x10080], R8 ;  /* 0x010080082a007388 */ /* 0x0003e40000000c00 */
.L_x_129:
[----:B------:R-:W-:Y:S05]  /*9e30*/  BSYNC B0 ;  /* 0x0000000000007941 */ /* 0x000fea0003800000 */
.L_x_128:
[----:B------:R-:W-:-:S13]  /*9e40*/  ISETP.GE.AND P0, PT, R17, c[0x0][0x27c], PT ;  /* 0x00009f0011007a0c */ /* 0x000fda0003f06270 */
[----:B------:R-:W-:Y:S05]  /*9e50*/  @P0 BRA `(.L_x_127) ;  /* 0x0000061000000947 */ /* 0x000fea0003800000 */
[----:B-1----:R-:W-:Y:S01]  /*9e60*/  SHF.R.S32.HI R12, RZ, 0x1f, R17 ;  /* 0x0000001fff0c7819 */ /* 0x002fe20000011411 */
[----:B------:R-:W-:Y:S01]  /*9e70*/  IMAD.MOV.U32 R9, RZ, RZ, c[0x0][0x27c] ;  /* 0x00009f00ff097624 */ /* 0x000fe200078e00ff */
[----:B------:R-:W-:Y:S01]  /*9e80*/  SHF.L.U32 R46, R31, 0x10, RZ ;  /* 0x000000101f2e7819 */ /* 0x000fe200000006ff */
[----:B------:R-:W-:Y:S01]  /*9e90*/  IMAD.U32 R48, R27, 0x10000, RZ ;  /* 0x000100001b307824 */ /* 0x000fe200078e00ff */
[-C--:B------:R-:W-:Y:S01]  /*9ea0*/  LEA.HI R10, R12, R17.reuse, RZ, 0x3 ;  /* 0x000000110c0a7211 */ /* 0x080fe200078f18ff */
[----:B------:R-:W-:Y:S01]  /*9eb0*/  IMAD.U32 R56, R24, 0x10000, RZ ;  /* 0x0001000018387824 */ /* 0x000fe200078e00ff */
[----:B------:R-:W-:Y:S02]  /*9ec0*/  LEA.HI R12, R12, R17, RZ, 0x6 ;  /* 0x000000110c0c7211 */ /* 0x000fe400078f30ff */
[--C-:B------:R-:W-:Y:S02]  /*9ed0*/  SHF.R.S32.HI R8, RZ, 0x3, R10.reuse ;  /* 0x00000003ff087819 */ /* 0x100fe4000001140a */
[----:B------:R-:W-:Y:S01]  /*9ee0*/  LOP3.LUT R10, R43, 0x38, R10, 0xf8, !PT ;  /* 0x000000382b0a7812 */ /* 0x000fe200078ef80a */
[----:B------:R-:W-:Y:S01]  /*9ef0*/  IMAD.SHL.U32 R12, R12, 0x80, RZ ;  /* 0x000000800c0c7824 */ /* 0x000fe200078e00ff */
[----:B------:R-:W-:-:S02]  /*9f00*/  LEA.HI R9, R9, R8, RZ, 0x1d ;  /* 0x0000000809097211 */ /* 0x000fc400078fe8ff */
[----:B------:R-:W-:Y:S02]  /*9f10*/  LOP3.LUT R11, R10, R41, RZ, 0x3c, !PT ;  /* 0x000000290a0b7212 */ /* 0x000fe400078e3cff */
[----:B------:R-:W-:Y:S02]  /*9f20*/  SHF.R.S32.HI R8, RZ, 0x1f, R9 ;  /* 0x0000001fff087819 */ /* 0x000fe40000011409 */
[----:B------:R-:W-:Y:S02]  /*9f30*/  SHF.L.U32 R10, R9, 0x3, RZ ;  /* 0x00000003090a7819 */ /* 0x000fe400000006ff */
[----:B------:R-:W-:Y:S02]  /*9f40*/  LEA.HI R8, R8, R9, RZ, 0x3 ;  /* 0x0000000908087211 */ /* 0x000fe400078f18ff */
[----:B------:R-:W-:Y:S02]  /*9f50*/  LOP3.LUT R10, R43, 0x38, R10, 0xf8, !PT ;  /* 0x000000382b0a7812 */ /* 0x000fe400078ef80a */
[----:B------:R-:W-:Y:S01]  /*9f60*/  LOP3.LUT R12, R12, 0x7fffe000, RZ, 0xc0, !PT ;  /* 0x7fffe0000c0c7812 */ /* 0x000fe200078ec0ff */
[----:B------:R-:W-:Y:S01]  /*9f70*/  IMAD.SHL.U32 R8, R8, 0x400, RZ ;  /* 0x0000040008087824 */ /* 0x000fe200078e00ff */
[----:B------:R-:W-:-:S02]  /*9f80*/  LOP3.LUT R41, R10, R41, RZ, 0x3c, !PT ;  /* 0x000000290a297212 */ /* 0x000fc400078e3cff */
[--C-:B------:R-:W-:Y:S02]  /*9f90*/  IADD3 R11, R11, R12, R40.reuse ;  /* 0x0000000c0b0b7210 */ /* 0x100fe40007ffe028 */
[----:B------:R-:W-:Y:S02]  /*9fa0*/  LOP3.LUT R8, R8, 0x7fffe000, RZ, 0xc0, !PT ;  /* 0x7fffe00008087812 */ /* 0x000fe400078ec0ff */
[----:B------:R-:W-:Y:S01]  /*9fb0*/  LOP3.LUT R47, R31, 0xffff0000, RZ, 0xc0, !PT ;  /* 0xffff00001f2f7812 */ /* 0x000fe200078ec0ff */
[----:B------:R-:W-:Y:S01]  /*9fc0*/  IMAD.SHL.U32 R23, R11, 0x2, RZ ;  /* 0x000000020b177824 */ /* 0x000fe200078e00ff */
[----:B------:R-:W-:Y:S02]  /*9fd0*/  IADD3 R40, R41, R8, R40 ;  /* 0x0000000829287210 */ /* 0x000fe40007ffe028 */
[----:B------:R-:W-:Y:S02]  /*9fe0*/  SHF.L.U32 R58, R28, 0x10, RZ ;  /* 0x000000101c3a7819 */ /* 0x000fe400000006ff */
[----:B------:R-:W-:Y:S01]  /*9ff0*/  SHF.L.U32 R40, R40, 0x1, RZ ;  /* 0x0000000128287819 */ /* 0x000fe200000006ff */
[----:B------:R-:W1:Y:S01]  /*a000*/  LDS.128 R12, [R23+0x10080] ;  /* 0x01008000170c7984 */ /* 0x000e620000000c00 */
[----:B------:R-:W-:-:S03]  /*a010*/  LOP3.LUT R55, R30, 0xffff0000, RZ, 0xc0, !PT ;  /* 0xffff00001e377812 */ /* 0x000fc600078ec0ff */
[----:B------:R-:W2:Y:S01]  /*a020*/  LDS.128 R8, [R40+0x10080] ;  /* 0x0100800028087984 */ /* 0x000ea20000000c00 */
[C---:B-1----:R-:W-:Y:S01]  /*a030*/  IMAD.U32 R41, R12.reuse, 0x10000, RZ ;  /* 0x000100000c297824 */ /* 0x042fe200078e00ff */
[----:B------:R-:W-:Y:S01]  /*a040*/  LOP3.LUT R45, R12, 0xffff0000, RZ, 0xc0, !PT ;  /* 0xffff00000c2d7812 */ /* 0x000fe200078ec0ff */
[C---:B------:R-:W-:Y:S01]  /*a050*/  IMAD.U32 R44, R13.reuse, 0x10000, RZ ;  /* 0x000100000d2c7824 */ /* 0x040fe200078e00ff */
[----:B------:R-:W-:Y:S01]  /*a060*/  LOP3.LUT R12, R13, 0xffff0000, RZ, 0xc0, !PT ;  /* 0xffff00000d0c7812 */ /* 0x000fe200078ec0ff */
[----:B--2---:R-:W-:Y:S01]  /*a070*/  IMAD.U32 R53, R8, 0x10000, RZ ;  /* 0x0001000008357824 */ /* 0x004fe200078e00ff */
[C---:B------:R-:W-:Y:S01]  /*a080*/  SHF.L.U32 R43, R14.reuse, 0x10, RZ ;  /* 0x000000100e2b7819 */ /* 0x040fe200000006ff */
[----:B------:R-:W-:Y:S01]  /*a090*/  IMAD.U32 R13, R15, 0x10000, RZ ;  /* 0x000100000f0d7824 */ /* 0x000fe200078e00ff */
[----:B------:R-:W-:Y:S01]  /*a0a0*/  LOP3.LUT R42, R14, 0xffff0000, RZ, 0xc0, !PT ;  /* 0xffff00000e2a7812 */ /* 0x000fe200078ec0ff */
[----:B------:R-:W-:Y:S01]  /*a0b0*/  FMUL.FTZ R50, R53, R48 ;  /* 0x0000003035327220 */ /* 0x000fe20000410000 */
[----:B------:R-:W-:Y:S01]  /*a0c0*/  LOP3.LUT R14, R15, 0xffff0000, RZ, 0xc0, !PT ;  /* 0xffff00000f0e7812 */ /* 0x000fe200078ec0ff */
[-C--:B------:R-:W-:Y:S01]  /*a0d0*/  FMUL.FTZ R53, R53, R46.reuse ;  /* 0x0000002e35357220 */ /* 0x080fe20000410000 */
[----:B------:R-:W-:Y:S01]  /*a0e0*/  SHF.L.U32 R15, R9, 0x10, RZ ;  /* 0x00000010090f7819 */ /* 0x000fe200000006ff */
[----:B------:R-:W-:Y:S01]  /*a0f0*/  FFMA.FTZ R50, R41, R46, -R50 ;  /* 0x0000002e29327223 */ /* 0x000fe20000010832 */
[----:B------:R-:W-:Y:S01]  /*a100*/  LOP3.LUT R52, R9, 0xffff0000, RZ, 0xc0, !PT ;  /* 0xffff000009347812 */ /* 0x000fe200078ec0ff */
[----:B------:R-:W-:Y:S01]  /*a110*/  IMAD.U32 R49, R10, 0x10000, RZ ;  /* 0x000100000a317824 */ /* 0x000fe200078e00ff */
[----:B------:R-:W-:Y:S01]  /*a120*/  SHF.L.U32 R9, R11, 0x10, RZ ;  /* 0x000000100b097819 */ /* 0x000fe200000006ff */
[----:B------:R-:W-:Y:S01]  /*a130*/  FFMA.FTZ R41, R41, R48, R53 ;  /* 0x0000003029297223 */ /* 0x000fe20000010035 */
[----:B------:R-:W-:Y:S01]  /*a140*/  LOP3.LUT R54, R11, 0xffff0000, RZ, 0xc0, !PT ;  /* 0xffff00000b367812 */ /* 0x000fe200078ec0ff */
[----:B------:R-:W-:Y:S01]  /*a150*/  IMAD.U32 R46, R25, 0x10000, RZ ;  /* 0x00010000192e7824 */ /* 0x000fe200078e00ff */
[----:B------:R-:W-:-:S02]  /*a160*/  LOP3.LUT R8, R8, 0xffff0000, RZ, 0xc0, !PT ;  /* 0xffff000008087812 */ /* 0x000fc400078ec0ff */
[----:B------:R-:W-:Y:S01]  /*a170*/  LOP3.LUT R11, R27, 0xffff0000, RZ, 0xc0, !PT ;  /* 0xffff00001b0b7812 */ /* 0x000fe200078ec0ff */
[----:B------:R-:W-:Y:S01]  /*a180*/  FMUL.FTZ R53, R49, R46 ;  /* 0x0000002e31357220 */ /* 0x000fe20000410000 */
[----:B------:R-:W-:Y:S02]  /*a190*/  LOP3.LUT R51, R10, 0xffff0000, RZ, 0xc0, !PT ;  /* 0xffff00000a337812 */ /* 0x000fe400078ec0ff */
[----:B------:R-:W-:Y:S01]  /*a1a0*/  SHF.L.U32 R48, R29, 0x10, RZ ;  /* 0x000000101d307819 */ /* 0x000fe200000006ff */
[C---:B------:R-:W-:Y:S02]  /*a1b0*/  FMUL.FTZ R10, R8.reuse, R11 ;  /* 0x0000000b080a7220 */ /* 0x040fe40000410000 */
[-C--:B------:R-:W-:Y:S02]  /*a1c0*/  FMUL.FTZ R8, R8, R47.reuse ;  /* 0x0000002f08087220 */ /* 0x080fe40000410000 */
[----:B------:R-:W-:Y:S01]  /*a1d0*/  FFMA.FTZ R47, R45, R47, -R10 ;  /* 0x0000002f2d2f7223 */ /* 0x000fe2000001080a */
[----:B------:R-:W-:Y:S01]  /*a1e0*/  LOP3.LUT R10, R25, 0xffff0000, RZ, 0xc0, !PT ;  /* 0xffff0000190a7812 */ /* 0x000fe200078ec0ff */
[----:B------:R-:W-:-:S02]  /*a1f0*/  FMUL.FTZ R49, R49, R48 ;  /* 0x0000003031317220 */ /* 0x000fc40000410000 */
[----:B------:R-:W-:Y:S01]  /*a200*/  FFMA.FTZ R8, R45, R11, R8 ;  /* 0x0000000b2d087223 */ /* 0x000fe20000010008 */
[----:B------:R-:W-:Y:S01]  /*a210*/  LOP3.LUT R45, R29, 0xffff0000, RZ, 0xc0, !PT ;  /* 0xffff00001d2d7812 */ /* 0x000fe200078ec0ff */
[C---:B------:R-:W-:Y:S01]  /*a220*/  FFMA.FTZ R48, R43.reuse, R48, -R53 ;  /* 0x000000302b307223 */ /* 0x040fe20000010835 */
[----:B------:R-:W-:Y:S01]  /*a230*/  SHF.L.U32 R11, R26, 0x10, RZ ;  /* 0x000000101a0b7819 */ /* 0x000fe200000006ff */
[----:B------:R-:W-:Y:S01]  /*a240*/  FFMA.FTZ R43, R43, R46, R49 ;  /* 0x0000002e2b2b7223 */ /* 0x000fe20000010031 */
[----:B------:R-:W-:Y:S01]  /*a250*/  F2FP.BF16.PACK_AB R8, R8, R41 ;  /* 0x000000290808723e */ /* 0x000fe200000010ff */
[C---:B------:R-:W-:Y:S02]  /*a260*/  FMUL.FTZ R49, R51.reuse, R10 ;  /* 0x0000000a33317220 */ /* 0x040fe40000410000 */
[----:B------:R-:W-:Y:S02]  /*a270*/  IMAD.U32 R46, R30, 0x10000, RZ ;  /* 0x000100001e2e7824 */ /* 0x000fe400078e00ff */
[----:B------:R-:W-:-:S02]  /*a280*/  FMUL.FTZ R51, R51, R45 ;  /* 0x0000002d33337220 */ /* 0x000fc40000410000 */
[----:B------:R-:W-:Y:S02]  /*a290*/  FFMA.FTZ R45, R42, R45, -R49 ;  /* 0x0000002d2a2d7223 */ /* 0x000fe40000010831 */
[CC--:B------:R-:W-:Y:S02]  /*a2a0*/  FMUL.FTZ R49, R15.reuse, R11.reuse ;  /* 0x0000000b0f317220 */ /* 0x0c0fe40000410000 */
[-C--:B------:R-:W-:Y:S02]  /*a2b0*/  FMUL.FTZ R15, R15, R46.reuse ;  /* 0x0000002e0f0f7220 */ /* 0x080fe40000410000 */
[----:B------:R-:W-:Y:S01]  /*a2c0*/  FFMA.FTZ R46, R44, R46, -R49 ;  /* 0x0000002e2c2e7223 */ /* 0x000fe20000010831 */
[----:B------:R-:W-:Y:S01]  /*a2d0*/  LOP3.LUT R49, R24, 0xffff0000, RZ, 0xc0, !PT ;  /* 0xffff000018317812 */ /* 0x000fe200078ec0ff */
[----:B------:R-:W-:Y:S02]  /*a2e0*/  FFMA.FTZ R10, R42, R10, R51 ;  /* 0x0000000a2a0a7223 */ /* 0x000fe40000010033 */
[----:B------:R-:W-:Y:S01]  /*a2f0*/  FFMA.FTZ R44, R44, R11, R15 ;  /* 0x0000000b2c2c7223 */ /* 0x000fe2000001000f */
[----:B------:R-:W-:Y:S01]  /*a300*/  LOP3.LUT R15, R28, 0xffff0000, RZ, 0xc0, !PT ;  /* 0xffff00001c0f7812 */ /* 0x000fe200078ec0ff */
[C---:B------:R-:W-:Y:S01]  /*a310*/  FMUL.FTZ R42, R9.reuse, R56 ;  /* 0x00000038092a7220 */ /* 0x040fe20000410000 */
[----:B------:R-:W-:Y:S01]  /*a320*/  F2FP.BF16.PACK_AB R10, R10, R43 ;  /* 0x0000002b0a0a723e */ /* 0x000fe200000010ff */
[-C--:B------:R-:W-:Y:S01]  /*a330*/  FMUL.FTZ R11, R9, R58.reuse ;  /* 0x0000003a090b7220 */ /* 0x080fe20000410000 */
[----:B------:R-:W-:Y:S01]  /*a340*/  LOP3.LUT R9, R26, 0xffff0000, RZ, 0xc0, !PT ;  /* 0xffff00001a097812 */ /* 0x000fe200078ec0ff */
[----:B------:R-:W-:-:S02]  /*a350*/  FFMA.FTZ R42, R13, R58, -R42 ;  /* 0x0000003a0d2a7223 */ /* 0x000fc4000001082a */
[----:B------:R-:W-:Y:S02]  /*a360*/  FFMA.FTZ R11, R13, R56, R11 ;  /* 0x000000380d0b7223 */ /* 0x000fe4000001000b */
[C---:B------:R-:W-:Y:S02]  /*a370*/  FMUL.FTZ R13, R52.reuse, R9 ;  /* 0x00000009340d7220 */ /* 0x040fe40000410000 */
[----:B------:R-:W-:Y:S02]  /*a380*/  FMUL.FTZ R53, R52, R55 ;  /* 0x0000003734357220 */ /* 0x000fe40000410000 */
[C---:B------:R-:W-:Y:S02]  /*a390*/  FMUL.FTZ R52, R54.reuse, R49 ;  /* 0x0000003136347220 */ /* 0x040fe40000410000 */
[----:B------:R-:W-:Y:S02]  /*a3a0*/  FMUL.FTZ R51, R54, R15 ;  /* 0x0000000f36337220 */ /* 0x000fe40000410000 */
[----:B------:R-:W-:-:S02]  /*a3b0*/  FFMA.FTZ R13, R12, R55, -R13 ;  /* 0x000000370c0d7223 */ /* 0x000fc4000001080d */
[----:B------:R-:W-:Y:S02]  /*a3c0*/  FFMA.FTZ R15, R14, R15, -R52 ;  /* 0x0000000f0e0f7223 */ /* 0x000fe40000010834 */
[----:B------:R-:W-:Y:S01]  /*a3d0*/  FFMA.FTZ R9, R12, R9, R53 ;  /* 0x000000090c097223 */ /* 0x000fe20000010035 */
[----:B------:R-:W-:Y:S01]  /*a3e0*/  F2FP.BF16.PACK_AB R12, R47, R50 ;  /* 0x000000322f0c723e */ /* 0x000fe200000010ff */
[----:B------:R-:W-:Y:S01]  /*a3f0*/  FFMA.FTZ R52, R14, R49, R51 ;  /* 0x000000310e347223 */ /* 0x000fe20000010033 */
[----:B------:R-:W-:Y:S02]  /*a400*/  F2FP.BF16.PACK_AB R14, R45, R48 ;  /* 0x000000302d0e723e */ /* 0x000fe400000010ff */
[----:B------:R-:W-:Y:S02]  /*a410*/  F2FP.BF16.PACK_AB R13, R13, R46 ;  /* 0x0000002e0d0d723e */ /* 0x000fe400000010ff */
[----:B------:R-:W-:Y:S02]  /*a420*/  F2FP.BF16.PACK_AB R15, R15, R42 ;  /* 0x0000002a0f0f723e */ /* 0x000fe400000010ff */
[----:B------:R-:W-:-:S02]  /*a430*/  F2FP.BF16.PACK_AB R9, R9, R44 ;  /* 0x0000002c0909723e */ /* 0x000fc400000010ff */
[----:B------:R-:W-:Y:S01]  /*a440*/  F2FP.BF16.PACK_AB R11, R52, R11 ;  /* 0x0000000b340b723e */ /* 0x000fe200000010ff */
[----:B------:R1:W-:Y:S04]  /*a450*/  STS.128 [R23+0x10080], R12 ;  /* 0x0100800c17007388 */ /* 0x0003e80000000c00 */
[----:B------:R1:W-:Y:S02]  /*a460*/  STS.128 [R40+0x10080], R8 ;  /* 0x0100800828007388 */ /* 0x0003e40000000c00 */
.L_x_127:
[----:B------:R-:W-:Y:S05]  /*a470*/  BSYNC B1 ;  /* 0x0000000000017941 */ /* 0x000fea0003800000 */
.L_x_126:
[----:B-1----:R-:W-:Y:S01]  /*a480*/  IADD3 R23, R19, 0x20, RZ ;  /* 0x0000002013177810 */ /* 0x002fe20007ffe0ff */
[----:B------:R-:W-:Y:S03]  /*a490*/  BSSY B1, `(.L_x_130) ;  /* 0x00000d2000017945 */ /* 0x000fe60003800000 */
[----:B------:R-:W-:-:S13]  /*a4a0*/  ISETP.GE.AND P0, PT, R23, UR4, PT ;  /* 0x0000000417007c0c */ /* 0x000fda000bf06270 */
[----:B------:R-:W-:Y:S05]  /*a4b0*/  @P0 BRA `(.L_x_131) ;  /* 0x00000cf000000947 */ /* 0x000fea0003800000 */
[----:B------:R-:W-:Y:S01]  /*a4c0*/  ISETP.GE.AND P0, PT, R150, c[0x0][0x27c], PT ;  /* 0x00009f0096007a0c */ /* 0x000fe20003f06270 */
[----:B------:R-:W-:-:S12]  /*a4d0*/  BSSY B0, `(.L_x_132) ;  /* 0x0000063000007945 */ /* 0x000fd80003800000 */
[----:B------:R-:W-:Y:S05]  /*a4e0*/  @P0 BRA `(.L_x_133) ;  /* 0x0000061000000947 */ /* 0x000fea0003800000 */
[----:B------:R-:W-:Y:S01]  /*a4f0*/  IMAD.MOV.U32 R9, RZ, RZ, c[0x0][0x27c] ;  /* 0x00009f00ff097624 */ /* 0x000fe200078e00ff */
[----:B------:R-:W-:Y:S01]  /*a500*/  SHF.R.S32.HI R8, RZ, 0x1f, R23 ;  /* 0x0000001fff087819 */ /* 0x000fe20000011417 */
[----:B------:R-:W-:Y:S01]  /*a510*/  IMAD.SHL.U32 R15, R23, 0x40, RZ ;  /* 0x00000040170f7824 */ /* 0x000fe200078e00ff */
[----:B------:R-:W-:Y:S01]  /*a520*/  SHF.L.U32 R58, R36, 0x10, RZ ;  /* 0x00000010243a7819 */ /* 0x000fe200000006ff */
[----:B------:R-:W-:Y:S01]  /*a530*/  IMAD.U32 R48, R33, 0x10000, RZ ;  /* 0x0001000021307824 */ /* 0x000fe200078e00ff */
[----:B------:R-:W-:Y:S01]  /*a540*/  LEA.HI R12, R9, R2, RZ, 0x1d ;  /* 0x00000002090c7211 */ /* 0x000fe200078fe8ff */
[----:B------:R-:W-:Y:S01]  /*a550*/  IMAD.U32 R50, R37, 0x10000, RZ ;  /* 0x0001000025327824 */ /* 0x000fe200078e00ff */
[----:B------:R-:W-:Y:S01]  /*a560*/  LEA.HI R8, R8, R23, RZ, 0x3 ;  /* 0x0000001708087211 */ /* 0x000fe200078f18ff */
[----:B------:R-:W-:Y:S01]  /*a570*/  IMAD.U32 R56, R35, 0x10000, RZ ;  /* 0x0001000023387824 */ /* 0x000fe200078e00ff */
[----:B------:R-:W-:Y:S01]  /*a580*/  SHF.R.S32.HI R9, RZ, 0x1f, R12 ;  /* 0x0000001fff097819 */ /* 0x000fe2000001140c */
[----:B------:R-:W-:Y:S01]  /*a590*/  IMAD.SHL.U32 R10, R12, 0x8, RZ ;  /* 0x000000080c0a7824 */ /* 0x000fe200078e00ff */
[----:B------:R-:W-:-:S02]  /*a5a0*/  LOP3.LUT R15, R15, 0x1c0, RZ, 0xc0, !PT ;  /* 0x000001c00f0f7812 */ /* 0x000fc400078ec0ff */
[----:B------:R-:W-:Y:S02]  /*a5b0*/  LEA.HI R9, R9, R12, RZ, 0x3 ;  /* 0x0000000c09097211 */ /* 0x000fe400078f18ff */
[----:B------:R-:W-:Y:S02]  /*a5c0*/  SHF.L.U32 R8, R8, 0x6, RZ ;  /* 0x0000000608087819 */ /* 0x000fe400000006ff */
[----:B------:R-:W-:Y:S01]  /*a5d0*/  LOP3.LUT R13, R15, 0x38, R150, 0xf8, !PT ;  /* 0x000000380f0d7812 */ /* 0x000fe200078ef896 */
[----:B------:R-:W-:Y:S01]  /*a5e0*/  IMAD.SHL.U32 R9, R9, 0x400, RZ ;  /* 0x0000040009097824 */ /* 0x000fe200078e00ff */
[----:B------:R-:W-:Y:S02]  /*a5f0*/  SHF.R.U32.HI R11, RZ, 0x3, R15 ;  /* 0x00000003ff0b7819 */ /* 0x000fe4000001160f */
[----:B------:R-:W-:Y:S02]  /*a600*/  LOP3.LUT R8, R8, 0xfffffe00, RZ, 0xc0, !PT ;  /* 0xfffffe0008087812 */ /* 0x000fe400078ec0ff */
[----:B------:R-:W-:-:S02]  /*a610*/  LOP3.LUT R10, R15, 0x38, R10, 0xf8, !PT ;  /* 0x000000380f0a7812 */ /* 0x000fc400078ef80a */
[----:B------:R-:W-:Y:S02]  /*a620*/  LOP3.LUT R13, R8, R13, R11, 0xf6, !PT ;  /* 0x0000000d080d7212 */ /* 0x000fe400078ef60b */
[----:B------:R-:W-:Y:S02]  /*a630*/  LOP3.LUT R11, R10, R11, RZ, 0x3c, !PT ;  /* 0x0000000b0a0b7212 */ /* 0x000fe400078e3cff */
[----:B------:R-:W-:Y:S02]  /*a640*/  LOP3.LUT R9, R9, 0x7fffe000, RZ, 0xc0, !PT ;  /* 0x7fffe00009097812 */ /* 0x000fe400078ec0ff */
[----:B------:R-:W-:Y:S02]  /*a650*/  SHF.L.U32 R41, R13, 0x1, RZ ;  /* 0x000000010d297819 */ /* 0x000fe400000006ff */
[----:B------:R-:W-:-:S03]  /*a660*/  IADD3 R40, R11, R9, R8 ;  /* 0x000000090b287210 */ /* 0x000fc60007ffe008 */
[----:B------:R-:W1:Y:S02]  /*a670*/  LDS.128 R12, [R41+0x10080] ;  /* 0x01008000290c7984 */ /* 0x000e640000000c00 */
[----:B------:R-:W-:-:S05]  /*a680*/  IMAD.SHL.U32 R40, R40, 0x2, RZ ;  /* 0x0000000228287824 */ /* 0x000fca00078e00ff */
[----:B------:R-:W2:Y:S01]  /*a690*/  LDS.128 R8, [R40+0x10080] ;  /* 0x0100800028087984 */ /* 0x000ea20000000c00 */
[----:B-1----:R-:W-:Y:S01]  /*a6a0*/  IMAD.U32 R47, R14, 0x10000, RZ ;  /* 0x000100000e2f7824 */ /* 0x002fe200078e00ff */
[C---:B------:R-:W-:Y:S01]  /*a6b0*/  LOP3.LUT R42, R12.reuse, 0xffff0000, RZ, 0xc0, !PT ;  /* 0xffff00000c2a7812 */ /* 0x040fe200078ec0ff */
[----:B------:R-:W-:Y:S01]  /*a6c0*/  IMAD.U32 R43, R12, 0x10000, RZ ;  /* 0x000100000c2b7824 */ /* 0x000fe200078e00ff */
[C---:B------:R-:W-:Y:S02]  /*a6d0*/  SHF.L.U32 R44, R13.reuse, 0x10, RZ ;  /* 0x000000100d2c7819 */ /* 0x040fe400000006ff */
[----:B------:R-:W-:Y:S02]  /*a6e0*/  LOP3.LUT R12, R13, 0xffff0000, RZ, 0xc0, !PT ;  /* 0xffff00000d0c7812 */ /* 0x000fe400078ec0ff */
[C---:B--2---:R-:W-:Y:S02]  /*a6f0*/  SHF.L.U32 R53, R10.reuse, 0x10, RZ ;  /* 0x000000100a357819 */ /* 0x044fe400000006ff */
[----:B------:R-:W-:-:S02]  /*a700*/  LOP3.LUT R49, R10, 0xffff0000, RZ, 0xc0, !PT ;  /* 0xffff00000a317812 */ /* 0x000fc400078ec0ff */
[----:B------:R-:W-:Y:S01]  /*a710*/  LOP3.LUT R45, R14, 0xffff0000, RZ, 0xc0, !PT ;  /* 0xffff00000e2d7812 */ /* 0x000fe200078ec0ff */
[-C--:B------:R-:W-:Y:S01]  /*a720*/  FMUL.FTZ R51, R48, R53.reuse ;  /* 0x0000003530337220 */ /* 0x080fe20000410000 */
[----:B------:R-:W-:Y:S01]  /*a730*/  LOP3.LUT R10, R33, 0xffff0000, RZ, 0xc0, !PT ;  /* 0xffff0000210a7812 */ /* 0x000fe200078ec0ff */
[C---:B------:R-:W-:Y:S01]  /*a740*/  FMUL.FTZ R53, R50.reuse, R53 ;  /* 0x0000003532357220 */ /* 0x040fe20000410000 */
[C---:B------:R-:W-:Y:S01]  /*a750*/  SHF.L.U32 R13, R15.reuse, 0x10, RZ ;  /* 0x000000100f0d7819 */ /* 0x040fe200000006ff */
[-C--:B------:R-:W-:Y:S01]  /*a760*/  FFMA.FTZ R51, R50, R47.reuse, -R51 ;  /* 0x0000002f32337223 */ /* 0x080fe20000010833 */
[----:B------:R-:W-:Y:S01]  /*a770*/  LOP3.LUT R14, R15, 0xffff0000, RZ, 0xc0, !PT ;  /* 0xffff00000f0e7812 */ /* 0x000fe200078ec0ff */
[C---:B------:R-:W-:Y:S01]  /*a780*/  IMAD.U32 R15, R8.reuse, 0x10000, RZ ;  /* 0x00010000080f7824 */ /* 0x040fe200078e00ff */
[----:B------:R-:W-:Y:S01]  /*a790*/  LOP3.LUT R46, R8, 0xffff0000, RZ, 0xc0, !PT ;  /* 0xffff0000082e7812 */ /* 0x000fe200078ec0ff */
[----:B------:R-:W-:Y:S01]  /*a7a0*/  FFMA.FTZ R47, R48, R47, R53 ;  /* 0x0000002f302f7223 */ /* 0x000fe20000010035 */
[----:B------:R-:W-:-:S02]  /*a7b0*/  SHF.L.U32 R8, R9, 0x10, RZ ;  /* 0x0000001009087819 */ /* 0x000fc400000006ff */
[----:B------:R-:W-:Y:S02]  /*a7c0*/  LOP3.LUT R54, R9, 0xffff0000, RZ, 0xc0, !PT ;  /* 0xffff000009367812 */ /* 0x000fe400078ec0ff */
[----:B------:R-:W-:Y:S02]  /*a7d0*/  LOP3.LUT R50, R37, 0xffff0000, RZ, 0xc0, !PT ;  /* 0xffff000025327812 */ /* 0x000fe400078ec0ff */
[C---:B------:R-:W-:Y:S02]  /*a7e0*/  SHF.L.U32 R9, R11.reuse, 0x10, RZ ;  /* 0x000000100b097819 */ /* 0x040fe400000006ff */
[----:B------:R-:W-:Y:S01]  /*a7f0*/  LOP3.LUT R52, R11, 0xffff0000, RZ, 0xc0, !PT ;  /* 0xffff00000b347812 */ /* 0x000fe200078ec0ff */
[-C--:B------:R-:W-:Y:S01]  /*a800*/  FMUL.FTZ R11, R10, R49.reuse ;  /* 0x000000310a0b7220 */ /* 0x080fe20000410000 */
[----:B------:R-:W-:Y:S01]  /*a810*/  SHF.L.U32 R48, R39, 0x10, RZ ;  /* 0x0000001027307819 */ /* 0x000fe200000006ff */
[C---:B------:R-:W-:Y:S01]  /*a820*/  FMUL.FTZ R49, R50.reuse, R49 ;  /* 0x0000003132317220 */ /* 0x040fe20000410000 */
[----:B------:R-:W-:Y:S01]  /*a830*/  LOP3.LUT R53, R35, 0xffff0000, RZ, 0xc0, !PT ;  /* 0xffff000023357812 */ /* 0x000fe200078ec0ff */
[----:B------:R-:W-:-:S02]  /*a840*/  FFMA.FTZ R50, R50, R45, -R11 ;  /* 0x0000002d32327223 */ /* 0x000fc4000001080b */
[-C--:B------:R-:W-:Y:S02]  /*a850*/  FMUL.FTZ R11, R56, R15.reuse ;  /* 0x0000000f380b7220 */ /* 0x080fe40000410000 */
[----:B------:R-:W-:Y:S02]  /*a860*/  FMUL.FTZ R15, R48, R15 ;  /* 0x0000000f300f7220 */ /* 0x000fe40000410000 */
[----:B------:R-:W-:Y:S01]  /*a870*/  FFMA.FTZ R10, R10, R45, R49 ;  /* 0x0000002d0a0a7223 */ /* 0x000fe20000010031 */
[----:B------:R-:W-:Y:S01]  /*a880*/  LOP3.LUT R45, R39, 0xffff0000, RZ, 0xc0, !PT ;  /* 0xffff0000272d7812 */ /* 0x000fe200078ec0ff */
[-C--:B------:R-:W-:Y:S01]  /*a890*/  FFMA.FTZ R48, R48, R43.reuse, -R11 ;  /* 0x0000002b30307223 */ /* 0x080fe2000001080b */
[----:B------:R-:W-:Y:S01]  /*a8a0*/  SHF.L.U32 R11, R34, 0x10, RZ ;  /* 0x00000010220b7819 */ /* 0x000fe200000006ff */
[----:B------:R-:W-:Y:S01]  /*a8b0*/  FFMA.FTZ R43, R56, R43, R15 ;  /* 0x0000002b382b7223 */ /* 0x000fe2000001000f */
[----:B------:R-:W-:Y:S01]  /*a8c0*/  F2FP.BF16.PACK_AB R10, R10, R47 ;  /* 0x0000002f0a0a723e */ /* 0x000fe200000010ff */
[----:B------:R-:W-:-:S02]  /*a8d0*/  FMUL.FTZ R49, R53, R46 ;  /* 0x0000002e35317220 */ /* 0x000fc40000410000 */
[----:B------:R-:W-:Y:S02]  /*a8e0*/  IMAD.U32 R15, R38, 0x10000, RZ ;  /* 0x00010000260f7824 */ /* 0x000fe400078e00ff */
[C---:B------:R-:W-:Y:S02]  /*a8f0*/  FMUL.FTZ R55, R45.reuse, R46 ;  /* 0x0000002e2d377220 */ /* 0x040fe40000410000 */
[----:B------:R-:W-:Y:S02]  /*a900*/  FFMA.FTZ R45, R45, R42, -R49 ;  /* 0x0000002a2d2d7223 */ /* 0x000fe40000010831 */
[-C--:B------:R-:W-:Y:S02]  /*a910*/  FMUL.FTZ R46, R11, R8.reuse ;  /* 0x000000080b2e7220 */ /* 0x080fe40000410000 */
[----:B------:R-:W-:Y:S02]  /*a920*/  FMUL.FTZ R49, R15, R8 ;  /* 0x000000080f317220 */ /* 0x000fe40000410000 */
[----:B------:R-:W-:-:S02]  /*a930*/  IMAD.U32 R56, R32, 0x10000, RZ ;  /* 0x0001000020387824 */ /* 0x000fc400078e00ff */
[----:B------:R-:W-:Y:S01]  /*a940*/  FFMA.FTZ R46, R15, R44, -R46 ;  /* 0x0000002c0f2e7223 */ /* 0x000fe2000001082e */
[----:B------:R-:W-:Y:S01]  /*a950*/  LOP3.LUT R15, R36, 0xffff0000, RZ, 0xc0, !PT ;  /* 0xffff0000240f7812 */ /* 0x000fe200078ec0ff */
[----:B------:R-:W-:Y:S01]  /*a960*/  FFMA.FTZ R8, R53, R42, R55 ;  /* 0x0000002a35087223 */ /* 0x000fe20000010037 */
[----:B------:R-:W-:Y:S01]  /*a970*/  LOP3.LUT R55, R38, 0xffff0000, RZ, 0xc0, !PT ;  /* 0xffff000026377812 */ /* 0x000fe200078ec0ff */
[----:B------:R-:W-:Y:S01]  /*a980*/  FFMA.FTZ R44, R11, R44, R49 ;  /* 0x0000002c0b2c7223 */ /* 0x000fe20000010031 */
[----:B------:R-:W-:Y:S01]  /*a990*/  LOP3.LUT R49, R32, 0xffff0000, RZ, 0xc0, !PT ;  /* 0xffff000020317812 */ /* 0x000fe200078ec0ff */
[----:B------:R-:W-:Y:S01]  /*a9a0*/  FMUL.FTZ R42, R56, R9 ;  /* 0x00000009382a7220 */ /* 0x000fe20000410000 */
[----:B------:R-:W-:Y:S01]  /*a9b0*/  F2FP.BF16.PACK_AB R8, R8, R43 ;  /* 0x0000002b0808723e */ /* 0x000fe200000010ff */
[----:B------:R-:W-:Y:S01]  /*a9c0*/  FMUL.FTZ R11, R58, R9 ;  /* 0x000000093a0b7220 */ /* 0x000fe20000410000 */
[----:B------:R-:W-:Y:S01]  /*a9d0*/  LOP3.LUT R9, R34, 0xffff0000, RZ, 0xc0, !PT ;  /* 0xffff000022097812 */ /* 0x000fe200078ec0ff */
[----:B------:R-:W-:-:S02]  /*a9e0*/  FFMA.FTZ R42, R58, R13, -R42 ;  /* 0x0000000d3a2a7223 */ /* 0x000fc4000001082a */
[----:B------:R-:W-:Y:S02]  /*a9f0*/  FFMA.FTZ R11, R56, R13, R11 ;  /* 0x0000000d380b7223 */ /* 0x000fe4000001000b */
[----:B------:R-:W-:Y:S02]  /*aa00*/  FMUL.FTZ R13, R9, R54 ;  /* 0x00000036090d7220 */ /* 0x000fe40000410000 */
[----:B------:R-:W-:Y:S02]  /*aa10*/  FMUL.FTZ R53, R49, R52 ;  /* 0x0000003431357220 */ /* 0x000fe40000410000 */
[----:B------:R-:W-:Y:S02]  /*aa20*/  FMUL.FTZ R54, R55, R54 ;  /* 0x0000003637367220 */ /* 0x000fe40000410000 */
        /* <DEDUP_REMOVED lines=13> */
.L_x_133:
[----:B------:R-:W-:Y:S05]  /*ab00*/  BSYNC B0 ;  /* 0x0000000000007941 */ /* 0x000fea0003800000 */
.L_x_132:
[----:B------:R-:W-:-:S13]  /*ab10*/  ISETP.GE.AND P0, PT, R17, c[0x0][0x27c], PT ;  /* 0x00009f0011007a0c */ /* 0x000fda0003f06270 */
[----:B------:R-:W-:Y:S05]  /*ab20*/  @P0 BRA `(.L_x_131) ;  /* 0x0000068000000947 */ /* 0x000fea0003800000 */
[----:B-1----:R-:W-:Y:S01]  /*ab30*/  SHF.R.S32.HI R12, RZ, 0x1f, R17 ;  /* 0x0000001fff0c7819 */ /* 0x002fe20000011411 */
[----:B------:R-:W-:Y:S01]  /*ab40*/  IMAD.MOV.U32 R13, RZ, RZ, c[0x0][0x27c] ;  /* 0x00009f00ff0d7624 */ /* 0x000fe200078e00ff */
[----:B------:R-:W-:Y:S01]  /*ab50*/  SHF.R.S32.HI R10, RZ, 0x1f, R23 ;  /* 0x0000001fff0a7819 */ /* 0x000fe20000011417 */
[----:B------:R-:W-:Y:S01]  /*ab60*/  IMAD.SHL.U32 R14, R23, 0x40, RZ ;  /* 0x00000040170e7824 */ /* 0x000fe200078e00ff */
[----:B------:R-:W-:Y:S01]  /*ab70*/  LEA.HI R15, R12, R17, RZ, 0x3 ;  /* 0x000000110c0f7211 */ /* 0x000fe200078f18ff */
[----:B------:R-:W-:Y:S01]  /*ab80*/  IMAD.U32 R51, R27, 0x10000, RZ ;  /* 0x000100001b337824 */ /* 0x000fe200078e00ff */
[----:B------:R-:W-:Y:S01]  /*ab90*/  LEA.HI R9, R10, R23, RZ, 0x3 ;  /* 0x000000170a097211 */ /* 0x000fe200078f18ff */
[----:B------:R-:W-:Y:S01]  /*aba0*/  IMAD.U32 R49, R31, 0x10000, RZ ;  /* 0x000100001f317824 */ /* 0x000fe200078e00ff */
[----:B------:R-:W-:Y:S02]  /*abb0*/  SHF.R.S32.HI R8, RZ, 0x3, R15 ;  /* 0x00000003ff087819 */ /* 0x000fe4000001140f */
[----:B------:R-:W-:Y:S01]  /*abc0*/  LOP3.LUT R14, R14, 0x1c0, RZ, 0xc0, !PT ;  /* 0x000001c00e0e7812 */ /* 0x000fe200078ec0ff */
[----:B------:R-:W-:Y:S01]  /*abd0*/  IMAD.SHL.U32 R9, R9, 0x40, RZ ;  /* 0x0000004009097824 */ /* 0x000fe200078e00ff */
[----:B------:R-:W-:-:S02]  /*abe0*/  LEA.HI R13, R13, R8, RZ, 0x1d ;  /* 0x000000080d0d7211 */ /* 0x000fc400078fe8ff */
[----:B------:R-:W-:Y:S02]  /*abf0*/  LEA.HI R12, R12, R17, RZ, 0x6 ;  /* 0x000000110c0c7211 */ /* 0x000fe400078f30ff */
[----:B------:R-:W-:Y:S01]  /*ac00*/  SHF.R.S32.HI R10, RZ, 0x1f, R13 ;  /* 0x0000001fff0a7819 */ /* 0x000fe2000001140d */
[----:B------:R-:W-:Y:S01]  /*ac10*/  IMAD.SHL.U32 R11, R13, 0x8, RZ ;  /* 0x000000080d0b7824 */ /* 0x000fe200078e00ff */
[----:B------:R-:W-:Y:S02]  /*ac20*/  LOP3.LUT R15, R14, 0x38, R15, 0xf8, !PT ;  /* 0x000000380e0f7812 */ /* 0x000fe400078ef80f */
[----:B------:R-:W-:Y:S02]  /*ac30*/  LEA.HI R10, R10, R13, RZ, 0x3 ;  /* 0x0000000d0a0a7211 */ /* 0x000fe400078f18ff */
[----:B------:R-:W-:Y:S02]  /*ac40*/  SHF.R.U32.HI R8, RZ, 0x3, R14 ;  /* 0x00000003ff087819 */ /* 0x000fe4000001160e */
[----:B------:R-:W-:Y:S01]  /*ac50*/  LOP3.LUT R11, R14, 0x38, R11, 0xf8, !PT ;  /* 0x000000380e0b7812 */ /* 0x000fe200078ef80b */
[----:B------:R-:W-:Y:S01]  /*ac60*/  IMAD.SHL.U32 R10, R10, 0x400, RZ ;  /* 0x000004000a0a7824 */ /* 0x000fe200078e00ff */
[----:B------:R-:W-:-:S02]  /*ac70*/  SHF.L.U32 R12, R12, 0x7, RZ ;  /* 0x000000070c0c7819 */ /* 0x000fc400000006ff */
[-C--:B------:R-:W-:Y:S02]  /*ac80*/  LOP3.LUT R15, R15, R8.reuse, RZ, 0x3c, !PT ;  /* 0x000000080f0f7212 */ /* 0x080fe400078e3cff */
[----:B------:R-:W-:Y:S02]  /*ac90*/  LOP3.LUT R9, R9, 0xfffffe00, RZ, 0xc0, !PT ;  /* 0xfffffe0009097812 */ /* 0x000fe400078ec0ff */
[----:B------:R-:W-:Y:S02]  /*aca0*/  LOP3.LUT R8, R11, R8, RZ, 0x3c, !PT ;  /* 0x000000080b087212 */ /* 0x000fe400078e3cff */
[----:B------:R-:W-:Y:S02]  /*acb0*/  LOP3.LUT R10, R10, 0x7fffe000, RZ, 0xc0, !PT ;  /* 0x7fffe0000a0a7812 */ /* 0x000fe400078ec0ff */
[----:B------:R-:W-:Y:S02]  /*acc0*/  LOP3.LUT R12, R12, 0x7fffe000, RZ, 0xc0, !PT ;  /* 0x7fffe0000c0c7812 */ /* 0x000fe400078ec0ff */
[----:B------:R-:W-:-:S02]  /*acd0*/  IADD3 R23, R8, R10, R9 ;  /* 0x0000000a08177210 */ /* 0x000fc40007ffe009 */
[----:B------:R-:W-:Y:S02]  /*ace0*/  IADD3 R12, R15, R12, R9 ;  /* 0x0000000c0f0c7210 */ /* 0x000fe40007ffe009 */
[----:B------:R-:W-:Y:S02]  /*acf0*/  SHF.L.U32 R23, R23, 0x1, RZ ;  /* 0x0000000117177819 */ /* 0x000fe400000006ff */
[----:B------:R-:W-:Y:S01]  /*ad00*/  LOP3.LUT R53, R31, 0xffff0000, RZ, 0xc0, !PT ;  /* 0xffff00001f357812 */ /* 0x000fe200078ec0ff */
[----:B------:R-:W-:Y:S02]  /*ad10*/  IMAD.SHL.U32 R40, R12, 0x2, RZ ;  /* 0x000000020c287824 */ /* 0x000fe400078e00ff */
[----:B------:R-:W1:Y:S04]  /*ad20*/  LDS.128 R8, [R23+0x10080] ;  /* 0x0100800017087984 */ /* 0x000e680000000c00 */
[----:B------:R-:W2:Y:S01]  /*ad30*/  LDS.128 R12, [R40+0x10080] ;  /* 0x01008000280c7984 */ /* 0x000ea20000000c00 */
[C---:B-1----:R-:W-:Y:S01]  /*ad40*/  IMAD.U32 R50, R8.reuse, 0x10000, RZ ;  /* 0x0001000008327824 */ /* 0x042fe200078e00ff */
[C---:B------:R-:W-:Y:S01]  /*ad50*/  LOP3.LUT R55, R11.reuse, 0xffff0000, RZ, 0xc0, !PT ;  /* 0xffff00000b377812 */ /* 0x040fe200078ec0ff */
[----:B------:R-:W-:Y:S01]  /*ad60*/  IMAD.U32 R43, R11, 0x10000, RZ ;  /* 0x000100000b2b7824 */ /* 0x000fe200078e00ff */
[----:B------:R-:W-:Y:S01]  /*ad70*/  LOP3.LUT R45, R8, 0xffff0000, RZ, 0xc0, !PT ;  /* 0xffff0000082d7812 */ /* 0x000fe200078ec0ff */
[C---:B--2---:R-:W-:Y:S01]  /*ad80*/  IMAD.U32 R42, R12.reuse, 0x10000, RZ ;  /* 0x000100000c2a7824 */ /* 0x044fe200078e00ff */
[----:B------:R-:W-:Y:S01]  /*ad90*/  LOP3.LUT R11, R27, 0xffff0000, RZ, 0xc0, !PT ;  /* 0xffff00001b0b7812 */ /* 0x000fe200078ec0ff */
[-C--:B------:R-:W-:Y:S01]  /*ada0*/  FMUL.FTZ R54, R51, R50.reuse ;  /* 0x0000003233367220 */ /* 0x080fe20000410000 */
[----:B------:R-:W-:Y:S01]  /*adb0*/  LOP3.LUT R46, R12, 0xffff0000, RZ, 0xc0, !PT ;  /* 0xffff00000c2e7812 */ /* 0x000fe200078ec0ff */
[----:B------:R-:W-:Y:S01]  /*adc0*/  FMUL.FTZ R50, R49, R50 ;  /* 0x0000003231327220 */ /* 0x000fe20000410000 */
[----:B------:R-:W-:Y:S01]  /*add0*/  SHF.L.U32 R8, R9, 0x10, RZ ;  /* 0x0000001009087819 */ /* 0x000fe200000006ff */
[-C--:B------:R-:W-:Y:S01]  /*ade0*/  FFMA.FTZ R54, R49, R42.reuse, -R54 ;  /* 0x0000002a31367223 */ /* 0x080fe20000010836 */
[----:B------:R-:W-:Y:S01]  /*adf0*/  LOP3.LUT R44, R9, 0xffff0000, RZ, 0xc0, !PT ;  /* 0xffff0000092c7812 */ /* 0x000fe200078ec0ff */
[----:B------:R-:W-:Y:S01]  /*ae00*/  FFMA.FTZ R42, R51, R42, R50 ;  /* 0x0000002a332a7223 */ /* 0x000fe20000010032 */
[C---:B------:R-:W-:Y:S01]  /*ae10*/  SHF.L.U32 R9, R10.reuse, 0x10, RZ ;  /* 0x000000100a097819 */ /* 0x040fe200000006ff */
[-C--:B------:R-:W-:Y:S01]  /*ae20*/  FMUL.FTZ R49, R11, R45.reuse ;  /* 0x0000002d0b317220 */ /* 0x080fe20000410000 */
[----:B------:R-:W-:Y:S01]  /*ae30*/  LOP3.LUT R48, R10, 0xffff0000, RZ, 0xc0, !PT ;  /* 0xffff00000a307812 */ /* 0x000fe200078ec0ff */
[----:B------:R-:W-:Y:S01]  /*ae40*/  IMAD.U32 R10, R25, 0x10000, RZ ;  /* 0x00010000190a7824 */ /* 0x000fe200078e00ff */
[----:B------:R-:W-:Y:S01]  /*ae50*/  SHF.L.U32 R50, R29, 0x10, RZ ;  /* 0x000000101d327819 */ /* 0x000fe200000006ff */
[C---:B------:R-:W-:Y:S01]  /*ae60*/  FMUL.FTZ R52, R53.reuse, R45 ;  /* 0x0000002d35347220 */ /* 0x040fe20000410000 */
[----:B------:R-:W-:Y:S01]  /*ae70*/  SHF.L.U32 R47, R14, 0x10, RZ ;  /* 0x000000100e2f7819 */ /* 0x000fe200000006ff */
[-C--:B------:R-:W-:Y:S01]  /*ae80*/  FFMA.FTZ R53, R53, R46.reuse, -R49 ;  /* 0x0000002e35357223 */ /* 0x080fe20000010831 */
[----:B------:R-:W-:Y:S01]  /*ae90*/  LOP3.LUT R45, R25, 0xffff0000, RZ, 0xc0, !PT ;  /* 0xffff0000192d7812 */ /* 0x000fe200078ec0ff */
[-C--:B------:R-:W-:Y:S01]  /*aea0*/  FMUL.FTZ R51, R10, R9.reuse ;  /* 0x000000090a337220 */ /* 0x080fe20000410000 */
[----:B------:R-:W-:Y:S01]  /*aeb0*/  LOP3.LUT R14, R14, 0xffff0000, RZ, 0xc0, !PT ;  /* 0xffff00000e0e7812 */ /* 0x000fe200078ec0ff */
[C---:B------:R-:W-:Y:S01]  /*aec0*/  FMUL.FTZ R49, R50.reuse, R9 ;  /* 0x0000000932317220 */ /* 0x040fe20000410000 */
[----:B------:R-:W-:Y:S01]  /*aed0*/  LOP3.LUT R41, R13, 0xffff0000, RZ, 0xc0, !PT ;  /* 0xffff00000d297812 */ /* 0x000fe200078ec0ff */
[----:B------:R-:W-:Y:S01]  /*aee0*/  FFMA.FTZ R9, R11, R46, R52 ;  /* 0x0000002e0b097223 */ /* 0x000fe20000010034 */
[----:B------:R-:W-:Y:S01]  /*aef0*/  LOP3.LUT R11, R29, 0xffff0000, RZ, 0xc0, !PT ;  /* 0xffff00001d0b7812 */ /* 0x000fe200078ec0ff */
[----:B------:R-:W-:-:S02]  /*af00*/  FFMA.FTZ R46, R50, R47, -R51 ;  /* 0x0000002f322e7223 */ /* 0x000fc40000010833 */
[----:B------:R-:W-:Y:S02]  /*af10*/  FFMA.FTZ R10, R10, R47, R49 ;  /* 0x0000002f0a0a7223 */ /* 0x000fe40000010031 */
[----:B------:R-:W-:Y:S02]  /*af20*/  IMAD.U32 R47, R26, 0x10000, RZ ;  /* 0x000100001a2f7824 */ /* 0x000fe400078e00ff */
[----:B------:R-:W-:Y:S02]  /*af30*/  IMAD.U32 R49, R30, 0x10000, RZ ;  /* 0x000100001e317824 */ /* 0x000fe400078e00ff */
[-C--:B------:R-:W-:Y:S02]  /*af40*/  FMUL.FTZ R50, R45, R48.reuse ;  /* 0x000000302d327220 */ /* 0x080fe40000410000 */
[----:B------:R-:W-:Y:S01]  /*af50*/  FMUL.FTZ R51, R11, R48 ;  /* 0x000000300b337220 */ /* 0x000fe20000410000 */
[----:B------:R-:W-:Y:S01]  /*af60*/  SHF.L.U32 R48, R24, 0x10, RZ ;  /* 0x0000001018307819 */ /* 0x000fe200000006ff */
[----:B------:R-:W-:-:S02]  /*af70*/  FMUL.FTZ R52, R47, R8 ;  /* 0x000000082f347220 */ /* 0x000fc40000410000 */
[----:B------:R-:W-:Y:S02]  /*af80*/  IMAD.U32 R12, R13, 0x10000, RZ ;  /* 0x000100000d0c7824 */ /* 0x000fe400078e00ff */
[----:B------:R-:W-:Y:S02]  /*af90*/  FMUL.FTZ R8, R49, R8 ;  /* 0x0000000831087220 */ /* 0x000fe40000410000 */
[-C--:B------:R-:W-:Y:S02]  /*afa0*/  FFMA.FTZ R11, R11, R14.reuse, -R50 ;  /* 0x0000000e0b0b7223 */ /* 0x080fe40000010832 */
[----:B------:R-:W-:Y:S02]  /*afb0*/  IMAD.U32 R50, R28, 0x10000, RZ ;  /* 0x000100001c327824 */ /* 0x000fe400078e00ff */
[----:B------:R-:W-:Y:S01]  /*afc0*/  FFMA.FTZ R51, R45, R14, R51 ;  /* 0x0000000e2d337223 */ /* 0x000fe20000010033 */
[----:B------:R-:W-:Y:S01]  /*afd0*/  LOP3.LUT R45, R30, 0xffff0000, RZ, 0xc0, !PT ;  /* 0xffff00001e2d7812 */ /* 0x000fe200078ec0ff */
[C---:B------:R-:W-:Y:S01]  /*afe0*/  IMAD.U32 R13, R15.reuse, 0x10000, RZ ;  /* 0x000100000f0d7824 */ /* 0x040fe200078e00ff */
[----:B------:R-:W-:Y:S01]  /*aff0*/  LOP3.LUT R15, R15, 0xffff0000, RZ, 0xc0, !PT ;  /* 0xffff00000f0f7812 */ /* 0x000fe200078ec0ff */
[----:B------:R-:W-:Y:S01]  /*b000*/  FMUL.FTZ R14, R48, R43 ;  /* 0x0000002b300e7220 */ /* 0x000fe20000410000 */
[----:B------:R-:W-:Y:S01]  /*b010*/  F2FP.BF16.PACK_AB R10, R51, R10 ;  /* 0x0000000a330a723e */ /* 0x000fe200000010ff */
[----:B------:R-:W-:-:S02]  /*b020*/  FFMA.FTZ R52, R49, R12, -R52 ;  /* 0x0000000c31347223 */ /* 0x000fc40000010834 */
[----:B------:R-:W-:Y:S01]  /*b030*/  FFMA.FTZ R47, R47, R12, R8 ;  /* 0x0000000c2f2f7223 */ /* 0x000fe20000010008 */
[----:B------:R-:W-:Y:S01]  /*b040*/  LOP3.LUT R12, R26, 0xffff0000, RZ, 0xc0, !PT ;  /* 0xffff00001a0c7812 */ /* 0x000fe200078ec0ff */
[----:B------:R-:W-:Y:S01]  /*b050*/  FMUL.FTZ R43, R50, R43 ;  /* 0x0000002b322b7220 */ /* 0x000fe20000410000 */
[----:B------:R-:W-:Y:S01]  /*b060*/  LOP3.LUT R8, R24, 0xffff0000, RZ, 0xc0, !PT ;  /* 0xffff000018087812 */ /* 0x000fe200078ec0ff */
[-C--:B------:R-:W-:Y:S01]  /*b070*/  FFMA.FTZ R50, R50, R13.reuse, -R14 ;  /* 0x0000000d32327223 */ /* 0x080fe2000001080e */
[----:B------:R-:W-:Y:S01]  /*b080*/  LOP3.LUT R14, R28, 0xffff0000, RZ, 0xc0, !PT ;  /* 0xffff00001c0e7812 */ /* 0x000fe200078ec0ff */
[-C--:B------:R-:W-:Y:S02]  /*b090*/  FMUL.FTZ R56, R12, R44.reuse ;  /* 0x0000002c0c387220 */ /* 0x080fe40000410000 */
[----:B------:R-:W-:Y:S02]  /*b0a0*/  FFMA.FTZ R48, R48, R13, R43 ;  /* 0x0000000d30307223 */ /* 0x000fe4000001002b */
[----:B------:R-:W-:-:S02]  /*b0b0*/  FMUL.FTZ R44, R45, R44 ;  /* 0x0000002c2d2c7220 */ /* 0x000fc40000410000 */
[-C--:B------:R-:W-:Y:S02]  /*b0c0*/  FMUL.FTZ R43, R8, R55.reuse ;  /* 0x00000037082b7220 */ /* 0x080fe40000410000 */
[----:B------:R-:W-:Y:S02]  /*b0d0*/  FMUL.FTZ R55, R14, R55 ;  /* 0x000000370e377220 */ /* 0x000fe40000410000 */
[-C--:B------:R-:W-:Y:S02]  /*b0e0*/  FFMA.FTZ R13, R45, R41.reuse, -R56 ;  /* 0x000000292d0d7223 */ /* 0x080fe40000010838 */
[----:B------:R-:W-:Y:S01]  /*b0f0*/  FFMA.FTZ R44, R12, R41, R44 ;  /* 0x000000290c2c7223 */ /* 0x000fe2000001002c */
[----:B------:R-:W-:Y:S01]  /*b100*/  F2FP.BF16.PACK_AB R12, R53, R54 ;  /* 0x00000036350c723e */ /* 0x000fe200000010ff */
[-C--:B------:R-:W-:Y:S01]  /*b110*/  FFMA.FTZ R41, R14, R15.reuse, -R43 ;  /* 0x0000000f0e297223 */ /* 0x080fe2000001082b */
        /* <DEDUP_REMOVED lines=9> */
.L_x_131:
[----:B------:R-:W-:Y:S05]  /*b1b0*/  BSYNC B1 ;  /* 0x0000000000017941 */ /* 0x000fea0003800000 */
.L_x_130:
        /* <DEDUP_REMOVED lines=104> */
.L_x_137:
[----:B------:R-:W-:Y:S05]  /*b840*/  BSYNC B0 ;  /* 0x0000000000007941 */ /* 0x000fea0003800000 */
.L_x_136:
        /* <DEDUP_REMOVED lines=106> */
.L_x_135:
[----:B------:R-:W-:Y:S05]  /*bef0*/  BSYNC B1 ;  /* 0x0000000000017941 */ /* 0x000fea0003800000 */
.L_x_134:
[----:B-1----:R-:W-:-:S04]  /*bf00*/  IADD3 R23, R19, 0x60, RZ ;  /* 0x0000006013177810 */ /* 0x002fc80007ffe0ff */
[----:B------:R-:W-:-:S13]  /*bf10*/  ISETP.GE.AND P0, PT, R23, UR4, PT ;  /* 0x0000000417007c0c */ /* 0x000fda000bf06270 */
[----:B------:R-:W-:Y:S05]  /*bf20*/  @P0 BRA `(.L_x_117) ;  /* 0x00000cf000000947 */ /* 0x000fea0003800000 */
[----:B------:R-:W-:Y:S01]  /*bf30*/  ISETP.GE.AND P0, PT, R150, c[0x0][0x27c], PT ;  /* 0x00009f0096007a0c */ /* 0x000fe20003f06270 */
[----:B------:R-:W-:-:S12]  /*bf40*/  BSSY B0, `(.L_x_138) ;  /* 0x0000063000007945 */ /* 0x000fd80003800000 */
[----:B------:R-:W-:Y:S05]  /*bf50*/  @P0 BRA `(.L_x_139) ;  /* 0x0000061000000947 */ /* 0x000fea0003800000 */
[----:B------:R-:W-:Y:S01]  /*bf60*/  IMAD.MOV.U32 R9, RZ, RZ, c[0x0][0x27c] ;  /* 0x00009f00ff097624 */ /* 0x000fe200078e00ff */
[----:B------:R-:W-:Y:S01]  /*bf70*/  SHF.R.S32.HI R8, RZ, 0x1f, R23 ;  /* 0x0000001fff087819 */ /* 0x000fe20000011417 */
[----:B------:R-:W-:-:S03]  /*bf80*/  IMAD.SHL.U32 R15, R23, 0x40, RZ ;  /* 0x00000040170f7824 */ /* 0x000fc600078e00ff */
[----:B------:R-:W-:Y:S02]  /*bf90*/  LEA.HI R12, R9, R2, RZ, 0x1d ;  /* 0x00000002090c7211 */ /* 0x000fe400078fe8ff */
[----:B------:R-:W-:Y:S02]  /*bfa0*/  LEA.HI R8, R8, R23, RZ, 0x3 ;  /* 0x0000001708087211 */ /* 0x000fe400078f18ff */
[----:B------:R-:W-:Y:S01]  /*bfb0*/  SHF.R.S32.HI R9, RZ, 0x1f, R12 ;  /* 0x0000001fff097819 */ /* 0x000fe2000001140c */
[----:B------:R-:W-:Y:S01]  /*bfc0*/  IMAD.SHL.U32 R10, R12, 0x8, RZ ;  /* 0x000000080c0a7824 */ /* 0x000fe200078e00ff */
[----:B------:R-:W-:Y:S02]  /*bfd0*/  LOP3.LUT R15, R15, 0x1c0, RZ, 0xc0, !PT ;  /* 0x000001c00f0f7812 */ /* 0x000fe400078ec0ff */
[----:B------:R-:W-:Y:S02]  /*bfe0*/  LEA.HI R9, R9, R12, RZ, 0x3 ;  /* 0x0000000c09097211 */ /* 0x000fe400078f18ff */
[----:B------:R-:W-:-:S02]  /*bff0*/  SHF.L.U32 R8, R8, 0x6, RZ ;  /* 0x0000000608087819 */ /* 0x000fc400000006ff */
[----:B------:R-:W-:Y:S01]  /*c000*/  LOP3.LUT R13, R15, 0x38, R150, 0xf8, !PT ;  /* 0x000000380f0d7812 */ /* 0x000fe200078ef896 */
[----:B------:R-:W-:Y:S01]  /*c010*/  IMAD.SHL.U32 R9, R9, 0x400, RZ ;  /* 0x0000040009097824 */ /* 0x000fe200078e00ff */
[----:B------:R-:W-:Y:S02]  /*c020*/  SHF.R.U32.HI R11, RZ, 0x3, R15 ;  /* 0x00000003ff0b7819 */ /* 0x000fe4000001160f */
[----:B------:R-:W-:Y:S02]  /*c030*/  LOP3.LUT R8, R8, 0xfffffe00, RZ, 0xc0, !PT ;  /* 0xfffffe0008087812 */ /* 0x000fe400078ec0ff */
[----:B------:R-:W-:Y:S02]  /*c040*/  LOP3.LUT R10, R15, 0x38, R10, 0xf8, !PT ;  /* 0x000000380f0a7812 */ /* 0x000fe400078ef80a */
[----:B------:R-:W-:Y:S02]  /*c050*/  LOP3.LUT R13, R8, R13, R11, 0xf6, !PT ;  /* 0x0000000d080d7212 */ /* 0x000fe400078ef60b */
[----:B------:R-:W-:-:S02]  /*c060*/  LOP3.LUT R11, R10, R11, RZ, 0x3c, !PT ;  /* 0x0000000b0a0b7212 */ /* 0x000fc400078e3cff */
[----:B------:R-:W-:Y:S02]  /*c070*/  LOP3.LUT R9, R9, 0x7fffe000, RZ, 0xc0, !PT ;  /* 0x7fffe00009097812 */ /* 0x000fe400078ec0ff */
[----:B------:R-:W-:Y:S02]  /*c080*/  SHF.L.U32 R41, R13, 0x1, RZ ;  /* 0x000000010d297819 */ /* 0x000fe400000006ff */
[----:B------:R-:W-:-:S03]  /*c090*/  IADD3 R40, R11, R9, R8 ;  /* 0x000000090b287210 */ /* 0x000fc60007ffe008 */
[----:B------:R-:W1:Y:S02]  /*c0a0*/  LDS.128 R12, [R41+0x10080] ;  /* 0x01008000290c7984 */ /* 0x000e640000000c00 */
[----:B------:R-:W-:-:S05]  /*c0b0*/  IMAD.SHL.U32 R40, R40, 0x2, RZ ;  /* 0x0000000228287824 */ /* 0x000fca00078e00ff */
[----:B------:R-:W2:Y:S01]  /*c0c0*/  LDS.128 R8, [R40+0x10080] ;  /* 0x0100800028087984 */ /* 0x000ea20000000c00 */
[C---:B-1----:R-:W-:Y:S01]  /*c0d0*/  IMAD.U32 R43, R12.reuse, 0x10000, RZ ;  /* 0x000100000c2b7824 */ /* 0x042fe200078e00ff */
[----:B------:R-:W-:Y:S01]  /*c0e0*/  LOP3.LUT R42, R12, 0xffff0000, RZ, 0xc0, !PT ;  /* 0xffff00000c2a7812 */ /* 0x000fe200078ec0ff */
[----:B------:R-:W-:Y:S01]  /*c0f0*/  IMAD.U32 R44, R14, 0x10000, RZ ;  /* 0x000100000e2c7824 */ /* 0x000fe200078e00ff */
[C---:B------:R-:W-:Y:S02]  /*c100*/  SHF.L.U32 R12, R13.reuse, 0x10, RZ ;  /* 0x000000100d0c7819 */ /* 0x040fe400000006ff */
[----:B------:R-:W-:Y:S02]  /*c110*/  LOP3.LUT R45, R13, 0xffff0000, RZ, 0xc0, !PT ;  /* 0xffff00000d2d7812 */ /* 0x000fe400078ec0ff */
[C---:B------:R-:W-:Y:S01]  /*c120*/  SHF.L.U32 R13, R15.reuse, 0x10, RZ ;  /* 0x000000100f0d7819 */ /* 0x040fe200000006ff */
[----:B--2---:R-:W-:Y:S01]  /*c130*/  IMAD.U32 R48, R8, 0x10000, RZ ;  /* 0x0001000008307824 */ /* 0x004fe200078e00ff */
[----:B------:R-:W-:Y:S01]  /*c140*/  LOP3.LUT R49, R15, 0xffff0000, RZ, 0xc0, !PT ;  /* 0xffff00000f317812 */ /* 0x000fe200078ec0ff */
[----:B------:R-:W-:Y:S01]  /*c150*/  IMAD.U32 R15, R33, 0x10000, RZ ;  /* 0x00010000210f7824 */ /* 0x000fe200078e00ff */
[----:B------:R-:W-:-:S02]  /*c160*/  SHF.L.U32 R46, R10, 0x10, RZ ;  /* 0x000000100a2e7819 */ /* 0x000fc400000006ff */
[----:B------:R-:W-:Y:S02]  /*c170*/  LOP3.LUT R47, R8, 0xffff0000, RZ, 0xc0, !PT ;  /* 0xffff0000082f7812 */ /* 0x000fe400078ec0ff */
[C---:B------:R-:W-:Y:S02]  /*c180*/  SHF.L.U32 R8, R9.reuse, 0x10, RZ ;  /* 0x0000001009087819 */ /* 0x040fe400000006ff */
[----:B------:R-:W-:Y:S01]  /*c190*/  LOP3.LUT R52, R9, 0xffff0000, RZ, 0xc0, !PT ;  /* 0xffff000009347812 */ /* 0x000fe200078ec0ff */
[----:B------:R-:W-:Y:S01]  /*c1a0*/  IMAD.U32 R9, R37, 0x10000, RZ ;  /* 0x0001000025097824 */ /* 0x000fe200078e00ff */
[----:B------:R-:W-:Y:S01]  /*c1b0*/  LOP3.LUT R51, R10, 0xffff0000, RZ, 0xc0, !PT ;  /* 0xffff00000a337812 */ /* 0x000fe200078ec0ff */
[-C--:B------:R-:W-:Y:S01]  /*c1c0*/  FMUL.FTZ R10, R15, R46.reuse ;  /* 0x0000002e0f0a7220 */ /* 0x080fe20000410000 */
[----:B------:R-:W-:Y:S01]  /*c1d0*/  LOP3.LUT R33, R33, 0xffff0000, RZ, 0xc0, !PT ;  /* 0xffff000021217812 */ /* 0x000fe200078ec0ff */
[----:B------:R-:W-:Y:S01]  /*c1e0*/  FMUL.FTZ R46, R9, R46 ;  /* 0x0000002e092e7220 */ /* 0x000fe20000410000 */
[----:B------:R-:W-:Y:S01]  /*c1f0*/  LOP3.LUT R37, R37, 0xffff0000, RZ, 0xc0, !PT ;  /* 0xffff000025257812 */ /* 0x000fe200078ec0ff */
[-C--:B------:R-:W-:Y:S01]  /*c200*/  FFMA.FTZ R10, R9, R44.reuse, -R10 ;  /* 0x0000002c090a7223 */ /* 0x080fe2000001080a */
[----:B------:R-:W-:Y:S01]  /*c210*/  LOP3.LUT R14, R14, 0xffff0000, RZ, 0xc0, !PT ;  /* 0xffff00000e0e7812 */ /* 0x000fe200078ec0ff */
[----:B------:R-:W-:Y:S01]  /*c220*/  FFMA.FTZ R46, R15, R44, R46 ;  /* 0x0000002c0f2e7223 */ /* 0x000fe2000001002e */
[----:B------:R-:W-:Y:S01]  /*c230*/  SHF.L.U32 R15, R39, 0x10, RZ ;  /* 0x00000010270f7819 */ /* 0x000fe200000006ff */
[C---:B------:R-:W-:Y:S01]  /*c240*/  IMAD.U32 R9, R35.reuse, 0x10000, RZ ;  /* 0x0001000023097824 */ /* 0x040fe200078e00ff */
[----:B------:R-:W-:Y:S01]  /*c250*/  LOP3.LUT R35, R35, 0xffff0000, RZ, 0xc0, !PT ;  /* 0xffff000023237812 */ /* 0x000fe200078ec0ff */
[-C--:B------:R-:W-:Y:S01]  /*c260*/  FMUL.FTZ R53, R33, R51.reuse ;  /* 0x0000003321357220 */ /* 0x080fe20000410000 */
[----:B------:R-:W-:Y:S01]  /*c270*/  LOP3.LUT R39, R39, 0xffff0000, RZ, 0xc0, !PT ;  /* 0xffff000027277812 */ /* 0x000fe200078ec0ff */
[-C--:B------:R-:W-:Y:S01]  /*c280*/  FMUL.FTZ R44, R9, R48.reuse ;  /* 0x00000030092c7220 */ /* 0x080fe20000410000 */
[----:B------:R-:W-:Y:S01]  /*c290*/  SHF.L.U32 R50, R11, 0x10, RZ ;  /* 0x000000100b327819 */ /* 0x000fe200000006ff */
[----:B------:R-:W-:Y:S01]  /*c2a0*/  FMUL.FTZ R51, R37, R51 ;  /* 0x0000003325337220 */ /* 0x000fe20000410000 */
[----:B------:R-:W-:Y:S01]  /*c2b0*/  LOP3.LUT R11, R11, 0xffff0000, RZ, 0xc0, !PT ;  /* 0xffff00000b0b7812 */ /* 0x000fe200078ec0ff */
[----:B------:R-:W-:-:S02]  /*c2c0*/  FMUL.FTZ R48, R15, R48 ;  /* 0x000000300f307220 */ /* 0x000fc40000410000 */
[-C--:B------:R-:W-:Y:S02]  /*c2d0*/  FFMA.FTZ R53, R37, R14.reuse, -R53 ;  /* 0x0000000e25357223 */ /* 0x080fe40000010835 */
[----:B------:R-:W-:Y:S01]  /*c2e0*/  FFMA.FTZ R51, R33, R14, R51 ;  /* 0x0000000e21337223 */ /* 0x000fe20000010033 */
[----:B------:R-:W-:Y:S01]  /*c2f0*/  SHF.L.U32 R33, R36, 0x10, RZ ;  /* 0x0000001024217819 */ /* 0x000fe200000006ff */
[----:B------:R-:W-:Y:S01]  /*c300*/  FFMA.FTZ R48, R9, R43, R48 ;  /* 0x0000002b09307223 */ /* 0x000fe20000010030 */
[C---:B------:R-:W-:Y:S01]  /*c310*/  SHF.L.U32 R9, R34.reuse, 0x10, RZ ;  /* 0x0000001022097819 */ /* 0x040fe200000006ff */
[----:B------:R-:W-:Y:S01]  /*c320*/  FMUL.FTZ R14, R35, R47 ;  /* 0x0000002f230e7220 */ /* 0x000fe20000410000 */
[----:B------:R-:W-:Y:S01]  /*c330*/  LOP3.LUT R34, R34, 0xffff0000, RZ, 0xc0, !PT ;  /* 0xffff000022227812 */ /* 0x000fe200078ec0ff */
[----:B------:R-:W-:Y:S01]  /*c340*/  FFMA.FTZ R44, R15, R43, -R44 ;  /* 0x0000002b0f2c7223 */ /* 0x000fe2000001082c */
[----:B------:R-:W-:Y:S01]  /*c350*/  LOP3.LUT R36, R36, 0xffff0000, RZ, 0xc0, !PT ;  /* 0xffff000024247812 */ /* 0x000fe200078ec0ff */
[C---:B------:R-:W-:Y:S01]  /*c360*/  IMAD.U32 R15, R38.reuse, 0x10000, RZ ;  /* 0x00010000260f7824 */ /* 0x040fe200078e00ff */
[----:B------:R-:W-:Y:S01]  /*c370*/  LOP3.LUT R38, R38, 0xffff0000, RZ, 0xc0, !PT ;  /* 0xffff000026267812 */ /* 0x000fe200078ec0ff */
[----:B------:R-:W-:-:S02]  /*c380*/  FMUL.FTZ R47, R39, R47 ;  /* 0x0000002f272f7220 */ /* 0x000fc40000410000 */
[----:B------:R-:W-:Y:S02]  /*c390*/  FFMA.FTZ R39, R39, R42, -R14 ;  /* 0x0000002a27277223 */ /* 0x000fe4000001080e */
[C---:B------:R-:W-:Y:S01]  /*c3a0*/  IMAD.U32 R14, R32.reuse, 0x10000, RZ ;  /* 0x00010000200e7824 */ /* 0x040fe200078e00ff */
[----:B------:R-:W-:Y:S01]  /*c3b0*/  LOP3.LUT R32, R32, 0xffff0000, RZ, 0xc0, !PT ;  /* 0xffff000020207812 */ /* 0x000fe200078ec0ff */
[-C--:B------:R-:W-:Y:S02]  /*c3c0*/  FMUL.FTZ R37, R9, R8.reuse ;  /* 0x0000000809257220 */ /* 0x080fe40000410000 */
[----:B------:R-:W-:Y:S02]  /*c3d0*/  FMUL.FTZ R8, R15, R8 ;  /* 0x000000080f087220 */ /* 0x000fe40000410000 */
[----:B------:R-:W-:Y:S02]  /*c3e0*/  FFMA.FTZ R47, R35, R42, R47 ;  /* 0x0000002a232f7223 */ /* 0x000fe4000001002f */
[----:B------:R-:W-:-:S02]  /*c3f0*/  FFMA.FTZ R37, R15, R12, -R37 ;  /* 0x0000000c0f257223 */ /* 0x000fc40000010825 */
[----:B------:R-:W-:Y:S02]  /*c400*/  FFMA.FTZ R9, R9, R12, R8 ;  /* 0x0000000c09097223 */ /* 0x000fe40000010008 */
[----:B------:R-:W-:Y:S02]  /*c410*/  FMUL.FTZ R42, R14, R50 ;  /* 0x000000320e2a7220 */ /* 0x000fe40000410000 */
[----:B------:R-:W-:Y:S02]  /*c420*/  FMUL.FTZ R12, R34, R52 ;  /* 0x00000034220c7220 */ /* 0x000fe40000410000 */
[----:B------:R-:W-:Y:S02]  /*c430*/  FMUL.FTZ R8, R32, R11 ;  /* 0x0000000b20087220 */ /* 0x000fe40000410000 */
[----:B------:R-:W-:Y:S02]  /*c440*/  FMUL.FTZ R50, R33, R50 ;  /* 0x0000003221327220 */ /* 0x000fe40000410000 */
[----:B------:R-:W-:-:S02]  /*c450*/  FMUL.FTZ R52, R38, R52 ;  /* 0x0000003426347220 */ /* 0x000fc40000410000 */
[----:B------:R-:W-:Y:S02]  /*c460*/  FMUL.FTZ R11, R36, R11 ;  /* 0x0000000b240b7220 */ /* 0x000fe40000410000 */
[----:B------:R-:W-:Y:S02]  /*c470*/  FFMA.FTZ R15, R33, R13, -R42 ;  /* 0x0000000d210f7223 */ /* 0x000fe4000001082a */
[----:B------:R-:W-:Y:S01]  /*c480*/  FFMA.FTZ R38, R38, R45, -R12 ;  /* 0x0000002d26267223 */ /* 0x000fe2000001080c */
[----:B------:R-:W-:Y:S01]  /*c490*/  F2FP.BF16.PACK_AB R12, R39, R44 ;  /* 0x0000002c270c723e */ /* 0x000fe200000010ff */
[----:B------:R-:W-:Y:S01]  /*c4a0*/  FFMA.FTZ R36, R36, R49, -R8 ;  /* 0x0000003124247223 */ /* 0x000fe20000010808 */
[----:B------:R-:W-:Y:S01]  /*c4b0*/  F2FP.BF16.PACK_AB R8, R47, R48 ;  /* 0x000000302f08723e */ /* 0x000fe200000010ff */
[----:B------:R-:W-:Y:S01]  /*c4c0*/  FFMA.FTZ R50, R14, R13, R50 ;  /* 0x0000000d0e327223 */ /* 0x000fe20000010032 */
[----:B------:R-:W-:Y:S01]  /*c4d0*/  F2FP.BF16.PACK_AB R14, R53, R10 ;  /* 0x0000000a350e723e */ /* 0x000fe200000010ff */
[----:B------:R-:W-:Y:S01]  /*c4e0*/  FFMA.FTZ R34, R34, R45, R52 ;  /* 0x0000002d22227223 */ /* 0x000fe20000010034 */
[----:B------:R-:W-:Y:S01]  /*c4f0*/  F2FP.BF16.PACK_AB R13, R38, R37 ;  /* 0x00000025260d723e */ /* 0x000fe200000010ff */
[----:B------:R-:W-:Y:S01]  /*c500*/  FFMA.FTZ R11, R32, R49, R11 ;  /* 0x00000031200b7223 */ /* 0x000fe2000001000b */
[----:B------:R-:W-:-:S02]  /*c510*/  F2FP.BF16.PACK_AB R15, R36, R15 ;  /* 0x0000000f240f723e */ /* 0x000fc400000010ff */
[----:B------:R-:W-:Y:S02]  /*c520*/  F2FP.BF16.PACK_AB R10, R51, R46 ;  /* 0x0000002e330a723e */ /* 0x000fe400000010ff */
[----:B------:R-:W-:Y:S01]  /*c530*/  F2FP.BF16.PACK_AB R9, R34, R9 ;  /* 0x000000092209723e */ /* 0x000fe200000010ff */
[----:B------:R1:W-:Y:S01]  /*c540*/  STS.128 [R41+0x10080], R12 ;  /* 0x0100800c29007388 */ /* 0x0003e20000000c00 */
[----:B------:R-:W-:-:S05]  /*c550*/  F2FP.BF16.PACK_AB R11, R11, R50 ;  /* 0x000000320b0b723e */ /* 0x000fca00000010ff */
[----:B------:R1:W-:Y:S02]  /*c560*/  STS.128 [R40+0x10080], R8 ;  /* 0x0100800828007388 */ /* 0x0003e40000000c00 */
.L_x_139:
[----:B------:R-:W-:Y:S05]  /*c570*/  BSYNC B0 ;  /* 0x0000000000007941 */ /* 0x000fea0003800000 */
.L_x_138:
        /* <DEDUP_REMOVED lines=8> */
[----:B------:R-:W-:Y:S02]  /*c600*/  LEA.HI R9, R10, R23, RZ, 0x3 ;  /* 0x000000170a097211 */ /* 0x000fe400078f18ff */
[----:B------:R-:W-:Y:S02]  /*c610*/  SHF.R.S32.HI R8, RZ, 0x3, R15 ;  /* 0x00000003ff087819 */ /* 0x000fe4000001140f */
[----:B------:R-:W-:Y:S01]  /*c620*/  LEA.HI R12, R12, R17, RZ, 0x6 ;  /* 0x000000110c0c7211 */ /* 0x000fe200078f30ff */
[----:B------:R-:W-:Y:S01]  /*c630*/  IMAD.SHL.U32 R9, R9, 0x40, RZ ;  /* 0x0000004009097824 */ /* 0x000fe200078e00ff */
[----:B------:R-:W-:-:S02]  /*c640*/  LEA.HI R13, R13, R8, RZ, 0x1d ;  /* 0x000000080d0d7211 */ /* 0x000fc400078fe8ff */
[----:B------:R-:W-:Y:S02]  /*c650*/  LOP3.LUT R14, R14, 0x1c0, RZ, 0xc0, !PT ;  /* 0x000001c00e0e7812 */ /* 0x000fe400078ec0ff */
[----:B------:R-:W-:Y:S01]  /*c660*/  SHF.R.S32.HI R10, RZ, 0x1f, R13 ;  /* 0x0000001fff0a7819 */ /* 0x000fe2000001140d */
[----:B------:R-:W-:Y:S01]  /*c670*/  IMAD.SHL.U32 R11, R13, 0x8, RZ ;  /* 0x000000080d0b7824 */ /* 0x000fe200078e00ff */
[----:B------:R-:W-:Y:S02]  /*c680*/  SHF.L.U32 R12, R12, 0x7, RZ ;  /* 0x000000070c0c7819 */ /* 0x000fe400000006ff */
[----:B------:R-:W-:Y:S02]  /*c690*/  LEA.HI R10, R10, R13, RZ, 0x3 ;  /* 0x0000000d0a0a7211 */ /* 0x000fe400078f18ff */
[----:B------:R-:W-:Y:S02]  /*c6a0*/  LOP3.LUT R15, R14, 0x38, R15, 0xf8, !PT ;  /* 0x000000380e0f7812 */ /* 0x000fe400078ef80f */
[----:B------:R-:W-:Y:S01]  /*c6b0*/  SHF.R.U32.HI R8, RZ, 0x3, R14 ;  /* 0x00000003ff087819 */ /* 0x000fe2000001160e */
[----:B------:R-:W-:Y:S01]  /*c6c0*/  IMAD.SHL.U32 R10, R10, 0x400, RZ ;  /* 0x000004000a0a7824 */ /* 0x000fe200078e00ff */
[----:B------:R-:W-:-:S02]  /*c6d0*/  LOP3.LUT R9, R9, 0xfffffe00, RZ, 0xc0, !PT ;  /* 0xfffffe0009097812 */ /* 0x000fc400078ec0ff */
[----:B------:R-:W-:Y:S02]  /*c6e0*/  LOP3.LUT R12, R12, 0x7fffe000, RZ, 0xc0, !PT ;  /* 0x7fffe0000c0c7812 */ /* 0x000fe400078ec0ff */
[----:B------:R-:W-:Y:S02]  /*c6f0*/  LOP3.LUT R15, R15, R8, RZ, 0x3c, !PT ;  /* 0x000000080f0f7212 */ /* 0x000fe400078e3cff */
[----:B------:R-:W-:Y:S02]  /*c700*/  LOP3.LUT R11, R14, 0x38, R11, 0xf8, !PT ;  /* 0x000000380e0b7812 */ /* 0x000fe400078ef80b */
[----:B------:R-:W-:Y:S02]  /*c710*/  IADD3 R12, R15, R12, R9 ;  /* 0x0000000c0f0c7210 */ /* 0x000fe40007ffe009 */
[----:B------:R-:W-:Y:S02]  /*c720*/  LOP3.LUT R8, R11, R8, RZ, 0x3c, !PT ;  /* 0x000000080b087212 */ /* 0x000fe400078e3cff */
[----:B------:R-:W-:Y:S01]  /*c730*/  LOP3.LUT R10, R10, 0x7fffe000, RZ, 0xc0, !PT ;  /* 0x7fffe0000a0a7812 */ /* 0x000fe200078ec0ff */
[----:B------:R-:W-:Y:S01]  /*c740*/  IMAD.SHL.U32 R32, R12, 0x2, RZ ;  /* 0x000000020c207824 */ /* 0x000fe200078e00ff */
[----:B------:R-:W-:-:S02]  /*c750*/  LOP3.LUT R44, R27, 0xffff0000, RZ, 0xc0, !PT ;  /* 0xffff00001b2c7812 */ /* 0x000fc400078ec0ff */
[----:B------:R-:W-:Y:S02]  /*c760*/  IADD3 R23, R8, R10, R9 ;  /* 0x0000000a08177210 */ /* 0x000fe40007ffe009 */
[----:B------:R-:W1:Y:S01]  /*c770*/  LDS.128 R12, [R32+0x10080] ;  /* 0x01008000200c7984 */ /* 0x000e620000000c00 */
[----:B------:R-:W-:Y:S02]  /*c780*/  LOP3.LUT R46, R31, 0xffff0000, RZ, 0xc0, !PT ;  /* 0xffff00001f2e7812 */ /* 0x000fe400078ec0ff */
[----:B------:R-:W-:-:S05]  /*c790*/  SHF.L.U32 R23, R23, 0x1, RZ ;  /* 0x0000000117177819 */ /* 0x000fca00000006ff */
[----:B------:R-:W2:Y:S01]  /*c7a0*/  LDS.128 R8, [R23+0x10080] ;  /* 0x0100800017087984 */ /* 0x000ea20000000c00 */
[C---:B-1----:R-:W-:Y:S01]  /*c7b0*/  IMAD.U32 R34, R12.reuse, 0x10000, RZ ;  /* 0x000100000c227824 */ /* 0x042fe200078e00ff */
[----:B------:R-:W-:Y:S01]  /*c7c0*/  LOP3.LUT R33, R12, 0xffff0000, RZ, 0xc0, !PT ;  /* 0xffff00000c217812 */ /* 0x000fe200078ec0ff */
[C---:B------:R-:W-:Y:S01]  /*c7d0*/  IMAD.U32 R12, R13.reuse, 0x10000, RZ ;  /* 0x000100000d0c7824 */ /* 0x040fe200078e00ff */
[----:B------:R-:W-:Y:S01]  /*c7e0*/  LOP3.LUT R36, R13, 0xffff0000, RZ, 0xc0, !PT ;  /* 0xffff00000d247812 */ /* 0x000fe200078ec0ff */
[C---:B------:R-:W-:Y:S01]  /*c7f0*/  IMAD.U32 R13, R15.reuse, 0x10000, RZ ;  /* 0x000100000f0d7824 */ /* 0x040fe200078e00ff */
[----:B------:R-:W-:Y:S02]  /*c800*/  LOP3.LUT R38, R15, 0xffff0000, RZ, 0xc0, !PT ;  /* 0xffff00000f267812 */ /* 0x000fe400078ec0ff */
[----:B------:R-:W-:Y:S01]  /*c810*/  SHF.L.U32 R35, R14, 0x10, RZ ;  /* 0x000000100e237819 */ /* 0x000fe200000006ff */
[C---:B--2---:R-:W-:Y:S01]  /*c820*/  IMAD.U32 R37, R8.reuse, 0x10000, RZ ;  /* 0x0001000008257824 */ /* 0x044fe200078e00ff */
[----:B------:R-:W-:Y:S01]  /*c830*/  LOP3.LUT R15, R8, 0xffff0000, RZ, 0xc0, !PT ;  /* 0xffff0000080f7812 */ /* 0x000fe200078ec0ff */
[----:B------:R-:W-:Y:S01]  /*c840*/  IMAD.U32 R40, R11, 0x10000, RZ ;  /* 0x000100000b287824 */ /* 0x000fe200078e00ff */
[----:B------:R-:W-:-:S02]  /*c850*/  SHF.L.U32 R8, R9, 0x10, RZ ;  /* 0x0000001009087819 */ /* 0x000fc400000006ff */
[----:B------:R-:W-:Y:S01]  /*c860*/  LOP3.LUT R43, R9, 0xffff0000, RZ, 0xc0, !PT ;  /* 0xffff0000092b7812 */ /* 0x000fe200078ec0ff */
[----:B------:R-:W-:Y:S01]  /*c870*/  IMAD.U32 R9, R27, 0x10000, RZ ;  /* 0x000100001b097824 */ /* 0x000fe200078e00ff */
[C---:B------:R-:W-:Y:S01]  /*c880*/  SHF.L.U32 R42, R10.reuse, 0x10, RZ ;  /* 0x000000100a2a7819 */ /* 0x040fe200000006ff */
[----:B------:R-:W-:Y:S01]  /*c890*/  IMAD.U32 R27, R25, 0x10000, RZ ;  /* 0x00010000191b7824 */ /* 0x000fe200078e00ff */
[----:B------:R-:W-:Y:S01]  /*c8a0*/  LOP3.LUT R41, R10, 0xffff0000, RZ, 0xc0, !PT ;  /* 0xffff00000a297812 */ /* 0x000fe200078ec0ff */
[-C--:B------:R-:W-:Y:S01]  /*c8b0*/  FMUL.FTZ R10, R9, R37.reuse ;  /* 0x00000025090a7220 */ /* 0x080fe20000410000 */
[----:B------:R-:W-:Y:S01]  /*c8c0*/  LOP3.LUT R25, R25, 0xffff0000, RZ, 0xc0, !PT ;  /* 0xffff000019197812 */ /* 0x000fe200078ec0ff */
[C---:B------:R-:W-:Y:S01]  /*c8d0*/  FMUL.FTZ R37, R39.reuse, R37 ;  /* 0x0000002527257220 */ /* 0x040fe20000410000 */
[----:B------:R-:W-:Y:S01]  /*c8e0*/  LOP3.LUT R14, R14, 0xffff0000, RZ, 0xc0, !PT ;  /* 0xffff00000e0e7812 */ /* 0x000fe200078ec0ff */
[-C--:B------:R-:W-:Y:S01]  /*c8f0*/  FFMA.FTZ R10, R39, R34.reuse, -R10 ;  /* 0x00000022270a7223 */ /* 0x080fe2000001080a */
[----:B------:R-:W-:Y:S01]  /*c900*/  LOP3.LUT R11, R11, 0xffff0000, RZ, 0xc0, !PT ;  /* 0xffff00000b0b7812 */ /* 0x000fe200078ec0ff */
[----:B------:R-:W-:Y:S01]  /*c910*/  FFMA.FTZ R37, R9, R34, R37 ;  /* 0x0000002209257223 */ /* 0x000fe20000010025 */
[----:B------:R-:W-:Y:S01]  /*c920*/  SHF.L.U32 R9, R29, 0x10, RZ ;  /* 0x000000101d097819 */ /* 0x000fe200000006ff */
[----:B------:R-:W-:Y:S01]  /*c930*/  FMUL.FTZ R34, R27, R42 ;  /* 0x0000002a1b227220 */ /* 0x000fe20000410000 */
[----:B------:R-:W-:Y:S01]  /*c940*/  LOP3.LUT R29, R29, 0xffff0000, RZ, 0xc0, !PT ;  /* 0xffff00001d1d7812 */ /* 0x000fe200078ec0ff */
[----:B------:R-:W-:-:S02]  /*c950*/  FMUL.FTZ R31, R44, R15 ;  /* 0x0000000f2c1f7220 */ /* 0x000fc40000410000 */
[----:B------:R-:W-:Y:S02]  /*c960*/  FMUL.FTZ R42, R9, R42 ;  /* 0x0000002a092a7220 */ /* 0x000fe40000410000 */
[----:B------:R-:W-:Y:S02]  /*c970*/  FMUL.FTZ R15, R46, R15 ;  /* 0x0000000f2e0f7220 */ /* 0x000fe40000410000 */
[----:B------:R-:W-:Y:S02]  /*c980*/  FFMA.FTZ R42, R27, R35, R42 ;  /* 0x000000231b2a7223 */ /* 0x000fe4000001002a */
[-C--:B------:R-:W-:Y:S02]  /*c990*/  FMUL.FTZ R27, R25, R41.reuse ;  /* 0x00000029191b7220 */ /* 0x080fe40000410000 */
[C---:B------:R-:W-:Y:S02]  /*c9a0*/  FMUL.FTZ R41, R29.reuse, R41 ;  /* 0x000000291d297220 */ /* 0x040fe40000410000 */
[----:B------:R-:W-:Y:S01]  /*c9b0*/  FFMA.FTZ R29, R29, R14, -R27 ;  /* 0x0000000e1d1d7223 */ /* 0x000fe2000001081b */
[C---:B------:R-:W-:Y:S01]  /*c9c0*/  SHF.L.U32 R27, R24.reuse, 0x10, RZ ;  /* 0x00000010181b7819 */ /* 0x040fe200000006ff */
[----:B------:R-:W-:Y:S01]  /*c9d0*/  FFMA.FTZ R34, R9, R35, -R34 ;  /* 0x0000002309227223 */ /* 0x000fe20000010822 */
[----:B------:R-:W-:Y:S01]  /*c9e0*/  LOP3.LUT R24, R24, 0xffff0000, RZ, 0xc0, !PT ;  /* 0xffff000018187812 */ /* 0x000fe200078ec0ff */
[----:B------:R-:W-:-:S02]  /*c9f0*/  FFMA.FTZ R31, R46, R33, -R31 ;  /* 0x000000212e1f7223 */ /* 0x000fc4000001081f */
[----:B------:R-:W-:Y:S02]  /*ca00*/  FFMA.FTZ R44, R44, R33, R15 ;  /* 0x000000212c2c7223 */ /* 0x000fe4000001000f */
[C---:B------:R-:W-:Y:S01]  /*ca10*/  IMAD.U32 R9, R26.reuse, 0x10000, RZ ;  /* 0x000100001a097824 */ /* 0x040fe200078e00ff */
[----:B------:R-:W-:Y:S01]  /*ca20*/  LOP3.LUT R26, R26, 0xffff0000, RZ, 0xc0, !PT ;  /* 0xffff00001a1a7812 */ /* 0x000fe200078ec0ff */
[C---:B------:R-:W-:Y:S01]  /*ca30*/  IMAD.U32 R33, R28.reuse, 0x10000, RZ ;  /* 0x000100001c217824 */ /* 0x040fe200078e00ff */
[----:B------:R-:W-:Y:S01]  /*ca40*/  LOP3.LUT R28, R28, 0xffff0000, RZ, 0xc0, !PT ;  /* 0xffff00001c1c7812 */ /* 0x000fe200078ec0ff */
[----:B------:R-:W-:Y:S02]  /*ca50*/  FFMA.FTZ R41, R25, R14, R41 ;  /* 0x0000000e19297223 */ /* 0x000fe40000010029 */
[C---:B------:R-:W-:Y:S01]  /*ca60*/  IMAD.U32 R15, R30.reuse, 0x10000, RZ ;  /* 0x000100001e0f7824 */ /* 0x040fe200078e00ff */
[----:B------:R-:W-:Y:S01]  /*ca70*/  LOP3.LUT R30, R30, 0xffff0000, RZ, 0xc0, !PT ;  /* 0xffff00001e1e7812 */ /* 0x000fe200078ec0ff */
[----:B------:R-:W-:-:S02]  /*ca80*/  FMUL.FTZ R35, R9, R8 ;  /* 0x0000000809237220 */ /* 0x000fc40000410000 */
[-C--:B------:R-:W-:Y:S02]  /*ca90*/  FMUL.FTZ R14, R27, R40.reuse ;  /* 0x000000281b0e7220 */ /* 0x080fe40000410000 */
[----:B------:R-:W-:Y:S02]  /*caa0*/  FMUL.FTZ R40, R33, R40 ;  /* 0x0000002821287220 */ /* 0x000fe40000410000 */
[C---:B------:R-:W-:Y:S02]  /*cab0*/  FMUL.FTZ R8, R15.reuse, R8 ;  /* 0x000000080f087220 */ /* 0x040fe40000410000 */
[----:B------:R-:W-:Y:S02]  /*cac0*/  FFMA.FTZ R35, R15, R12, -R35 ;  /* 0x0000000c0f237223 */ /* 0x000fe40000010823 */
[-C--:B------:R-:W-:Y:S01]  /*cad0*/  FFMA.FTZ R15, R33, R13.reuse, -R14 ;  /* 0x0000000d210f7223 */ /* 0x080fe2000001080e */
[----:B------:R-:W-:Y:S01]  /*cae0*/  F2FP.BF16.PACK_AB R14, R29, R34 ;  /* 0x000000221d0e723e */ /* 0x000fe200000010ff */
[----:B------:R-:W-:-:S02]  /*caf0*/  FFMA.FTZ R40, R27, R13, R40 ;  /* 0x0000000d1b287223 */ /* 0x000fc40000010028 */
[----:B------:R-:W-:Y:S02]  /*cb00*/  FMUL.FTZ R25, R26, R43 ;  /* 0x0000002b1a197220 */ /* 0x000fe40000410000 */
[----:B------:R-:W-:Y:S02]  /*cb10*/  FMUL.FTZ R13, R24, R11 ;  /* 0x0000000b180d7220 */ /* 0x000fe40000410000 */
[----:B------:R-:W-:Y:S02]  /*cb20*/  FMUL.FTZ R43, R30, R43 ;  /* 0x0000002b1e2b7220 */ /* 0x000fe40000410000 */
[----:B------:R-:W-:Y:S02]  /*cb30*/  FMUL.FTZ R11, R28, R11 ;  /* 0x0000000b1c0b7220 */ /* 0x000fe40000410000 */
[----:B------:R-:W-:Y:S02]  /*cb40*/  FFMA.FTZ R30, R30, R36, -R25 ;  /* 0x000000241e1e7223 */ /* 0x000fe40000010819 */
[----:B------:R-:W-:-:S02]  /*cb50*/  FFMA.FTZ R28, R28, R38, -R13 ;  /* 0x000000261c1c7223 */ /* 0x000fc4000001080d */
[----:B------:R-:W-:Y:S01]  /*cb60*/  FFMA.FTZ R9, R9, R12, R8 ;  /* 0x0000000c09097223 */ /* 0x000fe20000010008 */
[----:B------:R-:W-:Y:S01]  /*cb70*/  F2FP.BF16.PACK_AB R12, R31, R10 ;  /* 0x0000000a1f0c723e */ /* 0x000fe200000010ff */
[----:B------:R-:W-:Y:S01]  /*cb80*/  FFMA.FTZ R26, R26, R36, R43 ;  /* 0x000000241a1a7223 */ /* 0x000fe2000001002b */
[----:B------:R-:W-:Y:S01]  /*cb90*/  F2FP.BF16.PACK_AB R13, R30, R35 ;  /* 0x000000231e0d723e */ /* 0x000fe200000010ff */
[----:B------:R-:W-:Y:S01]  /*cba0*/  FFMA.FTZ R11, R24, R38, R11 ;  /* 0x00000026180b7223 */ /* 0x000fe2000001000b */
[----:B------:R-:W-:Y:S02]  /*cbb0*/  F2FP.BF16.PACK_AB R15, R28, R15 ;  /* 0x0000000f1c0f723e */ /* 0x000fe400000010ff */
[----:B------:R-:W-:Y:S02]  /*cbc0*/  F2FP.BF16.PACK_AB R10, R41, R42 ;  /* 0x0000002a290a723e */ /* 0x000fe400000010ff */
[----:B------:R-:W-:Y:S01]  /*cbd0*/  F2FP.BF16.PACK_AB R8, R44, R37 ;  /* 0x000000252c08723e */ /* 0x000fe200000010ff */
[----:B------:R1:W-:Y:S01]  /*cbe0*/  STS.128 [R32+0x10080], R12 ;  /* 0x0100800c20007388 */ /* 0x0003e20000000c00 */
[----:B------:R-:W-:-:S02]  /*cbf0*/  F2FP.BF16.PACK_AB R9, R26, R9 ;  /* 0x000000091a09723e */ /* 0x000fc400000010ff */
[----:B------:R-:W-:-:S05]  /*cc00*/  F2FP.BF16.PACK_AB R11, R11, R40 ;  /* 0x000000280b0b723e */ /* 0x000fca00000010ff */
[----:B------:R1:W-:Y:S02]  /*cc10*/  STS.128 [R23+0x10080], R8 ;  /* 0x0100800817007388 */ /* 0x0003e40000000c00 */
.L_x_117:
[----:B------:R-:W-:Y:S05]  /*cc20*/  BSYNC B2 ;  /* 0x0000000000027941 */ /* 0x000fea0003800000 */
.L_x_89:
[C---:B-1----:R-:W-:Y:S01]  /*cc30*/  IMAD.SHL.U32 R15, R2.reuse, 0x40, RZ ;  /* 0x00000040020f7824 */ /* 0x042fe200078e00ff */
[----:B------:R-:W-:Y:S01]  /*cc40*/  SHF.R.S32.HI R9, RZ, 0x4, R22 ;  /* 0x00000004ff097819 */ /* 0x000fe20000011416 */
[----:B------:R-:W-:Y:S01]  /*cc50*/  IMAD.SHL.U32 R8, R19, 0x8, RZ ;  /* 0x0000000813087824 */ /* 0x000fe200078e00ff */
[----:B------:R-:W-:Y:S01]  /*cc60*/  LOP3.LUT P0, RZ, R2, 0x2, RZ, 0xc0, !PT ;  /* 0x0000000202ff7812 */ /* 0x000fe2000780c0ff */
[----:B------:R-:W-:Y:S01]  /*cc70*/  IMAD R13, R21, c[0x0][0x208], RZ ;  /* 0x00008200150d7a24 */ /* 0x000fe200078e02ff */
[----:B------:R-:W-:Y:S01]  /*cc80*/  LOP3.LUT R15, R15, 0x1c0, RZ, 0xc0, !PT ;  /* 0x000001c00f0f7812 */ /* 0x000fe200078ec0ff */
[----:B------:R-:W-:Y:S01]  /*cc90*/  IMAD.WIDE.U32 R10, R218, c[0x0][0x208], RZ ;  /* 0x00008200da0a7a25 */ /* 0x000fe200078e00ff */
[----:B------:R-:W-:Y:S01]  /*cca0*/  LEA.HI R12, R22, R9, RZ, 0x1 ;  /* 0x00000009160c7211 */ /* 0x000fe200078f08ff */
[----:B------:R-:W-:-:S04]  /*ccb0*/  DEPBAR.LE SB0, 0x0 ;  /* 0x000080000000791a */ /* 0x000fc80000000000 */
[----:B------:R-:W-:Y:S01]  /*ccc0*/  LOP3.LUT R8, R15, 0x8, R8, 0xf8, !PT ;  /* 0x000000080f087812 */ /* 0x000fe200078ef808 */
[----:B------:R-:W-:Y:S01]  /*ccd0*/  IMAD R13, R218, c[0x0][0x20c], R13 ;  /* 0x00008300da0d7a24 */ /* 0x000fe200078e020d */
[----:B------:R-:W-:Y:S01]  /*cce0*/  SHF.R.U32.HI R15, RZ, 0x3, R15 ;  /* 0x00000003ff0f7819 */ /* 0x000fe2000001160f */
[----:B------:R-:W-:Y:S01]  /*ccf0*/  IMAD.SHL.U32 R7, R7, 0x40, RZ ;  /* 0x0000004007077824 */ /* 0x000fe200078e00ff */
[----:B------:R-:W-:Y:S01]  /*cd00*/  LOP3.LUT R12, R12, 0xfffffffe, RZ, 0xc0, !PT ;  /* 0xfffffffe0c0c7812 */ /* 0x000fe200078ec0ff */
[----:B------:R-:W-:Y:S01]  /*cd10*/  IMAD.IADD R11, R11, 0x1, R13 ;  /* 0x000000010b0b7824 */ /* 0x000fe200078e020d */
[----:B------:R-:W-:Y:S01]  /*cd20*/  LOP3.LUT R15, R8, R15, RZ, 0x3c, !PT ;  /* 0x0000000f080f7212 */ /* 0x000fe200078e3cff */
[----:B------:R-:W-:Y:S01]  /*cd30*/  IMAD R8, R20, c[0x0][0x218], RZ ;  /* 0x0000860014087a24 */ /* 0x000fe200078e02ff */
[----:B------:R-:W-:Y:S01]  /*cd40*/  LOP3.LUT R7, R7, 0x1c0, RZ, 0xc0, !PT ;  /* 0x000001c007077812 */ /* 0x000fe200078ec0ff */
[----:B------:R-:W-:Y:S01]  /*cd50*/  IMAD.IADD R12, R9, 0x1, -R12 ;  /* 0x00000001090c7824 */ /* 0x000fe200078e0a0c */
[----:B------:R-:W-:Y:S01]  /*cd60*/  LEA.HI R3, R3, R66, RZ, 0x5 ;  /* 0x0000004203037211 */ /* 0x000fe200078f28ff */
[----:B------:R-:W-:Y:S01]  /*cd70*/  IMAD.WIDE.U32 R10, R217, c[0x0][0x218], R10 ;  /* 0x00008600d90a7a25 */ /* 0x000fe200078e000a */
[----:B------:R-:W-:Y:S01]  /*cd80*/  SHF.R.S32.HI R149, RZ, 0x1f, R16 ;  /* 0x0000001fff957819 */ /* 0x000fe20000011410 */
[----:B------:R-:W-:Y:S01]  /*cd90*/  UISETP.GE.AND UP0, UPT, UR11, 0x21, UPT ;  /* 0x000000210b00788c */ /* 0x000fe2000bf06270 */
[----:B------:R-:W-:Y:S01]  /*cda0*/  SHF.R.S32.HI R221, RZ, 0x1f, R150 ;  /* 0x0000001fffdd7819 */ /* 0x000fe20000011496 */
[----:B------:R-:W-:Y:S01]  /*cdb0*/  IMAD R213, R12, 0x200, R15 ;  /* 0x000002000cd57824 */ /* 0x000fe200078e020f */
[----:B------:R-:W-:Y:S01]  /*cdc0*/  LEA.HI R149, R149, R16, RZ, 0x3 ;  /* 0x0000001095957211 */ /* 0x000fe200078f18ff */
[----:B------:R-:W-:-:S02]  /*cdd0*/  IMAD R8, R217, c[0x0][0x21c], R8 ;  /* 0x00008700d9087a24 */ /* 0x000fc400078e0208 */
[----:B------:R-:W-:Y:S01]  /*cde0*/  IMAD.SHL.U32 R213, R213, 0x2, RZ ;  /* 0x00000002d5d57824 */ /* 0x000fe200078e00ff */
[----:B------:R-:W-:Y:S01]  /*cdf0*/  BAR.SYNC.DEFER_BLOCKING 0x0 ;  /* 0x0000000000007b1d */ /* 0x000fe20000010000 */
[----:B------:R-:W-:Y:S01]  /*ce00*/  IMAD.SHL.U32 R12, R12, 0x8, RZ ;  /* 0x000000080c0c7824 */ /* 0x000fe200078e00ff */
[----:B------:R-:W-:Y:S01]  /*ce10*/  LOP3.LUT R149, R149, 0xfffffff8, RZ, 0xc0, !PT ;  /* 0xfffffff895957812 */ /* 0x000fe200078ec0ff */
[----:B------:R-:W-:Y:S01]  /*ce20*/  IMAD.SHL.U32 R219, R18, 0x2, RZ ;  /* 0x0000000212db7824 */ /* 0x000fe200078e00ff */
[C---:B------:R-:W-:Y:S02]  /*ce30*/  IADD3 R9, R213.reuse, 0xc080, RZ ;  /* 0x0000c080d5097810 */ /* 0x040fe40007ffe0ff */
[----:B------:R-:W-:Y:S02]  /*ce40*/  IADD3 R212, R213, 0xc0a0, RZ ;  /* 0x0000c0a0d5d47810 */ /* 0x000fe40007ffe0ff */
[----:B------:R-:W-:Y:S02]  /*ce50*/  @P0 IADD3 R212, R9, -0x20, RZ ;  /* 0xffffffe009d40810 */ /* 0x000fe40007ffe0ff */
[----:B------:R-:W-:-:S02]  /*ce60*/  IADD3 R9, P0, R10, UR26, RZ ;  /* 0x0000001a0a097c10 */ /* 0x000fc4000ff1e0ff */
[----:B------:R-:W-:Y:S02]  /*ce70*/  LOP3.LUT R12, R7, 0x8, R12, 0xf8, !PT ;  /* 0x00000008070c7812 */ /* 0x000fe400078ef80c */
[----:B------:R-:W-:Y:S01]  /*ce80*/  IADD3.X R8, R11, UR5, R8, P0, !PT ;  /* 0x000000050b087c10 */ /* 0x000fe200087fe408 */
[----:B------:R-:W-:Y:S01]  /*ce90*/  IMAD.SHL.U32 R11, R4, 0x40, RZ ;  /* 0x00000040040b7824 */ /* 0x000fe200078e00ff */
[C---:B------:R-:W-:Y:S02]  /*cea0*/  LEA R10, P0, R9.reuse, c[0x0][0x1f8], 0x1 ;  /* 0x00007e00090a7a11 */ /* 0x040fe400078008ff */
[----:B------:R-:W-:Y:S02]  /*ceb0*/  SHF.R.U32.HI R7, RZ, 0x3, R7 ;  /* 0x00000003ff077819 */ /* 0x000fe40000011607 */
[----:B------:R-:W-:Y:S02]  /*cec0*/  LEA.HI.X R9, R9, c[0x0][0x1fc], R8, 0x1, P0 ;  /* 0x00007f0009097a11 */ /* 0x000fe400000f0c08 */
[----:B------:R-:W-:Y:S01]  /*ced0*/  LOP3.LUT P0, RZ, R2, 0x4, RZ, 0xc0, !PT ;  /* 0x0000000402ff7812 */ /* 0x000fe2000780c0ff */
[----:B------:R-:W-:Y:S01]  /*cee0*/  IMAD.SHL.U32 R2, R3, 0x20, RZ ;  /* 0x0000002003027824 */ /* 0x000fe200078e00ff */
[----:B------:R-:W-:Y:S01]  /*cef0*/  LOP3.LUT R4, R12, R7, RZ, 0x3c, !PT ;  /* 0x000000070c047212 */ /* 0x000fe200078e3cff */
[----:B------:R1:W-:Y:S01]  /*cf00*/  SHFL.IDX PT, R8, R10, RZ, 0x181f ;  /* 0x00181fff0a087589 */ /* 0x0003e200000e0000 */
[----:B------:R-:W-:Y:S01]  /*cf10*/  LOP3.LUT R7, R11, 0xfffffe00, RZ, 0xc0, !PT ;  /* 0xfffffe000b077812 */ /* 0x000fe200078ec0ff */
[----:B------:R-:W-:Y:S01]  /*cf20*/  IMAD.MOV.U32 R12, RZ, RZ, 0x40 ;  /* 0x00000040ff0c7424 */ /* 0x000fe200078e00ff */
[----:B------:R-:W-:Y:S01]  /*cf30*/  LOP3.LUT R214, R2, 0x7ffffc00, RZ, 0xc0, !PT ;  /* 0x7ffffc0002d67812 */ /* 0x000fe200078ec0ff */
[----:B------:R-:W2:Y:S01]  /*cf40*/  SHFL.IDX PT, R9, R9, RZ, 0x181f ;  /* 0x00181fff09097589 */ /* 0x000ea200000e0000 */
[----:B------:R-:W-:-:S02]  /*cf50*/  SHF.R.S32.HI R11, RZ, 0x1f, R6 ;  /* 0x0000001fff0b7819 */ /* 0x000fc40000011406 */
[-C--:B------:R-:W-:Y:S01]  /*cf60*/  IADD3 R214, R4, R7.reuse, R214 ;  /* 0x0000000704d67210 */ /* 0x080fe20007ffe0d6 */
[----:B------:R-:W-:Y:S01]  /*cf70*/  LDSM.16.M88.4 R28, [R213+0xc080] ;  /* 0x00c08000d51c783b */ /* 0x000fe20000000200 */
[----:B------:R-:W-:Y:S02]  /*cf80*/  SEL R2, R12, 0xffffffc0, !P0 ;  /* 0xffffffc00c027807 */ /* 0x000fe40004000000 */
[----:B------:R-:W-:Y:S01]  /*cf90*/  ISETP.LT.AND P0, PT, R19, UR8, PT ;  /* 0x0000000813007c0c */ /* 0x000fe2000bf01270 */
[----:B------:R-:W-:Y:S01]  /*cfa0*/  IMAD.SHL.U32 R214, R214, 0x2, RZ ;  /* 0x00000002d6d67824 */ /* 0x000fe200078e00ff */
[----:B------:R-:W-:Y:S01]  /*cfb0*/  LDSM.16.M88.4 R44, [R213+0xc880] ;  /* 0x00c88000d52c783b */ /* 0x000fe20000000200 */
[----:B------:R-:W-:Y:S01]  /*cfc0*/  LEA.HI R220, R11, R6, RZ, 0x3 ;  /* 0x000000060bdc7211 */ /* 0x000fe200078f18ff */
[----:B------:R-:W-:Y:S01]  /*cfd0*/  IMAD.IADD R208, R213, 0x1, R2 ;  /* 0x00000001d5d07824 */ /* 0x000fe200078e0202 */
[----:B------:R-:W-:Y:S01]  /*cfe0*/  ISETP.GE.OR P6, PT, R150, c[0x0][0x1d4], !P0 ;  /* 0x0000750096007a0c */ /* 0x000fe200047c6670 */
[----:B------:R-:W3:Y:S01]  /*cff0*/  LDSM.16.M88.4 R24, [R214+0x10080] ;  /* 0x01008000d618783b */ /* 0x000ee20000000200 */
[--C-:B------:R-:W-:Y:S01]  /*d000*/  IMAD R210, R0, 0x2, R214.reuse ;  /* 0x0000000200d27824 */ /* 0x100fe200078e02d6 */
[----:B------:R-:W-:Y:S01]  /*d010*/  LOP3.LUT R220, R220, 0xfffffff8, RZ, 0xc0, !PT ;  /* 0xfffffff8dcdc7812 */ /* 0x000fe200078ec0ff */
[C---:B------:R-:W-:Y:S01]  /*d020*/  IMAD R209, R5.reuse, 0x2, R214 ;  /* 0x0000000205d17824 */ /* 0x040fe200078e02d6 */
[----:B------:R-:W-:Y:S01]  /*d030*/  LDSM.16.M88.4 R20, [R212] ;  /* 0x00000000d414783b */ /* 0x000fe20000000200 */
[----:B------:R-:W-:Y:S01]  /*d040*/  IMAD R207, R5, 0x2, R210 ;  /* 0x0000000205cf7824 */ /* 0x000fe200078e02d2 */
[----:B-1----:R-:W-:Y:S01]  /*d050*/  SHF.R.S32.HI R10, RZ, 0x1f, R17 ;  /* 0x0000001fff0a7819 */ /* 0x002fe20000011411 */
[----:B------:R-:W-:Y:S01]  /*d060*/  IMAD.IADD R202, R2, 0x1, R212 ;  /* 0x0000000102ca7824 */ /* 0x000fe200078e02d4 */
[----:B------:R-:W-:Y:S01]  /*d070*/  LDSM.16.M88.4 R48, [R212+0x800] ;  /* 0x00080000d430783b */ /* 0x000fe20000000200 */
[----:B------:R-:W-:Y:S01]  /*d080*/  LOP3.LUT R211, R4, R7, RZ, 0xfc, !PT ;  /* 0x0000000704d37212 */ /* 0x000fe200078efcff */
[----:B--2---:R-:W-:-:S02]  /*d090*/  IMAD.WIDE R34, R150, 0x2, R8 ;  /* 0x0000000296227825 */ /* 0x004fc400078e0208 */
[----:B------:R-:W1:Y:S01]  /*d0a0*/  LDSM.16.M88.4 R12, [R210+0x10080] ;  /* 0x01008000d20c783b */ /* 0x000e620000000200 */
[----:B------:R-:W-:Y:S01]  /*d0b0*/  LEA.HI R151, R10, R17, RZ, 0x3 ;  /* 0x000000110a977211 */ /* 0x000fe200078f18ff */
[--C-:B------:R-:W-:Y:S02]  /*d0c0*/  IMAD.WIDE R32, R149, 0x2, R8.reuse ;  /* 0x0000000295207825 */ /* 0x100fe400078e0208 */
[----:B------:R-:W-:Y:S01]  /*d0d0*/  @!PT LDS RZ, [RZ] ;  /* 0x00000000fffff984 */ /* 0x000fe20000000800 */
[----:B------:R-:W-:Y:S01]  /*d0e0*/  @!PT LDS RZ, [RZ] ;  /* 0x00000000fffff984 */ /* 0x000fe20000000800 */
[----:B------:R-:W-:Y:S01]  /*d0f0*/  @!PT LDS RZ, [RZ] ;  /* 0x00000000fffff984 */ /* 0x000fe20000000800 */
[----:B------:R2:W-:Y:S01]  /*d100*/  LDGSTS.E.BYPASS.LTC128B.128 [R219+0x8080], [R34.64], !P6 ;  /* 0x0808000022db7fae */ /* 0x0005e2000f101d56 */
[----:B------:R-:W-:Y:S02]  /*d110*/  ISETP.GE.OR P6, PT, R17, c[0x0][0x1d4], !P0 ;  /* 0x0000750011007a0c */ /* 0x000fe400047c6670 */
[----:B------:R-:W-:Y:S01]  /*d120*/  LOP3.LUT R151, R151, 0xfffffff8, RZ, 0xc0, !PT ;  /* 0xfffffff897977812 */ /* 0x000fe200078ec0ff */
[----:B------:R-:W-:Y:S01]  /*d130*/  IMAD.WIDE R56, R220, 0x2, R8 ;  /* 0x00000002dc387825 */ /* 0x000fe200078e0208 */
[----:B------:R-:W-:Y:S02]  /*d140*/  SHF.R.S32.HI R2, RZ, 0x1f, R149 ;  /* 0x0000001fff027819 */ /* 0x000fe40000011495 */
[----:B------:R-:W-:Y:S01]  /*d150*/  SHF.R.S32.HI R224, RZ, 0x1f, R151 ;  /* 0x0000001fffe07819 */ /* 0x000fe20000011497 */
[----:B------:R-:W-:Y:S01]  /*d160*/  IMAD.WIDE R18, R151, 0x2, R8 ;  /* 0x0000000297127825 */ /* 0x000fe200078e0208 */
[----:B------:R-:W-:-:S02]  /*d170*/  SHF.R.S32.HI R7, RZ, 0x1f, R220 ;  /* 0x0000001fff077819 */ /* 0x000fc400000114dc */
[C---:B------:R-:W-:Y:S02]  /*d180*/  IADD3 R203, R212.reuse, 0x800, RZ ;  /* 0x00000800d4cb7810 */ /* 0x040fe40007ffe0ff */
[----:B------:R-:W-:Y:S01]  /*d190*/  IADD3 R201, R212, 0x1000, RZ ;  /* 0x00001000d4c97810 */ /* 0x000fe20007ffe0ff */
[----:B------:R4:W-:Y:S01]  /*d1a0*/  LDGSTS.E.BYPASS.LTC128B.128 [R219+0x9080], [R18.64], !P6 ;  /* 0x0908000012db7fae */ /* 0x0009e2000f101d56 */
[----:B------:R-:W-:Y:S02]  /*d1b0*/  ISETP.GE.OR P6, PT, R16, c[0x0][0x1d4], !P0 ;  /* 0x0000750010007a0c */ /* 0x000fe400047c6670 */
[----:B------:R-:W-:Y:S02]  /*d1c0*/  ISETP.GE.OR P0, PT, R6, c[0x0][0x1d4], !P0 ;  /* 0x0000750006007a0c */ /* 0x000fe40004706670 */
[C---:B------:R-:W-:Y:S02]  /*d1d0*/  IADD3 R200, R212.reuse, 0x1800, RZ ;  /* 0x00001800d4c87810 */ /* 0x040fe40007ffe0ff */
[----:B------:R-:W-:-:S02]  /*d1e0*/  IADD3 R199, R212, 0x2000, RZ ;  /* 0x00002000d4c77810 */ /* 0x000fc40007ffe0ff */
[C---:B------:R-:W-:Y:S01]  /*d1f0*/  IADD3 R198, R212.reuse, 0x2800, RZ ;  /* 0x00002800d4c67810 */ /* 0x040fe20007ffe0ff */
[----:B---3--:R-:W-:Y:S01]  /*d200*/  HMMA.16816.F32.BF16 R40, R24, R44, RZ ;  /* 0x0000002c1828723c */ /* 0x008fe200000418ff */
[C---:B------:R-:W-:Y:S02]  /*d210*/  IADD3 R197, R212.reuse, 0x3000, RZ ;  /* 0x00003000d4c57810 */ /* 0x040fe40007ffe0ff */
[----:B------:R-:W-:Y:S01]  /*d220*/  IADD3 R196, R212, 0x3800, RZ ;  /* 0x00003800d4c47810 */ /* 0x000fe20007ffe0ff */
[----:B------:R2:W-:Y:S04]  /*d230*/  LDGSTS.E.BYPASS.LTC128B.128 [R219+0xa080], [R32.64], !P6 ;  /* 0x0a08000020db7fae */ /* 0x0005e8000f101d56 */
[----:B------:R3:W-:Y:S01]  /*d240*/  LDGSTS.E.BYPASS.LTC128B.128 [R219+0xb080], [R56.64], !P0 ;  /* 0x0b08000038db7fae */ /* 0x0007e2000c101d56 */
[----:B------:R-:W-:-:S03]  /*d250*/  PLOP3.LUT P0, PT, PT, PT, UP0, 0x40, 0x0 ;  /* 0x000000000000781c */ /* 0x000fc60003f0e808 */
[----:B------:R-:W-:Y:S04]  /*d260*/  LDSM.16.M88.4 R52, [R209+0x10080] ;  /* 0x01008000d134783b */ /* 0x000fe80000000200 */
[----:B------:R-:W5:Y:S01]  /*d270*/  LDSM.16.M88.4 R8, [R208+0xc080] ;  /* 0x00c08000d008783b */ /* 0x000f620000000200 */
[C---:B----4-:R-:W-:Y:S03]  /*d280*/  HMMA.16816.F32.BF16 R16, R24.reuse, R28, RZ ;  /* 0x0000001c1810723c */ /* 0x050fe600000418ff */
[----:B------:R-:W4:Y:S04]  /*d290*/  LDSM.16.M88.4 R68, [R208+0xc880] ;  /* 0x00c88000d044783b */ /* 0x000f280000000200 */
[----:B------:R-:W-:Y:S01]  /*d2a0*/  LDSM.16.M88.4 R36, [R207+0x10080] ;  /* 0x01008000cf24783b */ /* 0x000fe20000000200 */
[C---:B------:R-:W-:Y:S03]  /*d2b0*/  HMMA.16816.F32.BF16 R28, R24.reuse, R30, RZ ;  /* 0x0000001e181c723c */ /* 0x040fe600000418ff */
[----:B------:R-:W-:Y:S04]  /*d2c0*/  LDSM.16.M88.4 R60, [R213+0xd080] ;  /* 0x00d08000d53c783b */ /* 0x000fe80000000200 */
[----:B--2---:R-:W2:Y:S01]  /*d2d0*/  LDSM.16.M88.4 R32, [R202] ;  /* 0x00000000ca20783b */ /* 0x004ea20000000200 */
[----:B------:R-:W-:Y:S03]  /*d2e0*/  HMMA.16816.F32.BF16 R24, R24, R46, RZ ;  /* 0x0000002e1818723c */ /* 0x000fe600000418ff */
[----:B---3--:R-:W3:Y:S04]  /*d2f0*/  LDSM.16.M88.4 R56, [R202+0x800] ;  /* 0x00080000ca38783b */ /* 0x008ee80000000200 */
[----:B------:R-:W-:Y:S01]  /*d300*/  LDSM.16.M88.4 R44, [R212+0x1000] ;  /* 0x00100000d42c783b */ /* 0x000fe20000000200 */
[C---:B-1----:R-:W-:Y:S03]  /*d310*/  HMMA.16816.F32.BF16 R16, R12.reuse, R20, R16 ;  /* 0x000000140c10723c */ /* 0x042fe60000041810 */
[----:B------:R-:W0:Y:S05]  /*d320*/  LDGDEPBAR ;  /* 0x00000000000079af */ /* 0x000e2a0000000000 */
[C---:B------:R-:W-:Y:S01]  /*d330*/  HMMA.16816.F32.BF16 R28, R12.reuse, R22, R28 ;  /* 0x000000160c1c723c */ /* 0x040fe2000004181c */
[----:B------:R-:W1:Y:S07]  /*d340*/  LDSM.16.M88.4 R20, [R214+0x14080] ;  /* 0x01408000d614783b */ /* 0x000e6e0000000200 */
[C---:B------:R-:W-:Y:S08]  /*d350*/  HMMA.16816.F32.BF16 R40, R12.reuse, R48, R40 ;  /* 0x000000300c28723c */ /* 0x040ff00000041828 */
[----:B------:R-:W-:Y:S01]  /*d360*/  HMMA.16816.F32.BF16 R12, R12, R50, R24 ;  /* 0x000000320c0c723c */ /* 0x000fe20000041818 */
[----:B------:R-:W1:Y:S04]  /*d370*/  LDSM.16.M88.4 R48, [R213+0xd880] ;  /* 0x00d88000d530783b */ /* 0x000e680000000200 */
[----:B------:R-:W-:Y:S03]  /*d380*/  LDSM.16.M88.4 R24, [R209+0x14080] ;  /* 0x01408000d118783b */ /* 0x000fe60000000200 */
[C---:B-----5:R-:W-:Y:S08]  /*d390*/  HMMA.16816.F32.BF16 R16, R52.reuse, R8, R16 ;  /* 0x000000083410723c */ /* 0x060ff00000041810 */
[C---:B------:R-:W-:Y:S01]  /*d3a0*/  HMMA.16816.F32.BF16 R28, R52.reuse, R10, R28 ;  /* 0x0000000a341c723c */ /* 0x040fe2000004181c */
[----:B------:R-:W5:Y:S07]  /*d3b0*/  LDSM.16.M88.4 R8, [R210+0x14080] ;  /* 0x01408000d208783b */ /* 0x000f6e0000000200 */
[C---:B----4-:R-:W-:Y:S08]  /*d3c0*/  HMMA.16816.F32.BF16 R40, R52.reuse, R68, R40 ;  /* 0x000000443428723c */ /* 0x050ff00000041828 */
[----:B------:R-:W-:Y:S01]  /*d3d0*/  HMMA.16816.F32.BF16 R52, R52, R70, R12 ;  /* 0x000000463434723c */ /* 0x000fe2000004180c */
[----:B------:R-:W4:Y:S04]  /*d3e0*/  LDSM.16.M88.4 R68, [R212+0x1800] ;  /* 0x00180000d444783b */ /* 0x000f280000000200 */
[----:B------:R-:W-:Y:S03]  /*d3f0*/  LDSM.16.M88.4 R12, [R207+0x14080] ;  /* 0x01408000cf0c783b */ /* 0x000fe60000000200 */
[C---:B--2---:R-:W-:Y:S08]  /*d400*/  HMMA.16816.F32.BF16 R16, R36.reuse, R32, R16 ;  /* 0x000000202410723c */ /* 0x044ff00000041810 */
[C---:B------:R-:W-:Y:S01]  /*d410*/  HMMA.16816.F32.BF16 R28, R36.reuse, R34, R28 ;  /* 0x00000022241c723c */ /* 0x040fe2000004181c */
[----:B------:R-:W2:Y:S07]  /*d420*/  LDSM.16.M88.4 R32, [R208+0xd080] ;  /* 0x00d08000d020783b */ /* 0x000eae0000000200 */
[C---:B---3--:R-:W-:Y:S08]  /*d430*/  HMMA.16816.F32.BF16 R40, R36.reuse, R56, R40 ;  /* 0x000000382428723c */ /* 0x048ff00000041828 */
[----:B------:R-:W-:Y:S01]  /*d440*/  HMMA.16816.F32.BF16 R52, R36, R58, R52 ;  /* 0x0000003a2434723c */ /* 0x000fe20000041834 */
[----:B------:R-:W3:Y:S04]  /*d450*/  LDSM.16.M88.4 R56, [R208+0xd880] ;  /* 0x00d88000d038783b */ /* 0x000ee80000000200 */
[----:B------:R-:W-:Y:S03]  /*d460*/  LDSM.16.M88.4 R36, [R214+0x18080] ;  /* 0x01808000d624783b */ /* 0x000fe60000000200 */
[C---:B-1----:R-:W-:Y:S08]  /*d470*/  HMMA.16816.F32.BF16 R16, R20.reuse, R60, R16 ;  /* 0x0000003c1410723c */ /* 0x042ff00000041810 */
        /* <DEDUP_REMOVED lines=18> */
[----:B------:R-:W-:Y:S04]  /*d5a0*/  LDSM.16.M88.4 R56, [R207+0x18080] ;  /* 0x01808000cf38783b */ /* 0x000fe80000000200 */
[----:B------:R-:W-:Y:S03]  /*d5b0*/  LDSM.16.M88.4 R24, [R202+0x2000] ;  /* 0x00200000ca18783b */ /* 0x000fe60000000200 */
[C---:B-1----:R-:W-:Y:S08]  /*d5c0*/  HMMA.16816.F32.BF16 R16, R12.reuse, R60, R16 ;  /* 0x0000003c0c10723c */ /* 0x042ff00000041810 */
[C---:B------:R-:W-:Y:S01]  /*d5d0*/  HMMA.16816.F32.BF16 R28, R12.reuse, R62, R28 ;  /* 0x0000003e0c1c723c */ /* 0x040fe2000004181c */
[----:B------:R-:W-:Y:S07]  /*d5e0*/  LDSM.16.M88.4 R60, [R208+0xe080] ;  /* 0x00e08000d03c783b */ /* 0x000fee0000000200 */
[C---:B------:R-:W-:Y:S08]  /*d5f0*/  HMMA.16816.F32.BF16 R40, R12.reuse, R48, R40 ;  /* 0x000000300c28723c */ /* 0x040ff00000041828 */
[----:B------:R-:W-:Y:S01]  /*d600*/  HMMA.16816.F32.BF16 R52, R12, R50, R52 ;  /* 0x000000320c34723c */ /* 0x000fe20000041834 */
[----:B------:R-:W-:Y:S04]  /*d610*/  LDSM.16.M88.4 R48, [R214+0x1c080] ;  /* 0x01c08000d630783b */ /* 0x000fe80000000200 */
[----:B------:R-:W-:Y:S03]  /*d620*/  LDSM.16.M88.4 R12, [R213+0xf080] ;  /* 0x00f08000d50c783b */ /* 0x000fe60000000200 */
[C---:B-----5:R-:W-:Y:S08]  /*d630*/  HMMA.16816.F32.BF16 R16, R36.reuse, R44, R16 ;  /* 0x0000002c2410723c */ /* 0x060ff00000041810 */
[C---:B------:R-:W-:Y:S01]  /*d640*/  HMMA.16816.F32.BF16 R28, R36.reuse, R46, R28 ;  /* 0x0000002e241c723c */ /* 0x040fe2000004181c */
[----:B------:R-:W1:Y:S07]  /*d650*/  LDSM.16.M88.4 R44, [R212+0x2800] ;  /* 0x00280000d42c783b */ /* 0x000e6e0000000200 */
[C---:B----4-:R-:W-:Y:S08]  /*d660*/  HMMA.16816.F32.BF16 R40, R36.reuse, R68, R40 ;  /* 0x000000442428723c */ /* 0x050ff00000041828 */
[----:B------:R-:W-:Y:S01]  /*d670*/  HMMA.16816.F32.BF16 R52, R36, R70, R52 ;  /* 0x000000462434723c */ /* 0x000fe20000041834 */
[----:B------:R-:W-:Y:S04]  /*d680*/  LDSM.16.M88.4 R68, [R202+0x2800] ;  /* 0x00280000ca44783b */ /* 0x000fe80000000200 */
[----:B------:R-:W-:Y:S03]  /*d690*/  LDSM.16.M88.4 R36, [R210+0x1c080] ;  /* 0x01c08000d224783b */ /* 0x000fe60000000200 */
[C---:B--2---:R-:W-:Y:S08]  /*d6a0*/  HMMA.16816.F32.BF16 R16, R20.reuse, R32, R16 ;  /* 0x000000201410723c */ /* 0x044ff00000041810 */
[C---:B------:R-:W-:Y:S01]  /*d6b0*/  HMMA.16816.F32.BF16 R28, R20.reuse, R34, R28 ;  /* 0x00000022141c723c */ /* 0x040fe2000004181c */
[----:B------:R-:W2:Y:S07]  /*d6c0*/  LDSM.16.M88.4 R32, [R208+0xe880] ;  /* 0x00e88000d020783b */ /* 0x000eae0000000200 */
[C---:B-1----:R-:W-:Y:S08]  /*d6d0*/  HMMA.16816.F32.BF16 R40, R20.reuse, R44, R40 ;  /* 0x0000002c1428723c */ /* 0x042ff00000041828 */
[----:B------:R-:W-:Y:S01]  /*d6e0*/  HMMA.16816.F32.BF16 R52, R20, R46, R52 ;  /* 0x0000002e1434723c */ /* 0x000fe20000041834 */
[----:B------:R-:W1:Y:S04]  /*d6f0*/  LDSM.16.M88.4 R44, [R213+0xf880] ;  /* 0x00f88000d52c783b */ /* 0x000e680000000200 */
[----:B------:R-:W-:Y:S03]  /*d700*/  LDSM.16.M88.4 R20, [R208+0xf080] ;  /* 0x00f08000d014783b */ /* 0x000fe60000000200 */
[C---:B------:R-:W-:Y:S08]  /*d710*/  HMMA.16816.F32.BF16 R16, R8.reuse, R60, R16 ;  /* 0x0000003c0810723c */ /* 0x040ff00000041810 */
[C---:B------:R-:W-:Y:S01]  /*d720*/  HMMA.16816.F32.BF16 R28, R8.reuse, R62, R28 ;  /* 0x0000003e081c723c */ /* 0x040fe2000004181c */
[----:B------:R-:W3:Y:S07]  /*d730*/  LDSM.16.M88.4 R60, [R212+0x3000] ;  /* 0x00300000d43c783b */ /* 0x000eee0000000200 */
[C---:B--2---:R-:W-:Y:S08]  /*d740*/  HMMA.16816.F32.BF16 R40, R8.reuse, R32, R40 ;  /* 0x000000200828723c */ /* 0x044ff00000041828 */
[----:B------:R-:W-:Y:S01]  /*d750*/  HMMA.16816.F32.BF16 R52, R8, R34, R52 ;  /* 0x000000220834723c */ /* 0x000fe20000041834 */
[----:B------:R-:W2:Y:S04]  /*d760*/  LDSM.16.M88.4 R32, [R212+0x3800] ;  /* 0x00380000d420783b */ /* 0x000ea80000000200 */
[----:B------:R-:W-:Y:S03]  /*d770*/  LDSM.16.M88.4 R8, [R202+0x3000] ;  /* 0x00300000ca08783b */ /* 0x000fe60000000200 */
[C---:B------:R-:W-:Y:S08]  /*d780*/  HMMA.16816.F32.BF16 R16, R56.reuse, R24, R16 ;  /* 0x000000183810723c */ /* 0x040ff00000041810 */
[C---:B------:R-:W-:Y:S01]  /*d790*/  HMMA.16816.F32.BF16 R28, R56.reuse, R26, R28 ;  /* 0x0000001a381c723c */ /* 0x040fe2000004181c */
[----:B------:R-:W4:Y:S07]  /*d7a0*/  LDSM.16.M88.4 R24, [R209+0x1c080] ;  /* 0x01c08000d118783b */ /* 0x000f2e0000000200 */
[C---:B------:R-:W-:Y:S08]  /*d7b0*/  HMMA.16816.F32.BF16 R40, R56.reuse, R68, R40 ;  /* 0x000000443828723c */ /* 0x040ff00000041828 */
[----:B------:R-:W-:Y:S01]  /*d7c0*/  HMMA.16816.F32.BF16 R52, R56, R70, R52 ;  /* 0x000000463834723c */ /* 0x000fe20000041834 */
[----:B------:R-:W5:Y:S07]  /*d7d0*/  LDSM.16.M88.4 R56, [R208+0xf880] ;  /* 0x00f88000d038783b */ /* 0x000f6e0000000200 */
[C---:B------:R-:W-:Y:S08]  /*d7e0*/  HMMA.16816.F32.BF16 R16, R48.reuse, R12, R16 ;  /* 0x0000000c3010723c */ /* 0x040ff00000041810 */
[C---:B------:R-:W-:Y:S01]  /*d7f0*/  HMMA.16816.F32.BF16 R28, R48.reuse, R14, R28 ;  /* 0x0000000e301c723c */ /* 0x040fe2000004181c */
[----:B------:R-:W4:Y:S07]  /*d800*/  LDSM.16.M88.4 R12, [R207+0x1c080] ;  /* 0x01c08000cf0c783b */ /* 0x000f2e0000000200 */
[C---:B-1----:R-:W-:Y:S08]  /*d810*/  HMMA.16816.F32.BF16 R40, R48.reuse, R44, R40 ;  /* 0x0000002c3028723c */ /* 0x042ff00000041828 */
[----:B------:R-:W-:Y:S08]  /*d820*/  HMMA.16816.F32.BF16 R52, R48, R46, R52 ;  /* 0x0000002e3034723c */ /* 0x000ff00000041834 */
[C---:B---3--:R-:W-:Y:S08]  /*d830*/  HMMA.16816.F32.BF16 R16, R36.reuse, R60, R16 ;  /* 0x0000003c2410723c */ /* 0x048ff00000041810 */
[C---:B------:R-:W-:Y:S08]  /*d840*/  HMMA.16816.F32.BF16 R28, R36.reuse, R62, R28 ;  /* 0x0000003e241c723c */ /* 0x040ff0000004181c */
[C---:B--2---:R-:W-:Y:S08]  /*d850*/  HMMA.16816.F32.BF16 R40, R36.reuse, R32, R40 ;  /* 0x000000202428723c */ /* 0x044ff00000041828 */
[----:B------:R-:W-:Y:S08]  /*d860*/  HMMA.16816.F32.BF16 R52, R36, R34, R52 ;  /* 0x000000222434723c */ /* 0x000ff00000041834 */
[C---:B----4-:R-:W-:Y:S08]  /*d870*/  HMMA.16816.F32.BF16 R16, R24.reuse, R20, R16 ;  /* 0x000000141810723c */ /* 0x050ff00000041810 */
[----:B------:R-:W-:Y:S01]  /*d880*/  HMMA.16816.F32.BF16 R28, R24, R22, R28 ;  /* 0x00000016181c723c */ /* 0x000fe2000004181c */
[----:B------:R-:W1:Y:S01]  /*d890*/  LDSM.16.M88.4 R20, [R202+0x3800] ;  /* 0x00380000ca14783b */ /* 0x000e620000000200 */
[----:B------:R-:W-:-:S06]  /*d8a0*/  DEPBAR.LE SB0, 0x0 ;  /* 0x000080000000791a */ /* 0x000fcc0000000000 */
[C---:B-----5:R-:W-:Y:S08]  /*d8b0*/  HMMA.16816.F32.BF16 R40, R24.reuse, R56, R40 ;  /* 0x000000381828723c */ /* 0x060ff00000041828 */
[----:B------:R-:W-:Y:S08]  /*d8c0*/  HMMA.16816.F32.BF16 R52, R24, R58, R52 ;  /* 0x0000003a1834723c */ /* 0x000ff00000041834 */
[C---:B------:R-:W-:Y:S08]  /*d8d0*/  HMMA.16816.F32.BF16 R16, R12.reuse, R8, R16 ;  /* 0x000000080c10723c */ /* 0x040ff00000041810 */
[C---:B------:R-:W-:Y:S08]  /*d8e0*/  HMMA.16816.F32.BF16 R28, R12.reuse, R10, R28 ;  /* 0x0000000a0c1c723c */ /* 0x040ff0000004181c */
[C---:B-1----:R-:W-:Y:S08]  /*d8f0*/  HMMA.16816.F32.BF16 R40, R12.reuse, R20, R40 ;  /* 0x000000140c28723c */ /* 0x042ff00000041828 */
[----:B------:R-:W-:Y:S01]  /*d900*/  FMUL.FTZ R6, R16, c[0x0][0x320] ;  /* 0x0000c80010067a20 */ /* 0x000fe20000410000 */
[----:B------:R-:W-:Y:S01]  /*d910*/  HMMA.16816.F32.BF16 R52, R12, R22, R52 ;  /* 0x000000160c34723c */ /* 0x000fe20000041834 */
[----:B------:R-:W-:-:S02]  /*d920*/  FMUL.FTZ R8, R17, c[0x0][0x320] ;  /* 0x0000c80011087a20 */ /* 0x000fc40000410000 */
[----:B------:R-:W-:Y:S02]  /*d930*/  FMUL.FTZ R9, R18, c[0x0][0x320] ;  /* 0x0000c80012097a20 */ /* 0x000fe40000410000 */
[----:B------:R-:W-:Y:S01]  /*d940*/  FMUL.FTZ R10, R19, c[0x0][0x320] ;  /* 0x0000c800130a7a20 */ /* 0x000fe20000410000 */
[----:B------:R-:W1:Y:S01]  /*d950*/  MUFU.TANH R6, R6 ;  /* 0x0000000600067308 */ /* 0x000e620000002400 */
[----:B------:R-:W-:Y:S02]  /*d960*/  FMUL.FTZ R16, R28, c[0x0][0x320] ;  /* 0x0000c8001c107a20 */ /* 0x000fe40000410000 */
[----:B------:R-:W-:Y:S02]  /*d970*/  FMUL.FTZ R11, R29, c[0x0][0x320] ;  /* 0x0000c8001d0b7a20 */ /* 0x000fe40000410000 */
[----:B------:R-:W-:Y:S02]  /*d980*/  FMUL.FTZ R18, R30, c[0x0][0x320] ;  /* 0x0000c8001e127a20 */ /* 0x000fe40000410000 */
[----:B------:R-:W-:Y:S01]  /*d990*/  FMUL.FTZ R17, R31, c[0x0][0x320] ;  /* 0x0000c8001f117a20 */ /* 0x000fe20000410000 */
[----:B------:R-:W2:Y:S01]  /*d9a0*/  MUFU.TANH R8, R8 ;  /* 0x0000000800087308 */ /* 0x000ea20000002400 */
[----:B------:R-:W-:-:S02]  /*d9b0*/  FMUL.FTZ R15, R40, c[0x0][0x320] ;  /* 0x0000c800280f7a20 */ /* 0x000fc40000410000 */
[----:B------:R-:W-:Y:S02]  /*d9c0*/  FMUL.FTZ R13, R41, c[0x0][0x320] ;  /* 0x0000c800290d7a20 */ /* 0x000fe40000410000 */
[----:B------:R-:W-:Y:S02]  /*d9d0*/  FMUL.FTZ R12, R42, c[0x0][0x320] ;  /* 0x0000c8002a0c7a20 */ /* 0x000fe40000410000 */
[----:B------:R-:W-:Y:S01]  /*d9e0*/  FMUL.FTZ R21, R43, c[0x0][0x320] ;  /* 0x0000c8002b157a20 */ /* 0x000fe20000410000 */
[----:B------:R-:W3:Y:S02]  /*d9f0*/  MUFU.TANH R9, R9 ;  /* 0x0000000900097308 */ /* 0x000ee40000002400 */
[----:B------:R-:W-:Y:S02]  /*da00*/  FMUL.FTZ R20, R52, c[0x0][0x320] ;  /* 0x0000c80034147a20 */ /* 0x000fe40000410000 */
[----:B------:R-:W-:Y:S02]  /*da10*/  FMUL.FTZ R14, R53, c[0x0][0x320] ;  /* 0x0000c800350e7a20 */ /* 0x000fe40000410000 */
[----:B------:R-:W-:-:S02]  /*da20*/  FMUL.FTZ R23, R54, c[0x0][0x320] ;  /* 0x0000c80036177a20 */ /* 0x000fc40000410000 */
[----:B------:R-:W-:Y:S01]  /*da30*/  FMUL.FTZ R22, R55, c[0x0][0x320] ;  /* 0x0000c80037167a20 */ /* 0x000fe20000410000 */
[----:B------:R-:W4:Y:S08]  /*da40*/  MUFU.TANH R10, R10 ;  /* 0x0000000a000a7308 */ /* 0x000f300000002400 */
[----:B------:R-:W1:Y:S08]  /*da50*/  MUFU.TANH R16, R16 ;  /* 0x0000001000107308 */ /* 0x000e700000002400 */
        /* <DEDUP_REMOVED lines=10> */
[----:B------:R-:W1:Y:S01]  /*db00*/  MUFU.TANH R22, R22 ;  /* 0x0000001600167308 */ /* 0x000e620000002400 */
[----:B------:R-:W-:Y:S06]  /*db10*/  BAR.SYNC.DEFER_BLOCKING 0x0 ;  /* 0x0000000000007b1d */ /* 0x000fec0000010000 */
[----:B------:R-:W-:Y:S05]  /*db20*/  @P0 BRA `(.L_x_140) ;  /* 0x000002b000000947 */ /* 0x000fea0003800000 */
[----:B--234-:R-:W-:Y:S01]  /*db30*/  IMAD.U32 R19, RZ, RZ, UR9 ;  /* 0x00000009ff137e24 */ /* 0x01cfe2000f8e00ff */
[----:B------:R-:W-:Y:S01]  /*db40*/  ISETP.NE.AND P6, PT, R215, 0x1, PT ;  /* 0x00000001d700780c */ /* 0x000fe20003fc5270 */
[----:B------:R-:W-:-:S03]  /*db50*/  IMAD.MOV.U32 R217, RZ, RZ, RZ ;  /* 0x000000ffffd97224 */ /* 0x000fc600078e00ff */
[----:B------:R-:W-:-:S04]  /*db60*/  IADD3 R19, R216, UR15, R19 ;  /* 0x0000000fd8137c10 */ /* 0x000fc8000fffe013 */
[----:B------:R-:W-:-:S05]  /*db70*/  IADD3 R218, R19, -0x40, RZ ;  /* 0xffffffc013da7810 */ /* 0x000fca0007ffe0ff */
[----:B------:R-:W-:-:S04]  /*db80*/  @P6 IMAD.HI.U32 R19, R218, c[0x0][0x2bc], RZ ;  /* 0x0000af00da136a27 */ /* 0x000fc800078e00ff */
[----:B------:R-:W-:Y:S01]  /*db90*/  IMAD.MOV.U32 R4, RZ, RZ, R218 ;  /* 0x000000ffff047224 */ /* 0x000fe200078e00da */
[----:B------:R-:W-:-:S04]  /*dba0*/  @P6 SHF.R.U32.HI R4, RZ, c[0x0][0x2c0], R19 ;  /* 0x0000b000ff046a19 */ /* 0x000fc80000011613 */
[----:B------:R-:W-:-:S04]  /*dbb0*/  @!P1 IADD3 R26, P0, R4, UR16, RZ ;  /* 0x00000010041a9c10 */ /* 0x000fc8000ff1e0ff */
[----:B------:R-:W-:Y:S02]  /*dbc0*/  @!P1 LEA.HI.X.SX32 R19, R4, UR7, 0x1, P0 ;  /* 0x0000000704139c11 */ /* 0x000fe400080f0eff */
[----:B------:R-:W-:-:S04]  /*dbd0*/  @!P1 LEA R24, P0, R26, c[0x0][0x2a0], 0x2 ;  /* 0x0000a8001a189a11 */ /* 0x000fc800078010ff */
[----:B------:R-:W-:-:S05]  /*dbe0*/  @!P1 LEA.HI.X R25, R26, c[0x0][0x2a4], R19, 0x2, P0 ;  /* 0x0000a9001a199a11 */ /* 0x000fca00000f1413 */
[----:B------:R-:W2:Y:S01]  /*dbf0*/  @!P1 LDG.E R217, [R24.64] ;  /* 0x0000001618d99981 */ /* 0x000ea2000c1e1900 */
[----:B------:R-:W-:-:S04]  /*dc00*/  IMAD.MOV R19, RZ, RZ, -R4 ;  /* 0x000000ffff137224 */ /* 0x000fc800078e0a04 */
[----:B------:R-:W-:-:S04]  /*dc10*/  IMAD R218, R19, c[0x0][0x2b8], R218 ;  /* 0x0000ae0013da7a24 */ /* 0x000fc800078e02da */
[----:B------:R-:W-:Y:S01]  /*dc20*/  IMAD.WIDE.U32 R26, R218, c[0x0][0x1e0], RZ ;  /* 0x00007800da1a7a25 */ /* 0x000fe200078e00ff */
[----:B------:R-:W-:-:S05]  /*dc30*/  SHF.R.S32.HI R19, RZ, 0x1f, R218 ;  /* 0x0000001fff137819 */ /* 0x000fca00000114da */
[----:B------:R-:W-:-:S04]  /*dc40*/  IMAD R19, R19, c[0x0][0x1e0], RZ ;  /* 0x0000780013137a24 */ /* 0x000fc800078e02ff */
[----:B------:R-:W-:-:S04]  /*dc50*/  IMAD R19, R218, c[0x0][0x1e4], R19 ;  /* 0x00007900da137a24 */ /* 0x000fc800078e0213 */
[----:B------:R-:W-:Y:S01]  /*dc60*/  IMAD.IADD R27, R27, 0x1, R19 ;  /* 0x000000011b1b7824 */ /* 0x000fe200078e0213 */
[----:B--2---:R-:W-:-:S03]  /*dc70*/  SHF.R.S32.HI R4, RZ, 0x1f, R217 ;  /* 0x0000001fff047819 */ /* 0x004fc600000114d9 */
[----:B------:R-:W-:-:S04]  /*dc80*/  IMAD.WIDE.U32 R24, R217, c[0x0][0x1f0], R26 ;  /* 0x00007c00d9187a25 */ /* 0x000fc800078e001a */
[----:B------:R-:W-:Y:S01]  /*dc90*/  IMAD R4, R4, c[0x0][0x1f0], RZ ;  /* 0x00007c0004047a24 */ /* 0x000fe200078e02ff */
[----:B------:R-:W-:-:S03]  /*dca0*/  IADD3 R19, P0, R24, UR24, RZ ;  /* 0x0000001818137c10 */ /* 0x000fc6000ff1e0ff */
[----:B------:R-:W-:-:S05]  /*dcb0*/  IMAD R4, R217, c[0x0][0x1f4], R4 ;  /* 0x00007d00d9047a24 */ /* 0x000fca00078e0204 */
[----:B------:R-:W-:Y:S02]  /*dcc0*/  IADD3.X R24, R25, UR6, R4, P0, !PT ;  /* 0x0000000619187c10 */ /* 0x000fe400087fe404 */
[----:B------:R-:W-:-:S04]  /*dcd0*/  LEA R4, P0, R19, c[0x0][0x1c8], 0x1 ;  /* 0x0000720013047a11 */ /* 0x000fc800078008ff */
[----:B------:R-:W-:Y:S02]  /*dce0*/  LEA.HI.X R19, R19, c[0x0][0x1cc], R24, 0x1, P0 ;  /* 0x0000730013137a11 */ /* 0x000fe400000f0c18 */
[----:B------:R-:W2:Y:S04]  /*dcf0*/  SHFL.IDX PT, R4, R4, RZ, 0x181f ;  /* 0x00181fff04047589 */ /* 0x000ea800000e0000 */
[----:B------:R-:W3:Y:S01]  /*dd00*/  SHFL.IDX PT, R19, R19, RZ, 0x181f ;  /* 0x00181fff13137589 */ /* 0x000ee200000e0000 */
[----:B--2---:R-:W-:-:S04]  /*dd10*/  LEA R28, P0, R150, R4, 0x1 ;  /* 0x00000004961c7211 */ /* 0x004fc800078008ff */
[----:B---3--:R-:W-:Y:S02]  /*dd20*/  LEA.HI.X R29, R150, R19, R221, 0x1, P0 ;  /* 0x00000013961d7211 */ /* 0x008fe400000f0cdd */
[----:B------:R-:W-:-:S03]  /*dd30*/  LEA R26, P0, R151, R4, 0x1 ;  /* 0x00000004971a7211 */ /* 0x000fc600078008ff */
[----:B------:R-:W-:Y:S01]  /*dd40*/  @!PT LDS RZ, [RZ] ;  /* 0x00000000fffff984 */ /* 0x000fe20000000800 */
[----:B------:R2:W-:Y:S01]  /*dd50*/  LDGSTS.E.BYPASS.LTC128B.128 [R219+0xc080], [R28.64], !P4 ;  /* 0x0c0800001cdb7fae */ /* 0x0005e2000e101d56 */
[----:B------:R-:W-:Y:S02]  /*dd60*/  LEA.HI.X R27, R151, R19, R224, 0x1, P0 ;  /* 0x00000013971b7211 */ /* 0x000fe400000f0ce0 */
[----:B------:R-:W-:-:S03]  /*dd70*/  LEA R24, P0, R149, R4, 0x1 ;  /* 0x0000000495187211 */ /* 0x000fc600078008ff */
[----:B------:R2:W-:Y:S01]  /*dd80*/  LDGSTS.E.BYPASS.LTC128B.128 [R219+0xd080], [R26.64], !P5 ;  /* 0x0d0800001adb7fae */ /* 0x0005e2000e901d56 */
[----:B------:R-:W-:Y:S02]  /*dd90*/  LEA.HI.X R25, R149, R19, R2, 0x1, P0 ;  /* 0x0000001395197211 */ /* 0x000fe400000f0c02 */
[----:B------:R-:W-:-:S03]  /*dda0*/  LEA R30, P0, R220, R4, 0x1 ;  /* 0x00000004dc1e7211 */ /* 0x000fc600078008ff */
[----:B------:R2:W-:Y:S01]  /*ddb0*/  LDGSTS.E.BYPASS.LTC128B.128 [R219+0xe080], [R24.64], !P3 ;  /* 0x0e08000018db7fae */ /* 0x0005e2000d901d56 */
[----:B------:R-:W-:-:S05]  /*ddc0*/  LEA.HI.X R31, R220, R19, R7, 0x1, P0 ;  /* 0x00000013dc1f7211 */ /* 0x000fca00000f0c07 */
[----:B------:R2:W-:Y:S04]  /*ddd0*/  LDGSTS.E.BYPASS.LTC128B.128 [R219+0xf080], [R30.64], !P2 ;  /* 0x0f0800001edb7fae */ /* 0x0005e8000d101d56 */
.L_x_140:
[----:B--234-:R-:W-:Y:S01]  /*dde0*/  LOP3.LUT R3, R3, 0xffffffe0, RZ, 0xc0, !PT ;  /* 0xffffffe003037812 */ /* 0x01cfe200078ec0ff */
[----:B------:R-:W-:Y:S01]  /*ddf0*/  IMAD.U32 R25, RZ, RZ, UR8 ;  /* 0x00000008ff197e24 */ /* 0x000fe2000f8e00ff */
[----:B------:R-:W0:Y:S01]  /*de00*/  LDGDEPBAR ;  /* 0x00000000000079af */ /* 0x000e220000000000 */
[----:B------:R-:W-:Y:S02]  /*de10*/  IMAD.SHL.U32 R211, R211, 0x2, RZ ;  /* 0x00000002d3d37824 */ /* 0x000fe400078e00ff */
[----:B------:R-:W-:Y:S02]  /*de20*/  IMAD.IADD R66, R66, 0x1, -R3 ;  /* 0x0000000142427824 */ /* 0x000fe400078e0a03 */
[--C-:B------:R-:W-:Y:S01]  /*de30*/  IMAD R206, R0, 0x2, R211.reuse ;  /* 0x0000000200ce7824 */ /* 0x100fe200078e02d3 */
[----:B------:R-:W-:Y:S01]  /*de40*/  LDSM.16.MT88.4 R140, [R211+0x8080] ;  /* 0x00808000d38c783b */ /* 0x000fe20000004200 */
[C---:B------:R-:W-:Y:S01]  /*de50*/  IMAD R205, R5.reuse, 0x2, R211 ;  /* 0x0000000205cd7824 */ /* 0x040fe200078e02d3 */
[----:B------:R-:W-:Y:S01]  /*de60*/  SHF.R.S32.HI R3, RZ, 0x1f, R66 ;  /* 0x0000001fff037819 */ /* 0x000fe20000011442 */
[----:B------:R-:W-:Y:S01]  /*de70*/  IMAD R204, R5, 0x2, R206 ;  /* 0x0000000205cc7824 */ /* 0x000fe200078e02ce */
[----:B------:R-:W-:Y:S02]  /*de80*/  LDSM.16.MT88.4 R132, [R206+0x8080] ;  /* 0x00808000ce84783b */ /* 0x000fe40000004200 */
[----:B------:R-:W-:-:S02]  /*de90*/  LEA.HI R3, R3, R66, RZ, 0x2 ;  /* 0x0000004203037211 */ /* 0x000fc400078f10ff */
[----:B------:R-:W-:Y:S02]  /*dea0*/  LDSM.16.MT88.4 R32, [R204+0x8080] ;  /* 0x00808000cc20783b */ /* 0x000fe40000004200 */
[----:B------:R-:W-:Y:S02]  /*deb0*/  LOP3.LUT R3, R3, 0x7ffffffc, RZ, 0xc0, !PT ;  /* 0x7ffffffc03037812 */ /* 0x000fe400078ec0ff */
[----:B------:R-:W-:Y:S03]  /*dec0*/  LDSM.16.MT88.4 R40, [R211+0x9080] ;  /* 0x00908000d328783b */ /* 0x000fe60000004200 */
[----:B------:R-:W-:Y:S01]  /*ded0*/  IMAD.IADD R66, R66, 0x1, -R3 ;  /* 0x0000000142427824 */ /* 0x000fe200078e0a03 */
[----:B------:R-:W-:Y:S03]  /*dee0*/  LDSM.16.MT88.4 R48, [R206+0x9080] ;  /* 0x00908000ce30783b */ /* 0x000fe60000004200 */
[----:B------:R-:W-:Y:S01]  /*def0*/  IMAD R25, R66, -0x2, R25 ;  /* 0xfffffffe42197824 */ /* 0x000fe200078e0219 */
[----:B------:R-:W-:Y:S04]  /*df00*/  LDSM.16.MT88.4 R56, [R205+0x9080] ;  /* 0x00908000cd38783b */ /* 0x000fe80000004200 */
[----:B------:R-:W-:Y:S01]  /*df10*/  ISETP.GT.AND P0, PT, R25, RZ, PT ;  /* 0x000000ff1900720c */ /* 0x000fe20003f04270 */
[----:B------:R-:W-:Y:S03]  /*df20*/  LDSM.16.MT88.4 R72, [R211+0xa080] ;  /* 0x00a08000d348783b */ /* 0x000fe60000004200 */
[----:B------:R-:W-:Y:S01]  /*df30*/  FSEL R19, R9, -INF , P0 ;  /* 0xff80000009137808 */ /* 0x000fe20000000000 */
[----:B------:R-:W-:Y:S01]  /*df40*/  LDSM.16.MT88.4 R64, [R204+0x9080] ;  /* 0x00908000cc40783b */ /* 0x000fe20000004200 */
[----:B-1----:R-:W-:-:S02]  /*df50*/  FSEL R3, R6, -INF , P0 ;  /* 0xff80000006037808 */ /* 0x002fc40000000000 */
[C---:B------:R-:W-:Y:S01]  /*df60*/  ISETP.GT.AND P0, PT, R25.reuse, 0x1, PT ;  /* 0x000000011900780c */ /* 0x040fe20003f04270 */
[----:B------:R-:W-:Y:S03]  /*df70*/  LDSM.16.MT88.4 R80, [R206+0xa080] ;  /* 0x00a08000ce50783b */ /* 0x000fe60000004200 */
[----:B------:R-:W-:Y:S01]  /*df80*/  FSEL R228, R10, -INF , P0 ;  /* 0xff8000000ae47808 */ /* 0x000fe20000000000 */
[----:B------:R-:W-:Y:S01]  /*df90*/  LDSM.16.MT88.4 R88, [R205+0xa080] ;  /* 0x00a08000cd58783b */ /* 0x000fe20000004200 */
[----:B------:R-:W-:Y:S02]  /*dfa0*/  FSEL R24, R8, -INF , P0 ;  /* 0xff80000008187808 */ /* 0x000fe40000000000 */
[----:B------:R-:W-:Y:S01]  /*dfb0*/  ISETP.GT.AND P0, PT, R25, 0x8, PT ;  /* 0x000000081900780c */ /* 0x000fe20003f04270 */
[----:B------:R-:W-:Y:S01]  /*dfc0*/  LDSM.16.MT88.4 R96, [R204+0xa080] ;  /* 0x00a08000cc60783b */ /* 0x000fe20000004200 */
[----:B------:R-:W-:-:S02]  /*dfd0*/  FMNMX.FTZ R8, R3, R24, !PT ;  /* 0x0000001803087209 */ /* 0x000fc40007810000 */
[----:B------:R-:W-:Y:S01]  /*dfe0*/  FSEL R6, R18, -INF , P0 ;  /* 0xff80000012067808 */ /* 0x000fe20000000000 */
[----:B------:R-:W-:Y:S01]  /*dff0*/  LDSM.16.MT88.4 R104, [R211+0xb080] ;  /* 0x00b08000d368783b */ /* 0x000fe20000004200 */
[----:B------:R-:W-:Y:S02]  /*e000*/  FSEL R9, R16, -INF , P0 ;  /* 0xff80000010097808 */ /* 0x000fe40000000000 */
[----:B------:R-:W-:Y:S01]  /*e010*/  ISETP.GT.AND P0, PT, R25, 0x9, PT ;  /* 0x000000091900780c */ /* 0x000fe20003f04270 */
[----:B------:R-:W-:Y:S01]  /*e020*/  LDSM.16.MT88.4 R112, [R206+0xb080] ;  /* 0x00b08000ce70783b */ /* 0x000fe20000004200 */
[----:B------:R-:W-:Y:S02]  /*e030*/  FMNMX.FTZ R8, R9, R8, !PT ;  /* 0x0000000809087209 */ /* 0x000fe40007810000 */
[----:B------:R-:W-:Y:S01]  /*e040*/  FSEL R4, R17, -INF , P0 ;  /* 0xff80000011047808 */ /* 0x000fe20000000000 */
[----:B------:R-:W-:Y:S01]  /*e050*/  LDSM.16.MT88.4 R120, [R205+0xb080] ;  /* 0x00b08000cd78783b */ /* 0x000fe20000004200 */
[----:B------:R-:W-:-:S02]  /*e060*/  FSEL R17, R11, -INF , P0 ;  /* 0xff8000000b117808 */ /* 0x000fc40000000000 */
[----:B------:R-:W-:Y:S01]  /*e070*/  ISETP.GT.AND P0, PT, R25, 0x10, PT ;  /* 0x000000101900780c */ /* 0x000fe20003f04270 */
[----:B------:R-:W-:Y:S01]  /*e080*/  LDSM.16.MT88.4 R192, [R205+0x8880] ;  /* 0x00888000cdc0783b */ /* 0x000fe20000004200 */
[----:B------:R-:W-:Y:S02]  /*e090*/  FMNMX.FTZ R8, R17, R8, !PT ;  /* 0x0000000811087209 */ /* 0x000fe40007810000 */
        /* <DEDUP_REMOVED lines=20> */
[----:B------:R-:W-:Y:S02]  /*e1e0*/  FMNMX.FTZ R14, R7, R8, !PT ;  /* 0x00000008070e7209 */ /* 0x000fe40007810000 */
[----:B------:R-:W-:Y:S01]  /*e1f0*/  FMNMX.FTZ R21, R6, R21, !PT ;  /* 0x0000001506157209 */ /* 0x000fe20007810000 */
[----:B------:R-:W-:Y:S01]  /*e200*/  LDSM.16.MT88.4 R160, [R205+0xa880] ;  /* 0x00a88000cda0783b */ /* 0x000fe20000004200 */
[----:B------:R-:W-:-:S02]  /*e210*/  FMNMX.FTZ R14, R11, R14, !PT ;  /* 0x0000000e0b0e7209 */ /* 0x000fc40007810000 */
[----:B------:R-:W-:Y:S01]  /*e220*/  FMNMX.FTZ R21, R4, R21, !PT ;  /* 0x0000001504157209 */ /* 0x000fe20007810000 */
[----:B------:R-:W-:Y:S01]  /*e230*/  LDSM.16.MT88.4 R156, [R204+0xa880] ;  /* 0x00a88000cc9c783b */ /* 0x000fe20000004200 */
[----:B------:R-:W-:Y:S02]  /*e240*/  FSEL R8, R22, -INF , P0 ;  /* 0xff80000016087808 */ /* 0x000fe40000000000 */
[----:B------:R-:W-:Y:S01]  /*e250*/  FMNMX.FTZ R21, R12, R21, !PT ;  /* 0x000000150c157209 */ /* 0x000fe20007810000 */
[----:B------:R-:W1:Y:S03]  /*e260*/  SHFL.BFLY PT, R23, R14, 0x2, 0x1f ;  /* 0x0c401f000e177f89 */ /* 0x000e6600000e0000 */
[----:B------:R-:W-:Y:S01]  /*e270*/  FMNMX.FTZ R21, R16, R21, !PT ;  /* 0x0000001510157209 */ /* 0x000fe20007810000 */
[----:B------:R-:W-:Y:S03]  /*e280*/  LDSM.16.MT88.4 R152, [R211+0xb880] ;  /* 0x00b88000d398783b */ /* 0x000fe60000004200 */
[----:B------:R-:W-:-:S04]  /*e290*/  FMNMX.FTZ R21, R10, R21, !PT ;  /* 0x000000150a157209 */ /* 0x000fc80007810000 */
[----:B------:R-:W-:-:S05]  /*e2a0*/  FMNMX.FTZ R20, R8, R21, !PT ;  /* 0x0000001508147209 */ /* 0x000fca0007810000 */
[----:B------:R-:W2:Y:S01]  /*e2b0*/  SHFL.BFLY PT, R21, R20, 0x2, 0x1f ;  /* 0x0c401f0014157f89 */ /* 0x000ea200000e0000 */
[----:B-1----:R-:W-:-:S05]  /*e2c0*/  FMNMX.FTZ R23, R14, R23, !PT ;  /* 0x000000170e177209 */ /* 0x002fca0007810000 */
[----:B------:R-:W1:Y:S01]  /*e2d0*/  SHFL.BFLY PT, R148, R23, 0x1, 0x1f ;  /* 0x0c201f0017947f89 */ /* 0x000e6200000e0000 */
[----:B--2---:R-:W-:-:S05]  /*e2e0*/  FMNMX.FTZ R21, R20, R21, !PT ;  /* 0x0000001514157209 */ /* 0x004fca0007810000 */
[----:B------:R-:W2:Y:S01]  /*e2f0*/  SHFL.BFLY PT, R18, R21, 0x1, 0x1f ;  /* 0x0c201f0015127f89 */ /* 0x000ea200000e0000 */
[----:B-1----:R-:W-:-:S04]  /*e300*/  FMNMX.FTZ R148, R23, R148, !PT ;  /* 0x0000009417947209 */ /* 0x002fc80007810000 */
[C---:B------:R-:W-:Y:S01]  /*e310*/  FSETP.NEU.FTZ.AND P0, PT, R148.reuse, -INF , PT ;  /* 0xff8000009400780b */ /* 0x040fe20003f1d000 */
[----:B------:R-:W-:-:S05]  /*e320*/  FMUL.FTZ R14, R148, c[0x0][0x2d0] ;  /* 0x0000b400940e7a20 */ /* 0x000fca0000410000 */
[----:B------:R-:W-:-:S05]  /*e330*/  FSEL R14, R14, RZ, P0 ;  /* 0x000000ff0e0e7208 */ /* 0x000fca0000000000 */
[--C-:B------:R-:W-:Y:S01]  /*e340*/  FFMA.FTZ R226, R3, c[0x0][0x2d0], -R14.reuse ;  /* 0x0000b40003e27a23 */ /* 0x100fe2000001080e */
[----:B--2---:R-:W-:Y:S01]  /*e350*/  FMNMX.FTZ R3, R18, R21, !PT ;  /* 0x0000001512037209 */ /* 0x004fe20007810000 */
[--C-:B------:R-:W-:Y:S02]  /*e360*/  FFMA.FTZ R223, R9, c[0x0][0x2d0], -R14.reuse ;  /* 0x0000b40009df7a23 */ /* 0x100fe4000001080e */
[--C-:B------:R-:W-:Y:S01]  /*e370*/  FFMA.FTZ R225, R24, c[0x0][0x2d0], -R14.reuse ;  /* 0x0000b40018e17a23 */ /* 0x100fe2000001080e */
[C---:B------:R-:W-:Y:S01]  /*e380*/  FSETP.NEU.FTZ.AND P0, PT, R3.reuse, -INF , PT ;  /* 0xff8000000300780b */ /* 0x040fe20003f1d000 */
[----:B------:R-:W-:Y:S01]  /*e390*/  FMUL.FTZ R9, R3, c[0x0][0x2d0] ;  /* 0x0000b40003097a20 */ /* 0x000fe20000410000 */
[----:B------:R-:W1:Y:S01]  /*e3a0*/  LDSM.16.MT88.4 R24, [R205+0x8080] ;  /* 0x00808000cd18783b */ /* 0x000e620000004200 */
[--C-:B------:R-:W-:Y:S01]  /*e3b0*/  FFMA.FTZ R222, R17, c[0x0][0x2d0], -R14.reuse ;  /* 0x0000b40011de7a23 */ /* 0x100fe2000001080e */
[----:B------:R-:W-:Y:S01]  /*e3c0*/  MUFU.EX2 R226, R226 ;  /* 0x000000e200e27308 */ /* 0x000fe20000000800 */
[--C-:B------:R-:W-:Y:S01]  /*e3d0*/  FFMA.FTZ R232, R7, c[0x0][0x2d0], -R14.reuse ;  /* 0x0000b40007e87a23 */ /* 0x100fe2000001080e */
[----:B------:R-:W-:Y:S01]  /*e3e0*/  FSEL R9, R9, RZ, P0 ;  /* 0x000000ff09097208 */ /* 0x000fe20000000000 */
[--C-:B------:R-:W-:Y:S01]  /*e3f0*/  FFMA.FTZ R230, R15, c[0x0][0x2d0], -R14.reuse ;  /* 0x0000b4000fe67a23 */ /* 0x100fe2000001080e */
[----:B------:R-:W-:Y:S01]  /*e400*/  PLOP3.LUT P0, PT, PT, PT, UP0, 0x40, 0x0 ;  /* 0x000000000000781c */ /* 0x000fe20003f0e808 */
[----:B------:R-:W-:-:S02]  /*e410*/  FFMA.FTZ R231, R13, c[0x0][0x2d0], -R14 ;  /* 0x0000b4000de77a23 */ /* 0x000fc4000001080e */
[--C-:B------:R-:W-:Y:S01]  /*e420*/  FFMA.FTZ R227, R19, c[0x0][0x2d0], -R9.reuse ;  /* 0x0000b40013e37a23 */ /* 0x100fe20000010809 */
[----:B------:R-:W2:Y:S01]  /*e430*/  MUFU.EX2 R225, R225 ;  /* 0x000000e100e17308 */ /* 0x000ea20000000800 */
[--C-:B------:R-:W-:Y:S02]  /*e440*/  FFMA.FTZ R228, R228, c[0x0][0x2d0], -R9.reuse ;  /* 0x0000b400e4e47a23 */ /* 0x100fe40000010809 */
[--C-:B------:R-:W-:Y:S02]  /*e450*/  FFMA.FTZ R229, R6, c[0x0][0x2d0], -R9.reuse ;  /* 0x0000b40006e57a23 */ /* 0x100fe40000010809 */
[----:B------:R-:W-:Y:S02]  /*e460*/  FFMA.FTZ R0, R4, c[0x0][0x2d0], -R9 ;  /* 0x0000b40004007a23 */ /* 0x000fe40000010809 */
[----:B------:R-:W3:Y:S01]  /*e470*/  LDSM.16.MT88.4 R4, [R204+0xb080] ;  /* 0x00b08000cc04783b */ /* 0x000ee20000004200 */
[----:B------:R-:W-:Y:S01]  /*e480*/  MUFU.EX2 R223, R223 ;  /* 0x000000df00df7308 */ /* 0x000fe20000000800 */
[----:B------:R-:W-:-:S02]  /*e490*/  FFMA.FTZ R233, R11, c[0x0][0x2d0], -R14 ;  /* 0x0000b4000be97a23 */ /* 0x000fc4000001080e */
[--C-:B------:R-:W-:Y:S02]  /*e4a0*/  FFMA.FTZ R234, R12, c[0x0][0x2d0], -R9.reuse ;  /* 0x0000b4000cea7a23 */ /* 0x100fe40000010809 */
[--C-:B------:R-:W-:Y:S01]  /*e4b0*/  FFMA.FTZ R235, R16, c[0x0][0x2d0], -R9.reuse ;  /* 0x0000b40010eb7a23 */ /* 0x100fe20000010809 */
[----:B------:R-:W4:Y:S01]  /*e4c0*/  LDSM.16.MT88.4 R12, [R211+0x8880] ;  /* 0x00888000d30c783b */ /* 0x000f220000004200 */
[--C-:B------:R-:W-:Y:S01]  /*e4d0*/  FFMA.FTZ R236, R10, c[0x0][0x2d0], -R9.reuse ;  /* 0x0000b4000aec7a23 */ /* 0x100fe20000010809 */
[----:B------:R-:W5:Y:S01]  /*e4e0*/  MUFU.EX2 R222, R222 ;  /* 0x000000de00de7308 */ /* 0x000f620000000800 */
[----:B------:R-:W-:Y:S01]  /*e4f0*/  FFMA.FTZ R237, R8, c[0x0][0x2d0], -R9 ;  /* 0x0000b40008ed7a23 */ /* 0x000fe20000010809 */
[----:B--2---:R-:W-:Y:S01]  /*e500*/  F2FP.BF16.PACK_AB R128, R225, R226 ;  /* 0x000000e2e180723e */ /* 0x004fe200000010ff */
[----:B------:R-:W2:Y:S01]  /*e510*/  LDSM.16.MT88.4 R8, [R206+0x8880] ;  /* 0x00888000ce08783b */ /* 0x000ea20000004200 */
[----:B------:R-:W-:-:S03]  /*e520*/  FADD.FTZ R226, R226, R225 ;  /* 0x000000e1e2e27221 */ /* 0x000fc60000010000 */
[----:B------:R-:W1:Y:S01]  /*e530*/  LDSM.16.MT88.4 R16, [R206+0xb880] ;  /* 0x00b88000ce10783b */ /* 0x000e620000004200 */
[----:B------:R-:W-:Y:S08]  /*e540*/  MUFU.EX2 R227, R227 ;  /* 0x000000e300e37308 */ /* 0x000ff00000000800 */
[----:B------:R-:W3:Y:S01]  /*e550*/  MUFU.EX2 R228, R228 ;  /* 0x000000e400e47308 */ /* 0x000ee20000000800 */
[----:B-----5:R-:W-:Y:S01]  /*e560*/  F2FP.BF16.PACK_AB R130, R222, R223 ;  /* 0x000000dfde82723e */ /* 0x020fe200000010ff */
[----:B------:R-:W-:-:S04]  /*e570*/  FADD.FTZ R223, R223, R226 ;  /* 0x000000e2dfdf7221 */ /* 0x000fc80000010000 */
[----:B------:R-:W-:Y:S02]  /*e580*/  FADD.FTZ R223, R222, R223 ;  /* 0x000000dfdedf7221 */ /* 0x000fe40000010000 */
[----:B------:R-:W-:Y:S08]  /*e590*/  MUFU.EX2 R229, R229 ;  /* 0x000000e500e57308 */ /* 0x000ff00000000800 */
[----:B------:R-:W5:Y:S01]  /*e5a0*/  MUFU.EX2 R0, R0 ;  /* 0x0000000000007308 */ /* 0x000f620000000800 */
[----:B---3--:R-:W-:Y:S01]  /*e5b0*/  F2FP.BF16.PACK_AB R129, R228, R227 ;  /* 0x000000e3e481723e */ /* 0x008fe200000010ff */
[----:B------:R-:W-:-:S06]  /*e5c0*/  FADD.FTZ R228, R227, R228 ;  /* 0x000000e4e3e47221 */ /* 0x000fcc0000010000 */
[----:B------:R-:W-:Y:S01]  /*e5d0*/  MUFU.EX2 R230, R230 ;  /* 0x000000e600e67308 */ /* 0x000fe20000000800 */
[----:B-----5:R-:W-:-:S07]  /*e5e0*/  F2FP.BF16.PACK_AB R131, R0, R229 ;  /* 0x000000e50083723e */ /* 0x020fce00000010ff */
[----:B------:R-:W3:Y:S01]  /*e5f0*/  MUFU.EX2 R231, R231 ;  /* 0x000000e700e77308 */ /* 0x000ee20000000800 */
[----:B------:R-:W-:-:S04]  /*e600*/  FADD.FTZ R229, R229, R228 ;  /* 0x000000e4e5e57221 */ /* 0x000fc80000010000 */
[----:B------:R-:W-:Y:S01]  /*e610*/  FADD.FTZ R229, R0, R229 ;  /* 0x000000e500e57221 */ /* 0x000fe20000010000 */
[C---:B------:R-:W-:Y:S02]  /*e620*/  HMMA.16816.F32.BF16 R144, R128.reuse, R140, RZ ;  /* 0x0000008c8090723c */ /* 0x040fe400000418ff */
[----:B------:R-:W-:Y:S06]  /*e630*/  MUFU.EX2 R232, R232 ;  /* 0x000000e800e87308 */ /* 0x000fec0000000800 */
[C---:B------:R-:W-:Y:S02]  /*e640*/  HMMA.16816.F32.BF16 R136, R128.reuse, R132, RZ ;  /* 0x000000848088723c */ /* 0x040fe400000418ff */
[----:B------:R-:W-:Y:S06]  /*e650*/  MUFU.EX2 R233, R233 ;  /* 0x000000e900e97308 */ /* 0x000fec0000000800 */
[C---:B------:R-:W-:Y:S02]  /*e660*/  HMMA.16816.F32.BF16 R140, R128.reuse, R142, RZ ;  /* 0x0000008e808c723c */ /* 0x040fe400000418ff */
[----:B------:R-:W-:Y:S06]  /*e670*/  MUFU.EX2 R234, R234 ;  /* 0x000000ea00ea7308 */ /* 0x000fec0000000800 */
[C---:B------:R-:W-:Y:S02]  /*e680*/  HMMA.16816.F32.BF16 R132, R128.reuse, R134, RZ ;  /* 0x000000868084723c */ /* 0x040fe400000418ff */
[----:B------:R-:W5:Y:S06]  /*e690*/  MUFU.EX2 R235, R235 ;  /* 0x000000eb00eb7308 */ /* 0x000f6c0000000800 */
[C---:B-1----:R-:W-:Y:S02]  /*e6a0*/  HMMA.16816.F32.BF16 R20, R128.reuse, R24, RZ ;  /* 0x000000188014723c */ /* 0x042fe400000418ff */
[----:B------:R-:W-:Y:S06]  /*e6b0*/  MUFU.EX2 R236, R236 ;  /* 0x000000ec00ec7308 */ /* 0x000fec0000000800 */
[C---:B------:R-:W-:Y:S02]  /*e6c0*/  HMMA.16816.F32.BF16 R28, R128.reuse, R32, RZ ;  /* 0x00000020801c723c */ /* 0x040fe400000418ff */
[----:B------:R-:W1:Y:S06]  /*e6d0*/  MUFU.EX2 R237, R237 ;  /* 0x000000ed00ed7308 */ /* 0x000e6c0000000800 */
[C---:B------:R-:W-:Y:S08]  /*e6e0*/  HMMA.16816.F32.BF16 R36, R128.reuse, R40, RZ ;  /* 0x000000288024723c */ /* 0x040ff000000418ff */
        /* <DEDUP_REMOVED lines=23> */
[C---:B------:R-:W-:Y:S07]  /*e860*/  HMMA.16816.F32.BF16 R124, R128.reuse, R4, RZ ;  /* 0x00000004807c723c */ /* 0x040fee00000418ff */
[----:B---3--:R-:W-:Y:S01]  /*e870*/  F2FP.BF16.PACK_AB R4, R231, R230 ;  /* 0x000000e6e704723e */ /* 0x008fe200000010ff */
[----:B------:R-:W-:Y:S01]  /*e880*/  HMMA.16816.F32.BF16 R128, R128, R6, RZ ;  /* 0x000000068080723c */ /* 0x000fe200000418ff */
[----:B-----5:R-:W-:Y:S01]  /*e890*/  F2FP.BF16.PACK_AB R5, R235, R234 ;  /* 0x000000eaeb05723e */ /* 0x020fe200000010ff */
[----:B------:R-:W-:-:S02]  /*e8a0*/  FADD.FTZ R230, R230, R223 ;  /* 0x000000dfe6e67221 */ /* 0x000fc40000010000 */
[----:B------:R-:W-:Y:S02]  /*e8b0*/  FADD.FTZ R234, R234, R229 ;  /* 0x000000e5eaea7221 */ /* 0x000fe40000010000 */
[----:B------:R-:W-:Y:S01]  /*e8c0*/  FADD.FTZ R231, R231, R230 ;  /* 0x000000e6e7e77221 */ /* 0x000fe20000010000 */
[----:B------:R-:W-:Y:S01]  /*e8d0*/  F2FP.BF16.PACK_AB R6, R233, R232 ;  /* 0x000000e8e906723e */ /* 0x000fe200000010ff */
[----:B------:R-:W-:Y:S01]  /*e8e0*/  FADD.FTZ R235, R235, R234 ;  /* 0x000000eaebeb7221 */ /* 0x000fe20000010000 */
[----:B-1----:R-:W-:Y:S01]  /*e8f0*/  F2FP.BF16.PACK_AB R7, R237, R236 ;  /* 0x000000eced07723e */ /* 0x002fe200000010ff */
[----:B------:R-:W-:Y:S02]  /*e900*/  FADD.FTZ R232, R232, R231 ;  /* 0x000000e7e8e87221 */ /* 0x000fe40000010000 */
[----:B------:R-:W-:Y:S02]  /*e910*/  FADD.FTZ R236, R236, R235 ;  /* 0x000000ebecec7221 */ /* 0x000fe40000010000 */
[----:B------:R-:W-:-:S02]  /*e920*/  FADD.FTZ R231, R233, R232 ;  /* 0x000000e8e9e77221 */ /* 0x000fc40000010000 */
[----:B----4-:R-:W-:Y:S01]  /*e930*/  HMMA.16816.F32.BF16 R144, R4, R12, R144 ;  /* 0x0000000c0490723c */ /* 0x010fe20000041890 */
[----:B------:R-:W-:-:S07]  /*e940*/  FADD.FTZ R229, R237, R236 ;  /* 0x000000ecede57221 */ /* 0x000fce0000010000 */
[C---:B------:R-:W-:Y:S01]  /*e950*/  HMMA.16816.F32.BF16 R140, R4.reuse, R14, R140 ;  /* 0x0000000e048c723c */ /* 0x040fe2000004188c */
[----:B------:R-:W1:Y:S07]  /*e960*/  LDSM.16.MT88.4 R12, [R205+0xb880] ;  /* 0x00b88000cd0c783b */ /* 0x000e6e0000004200 */
[C---:B--2---:R-:W-:Y:S08]  /*e970*/  HMMA.16816.F32.BF16 R136, R4.reuse, R8, R136 ;  /* 0x000000080488723c */ /* 0x044ff00000041888 */
[C---:B------:R-:W-:Y:S01]  /*e980*/  HMMA.16816.F32.BF16 R132, R4.reuse, R10, R132 ;  /* 0x0000000a0484723c */ /* 0x040fe20000041884 */
[----:B------:R-:W2:Y:S07]  /*e990*/  LDSM.16.MT88.4 R8, [R204+0xb880] ;  /* 0x00b88000cc08783b */ /* 0x000eae0000004200 */
[C---:B------:R-:W-:Y:S08]  /*e9a0*/  HMMA.16816.F32.BF16 R20, R4.reuse, R192, R20 ;  /* 0x000000c00414723c */ /* 0x040ff00000041814 */
        /* <DEDUP_REMOVED lines=23> */
[C---:B-1----:R-:W-:Y:S08]  /*eb20*/  HMMA.16816.F32.BF16 R116, R4.reuse, R12, R116 ;  /* 0x0000000c0474723c */ /* 0x042ff00000041874 */
[C---:B------:R-:W-:Y:S08]  /*eb30*/  HMMA.16816.F32.BF16 R120, R4.reuse, R14, R120 ;  /* 0x0000000e0478723c */ /* 0x040ff00000041878 */
[C---:B--2---:R-:W-:Y:S08]  /*eb40*/  HMMA.16816.F32.BF16 R124, R4.reuse, R8, R124 ;  /* 0x00000008047c723c */ /* 0x044ff0000004187c */
[----:B------:R-:W-:Y:S01]  /*eb50*/  HMMA.16816.F32.BF16 R128, R4, R10, R128 ;  /* 0x0000000a0480723c */ /* 0x000fe20000041880 */
[----:B------:R-:W-:Y:S07]  /*eb60*/  @P0 BRA `(.L_x_141) ;  /* 0x0000231000000947 */ /* 0x000fee0003800000 */
[C---:B------:R-:W-:Y:S01]  /*eb70*/  SHF.L.U64.HI R222, R150.reuse, 0x1, R221 ;  /* 0x0000000196de7819 */ /* 0x040fe200000102dd */
[----:B------:R-:W-:Y:S01]  /*eb80*/  IMAD.SHL.U32 R223, R150, 0x2, RZ ;  /* 0x0000000296df7824 */ /* 0x000fe200078e00ff */
[----:B------:R-:W-:Y:S01]  /*eb90*/  SHF.L.U64.HI R226, R149, 0x1, R2 ;  /* 0x0000000195e27819 */ /* 0x000fe20000010202 */
[----:B------:R-:W-:Y:S01]  /*eba0*/  IMAD.SHL.U32 R225, R151, 0x2, RZ ;  /* 0x0000000297e17824 */ /* 0x000fe200078e00ff */
[----:B------:R-:W-:Y:S01]  /*ebb0*/  SHF.L.U32 R227, R149, 0x1, RZ ;  /* 0x0000000195e37819 */ /* 0x000fe200000006ff */
[----:B------:R-:W-:Y:S01]  /*ebc0*/  IMAD.MOV.U32 R0, RZ, RZ, R3 ;  /* 0x000000ffff007224 */ /* 0x000fe200078e0003 */
[----:B------:R-:W-:Y:S01]  /*ebd0*/  SHF.L.U64.HI R224, R151, 0x1, R224 ;  /* 0x0000000197e07819 */ /* 0x000fe200000102e0 */
[----:B------:R-:W-:Y:S01]  /*ebe0*/  ULDC UR8, c[0x0][0x210] ;  /* 0x0000840000087ab9 */ /* 0x000fe20000000800 */
[----:B------:R-:W-:Y:S01]  /*ebf0*/  MOV R149, R148 ;  /* 0x0000009400957202 */ /* 0x000fe20000000f00 */
[----:B------:R-:W-:Y:S01]  /*ec00*/  ULDC UR4, c[0x0][0x1e8] ;  /* 0x00007a0000047ab9 */ /* 0x000fe20000000800 */
[----:B------:R-:W-:Y:S01]  /*ec10*/  SHF.R.S32.HI R221, RZ, 0x1f, R220 ;  /* 0x0000001fffdd7819 */ /* 0x000fe200000114dc */
[----:B------:R-:W-:-:S02]  /*ec20*/  ULEA.HI.SX32 UR10, UR10, 0xfffffffe, 0x1b ;  /* 0xfffffffe0a0a7891 */ /* 0x000fc4000f8fda3f */
[----:B------:R-:W-:Y:S02]  /*ec30*/  UIMAD UR8, UR13, UR8, URZ ;  /* 0x000000080d0872a4 */ /* 0x000fe4000f8e023f */
[----:B------:R-:W-:Y:S02]  /*ec40*/  UIMAD UR4, UR13, UR4, URZ ;  /* 0x000000040d0472a4 */ /* 0x000fe4000f8e023f */
[----:B------:R-:W-:Y:S01]  /*ec50*/  ULDC.64 UR18, c[0x0][0x118] ;  /* 0x0000460000127ab9 */ /* 0x000fe20000000a00 */
[----:B------:R-:W-:Y:S05]  /*ec60*/  BRA `(.L_x_142) ;  /* 0x000002c000007947 */ /* 0x000fea0003800000 */
.L_x_144:
[----:B------:R-:W-:Y:S01]  /*ec70*/  IMAD.MOV.U32 R217, RZ, RZ, RZ ;  /* 0x000000ffffd97224 */ /* 0x000fe200078e00ff */
[----:B------:R-:W-:Y:S01]  /*ec80*/  ISETP.NE.AND P6, PT, R215, 0x1, PT ;  /* 0x00000001d700780c */ /* 0x000fe20003fc5270 */
[----:B------:R-:W-:Y:S06]  /*ec90*/  ULEA UR9, UR10, UR15, 0x5 ;  /* 0x0000000f0a097291 */ /* 0x000fec000f8e283f */
[----:B------:R-:W-:Y:S05]  /*eca0*/  IMAD.U32 R3, RZ, RZ, UR9 ;  /* 0x00000009ff037e24 */ /* 0x000fea000f8e00ff */
[----:B------:R-:W-:Y:S05]  /*ecb0*/  IADD3 R218, R3, -0x20, R216 ;  /* 0xffffffe003da7810 */ /* 0x000fea0007ffe0d8 */
[----:B------:R-:W-:Y:S04]  /*ecc0*/  @P6 IMAD.HI.U32 R3, R218, c[0x0][0x2bc], RZ ;  /* 0x0000af00da036a27 */ /* 0x000fe800078e00ff */
[----:B------:R-:W-:Y:S01]  /*ecd0*/  IMAD.MOV.U32 R2, RZ, RZ, R218 ;  /* 0x000000ffff027224 */ /* 0x000fe200078e00da */
[----:B------:R-:W-:Y:S04]  /*ece0*/  @P6 SHF.R.U32.HI R2, RZ, c[0x0][0x2c0], R3 ;  /* 0x0000b000ff026a19 */ /* 0x000fe80000011603 */
[C---:B------:R-:W-:Y:S04]  /*ecf0*/  @!P1 IADD3 R6, P0, R2.reuse, UR16, RZ ;  /* 0x0000001002069c10 */ /* 0x040fe8000ff1e0ff */
[----:B------:R-:W-:Y:S02]  /*ed00*/  @!P1 LEA.HI.X.SX32 R3, R2, UR7, 0x1, P0 ;  /* 0x0000000702039c11 */ /* 0x000fe400080f0eff */
[C---:B------:R-:W-:Y:S04]  /*ed10*/  @!P1 LEA R4, P0, R6.reuse, c[0x0][0x2a0], 0x2 ;  /* 0x0000a80006049a11 */ /* 0x040fe800078010ff */
[----:B------:R-:W-:Y:S01]  /*ed20*/  @!P1 LEA.HI.X R5, R6, c[0x0][0x2a4], R3, 0x2, P0 ;  /* 0x0000a90006059a11 */ /* 0x000fe200000f1403 */
[----:B------:R-:W-:Y:S04]  /*ed30*/  IMAD.MOV R3, RZ, RZ, -R2 ;  /* 0x000000ffff037224 */ /* 0x000fe800078e0a02 */
[----:B------:R1:W2:Y:S01]  /*ed40*/  @!P1 LDG.E R217, [R4.64] ;  /* 0x0000001204d99981 */ /* 0x0002a2000c1e1900 */
[----:B------:R-:W-:Y:S05]  /*ed50*/  IMAD R218, R3, c[0x0][0x2b8], R218 ;  /* 0x0000ae0003da7a24 */ /* 0x000fea00078e02da */
[----:B------:R-:W-:Y:S05]  /*ed60*/  SHF.R.S32.HI R3, RZ, 0x1f, R218 ;  /* 0x0000001fff037819 */ /* 0x000fea00000114da */
[----:B------:R-:W-:Y:S04]  /*ed70*/  IMAD R3, R3, c[0x0][0x1e0], RZ ;  /* 0x0000780003037a24 */ /* 0x000fe800078e02ff */
[C---:B------:R-:W-:Y:S02]  /*ed80*/  IMAD R3, R218.reuse, c[0x0][0x1e4], R3 ;  /* 0x00007900da037a24 */ /* 0x040fe400078e0203 */
[----:B-1----:R-:W-:Y:S04]  /*ed90*/  IMAD.WIDE.U32 R4, R218, c[0x0][0x1e0], RZ ;  /* 0x00007800da047a25 */ /* 0x002fe800078e00ff */
[----:B------:R-:W-:Y:S01]  /*eda0*/  IMAD.IADD R5, R5, 0x1, R3 ;  /* 0x0000000105057824 */ /* 0x000fe200078e0203 */
[----:B--2---:R-:W-:Y:S03]  /*edb0*/  SHF.R.S32.HI R2, RZ, 0x1f, R217 ;  /* 0x0000001fff027819 */ /* 0x004fe600000114d9 */
[C---:B------:R-:W-:Y:S04]  /*edc0*/  IMAD.WIDE.U32 R4, R217.reuse, c[0x0][0x1f0], R4 ;  /* 0x00007c00d9047a25 */ /* 0x040fe800078e0004 */
[----:B------:R-:W-:Y:S01]  /*edd0*/  IMAD R2, R2, c[0x0][0x1f0], RZ ;  /* 0x00007c0002027a24 */ /* 0x000fe200078e02ff */
[----:B------:R-:W-:Y:S03]  /*ede0*/  IADD3 R3, P0, R4, UR4, RZ ;  /* 0x0000000404037c10 */ /* 0x000fe6000ff1e0ff */
[----:B------:R-:W-:Y:S05]  /*edf0*/  IMAD R2, R217, c[0x0][0x1f4], R2 ;  /* 0x00007d00d9027a24 */ /* 0x000fea00078e0202 */
[----:B------:R-:W-:Y:S02]  /*ee00*/  IADD3.X R2, R5, UR6, R2, P0, !PT ;  /* 0x0000000605027c10 */ /* 0x000fe400087fe402 */
[C---:B------:R-:W-:Y:S04]  /*ee10*/  LEA R11, P0, R3.reuse, c[0x0][0x1c8], 0x1 ;  /* 0x00007200030b7a11 */ /* 0x040fe800078008ff */
[----:B------:R-:W-:Y:S02]  /*ee20*/  LEA.HI.X R10, R3, c[0x0][0x1cc], R2, 0x1, P0 ;  /* 0x00007300030a7a11 */ /* 0x000fe400000f0c02 */
[----:B------:R-:W1:Y:S04]  /*ee30*/  SHFL.IDX PT, R2, R11, RZ, 0x181f ;  /* 0x00181fff0b027589 */ /* 0x000e6800000e0000 */
[----:B------:R-:W2:Y:S01]  /*ee40*/  SHFL.IDX PT, R3, R10, RZ, 0x181f ;  /* 0x00181fff0a037589 */ /* 0x000ea200000e0000 */
[C---:B-1----:R-:W-:Y:S05]  /*ee50*/  IADD3 R8, P0, R2.reuse, R223, RZ ;  /* 0x000000df02087210 */ /* 0x042fea0007f1e0ff */
[C---:B--2---:R-:W-:Y:S01]  /*ee60*/  IMAD.X R9, R3.reuse, 0x1, R222, P0 ;  /* 0x0000000103097824 */ /* 0x044fe200000e06de */
[C---:B------:R-:W-:Y:S04]  /*ee70*/  IADD3 R6, P0, R2.reuse, R225, RZ ;  /* 0x000000e102067210 */ /* 0x040fe80007f1e0ff */
[----:B------:R-:W-:Y:S01]  /*ee80*/  @!PT LDS RZ, [RZ] ;  /* 0x00000000fffff984 */ /* 0x000fe20000000800 */
[----:B------:R1:W-:Y:S01]  /*ee90*/  LDGSTS.E.BYPASS.LTC128B.128 [R219+0xc080], [R8.64], !P4 ;  /* 0x0c08000008db7fae */ /* 0x0003e2000e101d52 */
[C---:B------:R-:W-:Y:S01]  /*eea0*/  IMAD.X R7, R3.reuse, 0x1, R224, P0 ;  /* 0x0000000103077824 */ /* 0x040fe200000e06e0 */
[----:B------:R-:W-:Y:S04]  /*eeb0*/  IADD3 R4, P0, R2, R227, RZ ;  /* 0x000000e302047210 */ /* 0x000fe80007f1e0ff */
[----:B------:R1:W-:Y:S01]  /*eec0*/  LDGSTS.E.BYPASS.LTC128B.128 [R219+0xd080], [R6.64], !P5 ;  /* 0x0d08000006db7fae */ /* 0x0003e2000e901d52 */
[----:B------:R-:W-:Y:S01]  /*eed0*/  IMAD.X R5, R3, 0x1, R226, P0 ;  /* 0x0000000103057824 */ /* 0x000fe200000e06e2 */
[C---:B------:R-:W-:Y:S04]  /*eee0*/  LEA R2, P0, R220.reuse, R2, 0x1 ;  /* 0x00000002dc027211 */ /* 0x040fe800078008ff */
[----:B------:R1:W-:Y:S01]  /*eef0*/  LDGSTS.E.BYPASS.LTC128B.128 [R219+0xe080], [R4.64], !P3 ;  /* 0x0e08000004db7fae */ /* 0x0003e2000d901d52 */
[----:B------:R-:W-:Y:S05]  /*ef00*/  LEA.HI.X R3, R220, R3, R221, 0x1, P0 ;  /* 0x00000003dc037211 */ /* 0x000fea00000f0cdd */
[----:B------:R1:W-:Y:S01]  /*ef10*/  LDGSTS.E.BYPASS.LTC128B.128 [R219+0xf080], [R2.64], !P2 ;  /* 0x0f08000002db7fae */ /* 0x0003e2000d101d52 */
[----:B------:R-:W-:-:S05]  /*ef20*/  BRA `(.L_x_143) ;  /* 0x00000b7000007947 */ /* 0x000fca0003800000 */
.L_x_142:
[----:B------:R-:W-:Y:S04]  /*ef30*/  DEPBAR.LE SB0, 0x0 ;  /* 0x000080000000791a */ /* 0x000fe80000000000 */
[----:B------:R-:W-:Y:S01]  /*ef40*/  BAR.SYNC.DEFER_BLOCKING 0x0 ;  /* 0x0000000000007b1d */ /* 0x000fe20000010000 */
[----:B------:R-:W-:Y:S01]  /*ef50*/  SHF.R.S32.HI R3, RZ, 0x1f, R218 ;  /* 0x0000001fff037819 */ /* 0x000fe200000114da */
[----:B------:R-:W-:Y:S01]  /*ef60*/  IMAD.WIDE.U32 R150, R218, c[0x0][0x208], RZ ;  /* 0x00008200da967a25 */ /* 0x000fe200078e00ff */
[----:B------:R-:W-:Y:S01]  /*ef70*/  SHF.R.S32.HI R2, RZ, 0x1f, R217 ;  /* 0x0000001fff027819 */ /* 0x000fe200000114d9 */
[----:B------:R-:W-:Y:S02]  /*ef80*/  UISETP.GE.AND UP0, UPT, UR10, 0x1, UPT ;  /* 0x000000010a00788c */ /* 0x000fe4000bf06270 */
[----:B------:R-:W-:Y:S02]  /*ef90*/  IMAD R3, R3, c[0x0][0x208], RZ ;  /* 0x0000820003037a24 */ /* 0x000fe400078e02ff */
[----:B------:R-:W-:Y:S02]  /*efa0*/  IMAD R2, R2, c[0x0][0x218], RZ ;  /* 0x0000860002027a24 */ /* 0x000fe400078e02ff */
[----:B------:R-:W-:Y:S02]  /*efb0*/  IMAD R3, R218, c[0x0][0x20c], R3 ;  /* 0x00008300da037a24 */ /* 0x000fe400078e0203 */
[----:B------:R-:W-:Y:S03]  /*efc0*/  IMAD R2, R217, c[0x0][0x21c], R2 ;  /* 0x00008700d9027a24 */ /* 0x000fe600078e0202 */
[----:B------:R-:W-:Y:S05]  /*efd0*/  IADD3 R151, R151, R3, RZ ;  /* 0x0000000397977210 */ /* 0x000fea0007ffe0ff */
[----:B------:R-:W-:Y:S01]  /*efe0*/  IMAD.WIDE.U32 R150, R217, c[0x0][0x218], R150 ;  /* 0x00008600d9967a25 */ /* 0x000fe200078e0096 */
[----:B------:R-:W-:Y:S04]  /*eff0*/  LDSM.16.M88.4 R152, [R214+0x10080] ;  /* 0x01008000d698783b */ /* 0x000fe80000000200 */
[----:B------:R-:W-:Y:S01]  /*f000*/  IADD3 R3, P0, R150, UR8, RZ ;  /* 0x0000000896037c10 */ /* 0x000fe2000ff1e0ff */
[----:B------:R-:W1:Y:S03]  /*f010*/  LDSM.16.M88.4 R156, [R213+0xc080] ;  /* 0x00c08000d59c783b */ /* 0x000e660000000200 */
[----:B------:R-:W-:Y:S02]  /*f020*/  IADD3.X R2, R151, UR5, R2, P0, !PT ;  /* 0x0000000597027c10 */ /* 0x000fe400087fe402 */
[C---:B------:R-:W-:Y:S01]  /*f030*/  LEA R188, P0, R3.reuse, c[0x0][0x1f8], 0x1 ;  /* 0x00007e0003bc7a11 */ /* 0x040fe200078008ff */
[----:B------:R-:W-:Y:S03]  /*f040*/  LDSM.16.M88.4 R160, [R213+0xc880] ;  /* 0x00c88000d5a0783b */ /* 0x000fe60000000200 */
[----:B------:R-:W-:Y:S02]  /*f050*/  LEA.HI.X R148, R3, c[0x0][0x1fc], R2, 0x1, P0 ;  /* 0x00007f0003947a11 */ /* 0x000fe400000f0c02 */
[----:B------:R-:W2:Y:S05]  /*f060*/  SHFL.IDX PT, R2, R188, RZ, 0x181f ;  /* 0x00181fffbc027589 */ /* 0x000eaa00000e0000 */
[----:B------:R-:W3:Y:S05]  /*f070*/  SHFL.IDX PT, R3, R148, RZ, 0x181f ;  /* 0x00181fff94037589 */ /* 0x000eea00000e0000 */
[----:B------:R-:W-:Y:S05]  /*f080*/  LDSM.16.M88.4 R164, [R210+0x10080] ;  /* 0x01008000d2a4783b */ /* 0x000fea0000000200 */
[----:B------:R-:W4:Y:S05]  /*f090*/  LDSM.16.M88.4 R168, [R212] ;  /* 0x00000000d4a8783b */ /* 0x000f2a0000000200 */
[----:B------:R-:W5:Y:S01]  /*f0a0*/  LDSM.16.M88.4 R172, [R203] ;  /* 0x00000000cbac783b */ /* 0x000f620000000200 */
[C---:B-1----:R-:W-:Y:S03]  /*f0b0*/  HMMA.16816.F32.BF16 R4, R152.reuse, R156, RZ ;  /* 0x0000009c9804723c */ /* 0x042fe600000418ff */
[C---:B--2---:R-:W-:Y:S04]  /*f0c0*/  IADD3 R186, P0, R2.reuse, R223, RZ ;  /* 0x000000df02ba7210 */ /* 0x044fe80007f1e0ff */
[C---:B---3--:R-:W-:Y:S01]  /*f0d0*/  IADD3.X R187, R3.reuse, R222, RZ, P0, !PT ;  /* 0x000000de03bb7210 */ /* 0x048fe200007fe4ff */
[C---:B------:R-:W-:Y:S01]  /*f0e0*/  HMMA.16816.F32.BF16 R8, R152.reuse, R158, RZ ;  /* 0x0000009e9808723c */ /* 0x040fe200000418ff */
[C---:B------:R-:W-:Y:S03]  /*f0f0*/  IADD3 R184, P0, R2.reuse, R225, RZ ;  /* 0x000000e102b87210 */ /* 0x040fe60007f1e0ff */
[----:B------:R-:W-:Y:S01]  /*f100*/  @!PT LDS RZ, [RZ] ;  /* 0x00000000fffff984 */ /* 0x000fe20000000800 */
[----:B------:R-:W-:Y:S01]  /*f110*/  @!PT LDS RZ, [RZ] ;  /* 0x00000000fffff984 */ /* 0x000fe20000000800 */
[----:B------:R-:W-:Y:S01]  /*f120*/  @!PT LDS RZ, [RZ] ;  /* 0x00000000fffff984 */ /* 0x000fe20000000800 */
[----:B------:R1:W-:Y:S01]  /*f130*/  LDGSTS.E.BYPASS.LTC128B.128 [R219+0x8080], [R186.64], !P4 ;  /* 0x08080000badb7fae */ /* 0x0003e2000e101d52 */
[C---:B------:R-:W-:Y:S02]  /*f140*/  IADD3.X R185, R3.reuse, R224, RZ, P0, !PT ;  /* 0x000000e003b97210 */ /* 0x040fe400007fe4ff */
[----:B------:R-:W-:Y:S01]  /*f150*/  IADD3 R150, P0, R2, R227, RZ ;  /* 0x000000e302967210 */ /* 0x000fe20007f1e0ff */
[C---:B------:R-:W-:Y:S02]  /*f160*/  HMMA.16816.F32.BF16 R12, R152.reuse, R160, RZ ;  /* 0x000000a0980c723c */ /* 0x040fe400000418ff */
[----:B------:R2:W-:Y:S02]  /*f170*/  LDGSTS.E.BYPASS.LTC128B.128 [R219+0x9080], [R184.64], !P5 ;  /* 0x09080000b8db7fae */ /* 0x0005e4000e901d52 */
[----:B------:R-:W-:Y:S02]  /*f180*/  IADD3.X R151, R3, R226, RZ, P0, !PT ;  /* 0x000000e203977210 */ /* 0x000fe400007fe4ff */
[C---:B------:R-:W-:Y:S02]  /*f190*/  LEA R2, P0, R220.reuse, R2, 0x1 ;  /* 0x00000002dc027211 */ /* 0x040fe400078008ff */
[----:B------:R-:W-:Y:S01]  /*f1a0*/  HMMA.16816.F32.BF16 R16, R152, R162, RZ ;  /* 0x000000a29810723c */ /* 0x000fe200000418ff */
[----:B------:R3:W-:Y:S03]  /*f1b0*/  LDGSTS.E.BYPASS.LTC128B.128 [R219+0xa080], [R150.64], !P3 ;  /* 0x0a08000096db7fae */ /* 0x0007e6000d901d52 */
[----:B------:R-:W-:Y:S02]  /*f1c0*/  LEA.HI.X R3, R220, R3, R221, 0x1, P0 ;  /* 0x00000003dc037211 */ /* 0x000fe400000f0cdd */
[----:B------:R-:W-:Y:S02]  /*f1d0*/  PLOP3.LUT P0, PT, PT, PT, UP0, 0x80, 0x0 ;  /* 0x000000000000781c */ /* 0x000fe40003f0f008 */
[C---:B----4-:R-:W-:Y:S01]  /*f1e0*/  HMMA.16816.F32.BF16 R4, R164.reuse, R168, R4 ;  /* 0x000000a8a404723c */ /* 0x050fe20000041804 */
[----:B------:R4:W-:Y:S05]  /*f1f0*/  LDGSTS.E.BYPASS.LTC128B.128 [R219+0xb080], [R2.64], !P2 ;  /* 0x0b08000002db7fae */ /* 0x0009ea000d101d52 */
[----:B------:R-:W-:Y:S02]  /*f200*/  LDSM.16.M88.4 R176, [R209+0x10080] ;  /* 0x01008000d1b0783b */ /* 0x000fe40000000200 */
[C---:B------:R-:W-:Y:S03]  /*f210*/  HMMA.16816.F32.BF16 R8, R164.reuse, R170, R8 ;  /* 0x000000aaa408723c */ /* 0x040fe60000041808 */
[----:B------:R-:W1:Y:S05]  /*f220*/  LDSM.16.M88.4 R180, [R208+0xc080] ;  /* 0x00c08000d0b4783b */ /* 0x000e6a0000000200 */
[C---:B-----5:R-:W-:Y:S01]  /*f230*/  HMMA.16816.F32.BF16 R12, R164.reuse, R172, R12 ;  /* 0x000000aca40c723c */ /* 0x060fe2000004180c */
[----:B------:R-:W5:Y:S05]  /*f240*/  LDSM.16.M88.4 R152, [R208+0xc880] ;  /* 0x00c88000d098783b */ /* 0x000f6a0000000200 */
[----:B------:R-:W0:Y:S02]  /*f250*/  LDGDEPBAR ;  /* 0x00000000000079af */ /* 0x000e240000000000 */
[----:B------:R-:W-:Y:S03]  /*f260*/  HMMA.16816.F32.BF16 R16, R164, R174, R16 ;  /* 0x000000aea410723c */ /* 0x000fe60000041810 */
[----:B------:R-:W-:Y:S05]  /*f270*/  LDSM.16.M88.4 R156, [R207+0x10080] ;  /* 0x01008000cf9c783b */ /* 0x000fea0000000200 */
[----:B------:R-:W2:Y:S05]  /*f280*/  LDSM.16.M88.4 R160, [R202] ;  /* 0x00000000caa0783b */ /* 0x000eaa0000000200 */
[----:B------:R-:W2:Y:S05]  /*f290*/  LDSM.16.M88.4 R164, [R202+0x800] ;  /* 0x00080000caa4783b */ /* 0x000eaa0000000200 */
[----:B------:R-:W-:Y:S05]  /*f2a0*/  LDSM.16.M88.4 R168, [R214+0x14080] ;  /* 0x01408000d6a8783b */ /* 0x000fea0000000200 */
[----:B------:R-:W3:Y:S01]  /*f2b0*/  LDSM.16.M88.4 R172, [R213+0xd080] ;  /* 0x00d08000d5ac783b */ /* 0x000ee20000000200 */
[C---:B-1----:R-:W-:Y:S08]  /*f2c0*/  HMMA.16816.F32.BF16 R4, R176.reuse, R180, R4 ;  /* 0x000000b4b004723c */ /* 0x042ff00000041804 */
[C---:B------:R-:W-:Y:S01]  /*f2d0*/  HMMA.16816.F32.BF16 R8, R176.reuse, R182, R8 ;  /* 0x000000b6b008723c */ /* 0x040fe20000041808 */
[----:B------:R-:W-:Y:S07]  /*f2e0*/  LDSM.16.M88.4 R180, [R201] ;  /* 0x00000000c9b4783b */ /* 0x000fee0000000200 */
[C---:B-----5:R-:W-:Y:S08]  /*f2f0*/  HMMA.16816.F32.BF16 R12, R176.reuse, R152, R12 ;  /* 0x00000098b00c723c */ /* 0x060ff0000004180c */
[----:B------:R-:W-:Y:S01]  /*f300*/  HMMA.16816.F32.BF16 R16, R176, R154, R16 ;  /* 0x0000009ab010723c */ /* 0x000fe20000041810 */
[----:B------:R-:W1:Y:S05]  /*f310*/  LDSM.16.M88.4 R152, [R213+0xd880] ;  /* 0x00d88000d598783b */ /* 0x000e6a0000000200 */
[----:B------:R-:W5:Y:S02]  /*f320*/  LDSM.16.M88.4 R176, [R210+0x14080] ;  /* 0x01408000d2b0783b */ /* 0x000f640000000200 */
[C---:B--2---:R-:W-:Y:S08]  /*f330*/  HMMA.16816.F32.BF16 R4, R156.reuse, R160, R4 ;  /* 0x000000a09c04723c */ /* 0x044ff00000041804 */
[C---:B------:R-:W-:Y:S01]  /*f340*/  HMMA.16816.F32.BF16 R8, R156.reuse, R162, R8 ;  /* 0x000000a29c08723c */ /* 0x040fe20000041808 */
[----:B------:R-:W-:Y:S07]  /*f350*/  LDSM.16.M88.4 R160, [R209+0x14080] ;  /* 0x01408000d1a0783b */ /* 0x000fee0000000200 */
[C---:B------:R-:W-:Y:S08]  /*f360*/  HMMA.16816.F32.BF16 R12, R156.reuse, R164, R12 ;  /* 0x000000a49c0c723c */ /* 0x040ff0000004180c */
[----:B------:R-:W-:Y:S01]  /*f370*/  HMMA.16816.F32.BF16 R16, R156, R166, R16 ;  /* 0x000000a69c10723c */ /* 0x000fe20000041810 */
[----:B------:R-:W2:Y:S05]  /*f380*/  LDSM.16.M88.4 R156, [R200] ;  /* 0x00000000c89c783b */ /* 0x000eaa0000000200 */
[----:B------:R-:W2:Y:S02]  /*f390*/  LDSM.16.M88.4 R164, [R208+0xd080] ;  /* 0x00d08000d0a4783b */ /* 0x000ea40000000200 */
[C---:B---3--:R-:W-:Y:S08]  /*f3a0*/  HMMA.16816.F32.BF16 R4, R168.reuse, R172, R4 ;  /* 0x000000aca804723c */ /* 0x048ff00000041804 */
[C---:B------:R-:W-:Y:S01]  /*f3b0*/  HMMA.16816.F32.BF16 R8, R168.reuse, R174, R8 ;  /* 0x000000aea808723c */ /* 0x040fe20000041808 */
[----:B------:R-:W-:Y:S07]  /*f3c0*/  LDSM.16.M88.4 R172, [R202+0x1000] ;  /* 0x00100000caac783b */ /* 0x000fee0000000200 */
[C---:B-1----:R-:W-:Y:S08]  /*f3d0*/  HMMA.16816.F32.BF16 R12, R168.reuse, R152, R12 ;  /* 0x00000098a80c723c */ /* 0x042ff0000004180c */
[----:B------:R-:W-:Y:S01]  /*f3e0*/  HMMA.16816.F32.BF16 R16, R168, R154, R16 ;  /* 0x0000009aa810723c */ /* 0x000fe20000041810 */
[----:B------:R-:W1:Y:S05]  /*f3f0*/  LDSM.16.M88.4 R152, [R208+0xd880] ;  /* 0x00d88000d098783b */ /* 0x000e6a0000000200 */
[----:B------:R-:W3:Y:S02]  /*f400*/  LDSM.16.M88.4 R168, [R207+0x14080] ;  /* 0x01408000cfa8783b */ /* 0x000ee40000000200 */
[C---:B-----5:R-:W-:Y:S08]  /*f410*/  HMMA.16816.F32.BF16 R4, R176.reuse, R180, R4 ;  /* 0x000000b4b004723c */ /* 0x060ff00000041804 */
[C---:B------:R-:W-:Y:S01]  /*f420*/  HMMA.16816.F32.BF16 R8, R176.reuse, R182, R8 ;  /* 0x000000b6b008723c */ /* 0x040fe20000041808 */
[----:B------:R-:W-:Y:S07]  /*f430*/  LDSM.16.M88.4 R180, [R213+0xe080] ;  /* 0x00e08000d5b4783b */ /* 0x000fee0000000200 */
[C---:B--2---:R-:W-:Y:S08]  /*f440*/  HMMA.16816.F32.BF16 R12, R176.reuse, R156, R12 ;  /* 0x0000009cb00c723c */ /* 0x044ff0000004180c */
[----:B------:R-:W-:Y:S01]  /*f450*/  HMMA.16816.F32.BF16 R16, R176, R158, R16 ;  /* 0x0000009eb010723c */ /* 0x000fe20000041810 */
[----:B------:R-:W2:Y:S05]  /*f460*/  LDSM.16.M88.4 R156, [R202+0x1800] ;  /* 0x00180000ca9c783b */ /* 0x000eaa0000000200 */
[----:B------:R-:W5:Y:S02]  /*f470*/  LDSM.16.M88.4 R176, [R214+0x18080] ;  /* 0x01808000d6b0783b */ /* 0x000f640000000200 */
[C---:B------:R-:W-:Y:S08]  /*f480*/  HMMA.16816.F32.BF16 R4, R160.reuse, R164, R4 ;  /* 0x000000a4a004723c */ /* 0x040ff00000041804 */
[C---:B------:R-:W-:Y:S01]  /*f490*/  HMMA.16816.F32.BF16 R8, R160.reuse, R166, R8 ;  /* 0x000000a6a008723c */ /* 0x040fe20000041808 */
[----:B------:R-:W-:Y:S07]  /*f4a0*/  LDSM.16.M88.4 R164, [R199] ;  /* 0x00000000c7a4783b */ /* 0x000fee0000000200 */
[C---:B-1----:R-:W-:Y:S08]  /*f4b0*/  HMMA.16816.F32.BF16 R12, R160.reuse, R152, R12 ;  /* 0x00000098a00c723c */ /* 0x042ff0000004180c */
[----:B------:R-:W-:Y:S01]  /*f4c0*/  HMMA.16816.F32.BF16 R16, R160, R154, R16 ;  /* 0x0000009aa010723c */ /* 0x000fe20000041810 */
[----:B------:R-:W1:Y:S05]  /*f4d0*/  LDSM.16.M88.4 R152, [R213+0xe880] ;  /* 0x00e88000d598783b */ /* 0x000e6a0000000200 */
[----:B------:R-:W1:Y:S02]  /*f4e0*/  LDSM.16.M88.4 R160, [R210+0x18080] ;  /* 0x01808000d2a0783b */ /* 0x000e640000000200 */
[C---:B---3--:R-:W-:Y:S08]  /*f4f0*/  HMMA.16816.F32.BF16 R4, R168.reuse, R172, R4 ;  /* 0x000000aca804723c */ /* 0x048ff00000041804 */
[C---:B------:R-:W-:Y:S01]  /*f500*/  HMMA.16816.F32.BF16 R8, R168.reuse, R174, R8 ;  /* 0x000000aea808723c */ /* 0x040fe20000041808 */
[----:B------:R-:W-:Y:S07]  /*f510*/  LDSM.16.M88.4 R172, [R208+0xe080] ;  /* 0x00e08000d0ac783b */ /* 0x000fee0000000200 */
[C---:B--2---:R-:W-:Y:S08]  /*f520*/  HMMA.16816.F32.BF16 R12, R168.reuse, R156, R12 ;  /* 0x0000009ca80c723c */ /* 0x044ff0000004180c */
[----:B------:R-:W-:Y:S01]  /*f530*/  HMMA.16816.F32.BF16 R16, R168, R158, R16 ;  /* 0x0000009ea810723c */ /* 0x000fe20000041810 */
[----:B------:R-:W2:Y:S05]  /*f540*/  LDSM.16.M88.4 R156, [R198] ;  /* 0x00000000c69c783b */ /* 0x000eaa0000000200 */
[----:B------:R-:W3:Y:S02]  /*f550*/  LDSM.16.M88.4 R168, [R209+0x18080] ;  /* 0x01808000d1a8783b */ /* 0x000ee40000000200 */
[C---:B-----5:R-:W-:Y:S08]  /*f560*/  HMMA.16816.F32.BF16 R4, R176.reuse, R180, R4 ;  /* 0x000000b4b004723c */ /* 0x060ff00000041804 */
[C---:B------:R-:W-:Y:S01]  /*f570*/  HMMA.16816.F32.BF16 R8, R176.reuse, R182, R8 ;  /* 0x000000b6b008723c */ /* 0x040fe20000041808 */
[----:B------:R-:W-:Y:S07]  /*f580*/  LDSM.16.M88.4 R180, [R202+0x2000] ;  /* 0x00200000cab4783b */ /* 0x000fee0000000200 */
[C---:B-1----:R-:W-:Y:S08]  /*f590*/  HMMA.16816.F32.BF16 R12, R176.reuse, R152, R12 ;  /* 0x00000098b00c723c */ /* 0x042ff0000004180c */
[----:B------:R-:W-:Y:S01]  /*f5a0*/  HMMA.16816.F32.BF16 R16, R176, R154, R16 ;  /* 0x0000009ab010723c */ /* 0x000fe20000041810 */
[----:B------:R-:W1:Y:S05]  /*f5b0*/  LDSM.16.M88.4 R152, [R208+0xe880] ;  /* 0x00e88000d098783b */ /* 0x000e6a0000000200 */
[----:B------:R-:W5:Y:S02]  /*f5c0*/  LDSM.16.M88.4 R176, [R207+0x18080] ;  /* 0x01808000cfb0783b */ /* 0x000f640000000200 */
[C---:B------:R-:W-:Y:S08]  /*f5d0*/  HMMA.16816.F32.BF16 R4, R160.reuse, R164, R4 ;  /* 0x000000a4a004723c */ /* 0x040ff00000041804 */
[C---:B------:R-:W-:Y:S01]  /*f5e0*/  HMMA.16816.F32.BF16 R8, R160.reuse, R166, R8 ;  /* 0x000000a6a008723c */ /* 0x040fe20000041808 */
[----:B------:R-:W-:Y:S07]  /*f5f0*/  LDSM.16.M88.4 R164, [R213+0xf080] ;  /* 0x00f08000d5a4783b */ /* 0x000fee0000000200 */
[C---:B--2---:R-:W-:Y:S08]  /*f600*/  HMMA.16816.F32.BF16 R12, R160.reuse, R156, R12 ;  /* 0x0000009ca00c723c */ /* 0x044ff0000004180c */
[----:B------:R-:W-:Y:S01]  /*f610*/  HMMA.16816.F32.BF16 R16, R160, R158, R16 ;  /* 0x0000009ea010723c */ /* 0x000fe20000041810 */
[----:B------:R-:W2:Y:S05]  /*f620*/  LDSM.16.M88.4 R156, [R202+0x2800] ;  /* 0x00280000ca9c783b */ /* 0x000eaa0000000200 */
[----:B------:R-:W2:Y:S02]  /*f630*/  LDSM.16.M88.4 R160, [R214+0x1c080] ;  /* 0x01c08000d6a0783b */ /* 0x000ea40000000200 */
[C---:B---3--:R-:W-:Y:S08]  /*f640*/  HMMA.16816.F32.BF16 R4, R168.reuse, R172, R4 ;  /* 0x000000aca804723c */ /* 0x048ff00000041804 */
[C---:B------:R-:W-:Y:S01]  /*f650*/  HMMA.16816.F32.BF16 R8, R168.reuse, R174, R8 ;  /* 0x000000aea808723c */ /* 0x040fe20000041808 */
[----:B------:R-:W-:Y:S07]  /*f660*/  LDSM.16.M88.4 R172, [R197] ;  /* 0x00000000c5ac783b */ /* 0x000fee0000000200 */
        /* <DEDUP_REMOVED lines=9> */
[----:B------:R-:W2:Y:S05]  /*f700*/  LDSM.16.M88.4 R156, [R196] ;  /* 0x00000000c49c783b */ /* 0x000eaa0000000200 */
[----:B------:R-:W5:Y:S02]  /*f710*/  LDSM.16.M88.4 R176, [R209+0x1c080] ;  /* 0x01c08000d1b0783b */ /* 0x000f640000000200 */
[C---:B------:R-:W-:Y:S08]  /*f720*/  HMMA.16816.F32.BF16 R4, R160.reuse, R164, R4 ;  /* 0x000000a4a004723c */ /* 0x040ff00000041804 */
[C---:B------:R-:W-:Y:S01]  /*f730*/  HMMA.16816.F32.BF16 R8, R160.reuse, R166, R8 ;  /* 0x000000a6a008723c */ /* 0x040fe20000041808 */
[----:B------:R-:W-:Y:S07]  /*f740*/  LDSM.16.M88.4 R164, [R202+0x3000] ;  /* 0x00300000caa4783b */ /* 0x000fee0000000200 */
[C---:B-1----:R-:W-:Y:S08]  /*f750*/  HMMA.16816.F32.BF16 R12, R160.reuse, R152, R12 ;  /* 0x00000098a00c723c */ /* 0x042ff0000004180c */
[----:B------:R-:W-:Y:S01]  /*f760*/  HMMA.16816.F32.BF16 R16, R160, R154, R16 ;  /* 0x0000009aa010723c */ /* 0x000fe20000041810 */
[----:B------:R-:W1:Y:S05]  /*f770*/  LDSM.16.M88.4 R152, [R208+0xf880] ;  /* 0x00f88000d098783b */ /* 0x000e6a0000000200 */
[----:B------:R-:W1:Y:S02]  /*f780*/  LDSM.16.M88.4 R160, [R207+0x1c080] ;  /* 0x01c08000cfa0783b */ /* 0x000e640000000200 */
[C---:B---3--:R-:W-:Y:S08]  /*f790*/  HMMA.16816.F32.BF16 R4, R168.reuse, R172, R4 ;  /* 0x000000aca804723c */ /* 0x048ff00000041804 */
[C---:B------:R-:W-:Y:S08]  /*f7a0*/  HMMA.16816.F32.BF16 R8, R168.reuse, R174, R8 ;  /* 0x000000aea808723c */ /* 0x040ff00000041808 */
[C---:B--2---:R-:W-:Y:S08]  /*f7b0*/  HMMA.16816.F32.BF16 R12, R168.reuse, R156, R12 ;  /* 0x0000009ca80c723c */ /* 0x044ff0000004180c */
[----:B------:R-:W-:Y:S08]  /*f7c0*/  HMMA.16816.F32.BF16 R16, R168, R158, R16 ;  /* 0x0000009ea810723c */ /* 0x000ff00000041810 */
[C---:B-----5:R-:W-:Y:S08]  /*f7d0*/  HMMA.16816.F32.BF16 R4, R176.reuse, R180, R4 ;  /* 0x000000b4b004723c */ /* 0x060ff00000041804 */
[C---:B------:R-:W-:Y:S08]  /*f7e0*/  HMMA.16816.F32.BF16 R8, R176.reuse, R182, R8 ;  /* 0x000000b6b008723c */ /* 0x040ff00000041808 */
[C---:B-1----:R-:W-:Y:S08]  /*f7f0*/  HMMA.16816.F32.BF16 R12, R176.reuse, R152, R12 ;  /* 0x00000098b00c723c */ /* 0x042ff0000004180c */
[----:B------:R-:W-:Y:S01]  /*f800*/  HMMA.16816.F32.BF16 R16, R176, R154, R16 ;  /* 0x0000009ab010723c */ /* 0x000fe20000041810 */
[----:B------:R-:W1:Y:S01]  /*f810*/  LDSM.16.M88.4 R152, [R202+0x3800] ;  /* 0x00380000ca98783b */ /* 0x000e620000000200 */
[----:B------:R-:W-:Y:S04]  /*f820*/  DEPBAR.LE SB0, 0x0 ;  /* 0x000080000000791a */ /* 0x000fe80000000000 */
[----:B------:R-:W-:Y:S02]  /*f830*/  BAR.SYNC.DEFER_BLOCKING 0x0 ;  /* 0x0000000000007b1d */ /* 0x000fe40000010000 */
[C---:B------:R-:W-:Y:S08]  /*f840*/  HMMA.16816.F32.BF16 R4, R160.reuse, R164, R4 ;  /* 0x000000a4a004723c */ /* 0x040ff00000041804 */
[C---:B------:R-:W-:Y:S11]  /*f850*/  HMMA.16816.F32.BF16 R8, R160.reuse, R166, R8 ;  /* 0x000000a6a008723c */ /* 0x040ff60000041808 */
[----:B------:R-:W-:Y:S05]  /*f860*/  @!UPT UIADD3 URZ, URZ, URZ, URZ ;  /* 0x0000003f3f3ff290 */ /* 0x000fea000fffe03f */
[----:B------:R-:W-:Y:S02]  /*f870*/  FMUL.FTZ R190, R4, c[0x0][0x320] ;  /* 0x0000c80004be7a20 */ /* 0x000fe40000410000 */
[----:B------:R-:W-:Y:S02]  /*f880*/  FMUL.FTZ R192, R5, c[0x0][0x320] ;  /* 0x0000c80005c07a20 */ /* 0x000fe40000410000 */
[----:B------:R-:W-:Y:S02]  /*f890*/  FMUL.FTZ R193, R6, c[0x0][0x320] ;  /* 0x0000c80006c17a20 */ /* 0x000fe40000410000 */
[----:B------:R-:W2:Y:S01]  /*f8a0*/  MUFU.TANH R190, R190 ;  /* 0x000000be00be7308 */ /* 0x000ea20000002400 */
[----:B------:R-:W-:Y:S01]  /*f8b0*/  FMUL.FTZ R191, R7, c[0x0][0x320] ;  /* 0x0000c80007bf7a20 */ /* 0x000fe20000410000 */
[C---:B-1----:R-:W-:Y:S03]  /*f8c0*/  HMMA.16816.F32.BF16 R12, R160.reuse, R152, R12 ;  /* 0x00000098a00c723c */ /* 0x042fe6000004180c */
[----:B------:R-:W-:Y:S02]  /*f8d0*/  FMUL.FTZ R228, R8, c[0x0][0x320] ;  /* 0x0000c80008e47a20 */ /* 0x000fe40000410000 */
[----:B------:R-:W-:Y:S03]  /*f8e0*/  FMUL.FTZ R194, R9, c[0x0][0x320] ;  /* 0x0000c80009c27a20 */ /* 0x000fe60000410000 */
[----:B------:R-:W1:Y:S01]  /*f8f0*/  MUFU.TANH R192, R192 ;  /* 0x000000c000c07308 */ /* 0x000e620000002400 */
[----:B------:R-:W-:Y:S03]  /*f900*/  HMMA.16816.F32.BF16 R16, R160, R154, R16 ;  /* 0x0000009aa010723c */ /* 0x000fe60000041810 */
[----:B------:R-:W-:Y:S02]  /*f910*/  FMUL.FTZ R233, R10, c[0x0][0x320] ;  /* 0x0000c8000ae97a20 */ /* 0x000fe40000410000 */
[----:B------:R-:W-:Y:S04]  /*f920*/  FMUL.FTZ R195, R11, c[0x0][0x320] ;  /* 0x0000c8000bc37a20 */ /* 0x000fe80000410000 */
[----:B------:R-:W3:Y:S06]  /*f930*/  MUFU.TANH R193, R193 ;  /* 0x000000c100c17308 */ /* 0x000eec0000002400 */
[----:B------:R-:W-:Y:S02]  /*f940*/  FMUL.FTZ R188, R12, c[0x0][0x320] ;  /* 0x0000c8000cbc7a20 */ /* 0x000fe40000410000 */
[----:B------:R-:W-:Y:S02]  /*f950*/  FMUL.FTZ R186, R13, c[0x0][0x320] ;  /* 0x0000c8000dba7a20 */ /* 0x000fe40000410000 */
[----:B------:R-:W1:Y:S01]  /*f960*/  MUFU.TANH R191, R191 ;  /* 0x000000bf00bf7308 */ /* 0x000e620000002400 */
[----:B------:R-:W-:Y:S02]  /*f970*/  FMUL.FTZ R189, R14, c[0x0][0x320] ;  /* 0x0000c8000ebd7a20 */ /* 0x000fe40000410000 */
[----:B------:R-:W-:Y:S02]  /*f980*/  FMUL.FTZ R187, R15, c[0x0][0x320] ;  /* 0x0000c8000fbb7a20 */ /* 0x000fe40000410000 */
[----:B------:R-:W-:Y:S02]  /*f990*/  FMUL.FTZ R185, R16, c[0x0][0x320] ;  /* 0x0000c80010b97a20 */ /* 0x000fe40000410000 */
[----:B------:R-:W-:Y:S02]  /*f9a0*/  FMUL.FTZ R184, R17, c[0x0][0x320] ;  /* 0x0000c80011b87a20 */ /* 0x000fe40000410000 */
[----:B------:R-:W-:Y:S01]  /*f9b0*/  FMUL.FTZ R151, R18, c[0x0][0x320] ;  /* 0x0000c80012977a20 */ /* 0x000fe20000410000 */
[----:B------:R-:W1:Y:S01]  /*f9c0*/  MUFU.TANH R228, R228 ;  /* 0x000000e400e47308 */ /* 0x000e620000002400 */
[----:B------:R-:W-:Y:S09]  /*f9d0*/  FMUL.FTZ R19, R19, c[0x0][0x320] ;  /* 0x0000c80013137a20 */ /* 0x000ff20000410000 */
        /* <DEDUP_REMOVED lines=12> */
.L_x_143:
[----:B-1----:R-:W-:Y:S01]  /*faa0*/  FMNMX.FTZ R3, R190, R149, !PT ;  /* 0x00000095be037209 */ /* 0x002fe20007810000 */
[----:B------:R-:W-:Y:S01]  /*fab0*/  LDSM.16.MT88.4 R12, [R211+0x8080] ;  /* 0x00808000d30c783b */ /* 0x000fe20000004200 */
[----:B------:R-:W-:Y:S02]  /*fac0*/  FMNMX.FTZ R2, R193, R0, !PT ;  /* 0x00000000c1027209 */ /* 0x000fe40007810000 */
[----:B------:R-:W-:Y:S02]  /*fad0*/  FMNMX.FTZ R3, R192, R3, !PT ;  /* 0x00000003c0037209 */ /* 0x000fe40007810000 */
[----:B------:R-:W-:Y:S02]  /*fae0*/  FMNMX.FTZ R2, R191, R2, !PT ;  /* 0x00000002bf027209 */ /* 0x000fe40007810000 */
[----:B------:R-:W-:Y:S01]  /*faf0*/  FMNMX.FTZ R3, R228, R3, !PT ;  /* 0x00000003e4037209 */ /* 0x000fe20007810000 */
        /* <DEDUP_REMOVED lines=11> */
[----:B------:R-:W-:Y:S01]  /*fbb0*/  ISETP.LT.AND P0, PT, RZ, UR10, PT ;  /* 0x0000000aff007c0c */ /* 0x000fe2000bf01270 */
[----:B------:R-:W-:Y:S01]  /*fbc0*/  UIADD3 UR10, UR10, -0x1, URZ ;  /* 0xffffffff0a0a7890 */ /* 0x000fe2000fffe03f */
[----:B------:R-:W-:Y:S02]  /*fbd0*/  FMNMX.FTZ R5, R184, R3, !PT ;  /* 0x00000003b8057209 */ /* 0x000fe40007810000 */
[----:B------:R-:W-:Y:S03]  /*fbe0*/  FMNMX.FTZ R3, R151, R2, !PT ;  /* 0x0000000297037209 */ /* 0x000fe60007810000 */
[----:B------:R-:W1:Y:S01]  /*fbf0*/  SHFL.BFLY PT, R6, R5, 0x2, 0x1f ;  /* 0x0c401f0005067f89 */ /* 0x000e6200000e0000 */
[----:B------:R-:W-:Y:S07]  /*fc00*/  FMNMX.FTZ R7, R150, R3, !PT ;  /* 0x0000000396077209 */ /* 0x000fee0007810000 */
[----:B------:R-:W2:Y:S08]  /*fc10*/  SHFL.BFLY PT, R2, R7, 0x2, 0x1f ;  /* 0x0c401f0007027f89 */ /* 0x000eb000000e0000 */
[----:B------:R-:W-:Y:S08]  /*fc20*/  LDSM.16.MT88.4 R168, [R206+0x9880] ;  /* 0x00988000cea8783b */ /* 0x000ff00000004200 */
[----:B------:R-:W-:Y:S08]  /*fc30*/  LDSM.16.MT88.4 R172, [R204+0x9880] ;  /* 0x00988000ccac783b */ /* 0x000ff00000004200 */
[----:B------:R-:W-:Y:S08]  /*fc40*/  LDSM.16.MT88.4 R176, [R211+0xa880] ;  /* 0x00a88000d3b0783b */ /* 0x000ff00000004200 */
[----:B------:R-:W-:Y:S08]  /*fc50*/  LDSM.16.MT88.4 R180, [R206+0xa880] ;  /* 0x00a88000ceb4783b */ /* 0x000ff00000004200 */
[----:B------:R-:W0:Y:S01]  /*fc60*/  LDGDEPBAR ;  /* 0x00000000000079af */ /* 0x000e220000000000 */
[----:B-1----:R-:W-:Y:S02]  /*fc70*/  FMNMX.FTZ R9, R5, R6, !PT ;  /* 0x0000000605097209 */ /* 0x002fe40007810000 */
[----:B--2---:R-:W-:Y:S05]  /*fc80*/  FMNMX.FTZ R4, R7, R2, !PT ;  /* 0x0000000207047209 */ /* 0x004fea0007810000 */
[----:B------:R-:W1:Y:S08]  /*fc90*/  SHFL.BFLY PT, R148, R9, 0x1, 0x1f ;  /* 0x0c201f0009947f89 */ /* 0x000e7000000e0000 */
[----:B------:R-:W2:Y:S01]  /*fca0*/  SHFL.BFLY PT, R3, R4, 0x1, 0x1f ;  /* 0x0c201f0004037f89 */ /* 0x000ea200000e0000 */
[----:B-1----:R-:W-:Y:S05]  /*fcb0*/  FMNMX.FTZ R148, R9, R148, !PT ;  /* 0x0000009409947209 */ /* 0x002fea0007810000 */
[C---:B------:R-:W-:Y:S02]  /*fcc0*/  FMUL.FTZ R161, R148.reuse, c[0x0][0x2d0] ;  /* 0x0000b40094a17a20 */ /* 0x040fe40000410000 */
[----:B------:R-:W-:Y:S01]  /*fcd0*/  FADD.FTZ R2, -R148, R149 ;  /* 0x0000009594027221 */ /* 0x000fe20000010100 */
[----:B--2---:R-:W-:Y:S01]  /*fce0*/  FMNMX.FTZ R3, R3, R4, !PT ;  /* 0x0000000403037209 */ /* 0x004fe20007810000 */
[--C-:B------:R-:W-:Y:S01]  /*fcf0*/  FFMA.FTZ R239, R190, c[0x0][0x2d0], -R161.reuse ;  /* 0x0000b400beef7a23 */ /* 0x100fe200000108a1 */
[----:B------:R-:W-:Y:S01]  /*fd00*/  MOV R149, R148 ;  /* 0x0000009400957202 */ /* 0x000fe20000000f00 */
[--C-:B------:R-:W-:Y:S02]  /*fd10*/  FFMA.FTZ R234, R192, c[0x0][0x2d0], -R161.reuse ;  /* 0x0000b400c0ea7a23 */ /* 0x100fe400000108a1 */
[C---:B------:R-:W-:Y:S02]  /*fd20*/  FMUL.FTZ R160, R3.reuse, c[0x0][0x2d0] ;  /* 0x0000b40003a07a20 */ /* 0x040fe40000410000 */
[----:B------:R-:W-:Y:S01]  /*fd30*/  FADD.FTZ R5, -R3, R0 ;  /* 0x0000000003057221 */ /* 0x000fe20000010100 */
[----:B------:R-:W-:Y:S01]  /*fd40*/  MUFU.EX2 R239, R239 ;  /* 0x000000ef00ef7308 */ /* 0x000fe20000000800 */
[--C-:B------:R-:W-:Y:S02]  /*fd50*/  FFMA.FTZ R232, R194, c[0x0][0x2d0], -R161.reuse ;  /* 0x0000b400c2e87a23 */ /* 0x100fe400000108a1 */
[--C-:B------:R-:W-:Y:S02]  /*fd60*/  FFMA.FTZ R235, R193, c[0x0][0x2d0], -R160.reuse ;  /* 0x0000b400c1eb7a23 */ /* 0x100fe400000108a0 */
[--C-:B------:R-:W-:Y:S02]  /*fd70*/  FFMA.FTZ R230, R191, c[0x0][0x2d0], -R160.reuse ;  /* 0x0000b400bfe67a23 */ /* 0x100fe400000108a0 */
[--C-:B------:R-:W-:Y:S02]  /*fd80*/  FFMA.FTZ R237, R228, c[0x0][0x2d0], -R161.reuse ;  /* 0x0000b400e4ed7a23 */ /* 0x100fe400000108a1 */
[--C-:B------:R-:W-:Y:S01]  /*fd90*/  FFMA.FTZ R228, R195, c[0x0][0x2d0], -R160.reuse ;  /* 0x0000b400c3e47a23 */ /* 0x100fe200000108a0 */
[----:B------:R-:W-:Y:S01]  /*fda0*/  MUFU.EX2 R234, R234 ;  /* 0x000000ea00ea7308 */ /* 0x000fe20000000800 */
[--C-:B------:R-:W-:Y:S01]  /*fdb0*/  FFMA.FTZ R233, R233, c[0x0][0x2d0], -R160.reuse ;  /* 0x0000b400e9e97a23 */ /* 0x100fe200000108a0 */
[----:B------:R-:W-:Y:S01]  /*fdc0*/  LDSM.16.MT88.4 R192, [R206+0xb880] ;  /* 0x00b88000cec0783b */ /* 0x000fe20000004200 */
[----:B------:R-:W-:Y:S02]  /*fdd0*/  FMUL.FTZ R0, R5, c[0x0][0x2d0] ;  /* 0x0000b40005007a20 */ /* 0x000fe40000410000 */
[----:B------:R-:W-:Y:S02]  /*fde0*/  FMUL.FTZ R6, R2, c[0x0][0x2d0] ;  /* 0x0000b40002067a20 */ /* 0x000fe40000410000 */
[--C-:B------:R-:W-:Y:S02]  /*fdf0*/  FFMA.FTZ R236, R188, c[0x0][0x2d0], -R161.reuse ;  /* 0x0000b400bcec7a23 */ /* 0x100fe400000108a1 */
[--C-:B------:R-:W-:Y:S01]  /*fe00*/  FFMA.FTZ R241, R186, c[0x0][0x2d0], -R161.reuse ;  /* 0x0000b400baf17a23 */ /* 0x100fe200000108a1 */
[----:B------:R-:W1:Y:S01]  /*fe10*/  MUFU.EX2 R2, R6 ;  /* 0x0000000600027308 */ /* 0x000e620000000800 */
[--C-:B------:R-:W-:Y:S02]  /*fe20*/  FFMA.FTZ R238, R189, c[0x0][0x2d0], -R160.reuse ;  /* 0x0000b400bdee7a23 */ /* 0x100fe400000108a0 */
[----:B------:R-:W-:Y:S01]  /*fe30*/  LDSM.16.MT88.4 R188, [R211+0xb880] ;  /* 0x00b88000d3bc783b */ /* 0x000fe20000004200 */
[--C-:B------:R-:W-:Y:S02]  /*fe40*/  FFMA.FTZ R243, R187, c[0x0][0x2d0], -R160.reuse ;  /* 0x0000b400bbf37a23 */ /* 0x100fe400000108a0 */
[--C-:B------:R-:W-:Y:S02]  /*fe50*/  FFMA.FTZ R240, R185, c[0x0][0x2d0], -R161.reuse ;  /* 0x0000b400b9f07a23 */ /* 0x100fe400000108a1 */
[----:B------:R-:W-:Y:S02]  /*fe60*/  FFMA.FTZ R161, R184, c[0x0][0x2d0], -R161 ;  /* 0x0000b400b8a17a23 */ /* 0x000fe400000108a1 */
[----:B------:R-:W2:Y:S01]  /*fe70*/  MUFU.EX2 R0, R0 ;  /* 0x0000000000007308 */ /* 0x000ea20000000800 */
[----:B------:R-:W-:Y:S01]  /*fe80*/  LDSM.16.MT88.4 R184, [R204+0xa880] ;  /* 0x00a88000ccb8783b */ /* 0x000fe20000004200 */
[--C-:B------:R-:W-:Y:S02]  /*fe90*/  FFMA.FTZ R151, R151, c[0x0][0x2d0], -R160.reuse ;  /* 0x0000b40097977a23 */ /* 0x100fe400000108a0 */
[----:B------:R-:W-:Y:S06]  /*fea0*/  FFMA.FTZ R160, R150, c[0x0][0x2d0], -R160 ;  /* 0x0000b40096a07a23 */ /* 0x000fec00000108a0 */
[----:B------:R-:W-:Y:S01]  /*feb0*/  MUFU.EX2 R237, R237 ;  /* 0x000000ed00ed7308 */ /* 0x000fe20000000800 */
[----:B-1----:R-:W-:Y:S01]  /*fec0*/  FMUL.FTZ R4, R2, R144 ;  /* 0x0000009002047220 */ /* 0x002fe20000410000 */
[----:B------:R-:W-:Y:S01]  /*fed0*/  F2FP.BF16.PACK_AB R144, R234, R239 ;  /* 0x000000efea90723e */ /* 0x000fe200000010ff */
[C---:B------:R-:W-:Y:S02]  /*fee0*/  FMUL.FTZ R5, R2.reuse, R145 ;  /* 0x0000009102057220 */ /* 0x040fe40000410000 */
[C---:B------:R-:W-:Y:S05]  /*fef0*/  FMUL.FTZ R8, R2.reuse, R140 ;  /* 0x0000008c02087220 */ /* 0x040fea0000410000 */
[----:B------:R-:W1:Y:S01]  /*ff00*/  MUFU.EX2 R232, R232 ;  /* 0x000000e800e87308 */ /* 0x000e620000000800 */
[C---:B------:R-:W-:Y:S02]  /*ff10*/  FMUL.FTZ R9, R2.reuse, R141 ;  /* 0x0000008d02097220 */ /* 0x040fe40000410000 */
[----:B------:R-:W-:Y:S02]  /*ff20*/  FMUL.FTZ R16, R2, R132 ;  /* 0x0000008402107220 */ /* 0x000fe40000410000 */
[C---:B--2---:R-:W-:Y:S02]  /*ff30*/  FMUL.FTZ R6, R0.reuse, R146 ;  /* 0x0000009200067220 */ /* 0x044fe40000410000 */
[C---:B------:R-:W-:Y:S02]  /*ff40*/  FMUL.FTZ R7, R0.reuse, R147 ;  /* 0x0000009300077220 */ /* 0x040fe40000410000 */
[C---:B------:R-:W-:Y:S01]  /*ff50*/  FMUL.FTZ R10, R0.reuse, R142 ;  /* 0x0000008e000a7220 */ /* 0x040fe20000410000 */
[----:B------:R-:W-:Y:S01]  /*ff60*/  MUFU.EX2 R235, R235 ;  /* 0x000000eb00eb7308 */ /* 0x000fe20000000800 */
[----:B------:R-:W-:Y:S02]  /*ff70*/  FMUL.FTZ R11, R0, R143 ;  /* 0x0000008f000b7220 */ /* 0x000fe40000410000 */
[----:B------:R-:W-:Y:S01]  /*ff80*/  LDSM.16.MT88.4 R140, [R206+0x9080] ;  /* 0x00908000ce8c783b */ /* 0x000fe20000004200 */
[----:B------:R-:W-:Y:S02]  /*ff90*/  FMUL.FTZ R17, R2, R133 ;  /* 0x0000008502117220 */ /* 0x000fe40000410000 */
[C---:B------:R-:W-:Y:S02]  /*ffa0*/  FMUL.FTZ R18, R0.reuse, R134 ;  /* 0x0000008600127220 */ /* 0x040fe40000410000 */
[----:B------:R-:W-:Y:S02]  /*ffb0*/  FMUL.FTZ R19, R0, R135 ;  /* 0x0000008700137220 */ /* 0x000fe40000410000 */
[----:B------:R-:W2:Y:S01]  /*ffc0*/  MUFU.EX2 R230, R230 ;  /* 0x000000e600e67308 */ /* 0x000ea20000000800 */
[----:B------:R-:W-:Y:S01]  /*ffd0*/  LDSM.16.MT88.4 R132, [R211+0x9080] ;  /* 0x00908000d384783b */ /* 0x000fe20000004200 */
[----:B------:R-:W-:Y:S01]  /*ffe0*/  FMUL.FTZ R20, R2, R20 ;  /* 0x0000001402147220 */ /* 0x000fe20000410000 */
[----:B-1----:R-:W-:Y:S01]  /*fff0*/  F2FP.BF16.PACK_AB R146, R232, R237 ;  /* 0x000000ede892723e */ /* 0x002fe200000010ff */
[----:B------:R-:W-:Y:S02]  /*10000*/  FMUL.FTZ R21, R2, R21 ;  /* 0x0000001502157220 */ /* 0x000fe40000410000 */
[C---:B------:R-:W-:Y:S02]  /*10010*/  FMUL.FTZ R22, R0.reuse, R22 ;  /* 0x0000001600167220 */ /* 0x040fe40000410000 */
[----:B------:R-:W-:Y:S02]  /*10020*/  FMUL.FTZ R23, R0, R23 ;  /* 0x0000001700177220 */ /* 0x000fe40000410000 */
[----:B------:R-:W-:Y:S01]  /*10030*/  MUFU.EX2 R233, R233 ;  /* 0x000000e900e97308 */ /* 0x000fe20000000800 */
[C---:B------:R-:W-:Y:S02]  /*10040*/  FMUL.FTZ R24, R2.reuse, R24 ;  /* 0x0000001802187220 */ /* 0x040fe40000410000 */
[----:B------:R-:W-:Y:S02]  /*10050*/  FMUL.FTZ R25, R2, R25 ;  /* 0x0000001902197220 */ /* 0x000fe40000410000 */
[C---:B------:R-:W-:Y:S02]  /*10060*/  FMUL.FTZ R26, R0.reuse, R26 ;  /* 0x0000001a001a7220 */ /* 0x040fe40000410000 */
[----:B------:R-:W-:Y:S02]  /*10070*/  FMUL.FTZ R27, R0, R27 ;  /* 0x0000001b001b7220 */ /* 0x000fe40000410000 */
[C---:B------:R-:W-:Y:S01]  /*10080*/  FMUL.FTZ R28, R2.reuse, R28 ;  /* 0x0000001c021c7220 */ /* 0x040fe20000410000 */
[----:B------:R-:W1:Y:S01]  /*10090*/  MUFU.EX2 R228, R228 ;  /* 0x000000e400e47308 */ /* 0x000e620000000800 */
[----:B------:R-:W-:Y:S02]  /*100a0*/  FMUL.FTZ R29, R2, R29 ;  /* 0x0000001d021d7220 */ /* 0x000fe40000410000 */
[----:B------:R-:W-:Y:S01]  /*100b0*/  FMUL.FTZ R30, R0, R30 ;  /* 0x0000001e001e7220 */ /* 0x000fe20000410000 */
[----:B--2---:R-:W-:Y:S01]  /*100c0*/  F2FP.BF16.PACK_AB R145, R230, R235 ;  /* 0x000000ebe691723e */ /* 0x004fe200000010ff */
[----:B------:R-:W-:Y:S02]  /*100d0*/  FMUL.FTZ R31, R0, R31 ;  /* 0x0000001f001f7220 */ /* 0x000fe40000410000 */
[C---:B------:R-:W-:Y:S02]  /*100e0*/  FMUL.FTZ R32, R2.reuse, R32 ;  /* 0x0000002002207220 */ /* 0x040fe40000410000 */
[----:B------:R-:W-:Y:S01]  /*100f0*/  FMUL.FTZ R33, R2, R33 ;  /* 0x0000002102217220 */ /* 0x000fe20000410000 */
[----:B------:R-:W-:Y:S01]  /*10100*/  MUFU.EX2 R245, R161 ;  /* 0x000000a100f57308 */ /* 0x000fe20000000800 */
[C---:B------:R-:W-:Y:S02]  /*10110*/  FMUL.FTZ R34, R0.reuse, R34 ;  /* 0x0000002200227220 */ /* 0x040fe40000410000 */
[----:B------:R-:W-:Y:S02]  /*10120*/  FMUL.FTZ R35, R0, R35 ;  /* 0x0000002300237220 */ /* 0x000fe40000410000 */
[C---:B------:R-:W-:Y:S02]  /*10130*/  FMUL.FTZ R36, R2.reuse, R36 ;  /* 0x0000002402247220 */ /* 0x040fe40000410000 */
[----:B------:R-:W-:Y:S02]  /*10140*/  FMUL.FTZ R37, R2, R37 ;  /* 0x0000002502257220 */ /* 0x000fe40000410000 */
[C---:B------:R-:W-:Y:S01]  /*10150*/  FMUL.FTZ R38, R0.reuse, R38 ;  /* 0x0000002600267220 */ /* 0x040fe20000410000 */
[----:B------:R2:W-:Y:S01]  /*10160*/  MUFU.EX2 R150, R160 ;  /* 0x000000a000967308 */ /* 0x0005e20000000800 */
[----:B------:R-:W-:Y:S02]  /*10170*/  FMUL.FTZ R39, R0, R39 ;  /* 0x0000002700277220 */ /* 0x000fe40000410000 */
[----:B------:R-:W-:Y:S01]  /*10180*/  FMUL.FTZ R40, R2, R40 ;  /* 0x0000002802287220 */ /* 0x000fe20000410000 */
[----:B-1----:R-:W-:Y:S01]  /*10190*/  F2FP.BF16.PACK_AB R147, R228, R233 ;  /* 0x000000e9e493723e */ /* 0x002fe200000010ff */
[----:B------:R-:W-:Y:S02]  /*101a0*/  FMUL.FTZ R41, R2, R41 ;  /* 0x0000002902297220 */ /* 0x000fe40000410000 */
[C---:B------:R-:W-:Y:S02]  /*101b0*/  FMUL.FTZ R42, R0.reuse, R42 ;  /* 0x0000002a002a7220 */ /* 0x040fe40000410000 */
[----:B------:R-:W-:Y:S01]  /*101c0*/  FMUL.FTZ R43, R0, R43 ;  /* 0x0000002b002b7220 */ /* 0x000fe20000410000 */
[----:B------:R-:W-:Y:S01]  /*101d0*/  MUFU.EX2 R236, R236 ;  /* 0x000000ec00ec7308 */ /* 0x000fe20000000800 */
[C---:B------:R-:W-:Y:S05]  /*101e0*/  HMMA.16816.F32.BF16 R4, R144.reuse, R12, R4 ;  /* 0x0000000c9004723c */ /* 0x040fea0000041804 */
[C---:B------:R-:W-:Y:S02]  /*101f0*/  FMUL.FTZ R44, R2.reuse, R44 ;  /* 0x0000002c022c7220 */ /* 0x040fe40000410000 */
[C---:B------:R-:W-:Y:S01]  /*10200*/  FMUL.FTZ R12, R2.reuse, R136 ;  /* 0x00000088020c7220 */ /* 0x040fe20000410000 */
[C---:B------:R-:W-:Y:S01]  /*10210*/  HMMA.16816.F32.BF16 R8, R144.reuse, R14, R8 ;  /* 0x0000000e9008723c */ /* 0x040fe20000041808 */
[----:B------:R-:W1:Y:S03]  /*10220*/  MUFU.EX2 R241, R241 ;  /* 0x000000f100f17308 */ /* 0x000e660000000800 */
[C---:B------:R-:W-:Y:S01]  /*10230*/  FMUL.FTZ R13, R2.reuse, R137 ;  /* 0x00000089020d7220 */ /* 0x040fe20000410000 */
[----:B--2---:R-:W-:Y:S01]  /*10240*/  LDSM.16.MT88.4 R160, [R205+0x8880] ;  /* 0x00888000cda0783b */ /* 0x004fe20000004200 */
[----:B------:R-:W-:Y:S02]  /*10250*/  FMUL.FTZ R45, R2, R45 ;  /* 0x0000002d022d7220 */ /* 0x000fe40000410000 */
[C---:B------:R-:W-:Y:S03]  /*10260*/  FMUL.FTZ R14, R0.reuse, R138 ;  /* 0x0000008a000e7220 */ /* 0x040fe60000410000 */
[----:B------:R-:W-:Y:S01]  /*10270*/  MUFU.EX2 R238, R238 ;  /* 0x000000ee00ee7308 */ /* 0x000fe20000000800 */
[C---:B------:R-:W-:Y:S02]  /*10280*/  FMUL.FTZ R15, R0.reuse, R139 ;  /* 0x0000008b000f7220 */ /* 0x040fe40000410000 */
[----:B------:R-:W2:Y:S01]  /*10290*/  LDSM.16.MT88.4 R136, [R204+0x8080] ;  /* 0x00808000cc88783b */ /* 0x000ea20000004200 */
[C---:B------:R-:W-:Y:S02]  /*102a0*/  FMUL.FTZ R46, R0.reuse, R46 ;  /* 0x0000002e002e7220 */ /* 0x040fe40000410000 */
[----:B------:R-:W-:Y:S02]  /*102b0*/  FMUL.FTZ R47, R0, R47 ;  /* 0x0000002f002f7220 */ /* 0x000fe40000410000 */
[C---:B------:R-:W-:Y:S02]  /*102c0*/  HMMA.16816.F32.BF16 R12, R144.reuse, R152, R12 ;  /* 0x00000098900c723c */ /* 0x040fe4000004180c */
[----:B------:R-:W3:Y:S01]  /*102d0*/  MUFU.EX2 R243, R243 ;  /* 0x000000f300f37308 */ /* 0x000ee20000000800 */
[C---:B------:R-:W-:Y:S02]  /*102e0*/  FMUL.FTZ R48, R2.reuse, R48 ;  /* 0x0000003002307220 */ /* 0x040fe40000410000 */
[----:B------:R-:W-:Y:S02]  /*102f0*/  FMUL.FTZ R49, R2, R49 ;  /* 0x0000003102317220 */ /* 0x000fe40000410000 */
[C---:B------:R-:W-:Y:S01]  /*10300*/  FMUL.FTZ R50, R0.reuse, R50 ;  /* 0x0000003200327220 */ /* 0x040fe20000410000 */
[C---:B------:R-:W-:Y:S04]  /*10310*/  HMMA.16816.F32.BF16 R16, R144.reuse, R154, R16 ;  /* 0x0000009a9010723c */ /* 0x040fe80000041810 */
[----:B------:R-:W-:Y:S01]  /*10320*/  FMUL.FTZ R51, R0, R51 ;  /* 0x0000003300337220 */ /* 0x000fe20000410000 */
[----:B-1----:R-:W-:Y:S01]  /*10330*/  F2FP.BF16.PACK_AB R152, R241, R236 ;  /* 0x000000ecf198723e */ /* 0x002fe200000010ff */
[C---:B------:R-:W-:Y:S01]  /*10340*/  FMUL.FTZ R52, R2.reuse, R52 ;  /* 0x0000003402347220 */ /* 0x040fe20000410000 */
[----:B------:R-:W1:Y:S01]  /*10350*/  MUFU.EX2 R240, R240 ;  /* 0x000000f000f07308 */ /* 0x000e620000000800 */
[C---:B------:R-:W-:Y:S04]  /*10360*/  HMMA.16816.F32.BF16 R20, R144.reuse, R156, R20 ;  /* 0x0000009c9014723c */ /* 0x040fe80000041814 */
[----:B------:R-:W-:Y:S02]  /*10370*/  FMUL.FTZ R53, R2, R53 ;  /* 0x0000003502357220 */ /* 0x000fe40000410000 */
[C---:B------:R-:W-:Y:S02]  /*10380*/  FMUL.FTZ R54, R0.reuse, R54 ;  /* 0x0000003600367220 */ /* 0x040fe40000410000 */
[C---:B------:R-:W-:Y:S01]  /*10390*/  HMMA.16816.F32.BF16 R24, R144.reuse, R158, R24 ;  /* 0x0000009e9018723c */ /* 0x040fe20000041818 */
[----:B------:R-:W-:Y:S01]  /*103a0*/  LDSM.16.MT88.4 R156, [R206+0x8880] ;  /* 0x00888000ce9c783b */ /* 0x000fe20000004200 */
[----:B------:R-:W4:Y:S02]  /*103b0*/  MUFU.EX2 R151, R151 ;  /* 0x0000009700977308 */ /* 0x000f240000000800 */
[----:B------:R-:W-:Y:S01]  /*103c0*/  FMUL.FTZ R55, R0, R55 ;  /* 0x0000003700377220 */ /* 0x000fe20000410000 */
[----:B---3--:R-:W-:Y:S01]  /*103d0*/  F2FP.BF16.PACK_AB R153, R243, R238 ;  /* 0x000000eef399723e */ /* 0x008fe200000010ff */
[C---:B------:R-:W-:Y:S02]  /*103e0*/  FMUL.FTZ R56, R2.reuse, R56 ;  /* 0x0000003802387220 */ /* 0x040fe40000410000 */
[----:B------:R-:W-:Y:S01]  /*103f0*/  FMUL.FTZ R57, R2, R57 ;  /* 0x0000003902397220 */ /* 0x000fe20000410000 */
[C---:B--2---:R-:W-:Y:S03]  /*10400*/  HMMA.16816.F32.BF16 R28, R144.reuse, R136, R28 ;  /* 0x00000088901c723c */ /* 0x044fe6000004181c */
[C---:B------:R-:W-:Y:S01]  /*10410*/  FMUL.FTZ R58, R0.reuse, R58 ;  /* 0x0000003a003a7220 */ /* 0x040fe20000410000 */
[----:B-1----:R-:W-:Y:S01]  /*10420*/  F2FP.BF16.PACK_AB R154, R245, R240 ;  /* 0x000000f0f59a723e */ /* 0x002fe200000010ff */
[----:B------:R-:W-:Y:S02]  /*10430*/  FMUL.FTZ R59, R0, R59 ;  /* 0x0000003b003b7220 */ /* 0x000fe40000410000 */
[C---:B------:R-:W-:Y:S01]  /*10440*/  FMUL.FTZ R60, R2.reuse, R60 ;  /* 0x0000003c023c7220 */ /* 0x040fe20000410000 */
[C---:B------:R-:W-:Y:S01]  /*10450*/  HMMA.16816.F32.BF16 R32, R144.reuse, R138, R32 ;  /* 0x0000008a9020723c */ /* 0x040fe20000041820 */
[----:B------:R-:W1:Y:S03]  /*10460*/  LDSM.16.MT88.4 R136, [R205+0x9080] ;  /* 0x00908000cd88783b */ /* 0x000e660000004200 */
[----:B------:R-:W-:Y:S02]  /*10470*/  FMUL.FTZ R61, R2, R61 ;  /* 0x0000003d023d7220 */ /* 0x000fe40000410000 */
[----:B------:R-:W-:Y:S01]  /*10480*/  FMUL.FTZ R62, R0, R62 ;  /* 0x0000003e003e7220 */ /* 0x000fe20000410000 */
[----:B----4-:R-:W-:Y:S01]  /*10490*/  F2FP.BF16.PACK_AB R155, R150, R151 ;  /* 0x00000097969b723e */ /* 0x010fe200000010ff */
[C---:B------:R-:W-:Y:S04]  /*104a0*/  HMMA.16816.F32.BF16 R36, R144.reuse, R132, R36 ;  /* 0x000000849024723c */ /* 0x040fe80000041824 */
[----:B------:R-:W-:Y:S02]  /*104b0*/  FMUL.FTZ R63, R0, R63 ;  /* 0x0000003f003f7220 */ /* 0x000fe40000410000 */
[C---:B------:R-:W-:Y:S02]  /*104c0*/  FMUL.FTZ R64, R2.reuse, R64 ;  /* 0x0000004002407220 */ /* 0x040fe40000410000 */
[C---:B------:R-:W-:Y:S01]  /*104d0*/  HMMA.16816.F32.BF16 R40, R144.reuse, R134, R40 ;  /* 0x000000869028723c */ /* 0x040fe20000041828 */
[----:B------:R-:W2:Y:S03]  /*104e0*/  LDSM.16.MT88.4 R132, [R204+0x9080] ;  /* 0x00908000cc84783b */ /* 0x000ea60000004200 */
[----:B------:R-:W-:Y:S02]  /*104f0*/  FMUL.FTZ R65, R2, R65 ;  /* 0x0000004102417220 */ /* 0x000fe40000410000 */
[C---:B------:R-:W-:Y:S02]  /*10500*/  FMUL.FTZ R66, R0.reuse, R66 ;  /* 0x0000004200427220 */ /* 0x040fe40000410000 */
[C---:B------:R-:W-:Y:S04]  /*10510*/  HMMA.16816.F32.BF16 R44, R144.reuse, R140, R44 ;  /* 0x0000008c902c723c */ /* 0x040fe8000004182c */
[----:B------:R-:W-:Y:S02]  /*10520*/  FMUL.FTZ R67, R0, R67 ;  /* 0x0000004300437220 */ /* 0x000fe40000410000 */
[C---:B------:R-:W-:Y:S02]  /*10530*/  FMUL.FTZ R68, R2.reuse, R68 ;  /* 0x0000004402447220 */ /* 0x040fe40000410000 */
[C---:B------:R-:W-:Y:S01]  /*10540*/  HMMA.16816.F32.BF16 R48, R144.reuse, R142, R48 ;  /* 0x0000008e9030723c */ /* 0x040fe20000041830 */
[----:B------:R-:W3:Y:S03]  /*10550*/  LDSM.16.MT88.4 R140, [R211+0xa080] ;  /* 0x00a08000d38c783b */ /* 0x000ee60000004200 */
[----:B------:R-:W-:Y:S02]  /*10560*/  FMUL.FTZ R69, R2, R69 ;  /* 0x0000004502457220 */ /* 0x000fe40000410000 */
[C---:B------:R-:W-:Y:S02]  /*10570*/  FMUL.FTZ R70, R0.reuse, R70 ;  /* 0x0000004600467220 */ /* 0x040fe40000410000 */
[----:B------:R-:W-:Y:S01]  /*10580*/  FMUL.FTZ R71, R0, R71 ;  /* 0x0000004700477220 */ /* 0x000fe20000410000 */
[C---:B-1----:R-:W-:Y:S03]  /*10590*/  HMMA.16816.F32.BF16 R52, R144.reuse, R136, R52 ;  /* 0x000000889034723c */ /* 0x042fe60000041834 */
[C---:B------:R-:W-:Y:S02]  /*105a0*/  FMUL.FTZ R72, R2.reuse, R72 ;  /* 0x0000004802487220 */ /* 0x040fe40000410000 */
[----:B------:R-:W-:Y:S02]  /*105b0*/  FMUL.FTZ R73, R2, R73 ;  /* 0x0000004902497220 */ /* 0x000fe40000410000 */
[C---:B------:R-:W-:Y:S01]  /*105c0*/  FMUL.FTZ R74, R0.reuse, R74 ;  /* 0x0000004a004a7220 */ /* 0x040fe20000410000 */
[C---:B------:R-:W-:Y:S01]  /*105d0*/  HMMA.16816.F32.BF16 R56, R144.reuse, R138, R56 ;  /* 0x0000008a9038723c */ /* 0x040fe20000041838 */
[----:B------:R-:W1:Y:S03]  /*105e0*/  LDSM.16.MT88.4 R136, [R206+0xa080] ;  /* 0x00a08000ce88783b */ /* 0x000e660000004200 */
[----:B------:R-:W-:Y:S02]  /*105f0*/  FMUL.FTZ R75, R0, R75 ;  /* 0x0000004b004b7220 */ /* 0x000fe40000410000 */
[C---:B------:R-:W-:Y:S02]  /*10600*/  FMUL.FTZ R76, R2.reuse, R76 ;  /* 0x0000004c024c7220 */ /* 0x040fe40000410000 */
[C---:B--2---:R-:W-:Y:S04]  /*10610*/  HMMA.16816.F32.BF16 R60, R144.reuse, R132, R60 ;  /* 0x00000084903c723c */ /* 0x044fe8000004183c */
[----:B------:R-:W-:Y:S02]  /*10620*/  FMUL.FTZ R77, R2, R77 ;  /* 0x0000004d024d7220 */ /* 0x000fe40000410000 */
[C---:B------:R-:W-:Y:S02]  /*10630*/  FMUL.FTZ R78, R0.reuse, R78 ;  /* 0x0000004e004e7220 */ /* 0x040fe40000410000 */
[C---:B------:R-:W-:Y:S01]  /*10640*/  HMMA.16816.F32.BF16 R64, R144.reuse, R134, R64 ;  /* 0x000000869040723c */ /* 0x040fe20000041840 */
[----:B------:R-:W2:Y:S03]  /*10650*/  LDSM.16.MT88.4 R132, [R205+0xa080] ;  /* 0x00a08000cd84783b */ /* 0x000ea60000004200 */
[----:B------:R-:W-:Y:S02]  /*10660*/  FMUL.FTZ R79, R0, R79 ;  /* 0x0000004f004f7220 */ /* 0x000fe40000410000 */
[C---:B------:R-:W-:Y:S02]  /*10670*/  FMUL.FTZ R80, R2.reuse, R80 ;  /* 0x0000005002507220 */ /* 0x040fe40000410000 */
[C---:B---3--:R-:W-:Y:S04]  /*10680*/  HMMA.16816.F32.BF16 R68, R144.reuse, R140, R68 ;  /* 0x0000008c9044723c */ /* 0x048fe80000041844 */
        /* <DEDUP_REMOVED lines=18> */
[----:B------:R-:W-:Y:S03]  /*107b0*/  FMUL.FTZ R93, R2, R93 ;  /* 0x0000005d025d7220 */ /* 0x000fe60000410000 */
[C---:B------:R-:W-:Y:S01]  /*107c0*/  HMMA.16816.F32.BF16 R88, R144.reuse, R134, R88 ;  /* 0x000000869058723c */ /* 0x040fe20000041858 */
[----:B------:R-:W2:Y:S02]  /*107d0*/  LDSM.16.MT88.4 R132, [R206+0xb080] ;  /* 0x00b08000ce84783b */ /* 0x000ea40000004200 */
[C---:B------:R-:W-:Y:S02]  /*107e0*/  FMUL.FTZ R94, R0.reuse, R94 ;  /* 0x0000005e005e7220 */ /* 0x040fe40000410000 */
[----:B------:R-:W-:Y:S02]  /*107f0*/  FMUL.FTZ R95, R0, R95 ;  /* 0x0000005f005f7220 */ /* 0x000fe40000410000 */
[C---:B------:R-:W-:Y:S02]  /*10800*/  FMUL.FTZ R96, R2.reuse, R96 ;  /* 0x0000006002607220 */ /* 0x040fe40000410000 */
[----:B------:R-:W-:Y:S03]  /*10810*/  FMUL.FTZ R97, R2, R97 ;  /* 0x0000006102617220 */ /* 0x000fe60000410000 */
[C---:B---3--:R-:W-:Y:S03]  /*10820*/  HMMA.16816.F32.BF16 R92, R144.reuse, R140, R92 ;  /* 0x0000008c905c723c */ /* 0x048fe6000004185c */
[C---:B------:R-:W-:Y:S02]  /*10830*/  FMUL.FTZ R98, R0.reuse, R98 ;  /* 0x0000006200627220 */ /* 0x040fe40000410000 */
[----:B------:R-:W-:Y:S02]  /*10840*/  FMUL.FTZ R99, R0, R99 ;  /* 0x0000006300637220 */ /* 0x000fe40000410000 */
[C---:B------:R-:W-:Y:S02]  /*10850*/  FMUL.FTZ R100, R2.reuse, R100 ;  /* 0x0000006402647220 */ /* 0x040fe40000410000 */
[----:B------:R-:W-:Y:S03]  /*10860*/  FMUL.FTZ R101, R2, R101 ;  /* 0x0000006502657220 */ /* 0x000fe60000410000 */
[C---:B------:R-:W-:Y:S01]  /*10870*/  HMMA.16816.F32.BF16 R96, R144.reuse, R142, R96 ;  /* 0x0000008e9060723c */ /* 0x040fe20000041860 */
[----:B------:R-:W3:Y:S02]  /*10880*/  LDSM.16.MT88.4 R140, [R205+0xb080] ;  /* 0x00b08000cd8c783b */ /* 0x000ee40000004200 */
[C---:B------:R-:W-:Y:S02]  /*10890*/  FMUL.FTZ R102, R0.reuse, R102 ;  /* 0x0000006600667220 */ /* 0x040fe40000410000 */
[----:B------:R-:W-:Y:S02]  /*108a0*/  FMUL.FTZ R103, R0, R103 ;  /* 0x0000006700677220 */ /* 0x000fe40000410000 */
[C---:B------:R-:W-:Y:S02]  /*108b0*/  FMUL.FTZ R104, R2.reuse, R104 ;  /* 0x0000006802687220 */ /* 0x040fe40000410000 */
[----:B------:R-:W-:Y:S03]  /*108c0*/  FMUL.FTZ R105, R2, R105 ;  /* 0x0000006902697220 */ /* 0x000fe60000410000 */
[C---:B-1----:R-:W-:Y:S03]  /*108d0*/  HMMA.16816.F32.BF16 R100, R144.reuse, R136, R100 ;  /* 0x000000889064723c */ /* 0x042fe60000041864 */
[C---:B------:R-:W-:Y:S02]  /*108e0*/  FMUL.FTZ R106, R0.reuse, R106 ;  /* 0x0000006a006a7220 */ /* 0x040fe40000410000 */
[----:B------:R-:W-:Y:S02]  /*108f0*/  FMUL.FTZ R107, R0, R107 ;  /* 0x0000006b006b7220 */ /* 0x000fe40000410000 */
[C---:B------:R-:W-:Y:S02]  /*10900*/  FMUL.FTZ R108, R2.reuse, R108 ;  /* 0x0000006c026c7220 */ /* 0x040fe40000410000 */
[----:B------:R-:W-:Y:S03]  /*10910*/  FMUL.FTZ R109, R2, R109 ;  /* 0x0000006d026d7220 */ /* 0x000fe60000410000 */
[C---:B------:R-:W-:Y:S01]  /*10920*/  HMMA.16816.F32.BF16 R104, R144.reuse, R138, R104 ;  /* 0x0000008a9068723c */ /* 0x040fe20000041868 */
[----:B------:R-:W1:Y:S02]  /*10930*/  LDSM.16.MT88.4 R136, [R204+0xb080] ;  /* 0x00b08000cc88783b */ /* 0x000e640000004200 */
[C---:B------:R-:W-:Y:S02]  /*10940*/  FMUL.FTZ R110, R0.reuse, R110 ;  /* 0x0000006e006e7220 */ /* 0x040fe40000410000 */
[----:B------:R-:W-:Y:S02]  /*10950*/  FMUL.FTZ R111, R0, R111 ;  /* 0x0000006f006f7220 */ /* 0x000fe40000410000 */
[C---:B------:R-:W-:Y:S02]  /*10960*/  FMUL.FTZ R112, R2.reuse, R112 ;  /* 0x0000007002707220 */ /* 0x040fe40000410000 */
[----:B------:R-:W-:Y:S03]  /*10970*/  FMUL.FTZ R113, R2, R113 ;  /* 0x0000007102717220 */ /* 0x000fe60000410000 */
[C---:B--2---:R-:W-:Y:S03]  /*10980*/  HMMA.16816.F32.BF16 R108, R144.reuse, R132, R108 ;  /* 0x00000084906c723c */ /* 0x044fe6000004186c */
[C---:B------:R-:W-:Y:S02]  /*10990*/  FMUL.FTZ R114, R0.reuse, R114 ;  /* 0x0000007200727220 */ /* 0x040fe40000410000 */
        /* <DEDUP_REMOVED lines=14> */
[C---:B------:R-:W-:Y:S03]  /*10a80*/  HMMA.16816.F32.BF16 R120, R144.reuse, R142, R120 ;  /* 0x0000008e9078723c */ /* 0x040fe60000041878 */
[C---:B------:R-:W-:Y:S02]  /*10a90*/  FMUL.FTZ R126, R0.reuse, R126 ;  /* 0x0000007e007e7220 */ /* 0x040fe40000410000 */
[----:B------:R-:W-:Y:S02]  /*10aa0*/  FMUL.FTZ R127, R0, R127 ;  /* 0x0000007f007f7220 */ /* 0x000fe40000410000 */
[C---:B------:R-:W-:Y:S02]  /*10ab0*/  FMUL.FTZ R128, R2.reuse, R128 ;  /* 0x0000008002807220 */ /* 0x040fe40000410000 */
[----:B------:R-:W-:Y:S03]  /*10ac0*/  FMUL.FTZ R129, R2, R129 ;  /* 0x0000008102817220 */ /* 0x000fe60000410000 */
[C---:B-1----:R-:W-:Y:S03]  /*10ad0*/  HMMA.16816.F32.BF16 R124, R144.reuse, R136, R124 ;  /* 0x00000088907c723c */ /* 0x042fe6000004187c */
[C---:B------:R-:W-:Y:S02]  /*10ae0*/  FMUL.FTZ R130, R0.reuse, R130 ;  /* 0x0000008200827220 */ /* 0x040fe40000410000 */
[----:B------:R-:W-:Y:S02]  /*10af0*/  FMUL.FTZ R131, R0, R131 ;  /* 0x0000008300837220 */ /* 0x000fe40000410000 */
[----:B------:R-:W-:Y:S02]  /*10b00*/  FFMA.FTZ R239, R2, R231, R239 ;  /* 0x000000e702ef7223 */ /* 0x000fe400000100ef */
[----:B------:R-:W-:Y:S03]  /*10b10*/  FFMA.FTZ R235, R0, R229, R235 ;  /* 0x000000e500eb7223 */ /* 0x000fe600000100eb */
[----:B------:R-:W-:Y:S03]  /*10b20*/  HMMA.16816.F32.BF16 R128, R144, R138, R128 ;  /* 0x0000008a9080723c */ /* 0x000fe60000041880 */
[----:B------:R-:W-:Y:S01]  /*10b30*/  MOV R0, R3 ;  /* 0x0000000300007202 */ /* 0x000fe20000000f00 */
[----:B------:R-:W-:Y:S02]  /*10b40*/  FADD.FTZ R234, R234, R239 ;  /* 0x000000efeaea7221 */ /* 0x000fe40000010000 */
[----:B------:R-:W-:Y:S02]  /*10b50*/  FADD.FTZ R230, R230, R235 ;  /* 0x000000ebe6e67221 */ /* 0x000fe40000010000 */
[C---:B--2---:R-:W-:Y:S01]  /*10b60*/  HMMA.16816.F32.BF16 R144, R152.reuse, R132, R4 ;  /* 0x000000849890723c */ /* 0x044fe20000041804 */
[----:B------:R-:W1:Y:S07]  /*10b70*/  LDSM.16.MT88.4 R4, [R204+0x8880] ;  /* 0x00888000cc04783b */ /* 0x000e6e0000004200 */
[C---:B------:R-:W-:Y:S01]  /*10b80*/  HMMA.16816.F32.BF16 R140, R152.reuse, R134, R8 ;  /* 0x00000086988c723c */ /* 0x040fe20000041808 */
[----:B------:R-:W2:Y:S07]  /*10b90*/  LDSM.16.MT88.4 R8, [R205+0x9880] ;  /* 0x00988000cd08783b */ /* 0x000eae0000004200 */
[C---:B------:R-:W-:Y:S01]  /*10ba0*/  HMMA.16816.F32.BF16 R136, R152.reuse, R156, R12 ;  /* 0x0000009c9888723c */ /* 0x040fe2000004180c */
[----:B------:R-:W3:Y:S07]  /*10bb0*/  LDSM.16.MT88.4 R12, [R205+0xa880] ;  /* 0x00a88000cd0c783b */ /* 0x000eee0000004200 */
[C---:B------:R-:W-:Y:S01]  /*10bc0*/  HMMA.16816.F32.BF16 R132, R152.reuse, R158, R16 ;  /* 0x0000009e9884723c */ /* 0x040fe20000041810 */
[----:B------:R-:W4:Y:S07]  /*10bd0*/  LDSM.16.MT88.4 R16, [R205+0xb880] ;  /* 0x00b88000cd10783b */ /* 0x000f2e0000004200 */
[C---:B------:R-:W-:Y:S01]  /*10be0*/  HMMA.16816.F32.BF16 R20, R152.reuse, R160, R20 ;  /* 0x000000a09814723c */ /* 0x040fe20000041814 */
[----:B------:R-:W5:Y:S07]  /*10bf0*/  LDSM.16.MT88.4 R156, [R204+0xb880] ;  /* 0x00b88000cc9c783b */ /* 0x000f6e0000004200 */
[C---:B------:R-:W-:Y:S08]  /*10c00*/  HMMA.16816.F32.BF16 R24, R152.reuse, R162, R24 ;  /* 0x000000a29818723c */ /* 0x040ff00000041818 */
[C---:B-1----:R-:W-:Y:S07]  /*10c10*/  HMMA.16816.F32.BF16 R28, R152.reuse, R4, R28 ;  /* 0x00000004981c723c */ /* 0x042fee000004181c */
[----:B------:R-:W-:Y:S01]  /*10c20*/  FADD.FTZ R5, R237, R234 ;  /* 0x000000eaed057221 */ /* 0x000fe20000010000 */
[C---:B------:R-:W-:Y:S04]  /*10c30*/  HMMA.16816.F32.BF16 R32, R152.reuse, R6, R32 ;  /* 0x000000069820723c */ /* 0x040fe80000041820 */
[----:B------:R-:W-:Y:S03]  /*10c40*/  FADD.FTZ R5, R232, R5 ;  /* 0x00000005e8057221 */ /* 0x000fe60000010000 */
[----:B------:R-:W-:Y:S01]  /*10c50*/  FADD.FTZ R7, R233, R230 ;  /* 0x000000e6e9077221 */ /* 0x000fe20000010000 */
[C---:B------:R-:W-:Y:S04]  /*10c60*/  HMMA.16816.F32.BF16 R36, R152.reuse, R164, R36 ;  /* 0x000000a49824723c */ /* 0x040fe80000041824 */
[----:B------:R-:W-:Y:S02]  /*10c70*/  FADD.FTZ R7, R228, R7 ;  /* 0x00000007e4077221 */ /* 0x000fe40000010000 */
[----:B------:R-:W-:Y:S02]  /*10c80*/  FADD.FTZ R236, R236, R5 ;  /* 0x00000005ecec7221 */ /* 0x000fe40000010000 */
        /* <DEDUP_REMOVED lines=9> */
[C---:B--2---:R-:W-:Y:S04]  /*10d20*/  HMMA.16816.F32.BF16 R52, R152.reuse, R8, R52 ;  /* 0x000000089834723c */ /* 0x044fe80000041834 */
[----:B------:R-:W-:Y:S04]  /*10d30*/  FADD.FTZ R229, R150, R151 ;  /* 0x0000009796e57221 */ /* 0x000fe80000010000 */
[C---:B------:R-:W-:Y:S08]  /*10d40*/  HMMA.16816.F32.BF16 R56, R152.reuse, R10, R56 ;  /* 0x0000000a9838723c */ /* 0x040ff00000041838 */
[C---:B------:R-:W-:Y:S08]  /*10d50*/  HMMA.16816.F32.BF16 R60, R152.reuse, R172, R60 ;  /* 0x000000ac983c723c */ /* 0x040ff0000004183c */
[C---:B------:R-:W-:Y:S08]  /*10d60*/  HMMA.16816.F32.BF16 R64, R152.reuse, R174, R64 ;  /* 0x000000ae9840723c */ /* 0x040ff00000041840 */
[C---:B------:R-:W-:Y:S08]  /*10d70*/  HMMA.16816.F32.BF16 R68, R152.reuse, R176, R68 ;  /* 0x000000b09844723c */ /* 0x040ff00000041844 */
[C---:B------:R-:W-:Y:S08]  /*10d80*/  HMMA.16816.F32.BF16 R72, R152.reuse, R178, R72 ;  /* 0x000000b29848723c */ /* 0x040ff00000041848 */
[C---:B------:R-:W-:Y:S08]  /*10d90*/  HMMA.16816.F32.BF16 R76, R152.reuse, R180, R76 ;  /* 0x000000b4984c723c */ /* 0x040ff0000004184c */
[C---:B------:R-:W-:Y:S08]  /*10da0*/  HMMA.16816.F32.BF16 R80, R152.reuse, R182, R80 ;  /* 0x000000b69850723c */ /* 0x040ff00000041850 */
[C---:B---3--:R-:W-:Y:S08]  /*10db0*/  HMMA.16816.F32.BF16 R84, R152.reuse, R12, R84 ;  /* 0x0000000c9854723c */ /* 0x048ff00000041854 */
[C---:B------:R-:W-:Y:S08]  /*10dc0*/  HMMA.16816.F32.BF16 R88, R152.reuse, R14, R88 ;  /* 0x0000000e9858723c */ /* 0x040ff00000041858 */
[C---:B------:R-:W-:Y:S08]  /*10dd0*/  HMMA.16816.F32.BF16 R92, R152.reuse, R184, R92 ;  /* 0x000000b8985c723c */ /* 0x040ff0000004185c */
[C---:B------:R-:W-:Y:S08]  /*10de0*/  HMMA.16816.F32.BF16 R96, R152.reuse, R186, R96 ;  /* 0x000000ba9860723c */ /* 0x040ff00000041860 */
[C---:B------:R-:W-:Y:S08]  /*10df0*/  HMMA.16816.F32.BF16 R100, R152.reuse, R188, R100 ;  /* 0x000000bc9864723c */ /* 0x040ff00000041864 */
[C---:B------:R-:W-:Y:S08]  /*10e00*/  HMMA.16816.F32.BF16 R104, R152.reuse, R190, R104 ;  /* 0x000000be9868723c */ /* 0x040ff00000041868 */
[C---:B------:R-:W-:Y:S08]  /*10e10*/  HMMA.16816.F32.BF16 R108, R152.reuse, R192, R108 ;  /* 0x000000c0986c723c */ /* 0x040ff0000004186c */
[C---:B------:R-:W-:Y:S08]  /*10e20*/  HMMA.16816.F32.BF16 R112, R152.reuse, R194, R112 ;  /* 0x000000c29870723c */ /* 0x040ff00000041870 */
[C---:B----4-:R-:W-:Y:S08]  /*10e30*/  HMMA.16816.F32.BF16 R116, R152.reuse, R16, R116 ;  /* 0x000000109874723c */ /* 0x050ff00000041874 */
[C---:B------:R-:W-:Y:S08]  /*10e40*/  HMMA.16816.F32.BF16 R120, R152.reuse, R18, R120 ;  /* 0x000000129878723c */ /* 0x040ff00000041878 */
[C---:B-----5:R-:W-:Y:S08]  /*10e50*/  HMMA.16816.F32.BF16 R124, R152.reuse, R156, R124 ;  /* 0x0000009c987c723c */ /* 0x060ff0000004187c */
[----:B------:R-:W-:Y:S01]  /*10e60*/  HMMA.16816.F32.BF16 R128, R152, R158, R128 ;  /* 0x0000009e9880723c */ /* 0x000fe20000041880 */
[----:B------:R-:W-:-:S07]  /*10e70*/  @P0 BRA `(.L_x_142) ;  /* 0xffffe0b000000947 */ /* 0x000fce000383ffff */
.L_x_141:
[----:B------:R-:W1:Y:S01]  /*10e80*/  SHFL.BFLY PT, R6, R231, 0x2, 0x1f ;  /* 0x0c401f00e7067f89 */ /* 0x000e6200000e0000 */
[----:B------:R-:W-:-:S02]  /*10e90*/  MOV R4, RZ ;  /* 0x000000ff00047202 */ /* 0x000fc40000000f00 */
[----:B------:R-:W-:Y:S01]  /*10ea0*/  MOV R2, RZ ;  /* 0x000000ff00027202 */ /* 0x000fe20000000f00 */
[----:B------:R-:W2:Y:S01]  /*10eb0*/  SHFL.BFLY PT, R0, R229, 0x2, 0x1f ;  /* 0x0c401f00e5007f89 */ /* 0x000ea200000e0000 */
[----:B------:R-:W-:Y:S02]  /*10ec0*/  MOV R8, 0xff800000 ;  /* 0xff80000000087802 */ /* 0x000fe40000000f00 */
[----:B------:R-:W-:Y:S01]  /*10ed0*/  PLOP3.LUT P2, PT, PT, PT, PT, 0x8, 0x0 ;  /* 0x000000000000781c */ /* 0x000fe20003f4e170 */
[----:B-1----:R-:W-:Y:S02]  /*10ee0*/  FADD.FTZ R6, R6, R231 ;  /* 0x000000e706067221 */ /* 0x002fe40000010000 */
[----:B--2---:R-:W-:-:S03]  /*10ef0*/  FADD.FTZ R7, R0, R229 ;  /* 0x000000e500077221 */ /* 0x004fc60000010000 */
[----:B------:R-:W1:Y:S04]  /*10f00*/  SHFL.BFLY PT, R5, R6, 0x1, 0x1f ;  /* 0x0c201f0006057f89 */ /* 0x000e6800000e0000 */
[----:B------:R-:W2:Y:S01]  /*10f10*/  SHFL.BFLY PT, R0, R7, 0x1, 0x1f ;  /* 0x0c201f0007007f89 */ /* 0x000ea200000e0000 */
[----:B-1----:R-:W-:Y:S01]  /*10f20*/  FADD.FTZ R5, R6, R5 ;  /* 0x0000000506057221 */ /* 0x002fe20000010000 */
[----:B------:R-:W-:Y:S01]  /*10f30*/  MOV R6, 0xff800000 ;  /* 0xff80000000067802 */ /* 0x000fe20000000f00 */
[----:B--2---:R-:W-:-:S03]  /*10f40*/  FADD.FTZ R0, R0, R7 ;  /* 0x0000000700007221 */ /* 0x004fc60000010000 */
[----:B------:R-:W-:Y:S02]  /*10f50*/  FSETP.NE.FTZ.AND P1, PT, R5, RZ, PT ;  /* 0x000000ff0500720b */ /* 0x000fe40003f35000 */
[----:B------:R-:W-:-:S11]  /*10f60*/  FSETP.NE.FTZ.AND P0, PT, R0, RZ, PT ;  /* 0x000000ff0000720b */ /* 0x000fd60003f15000 */
[----:B------:R-:W1:Y:S01]  /*10f70*/  @P1 MUFU.RCP R4, R5 ;  /* 0x0000000500041308 */ /* 0x000e620000001000 */
[----:B------:R-:W-:Y:S02]  /*10f80*/  @P1 MOV R10, 0x3f317218 ;  /* 0x3f317218000a1802 */ /* 0x000fe40000000f00 */
[----:B------:R-:W-:-:S03]  /*10f90*/  @P0 MOV R9, 0x3f317218 ;  /* 0x3f31721800090802 */ /* 0x000fc60000000f00 */
[----:B------:R-:W-:Y:S02]  /*10fa0*/  @P1 FMUL.FTZ R10, R10, c[0x0][0x2d0] ;  /* 0x0000b4000a0a1a20 */ /* 0x000fe40000410000 */
[----:B------:R-:W-:Y:S01]  /*10fb0*/  @P0 MUFU.RCP R2, R0 ;  /* 0x0000000000020308 */ /* 0x000fe20000001000 */
[----:B------:R-:W-:-:S07]  /*10fc0*/  @P0 FMUL.FTZ R9, R9, c[0x0][0x2d0] ;  /* 0x0000b40009090a20 */ /* 0x000fce0000410000 */
[----:B------:R-:W2:Y:S01]  /*10fd0*/  @P1 MUFU.LG2 R5, R5 ;  /* 0x0000000500051308 */ /* 0x000ea20000000c00 */
[C---:B-1----:R-:W-:Y:S02]  /*10fe0*/  FMUL.FTZ R144, R4.reuse, R144 ;  /* 0x0000009004907220 */ /* 0x042fe40000410000 */
[C---:B------:R-:W-:Y:S02]  /*10ff0*/  FMUL.FTZ R145, R4.reuse, R145 ;  /* 0x0000009104917220 */ /* 0x040fe40000410000 */
[C---:B------:R-:W-:Y:S02]  /*11000*/  FMUL.FTZ R140, R4.reuse, R140 ;  /* 0x0000008c048c7220 */ /* 0x040fe40000410000 */
[C---:B------:R-:W-:Y:S01]  /*11010*/  FMUL.FTZ R141, R4.reuse, R141 ;  /* 0x0000008d048d7220 */ /* 0x040fe20000410000 */
[----:B------:R-:W1:Y:S01]  /*11020*/  @P0 MUFU.LG2 R0, R0 ;  /* 0x0000000000000308 */ /* 0x000e620000000c00 */
[C---:B------:R-:W-:Y:S02]  /*11030*/  FMUL.FTZ R136, R4.reuse, R136 ;  /* 0x0000008804887220 */ /* 0x040fe40000410000 */
[----:B------:R-:W-:-:S02]  /*11040*/  FMUL.FTZ R137, R4, R137 ;  /* 0x0000008904897220 */ /* 0x000fc40000410000 */
[C---:B------:R-:W-:Y:S02]  /*11050*/  FMUL.FTZ R132, R4.reuse, R132 ;  /* 0x0000008404847220 */ /* 0x040fe40000410000 */
[C---:B------:R-:W-:Y:S02]  /*11060*/  FMUL.FTZ R133, R4.reuse, R133 ;  /* 0x0000008504857220 */ /* 0x040fe40000410000 */
[----:B--2---:R-:W-:Y:S02]  /*11070*/  @P1 FMUL.FTZ R5, R5, 0.69314718246459960938 ;  /* 0x3f31721805051820 */ /* 0x004fe40000410000 */
[C---:B------:R-:W-:Y:S02]  /*11080*/  FMUL.FTZ R20, R4.reuse, R20 ;  /* 0x0000001404147220 */ /* 0x040fe40000410000 */
[C---:B------:R-:W-:Y:S02]  /*11090*/  FMUL.FTZ R21, R4.reuse, R21 ;  /* 0x0000001504157220 */ /* 0x040fe40000410000 */
[----:B------:R-:W-:-:S02]  /*110a0*/  FMUL.FTZ R24, R4, R24 ;  /* 0x0000001804187220 */ /* 0x000fc40000410000 */
[----:B-1----:R-:W-:Y:S02]  /*110b0*/  @P0 FMUL.FTZ R0, R0, 0.69314718246459960938 ;  /* 0x3f31721800000820 */ /* 0x002fe40000410000 */
        /* <DEDUP_REMOVED lines=116> */
[----:B------:R-:W-:Y:S02]  /*11800*/  FMUL.FTZ R131, R2, R131 ;  /* 0x0000008302837220 */ /* 0x000fe40000410000 */
[----:B------:R-:W-:Y:S02]  /*11810*/  @P1 FFMA.FTZ R6, R10, R148, R5 ;  /* 0x000000940a061223 */ /* 0x000fe40000010005 */
[----:B------:R-:W-:-:S02]  /*11820*/  @P0 FFMA.FTZ R8, R9, R3, R0 ;  /* 0x0000000309080223 */ /* 0x000fc40000010000 */
.L_x_81:
[----:B------:R-:W-:Y:S02]  /*11830*/  USHF.R.S32.HI UR8, URZ, 0x1f, UR13 ;  /* 0x0000001f3f087899 */ /* 0x000fe4000801140d */
[----:B------:R-:W-:Y:S01]  /*11840*/  ULDC.64 UR10, c[0x0][0x118] ;  /* 0x00004600000a7ab9 */ /* 0x000fe20000000a00 */
        /* <DEDUP_REMOVED lines=22> */
[----:B------:R-:W-:Y:S02]  /*119b0*/  LEA.HI R2, R3, R0, RZ, 0x2 ;  /* 0x0000000003027211 */ /* 0x000fe400078f10ff */
[----:B------:R-:W-:Y:S02]  /*119c0*/  F2FP.BF16.PACK_AB R28, R29, R28 ;  /* 0x0000001c1d1c723e */ /* 0x000fe400000010ff */
[----:B------:R-:W-:-:S02]  /*119d0*/  SHF.R.S32.HI R10, RZ, 0x2, R2 ;  /* 0x00000002ff0a7819 */ /* 0x000fc40000011402 */
[----:B------:R-:W-:Y:S02]  /*119e0*/  SHF.R.S32.HI R5, RZ, 0x1f, R2 ;  /* 0x0000001fff057819 */ /* 0x000fe40000011402 */
[----:B------:R-:W-:Y:S02]  /*119f0*/  LOP3.LUT R7, R2, 0xfffffffc, RZ, 0xc0, !PT ;  /* 0xfffffffc02077812 */ /* 0x000fe400078ec0ff */
[----:B------:R-:W-:Y:S02]  /*11a00*/  LEA.HI R5, R5, R10, RZ, 0x3 ;  /* 0x0000000a05057211 */ /* 0x000fe400078f18ff */
[----:B------:R-:W-:Y:S01]  /*11a10*/  F2FP.BF16.PACK_AB R30, R31, R30 ;  /* 0x0000001e1f1e723e */ /* 0x000fe200000010ff */
[----:B------:R-:W-:Y:S01]  /*11a20*/  IMAD.IADD R7, R0, 0x1, -R7 ;  /* 0x0000000100077824 */ /* 0x000fe200078e0a07 */
[----:B------:R-:W-:Y:S02]  /*11a30*/  LOP3.LUT R5, R5, 0xfffffff8, RZ, 0xc0, !PT ;  /* 0xfffffff805057812 */ /* 0x000fe400078ec0ff */
[----:B------:R-:W-:-:S02]  /*11a40*/  F2FP.BF16.PACK_AB R32, R33, R32 ;  /* 0x000000202120723e */ /* 0x000fc400000010ff */
[----:B------:R-:W-:Y:S01]  /*11a50*/  F2FP.BF16.PACK_AB R34, R35, R34 ;  /* 0x000000222322723e */ /* 0x000fe200000010ff */
[----:B------:R-:W-:Y:S01]  /*11a60*/  IMAD.IADD R10, R10, 0x1, -R5 ;  /* 0x000000010a0a7824 */ /* 0x000fe200078e0a05 */
[----:B------:R-:W-:Y:S02]  /*11a70*/  LEA.HI R5, R3, R0, RZ, 0x5 ;  /* 0x0000000003057211 */ /* 0x000fe400078f28ff */
[----:B------:R-:W-:Y:S01]  /*11a80*/  F2FP.BF16.PACK_AB R36, R37, R36 ;  /* 0x000000242524723e */ /* 0x000fe200000010ff */
[C---:B------:R-:W-:Y:S01]  /*11a90*/  IMAD.SHL.U32 R9, R10.reuse, 0x40, RZ ;  /* 0x000000400a097824 */ /* 0x040fe200078e00ff */
[----:B------:R-:W-:Y:S02]  /*11aa0*/  SHF.R.S32.HI R2, RZ, 0x5, R5 ;  /* 0x00000005ff027819 */ /* 0x000fe40000011405 */
[----:B------:R-:W-:Y:S02]  /*11ab0*/  LOP3.LUT R12, R10, 0x1, RZ, 0xc0, !PT ;  /* 0x000000010a0c7812 */ /* 0x000fe400078ec0ff */
        /* <DEDUP_REMOVED lines=13> */
[C---:B------:R-:W-:Y:S01]  /*11b90*/  IMAD.IADD R13, R11.reuse, 0x1, R10 ;  /* 0x000000010b0d7824 */ /* 0x040fe200078e020a */
[C---:B------:R-:W-:Y:S02]  /*11ba0*/  IADD3 R12, R11.reuse, 0x80, RZ ;  /* 0x000000800b0c7810 */ /* 0x040fe40007ffe0ff */
[----:B------:R-:W-:Y:S02]  /*11bb0*/  IADD3 R9, R11, 0x70, RZ ;  /* 0x000000700b097810 */ /* 0x000fe40007ffe0ff */
[----:B------:R-:W-:Y:S01]  /*11bc0*/  @P0 IADD3 R9, R12, 0x10, RZ ;  /* 0x000000100c090810 */ /* 0x000fe20007ffe0ff */
[----:B------:R-:W-:Y:S01]  /*11bd0*/  IMAD.MOV.U32 R12, RZ, RZ, 0x40 ;  /* 0x00000040ff0c7424 */ /* 0x000fe200078e00ff */
[----:B------:R-:W-:Y:S02]  /*11be0*/  F2FP.BF16.PACK_AB R44, R45, R44 ;  /* 0x0000002c2d2c723e */ /* 0x000fe400000010ff */
[----:B------:R-:W-:Y:S01]  /*11bf0*/  F2FP.BF16.PACK_AB R46, R47, R46 ;  /* 0x0000002e2f2e723e */ /* 0x000fe200000010ff */
[----:B------:R-:W-:Y:S01]  /*11c00*/  IMAD.IADD R15, R10, 0x1, R9 ;  /* 0x000000010a0f7824 */ /* 0x000fe200078e0209 */
[----:B------:R-:W-:Y:S01]  /*11c10*/  SEL R12, R12, 0xffffffc0, !P2 ;  /* 0xffffffc00c0c7807 */ /* 0x000fe20005000000 */
[----:B------:R-:W-:Y:S01]  /*11c20*/  IMAD.U32 R10, RZ, RZ, UR4 ;  /* 0x00000004ff0a7e24 */ /* 0x000fe2000f8e00ff */
[----:B------:R-:W-:-:S02]  /*11c30*/  F2FP.BF16.PACK_AB R48, R49, R48 ;  /* 0x000000303130723e */ /* 0x000fc400000010ff */
[----:B------:R-:W-:Y:S01]  /*11c40*/  F2FP.BF16.PACK_AB R50, R51, R50 ;  /* 0x000000323332723e */ /* 0x000fe200000010ff */
[--C-:B------:R-:W-:Y:S01]  /*11c50*/  IMAD.IADD R17, R11, 0x1, R12.reuse ;  /* 0x000000010b117824 */ /* 0x100fe200078e020c */
[----:B------:R-:W-:Y:S01]  /*11c60*/  F2FP.BF16.PACK_AB R52, R53, R52 ;  /* 0x000000343534723e */ /* 0x000fe200000010ff */
[C---:B------:R-:W-:Y:S01]  /*11c70*/  IMAD.IADD R19, R12.reuse, 0x1, R9 ;  /* 0x000000010c137824 */ /* 0x040fe200078e0209 */
[----:B------:R-:W-:Y:S01]  /*11c80*/  F2FP.BF16.PACK_AB R54, R55, R54 ;  /* 0x000000363736723e */ /* 0x000fe200000010ff */
[----:B------:R-:W-:Y:S01]  /*11c90*/  IMAD.IADD R21, R12, 0x1, R13 ;  /* 0x000000010c157824 */ /* 0x000fe200078e020d */
[----:B------:R-:W-:Y:S01]  /*11ca0*/  STS [R11+0x80], R144 ;  /* 0x000080900b007388 */ /* 0x000fe20000000800 */
[----:B------:R-:W-:Y:S01]  /*11cb0*/  IMAD.IADD R23, R15, 0x1, R12 ;  /* 0x000000010f177824 */ /* 0x000fe200078e020c */
[----:B------:R-:W-:Y:S02]  /*11cc0*/  F2FP.BF16.PACK_AB R56, R57, R56 ;  /* 0x000000383938723e */ /* 0x000fe400000010ff */
[----:B------:R-:W-:Y:S01]  /*11cd0*/  STS [R11+0x480], R146 ;  /* 0x000480920b007388 */ /* 0x000fe20000000800 */
[----:B------:R-:W-:-:S02]  /*11ce0*/  F2FP.BF16.PACK_AB R58, R59, R58 ;  /* 0x0000003a3b3a723e */ /* 0x000fc400000010ff */
[----:B------:R-:W-:Y:S01]  /*11cf0*/  F2FP.BF16.PACK_AB R60, R61, R60 ;  /* 0x0000003c3d3c723e */ /* 0x000fe200000010ff */
[----:B------:R-:W-:Y:S01]  /*11d00*/  STS [R9], R140 ;  /* 0x0000008c09007388 */ /* 0x000fe20000000800 */
[----:B------:R-:W-:Y:S02]  /*11d10*/  F2FP.BF16.PACK_AB R62, R63, R62 ;  /* 0x0000003e3f3e723e */ /* 0x000fe400000010ff */
[----:B------:R-:W-:Y:S01]  /*11d20*/  F2FP.BF16.PACK_AB R64, R65, R64 ;  /* 0x000000404140723e */ /* 0x000fe200000010ff */
[----:B------:R-:W-:Y:S01]  /*11d30*/  STS [R9+0x400], R142 ;  /* 0x0004008e09007388 */ /* 0x000fe20000000800 */
[----:B------:R-:W-:Y:S02]  /*11d40*/  F2FP.BF16.PACK_AB R68, R69, R68 ;  /* 0x000000444544723e */ /* 0x000fe400000010ff */
[----:B------:R-:W-:Y:S01]  /*11d50*/  F2FP.BF16.PACK_AB R70, R71, R70 ;  /* 0x000000464746723e */ /* 0x000fe200000010ff */
[----:B------:R-:W-:Y:S01]  /*11d60*/  STS [R13+0x80], R136 ;  /* 0x000080880d007388 */ /* 0x000fe20000000800 */
[----:B------:R-:W-:-:S02]  /*11d70*/  F2FP.BF16.PACK_AB R72, R73, R72 ;  /* 0x000000484948723e */ /* 0x000fc400000010ff */
[----:B------:R-:W-:Y:S01]  /*11d80*/  F2FP.BF16.PACK_AB R74, R75, R74 ;  /* 0x0000004a4b4a723e */ /* 0x000fe200000010ff */
[----:B------:R-:W-:Y:S01]  /*11d90*/  STS [R13+0x480], R138 ;  /* 0x0004808a0d007388 */ /* 0x000fe20000000800 */
[----:B------:R-:W-:Y:S02]  /*11da0*/  F2FP.BF16.PACK_AB R76, R77, R76 ;  /* 0x0000004c4d4c723e */ /* 0x000fe400000010ff */
[----:B------:R-:W-:Y:S01]  /*11db0*/  F2FP.BF16.PACK_AB R78, R79, R78 ;  /* 0x0000004e4f4e723e */ /* 0x000fe200000010ff */
[----:B------:R-:W-:Y:S01]  /*11dc0*/  STS [R15], R132 ;  /* 0x000000840f007388 */ /* 0x000fe20000000800 */
        /* <DEDUP_REMOVED lines=71> */
[----:B------:R3:W-:Y:S04]  /*12240*/  STS [R9+0xc400], R106 ;  /* 0x00c4006a09007388 */ /* 0x0007e80000000800 */
[----:B------:R-:W-:Y:S04]  /*12250*/  STS [R13+0xc080], R108 ;  /* 0x00c0806c0d007388 */ /* 0x000fe80000000800 */
[----:B------:R4:W-:Y:S04]  /*12260*/  STS [R13+0xc480], R110 ;  /* 0x00c4806e0d007388 */ /* 0x0009e80000000800 */
[----:B------:R2:W-:Y:S04]  /*12270*/  STS [R15+0xc000], R112 ;  /* 0x00c000700f007388 */ /* 0x0005e80000000800 */
[----:B------:R2:W-:Y:S01]  /*12280*/  STS [R15+0xc400], R114 ;  /* 0x00c400720f007388 */ /* 0x0005e20000000800 */
[----:B-1----:R-:W-:Y:S01]  /*12290*/  IMAD.U32 R11, RZ, RZ, UR5 ;  /* 0x00000005ff0b7e24 */ /* 0x002fe2000f8e00ff */
[----:B------:R-:W-:-:S02]  /*122a0*/  ULDC.64 UR4, c[0x0][0x508] ;  /* 0x0001420000047ab9 */ /* 0x000fc40000000a00 */
[----:B------:R2:W-:Y:S04]  /*122b0*/  STS [R17+0xc080], R116 ;  /* 0x00c0807411007388 */ /* 0x0005e80000000800 */
[----:B------:R2:W-:Y:S04]  /*122c0*/  STS [R17+0xc480], R118 ;  /* 0x00c4807611007388 */ /* 0x0005e80000000800 */
[----:B------:R2:W-:Y:S04]  /*122d0*/  STS [R19+0xc000], R120 ;  /* 0x00c0007813007388 */ /* 0x0005e80000000800 */
[----:B------:R2:W-:Y:S04]  /*122e0*/  STS [R19+0xc400], R122 ;  /* 0x00c4007a13007388 */ /* 0x0005e80000000800 */
[----:B------:R2:W-:Y:S04]  /*122f0*/  STS [R21+0xc080], R124 ;  /* 0x00c0807c15007388 */ /* 0x0005e80000000800 */
[----:B------:R2:W-:Y:S04]  /*12300*/  STS [R21+0xc480], R126 ;  /* 0x00c4807e15007388 */ /* 0x0005e80000000800 */
[----:B------:R2:W-:Y:S04]  /*12310*/  STS [R23+0xc000], R128 ;  /* 0x00c0008017007388 */ /* 0x0005e80000000800 */
[----:B------:R2:W-:Y:S04]  /*12320*/  STS [R23+0xc400], R130 ;  /* 0x00c4008217007388 */ /* 0x0005e80000000800 */
[----:B------:R-:W-:Y:S01]  /*12330*/  BAR.SYNC.DEFER_BLOCKING 0x1, 0x100 ;  /* 0x0044000000007b1d */ /* 0x000fe20000010000 */
[----:B------:R-:W-:-:S04]  /*12340*/  UISETP.NE.U32.AND UP0, UPT, URZ, UR4, UPT ;  /* 0x000000043f00728c */ /* 0x000fc8000bf05070 */
[----:B------:R-:W-:Y:S01]  /*12350*/  UISETP.NE.AND.EX UP0, UPT, URZ, UR5, UPT, UP0 ;  /* 0x000000053f00728c */ /* 0x000fe2000bf05300 */
[----:B---3--:R-:W3:Y:S02]  /*12360*/  @P0 LDG.E R9, [R10.64] ;  /* 0x0000000a0a090981 */ /* 0x008ee4000c1e1900 */
[----:B------:R-:W-:-:S03]  /*12370*/  ULDC.64 UR4, c[0x0][0x508] ;  /* 0x0001420000047ab9 */ /* 0x000fc60000000a00 */
[----:B------:R-:W-:-:S05]  /*12380*/  PLOP3.LUT P1, PT, PT, PT, UP0, 0x80, 0x0 ;  /* 0x000000000000781c */ /* 0x000fca0003f2f008 */
[----:B------:R-:W-:Y:S01]  /*12390*/  @UP0 UIMAD.WIDE UR4, UR20, UR6, UR4 ;  /* 0x00000006140402a5 */ /* 0x000fe2000f8e0204 */
[----:B------:R-:W-:-:S05]  /*123a0*/  IMAD.MOV.U32 R4, RZ, RZ, c[0x0][0x388] ;  /* 0x0000e200ff047624 */ /* 0x000fca00078e00ff */
[----:B------:R-:W-:Y:S02]  /*123b0*/  IMAD.U32 R12, RZ, RZ, UR4 ;  /* 0x00000004ff0c7e24 */ /* 0x000fe4000f8e00ff */
[----:B----4-:R-:W-:-:S05]  /*123c0*/  IMAD.U32 R13, RZ, RZ, UR5 ;  /* 0x00000005ff0d7e24 */ /* 0x010fca000f8e00ff */
[----:B------:R2:W5:Y:S01]  /*123d0*/  @P1 LDG.E R4, [R12.64] ;  /* 0x0000000a0c041981 */ /* 0x000562000c1e1900 */
[----:B------:R-:W-:Y:S02]  /*123e0*/  UMOV UR22, URZ ;  /* 0x0000003f00167c82 */ /* 0x000fe40008000000 */
[----:B------:R-:W-:Y:S01]  /*123f0*/  UMOV UR23, URZ ;  /* 0x0000003f00177c82 */ /* 0x000fe20008000000 */
[----:B---3--:R-:W1:Y:S02]  /*12400*/  @P0 R2UR UR5, R9 ;  /* 0x00000000090503c2 */ /* 0x008e6400000e0000 */
[----:B-1----:R-:W-:Y:S02]  /*12410*/  @UP1 USHF.R.S32.HI UR4, URZ, 0x1f, UR5 ;  /* 0x0000001f3f041899 */ /* 0x002fe40008011405 */
[----:B------:R-:W-:-:S05]  /*12420*/  @UP1 UMOV UR22, UR5 ;  /* 0x0000000500161c82 */ /* 0x000fca0008000000 */
[----:B------:R-:W-:Y:S01]  /*12430*/  @UP1 UMOV UR23, UR4 ;  /* 0x0000000400171c82 */ /* 0x000fe20008000000 */
[----:B------:R-:W-:Y:S05]  /*12440*/  @P1 BRA `(.L_x_146) ;  /* 0x0000004000001947 */ /* 0x000fea0003800000 */
[----:B--2---:R-:W-:Y:S05]  /*12450*/  @!P0 BRA `(.L_x_146) ;  /* 0x0000003000008947 */ /* 0x004fea0003800000 */
[----:B-----5:R-:W2:Y:S04]  /*12460*/  LDG.E R4, [R10.64] ;  /* 0x0000000a0a047981 */ /* 0x020ea8000c1e1900 */
[----:B------:R-:W2:Y:S02]  /*12470*/  LDG.E R9, [R10.64+0x4] ;  /* 0x0000040a0a097981 */ /* 0x000ea4000c1e1900 */
[----:B--2---:R-:W-:Y:S02]  /*12480*/  IADD3 R4, -R4, R9, RZ ;  /* 0x0000000904047210 */ /* 0x004fe40007ffe1ff */
.L_x_146:
[----:B--2---:R-:W-:Y:S01]  /*12490*/  SHF.R.S32.HI R11, RZ, 0x1f, R2 ;  /* 0x0000001fff0b7819 */ /* 0x004fe20000011402 */
[----:B------:R-:W1:Y:S01]  /*124a0*/  S2R R73, SR_CTAID.X ;  /* 0x0000000000497919 */ /* 0x000e620000002500 */
[----:B------:R-:W-:Y:S01]  /*124b0*/  LOP3.LUT R5, R5, 0xffffffe0, RZ, 0xc0, !PT ;  /* 0xffffffe005057812 */ /* 0x000fe200078ec0ff */
[----:B------:R-:W-:Y:S01]  /*124c0*/  IMAD.MOV.U32 R9, RZ, RZ, c[0x0][0x4e8] ;  /* 0x00013a00ff097624 */ /* 0x000fe200078e00ff */
[----:B------:R-:W-:Y:S01]  /*124d0*/  LEA.HI R11, R11, R2, RZ, 0x3 ;  /* 0x000000020b0b7211 */ /* 0x000fe200078f18ff */
[----:B------:R-:W-:Y:S01]  /*124e0*/  ULDC.64 UR6, c[0x0][0x490] ;  /* 0x0001240000067ab9 */ /* 0x000fe20000000a00 */
[-C--:B------:R-:W-:Y:S01]  /*124f0*/  LEA.HI R16, R3, R0.reuse, RZ, 0x3 ;  /* 0x0000000003107211 */ /* 0x080fe200078f18ff */
[----:B------:R-:W-:Y:S01]  /*12500*/  IMAD.IADD R5, R0, 0x1, -R5 ;  /* 0x0000000100057824 */ /* 0x000fe200078e0a05 */
[----:B------:R-:W-:Y:S01]  /*12510*/  LOP3.LUT R11, R11, 0xffffff8, RZ, 0xc0, !PT ;  /* 0x0ffffff80b0b7812 */ /* 0x000fe200078ec0ff */
[----:B------:R-:W-:Y:S01]  /*12520*/  USHF.R.S32.HI UR12, URZ, 0x1f, UR20 ;  /* 0x0000001f3f0c7899 */ /* 0x000fe20008011414 */
[----:B------:R-:W-:Y:S01]  /*12530*/  ISETP.NE.AND P1, PT, R9, 0x1, PT ;  /* 0x000000010900780c */ /* 0x000fe20003f25270 */
[----:B------:R-:W-:Y:S01]  /*12540*/  UIMAD UR9, UR8, UR6, URZ ;  /* 0x00000006080972a4 */ /* 0x000fe2000f8e023f */
[----:B------:R-:W-:Y:S01]  /*12550*/  LEA.HI R9, R7, R7, RZ, 0x1 ;  /* 0x0000000707097211 */ /* 0x000fe200078f08ff */
[----:B------:R-:W-:Y:S01]  /*12560*/  IMAD.IADD R11, R2, 0x1, -R11 ;  /* 0x00000001020b7824 */ /* 0x000fe200078e0a0b */
[----:B------:R-:W-:Y:S01]  /*12570*/  SHF.R.S32.HI R2, RZ, 0x1f, R5 ;  /* 0x0000001fff027819 */ /* 0x000fe20000011405 */
[----:B------:R-:W-:Y:S01]  /*12580*/  UMOV UR14, UR22 ;  /* 0x00000016000e7c82 */ /* 0x000fe20008000000 */
[----:B------:R-:W-:Y:S01]  /*12590*/  LOP3.LUT R10, R9, 0x1ffffffe, RZ, 0xc0, !PT ;  /* 0x1ffffffe090a7812 */ /* 0x000fe200078ec0ff */
[----:B------:R-:W-:Y:S01]  /*125a0*/  UMOV UR15, UR23 ;  /* 0x00000017000f7c82 */ /* 0x000fe20008000000 */
[----:B------:R-:W-:Y:S01]  /*125b0*/  LEA.HI R2, R2, R5, RZ, 0x2 ;  /* 0x0000000502027211 */ /* 0x000fe200078f10ff */
[----:B------:R-:W-:Y:S01]  /*125c0*/  USEL UR12, UR12, URZ, !UP1 ;  /* 0x0000003f0c0c7287 */ /* 0x000fe2000c800000 */
[----:B------:R-:W-:Y:S01]  /*125d0*/  LOP3.LUT P2, RZ, R5, 0x3, RZ, 0xc0, !PT ;  /* 0x0000000305ff7812 */ /* 0x000fe2000784c0ff */
[----:B------:R-:W-:Y:S01]  /*125e0*/  IMAD.IADD R7, R7, 0x1, -R10 ;  /* 0x0000000107077824 */ /* 0x000fe200078e0a0a */
[----:B------:R-:W-:Y:S01]  /*125f0*/  SHF.R.S32.HI R2, RZ, 0x2, R2 ;  /* 0x00000002ff027819 */ /* 0x000fe20000011402 */
[----:B------:R-:W-:Y:S01]  /*12600*/  UIMAD.WIDE.U32 UR14, UR13, UR6, UR14 ;  /* 0x000000060d0e72a5 */ /* 0x000fe2000f8e000e */
[----:B------:R-:W-:Y:S01]  /*12610*/  LEA.HI R3, R3, R0, RZ, 0x6 ;  /* 0x0000000003037211 */ /* 0x000fe200078f30ff */
[----:B------:R-:W-:Y:S01]  /*12620*/  UIMAD UR9, UR13, UR7, UR9 ;  /* 0x000000070d0972a4 */ /* 0x000fe2000f8e0209 */
[----:B------:R-:W-:Y:S01]  /*12630*/  BSSY B0, `(.L_x_147) ;  /* 0x0000083000007945 */ /* 0x000fe20003800000 */
[----:B------:R-:W-:Y:S01]  /*12640*/  IMAD R2, R11, 0x10, R2 ;  /* 0x000000100b027824 */ /* 0x000fe200078e0202 */
[----:B------:R-:W-:-:S02]  /*12650*/  ULDC.64 UR6, c[0x0][0x498] ;  /* 0x0001260000067ab9 */ /* 0x000fc40000000a00 */
[----:B------:R-:W-:Y:S01]  /*12660*/  USEL UR20, UR20, URZ, !UP1 ;  /* 0x0000003f14147287 */ /* 0x000fe2000c800000 */
[----:B------:R-:W-:Y:S01]  /*12670*/  IMAD R10, R7, 0x8, R2 ;  /* 0x00000008070a7824 */ /* 0x000fe200078e0202 */
[----:B------:R-:W-:Y:S02]  /*12680*/  UIMAD UR17, UR12, UR6, URZ ;  /* 0x000000060c1172a4 */ /* 0x000fe4000f8e023f */
[----:B------:R-:W-:Y:S02]  /*12690*/  UIADD3 UR15, UR15, UR9, URZ ;  /* 0x000000090f0f7290 */ /* 0x000fe4000fffe03f */
[----:B-1----:R-:W-:Y:S01]  /*126a0*/  LEA R7, R73, R10, 0x7 ;  /* 0x0000000a49077211 */ /* 0x002fe200078e38ff */
[----:B------:R-:W-:Y:S02]  /*126b0*/  UIMAD UR7, UR20, UR7, UR17 ;  /* 0x00000007140772a4 */ /* 0x000fe4000f8e0211 */
[----:B------:R-:W-:Y:S02]  /*126c0*/  UIMAD.WIDE.U32 UR14, UR20, UR6, UR14 ;  /* 0x00000006140e72a5 */ /* 0x000fe4000f8e000e */
[----:B------:R-:W-:Y:S01]  /*126d0*/  @P1 IMAD.HI.U32 R5, R7, c[0x0][0x4ec], RZ ;  /* 0x00013b0007051a27 */ /* 0x000fe200078e00ff */
[----:B------:R-:W-:-:S02]  /*126e0*/  ULDC.64 UR4, c[0x0][0x3a0] ;  /* 0x0000e80000047ab9 */ /* 0x000fc40000000a00 */
[----:B------:R-:W-:Y:S01]  /*126f0*/  UIMAD UR16, UR23, UR4, URZ ;  /* 0x00000004171072a4 */ /* 0x000fe2000f8e023f */
[----:B------:R-:W-:Y:S01]  /*12700*/  IMAD.MOV.U32 R12, RZ, RZ, R7 ;  /* 0x000000ffff0c7224 */ /* 0x000fe200078e0007 */
[----:B------:R-:W-:Y:S01]  /*12710*/  @P1 SHF.R.U32.HI R12, RZ, c[0x0][0x4f0], R5 ;  /* 0x00013c00ff0c1a19 */ /* 0x000fe20000011605 */
[----:B------:R-:W-:Y:S01]  /*12720*/  UIMAD.WIDE.U32 UR18, UR22, UR4, URZ ;  /* 0x00000004161272a5 */ /* 0x000fe2000f8e003f */
[----:B------:R-:W-:Y:S01]  /*12730*/  LOP3.LUT R5, R16, 0xfffffff8, RZ, 0xc0, !PT ;  /* 0xfffffff810057812 */ /* 0x000fe200078ec0ff */
[----:B------:R-:W-:Y:S01]  /*12740*/  UIMAD UR16, UR22, UR5, UR16 ;  /* 0x00000005161072a4 */ /* 0x000fe2000f8e0210 */
[----:B------:R-:W-:Y:S01]  /*12750*/  SHF.R.S32.HI R16, RZ, 0x3, R16 ;  /* 0x00000003ff107819 */ /* 0x000fe20000011410 */
[--C-:B------:R-:W-:Y:S01]  /*12760*/  IMAD.MOV R10, RZ, RZ, -R12.reuse ;  /* 0x000000ffff0a7224 */ /* 0x100fe200078e0a0c */
[----:B------:R-:W-:Y:S01]  /*12770*/  ULDC.64 UR4, c[0x0][0x3e8] ;  /* 0x0000fa0000047ab9 */ /* 0x000fe20000000a00 */
[----:B------:R-:W-:Y:S01]  /*12780*/  IMAD.IADD R5, R0, 0x1, -R5 ;  /* 0x0000000100057824 */ /* 0x000fe200078e0a05 */
[----:B------:R-:W-:Y:S01]  /*12790*/  UIMAD UR8, UR8, UR4, URZ ;  /* 0x00000004080872a4 */ /* 0x000fe2000f8e023f */
[----:B------:R-:W-:Y:S01]  /*127a0*/  IMAD R10, R10, c[0x0][0x4e8], R7 ;  /* 0x00013a000a0a7a24 */ /* 0x000fe200078e0207 */
[----:B------:R-:W-:Y:S01]  /*127b0*/  SHF.R.S32.HI R7, RZ, 0x1f, R12 ;  /* 0x0000001fff077819 */ /* 0x000fe2000001140c */
[----:B------:R-:W-:Y:S01]  /*127c0*/  IMAD.U32 R0, RZ, RZ, UR7 ;  /* 0x00000007ff007e24 */ /* 0x000fe2000f8e00ff */
[----:B------:R-:W-:Y:S01]  /*127d0*/  IADD3 R12, P0, R12, UR14, RZ ;  /* 0x0000000e0c0c7c10 */ /* 0x000fe2000ff1e0ff */
[----:B------:R-:W-:Y:S01]  /*127e0*/  IMAD.SHL.U32 R17, R16, 0x40, RZ ;  /* 0x0000004010117824 */ /* 0x000fe200078e00ff */
[----:B------:R-:W-:Y:S01]  /*127f0*/  SHF.R.S32.HI R15, RZ, 0x1f, R10 ;  /* 0x0000001fff0f7819 */ /* 0x000fe2000001140a */
[----:B------:R-:W-:Y:S01]  /*12800*/  UIADD3 UR19, UR19, UR16, URZ ;  /* 0x0000001013137290 */ /* 0x000fe2000fffe03f */
[----:B------:R-:W-:Y:S01]  /*12810*/  IADD3.X R13, R7, UR15, R0, P0, !PT ;  /* 0x0000000f070d7c10 */ /* 0x000fe200087fe400 */
[----:B------:R-:W-:Y:S01]  /*12820*/  UIMAD UR5, UR13, UR5, UR8 ;  /* 0x000000050d0572a4 */ /* 0x000fe2000f8e0208 */
[----:B------:R-:W-:Y:S01]  /*12830*/  LEA R0, R5, R16, 0x5 ;  /* 0x0000001005007211 */ /* 0x000fe200078e28ff */
[----:B------:R-:W-:Y:S01]  /*12840*/  IMAD R15, R15, c[0x0][0x488], RZ ;  /* 0x000122000f0f7a24 */ /* 0x000fe200078e02ff */
[----:B------:R-:W-:Y:S01]  /*12850*/  LOP3.LUT R17, R17, 0x1c0, RZ, 0xc0, !PT ;  /* 0x000001c011117812 */ /* 0x000fe200078ec0ff */
[----:B------:R-:W-:Y:S01]  /*12860*/  IMAD.WIDE.U32 R12, R10, c[0x0][0x488], R12 ;  /* 0x000122000a0c7a25 */ /* 0x000fe200078e000c */
[----:B------:R-:W-:-:S02]  /*12870*/  UIMAD.WIDE.U32 UR18, UR13, UR4, UR18 ;  /* 0x000000040d1272a5 */ /* 0x000fc4000f8e0012 */
[----:B------:R-:W-:Y:S01]  /*12880*/  ULDC.64 UR6, c[0x0][0x3f0] ;  /* 0x0000fc0000067ab9 */ /* 0x000fe20000000a00 */
[----:B------:R-:W-:Y:S01]  /*12890*/  IMAD R9, R73, 0x80, R0 ;  /* 0x0000008049097824 */ /* 0x000fe200078e0200 */
[----:B------:R-:W-:Y:S01]  /*128a0*/  UIMAD UR12, UR12, UR6, URZ ;  /* 0x000000060c0c72a4 */ /* 0x000fe2000f8e023f */
[----:B------:R-:W-:Y:S01]  /*128b0*/  IMAD.SHL.U32 R0, R5, 0x8, RZ ;  /* 0x0000000805007824 */ /* 0x000fe200078e00ff */
[----:B------:R-:W-:Y:S01]  /*128c0*/  SHF.R.U32.HI R5, RZ, 0x3, R17 ;  /* 0x00000003ff057819 */ /* 0x000fe20000011611 */
[----:B------:R-:W-:Y:S01]  /*128d0*/  IMAD R15, R10, c[0x0][0x48c], R15 ;  /* 0x000123000a0f7a24 */ /* 0x000fe200078e020f */
[----:B------:R-:W-:Y:S01]  /*128e0*/  UIADD3 UR19, UR19, UR5, URZ ;  /* 0x0000000513137290 */ /* 0x000fe2000fffe03f */
[----:B------:R-:W-:Y:S01]  /*128f0*/  @P1 IMAD.HI.U32 R11, R9, c[0x0][0x4ec], RZ ;  /* 0x00013b00090b1a27 */ /* 0x000fe200078e00ff */
[----:B------:R-:W-:Y:S01]  /*12900*/  LOP3.LUT R10, R17, 0x38, R0, 0xf8, !PT ;  /* 0x00000038110a7812 */ /* 0x000fe200078ef800 */
[----:B------:R-:W-:Y:S01]  /*12910*/  UIMAD UR7, UR20, UR7, UR12 ;  /* 0x00000007140772a4 */ /* 0x000fe2000f8e020c */
[----:B------:R-:W-:Y:S01]  /*12920*/  LEA R17, P0, R12, c[0x0][0x450], 0x2 ;  /* 0x000114000c117a11 */ /* 0x000fe200078010ff */
[----:B------:R-:W-:Y:S01]  /*12930*/  IMAD.IADD R14, R13, 0x1, R15 ;  /* 0x000000010d0e7824 */ /* 0x000fe200078e020f */
[----:B------:R-:W-:Y:S01]  /*12940*/  LOP3.LUT R5, R10, R5, RZ, 0x3c, !PT ;  /* 0x000000050a057212 */ /* 0x000fe200078e3cff */
[----:B------:R-:W-:Y:S01]  /*12950*/  IMAD.MOV.U32 R7, RZ, RZ, R9 ;  /* 0x000000ffff077224 */ /* 0x000fe200078e0009 */
[----:B------:R-:W-:Y:S01]  /*12960*/  @P1 SHF.R.U32.HI R7, RZ, c[0x0][0x4f0], R11 ;  /* 0x00013c00ff071a19 */ /* 0x000fe2000001160b */
[----:B------:R-:W-:Y:S01]  /*12970*/  UIMAD.WIDE.U32 UR18, UR20, UR6, UR18 ;  /* 0x00000006141272a5 */ /* 0x000fe2000f8e0012 */
[----:B------:R-:W-:Y:S01]  /*12980*/  LEA.HI.X R14, R12, c[0x0][0x454], R14, 0x2, P0 ;  /* 0x000115000c0e7a11 */ /* 0x000fe200000f140e */
[----:B------:R-:W-:Y:S01]  /*12990*/  SHFL.IDX PT, R10, R17, 0x1, 0x1c1f ;  /* 0x003c1f00110a7f89 */ /* 0x000fe200000e0000 */
[--C-:B------:R-:W-:Y:S01]  /*129a0*/  SHF.R.S32.HI R15, RZ, 0x1f, R7.reuse ;  /* 0x0000001fff0f7819 */ /* 0x100fe20000011407 */
[----:B------:R-:W-:Y:S01]  /*129b0*/  IMAD.MOV R18, RZ, RZ, -R7 ;  /* 0x000000ffff127224 */ /* 0x000fe200078e0a07 */
[----:B------:R-:W-:Y:S01]  /*129c0*/  UIADD3 UR7, UR19, UR7, URZ ;  /* 0x0000000713077290 */ /* 0x000fe2000fffe03f */
[----:B------:R-:W-:Y:S01]  /*129d0*/  SHFL.IDX PT, R12, R17, RZ, 0x1c1f ;  /* 0x001c1fff110c7589 */ /* 0x000fe200000e0000 */
[----:B------:R-:W-:Y:S01]  /*129e0*/  MOV R20, UR18 ;  /* 0x0000001200147c02 */ /* 0x000fe20008000f00 */
[----:B------:R-:W-:-:S02]  /*129f0*/  IMAD R18, R18, c[0x0][0x4e8], R9 ;  /* 0x00013a0012127a24 */ /* 0x000fc400078e0209 */
[----:B------:R-:W1:Y:S01]  /*12a00*/  SHFL.IDX PT, R13, R14, RZ, 0x1c1f ;  /* 0x001c1fff0e0d7589 */ /* 0x000e6200000e0000 */
[----:B------:R-:W-:Y:S02]  /*12a10*/  IMAD R9, R73, 0x80, R2 ;  /* 0x0000008049097824 */ /* 0x000fe400078e0202 */
[----:B-----5:R-:W-:Y:S01]  /*12a20*/  IMAD R2, R4, c[0x0][0x4e8], RZ ;  /* 0x00013a0004027a24 */ /* 0x020fe200078e02ff */
[----:B------:R2:W3:Y:S01]  /*12a30*/  SHFL.IDX PT, R11, R14, 0x1, 0x1c1f ;  /* 0x003c1f000e0b7f89 */ /* 0x0004e200000e0000 */
[----:B------:R-:W-:Y:S01]  /*12a40*/  IMAD R22, R15, c[0x0][0x3e0], RZ ;  /* 0x0000f8000f167a24 */ /* 0x000fe200078e02ff */
[C---:B------:R-:W-:Y:S01]  /*12a50*/  IADD3 R15, R9.reuse, 0x8, RZ ;  /* 0x00000008090f7810 */ /* 0x040fe20007ffe0ff */
[----:B------:R-:W-:Y:S01]  /*12a60*/  IMAD.U32 R21, RZ, RZ, UR19 ;  /* 0x00000013ff157e24 */ /* 0x000fe2000f8e00ff */
[-C--:B------:R-:W-:Y:S01]  /*12a70*/  ISETP.GE.OR P1, PT, R9, R2.reuse, P2 ;  /* 0x000000020900720c */ /* 0x080fe20001726670 */
[----:B------:R-:W-:Y:S01]  /*12a80*/  IMAD.U32 R21, RZ, RZ, UR7 ;  /* 0x00000007ff157e24 */ /* 0x000fe2000f8e00ff */
[----:B------:R-:W-:Y:S01]  /*12a90*/  ISETP.GE.OR P0, PT, R15, R2, P2 ;  /* 0x000000020f00720c */ /* 0x000fe20001706670 */
[C---:B------:R-:W-:Y:S01]  /*12aa0*/  IMAD R22, R7.reuse, c[0x0][0x3e4], R22 ;  /* 0x0000f90007167a24 */ /* 0x040fe200078e0216 */
[----:B------:R-:W-:Y:S01]  /*12ab0*/  SHF.R.S32.HI R4, RZ, 0x1f, R18 ;  /* 0x0000001fff047819 */ /* 0x000fe20000011412 */
[----:B------:R-:W-:-:S04]  /*12ac0*/  IMAD.WIDE.U32 R20, R7, c[0x0][0x3e0], R20 ;  /* 0x0000f80007147a25 */ /* 0x000fc800078e0014 */
[----:B------:R-:W-:Y:S01]  /*12ad0*/  IMAD R73, R73, 0x80, R16 ;  /* 0x0000008049497824 */ /* 0x000fe200078e0210 */
[----:B------:R-:W-:-:S05]  /*12ae0*/  IADD3 R21, R21, R22, RZ ;  /* 0x0000001615157210 */ /* 0x000fca0007ffe0ff */
[----:B------:R-:W-:Y:S01]  /*12af0*/  IMAD.WIDE.U32 R74, R18, c[0x0][0x3d8], R20 ;  /* 0x0000f600124a7a25 */ /* 0x000fe200078e0014 */
[----:B-1----:R1:W-:Y:S03]  /*12b00*/  @!P1 ST.E [R12.64], R6 ;  /* 0x000000060c009985 */ /* 0x0023e6000c10190a */
[----:B--2---:R-:W-:Y:S01]  /*12b10*/  IMAD.SHL.U32 R14, R3, 0x8, RZ ;  /* 0x00000008030e7824 */ /* 0x004fe200078e00ff */
[----:B---3--:R1:W-:Y:S01]  /*12b20*/  @!P0 ST.E [R10.64], R8 ;  /* 0x000000080a008985 */ /* 0x0083e2000c10190a */
[----:B------:R-:W-:-:S03]  /*12b30*/  IMAD R3, R4, c[0x0][0x3d8], RZ ;  /* 0x0000f60004037a24 */ /* 0x000fc600078e02ff */
[----:B------:R-:W-:Y:S01]  /*12b40*/  LOP3.LUT R5, R5, 0x7ffffe00, R14, 0xf8, !PT ;  /* 0x7ffffe0005057812 */ /* 0x000fe200078ef80e */
[----:B------:R-:W-:-:S04]  /*12b50*/  IMAD R3, R18, c[0x0][0x3dc], R3 ;  /* 0x0000f70012037a24 */ /* 0x000fc800078e0203 */
[----:B------:R-:W-:Y:S02]  /*12b60*/  IMAD.SHL.U32 R76, R5, 0x2, RZ ;  /* 0x00000002054c7824 */ /* 0x000fe400078e00ff */
[----:B------:R-:W-:Y:S01]  /*12b70*/  IMAD.IADD R3, R75, 0x1, R3 ;  /* 0x000000014b037824 */ /* 0x000fe200078e0203 */
[C---:B------:R-:W-:Y:S02]  /*12b80*/  LEA R75, P0, R74.reuse, c[0x0][0x380], 0x1 ;  /* 0x0000e0004a4b7a11 */ /* 0x040fe400078008ff */
[----:B------:R1:W2:Y:S02]  /*12b90*/  LDS.128 R60, [R76+0x1080] ;  /* 0x001080004c3c7984 */ /* 0x0002a40000000c00 */
[----:B------:R-:W-:Y:S02]  /*12ba0*/  LEA.HI.X R74, R74, c[0x0][0x384], R3, 0x1, P0 ;  /* 0x0000e1004a4a7a11 */ /* 0x000fe400000f0c03 */
[----:B------:R1:W3:Y:S01]  /*12bb0*/  LDS.128 R56, [R76+0x2080] ;  /* 0x002080004c387984 */ /* 0x0002e20000000c00 */
[----:B------:R-:W-:-:S03]  /*12bc0*/  ISETP.GE.AND P0, PT, R73, R2, PT ;  /* 0x000000024900720c */ /* 0x000fc60003f06270 */
        /* <DEDUP_REMOVED lines=22> */
[----:B------:R5:W1:Y:S01]  /*12d30*/  LDS.128 R16, [R76+0xc080] ;  /* 0x00c080004c107984 */ /* 0x000a620000000c00 */
[----:B------:R-:W-:-:S07]  /*12d40*/  ISETP.GE.AND P3, PT, R0, c[0x0][0x3c8], PT ;  /* 0x0000f20000007a0c */ /* 0x000fce0003f66270 */
[----:B------:R-:W-:Y:S02]  /*12d50*/  @!P2 SHF.R.S32.HI R71, RZ, 0x1f, R72 ;  /* 0x0000001fff47a819 */ /* 0x000fe40000011448 */
[----:B------:R-:W-:Y:S02]  /*12d60*/  @!P1 SHF.R.S32.HI R69, RZ, 0x1f, R70 ;  /* 0x0000001fff459819 */ /* 0x000fe40000011446 */
[----:B------:R-:W-:Y:S02]  /*12d70*/  @!P0 SHF.R.S32.HI R3, RZ, 0x1f, R68 ;  /* 0x0000001fff038819 */ /* 0x000fe40000011444 */
[----:B------:R-:W-:Y:S02]  /*12d80*/  @!P2 LEA.HI R71, R71, R72, RZ, 0x3 ;  /* 0x000000484747a211 */ /* 0x000fe400078f18ff */
[----:B------:R-:W-:Y:S02]  /*12d90*/  @!P1 LEA.HI R69, R69, R70, RZ, 0x3 ;  /* 0x0000004645459211 */ /* 0x000fe400078f18ff */
[----:B------:R-:W-:-:S02]  /*12da0*/  @!P0 LEA.HI R3, R3, R68, RZ, 0x3 ;  /* 0x0000004403038211 */ /* 0x000fc400078f18ff */
[----:B------:R-:W-:Y:S02]  /*12db0*/  @!P2 LOP3.LUT R71, R71, 0xfffffff8, RZ, 0xc0, !PT ;  /* 0xfffffff84747a812 */ /* 0x000fe400078ec0ff */
[----:B------:R-:W-:Y:S01]  /*12dc0*/  @!P1 LOP3.LUT R69, R69, 0xfffffff8, RZ, 0xc0, !PT ;  /* 0xfffffff845459812 */ /* 0x000fe200078ec0ff */
[----:B-1---5:R-:W-:Y:S01]  /*12dd0*/  @!P3 IMAD.WIDE R76, R0, 0x2, R78 ;  /* 0x00000002004cb825 */ /* 0x022fe200078e024e */
[----:B------:R-:W-:-:S03]  /*12de0*/  @!P0 LOP3.LUT R3, R3, 0xfffffff8, RZ, 0xc0, !PT ;  /* 0xfffffff803038812 */ /* 0x000fc600078ec0ff */
[--C-:B------:R-:W-:Y:S01]  /*12df0*/  @!P2 IMAD.WIDE R70, R71, 0x2, R78.reuse ;  /* 0x000000024746a825 */ /* 0x100fe200078e024e */
[----:B--2---:R1:W-:Y:S03]  /*12e00*/  @!P3 ST.E.128 [R76.64], R64 ;  /* 0x000000404c00b985 */ /* 0x0043e6000c101d0a */
[--C-:B------:R-:W-:Y:S01]  /*12e10*/  @!P1 IMAD.WIDE R68, R69, 0x2, R78.reuse ;  /* 0x0000000245449825 */ /* 0x100fe200078e024e */
[----:B---3--:R1:W-:Y:S03]  /*12e20*/  @!P2 ST.E.128 [R70.64], R48 ;  /* 0x000000304600a985 */ /* 0x0083e6000c101d0a */
[----:B------:R-:W-:Y:S01]  /*12e30*/  @!P0 IMAD.WIDE R78, R3, 0x2, R78 ;  /* 0x00000002034e8825 */ /* 0x000fe200078e024e */
[----:B----4-:R1:W-:Y:S04]  /*12e40*/  @!P1 ST.E.128 [R68.64], R32 ;  /* 0x0000002044009985 */ /* 0x0103e8000c101d0a */
[----:B------:R1:W-:Y:S02]  /*12e50*/  @!P0 ST.E.128 [R78.64], R16 ;  /* 0x000000104e008985 */ /* 0x0003e4000c101d0a */
.L_x_148:
[----:B--234-:R-:W-:Y:S05]  /*12e60*/  BSYNC B0 ;  /* 0x0000000000007941 */ /* 0x01cfea0003800000 */
.L_x_147:
[----:B------:R-:W-:Y:S01]  /*12e70*/  IADD3 R3, R73, 0x20, RZ ;  /* 0x0000002049037810 */ /* 0x000fe20007ffe0ff */
[----:B-1----:R1:W2:Y:S01]  /*12e80*/  SHFL.IDX PT, R35, R74, 0x1, 0x181f ;  /* 0x00381f004a237f89 */ /* 0x0022a200000e0000 */
        /* <DEDUP_REMOVED lines=28> */
.L_x_150:
[----:B------:R-:W-:Y:S05]  /*13050*/  BSYNC B0 ;  /* 0x0000000000007941 */ /* 0x000fea0003800000 */
.L_x_149:
[----:B------:R-:W-:Y:S01]  /*13060*/  IADD3 R3, R73, 0x40, RZ ;  /* 0x0000004049037810 */ /* 0x000fe20007ffe0ff */
[----:B--2---:R2:W4:Y:S01]  /*13070*/  SHFL.IDX PT, R19, R74, 0x2, 0x181f ;  /* 0x00581f004a137f89 */ /* 0x00452200000e0000 */
[----:B------:R-:W-:Y:S02]  /*13080*/  BSSY B0, `(.L_x_151) ;  /* 0x000001c000007945 */ /* 0x000fe40003800000 */
[----:B------:R-:W-:Y:S01]  /*13090*/  ISETP.GE.AND P0, PT, R3, R2, PT ;  /* 0x000000020300720c */ /* 0x000fe20003f06270 */
[----:B------:R2:W1:-:S12]  /*130a0*/  SHFL.IDX PT, R18, R75, 0x2, 0x181f ;  /* 0x00581f004b127f89 */ /* 0x00045800000e0000 */
        /* <DEDUP_REMOVED lines=25> */
.L_x_152:
[----:B------:R-:W-:Y:S05]  /*13240*/  BSYNC B0 ;  /* 0x0000000000007941 */ /* 0x000fea0003800000 */
.L_x_151:
[----:B------:R-:W-:Y:S01]  /*13250*/  IADD3 R73, R73, 0x60, RZ ;  /* 0x0000006049497810 */ /* 0x000fe20007ffe0ff */
[----:B-1----:R1:W2:Y:S03]  /*13260*/  SHFL.IDX PT, R11, R74, 0x3, 0x181f ;  /* 0x00781f004a0b7f89 */ /* 0x0022a600000e0000 */
[----:B------:R-:W-:Y:S01]  /*13270*/  ISETP.GE.AND P0, PT, R73, R2, PT ;  /* 0x000000024900720c */ /* 0x000fe20003f06270 */
[----:B------:R1:W4:-:S12]  /*13280*/  SHFL.IDX PT, R10, R75, 0x3, 0x181f ;  /* 0x00781f004b0a7f89 */ /* 0x00031800000e0000 */
[----:B------:R-:W-:Y:S05]  /*13290*/  @P0 EXIT ;  /* 0x000000000000094d */ /* 0x000fea0003800000 */
[C---:B------:R-:W-:Y:S02]  /*132a0*/  IADD3 R9, R0.reuse, 0x40, RZ ;  /* 0x0000004000097810 */ /* 0x040fe40007ffe0ff */
[C---:B------:R-:W-:Y:S02]  /*132b0*/  IADD3 R3, R0.reuse, 0x80, RZ ;  /* 0x0000008000037810 */ /* 0x040fe40007ffe0ff */
[----:B------:R-:W-:Y:S02]  /*132c0*/  ISETP.GE.AND P1, PT, R9, c[0x0][0x3c8], PT ;  /* 0x0000f20009007a0c */ /* 0x000fe40003f26270 */
[----:B------:R-:W-:Y:S02]  /*132d0*/  ISETP.GE.AND P0, PT, R3, c[0x0][0x3c8], PT ;  /* 0x0000f20003007a0c */ /* 0x000fe40003f06270 */
[C---:B------:R-:W-:Y:S02]  /*132e0*/  ISETP.GE.AND P2, PT, R0.reuse, c[0x0][0x3c8], PT ;  /* 0x0000f20000007a0c */ /* 0x040fe40003f46270 */
[----:B------:R-:W-:-:S07]  /*132f0*/  IADD3 R15, R0, 0xc0, RZ ;  /* 0x000000c0000f7810 */ /* 0x000fce0007ffe0ff */
[----:B------:R-:W-:Y:S02]  /*13300*/  @!P1 SHF.R.S32.HI R8, RZ, 0x1f, R9 ;  /* 0x0000001fff089819 */ /* 0x000fe40000011409 */
[----:B------:R-:W-:Y:S02]  /*13310*/  @!P0 SHF.R.S32.HI R2, RZ, 0x1f, R3 ;  /* 0x0000001fff028819 */ /* 0x000fe40000011403 */
[----:B------:R-:W-:Y:S01]  /*13320*/  @!P1 LEA.HI R8, R8, R9, RZ, 0x3 ;  /* 0x0000000908089211 */ /* 0x000fe200078f18ff */
[--C-:B--2-4-:R-:W-:Y:S01]  /*13330*/  @!P2 IMAD.WIDE R12, R0, 0x2, R10.reuse ;  /* 0x00000002000ca825 */ /* 0x114fe200078e020a */
[----:B------:R-:W-:Y:S02]  /*13340*/  @!P0 LEA.HI R2, R2, R3, RZ, 0x3 ;  /* 0x0000000302028211 */ /* 0x000fe400078f18ff */
[----:B------:R-:W-:Y:S02]  /*13350*/  @!P1 LOP3.LUT R8, R8, 0xfffffff8, RZ, 0xc0, !PT ;  /* 0xfffffff808089812 */ /* 0x000fe400078ec0ff */
[----:B------:R-:W-:Y:S01]  /*13360*/  @!P0 LOP3.LUT R2, R2, 0xfffffff8, RZ, 0xc0, !PT ;  /* 0xfffffff802028812 */ /* 0x000fe200078ec0ff */
[----:B------:R2:W-:Y:S02]  /*13370*/  @!P2 ST.E.128 [R12.64], R52 ;  /* 0x000000340c00a985 */ /* 0x0005e4000c101d0a */
[----:B------:R-:W-:-:S04]  /*13380*/  @!P1 IMAD.WIDE R8, R8, 0x2, R10 ;  /* 0x0000000208089825 */ /* 0x000fc800078e020a */
[----:B------:R-:W-:Y:S01]  /*13390*/  @!P0 IMAD.WIDE R2, R2, 0x2, R10 ;  /* 0x0000000202028825 */ /* 0x000fe200078e020a */
[----:B------:R2:W-:Y:S04]  /*133a0*/  @!P1 ST.E.128 [R8.64], R36 ;  /* 0x0000002408009985 */ /* 0x0005e8000c101d0a */
[----:B------:R2:W-:Y:S01]  /*133b0*/  @!P0 ST.E.128 [R2.64], R20 ;  /* 0x0000001402008985 */ /* 0x0005e2000c101d0a */
[----:B------:R-:W-:-:S13]  /*133c0*/  ISETP.GE.AND P0, PT, R15, c[0x0][0x3c8], PT ;  /* 0x0000f2000f007a0c */ /* 0x000fda0003f06270 */
[----:B------:R-:W-:Y:S05]  /*133d0*/  @P0 EXIT ;  /* 0x000000000000094d */ /* 0x000fea0003800000 */
[----:B------:R-:W-:-:S04]  /*133e0*/  SHF.R.S32.HI R0, RZ, 0x1f, R15 ;  /* 0x0000001fff007819 */ /* 0x000fc8000001140f */
[----:B------:R-:W-:-:S04]  /*133f0*/  LEA.HI R0, R0, R15, RZ, 0x3 ;  /* 0x0000000f00007211 */ /* 0x000fc800078f18ff */
[----:B--2---:R-:W-:-:S05]  /*13400*/  LOP3.LUT R3, R0, 0xfffffff8, RZ, 0xc0, !PT ;  /* 0xfffffff800037812 */ /* 0x004fca00078ec0ff */
[----:B------:R-:W-:-:S05]  /*13410*/  IMAD.WIDE R10, R3, 0x2, R10 ;  /* 0x00000002030a7825 */ /* 0x000fca00078e020a */
[----:B------:R-:W-:Y:S01]  /*13420*/  ST.E.128 [R10.64], R4 ;  /* 0x000000040a007985 */ /* 0x000fe2000c101d0a */
[----:B------:R-:W-:Y:S05]  /*13430*/  EXIT ;  /* 0x000000000000794d */ /* 0x000fea0003800000 */
.L_x_145:
        /* <DEDUP_REMOVED lines=10> */
[----:B------:R-:W3:Y:S01]  /*134e0*/  @P0 LDG.E R0, [R6.64] ;  /* 0x0000000a06000981 */ /* 0x000ee2000c1e1900 */
        /* <DEDUP_REMOVED lines=11> */
[----:B---3--:R-:W3:Y:S02]  /*135a0*/  @P0 R2UR UR5, R0 ;  /* 0x00000000000503c2 */ /* 0x008ee400000e0000 */
[----:B---3--:R-:W-:Y:S02]  /*135b0*/  @UP1 USHF.R.S32.HI UR4, URZ, 0x1f, UR5 ;  /* 0x0000001f3f041899 */ /* 0x008fe40008011405 */
[----:B------:R-:W-:-:S05]  /*135c0*/  @UP1 UMOV UR14, UR5 ;  /* 0x00000005000e1c82 */ /* 0x000fca0008000000 */
[----:B------:R-:W-:Y:S01]  /*135d0*/  @UP1 UMOV UR15, UR4 ;  /* 0x00000004000f1c82 */ /* 0x000fe20008000000 */
[----:B------:R-:W-:Y:S05]  /*135e0*/  @P1 BRA `(.L_x_153) ;  /* 0x0000004000001947 */ /* 0x000fea0003800000 */
[----:B-1----:R-:W-:Y:S05]  /*135f0*/  @!P0 BRA `(.L_x_153) ;  /* 0x0000003000008947 */ /* 0x002fea0003800000 */
[----:B-----5:R-:W3:Y:S04]  /*13600*/  LDG.E R5, [R6.64] ;  /* 0x0000000a06057981 */ /* 0x020ee8000c1e1900 */
[----:B------:R-:W3:Y:S02]  /*13610*/  LDG.E R0, [R6.64+0x4] ;  /* 0x0000040a06007981 */ /* 0x000ee4000c1e1900 */
[----:B---3--:R-:W-:Y:S02]  /*13620*/  IADD3 R5, -R5, R0, RZ ;  /* 0x0000000005057210 */ /* 0x008fe40007ffe1ff */
.L_x_153:
        /* <DEDUP_REMOVED lines=37> */
[----:B------:R-:W-:Y:S01]  /*13880*/  IMAD R0, R4, c[0x0][0x48c], R3 ;  /* 0x0001230004007a24 */ /* 0x000fe200078e0203 */
[----:B------:R-:W-:-:S04]  /*13890*/  LEA R2, P0, R6, c[0x0][0x450], 0x2 ;  /* 0x0001140006027a11 */ /* 0x000fc800078010ff */
[----:B------:R-:W-:Y:S01]  /*138a0*/  IADD3 R3, R7, R0, RZ ;  /* 0x0000000007037210 */ /* 0x000fe20007ffe0ff */
[----:B------:R-:W-:-:S03]  /*138b0*/  IMAD.MOV.U32 R7, RZ, RZ, -0x800000 ;  /* 0xff800000ff077424 */ /* 0x000fc600078e00ff */
[----:B------:R-:W-:-:S05]  /*138c0*/  LEA.HI.X R3, R6, c[0x0][0x454], R3, 0x2, P0 ;  /* 0x0001150006037a11 */ /* 0x000fca00000f1403 */
[----:B------:R1:W-:Y:S02]  /*138d0*/  STG.E [R2.64], R7 ;  /* 0x0000000702007986 */ /* 0x0003e4000c10190a */
.L_x_155:
[----:B------:R-:W-:Y:S05]  /*138e0*/  BSYNC B0 ;  /* 0x0000000000007941 */ /* 0x000fea0003800000 */
.L_x_154:
[----:B-1----:R-:W1:Y:S01]  /*138f0*/  S2R R3, SR_CTAID.X ;  /* 0x0000000000037919 */ /* 0x002e620000002500 */
[----:B------:R-:W-:Y:S01]  /*13900*/  SHF.R.S32.HI R4, RZ, 0x1f, R9 ;  /* 0x0000001fff047819 */ /* 0x000fe20000011409 */
        /* <DEDUP_REMOVED lines=15> */
[C---:B------:R-:W-:Y:S01]  /*13a00*/  LEA R2, R9.reuse, R4, 0x5 ;  /* 0x0000000409027211 */ /* 0x040fe200078e28ff */
[----:B------:R-:W-:Y:S01]  /*13a10*/  UIMAD.WIDE.U32 UR16, UR13, UR4, UR16 ;  /* 0x000000040d1072a5 */ /* 0x000fe2000f8e0010 */
[----:B------:R-:W-:Y:S01]  /*13a20*/  SHF.L.U32 R9, R9, 0x3, RZ ;  /* 0x0000000309097819 */ /* 0x000fe200000006ff */
[----:B------:R-:W-:Y:S02]  /*13a30*/  UIMAD UR7, UR13, UR5, UR7 ;  /* 0x000000050d0772a4 */ /* 0x000fe4000f8e0207 */
[C---:B-1----:R-:W-:Y:S01]  /*13a40*/  IMAD R2, R3.reuse, 0x80, R2 ;  /* 0x0000008003027824 */ /* 0x042fe200078e0202 */
[----:B------:R-:W-:Y:S01]  /*13a50*/  ULDC.64 UR4, c[0x0][0x3f0] ;  /* 0x0000fc0000047ab9 */ /* 0x000fe20000000a00 */
[----:B------:R-:W-:Y:S01]  /*13a60*/  IMAD R4, R3, 0x80, R4 ;  /* 0x0000008003047824 */ /* 0x000fe200078e0204 */
[----:B------:R-:W-:Y:S01]  /*13a70*/  UIMAD UR6, UR6, UR4, URZ ;  /* 0x00000004060672a4 */ /* 0x000fe2000f8e023f */
[----:B------:R-:W-:Y:S01]  /*13a80*/  @P0 IMAD.HI.U32 R0, R2, c[0x0][0x4ec], RZ ;  /* 0x00013b0002000a27 */ /* 0x000fe200078e00ff */
[----:B------:R-:W-:Y:S01]  /*13a90*/  UIADD3 UR17, UR7, UR17, URZ ;  /* 0x0000001107117290 */ /* 0x000fe2000fffe03f */
[----:B------:R-:W-:Y:S01]  /*13aa0*/  IADD3 R8, R9, 0x40, RZ ;  /* 0x0000004009087810 */ /* 0x000fe20007ffe0ff */
[----:B------:R-:W-:Y:S01]  /*13ab0*/  UIMAD UR5, UR20, UR5, UR6 ;  /* 0x00000005140572a4 */ /* 0x000fe2000f8e0206 */
[----:B------:R-:W-:Y:S01]  /*13ac0*/  IMAD.MOV.U32 R7, RZ, RZ, R2 ;  /* 0x000000ffff077224 */ /* 0x000fe200078e0002 */
[----:B------:R-:W-:Y:S01]  /*13ad0*/  @P0 SHF.R.U32.HI R7, RZ, c[0x0][0x4f0], R0 ;  /* 0x00013c00ff070a19 */ /* 0x000fe20000011600 */
[----:B------:R-:W-:-:S03]  /*13ae0*/  UIMAD.WIDE.U32 UR16, UR20, UR4, UR16 ;  /* 0x00000004141072a5 */ /* 0x000fc6000f8e0010 */
[----:B------:R-:W-:Y:S01]  /*13af0*/  IADD3 R11, -R7, RZ, RZ ;  /* 0x000000ff070b7210 */ /* 0x000fe20007ffe1ff */
[----:B------:R-:W-:Y:S01]  /*13b00*/  UIADD3 UR5, UR17, UR5, URZ ;  /* 0x0000000511057290 */ /* 0x000fe2000fffe03f */
[----:B------:R-:W-:Y:S01]  /*13b10*/  SHF.R.S32.HI R0, RZ, 0x1f, R7 ;  /* 0x0000001fff007819 */ /* 0x000fe20000011407 */
[----:B------:R-:W-:Y:S02]  /*13b20*/  IMAD.U32 R10, RZ, RZ, UR16 ;  /* 0x00000010ff0a7e24 */ /* 0x000fe4000f8e00ff */
[----:B------:R-:W-:Y:S02]  /*13b30*/  IMAD R6, R11, c[0x0][0x4e8], R2 ;  /* 0x00013a000b067a24 */ /* 0x000fe400078e0202 */
[----:B------:R-:W-:Y:S01]  /*13b40*/  IMAD.U32 R11, RZ, RZ, UR17 ;  /* 0x00000011ff0b7e24 */ /* 0x000fe2000f8e00ff */
[----:B------:R-:W-:Y:S01]  /*13b50*/  MOV R11, UR5 ;  /* 0x00000005000b7c02 */ /* 0x000fe20008000f00 */
[----:B------:R-:W-:Y:S01]  /*13b60*/  IMAD R0, R0, c[0x0][0x3e0], RZ ;  /* 0x0000f80000007a24 */ /* 0x000fe200078e02ff */
[----:B------:R-:W-:-:S03]  /*13b70*/  SHF.R.S32.HI R2, RZ, 0x1f, R6 ;  /* 0x0000001fff027819 */ /* 0x000fc60000011406 */
[C---:B------:R-:W-:Y:S02]  /*13b80*/  IMAD R0, R7.reuse, c[0x0][0x3e4], R0 ;  /* 0x0000f90007007a24 */ /* 0x040fe400078e0200 */
[----:B------:R-:W-:-:S04]  /*13b90*/  IMAD.WIDE.U32 R10, R7, c[0x0][0x3e0], R10 ;  /* 0x0000f800070a7a25 */ /* 0x000fc800078e000a */
[----:B------:R-:W-:Y:S02]  /*13ba0*/  IMAD R7, R2, c[0x0][0x3d8], RZ ;  /* 0x0000f60002077a24 */ /* 0x000fe400078e02ff */
[----:B------:R-:W-:Y:S02]  /*13bb0*/  IMAD.IADD R11, R11, 0x1, R0 ;  /* 0x000000010b0b7824 */ /* 0x000fe400078e0200 */
[C---:B------:R-:W-:Y:S02]  /*13bc0*/  IMAD R7, R6.reuse, c[0x0][0x3dc], R7 ;  /* 0x0000f70006077a24 */ /* 0x040fe400078e0207 */
[----:B------:R-:W-:Y:S01]  /*13bd0*/  IMAD.WIDE.U32 R10, R6, c[0x0][0x3d8], R10 ;  /* 0x0000f600060a7a25 */ /* 0x000fe200078e000a */
[----:B------:R-:W-:-:S04]  /*13be0*/  IADD3 R6, R9, 0xc0, RZ ;  /* 0x000000c009067810 */ /* 0x000fc80007ffe0ff */
[----:B------:R-:W-:Y:S02]  /*13bf0*/  IADD3 R7, R11, R7, RZ ;  /* 0x000000070b077210 */ /* 0x000fe40007ffe0ff */
[----:B------:R-:W-:-:S04]  /*13c00*/  LEA R11, P0, R10, c[0x0][0x380], 0x1 ;  /* 0x0000e0000a0b7a11 */ /* 0x000fc800078008ff */
[----:B------:R-:W-:Y:S01]  /*13c10*/  LEA.HI.X R10, R10, c[0x0][0x384], R7, 0x1, P0 ;  /* 0x0000e1000a0a7a11 */ /* 0x000fe200000f0c07 */
[----:B------:R1:W3:Y:S01]  /*13c20*/  SHFL.IDX PT, R12, R11, RZ, 0x181f ;  /* 0x00181fff0b0c7589 */ /* 0x0002e200000e0000 */
[----:B------:R-:W-:Y:S02]  /*13c30*/  ISETP.GE.AND P0, PT, R4, R5, PT ;  /* 0x000000050400720c */ /* 0x000fe40003f06270 */
[----:B------:R-:W-:Y:S01]  /*13c40*/  IADD3 R7, R9, 0x80, RZ ;  /* 0x0000008009077810 */ /* 0x000fe20007ffe0ff */
[----:B------:R1:W4:Y:S10]  /*13c50*/  SHFL.IDX PT, R13, R10, RZ, 0x181f ;  /* 0x00181fff0a0d7589 */ /* 0x00033400000e0000 */
[----:B------:R-:W-:Y:S05]  /*13c60*/  @P0 BRA `(.L_x_157) ;  /* 0x0000015000000947 */ /* 0x000fea0003800000 */
[----:B------:R-:W-:Y:S02]  /*13c70*/  ISETP.GE.AND P2, PT, R8, c[0x0][0x3c8], PT ;  /* 0x0000f20008007a0c */ /* 0x000fe40003f46270 */
[----:B------:R-:W-:-:S02]  /*13c80*/  ISETP.GE.AND P1, PT, R7, c[0x0][0x3c8], PT ;  /* 0x0000f20007007a0c */ /* 0x000fc40003f26270 */
[----:B------:R-:W-:Y:S02]  /*13c90*/  ISETP.GE.AND P0, PT, R6, c[0x0][0x3c8], PT ;  /* 0x0000f20006007a0c */ /* 0x000fe40003f06270 */
        /* <DEDUP_REMOVED lines=12> */
[----:B------:R3:W-:Y:S03]  /*13d60*/  @!P3 ST.E.128 [R14.64], RZ ;  /* 0x000000ff0e00b985 */ /* 0x0007e6000c101d0a */
[--C-:B------:R-:W-:Y:S01]  /*13d70*/  @!P1 IMAD.WIDE R2, R2, 0x2, R12.reuse ;  /* 0x0000000202029825 */ /* 0x100fe200078e020c */
[----:B------:R3:W-:Y:S03]  /*13d80*/  @!P2 ST.E.128 [R16.64], RZ ;  /* 0x000000ff1000a985 */ /* 0x0007e6000c101d0a */
[----:B------:R-:W-:Y:S01]  /*13d90*/  @!P0 IMAD.WIDE R12, R0, 0x2, R12 ;  /* 0x00000002000c8825 */ /* 0x000fe200078e020c */
[----:B------:R3:W-:Y:S04]  /*13da0*/  @!P1 ST.E.128 [R2.64], RZ ;  /* 0x000000ff02009985 */ /* 0x0007e8000c101d0a */
[----:B------:R3:W-:Y:S02]  /*13db0*/  @!P0 ST.E.128 [R12.64], RZ ;  /* 0x000000ff0c008985 */ /* 0x0007e4000c101d0a */
.L_x_157:
[----:B------:R-:W-:Y:S05]  /*13dc0*/  BSYNC B0 ;  /* 0x0000000000007941 */ /* 0x000fea0003800000 */
.L_x_156:
[----:B------:R-:W-:Y:S01]  /*13dd0*/  IADD3 R0, R4, 0x20, RZ ;  /* 0x0000002004007810 */ /* 0x000fe20007ffe0ff */
[----:B---34-:R3:W4:Y:S01]  /*13de0*/  SHFL.IDX PT, R13, R10, 0x1, 0x181f ;  /* 0x00381f000a0d7f89 */ /* 0x01872200000e0000 */
[----:B------:R-:W-:Y:S02]  /*13df0*/  BSSY B0, `(.L_x_158) ;  /* 0x0000019000007945 */ /* 0x000fe40003800000 */
[----:B------:R-:W-:Y:S01]  /*13e00*/  ISETP.GE.AND P0, PT, R0, R5, PT ;  /* 0x000000050000720c */ /* 0x000fe20003f06270 */
[----:B------:R3:W1:-:S12]  /*13e10*/  SHFL.IDX PT, R12, R11, 0x1, 0x181f ;  /* 0x00381f000b0c7f89 */ /* 0x00065800000e0000 */
        /* <DEDUP_REMOVED lines=11> */
[----:B-1--4-:R-:W-:Y:S01]  /*13ed0*/  @!P3 IMAD.WIDE R14, R9, 0x2, R12 ;  /* 0x00000002090eb825 */ /* 0x012fe200078e020c */
        /* <DEDUP_REMOVED lines=10> */
.L_x_159:
[----:B------:R-:W-:Y:S05]  /*13f80*/  BSYNC B0 ;  /* 0x0000000000007941 */ /* 0x000fea0003800000 */
.L_x_158:
[----:B------:R-:W-:Y:S01]  /*13f90*/  IADD3 R0, R4, 0x40, RZ ;  /* 0x0000004004007810 */ /* 0x000fe20007ffe0ff */
[----:B-1--4-:R1:W4:Y:S01]  /*13fa0*/  SHFL.IDX PT, R13, R10, 0x2, 0x181f ;  /* 0x00581f000a0d7f89 */ /* 0x01232200000e0000 */
[----:B------:R-:W-:Y:S02]  /*13fb0*/  BSSY B0, `(.L_x_160) ;  /* 0x0000019000007945 */ /* 0x000fe40003800000 */
[----:B------:R-:W-:Y:S01]  /*13fc0*/  ISETP.GE.AND P0, PT, R0, R5, PT ;  /* 0x000000050000720c */ /* 0x000fe20003f06270 */
[----:B------:R1:W3:-:S12]  /*13fd0*/  SHFL.IDX PT, R12, R11, 0x2, 0x181f ;  /* 0x00581f000b0c7f89 */ /* 0x0002d800000e0000 */
        /* <DEDUP_REMOVED lines=22> */
.L_x_161:
[----:B------:R-:W-:Y:S05]  /*14140*/  BSYNC B0 ;  /* 0x0000000000007941 */ /* 0x000fea0003800000 */
.L_x_160:
[----:B------:R-:W-:Y:S01]  /*14150*/  IADD3 R4, R4, 0x60, RZ ;  /* 0x0000006004047810 */ /* 0x000fe20007ffe0ff */
[----:B---3--:R3:W1:Y:S03]  /*14160*/  SHFL.IDX PT, R3, R10, 0x3, 0x181f ;  /* 0x00781f000a037f89 */ /* 0x00866600000e0000 */
[----:B------:R-:W-:Y:S01]  /*14170*/  ISETP.GE.AND P0, PT, R4, R5, PT ;  /* 0x000000050400720c */ /* 0x000fe20003f06270 */
[----:B------:R3:W4:-:S12]  /*14180*/  SHFL.IDX PT, R2, R11, 0x3, 0x181f ;  /* 0x00781f000b027f89 */ /* 0x00071800000e0000 */
[----:B------:R-:W-:Y:S05]  /*14190*/  @P0 EXIT ;  /* 0x000000000000094d */ /* 0x000fea0003800000 */
        /* <DEDUP_REMOVED lines=10> */
[----:B------:R1:W-:Y:S02]  /*14240*/  @!P2 ST.E.128 [R8.64], RZ ;  /* 0x000000ff0800a985 */ /* 0x0003e4000c101d0a */
[----:B------:R-:W-:-:S04]  /*14250*/  @!P1 IMAD.WIDE R4, R5, 0x2, R2 ;  /* 0x0000000205049825 */ /* 0x000fc800078e0202 */
[----:B---3--:R-:W-:Y:S01]  /*14260*/  @!P0 IMAD.WIDE R10, R7, 0x2, R2 ;  /* 0x00000002070a8825 */ /* 0x008fe200078e0202 */
[----:B------:R1:W-:Y:S04]  /*14270*/  @!P1 ST.E.128 [R4.64], RZ ;  /* 0x000000ff04009985 */ /* 0x0003e8000c101d0a */
[----:B------:R1:W-:Y:S01]  /*14280*/  @!P0 ST.E.128 [R10.64], RZ ;  /* 0x000000ff0a008985 */ /* 0x0003e2000c101d0a */
[----:B------:R-:W-:-:S13]  /*14290*/  ISETP.GE.AND P0, PT, R6, c[0x0][0x3c8], PT ;  /* 0x0000f20006007a0c */ /* 0x000fda0003f06270 */
[----:B------:R-:W-:Y:S05]  /*142a0*/  @P0 EXIT ;  /* 0x000000000000094d */ /* 0x000fea0003800000 */
[----:B-1----:R-:W-:-:S04]  /*142b0*/  SHF.R.S32.HI R5, RZ, 0x1f, R6 ;  /* 0x0000001fff057819 */ /* 0x002fc80000011406 */
[----:B------:R-:W-:-:S04]  /*142c0*/  LEA.HI R5, R5, R6, RZ, 0x3 ;  /* 0x0000000605057211 */ /* 0x000fc800078f18ff */
[----:B------:R-:W-:-:S05]  /*142d0*/  LOP3.LUT R5, R5, 0xfffffff8, RZ, 0xc0, !PT ;  /* 0xfffffff805057812 */ /* 0x000fca00078ec0ff */
[----:B------:R-:W-:-:S05]  /*142e0*/  IMAD.WIDE R2, R5, 0x2, R2 ;  /* 0x0000000205027825 */ /* 0x000fca00078e0202 */
[----:B------:R-:W-:Y:S01]  /*142f0*/  ST.E.128 [R2.64], RZ ;  /* 0x000000ff02007985 */ /* 0x000fe2000c101d0a */
[----:B------:R-:W-:Y:S05]  /*14300*/  EXIT ;  /* 0x000000000000794d */ /* 0x000fea0003800000 */
.L_x_162:
        /* <DEDUP_REMOVED lines=15> */
.L_x_3629:


//--------------------- .text._ZN7cutlass13device_kernelIN5flash19enable_sm80_to_sm89INS1_16FlashAttnFwdSm80INS1_25CollectiveMainloopFwdSm80ILi8ELi1ELb1EN4cute5tupleIJNS5_1CILi128EEENS7_ILi48EEENS7_ILi256EEEEEELi256ENS_10bfloat16_tEfNS_4arch4Sm80ELb0ELb1ELb1ELb0ELb1ELb0ELb1ELb0EEENS1_21CollectiveEpilogueFwdINS6_IJS8_SA_S9_EEENS6_IJNS7_ILi1EEESI_SI_EEESC_SE_Li256ELb0ELb1ELb0ELb0EEENS1_19SingleTileSchedulerILb0ELb0ELb1ELi128EEEEEEEEEvNT_6ParamsE --------------------------
	.section	.text._ZN7cutlass13device_kernelIN5flash19enable_sm80_to_sm89INS1_16FlashAttnFwdSm80INS1_25CollectiveMainloopFwdSm80ILi8ELi1ELb1EN4cute5tupleIJNS5_1CILi128EEENS7_ILi48EEENS7_ILi256EEEEEELi256ENS_10bfloat16_tEfNS_4arch4Sm80ELb0ELb1ELb1ELb0ELb1ELb0ELb1ELb0EEENS1_21CollectiveEpilogueFwdINS6_IJS8_SA_S9_EEENS6_IJNS7_ILi1EEESI_SI_EEESC_SE_Li256ELb0ELb1ELb0ELb0EEENS1_19SingleTileSchedulerILb0ELb0ELb1ELi128EEEEEEEEEvNT_6ParamsE,"ax",@progbits
	.sectioninfo	@"SHI_REGISTERS=255"
	.align	128
.text._ZN7cutlass13device_kernelIN5flash19enable_sm80_to_sm89INS1_16FlashAttnFwdSm80INS1_25CollectiveMainloopFwdSm80ILi8ELi1ELb1EN4cute5tupleIJNS5_1CILi128EEENS7_ILi48EEENS7_ILi256EEEEEELi256ENS_10bfloat16_tEfNS_4arch4Sm80ELb0ELb1ELb1ELb0ELb1ELb0ELb1ELb0EEENS1_21CollectiveEpilogueFwdINS6_IJS8_SA_S9_EEENS6_IJNS7_ILi1EEESI_SI_EEESC_SE_Li256ELb0ELb1ELb0ELb0EEENS1_19SingleTileSchedulerILb0ELb0ELb1ELi128EEEEEEEEEvNT_6ParamsE:
        .type           _ZN7cutlass13device_kernelIN5flash19enable_sm80_to_sm89INS1_16FlashAttnFwdSm80INS1_25CollectiveMainloopFwdSm80ILi8ELi1ELb1EN4cute5tupleIJNS5_1CILi128EEENS7_ILi48EEENS7_ILi256EEEEEELi256ENS_10bfloat16_tEfNS_4arch4Sm80ELb0ELb1ELb1ELb0ELb1ELb0ELb1ELb0EEENS1_21CollectiveEpilogueFwdINS6_IJS8_SA_S9_EEENS6_IJNS7_ILi1EEESI_SI_EEESC_SE_Li256ELb0ELb1ELb0ELb0EEENS1_19SingleTileSchedulerILb0ELb0ELb1ELi128EEEEEEEEEvNT_6ParamsE,@function
        .size           _ZN7cutlass13device_kernelIN5flash19enable_sm80_to_sm89INS1_16FlashAttnFwdSm80INS1_25CollectiveMainloopFwdSm80ILi8ELi1ELb1EN4cute5tupleIJNS5_1CILi128EEENS7_ILi48EEENS7_ILi256EEEEEELi256ENS_10bfloat16_tEfNS_4arch4Sm80ELb0ELb1ELb1ELb0ELb1ELb0ELb1ELb0EEENS1_21CollectiveEpilogueFwdINS6_IJS8_SA_S9_EEENS6_IJNS7_ILi1EEESI_SI_EEESC_SE_Li256ELb0ELb1ELb0ELb0EEENS1_19SingleTileSchedulerILb0ELb0ELb1ELi128EEEEEEEEEvNT_6ParamsE,(.L_x_3630 - _ZN7cutlass13device_kernelIN5flash19enable_sm80_to_sm89INS1_16FlashAttnFwdSm80INS1_25CollectiveMainloopFwdSm80ILi8ELi1ELb1EN4cute5tupleIJNS5_1CILi128EEENS7_ILi48EEENS7_ILi256EEEEEELi256ENS_10bfloat16_tEfNS_4arch4Sm80ELb0ELb1ELb1ELb0ELb1ELb0ELb1ELb0EEENS1_21CollectiveEpilogueFwdINS6_IJS8_SA_S9_EEENS6_IJNS7_ILi1EEESI_SI_EEESC_SE_Li256ELb0ELb1ELb0ELb0EEENS1_19SingleTileSchedulerILb0ELb0ELb1ELi128EEEEEEEEEvNT_6ParamsE)
        .other          _ZN7cutlass13device_kernelIN5flash19enable_sm80_to_sm89INS1_16FlashAttnFwdSm80INS1_25CollectiveMainloopFwdSm80ILi8ELi1ELb1EN4cute5tupleIJNS5_1CILi128EEENS7_ILi48EEENS7_ILi256EEEEEELi256ENS_10bfloat16_tEfNS_4arch4Sm80ELb0ELb1ELb1ELb0ELb1ELb0ELb1ELb0EEENS1_21CollectiveEpilogueFwdINS6_IJS8_SA_S9_EEENS6_IJNS7_ILi1EEESI_SI_EEESC_SE_Li256ELb0ELb1ELb0ELb0EEENS1_19SingleTileSchedulerILb0ELb0ELb1ELi128EEEEEEEEEvNT_6ParamsE,@"STO_CUDA_ENTRY STV_DEFAULT"
_ZN7cutlass13device_kernelIN5flash19enable_sm80_to_sm89INS1_16FlashAttnFwdSm80INS1_25CollectiveMainloopFwdSm80ILi8ELi1ELb1EN4cute5tupleIJNS5_1CILi128EEENS7_ILi48EEENS7_ILi256EEEEEELi256ENS_10bfloat16_tEfNS_4arch4Sm80ELb0ELb1ELb1ELb0ELb1ELb0ELb1ELb0EEENS1_21CollectiveEpilogueFwdINS6_IJS8_SA_S9_EEENS6_IJNS7_ILi1EEESI_SI_EEESC_SE_Li256ELb0ELb1ELb0ELb0EEENS1_19SingleTileSchedulerILb0ELb0ELb1ELi128EEEEEEEEEvNT_6ParamsE:
        /* <DEDUP_REMOVED lines=9> */
[----:B------:R-:W-:-:S04]  /*0090*/  ULDC.64 UR18, c[0x0][0x118] ;  /* 0x0000460000127ab9 */ /* 0x000fc80000000a00 */
[----:B------:R-:W-:-:S05]  /*00a0*/  PLOP3.LUT P0, PT, PT, PT, UP0, 0x80, 0x0 ;  /* 0x000000000000781c */ /* 0x000fca0003f0f008 */
[----:B------:R-:W-:Y:S02]  /*00b0*/  @UP0 UMOV UR4, 0x4 ;  /* 0x0000000400040882 */ /* 0x000fe40000000000 */
[----:B------:R-:W-:-:S06]  /*00c0*/  @UP0 UIMAD.WIDE UR4, UR15, UR4, UR6 ;  /* 0x000000040f0402a5 */ /* 0x000fcc000f8e0206 */
[----:B------:R-:W-:Y:S02]  /*00d0*/  IMAD.U32 R2, RZ, RZ, UR4 ;  /* 0x00000004ff027e24 */ /* 0x000fe4000f8e00ff */
[----:B------:R-:W-:Y:S01]  /*00e0*/  IMAD.U32 R3, RZ, RZ, UR5 ;  /* 0x00000005ff037e24 */ /* 0x000fe2000f8e00ff */
[----:B------:R-:W1:Y:S01]  /*00f0*/  S2UR UR27, SR_CTAID.X ;  /* 0x00000000001b79c3 */ /* 0x000e620000002500 */
[----:B------:R-:W-:Y:S02]  /*0100*/  ULDC UR8, c[0x0][0x2c4] ;  /* 0x0000b10000087ab9 */ /* 0x000fe40000000800 */
[----:B------:R-:W-:Y:S01]  /*0110*/  ULDC.64 UR4, c[0x0][0x2c8] ;  /* 0x0000b20000047ab9 */ /* 0x000fe20000000a00 */
[----:B------:R-:W2:Y:S01]  /*0120*/  @P0 LDG.E R2, [R2.64] ;  /* 0x0000001202020981 */ /* 0x000ea2000c1e1900 */
[----:B------:R-:W-:Y:S02]  /*0130*/  UISETP.NE.AND UP1, UPT, UR8, 0x1, UPT ;  /* 0x000000010800788c */ /* 0x000fe4000bf25270 */
[----:B------:R-:W-:Y:S01]  /*0140*/  ULDC UR10, c[0x0][0x1d0] ;  /* 0x00007400000a7ab9 */ /* 0x000fe20000000800 */
[----:B------:R-:W3:Y:S01]  /*0150*/  S2UR UR11, SR_CTAID.Y ;  /* 0x00000000000b79c3 */ /* 0x000ee20000002600 */
[----:B------:R-:W4:Y:S01]  /*0160*/  S2R R129, SR_TID.X ;  /* 0x0000000000817919 */ /* 0x000f220000002100 */
[----:B------:R-:W-:-:S02]  /*0170*/  ULDC UR9, c[0x0][0x168] ;  /* 0x00005a0000097ab9 */ /* 0x000fc40000000800 */
[----:B------:R-:W-:Y:S02]  /*0180*/  UP2UR UR14, UPR, URZ, 0x2 ;  /* 0x000000023f0e7883 */ /* 0x000fe40008000000 */
[----:B-1----:R-:W-:-:S04]  /*0190*/  USHF.L.U32 UR27, UR27, 0x7, URZ ;  /* 0x000000071b1b7899 */ /* 0x002fc8000800063f */
[----:B------:R-:W-:Y:S02]  /*01a0*/  @UP1 UIADD3 UR12, UR27, 0x7f, URZ ;  /* 0x0000007f1b0c1890 */ /* 0x000fe4000fffe03f */
[----:B------:R-:W-:Y:S02]  /*01b0*/  UIADD3 UR6, UR27, 0x7f, URZ ;  /* 0x0000007f1b067890 */ /* 0x000fe4000fffe03f */
[----:B------:R-:W-:-:S03]  /*01c0*/  UIMAD.WIDE.U32 UR12, UR12, UR4, URZ ;  /* 0x000000040c0c72a5 */ /* 0x000fc6000f8e003f */
[----:B------:R-:W-:Y:S02]  /*01d0*/  ULDC UR4, c[0x0][0x2ac] ;  /* 0x0000ab0000047ab9 */ /* 0x000fe40000000800 */
[----:B------:R-:W-:Y:S02]  /*01e0*/  UIMAD UR10, UR4, UR10, URZ ;  /* 0x0000000a040a72a4 */ /* 0x000fe4000f8e023f */
[----:B------:R-:W-:Y:S02]  /*01f0*/  @UP1 UMOV UR7, UR13 ;  /* 0x0000000d00071c82 */ /* 0x000fe40008000000 */
[----:B------:R-:W-:Y:S02]  /*0200*/  @UP1 USHF.R.U32.HI UR6, URZ, UR5, UR7 ;  /* 0x000000053f061299 */ /* 0x000fe40008011607 */
[----:B------:R-:W-:Y:S02]  /*0210*/  UMOV UR12, URZ ;  /* 0x0000003f000c7c82 */ /* 0x000fe40008000000 */
[----:B------:R-:W-:-:S02]  /*0220*/  UMOV UR7, 0x1 ;  /* 0x0000000100077882 */ /* 0x000fc40000000000 */
[----:B------:R-:W-:Y:S02]  /*0230*/  ULDC.64 UR4, c[0x0][0x328] ;  /* 0x0000ca0000047ab9 */ /* 0x000fe40000000a00 */
[----:B------:R-:W-:Y:S02]  /*0240*/  UISETP.LE.AND UP0, UPT, UR7, UR5, UPT ;  /* 0x000000050700728c */ /* 0x000fe4000bf03270 */
[----:B------:R-:W-:Y:S02]  /*0250*/  UIADD3 UR9, UR10, -UR9, UR7 ;  /* 0x800000090a097290 */ /* 0x000fe4000fffe007 */
[----:B------:R-:W-:Y:S02]  /*0260*/  UP2UR UR13, UPR, URZ, 0x1 ;  /* 0x000000013f0d7883 */ /* 0x000fe40008000000 */
[----:B------:R-:W-:Y:S02]  /*0270*/  UIADD3 UR5, UR9, UR6, URZ ;  /* 0x0000000609057290 */ /* 0x000fe4000fffe03f */
[----:B---3--:R-:W-:-:S02]  /*0280*/  USHF.R.S32.HI UR9, URZ, 0x1f, UR11 ;  /* 0x0000001f3f097899 */ /* 0x008fc4000801140b */
[----:B------:R-:W-:Y:S01]  /*0290*/  UIADD3 UR6, UR5, UR4, URZ ;  /* 0x0000000405067290 */ /* 0x000fe2000fffe03f */
[----:B--2---:R1:W2:Y:S01]  /*02a0*/  @P0 R2UR UR12, R2 ;  /* 0x00000000020c03c2 */ /* 0x0042a200000e0000 */
[----:B------:R-:W-:-:S13]  /*02b0*/  PLOP3.LUT P0, PT, PT, PT, UP0, 0x40, 0x0 ;  /* 0x000000000000781c */ /* 0x000fda0003f0e808 */
[----:B------:R-:W-:Y:S05]  /*02c0*/  @P0 BRA `(.L_x_163) ;  /* 0x0000016000000947 */ /* 0x000fea0003800000 */
[----:B----4-:R-:W-:Y:S01]  /*02d0*/  ISETP.LT.AND P0, PT, RZ, UR5, PT ;  /* 0x00000005ff007c0c */ /* 0x010fe2000bf01270 */
[----:B------:R-:W-:-:S12]  /*02e0*/  UIADD3 UR16, UR5, -0x1, URZ ;  /* 0xffffffff05107890 */ /* 0x000fd8000fffe03f */
[----:B------:R-:W-:Y:S05]  /*02f0*/  @P0 BRA `(.L_x_164) ;  /* 0x0000009000000947 */ /* 0x000fea0003800000 */
[----:B------:R-:W-:Y:S02]  /*0300*/  ULDC UR4, c[0x0][0x32c] ;  /* 0x0000cb0000047ab9 */ /* 0x000fe40000000800 */
[----:B------:R-:W-:Y:S02]  /*0310*/  UISETP.NE.AND UP0, UPT, UR7, UR4, UPT ;  /* 0x000000040700728c */ /* 0x000fe4000bf05270 */
[----:B------:R-:W-:-:S03]  /*0320*/  UIADD3 UR16, -UR5, URZ, URZ ;  /* 0x0000003f05107290 */ /* 0x000fc6000fffe13f */
[----:B------:R-:W-:Y:S02]  /*0330*/  ULDC.64 UR4, c[0x0][0x330] ;  /* 0x0000cc0000047ab9 */ /* 0x000fe40000000a00 */
[----:B------:R-:W-:-:S07]  /*0340*/  UIMAD.WIDE.U32 UR20, UR16, UR4, URZ ;  /* 0x00000004101472a5 */ /* 0x000fce000f8e003f */
[----:B------:R-:W-:Y:S02]  /*0350*/  @UP0 UMOV UR7, UR21 ;  /* 0x0000001500070c82 */ /* 0x000fe40008000000 */
[----:B------:R-:W-:-:S04]  /*0360*/  @UP0 USHF.R.U32.HI UR16, URZ, UR5, UR7 ;  /* 0x000000053f100299 */ /* 0x000fc80008011607 */
[----:B------:R-:W-:Y:S01]  /*0370*/  ULOP3.LUT UR16, URZ, UR16, URZ, 0x33, !UPT ;  /* 0x000000103f107292 */ /* 0x000fe2000f8e333f */
[----:B------:R-:W-:Y:S05]  /*0380*/  BRA `(.L_x_165) ;  /* 0x0000006000007947 */ /* 0x000fea0003800000 */
.L_x_164:
[----:B------:R-:W-:Y:S02]  /*0390*/  ULDC UR4, c[0x0][0x32c] ;  /* 0x0000cb0000047ab9 */ /* 0x000fe40000000800 */
[----:B------:R-:W-:-:S03]  /*03a0*/  UISETP.NE.AND UP0, UPT, UR7, UR4, UPT ;  /* 0x000000040700728c */ /* 0x000fc6000bf05270 */
[----:B------:R-:W-:Y:S02]  /*03b0*/  ULDC.64 UR4, c[0x0][0x330] ;  /* 0x0000cc0000047ab9 */ /* 0x000fe40000000a00 */
[----:B------:R-:W-:-:S07]  /*03c0*/  UIMAD.WIDE.U32 UR20, UR16, UR4, URZ ;  /* 0x00000004101472a5 */ /* 0x000fce000f8e003f */
[----:B------:R-:W-:Y:S02]  /*03d0*/  @UP0 UMOV UR7, UR21 ;  /* 0x0000001500070c82 */ /* 0x000fe40008000000 */
[----:B------:R-:W-:Y:S02]  /*03e0*/  @UP0 USHF.R.U32.HI UR16, URZ, UR5, UR7 ;  /* 0x000000053f100299 */ /* 0x000fe40008011607 */
.L_x_165:
[----:B------:R-:W-:Y:S02]  /*03f0*/  ULDC UR4, c[0x0][0x32c] ;  /* 0x0000cb0000047ab9 */ /* 0x000fe40000000800 */
[----:B------:R-:W-:-:S04]  /*0400*/  UIMAD UR4, UR16, UR4, UR4 ;  /* 0x00000004100472a4 */ /* 0x000fc8000f8e0204 */
[----:B------:R-:W-:-:S04]  /*0410*/  UISETP.LT.AND UP0, UPT, UR6, UR4, UPT ;  /* 0x000000040600728c */ /* 0x000fc8000bf01270 */
[----:B------:R-:W-:Y:S02]  /*0420*/  USEL UR6, UR6, UR4, UP0 ;  /* 0x0000000406067287 */ /* 0x000fe40008000000 */
.L_x_163:
[----:B----4-:R-:W-:Y:S02]  /*0430*/  UISETP.NE.AND UP0, UPT, UR8, 0x1, UPT ;  /* 0x000000010800788c */ /* 0x010fe4000bf05270 */
[----:B------:R-:W-:Y:S02]  /*0440*/  UIADD3 UR7, UR10, 0x2f, URZ ;  /* 0x0000002f0a077890 */ /* 0x000fe4000fffe03f */
[----:B------:R-:W-:Y:S02]  /*0450*/  ULDC.64 UR4, c[0x0][0x2c8] ;  /* 0x0000b20000047ab9 */ /* 0x000fe40000000a00 */
[----:B------:R-:W-:Y:S02]  /*0460*/  UIMAD.WIDE.U32 UR16, UR27, UR4, URZ ;  /* 0x000000041b1072a5 */ /* 0x000fe4000f8e003f */
[----:B------:R-:W-:Y:S02]  /*0470*/  UIMAD.WIDE UR20, UR7, 0x2aaaaaab, URZ ;  /* 0x2aaaaaab071478a5 */ /* 0x000fe4000f8e023f */
[----:B------:R-:W-:-:S02]  /*0480*/  UIADD3 UR6, UR6, 0x2f, URZ ;  /* 0x0000002f06067890 */ /* 0x000fc4000fffe03f */
[----:B------:R-:W-:Y:S02]  /*0490*/  UISETP.NE.AND UP1, UPT, UR13, URZ, UPT ;  /* 0x0000003f0d00728c */ /* 0x000fe4000bf25270 */
[----:B------:R-:W-:Y:S02]  /*04a0*/  UMOV UR4, UR27 ;  /* 0x0000001b00047c82 */ /* 0x000fe40008000000 */
[----:B------:R-:W-:Y:S02]  /*04b0*/  UIMAD.WIDE UR6, UR6, 0x2aaaaaab, URZ ;  /* 0x2aaaaaab060678a5 */ /* 0x000fe4000f8e023f */
[----:B------:R-:W-:Y:S01]  /*04c0*/  @UP0 USHF.R.U32.HI UR4, URZ, UR5, UR17 ;  /* 0x000000053f040299 */ /* 0x000fe20008011611 */
[----:B------:R-:W-:Y:S01]  /*04d0*/  PLOP3.LUT P0, PT, PT, PT, UP1, 0x40, 0x0 ;  /* 0x000000000000781c */ /* 0x000fe20003f0e818 */
[----:B------:R-:W-:Y:S02]  /*04e0*/  USHF.R.U32.HI UR6, URZ, 0x1f, UR7 ;  /* 0x0000001f3f067899 */ /* 0x000fe40008011607 */
[----:B------:R-:W-:-:S02]  /*04f0*/  UMOV UR17, UR21 ;  /* 0x0000001500117c82 */ /* 0x000fc40008000000 */
[----:B------:R-:W-:Y:S02]  /*0500*/  USHF.R.U32.HI UR16, URZ, 0x1f, UR17 ;  /* 0x0000001f3f107899 */ /* 0x000fe40008011611 */
[----:B------:R-:W-:Y:S02]  /*0510*/  ULDC UR26, c[0x0][0x168] ;  /* 0x00005a00001a7ab9 */ /* 0x000fe40000000800 */
[----:B------:R-:W-:Y:S02]  /*0520*/  UIADD3 UR26, UR10, -UR26, URZ ;  /* 0x8000001a0a1a7290 */ /* 0x000fe4000fffe03f */
[----:B------:R-:W-:Y:S02]  /*0530*/  ULEA.HI.SX32 UR16, UR17, UR16, 0x1d ;  /* 0x0000001011107291 */ /* 0x000fe4000f8fea3f */
[----:B------:R-:W-:Y:S02]  /*0540*/  ULEA.HI.SX32 UR7, UR7, UR6, 0x1d ;  /* 0x0000000607077291 */ /* 0x000fe4000f8fea3f */
[----:B------:R-:W-:-:S02]  /*0550*/  UIADD3 UR4, UR26, UR4, URZ ;  /* 0x000000041a047290 */ /* 0x000fc4000fffe03f */
[----:B------:R-:W-:Y:S02]  /*0560*/  UISETP.LT.AND UP0, UPT, UR16, UR7, UPT ;  /* 0x000000071000728c */ /* 0x000fe4000bf01270 */
[----:B------:R-:W-:Y:S02]  /*0570*/  ULDC UR5, c[0x0][0x324] ;  /* 0x0000c90000057ab9 */ /* 0x000fe40000000800 */
[----:B------:R-:W-:Y:S02]  /*0580*/  UIADD3 UR6, UR4, -UR5, URZ ;  /* 0x8000000504067290 */ /* 0x000fe4000fffe03f */
[----:B------:R-:W-:Y:S01]  /*0590*/  USEL UR23, UR16, UR7, UP0 ;  /* 0x0000000710177287 */ /* 0x000fe20008000000 */
[----:B------:R-:W-:Y:S05]  /*05a0*/  @P0 BRA `(.L_x_166) ;  /* 0x0000015000000947 */ /* 0x000fea0003800000 */
[----:B------:R-:W-:Y:S02]  /*05b0*/  UMOV UR7, UR4 ;  /* 0x0000000400077c82 */ /* 0x000fe40008000000 */
[----:B------:R-:W-:-:S06]  /*05c0*/  UISETP.GT.AND UP0, UPT, UR7, -0x1, UPT ;  /* 0xffffffff0700788c */ /* 0x000fcc000bf04270 */
[----:B------:R-:W-:-:S13]  /*05d0*/  PLOP3.LUT P0, PT, PT, PT, UP0, 0x80, 0x0 ;  /* 0x000000000000781c */ /* 0x000fda0003f0f008 */
[----:B------:R-:W-:Y:S05]  /*05e0*/  @P0 BRA `(.L_x_167) ;  /* 0x0000008000000947 */ /* 0x000fea0003800000 */
[----:B------:R-:W-:Y:S02]  /*05f0*/  ULDC UR4, c[0x0][0x32c] ;  /* 0x0000cb0000047ab9 */ /* 0x000fe40000000800 */
[----:B------:R-:W-:Y:S02]  /*0600*/  UISETP.NE.AND UP0, UPT, UR4, 0x1, UPT ;  /* 0x000000010400788c */ /* 0x000fe4000bf05270 */
[----:B------:R-:W-:Y:S02]  /*0610*/  ULOP3.LUT UR7, URZ, UR7, URZ, 0x33, !UPT ;  /* 0x000000073f077292 */ /* 0x000fe4000f8e333f */
[----:B------:R-:W-:Y:S02]  /*0620*/  ULDC.64 UR4, c[0x0][0x330] ;  /* 0x0000cc0000047ab9 */ /* 0x000fe40000000a00 */
[----:B------:R-:W-:-:S05]  /*0630*/  UIMAD.WIDE.U32 UR16, UR7, UR4, URZ ;  /* 0x00000004071072a5 */ /* 0x000fca000f8e003f */
[----:B------:R-:W-:-:S04]  /*0640*/  @UP0 USHF.R.U32.HI UR7, URZ, UR5, UR17 ;  /* 0x000000053f070299 */ /* 0x000fc80008011611 */
[----:B------:R-:W-:Y:S01]  /*0650*/  ULOP3.LUT UR7, URZ, UR7, URZ, 0x33, !UPT ;  /* 0x000000073f077292 */ /* 0x000fe2000f8e333f */
[----:B------:R-:W-:Y:S05]  /*0660*/  BRA `(.L_x_168) ;  /* 0x0000005000007947 */ /* 0x000fea0003800000 */
.L_x_167:
[----:B------:R-:W-:Y:S02]  /*0670*/  ULDC UR4, c[0x0][0x32c] ;  /* 0x0000cb0000047ab9 */ /* 0x000fe40000000800 */
[----:B------:R-:W-:-:S03]  /*0680*/  UISETP.NE.AND UP0, UPT, UR4, 0x1, UPT ;  /* 0x000000010400788c */ /* 0x000fc6000bf05270 */
[----:B------:R-:W-:Y:S02]  /*0690*/  ULDC.64 UR4, c[0x0][0x330] ;  /* 0x0000cc0000047ab9 */ /* 0x000fe40000000a00 */
[----:B------:R-:W-:-:S06]  /*06a0*/  UIMAD.WIDE.U32 UR16, UR7, UR4, URZ ;  /* 0x00000004071072a5 */ /* 0x000fcc000f8e003f */
[----:B------:R-:W-:Y:S02]  /*06b0*/  @UP0 USHF.R.U32.HI UR7, URZ, UR5, UR17 ;  /* 0x000000053f070299 */ /* 0x000fe40008011611 */
.L_x_168:
[----:B------:R-:W-:Y:S02]  /*06c0*/  ULDC UR4, c[0x0][0x32c] ;  /* 0x0000cb0000047ab9 */ /* 0x000fe40000000800 */
[----:B------:R-:W-:-:S04]  /*06d0*/  UIMAD UR4, UR7, UR4, URZ ;  /* 0x00000004070472a4 */ /* 0x000fc8000f8e023f */
[----:B------:R-:W-:-:S04]  /*06e0*/  UISETP.LT.AND UP0, UPT, UR6, UR4, UPT ;  /* 0x000000040600728c */ /* 0x000fc8000bf01270 */
[----:B------:R-:W-:-:S04]  /*06f0*/  USEL UR6, UR6, UR4, !UP0 ;  /* 0x0000000406067287 */ /* 0x000fc8000c000000 */
.L_x_166:
[----:B------:R-:W-:Y:S01]  /*0700*/  UIMAD.WIDE UR4, UR6, 0x2aaaaaab, URZ ;  /* 0x2aaaaaab060478a5 */ /* 0x000fe2000f8e023f */
[----:B------:R-:W-:Y:S01]  /*0710*/  PLOP3.LUT P2, PT, PT, PT, PT, 0x80, 0x0 ;  /* 0x000000000000781c */ /* 0x000fe20003f4f070 */
[----:B------:R-:W-:Y:S01]  /*0720*/  IMAD.MOV.U32 R5, RZ, RZ, RZ ;  /* 0x000000ffff057224 */ /* 0x000fe200078e00ff */
[----:B------:R-:W-:Y:S01]  /*0730*/  CS2R R6, SRZ ;  /* 0x0000000000067805 */ /* 0x000fe2000001ff00 */
[----:B------:R-:W-:Y:S01]  /*0740*/  USHF.R.U32.HI UR4, URZ, 0x1f, UR5 ;  /* 0x0000001f3f047899 */ /* 0x000fe20008011605 */
[----:B------:R-:W-:Y:S01]  /*0750*/  IMAD.MOV.U32 R130, RZ, RZ, RZ ;  /* 0x000000ffff827224 */ /* 0x000fe200078e00ff */
[----:B------:R-:W-:Y:S01]  /*0760*/  MOV R128, RZ ;  /* 0x000000ff00807202 */ /* 0x000fe20000000f00 */
[----:B------:R-:W-:Y:S01]  /*0770*/  CS2R R126, SRZ ;  /* 0x00000000007e7805 */ /* 0x000fe2000001ff00 */
[----:B------:R-:W-:Y:S01]  /*0780*/  ULEA.HI.SX32 UR4, UR5, UR4, 0x1d ;  /* 0x0000000405047291 */ /* 0x000fe2000f8fea3f */
[----:B------:R-:W-:Y:S01]  /*0790*/  CS2R R124, SRZ ;  /* 0x00000000007c7805 */ /* 0x000fe2000001ff00 */
[----:B------:R-:W-:Y:S01]  /*07a0*/  CS2R R122, SRZ ;  /* 0x00000000007a7805 */ /* 0x000fe2000001ff00 */
[----:B------:R-:W-:Y:S01]  /*07b0*/  CS2R R120, SRZ ;  /* 0x0000000000787805 */ /* 0x000fe2000001ff00 */
[----:B------:R-:W-:Y:S01]  /*07c0*/  UISETP.LT.AND UP0, UPT, URZ, UR4, UPT ;  /* 0x000000043f00728c */ /* 0x000fe2000bf01270 */
[----:B------:R-:W-:Y:S01]  /*07d0*/  CS2R R118, SRZ ;  /* 0x0000000000767805 */ /* 0x000fe2000001ff00 */
[----:B------:R-:W-:Y:S01]  /*07e0*/  CS2R R116, SRZ ;  /* 0x0000000000747805 */ /* 0x000fe2000001ff00 */
[----:B------:R-:W-:Y:S01]  /*07f0*/  CS2R R114, SRZ ;  /* 0x0000000000727805 */ /* 0x000fe2000001ff00 */
[----:B------:R-:W-:Y:S01]  /*0800*/  USEL UR7, URZ, UR4, !UP0 ;  /* 0x000000043f077287 */ /* 0x000fe2000c000000 */
[----:B------:R-:W-:Y:S01]  /*0810*/  CS2R R112, SRZ ;  /* 0x0000000000707805 */ /* 0x000fe2000001ff00 */
[----:B------:R-:W-:Y:S01]  /*0820*/  CS2R R110, SRZ ;  /* 0x00000000006e7805 */ /* 0x000fe2000001ff00 */
[----:B------:R-:W-:Y:S01]  /*0830*/  CS2R R108, SRZ ;  /* 0x00000000006c7805 */ /* 0x000fe2000001ff00 */
[----:B------:R-:W-:Y:S01]  /*0840*/  UISETP.GT.AND UP0, UPT, UR23, UR7, UPT ;  /* 0x000000071700728c */ /* 0x000fe2000bf04270 */
[----:B------:R-:W-:Y:S01]  /*0850*/  CS2R R106, SRZ ;  /* 0x00000000006a7805 */ /* 0x000fe2000001ff00 */
[----:B------:R-:W-:Y:S01]  /*0860*/  CS2R R104, SRZ ;  /* 0x0000000000687805 */ /* 0x000fe2000001ff00 */
[----:B------:R-:W-:Y:S01]  /*0870*/  CS2R R102, SRZ ;  /* 0x0000000000667805 */ /* 0x000fe2000001ff00 */
[----:B------:R-:W-:Y:S01]  /*0880*/  CS2R R100, SRZ ;  /* 0x0000000000647805 */ /* 0x000fe2000001ff00 */
        /* <DEDUP_REMOVED lines=54> */
[----:B------:R-:W-:Y:S02]  /*0bf0*/  UISETP.NE.AND.EX UP0, UPT, URZ, UR5, UPT, UP0 ;  /* 0x000000053f00728c */ /* 0x000fe4000bf05300 */
[----:B------:R-:W-:-:S04]  /*0c00*/  UISETP.NE.AND UP1, UPT, UR14, URZ, UPT ;  /* 0x0000003f0e00728c */ /* 0x000fc8000bf25270 */
[----:B------:R-:W-:-:S05]  /*0c10*/  PLOP3.LUT P0, PT, PT, PT, UP0, 0x80, 0x0 ;  /* 0x000000000000781c */ /* 0x000fca0003f0f008 */
[----:B------:R-:W-:Y:S02]  /*0c20*/  @UP0 UMOV UR4, 0x4 ;  /* 0x0000000400040882 */ /* 0x000fe40000000000 */
[----:B------:R-:W-:-:S06]  /*0c30*/  @UP0 UIMAD.WIDE UR4, UR15, UR4, UR16 ;  /* 0x000000040f0402a5 */ /* 0x000fcc000f8e0210 */
[----:B-1----:R-:W-:Y:S02]  /*0c40*/  IMAD.U32 R2, RZ, RZ, UR4 ;  /* 0x00000004ff027e24 */ /* 0x002fe4000f8e00ff */
[----:B------:R-:W-:Y:S01]  /*0c50*/  IMAD.U32 R3, RZ, RZ, UR5 ;  /* 0x00000005ff037e24 */ /* 0x000fe2000f8e00ff */
[----:B------:R-:W-:Y:S02]  /*0c60*/  UMOV UR29, 0x30 ;  /* 0x00000030001d7882 */ /* 0x000fe40000000000 */
[----:B------:R-:W-:Y:S02]  /*0c70*/  UIMAD UR22, UR23, UR29, -0x30 ;  /* 0xffffffd0171674a4 */ /* 0x000fe4000f8e021d */
[----:B------:R-:W-:Y:S01]  /*0c80*/  UIMAD UR29, UR23, -0x30, UR29 ;  /* 0xffffffd0171d78a4 */ /* 0x000fe2000f8e021d */
[----:B------:R1:W3:Y:S01]  /*0c90*/  @P0 LDG.E R0, [R2.64] ;  /* 0x0000001202000981 */ /* 0x0002e2000c1e1900 */
[----:B------:R-:W-:Y:S01]  /*0ca0*/  IMAD.MOV.U32 R4, RZ, RZ, c[0x0][0x2b8] ;  /* 0x0000ae00ff047624 */ /* 0x000fe200078e00ff */
[----:B------:R-:W-:Y:S01]  /*0cb0*/  ULDC.64 UR4, c[0x0][0x2b0] ;  /* 0x0000ac0000047ab9 */ /* 0x000fe20000000a00 */
[----:B------:R-:W-:Y:S01]  /*0cc0*/  IMAD.MOV.U32 R31, RZ, RZ, RZ ;  /* 0x000000ffff1f7224 */ /* 0x000fe200078e00ff */
[----:B------:R-:W-:Y:S02]  /*0cd0*/  BAR.SYNC.DEFER_BLOCKING 0x0 ;  /* 0x0000000000007b1d */ /* 0x000fe40000010000 */
[----:B------:R-:W-:-:S02]  /*0ce0*/  ISETP.NE.AND P1, PT, R4, 0x1, PT ;  /* 0x000000010400780c */ /* 0x000fc40003f25270 */
[----:B-1----:R-:W-:Y:S01]  /*0cf0*/  SHF.R.S32.HI R2, RZ, 0x1f, R129 ;  /* 0x0000001fff027819 */ /* 0x002fe20000011481 */
[----:B------:R-:W-:Y:S01]  /*0d00*/  USHF.R.S32.HI UR21, URZ, 0x1f, UR15 ;  /* 0x0000001f3f157899 */ /* 0x000fe2000801140f */
[----:B---3--:R1:W3:Y:S02]  /*0d10*/  @P0 R2UR UR20, R0 ;  /* 0x00000000001403c2 */ /* 0x0082e400000e0000 */
[----:B---3--:R-:W-:Y:S02]  /*0d20*/  @!UP0 UMOV UR20, UR15 ;  /* 0x0000000f00148c82 */ /* 0x008fe40008000000 */
[----:B------:R-:W-:Y:S02]  /*0d30*/  USHF.R.S32.HI UR6, URZ, 0x1f, UR20 ;  /* 0x0000001f3f067899 */ /* 0x000fe40008011414 */
[----:B------:R-:W-:Y:S02]  /*0d40*/  UIMAD.WIDE.U32 UR16, UR20, UR4, URZ ;  /* 0x00000004141072a5 */ /* 0x000fe4000f8e003f */
[----:B------:R-:W-:-:S04]  /*0d50*/  UIMAD UR6, UR6, UR4, URZ ;  /* 0x00000004060672a4 */ /* 0x000fc8000f8e023f */
[----:B------:R-:W-:-:S03]  /*0d60*/  UIMAD UR6, UR20, UR5, UR6 ;  /* 0x00000005140672a4 */ /* 0x000fc6000f8e0206 */
[----:B------:R-:W-:Y:S02]  /*0d70*/  ULDC.64 UR4, c[0x0][0x1b8] ;  /* 0x00006e0000047ab9 */ /* 0x000fe40000000a00 */
[----:B------:R-:W-:Y:S01]  /*0d80*/  UIADD3 UR6, UR17, UR6, URZ ;  /* 0x0000000611067290 */ /* 0x000fe2000fffe03f */
[----:B-1----:R-:W-:-:S04]  /*0d90*/  LEA.HI R0, R2, R129, RZ, 0x3 ;  /* 0x0000008102007211 */ /* 0x002fc800078f18ff */
[----:B------:R-:W-:Y:S02]  /*0da0*/  LOP3.LUT R10, R0, 0xfffffff8, RZ, 0xc0, !PT ;  /* 0xfffffff8000a7812 */ /* 0x000fe400078ec0ff */
[----:B------:R-:W-:-:S03]  /*0db0*/  SHF.R.S32.HI R30, RZ, 0x3, R0 ;  /* 0x00000003ff1e7819 */ /* 0x000fc60000011400 */
[----:B------:R-:W-:-:S04]  /*0dc0*/  IMAD.IADD R10, R129, 0x1, -R10 ;  /* 0x00000001810a7824 */ /* 0x000fc800078e0a0a */
[----:B------:R-:W-:-:S05]  /*0dd0*/  IMAD R32, R10, 0x20, R30 ;  /* 0x000000200a207824 */ /* 0x000fca00078e021e */
[----:B------:R-:W-:Y:S01]  /*0de0*/  IADD3 R0, R32, UR22, RZ ;  /* 0x0000001620007c10 */ /* 0x000fe2000fffe0ff */
[----:B------:R-:W-:Y:S02]  /*0df0*/  UIMAD UR20, UR9, UR4, URZ ;  /* 0x00000004091472a4 */ /* 0x000fe4000f8e023f */
[----:B------:R-:W-:Y:S01]  /*0e00*/  UIMAD.WIDE.U32 UR24, UR11, UR4, URZ ;  /* 0x000000040b1872a5 */ /* 0x000fe2000f8e003f */
[----:B------:R-:W-:Y:S01]  /*0e10*/  ISETP.GE.AND P0, PT, R0, UR10, PT ;  /* 0x0000000a00007c0c */ /* 0x000fe2000bf06270 */
[----:B------:R-:W-:Y:S01]  /*0e20*/  IMAD.SHL.U32 R16, R30, 0x40, RZ ;  /* 0x000000401e107824 */ /* 0x000fe200078e00ff */
[----:B--2---:R-:W-:Y:S01]  /*0e30*/  IADD3 R0, R0, UR12, RZ ;  /* 0x0000000c00007c10 */ /* 0x004fe2000fffe0ff */
[----:B------:R-:W-:Y:S01]  /*0e40*/  IMAD.SHL.U32 R40, R10, 0x8, RZ ;  /* 0x000000080a287824 */ /* 0x000fe200078e00ff */
[----:B------:R-:W-:Y:S01]  /*0e50*/  ISETP.GT.OR P0, PT, R32, 0x2f, P0 ;  /* 0x0000002f2000780c */ /* 0x000fe20000704670 */
[----:B------:R-:W-:Y:S01]  /*0e60*/  UIADD3 UR28, UR29, UR10, URZ ;  /* 0x0000000a1d1c7290 */ /* 0x000fe2000fffe03f */
[----:B------:R-:W-:Y:S01]  /*0e70*/  STL [R1+0x20], R32 ;  /* 0x0000202001007387 */ /* 0x000fe20000100800 */
        /* <DEDUP_REMOVED lines=8> */
[----:B------:R-:W-:Y:S01]  /*0f00*/  PLOP3.LUT P1, PT, PT, PT, UP1, 0x80, 0x0 ;  /* 0x000000000000781c */ /* 0x000fe20003f2f018 */
[----:B------:R-:W-:Y:S01]  /*0f10*/  UIMAD UR20, UR11, UR5, UR20 ;  /* 0x000000050b1472a4 */ /* 0x000fe2000f8e0214 */
[----:B------:R-:W-:Y:S01]  /*0f20*/  PLOP3.LUT P0, PT, PT, PT, UP1, 0x80, 0x0 ;  /* 0x000000000000781c */ /* 0x000fe20003f0f018 */
[----:B------:R-:W-:Y:S01]  /*0f30*/  IMAD.MOV R5, RZ, RZ, -R5 ;  /* 0x000000ffff057224 */ /* 0x000fe200078e0a05 */
[----:B------:R-:W-:Y:S01]  /*0f40*/  IADD3 R3, R32, UR27, RZ ;  /* 0x0000001b20037c10 */ /* 0x000fe2000fffe0ff */
[----:B------:R-:W-:Y:S01]  /*0f50*/  ULDC.64 UR4, c[0x0][0x1c0] ;  /* 0x0000700000047ab9 */ /* 0x000fe20000000a00 */
[----:B------:R-:W-:Y:S01]  /*0f60*/  LOP3.LUT R16, R16, 0x1c0, RZ, 0xc0, !PT ;  /* 0x000001c010107812 */ /* 0x000fe200078ec0ff */
[----:B------:R-:W-:Y:S01]  /*0f70*/  UIADD3 UR25, UR25, UR20, URZ ;  /* 0x0000001419197290 */ /* 0x000fe2000fffe03f */
[C---:B------:R-:W-:Y:S01]  /*0f80*/  IADD3 R14, R40.reuse, 0x80, RZ ;  /* 0x00000080280e7810 */ /* 0x040fe20007ffe0ff */
[----:B------:R-:W-:Y:S01]  /*0f90*/  UIMAD UR21, UR21, UR4, URZ ;  /* 0x00000004151572a4 */ /* 0x000fe2000f8e023f */
[C---:B------:R-:W-:Y:S01]  /*0fa0*/  IADD3 R13, R40.reuse, 0xc0, RZ ;  /* 0x000000c0280d7810 */ /* 0x040fe20007ffe0ff */
[----:B------:R-:W-:Y:S01]  /*0fb0*/  UIMAD.WIDE.U32 UR24, UR15, UR4, UR24 ;  /* 0x000000040f1872a5 */ /* 0x000fe2000f8e0018 */
[----:B------:R-:W-:Y:S01]  /*0fc0*/  SHF.R.S32.HI R11, RZ, 0x1f, R14 ;  /* 0x0000001fff0b7819 */ /* 0x000fe2000001140e */
[----:B------:R-:W-:Y:S01]  /*0fd0*/  @P1 IMAD.HI.U32 R4, R3, c[0x0][0x2c8], RZ ;  /* 0x0000b20003041a27 */ /* 0x000fe200078e00ff */
[----:B------:R-:W-:Y:S01]  /*0fe0*/  UIMAD UR5, UR15, UR5, UR21 ;  /* 0x000000050f0572a4 */ /* 0x000fe2000f8e0215 */
[----:B------:R-:W-:Y:S01]  /*0ff0*/  ISETP.GE.AND P3, PT, R40, c[0x0][0x198], PT ;  /* 0x0000660028007a0c */ /* 0x000fe20003f66270 */
[----:B------:R-:W-:Y:S01]  /*1000*/  UISETP.LT.AND UP0, UPT, UR28, 0x30, UPT ;  /* 0x000000301c00788c */ /* 0x000fe2000bf01270 */
[----:B------:R-:W-:Y:S01]  /*1010*/  IMAD.U32 R9, RZ, RZ, UR25 ;  /* 0x00000019ff097e24 */ /* 0x000fe2000f8e00ff */
[----:B------:R-:W-:Y:S01]  /*1020*/  UIADD3 UR5, UR25, UR5, URZ ;  /* 0x0000000519057290 */ /* 0x000fe2000fffe03f */
[----:B------:R-:W-:Y:S01]  /*1030*/  IMAD.U32 R8, RZ, RZ, UR24 ;  /* 0x00000018ff087e24 */ /* 0x000fe2000f8e00ff */
[----:B------:R-:W-:Y:S01]  /*1040*/  ULDC UR15, c[0x0][0x168] ;  /* 0x00005a00000f7ab9 */ /* 0x000fe20000000800 */
[----:B------:R-:W-:Y:S01]  /*1050*/  LEA.HI R11, R11, R14, RZ, 0x3 ;  /* 0x0000000e0b0b7211 */ /* 0x000fe200078f18ff */
[----:B------:R-:W-:Y:S01]  /*1060*/  UIMAD UR15, UR8, UR15, URZ ;  /* 0x0000000f080f72a4 */ /* 0x000fe2000f8e023f */
[----:B------:R-:W-:Y:S01]  /*1070*/  ISETP.GE.AND P5, PT, R14, c[0x0][0x198], PT ;  /* 0x000066000e007a0c */ /* 0x000fe20003fa6270 */
[----:B-1----:R-:W-:Y:S01]  /*1080*/  IMAD.MOV.U32 R7, RZ, RZ, R3 ;  /* 0x000000ffff077224 */ /* 0x002fe200078e0003 */
[----:B------:R-:W-:Y:S01]  /*1090*/  @P0 SHF.R.U32.HI R7, RZ, c[0x0][0x2cc], R4 ;  /* 0x0000b300ff070a19 */ /* 0x000fe20000011604 */
[----:B------:R-:W-:Y:S01]  /*10a0*/  IMAD.U32 R9, RZ, RZ, UR5 ;  /* 0x00000005ff097e24 */ /* 0x000fe2000f8e00ff */
[----:B------:R-:W-:Y:S01]  /*10b0*/  ISETP.GE.AND P6, PT, R13, c[0x0][0x198], PT ;  /* 0x000066000d007a0c */ /* 0x000fe20003fc6270 */
[----:B------:R-:W-:Y:S01]  /*10c0*/  IMAD R36, R5, c[0x0][0x2b8], R0 ;  /* 0x0000ae0005247a24 */ /* 0x000fe200078e0200 */
[--C-:B------:R-:W-:Y:S01]  /*10d0*/  SHF.R.S32.HI R6, RZ, 0x1f, R7.reuse ;  /* 0x0000001fff067819 */ /* 0x100fe20000011407 */
[----:B------:R-:W-:Y:S01]  /*10e0*/  IMAD.MOV R4, RZ, RZ, -R7 ;  /* 0x000000ffff047224 */ /* 0x000fe200078e0a07 */
[----:B------:R-:W-:Y:S01]  /*10f0*/  LOP3.LUT R34, R11, 0xfffffff8, RZ, 0xc0, !PT ;  /* 0xfffffff80b227812 */ /* 0x000fe200078ec0ff */
[C---:B------:R-:W-:Y:S01]  /*1100*/  IMAD.WIDE.U32 R8, R7.reuse, c[0x0][0x1b0], R8 ;  /* 0x00006c0007087a25 */ /* 0x040fe200078e0008 */
[----:B------:R-:W-:Y:S01]  /*1110*/  ULDC.64 UR4, c[0x0][0x1e8] ;  /* 0x00007a0000047ab9 */ /* 0x000fe20000000a00 */
[----:B------:R-:W-:Y:S01]  /*1120*/  SHF.R.S32.HI R12, RZ, 0x1f, R40 ;  /* 0x0000001fff0c7819 */ /* 0x000fe20000011428 */
[----:B------:R-:W-:Y:S01]  /*1130*/  UIMAD UR8, UR9, UR4, URZ ;  /* 0x00000004090872a4 */ /* 0x000fe2000f8e023f */
[----:B------:R-:W-:Y:S01]  /*1140*/  IMAD R4, R4, c[0x0][0x2c4], R3 ;  /* 0x0000b10004047a24 */ /* 0x000fe200078e0203 */
[----:B------:R-:W-:Y:S01]  /*1150*/  UIMAD.WIDE.U32 UR20, UR11, UR4, URZ ;  /* 0x000000040b1472a5 */ /* 0x000fe2000f8e003f */
[----:B------:R-:W-:Y:S01]  /*1160*/  IMAD R6, R6, c[0x0][0x1b0], RZ ;  /* 0x00006c0006067a24 */ /* 0x000fe200078e02ff */
[----:B------:R-:W-:Y:S01]  /*1170*/  UIMAD UR8, UR11, UR5, UR8 ;  /* 0x000000050b0872a4 */ /* 0x000fe2000f8e0208 */
[----:B------:R-:W-:Y:S01]  /*1180*/  BSSY B0, `(.L_x_170) ;  /* 0x0000123000007945 */ /* 0x000fe20003800000 */
[----:B------:R-:W-:Y:S01]  /*1190*/  SHF.R.S32.HI R3, RZ, 0x1f, R4 ;  /* 0x0000001fff037819 */ /* 0x000fe20000011404 */
[----:B------:R-:W-:Y:S01]  /*11a0*/  IMAD R6, R7, c[0x0][0x1b4], R6 ;  /* 0x00006d0007067a24 */ /* 0x000fe200078e0206 */
[----:B------:R-:W-:-:S02]  /*11b0*/  UIADD3 UR8, UR21, UR8, URZ ;  /* 0x0000000815087290 */ /* 0x000fc4000fffe03f */
[----:B------:R-:W-:Y:S01]  /*11c0*/  USEL UR4, UR28, 0x30, UP0 ;  /* 0x000000301c047887 */ /* 0x000fe20008000000 */
[----:B------:R-:W-:Y:S01]  /*11d0*/  IMAD.IADD R7, R9, 0x1, R6 ;  /* 0x0000000109077824 */ /* 0x000fe200078e0206 */
[----:B------:R-:W-:Y:S01]  /*11e0*/  IADD3 R9, R40, 0x40, RZ ;  /* 0x0000004028097810 */ /* 0x000fe20007ffe0ff */
[----:B------:R-:W-:Y:S02]  /*11f0*/  IMAD R3, R3, c[0x0][0x1a8], RZ ;  /* 0x00006a0003037a24 */ /* 0x000fe400078e02ff */
[----:B------:R-:W-:Y:S01]  /*1200*/  IMAD.MOV.U32 R6, RZ, RZ, R8 ;  /* 0x000000ffff067224 */ /* 0x000fe200078e0008 */
[----:B------:R-:W-:Y:S01]  /*1210*/  LEA.HI R8, R2, R129, RZ, 0x6 ;  /* 0x0000008102087211 */ /* 0x000fe200078f30ff */
[C---:B------:R-:W-:Y:S01]  /*1220*/  IMAD R3, R4.reuse, c[0x0][0x1ac], R3 ;  /* 0x00006b0004037a24 */ /* 0x040fe200078e0203 */
[----:B------:R-:W-:Y:S01]  /*1230*/  SHF.R.S32.HI R15, RZ, 0x1f, R9 ;  /* 0x0000001fff0f7819 */ /* 0x000fe20000011409 */
[----:B------:R-:W-:Y:S01]  /*1240*/  IMAD.WIDE.U32 R6, R4, c[0x0][0x1a8], R6 ;  /* 0x00006a0004067a25 */ /* 0x000fe200078e0006 */
[----:B------:R-:W-:-:S02]  /*1250*/  SHF.R.U32.HI R4, RZ, 0x3, R16 ;  /* 0x00000003ff047819 */ /* 0x000fc40000011610 */
[----:B------:R-:W-:Y:S01]  /*1260*/  LOP3.LUT R16, R16, 0x38, R40, 0xf8, !PT ;  /* 0x0000003810107812 */ /* 0x000fe200078ef828 */
[----:B------:R-:W-:Y:S01]  /*1270*/  IMAD.IADD R3, R7, 0x1, R3 ;  /* 0x0000000107037824 */ /* 0x000fe200078e0203 */
[----:B------:R-:W-:Y:S01]  /*1280*/  LEA R20, P0, R6, c[0x0][0x160], 0x1 ;  /* 0x0000580006147a11 */ /* 0x000fe200078008ff */
[----:B------:R-:W-:Y:S01]  /*1290*/  IMAD.SHL.U32 R8, R8, 0x8, RZ ;  /* 0x0000000808087824 */ /* 0x000fe200078e00ff */
[----:B------:R-:W-:Y:S02]  /*12a0*/  LOP3.LUT R16, R16, R4, RZ, 0x3c, !PT ;  /* 0x0000000410107212 */ /* 0x000fe400078e3cff */
[----:B------:R-:W-:Y:S01]  /*12b0*/  LEA.HI.X R3, R6, c[0x0][0x164], R3, 0x1, P0 ;  /* 0x0000590006037a11 */ /* 0x000fe200000f0c03 */
[----:B------:R-:W-:Y:S01]  /*12c0*/  SHFL.IDX PT, R22, R20, 0x1, 0x181f ;  /* 0x00381f0014167f89 */ /* 0x000fe200000e0000 */
[----:B------:R-:W-:Y:S02]  /*12d0*/  IADD3 R4, R30, UR27, RZ ;  /* 0x0000001b1e047c10 */ /* 0x000fe4000fffe0ff */
[----:B------:R-:W-:Y:S01]  /*12e0*/  LOP3.LUT R16, R16, 0xfffffe00, R8, 0xf8, !PT ;  /* 0xfffffe0010107812 */ /* 0x000fe200078ef808 */
[----:B------:R-:W-:Y:S01]  /*12f0*/  SHFL.IDX PT, R6, R20, RZ, 0x181f ;  /* 0x00181fff14067589 */ /* 0x000fe200000e0000 */
[----:B------:R-:W-:-:S02]  /*1300*/  ISETP.GE.AND P0, PT, R4, UR15, PT ;  /* 0x0000000f04007c0c */ /* 0x000fc4000bf06270 */
[----:B------:R-:W-:Y:S01]  /*1310*/  SHF.R.S32.HI R8, RZ, 0x1f, R13 ;  /* 0x0000001fff087819 */ /* 0x000fe2000001140d */
[----:B------:R-:W1:Y:S01]  /*1320*/  SHFL.IDX PT, R7, R3, RZ, 0x181f ;  /* 0x00181fff03077589 */ /* 0x000e6200000e0000 */
[----:B------:R-:W-:Y:S01]  /*1330*/  LEA.HI R15, R15, R9, RZ, 0x3 ;  /* 0x000000090f0f7211 */ /* 0x000fe200078f18ff */
[----:B------:R-:W-:Y:S01]  /*1340*/  IMAD.SHL.U32 R41, R16, 0x2, RZ ;  /* 0x0000000210297824 */ /* 0x000fe200078e00ff */
[----:B------:R-:W-:Y:S01]  /*1350*/  ISETP.GE.AND P4, PT, R9, c[0x0][0x198], PT ;  /* 0x0000660009007a0c */ /* 0x000fe20003f86270 */
[----:B------:R-:W3:Y:S01]  /*1360*/  SHFL.IDX PT, R23, R3, 0x1, 0x181f ;  /* 0x00381f0003177f89 */ /* 0x000ee200000e0000 */
[----:B------:R-:W-:Y:S02]  /*1370*/  LEA.HI R8, R8, R13, RZ, 0x3 ;  /* 0x0000000d08087211 */ /* 0x000fe400078f18ff */
[----:B------:R-:W-:Y:S01]  /*1380*/  LOP3.LUT R35, R15, 0xfffffff8, RZ, 0xc0, !PT ;  /* 0xfffffff80f237812 */ /* 0x000fe200078ec0ff */
[----:B------:R-:W-:Y:S01]  /*1390*/  SHFL.IDX PT, R21, R3, 0x3, 0x181f ;  /* 0x00781f0003157f89 */ /* 0x000fe200000e0000 */
[----:B------:R-:W-:-:S02]  /*13a0*/  LOP3.LUT R33, R8, 0xfffffff8, RZ, 0xc0, !PT ;  /* 0xfffffff808217812 */ /* 0x000fc400078ec0ff */
[----:B------:R-:W-:-:S04]  /*13b0*/  IADD3 R0, R4, 0x20, RZ ;  /* 0x0000002004007810 */ /* 0x000fc80007ffe0ff */
[----:B------:R-:W-:Y:S02]  /*13c0*/  ISETP.GE.AND P1, PT, R0, UR15, PT ;  /* 0x0000000f00007c0c */ /* 0x000fe4000bf26270 */
[C---:B------:R-:W-:Y:S02]  /*13d0*/  IADD3 R0, R4.reuse, 0x40, RZ ;  /* 0x0000004004007810 */ /* 0x040fe40007ffe0ff */
[----:B------:R-:W-:-:S04]  /*13e0*/  IADD3 R4, R4, 0x60, RZ ;  /* 0x0000006004047810 */ /* 0x000fc80007ffe0ff */
[----:B------:R-:W-:Y:S01]  /*13f0*/  ISETP.GE.AND P2, PT, R4, UR15, PT ;  /* 0x0000000f04007c0c */ /* 0x000fe2000bf46270 */
[----:B-1----:R-:W-:-:S04]  /*1400*/  @!P0 IMAD.WIDE R16, R40, 0x2, R6 ;  /* 0x0000000228108825 */ /* 0x002fc800078e0206 */
[--C-:B------:R-:W-:Y:S01]  /*1410*/  @!P0 IMAD.WIDE R18, R35, 0x2, R6.reuse ;  /* 0x0000000223128825 */ /* 0x100fe200078e0206 */
[----:B------:R1:W-:Y:S03]  /*1420*/  @!P0 LDGSTS.E.BYPASS.LTC128B.128 [R41+0x4080], [R16.64], !P3 ;  /* 0x0408000010298fae */ /* 0x0003e6000d901d52 */
[--C-:B------:R-:W-:Y:S01]  /*1430*/  @!P0 IMAD.WIDE R24, R34, 0x2, R6.reuse ;  /* 0x0000000222188825 */ /* 0x100fe200078e0206 */
[----:B------:R4:W-:Y:S03]  /*1440*/  @!P0 LDGSTS.E.BYPASS.LTC128B.128 [R41+0x8080], [R18.64], !P4 ;  /* 0x0808000012298fae */ /* 0x0009e6000e101d52 */
[----:B------:R-:W-:Y:S01]  /*1450*/  @!P0 IMAD.WIDE R6, R33, 0x2, R6 ;  /* 0x0000000221068825 */ /* 0x000fe200078e0206 */
[----:B------:R5:W-:Y:S03]  /*1460*/  @!P0 LDGSTS.E.BYPASS.LTC128B.128 [R41+0xc080], [R24.64], !P5 ;  /* 0x0c08000018298fae */ /* 0x000be6000e901d52 */
[----:B---3--:R-:W-:Y:S01]  /*1470*/  @!P1 IMAD.WIDE R26, R40, 0x2, R22 ;  /* 0x00000002281a9825 */ /* 0x008fe200078e0216 */
[----:B------:R3:W-:Y:S01]  /*1480*/  @!P0 LDGSTS.E.BYPASS.LTC128B.128 [R41+0x10080], [R6.64], !P6 ;  /* 0x1008000006298fae */ /* 0x0007e2000f101d52 */
[----:B------:R-:W-:-:S02]  /*1490*/  ISETP.GE.AND P0, PT, R0, UR15, PT ;  /* 0x0000000f00007c0c */ /* 0x000fc4000bf06270 */
[----:B------:R-:W-:Y:S01]  /*14a0*/  @!P1 IMAD.WIDE R28, R34, 0x2, R22 ;  /* 0x00000002221c9825 */ /* 0x000fe200078e0216 */
[----:B------:R3:W-:Y:S01]  /*14b0*/  @!P1 LDGSTS.E.BYPASS.LTC128B.128 [R41+0x5080], [R26.64], !P3 ;  /* 0x050800001a299fae */ /* 0x0007e2000d901d52 */
[----:B-1----:R-:W-:Y:S02]  /*14c0*/  SHF.R.S32.HI R16, RZ, 0x1f, R36 ;  /* 0x0000001fff107819 */ /* 0x002fe40000011424 */
[----:B----4-:R-:W-:-:S04]  /*14d0*/  IMAD.WIDE.U32 R18, R36, c[0x0][0x1e0], RZ ;  /* 0x0000780024127a25 */ /* 0x010fc800078e00ff */
[----:B-----5:R-:W-:-:S04]  /*14e0*/  @!P1 IMAD.WIDE R24, R35, 0x2, R22 ;  /* 0x0000000223189825 */ /* 0x020fc800078e0216 */
[----:B---3--:R-:W-:Y:S01]  /*14f0*/  IMAD R6, R16, c[0x0][0x1e0], RZ ;  /* 0x0000780010067a24 */ /* 0x008fe200078e02ff */
[----:B------:R1:W-:Y:S01]  /*1500*/  @!P1 LDGSTS.E.BYPASS.LTC128B.128 [R41+0x9080], [R24.64], !P4 ;  /* 0x0908000018299fae */ /* 0x0003e2000e101d52 */
[----:B------:R-:W-:-:S03]  /*1510*/  @!P1 IMAD.WIDE R22, R33, 0x2, R22 ;  /* 0x0000000221169825 */ /* 0x000fc600078e0216 */
[----:B------:R3:W-:Y:S01]  /*1520*/  @!P1 LDGSTS.E.BYPASS.LTC128B.128 [R41+0xd080], [R28.64], !P5 ;  /* 0x0d0800001c299fae */ /* 0x0007e2000e901d52 */
[----:B------:R-:W-:Y:S02]  /*1530*/  IMAD R6, R36, c[0x0][0x1e4], R6 ;  /* 0x0000790024067a24 */ /* 0x000fe400078e0206 */
[----:B------:R-:W-:Y:S01]  /*1540*/  IMAD R16, R16, c[0x0][0x208], RZ ;  /* 0x0000820010107a24 */ /* 0x000fe200078e02ff */
[----:B------:R4:W-:Y:S01]  /*1550*/  @!P1 LDGSTS.E.BYPASS.LTC128B.128 [R41+0x11080], [R22.64], !P6 ;  /* 0x1108000016299fae */ /* 0x0009e2000f101d52 */
[----:B------:R-:W-:Y:S02]  /*1560*/  IMAD.IADD R7, R19, 0x1, R6 ;  /* 0x0000000113077824 */ /* 0x000fe400078e0206 */
[----:B------:R-:W-:Y:S01]  /*1570*/  IMAD.MOV.U32 R6, RZ, RZ, R18 ;  /* 0x000000ffff067224 */ /* 0x000fe200078e0012 */
[----:B------:R-:W-:Y:S01]  /*1580*/  SHFL.IDX PT, R19, R3, 0x2, 0x181f ;  /* 0x00581f0003137f89 */ /* 0x000fe200000e0000 */
[----:B------:R-:W-:-:S03]  /*1590*/  IMAD R16, R36, c[0x0][0x20c], R16 ;  /* 0x0000830024107a24 */ /* 0x000fc600078e0210 */
[----:B------:R-:W4:Y:S04]  /*15a0*/  SHFL.IDX PT, R18, R20, 0x2, 0x181f ;  /* 0x00581f0014127f89 */ /* 0x000f2800000e0000 */
[----:B------:R-:W1:Y:S01]  /*15b0*/  SHFL.IDX PT, R20, R20, 0x3, 0x181f ;  /* 0x00781f0014147f89 */ /* 0x000e6200000e0000 */
[----:B----4-:R-:W-:-:S04]  /*15c0*/  @!P0 IMAD.WIDE R22, R35, 0x2, R18 ;  /* 0x0000000223168825 */ /* 0x010fc800078e0212 */
[----:B------:R-:W-:-:S04]  /*15d0*/  @!P0 IMAD.WIDE R26, R33, 0x2, R18 ;  /* 0x00000002211a8825 */ /* 0x000fc800078e0212 */
[----:B-1----:R-:W-:Y:S01]  /*15e0*/  @!P2 IMAD.WIDE R24, R40, 0x2, R20 ;  /* 0x000000022818a825 */ /* 0x002fe200078e0214 */
[----:B--2---:R-:W-:-:S03]  /*15f0*/  SHF.R.S32.HI R0, RZ, 0x1f, R31 ;  /* 0x0000001fff007819 */ /* 0x004fc6000001141f */
[C---:B------:R-:W-:Y:S01]  /*1600*/  IMAD.WIDE.U32 R6, R31.reuse, c[0x0][0x1f0], R6 ;  /* 0x00007c001f067a25 */ /* 0x040fe200078e0006 */
[----:B------:R-:W-:Y:S03]  /*1610*/  STL [R1+0x8], R31 ;  /* 0x0000081f01007387 */ /* 0x000fe60000100800 */
[C---:B------:R-:W-:Y:S01]  /*1620*/  IMAD R5, R0.reuse, c[0x0][0x1f0], RZ ;  /* 0x00007c0000057a24 */ /* 0x040fe200078e02ff */
[----:B------:R-:W-:Y:S01]  /*1630*/  STL [R1+0x24], R40 ;  /* 0x0000242801007387 */ /* 0x000fe20000100800 */
[----:B------:R-:W-:Y:S02]  /*1640*/  IMAD R11, R0, c[0x0][0x218], RZ ;  /* 0x00008600000b7a24 */ /* 0x000fe400078e02ff */
[C---:B------:R-:W-:Y:S01]  /*1650*/  IMAD R3, R31.reuse, c[0x0][0x1f4], R5 ;  /* 0x00007d001f037a24 */ /* 0x040fe200078e0205 */
[----:B------:R-:W-:Y:S01]  /*1660*/  IADD3 R5, P1, R6, UR20, RZ ;  /* 0x0000001406057c10 */ /* 0x000fe2000ff3e0ff */
[----:B------:R-:W-:Y:S01]  /*1670*/  IMAD R11, R31, c[0x0][0x21c], R11 ;  /* 0x000087001f0b7a24 */ /* 0x000fe200078e020b */
[----:B------:R-:W-:Y:S01]  /*1680*/  STL [R1+0x1c], R41 ;  /* 0x00001c2901007387 */ /* 0x000fe20000100800 */
[----:B------:R-:W-:Y:S01]  /*1690*/  IMAD.SHL.U32 R0, R30, 0x8, RZ ;  /* 0x000000081e007824 */ /* 0x000fe200078e00ff */
[----:B------:R-:W-:-:S02]  /*16a0*/  IADD3.X R3, R7, UR8, R3, P1, !PT ;  /* 0x0000000807037c10 */ /* 0x000fc40008ffe403 */
[C---:B------:R-:W-:Y:S01]  /*16b0*/  LEA R6, P1, R5.reuse, c[0x0][0x1c8], 0x1 ;  /* 0x0000720005067a11 */ /* 0x040fe200078208ff */
[----:B------:R-:W-:Y:S03]  /*16c0*/  STL [R1+0x18], R35 ;  /* 0x0000182301007387 */ /* 0x000fe60000100800 */
[----:B------:R-:W-:Y:S01]  /*16d0*/  LEA.HI.X R3, R5, c[0x0][0x1cc], R3, 0x1, P1 ;  /* 0x0000730005037a11 */ /* 0x000fe200008f0c03 */
[--C-:B------:R-:W-:Y:S01]  /*16e0*/  @!P0 IMAD.WIDE R4, R40, 0x2, R18.reuse ;  /* 0x0000000228048825 */ /* 0x100fe200078e0212 */
[----:B------:R-:W-:Y:S04]  /*16f0*/  STL [R1+0x14], R34 ;  /* 0x0000142201007387 */ /* 0x000fe80000100800 */
[----:B------:R1:W-:Y:S04]  /*1700*/  @!P0 LDGSTS.E.BYPASS.LTC128B.128 [R41+0x6080], [R4.64], !P3 ;  /* 0x0608000004298fae */ /* 0x0003e8000d901d52 */
[----:B------:R2:W-:Y:S04]  /*1710*/  @!P0 LDGSTS.E.BYPASS.LTC128B.128 [R41+0xa080], [R22.64], !P4 ;  /* 0x0a08000016298fae */ /* 0x0005e8000e101d52 */
[----:B------:R-:W-:Y:S04]  /*1720*/  SHFL.IDX PT, R7, R3, 0x1, 0x181f ;  /* 0x00381f0003077f89 */ /* 0x000fe800000e0000 */
[----:B------:R-:W-:Y:S04]  /*1730*/  STL [R1+0x10], R33 ;  /* 0x0000102101007387 */ /* 0x000fe80000100800 */
[----:B------:R-:W-:Y:S01]  /*1740*/  STL [R1+0xc], R36 ;  /* 0x00000c2401007387 */ /* 0x000fe20000100800 */
[----:B-1----:R-:W-:-:S03]  /*1750*/  @!P0 IMAD.WIDE R4, R34, 0x2, R18 ;  /* 0x0000000222048825 */ /* 0x002fc600078e0212 */
[----:B------:R-:W-:Y:S01]  /*1760*/  SHFL.IDX PT, R18, R6, RZ, 0x181f ;  /* 0x00181fff06127589 */ /* 0x000fe200000e0000 */
[----:B--2---:R-:W-:-:S03]  /*1770*/  IMAD.WIDE.U32 R22, R36, c[0x0][0x208], RZ ;  /* 0x0000820024167a25 */ /* 0x004fc600078e00ff */
[----:B------:R-:W1:Y:S01]  /*1780*/  SHFL.IDX PT, R19, R3, RZ, 0x181f ;  /* 0x00181fff03137589 */ /* 0x000e6200000e0000 */
[----:B------:R-:W-:-:S03]  /*1790*/  IMAD.IADD R17, R23, 0x1, R16 ;  /* 0x0000000117117824 */ /* 0x000fc600078e0210 */
[----:B------:R2:W-:Y:S01]  /*17a0*/  @!P0 LDGSTS.E.BYPASS.LTC128B.128 [R41+0xe080], [R4.64], !P5 ;  /* 0x0e08000004298fae */ /* 0x0005e2000e901d52 */
[----:B------:R-:W-:-:S03]  /*17b0*/  IMAD.MOV.U32 R16, RZ, RZ, R22 ;  /* 0x000000ffff107224 */ /* 0x000fc600078e0016 */
[----:B------:R4:W-:Y:S01]  /*17c0*/  @!P0 LDGSTS.E.BYPASS.LTC128B.128 [R41+0x12080], [R26.64], !P6 ;  /* 0x120800001a298fae */ /* 0x0009e2000f101d52 */
[----:B------:R-:W-:Y:S01]  /*17d0*/  ISETP.GE.AND P6, PT, R9, c[0x0][0x1d4], PT ;  /* 0x0000750009007a0c */ /* 0x000fe20003fc6270 */
[----:B------:R-:W-:Y:S02]  /*17e0*/  IMAD.WIDE.U32 R16, R31, c[0x0][0x218], R16 ;  /* 0x000086001f107a25 */ /* 0x000fe400078e0010 */
[----:B------:R5:W-:Y:S01]  /*17f0*/  @!P2 LDGSTS.E.BYPASS.LTC128B.128 [R41+0x7080], [R24.64], !P3 ;  /* 0x070800001829afae */ /* 0x000be2000d901d52 */
[----:B------:R-:W-:-:S03]  /*1800*/  ISETP.GE.AND P3, PT, R40, c[0x0][0x1d4], PT ;  /* 0x0000750028007a0c */ /* 0x000fc60003f66270 */
[----:B------:R-:W1:Y:S01]  /*1810*/  SHFL.IDX PT, R6, R6, 0x1, 0x181f ;  /* 0x00381f0006067f89 */ /* 0x000e6200000e0000 */
[----:B--2---:R-:W-:Y:S01]  /*1820*/  IADD3 R4, -R30, UR4, RZ ;  /* 0x000000041e047c10 */ /* 0x004fe2000fffe1ff */
[----:B------:R-:W-:Y:S02]  /*1830*/  ULDC.64 UR4, c[0x0][0x210] ;  /* 0x0000840000047ab9 */ /* 0x000fe40000000a00 */
[----:B------:R-:W-:Y:S01]  /*1840*/  UIMAD.WIDE.U32 UR24, UR11, UR4, URZ ;  /* 0x000000040b1872a5 */ /* 0x000fe2000f8e003f */
[--C-:B----4-:R-:W-:Y:S01]  /*1850*/  @!P2 IMAD.WIDE R26, R35, 0x2, R20.reuse ;  /* 0x00000002231aa825 */ /* 0x110fe200078e0214 */
[C---:B------:R-:W-:Y:S01]  /*1860*/  ISETP.GE.AND P1, PT, R4.reuse, 0x1, PT ;  /* 0x000000010400780c */ /* 0x040fe20003f26270 */
[----:B------:R-:W-:Y:S01]  /*1870*/  UIMAD UR4, UR9, UR4, URZ ;  /* 0x00000004090472a4 */ /* 0x000fe2000f8e023f */
[----:B------:R-:W-:Y:S01]  /*1880*/  ISETP.GT.AND P0, PT, R4, 0x20, PT ;  /* 0x000000200400780c */ /* 0x000fe20003f04270 */
[--C-:B-----5:R-:W-:Y:S01]  /*1890*/  @!P2 IMAD.WIDE R24, R34, 0x2, R20.reuse ;  /* 0x000000022218a825 */ /* 0x120fe200078e0214 */
[----:B------:R2:W-:Y:S01]  /*18a0*/  @!P2 LDGSTS.E.BYPASS.LTC128B.128 [R41+0xb080], [R26.64], !P4 ;  /* 0x0b0800001a29afae */ /* 0x0005e2000e101d52 */
[----:B------:R-:W-:Y:S01]  /*18b0*/  ISETP.GE.AND P4, PT, R13, c[0x0][0x198], PT ;  /* 0x000066000d007a0c */ /* 0x000fe20003f86270 */
[----:B------:R-:W-:Y:S01]  /*18c0*/  UIMAD UR4, UR11, UR5, UR4 ;  /* 0x000000050b0472a4 */ /* 0x000fe2000f8e0204 */
[----:B------:R-:W-:Y:S01]  /*18d0*/  @!P2 IMAD.WIDE R20, R33, 0x2, R20 ;  /* 0x000000022114a825 */ /* 0x000fe200078e0214 */
[----:B------:R4:W-:Y:S01]  /*18e0*/  @!P2 LDGSTS.E.BYPASS.LTC128B.128 [R41+0xf080], [R24.64], !P5 ;  /* 0x0f0800001829afae */ /* 0x0009e2000e901d52 */
[----:B------:R-:W-:Y:S01]  /*18f0*/  ISETP.GE.AND P5, PT, R14, c[0x0][0x1d4], PT ;  /* 0x000075000e007a0c */ /* 0x000fe20003fa6270 */
[----:B------:R-:W-:-:S02]  /*1900*/  UIADD3 UR15, UR25, UR4, URZ ;  /* 0x00000004190f7290 */ /* 0x000fc4000fffe03f */
[----:B------:R-:W-:Y:S01]  /*1910*/  UIADD3 UR4, UR23, -0x1, URZ ;  /* 0xffffffff17047890 */ /* 0x000fe2000fffe03f */
[----:B-1----:R-:W-:-:S05]  /*1920*/  @P1 IMAD.WIDE R4, R35, 0x2, R18 ;  /* 0x0000000223041825 */ /* 0x002fca00078e0212 */
[----:B------:R1:W-:Y:S01]  /*1930*/  @!P2 LDGSTS.E.BYPASS.LTC128B.128 [R41+0x13080], [R20.64], !P4 ;  /* 0x130800001429afae */ /* 0x0003e2000e101d52 */
[----:B------:R-:W-:-:S03]  /*1940*/  ISETP.GE.AND P4, PT, R13, c[0x0][0x1d4], PT ;  /* 0x000075000d007a0c */ /* 0x000fc60003f86270 */
[----:B------:R-:W0:Y:S01]  /*1950*/  LDGDEPBAR ;  /* 0x00000000000079af */ /* 0x000e220000000000 */
[----:B-1----:R-:W-:-:S05]  /*1960*/  @P1 IMAD.WIDE R20, R40, 0x2, R18 ;  /* 0x0000000228141825 */ /* 0x002fca00078e0212 */
[----:B------:R1:W-:Y:S04]  /*1970*/  @P1 LDGSTS.E.BYPASS.LTC128B.128 [R41+0x14080], [R20.64], !P3 ;  /* 0x1408000014291fae */ /* 0x0003e8000d901d52 */
[----:B------:R5:W-:Y:S01]  /*1980*/  @P1 LDGSTS.E.BYPASS.LTC128B.128 [R41+0x15880], [R4.64], !P6 ;  /* 0x1588000004291fae */ /* 0x000be2000f101d52 */
[----:B-1----:R-:W-:-:S04]  /*1990*/  @P1 IMAD.WIDE R20, R34, 0x2, R18 ;  /* 0x0000000222141825 */ /* 0x002fc800078e0212 */
[----:B------:R-:W-:Y:S01]  /*19a0*/  @P1 IMAD.WIDE R18, R33, 0x2, R18 ;  /* 0x0000000221121825 */ /* 0x000fe200078e0212 */
[----:B-----5:R-:W-:Y:S01]  /*19b0*/  LEA.HI R5, R2, R129, RZ, 0x4 ;  /* 0x0000008102057211 */ /* 0x020fe200078f20ff */
[----:B------:R1:W-:Y:S04]  /*19c0*/  @P1 LDGSTS.E.BYPASS.LTC128B.128 [R41+0x17080], [R20.64], !P5 ;  /* 0x1708000014291fae */ /* 0x0003e8000e901d52 */
[----:B------:R5:W-:Y:S01]  /*19d0*/  @P1 LDGSTS.E.BYPASS.LTC128B.128 [R41+0x18880], [R18.64], !P4 ;  /* 0x1888000012291fae */ /* 0x000be2000e101d52 */
[----:B------:R-:W-:-:S04]  /*19e0*/  IADD3 R15, P1, R16, UR24, RZ ;  /* 0x00000018100f7c10 */ /* 0x000fc8000ff3e0ff */
[----:B------:R-:W-:Y:S01]  /*19f0*/  IADD3.X R11, R17, UR15, R11, P1, !PT ;  /* 0x0000000f110b7c10 */ /* 0x000fe20008ffe40b */
[----:B------:R-:W-:Y:S01]  /*1a00*/  @P0 IMAD.WIDE R16, R40, 0x2, R6 ;  /* 0x0000000228100825 */ /* 0x000fe200078e0206 */
[----:B------:R-:W-:-:S04]  /*1a10*/  LEA R8, P1, R15, c[0x0][0x1f8], 0x1 ;  /* 0x00007e000f087a11 */ /* 0x000fc800078208ff */
[----:B------:R2:W-:Y:S01]  /*1a20*/  @P0 LDGSTS.E.BYPASS.LTC128B.128 [R41+0x15080], [R16.64], !P3 ;  /* 0x1508000010290fae */ /* 0x0005e2000d901d52 */
[----:B------:R-:W-:Y:S02]  /*1a30*/  LEA.HI.X R11, R15, c[0x0][0x1fc], R11, 0x1, P1 ;  /* 0x00007f000f0b7a11 */ /* 0x000fe400008f0c0b */
[----:B-1----:R-:W-:Y:S02]  /*1a40*/  SHF.R.S32.HI R20, RZ, 0x4, R5 ;  /* 0x00000004ff147819 */ /* 0x002fe40000011405 */
[C---:B-----5:R-:W-:Y:S01]  /*1a50*/  LOP3.LUT R18, R5.reuse, 0xfffffff0, RZ, 0xc0, !PT ;  /* 0xfffffff005127812 */ /* 0x060fe200078ec0ff */
[----:B------:R-:W-:Y:S01]  /*1a60*/  IMAD.SHL.U32 R19, R10, 0x40, RZ ;  /* 0x000000400a137824 */ /* 0x000fe200078e00ff */
[----:B------:R-:W-:-:S03]  /*1a70*/  LEA.HI R5, R5, R20, RZ, 0x1 ;  /* 0x0000001405057211 */ /* 0x000fc600078f08ff */
[----:B------:R-:W-:Y:S01]  /*1a80*/  IMAD.IADD R18, R129, 0x1, -R18 ;  /* 0x0000000181127824 */ /* 0x000fe200078e0a12 */
[----:B------:R-:W-:Y:S02]  /*1a90*/  LOP3.LUT R19, R19, 0x1c0, RZ, 0xc0, !PT ;  /* 0x000001c013137812 */ /* 0x000fe400078ec0ff */
[----:B------:R-:W-:Y:S02]  /*1aa0*/  LOP3.LUT R5, R5, 0xfffffffe, RZ, 0xc0, !PT ;  /* 0xfffffffe05057812 */ /* 0x000fe400078ec0ff */
[----:B------:R-:W-:Y:S01]  /*1ab0*/  SHF.R.S32.HI R4, RZ, 0x1f, R18 ;  /* 0x0000001fff047819 */ /* 0x000fe20000011412 */
[----:B--2---:R-:W-:Y:S01]  /*1ac0*/  @P0 IMAD.WIDE R16, R34, 0x2, R6 ;  /* 0x0000000222100825 */ /* 0x004fe200078e0206 */
[----:B------:R-:W-:Y:S02]  /*1ad0*/  LOP3.LUT R0, R19, 0x8, R0, 0xf8, !PT ;  /* 0x0000000813007812 */ /* 0x000fe400078ef800 */
[----:B------:R-:W-:Y:S01]  /*1ae0*/  LEA.HI R4, R4, R18, RZ, 0x3 ;  /* 0x0000001204047211 */ /* 0x000fe200078f18ff */
[----:B------:R-:W-:Y:S01]  /*1af0*/  IMAD.IADD R5, R20, 0x1, -R5 ;  /* 0x0000000114057824 */ /* 0x000fe200078e0a05 */
[----:B------:R-:W-:-:S02]  /*1b00*/  SHF.R.U32.HI R19, RZ, 0x3, R19 ;  /* 0x00000003ff137819 */ /* 0x000fc40000011613 */
[C---:B------:R-:W-:Y:S01]  /*1b10*/  LOP3.LUT R3, R4.reuse, 0xfffffff8, RZ, 0xc0, !PT ;  /* 0xfffffff804037812 */ /* 0x040fe200078ec0ff */
[----:B------:R-:W-:Y:S01]  /*1b20*/  IMAD.SHL.U32 R4, R4, 0x40, RZ ;  /* 0x0000004004047824 */ /* 0x000fe200078e00ff */
[----:B------:R-:W-:-:S03]  /*1b30*/  LOP3.LUT R0, R0, R19, RZ, 0x3c, !PT ;  /* 0x0000001300007212 */ /* 0x000fc600078e3cff */
[----:B------:R-:W-:Y:S02]  /*1b40*/  IMAD.IADD R3, R18, 0x1, -R3 ;  /* 0x0000000112037824 */ /* 0x000fe400078e0a03 */
[----:B------:R-:W-:-:S04]  /*1b50*/  @P0 IMAD.WIDE R18, R35, 0x2, R6 ;  /* 0x0000000223120825 */ /* 0x000fc800078e0206 */
[----:B------:R-:W-:Y:S01]  /*1b60*/  @P0 IMAD.WIDE R6, R33, 0x2, R6 ;  /* 0x0000000221060825 */ /* 0x000fe200078e0206 */
[----:B------:R1:W-:Y:S03]  /*1b70*/  @P0 LDGSTS.E.BYPASS.LTC128B.128 [R41+0x16880], [R18.64], !P6 ;  /* 0x1688000012290fae */ /* 0x0003e6000f101d52 */
[----:B------:R-:W-:Y:S01]  /*1b80*/  IMAD.SHL.U32 R15, R3, 0x40, RZ ;  /* 0x00000040030f7824 */ /* 0x000fe200078e00ff */
[----:B------:R2:W-:Y:S01]  /*1b90*/  @P0 LDGSTS.E.BYPASS.LTC128B.128 [R41+0x18080], [R16.64], !P5 ;  /* 0x1808000010290fae */ /* 0x0005e2000e901d52 */
[C---:B------:R-:W-:Y:S02]  /*1ba0*/  IMAD R0, R5.reuse, 0x200, R0 ;  /* 0x0000020005007824 */ /* 0x040fe400078e0200 */
[----:B------:R-:W-:Y:S01]  /*1bb0*/  IMAD.SHL.U32 R5, R5, 0x8, RZ ;  /* 0x0000000805057824 */ /* 0x000fe200078e00ff */
[----:B------:R5:W-:Y:S01]  /*1bc0*/  @P0 LDGSTS.E.BYPASS.LTC128B.128 [R41+0x19880], [R6.64], !P4 ;  /* 0x1988000006290fae */ /* 0x000be2000e101d52 */
[----:B------:R-:W-:Y:S01]  /*1bd0*/  LOP3.LUT R15, R15, 0x1c0, RZ, 0xc0, !PT ;  /* 0x000001c00f0f7812 */ /* 0x000fe200078ec0ff */
[----:B------:R-:W-:Y:S01]  /*1be0*/  IMAD.SHL.U32 R21, R0, 0x2, RZ ;  /* 0x0000000200157824 */ /* 0x000fe200078e00ff */
[----:B------:R-:W-:Y:S01]  /*1bf0*/  LOP3.LUT P0, RZ, R10, 0x2, RZ, 0xc0, !PT ;  /* 0x000000020aff7812 */ /* 0x000fe2000780c0ff */
[----:B------:R-:W0:Y:S01]  /*1c00*/  LDGDEPBAR ;  /* 0x00000000000079af */ /* 0x000e220000000000 */
[----:B------:R-:W-:-:S02]  /*1c10*/  LOP3.LUT R5, R15, 0x8, R5, 0xf8, !PT ;  /* 0x000000080f057812 */ /* 0x000fc400078ef805 */
[----:B------:R-:W-:Y:S01]  /*1c20*/  SHF.R.U32.HI R15, RZ, 0x3, R15 ;  /* 0x00000003ff0f7819 */ /* 0x000fe2000001160f */
[----:B------:R-:W-:Y:S01]  /*1c30*/  STL [R1+0x4], R21 ;  /* 0x0000041501007387 */ /* 0x000fe20000100800 */
[----:B------:R-:W-:Y:S01]  /*1c40*/  R2P PR, R3, 0x6 ;  /* 0x0000000603007804 */ /* 0x000fe20000000000 */
[----:B------:R-:W-:Y:S01]  /*1c50*/  IMAD.MOV.U32 R3, RZ, RZ, 0x20 ;  /* 0x00000020ff037424 */ /* 0x000fe200078e00ff */
[----:B------:R-:W-:Y:S02]  /*1c60*/  LOP3.LUT R5, R5, R15, RZ, 0x3c, !PT ;  /* 0x0000000f05057212 */ /* 0x000fe400078e3cff */
[----:B------:R-:W-:Y:S02]  /*1c70*/  IADD3 R0, R21, 0x14080, RZ ;  /* 0x0001408015007810 */ /* 0x000fe40007ffe0ff */
[----:B------:R-:W-:Y:S01]  /*1c80*/  LOP3.LUT R5, R5, 0xfffffe00, R4, 0xf8, !PT ;  /* 0xfffffe0005057812 */ /* 0x000fe200078ef804 */
[----:B------:R-:W-:Y:S01]  /*1c90*/  IMAD.MOV.U32 R4, RZ, RZ, 0x10 ;  /* 0x00000010ff047424 */ /* 0x000fe200078e00ff */
[----:B------:R-:W-:Y:S01]  /*1ca0*/  SEL R3, R3, 0xffffffe0, !P2 ;  /* 0xffffffe003037807 */ /* 0x000fe20005000000 */
[----:B-1----:R-:W-:Y:S01]  /*1cb0*/  SHFL.IDX PT, R18, R8, RZ, 0x181f ;  /* 0x00181fff08127589 */ /* 0x002fe200000e0000 */
[----:B----4-:R-:W-:-:S02]  /*1cc0*/  IADD3 R24, R21, 0x140a0, RZ ;  /* 0x000140a015187810 */ /* 0x010fc40007ffe0ff */
[----:B------:R-:W-:Y:S01]  /*1cd0*/  SEL R4, R4, 0xfffffff0, !P1 ;  /* 0xfffffff004047807 */ /* 0x000fe20004800000 */
[----:B------:R-:W2:Y:S01]  /*1ce0*/  SHFL.IDX PT, R19, R11, RZ, 0x181f ;  /* 0x00181fff0b137589 */ /* 0x000ea200000e0000 */
[----:B------:R-:W-:Y:S02]  /*1cf0*/  @P0 IADD3 R24, R0, -0x20, RZ ;  /* 0xffffffe000180810 */ /* 0x000fe40007ffe0ff */
[----:B------:R-:W-:Y:S02]  /*1d00*/  IADD3 R0, -R30, UR28, RZ ;  /* 0x0000001c1e007c10 */ /* 0x000fe4000fffe1ff */
[----:B-----5:R-:W-:Y:S01]  /*1d10*/  LEA.HI R7, R2, R129, RZ, 0x5 ;  /* 0x0000008102077211 */ /* 0x020fe200078f28ff */
[----:B------:R-:W-:-:S04]  /*1d20*/  DEPBAR.LE SB0, 0x1 ;  /* 0x000080400000791a */ /* 0x000fc80000000000 */
[----:B------:R-:W-:Y:S01]  /*1d30*/  SHF.R.S32.HI R6, RZ, 0x5, R7 ;  /* 0x00000005ff067819 */ /* 0x000fe20000011407 */
[----:B------:R-:W-:Y:S01]  /*1d40*/  STL [R1], R24 ;  /* 0x0000001801007387 */ /* 0x000fe20000100800 */
[----:B------:R-:W-:Y:S02]  /*1d50*/  ISETP.GE.AND P3, PT, R40, c[0x0][0x1d4], PT ;  /* 0x0000750028007a0c */ /* 0x000fe40003f66270 */
[----:B------:R-:W-:Y:S01]  /*1d60*/  ISETP.GE.AND P1, PT, R9, c[0x0][0x1d4], PT ;  /* 0x0000750009007a0c */ /* 0x000fe20003f26270 */
[----:B------:R-:W-:Y:S01]  /*1d70*/  IMAD R220, R6, 0x400, R5 ;  /* 0x0000040006dc7824 */ /* 0x000fe200078e0205 */
[----:B------:R-:W-:Y:S01]  /*1d80*/  BAR.SYNC.DEFER_BLOCKING 0x0 ;  /* 0x0000000000007b1d */ /* 0x000fe20000010000 */
[----:B------:R-:W-:Y:S02]  /*1d90*/  ISETP.LT.OR P0, PT, R0, 0x1, P3 ;  /* 0x000000010000780c */ /* 0x000fe40001f01670 */
[----:B------:R-:W-:Y:S02]  /*1da0*/  ISETP.GE.AND P2, PT, R14, c[0x0][0x1d4], PT ;  /* 0x000075000e007a0c */ /* 0x000fe40003f46270 */
[C---:B------:R-:W-:Y:S01]  /*1db0*/  LEA R228, R220.reuse, 0x4080, 0x1 ;  /* 0x00004080dce47811 */ /* 0x040fe200078e08ff */
[----:B------:R-:W-:Y:S01]  /*1dc0*/  IMAD.SHL.U32 R220, R220, 0x2, RZ ;  /* 0x00000002dcdc7824 */ /* 0x000fe200078e00ff */
[----:B------:R-:W-:Y:S01]  /*1dd0*/  SHF.R.S32.HI R14, RZ, 0x1f, R35 ;  /* 0x0000001fff0e7819 */ /* 0x000fe20000011423 */
[----:B--2---:R-:W-:Y:S01]  /*1de0*/  IMAD.WIDE R16, R40, 0x2, R18 ;  /* 0x0000000228107825 */ /* 0x004fe200078e0212 */
[----:B------:R1:W-:Y:S01]  /*1df0*/  STL [R1+0x3c], R12 ;  /* 0x00003c0c01007387 */ /* 0x0003e20000100800 */
[----:B------:R-:W-:-:S02]  /*1e00*/  IADD3 R247, R24, 0x800, RZ ;  /* 0x0000080018f77810 */ /* 0x000fc40007ffe0ff */
[--C-:B------:R-:W-:Y:S01]  /*1e10*/  IMAD R224, R4, 0x2, R228.reuse ;  /* 0x0000000204e07824 */ /* 0x100fe200078e02e4 */
[----:B------:R2:W-:Y:S01]  /*1e20*/  STL [R1+0x30], R14 ;  /* 0x0000300e01007387 */ /* 0x0005e20000100800 */
[C---:B------:R-:W-:Y:S01]  /*1e30*/  IMAD R228, R3.reuse, 0x2, R228 ;  /* 0x0000000203e47824 */ /* 0x040fe200078e02e4 */
[----:B------:R-:W-:Y:S01]  /*1e40*/  IADD3 R246, R24, 0x1000, RZ ;  /* 0x0000100018f67810 */ /* 0x000fe20007ffe0ff */
[----:B------:R-:W-:Y:S01]  /*1e50*/  IMAD R232, R3, 0x2, R224 ;  /* 0x0000000203e87824 */ /* 0x000fe200078e02e0 */
[----:B------:R-:W-:Y:S01]  /*1e60*/  ISETP.GT.AND P3, PT, R32, 0x2f, PT ;  /* 0x0000002f2000780c */ /* 0x000fe20003f64270 */
[----:B------:R2:W4:Y:S04]  /*1e70*/  LDSM.16.M88.4 R160, [R220+0x4080] ;  /* 0x00408000dca0783b */ /* 0x0005280000000200 */
[----:B------:R2:W2:Y:S04]  /*1e80*/  LDSM.16.M88.4 R188, [R220+0x8080] ;  /* 0x00808000dcbc783b */ /* 0x0004a80000000200 */
[----:B------:R2:W2:Y:S01]  /*1e90*/  LDSM.16.M88.4 R204, [R220+0xc080] ;  /* 0x00c08000dccc783b */ /* 0x0004a20000000200 */
[----:B-1----:R-:W-:-:S03]  /*1ea0*/  SHF.R.S32.HI R12, RZ, 0x1f, R33 ;  /* 0x0000001fff0c7819 */ /* 0x002fc60000011421 */
[----:B------:R1:W1:Y:S04]  /*1eb0*/  LDSM.16.M88.4 R164, [R224] ;  /* 0x00000000e0a4783b */ /* 0x0002680000000200 */
[----:B------:R1:W1:Y:S04]  /*1ec0*/  LDSM.16.M88.4 R192, [R224+0x4000] ;  /* 0x00400000e0c0783b */ /* 0x0002680000000200 */
[----:B------:R1:W1:Y:S04]  /*1ed0*/  LDSM.16.M88.4 R208, [R224+0x8000] ;  /* 0x00800000e0d0783b */ /* 0x0002680000000200 */
[----:B------:R1:W1:Y:S04]  /*1ee0*/  LDSM.16.M88.4 R180, [R228] ;  /* 0x00000000e4b4783b */ /* 0x0002680000000200 */
[----:B------:R1:W1:Y:S04]  /*1ef0*/  LDSM.16.M88.4 R196, [R228+0x4000] ;  /* 0x00400000e4c4783b */ /* 0x0002680000000200 */
[----:B------:R1:W1:Y:S04]  /*1f00*/  LDSM.16.M88.4 R212, [R228+0x8000] ;  /* 0x00800000e4d4783b */ /* 0x0002680000000200 */
[----:B------:R1:W1:Y:S04]  /*1f10*/  LDSM.16.M88.4 R184, [R232] ;  /* 0x00000000e8b8783b */ /* 0x0002680000000200 */
[----:B------:R1:W1:Y:S04]  /*1f20*/  LDSM.16.M88.4 R200, [R232+0x4000] ;  /* 0x00400000e8c8783b */ /* 0x0002680000000200 */
[----:B------:R1:W1:Y:S04]  /*1f30*/  LDSM.16.M88.4 R216, [R232+0x8000] ;  /* 0x00800000e8d8783b */ /* 0x0002680000000200 */
[----:B------:R-:W1:Y:S04]  /*1f40*/  LDSM.16.M88.4 R220, [R220+0x10080] ;  /* 0x01008000dcdc783b */ /* 0x000e680000000200 */
[----:B------:R-:W1:Y:S04]  /*1f50*/  LDSM.16.M88.4 R224, [R224+0xc000] ;  /* 0x00c00000e0e0783b */ /* 0x000e680000000200 */
[----:B------:R-:W1:Y:S04]  /*1f60*/  LDSM.16.M88.4 R228, [R228+0xc000] ;  /* 0x00c00000e4e4783b */ /* 0x000e680000000200 */
[----:B------:R-:W1:Y:S04]  /*1f70*/  LDSM.16.M88.4 R232, [R232+0xc000] ;  /* 0x00c00000e8e8783b */ /* 0x000e680000000200 */
[----:B------:R-:W-:Y:S06]  /*1f80*/  BAR.SYNC.DEFER_BLOCKING 0x0 ;  /* 0x0000000000007b1d */ /* 0x000fec0000010000 */
[----:B------:R-:W-:-:S04]  /*1f90*/  DEPBAR.LE SB0, 0x0 ;  /* 0x000080000000791a */ /* 0x000fc80000000000 */
[----:B------:R-:W-:Y:S06]  /*1fa0*/  BAR.SYNC.DEFER_BLOCKING 0x0 ;  /* 0x0000000000007b1d */ /* 0x000fec0000010000 */
[----:B------:R1:W1:Y:S04]  /*1fb0*/  LDSM.16.M88.4 R44, [R21+0x14080] ;  /* 0x01408000152c783b */ /* 0x0002680000000200 */
[----:B------:R1:W1:Y:S04]  /*1fc0*/  LDSM.16.M88.4 R36, [R21+0x14880] ;  /* 0x014880001524783b */ /* 0x0002680000000200 */
[----:B---3--:R3:W1:Y:S04]  /*1fd0*/  LDSM.16.M88.4 R28, [R21+0x15080] ;  /* 0x01508000151c783b */ /* 0x0086680000000200 */
[----:B------:R3:W1:Y:S04]  /*1fe0*/  LDSM.16.M88.4 R56, [R24] ;  /* 0x000000001838783b */ /* 0x0006680000000200 */
[----:B------:R3:W1:Y:S04]  /*1ff0*/  LDSM.16.M88.4 R20, [R24+0x800] ;  /* 0x000800001814783b */ /* 0x0006680000000200 */
[----:B------:R3:W1:Y:S04]  /*2000*/  LDSM.16.M88.4 R48, [R24+0x1000] ;  /* 0x001000001830783b */ /* 0x0006680000000200 */
[----:B------:R-:W-:Y:S01]  /*2010*/  @!PT LDS RZ, [RZ] ;  /* 0x00000000fffff984 */ /* 0x000fe20000000800 */
[----:B------:R-:W-:Y:S01]  /*2020*/  @!PT LDS RZ, [RZ] ;  /* 0x00000000fffff984 */ /* 0x000fe20000000800 */
[----:B------:R-:W-:Y:S01]  /*2030*/  @!PT LDS RZ, [RZ] ;  /* 0x00000000fffff984 */ /* 0x000fe20000000800 */
[----:B------:R5:W-:Y:S01]  /*2040*/  LDGSTS.E.BYPASS.LTC128B.128 [R41+0x4080], [R16.64], !P0 ;  /* 0x0408000010297fae */ /* 0x000be2000c101d52 */
[----:B------:R-:W-:-:S02]  /*2050*/  ISETP.LT.OR P0, PT, R0, 0x1, P1 ;  /* 0x000000010000780c */ /* 0x000fc40000f01670 */
[----:B------:R-:W-:Y:S02]  /*2060*/  ISETP.GE.AND P1, PT, R13, c[0x0][0x1d4], PT ;  /* 0x000075000d007a0c */ /* 0x000fe40003f26270 */
[----:B------:R-:W-:-:S05]  /*2070*/  SHF.R.S32.HI R13, RZ, 0x1f, R34 ;  /* 0x0000001fff0d7819 */ /* 0x000fca0000011422 */
[----:B------:R3:W-:Y:S04]  /*2080*/  STL [R1+0x2c], R13 ;  /* 0x00002c0d01007387 */ /* 0x0007e80000100800 */
[----:B------:R3:W-:Y:S01]  /*2090*/  STL [R1+0x28], R12 ;  /* 0x0000280c01007387 */ /* 0x0007e20000100800 */
[----:B-----5:R-:W-:-:S05]  /*20a0*/  IMAD.WIDE R16, R35, 0x2, R18 ;  /* 0x0000000223107825 */ /* 0x020fca00078e0212 */
[----:B------:R5:W-:Y:S01]  /*20b0*/  LDGSTS.E.BYPASS.LTC128B.128 [R41+0x5880], [R16.64], !P0 ;  /* 0x0588000010297fae */ /* 0x000be2000c101d52 */
[----:B------:R-:W-:Y:S01]  /*20c0*/  ISETP.LT.OR P0, PT, R0, 0x1, P2 ;  /* 0x000000010000780c */ /* 0x000fe20001701670 */
[----:B-----5:R-:W-:-:S04]  /*20d0*/  IMAD.WIDE R16, R34, 0x2, R18 ;  /* 0x0000000222107825 */ /* 0x020fc800078e0212 */
[----:B------:R-:W-:-:S08]  /*20e0*/  IMAD.WIDE R18, R33, 0x2, R18 ;  /* 0x0000000221127825 */ /* 0x000fd000078e0212 */
[----:B------:R3:W-:Y:S01]  /*20f0*/  LDGSTS.E.BYPASS.LTC128B.128 [R41+0x7080], [R16.64], !P0 ;  /* 0x0708000010297fae */ /* 0x0007e2000c101d52 */
[----:B------:R-:W-:-:S13]  /*2100*/  ISETP.LT.OR P0, PT, R0, 0x1, P1 ;  /* 0x000000010000780c */ /* 0x000fda0000f01670 */
[----:B------:R3:W-:Y:S01]  /*2110*/  LDGSTS.E.BYPASS.LTC128B.128 [R41+0x8880], [R18.64], !P0 ;  /* 0x0888000012297fae */ /* 0x0007e2000c101d52 */
[----:B------:R-:W-:-:S13]  /*2120*/  ISETP.GT.AND P0, PT, R129, 0x7f, PT ;  /* 0x0000007f8100780c */ /* 0x000fda0003f04270 */
[----:B------:R-:W-:Y:S05]  /*2130*/  @P0 BRA `(.L_x_171) ;  /* 0x0000027000000947 */ /* 0x000fea0003800000 */
[----:B-12-4-:R-:W-:Y:S05]  /*2140*/  BRA.DIV ~URZ, `(.L_x_172) ;  /* 0x000119927f007947 */ /* 0x016fea000b800000 */
[----:B------:R-:W1:Y:S04]  /*2150*/  SHFL.IDX PT, R11, R11, 0x1, 0x181f ;  /* 0x00381f000b0b7f89 */ /* 0x000e6800000e0000 */
[----:B------:R-:W2:Y:S02]  /*2160*/  SHFL.IDX PT, R8, R8, 0x1, 0x181f ;  /* 0x00381f0008087f89 */ /* 0x000ea400000e0000 */
.L_x_237:
[----:B---3--:R-:W3:Y:S04]  /*2170*/  LDL R16, [R1+0x14] ;  /* 0x0000140001107983 */ /* 0x008ee80000100800 */
[----:B------:R-:W4:Y:S04]  /*2180*/  LDL R17, [R1+0x2c] ;  /* 0x00002c0001117983 */ /* 0x000f280000100800 */
[----:B------:R-:W5:Y:S04]  /*2190*/  LDL R18, [R1+0x1c] ;  /* 0x00001c0001127983 */ /* 0x000f680000100800 */
[----:B--2---:R-:W2:Y:S04]  /*21a0*/  LDL R19, [R1+0x10] ;  /* 0x0000100001137983 */ /* 0x004ea80000100800 */
[----:B------:R-:W2:Y:S01]  /*21b0*/  LDL R24, [R1+0x28] ;  /* 0x0000280001187983 */ /* 0x000ea20000100800 */
[----:B------:R-:W-:-:S02]  /*21c0*/  SHF.R.S32.HI R12, RZ, 0x1f, R9 ;  /* 0x0000001fff0c7819 */ /* 0x000fc40000011409 */
[----:B------:R-:W-:Y:S02]  /*21d0*/  SHF.R.S32.HI R13, RZ, 0x1f, R9 ;  /* 0x0000001fff0d7819 */ /* 0x000fe40000011409 */
[-C--:B------:R-:W-:Y:S02]  /*21e0*/  LEA.HI R12, R12, R9.reuse, RZ, 0x3 ;  /* 0x000000090c0c7211 */ /* 0x080fe400078f18ff */
[----:B------:R-:W-:Y:S02]  /*21f0*/  LEA.HI R13, R13, R9, RZ, 0x3 ;  /* 0x000000090d0d7211 */ /* 0x000fe400078f18ff */
[----:B------:R-:W-:Y:S02]  /*2200*/  LOP3.LUT R12, R12, 0xfffffff8, RZ, 0xc0, !PT ;  /* 0xfffffff80c0c7812 */ /* 0x000fe400078ec0ff */
[----:B------:R-:W-:Y:S02]  /*2210*/  LOP3.LUT R13, R13, 0xfffffff8, RZ, 0xc0, !PT ;  /* 0xfffffff80d0d7812 */ /* 0x000fe400078ec0ff */
[----:B------:R-:W-:-:S02]  /*2220*/  LEA R14, P0, R12, R8, 0x1 ;  /* 0x000000080c0e7211 */ /* 0x000fc400078008ff */
[----:B------:R-:W-:Y:S01]  /*2230*/  SHF.R.S32.HI R13, RZ, 0x1f, R13 ;  /* 0x0000001fff0d7819 */ /* 0x000fe2000001140d */
[C---:B------:R-:W-:Y:S02]  /*2240*/  IMAD.SHL.U32 R25, R10.reuse, 0x8, RZ ;  /* 0x000000080a197824 */ /* 0x040fe400078e00ff */
[----:B------:R-:W-:Y:S01]  /*2250*/  IMAD.SHL.U32 R26, R10, 0x8, RZ ;  /* 0x000000080a1a7824 */ /* 0x000fe200078e00ff */
[----:B-1----:R-:W-:-:S04]  /*2260*/  LEA.HI.X R15, R12, R11, R13, 0x1, P0 ;  /* 0x0000000b0c0f7211 */ /* 0x002fc800000f0c0d */
[----:B------:R-:W-:Y:S02]  /*2270*/  SHF.R.S32.HI R26, RZ, 0x1f, R26 ;  /* 0x0000001fff1a7819 */ /* 0x000fe4000001141a */
[----:B---3--:R-:W-:-:S04]  /*2280*/  LEA R12, P0, R16, R8, 0x1 ;  /* 0x00000008100c7211 */ /* 0x008fc800078008ff */
[----:B----4-:R-:W-:Y:S02]  /*2290*/  LEA.HI.X R13, R16, R11, R17, 0x1, P0 ;  /* 0x0000000b100d7211 */ /* 0x010fe400000f0c11 */
[----:B------:R-:W-:-:S04]  /*22a0*/  LEA R16, P0, R25, R8, 0x1 ;  /* 0x0000000819107211 */ /* 0x000fc800078008ff */
[C---:B------:R-:W-:Y:S02]  /*22b0*/  LEA.HI.X R17, R25.reuse, R11, R26, 0x1, P0 ;  /* 0x0000000b19117211 */ /* 0x040fe400000f0c1a */
[----:B------:R-:W-:-:S04]  /*22c0*/  ISETP.GE.AND P0, PT, R25, c[0x0][0x1d4], PT ;  /* 0x0000750019007a0c */ /* 0x000fc80003f06270 */
[----:B------:R-:W-:-:S13]  /*22d0*/  ISETP.LT.OR P0, PT, R0, 0x21, P0 ;  /* 0x000000210000780c */ /* 0x000fda0000701670 */
[----:B------:R-:W-:Y:S01]  /*22e0*/  @!PT LDS RZ, [RZ] ;  /* 0x00000000fffff984 */ /* 0x000fe20000000800 */
[----:B------:R-:W-:Y:S01]  /*22f0*/  @!PT LDS RZ, [RZ] ;  /* 0x00000000fffff984 */ /* 0x000fe20000000800 */
[----:B------:R-:W-:Y:S01]  /*2300*/  @!PT LDS RZ, [RZ] ;  /* 0x00000000fffff984 */ /* 0x000fe20000000800 */
[----:B-----5:R2:W-:Y:S02]  /*2310*/  LDGSTS.E.BYPASS.LTC128B.128 [R18+0x5080], [R16.64], !P0 ;  /* 0x0508000010127fae */ /* 0x0205e4000c101d52 */
[----:B--2---:R-:W-:-:S04]  /*2320*/  LEA R16, P0, R19, R8, 0x1 ;  /* 0x0000000813107211 */ /* 0x004fc800078008ff */
[----:B------:R-:W-:Y:S02]  /*2330*/  LEA.HI.X R17, R19, R11, R24, 0x1, P0 ;  /* 0x0000000b13117211 */ /* 0x000fe400000f0c18 */
[----:B------:R-:W-:-:S04]  /*2340*/  ISETP.GE.AND P0, PT, R9, c[0x0][0x1d4], PT ;  /* 0x0000750009007a0c */ /* 0x000fc80003f06270 */
[----:B------:R-:W-:-:S13]  /*2350*/  ISETP.LT.OR P0, PT, R0, 0x21, P0 ;  /* 0x000000210000780c */ /* 0x000fda0000701670 */
[----:B------:R1:W-:Y:S01]  /*2360*/  LDGSTS.E.BYPASS.LTC128B.128 [R18+0x6880], [R14.64], !P0 ;  /* 0x068800000e127fae */ /* 0x0003e2000c101d52 */
[----:B------:R-:W-:-:S13]  /*2370*/  ISETP.LT.OR P0, PT, R0, 0x21, P2 ;  /* 0x000000210000780c */ /* 0x000fda0001701670 */
[----:B------:R1:W-:Y:S01]  /*2380*/  LDGSTS.E.BYPASS.LTC128B.128 [R18+0x8080], [R12.64], !P0 ;  /* 0x080800000c127fae */ /* 0x0003e2000c101d52 */
[----:B------:R-:W-:-:S13]  /*2390*/  ISETP.LT.OR P0, PT, R0, 0x21, P1 ;  /* 0x000000210000780c */ /* 0x000fda0000f01670 */
[----:B------:R1:W-:Y:S02]  /*23a0*/  LDGSTS.E.BYPASS.LTC128B.128 [R18+0x9880], [R16.64], !P0 ;  /* 0x0988000010127fae */ /* 0x0003e4000c101d52 */
.L_x_171:
[----:B-12-4-:R-:W-:Y:S05]  /*23b0*/  BSYNC B0 ;  /* 0x0000000000007941 */ /* 0x016fea0003800000 */
.L_x_170:
[----:B------:R-:W2:Y:S04]  /*23c0*/  LDL R61, [R1+0x4] ;  /* 0x00000400013d7983 */ /* 0x000ea80000100800 */
[----:B------:R-:W4:Y:S01]  /*23d0*/  LDL R60, [R1] ;  /* 0x00000000013c7983 */ /* 0x000f220000100800 */
[----:B------:R-:W-:Y:S01]  /*23e0*/  IMAD.MOV.U32 R0, RZ, RZ, 0x40 ;  /* 0x00000040ff007424 */ /* 0x000fe200078e00ff */
[----:B------:R-:W-:Y:S02]  /*23f0*/  LOP3.LUT P0, RZ, R10, 0x4, RZ, 0xc0, !PT ;  /* 0x000000040aff7812 */ /* 0x000fe4000780c0ff */
[----:B------:R-:W0:Y:S01]  /*2400*/  LDGDEPBAR ;  /* 0x00000000000079af */ /* 0x000e220000000000 */
[----:B------:R-:W-:Y:S01]  /*2410*/  WARPSYNC 0xffffffff ;  /* 0xffffffff00007948 */ /* 0x000fe20003800000 */
[----:B------:R-:W-:Y:S01]  /*2420*/  SEL R0, R0, 0xffffffc0, !P0 ;  /* 0xffffffc000007807 */ /* 0x000fe20004000000 */
[----:B---3--:R-:W-:Y:S01]  /*2430*/  HMMA.16816.F32.BF16 R12, R160, R44, RZ ;  /* 0x0000002ca00c723c */ /* 0x008fe200000418ff */
[----:B------:R-:W-:-:S06]  /*2440*/  UISETP.GT.AND UP0, UPT, UR4, UR7, UPT ;  /* 0x000000070400728c */ /* 0x000fcc000bf04270 */
[----:B------:R-:W-:Y:S01]  /*2450*/  PLOP3.LUT P0, PT, PT, PT, UP0, 0x40, 0x0 ;  /* 0x000000000000781c */ /* 0x000fe20003f0e808 */
[C---:B------:R-:W-:Y:S08]  /*2460*/  HMMA.16816.F32.BF16 R44, R160.reuse, R46, RZ ;  /* 0x0000002ea02c723c */ /* 0x040ff000000418ff */
[----:B------:R-:W-:Y:S08]  /*2470*/  HMMA.16816.F32.BF16 R40, R160, R36, RZ ;  /* 0x00000024a028723c */ /* 0x000ff000000418ff */
[C---:B------:R-:W-:Y:S08]  /*2480*/  HMMA.16816.F32.BF16 R12, R164.reuse, R56, R12 ;  /* 0x00000038a40c723c */ /* 0x040ff0000004180c */
[----:B------:R-:W-:Y:S08]  /*2490*/  HMMA.16816.F32.BF16 R44, R164, R58, R44 ;  /* 0x0000003aa42c723c */ /* 0x000ff0000004182c */
[C---:B------:R-:W-:Y:S08]  /*24a0*/  HMMA.16816.F32.BF16 R36, R160.reuse, R38, RZ ;  /* 0x00000026a024723c */ /* 0x040ff000000418ff */
[C---:B------:R-:W-:Y:S08]  /*24b0*/  HMMA.16816.F32.BF16 R32, R160.reuse, R28, RZ ;  /* 0x0000001ca020723c */ /* 0x040ff000000418ff */
[----:B------:R-:W-:Y:S08]  /*24c0*/  HMMA.16816.F32.BF16 R28, R160, R30, RZ ;  /* 0x0000001ea01c723c */ /* 0x000ff000000418ff */
[C---:B------:R-:W-:Y:S08]  /*24d0*/  HMMA.16816.F32.BF16 R40, R164.reuse, R20, R40 ;  /* 0x00000014a428723c */ /* 0x040ff00000041828 */
[C---:B------:R-:W-:Y:S08]  /*24e0*/  HMMA.16816.F32.BF16 R36, R164.reuse, R22, R36 ;  /* 0x00000016a424723c */ /* 0x040ff00000041824 */
[C---:B------:R-:W-:Y:S08]  /*24f0*/  HMMA.16816.F32.BF16 R32, R164.reuse, R48, R32 ;  /* 0x00000030a420723c */ /* 0x040ff00000041820 */
[----:B------:R-:W-:Y:S01]  /*2500*/  HMMA.16816.F32.BF16 R28, R164, R50, R28 ;  /* 0x00000032a41c723c */ /* 0x000fe2000004181c */
[--C-:B--2---:R-:W-:Y:S01]  /*2510*/  IMAD.IADD R251, R61, 0x1, R0.reuse ;  /* 0x000000013dfb7824 */ /* 0x104fe200078e0200 */
[----:B------:R-:W-:Y:S01]  /*2520*/  LDSM.16.M88.4 R56, [R61+0x15880] ;  /* 0x015880003d38783b */ /* 0x000fe20000000200 */
[----:B----4-:R-:W-:-:S03]  /*2530*/  IMAD.IADD R245, R60, 0x1, R0 ;  /* 0x000000013cf57824 */ /* 0x010fc600078e0200 */
[----:B------:R-:W1:Y:S01]  /*2540*/  LDSM.16.M88.4 R52, [R251+0x14080] ;  /* 0x01408000fb34783b */ /* 0x000e620000000200 */
[C---:B------:R-:W-:Y:S02]  /*2550*/  IADD3 R244, R60.reuse, 0x1800, RZ ;  /* 0x000018003cf47810 */ /* 0x040fe40007ffe0ff */
[C---:B------:R-:W-:Y:S01]  /*2560*/  IADD3 R243, R60.reuse, 0x2000, RZ ;  /* 0x000020003cf37810 */ /* 0x040fe20007ffe0ff */
[----:B------:R-:W-:Y:S01]  /*2570*/  LDSM.16.M88.4 R24, [R245] ;  /* 0x00000000f518783b */ /* 0x000fe20000000200 */
[C---:B------:R-:W-:Y:S02]  /*2580*/  IADD3 R242, R60.reuse, 0x2800, RZ ;  /* 0x000028003cf27810 */ /* 0x040fe40007ffe0ff */
[C---:B------:R-:W-:Y:S01]  /*2590*/  IADD3 R241, R60.reuse, 0x3000, RZ ;  /* 0x000030003cf17810 */ /* 0x040fe20007ffe0ff */
[----:B------:R-:W2:Y:S01]  /*25a0*/  LDSM.16.M88.4 R8, [R251+0x14880] ;  /* 0x01488000fb08783b */ /* 0x000ea20000000200 */
[C---:B------:R-:W-:Y:S02]  /*25b0*/  IADD3 R240, R60.reuse, 0x3800, RZ ;  /* 0x000038003cf07810 */ /* 0x040fe40007ffe0ff */
[C---:B------:R-:W-:Y:S01]  /*25c0*/  IADD3 R239, R60.reuse, 0x4000, RZ ;  /* 0x000040003cef7810 */ /* 0x040fe20007ffe0ff */
[----:B------:R-:W3:Y:S01]  /*25d0*/  LDSM.16.M88.4 R16, [R251+0x15080] ;  /* 0x01508000fb10783b */ /* 0x000ee20000000200 */
[----:B------:R-:W-:-:S02]  /*25e0*/  IADD3 R238, R60, 0x4800, RZ ;  /* 0x000048003cee7810 */ /* 0x000fc40007ffe0ff */
[C---:B------:R-:W-:Y:S01]  /*25f0*/  IADD3 R237, R60.reuse, 0x5000, RZ ;  /* 0x000050003ced7810 */ /* 0x040fe20007ffe0ff */
[----:B------:R-:W4:Y:S01]  /*2600*/  LDSM.16.M88.4 R20, [R245+0x800] ;  /* 0x00080000f514783b */ /* 0x000f220000000200 */
[----:B------:R-:W-:-:S03]  /*2610*/  IADD3 R236, R60, 0x5800, RZ ;  /* 0x000058003cec7810 */ /* 0x000fc60007ffe0ff */
[----:B------:R-:W5:Y:S01]  /*2620*/  LDSM.16.M88.4 R48, [R245+0x1000] ;  /* 0x00100000f530783b */ /* 0x000f620000000200 */
[C---:B-1----:R-:W-:Y:S08]  /*2630*/  HMMA.16816.F32.BF16 R12, R180.reuse, R52, R12 ;  /* 0x00000034b40c723c */ /* 0x042ff0000004180c */
[C---:B------:R-:W-:Y:S01]  /*2640*/  HMMA.16816.F32.BF16 R44, R180.reuse, R54, R44 ;  /* 0x00000036b42c723c */ /* 0x040fe2000004182c */
[----:B------:R-:W1:Y:S07]  /*2650*/  LDSM.16.M88.4 R52, [R60+0x1800] ;  /* 0x001800003c34783b */ /* 0x000e6e0000000200 */
[----:B--2---:R-:W-:Y:S08]  /*2660*/  HMMA.16816.F32.BF16 R40, R180, R8, R40 ;  /* 0x00000008b428723c */ /* 0x004ff00000041828 */
[C---:B------:R-:W-:Y:S08]  /*2670*/  HMMA.16816.F32.BF16 R12, R184.reuse, R24, R12 ;  /* 0x00000018b80c723c */ /* 0x040ff0000004180c */
[----:B------:R-:W-:Y:S01]  /*2680*/  HMMA.16816.F32.BF16 R44, R184, R26, R44 ;  /* 0x0000001ab82c723c */ /* 0x000fe2000004182c */
[----:B------:R-:W-:Y:S07]  /*2690*/  LDSM.16.M88.4 R24, [R251+0x15880] ;  /* 0x01588000fb18783b */ /* 0x000fee0000000200 */
[C---:B------:R-:W-:Y:S01]  /*26a0*/  HMMA.16816.F32.BF16 R36, R180.reuse, R10, R36 ;  /* 0x0000000ab424723c */ /* 0x040fe20000041824 */
[----:B------:R-:W2:Y:S07]  /*26b0*/  LDSM.16.M88.4 R8, [R61+0x16080] ;  /* 0x016080003d08783b */ /* 0x000eae0000000200 */
[C---:B---3--:R-:W-:Y:S08]  /*26c0*/  HMMA.16816.F32.BF16 R32, R180.reuse, R16, R32 ;  /* 0x00000010b420723c */ /* 0x048ff00000041820 */
[----:B------:R-:W-:Y:S01]  /*26d0*/  HMMA.16816.F32.BF16 R28, R180, R18, R28 ;  /* 0x00000012b41c723c */ /* 0x000fe2000004181c */
[----:B------:R-:W3:Y:S07]  /*26e0*/  LDSM.16.M88.4 R16, [R61+0x16880] ;  /* 0x016880003d10783b */ /* 0x000eee0000000200 */
[C---:B------:R-:W-:Y:S08]  /*26f0*/  HMMA.16816.F32.BF16 R12, R188.reuse, R56, R12 ;  /* 0x00000038bc0c723c */ /* 0x040ff0000004180c */
[----:B------:R-:W-:Y:S01]  /*2700*/  HMMA.16816.F32.BF16 R44, R188, R58, R44 ;  /* 0x0000003abc2c723c */ /* 0x000fe2000004182c */
[----:B------:R-:W-:Y:S07]  /*2710*/  LDSM.16.M88.4 R56, [R245+0x1800] ;  /* 0x00180000f538783b */ /* 0x000fee0000000200 */
[C---:B----4-:R-:W-:Y:S08]  /*2720*/  HMMA.16816.F32.BF16 R40, R184.reuse, R20, R40 ;  /* 0x00000014b828723c */ /* 0x050ff00000041828 */
[C---:B------:R-:W-:Y:S01]  /*2730*/  HMMA.16816.F32.BF16 R36, R184.reuse, R22, R36 ;  /* 0x00000016b824723c */ /* 0x040fe20000041824 */
[----:B------:R-:W4:Y:S07]  /*2740*/  LDSM.16.M88.4 R20, [R60+0x2000] ;  /* 0x002000003c14783b */ /* 0x000f2e0000000200 */
[C---:B-----5:R-:W-:Y:S08]  /*2750*/  HMMA.16816.F32.BF16 R32, R184.reuse, R48, R32 ;  /* 0x00000030b820723c */ /* 0x060ff00000041820 */
[----:B------:R-:W-:Y:S01]  /*2760*/  HMMA.16816.F32.BF16 R28, R184, R50, R28 ;  /* 0x00000032b81c723c */ /* 0x000fe2000004181c */
[----:B------:R-:W5:Y:S07]  /*2770*/  LDSM.16.M88.4 R48, [R60+0x2800] ;  /* 0x002800003c30783b */ /* 0x000f6e0000000200 */
[C---:B-1----:R-:W-:Y:S08]  /*2780*/  HMMA.16816.F32.BF16 R12, R192.reuse, R52, R12 ;  /* 0x00000034c00c723c */ /* 0x042ff0000004180c */
[----:B------:R-:W-:Y:S01]  /*2790*/  HMMA.16816.F32.BF16 R44, R192, R54, R44 ;  /* 0x00000036c02c723c */ /* 0x000fe2000004182c */
[----:B------:R-:W-:Y:S07]  /*27a0*/  LDSM.16.M88.4 R52, [R61+0x17080] ;  /* 0x017080003d34783b */ /* 0x000fee0000000200 */
[C---:B--2---:R-:W-:Y:S08]  /*27b0*/  HMMA.16816.F32.BF16 R40, R188.reuse, R8, R40 ;  /* 0x00000008bc28723c */ /* 0x044ff00000041828 */
[C---:B------:R-:W-:Y:S01]  /*27c0*/  HMMA.16816.F32.BF16 R36, R188.reuse, R10, R36 ;  /* 0x0000000abc24723c */ /* 0x040fe20000041824 */
[----:B------:R-:W1:Y:S07]  /*27d0*/  LDSM.16.M88.4 R8, [R251+0x16080] ;  /* 0x01608000fb08783b */ /* 0x000e6e0000000200 */
[C---:B---3--:R-:W-:Y:S08]  /*27e0*/  HMMA.16816.F32.BF16 R32, R188.reuse, R16, R32 ;  /* 0x00000010bc20723c */ /* 0x048ff00000041820 */
[----:B------:R-:W-:Y:S01]  /*27f0*/  HMMA.16816.F32.BF16 R28, R188, R18, R28 ;  /* 0x00000012bc1c723c */ /* 0x000fe2000004181c */
[----:B------:R-:W2:Y:S07]  /*2800*/  LDSM.16.M88.4 R16, [R251+0x16880] ;  /* 0x01688000fb10783b */ /* 0x000eae0000000200 */
[C---:B------:R-:W-:Y:S08]  /*2810*/  HMMA.16816.F32.BF16 R12, R196.reuse, R24, R12 ;  /* 0x00000018c40c723c */ /* 0x040ff0000004180c */
[----:B------:R-:W-:Y:S01]  /*2820*/  HMMA.16816.F32.BF16 R44, R196, R26, R44 ;  /* 0x0000001ac42c723c */ /* 0x000fe2000004182c */
[----:B------:R-:W-:Y:S07]  /*2830*/  LDSM.16.M88.4 R24, [R60+0x3000] ;  /* 0x003000003c18783b */ /* 0x000fee0000000200 */
[C---:B----4-:R-:W-:Y:S08]  /*2840*/  HMMA.16816.F32.BF16 R40, R192.reuse, R20, R40 ;  /* 0x00000014c028723c */ /* 0x050ff00000041828 */
[C---:B------:R-:W-:Y:S01]  /*2850*/  HMMA.16816.F32.BF16 R36, R192.reuse, R22, R36 ;  /* 0x00000016c024723c */ /* 0x040fe20000041824 */
[----:B------:R-:W3:Y:S07]  /*2860*/  LDSM.16.M88.4 R20, [R245+0x2000] ;  /* 0x00200000f514783b */ /* 0x000eee0000000200 */
[C---:B-----5:R-:W-:Y:S08]  /*2870*/  HMMA.16816.F32.BF16 R32, R192.reuse, R48, R32 ;  /* 0x00000030c020723c */ /* 0x060ff00000041820 */
[----:B------:R-:W-:Y:S01]  /*2880*/  HMMA.16816.F32.BF16 R28, R192, R50, R28 ;  /* 0x00000032c01c723c */ /* 0x000fe2000004181c */
[----:B------:R-:W4:Y:S07]  /*2890*/  LDSM.16.M88.4 R48, [R245+0x2800] ;  /* 0x00280000f530783b */ /* 0x000f2e0000000200 */
[C---:B------:R-:W-:Y:S08]  /*28a0*/  HMMA.16816.F32.BF16 R12, R200.reuse, R56, R12 ;  /* 0x00000038c80c723c */ /* 0x040ff0000004180c */
[----:B------:R-:W-:Y:S01]  /*28b0*/  HMMA.16816.F32.BF16 R44, R200, R58, R44 ;  /* 0x0000003ac82c723c */ /* 0x000fe2000004182c */
[----:B------:R-:W-:Y:S07]  /*28c0*/  LDSM.16.M88.4 R56, [R251+0x17080] ;  /* 0x01708000fb38783b */ /* 0x000fee0000000200 */
[C---:B-1----:R-:W-:Y:S08]  /*28d0*/  HMMA.16816.F32.BF16 R40, R196.reuse, R8, R40 ;  /* 0x00000008c428723c */ /* 0x042ff00000041828 */
[C---:B------:R-:W-:Y:S01]  /*28e0*/  HMMA.16816.F32.BF16 R36, R196.reuse, R10, R36 ;  /* 0x0000000ac424723c */ /* 0x040fe20000041824 */
[----:B------:R-:W1:Y:S07]  /*28f0*/  LDSM.16.M88.4 R8, [R61+0x17880] ;  /* 0x017880003d08783b */ /* 0x000e6e0000000200 */
[C---:B--2---:R-:W-:Y:S08]  /*2900*/  HMMA.16816.F32.BF16 R32, R196.reuse, R16, R32 ;  /* 0x00000010c420723c */ /* 0x044ff00000041820 */
[----:B------:R-:W-:Y:S01]  /*2910*/  HMMA.16816.F32.BF16 R28, R196, R18, R28 ;  /* 0x00000012c41c723c */ /* 0x000fe2000004181c */
[----:B------:R-:W2:Y:S07]  /*2920*/  LDSM.16.M88.4 R16, [R61+0x18080] ;  /* 0x018080003d10783b */ /* 0x000eae0000000200 */
[C---:B------:R-:W-:Y:S08]  /*2930*/  HMMA.16816.F32.BF16 R12, R204.reuse, R52, R12 ;  /* 0x00000034cc0c723c */ /* 0x040ff0000004180c */
[----:B------:R-:W-:Y:S01]  /*2940*/  HMMA.16816.F32.BF16 R44, R204, R54, R44 ;  /* 0x00000036cc2c723c */ /* 0x000fe2000004182c */
[----:B------:R-:W-:Y:S07]  /*2950*/  LDSM.16.M88.4 R52, [R245+0x3000] ;  /* 0x00300000f534783b */ /* 0x000fee0000000200 */
[C---:B---3--:R-:W-:Y:S08]  /*2960*/  HMMA.16816.F32.BF16 R40, R200.reuse, R20, R40 ;  /* 0x00000014c828723c */ /* 0x048ff00000041828 */
[C---:B------:R-:W-:Y:S01]  /*2970*/  HMMA.16816.F32.BF16 R36, R200.reuse, R22, R36 ;  /* 0x00000016c824723c */ /* 0x040fe20000041824 */
[----:B------:R-:W3:Y:S07]  /*2980*/  LDSM.16.M88.4 R20, [R60+0x3800] ;  /* 0x003800003c14783b */ /* 0x000eee0000000200 */
[C---:B----4-:R-:W-:Y:S08]  /*2990*/  HMMA.16816.F32.BF16 R32, R200.reuse, R48, R32 ;  /* 0x00000030c820723c */ /* 0x050ff00000041820 */
        /* <DEDUP_REMOVED lines=29> */
[C---:B---3--:R-:W-:Y:S08]  /*2b70*/  HMMA.16816.F32.BF16 R12, R220.reuse, R20, R12 ;  /* 0x00000014dc0c723c */ /* 0x048ff0000004180c */
[----:B------:R-:W-:Y:S01]  /*2b80*/  HMMA.16816.F32.BF16 R44, R220, R22, R44 ;  /* 0x00000016dc2c723c */ /* 0x000fe2000004182c */
[----:B------:R-:W-:Y:S07]  /*2b90*/  LDSM.16.M88.4 R20, [R251+0x19080] ;  /* 0x01908000fb14783b */ /* 0x000fee0000000200 */
[C---:B------:R-:W-:Y:S08]  /*2ba0*/  HMMA.16816.F32.BF16 R40, R216.reuse, R24, R40 ;  /* 0x00000018d828723c */ /* 0x040ff00000041828 */
[C---:B------:R-:W-:Y:S01]  /*2bb0*/  HMMA.16816.F32.BF16 R36, R216.reuse, R26, R36 ;  /* 0x0000001ad824723c */ /* 0x040fe20000041824 */
[----:B------:R-:W3:Y:S07]  /*2bc0*/  LDSM.16.M88.4 R24, [R251+0x18880] ;  /* 0x01888000fb18783b */ /* 0x000eee0000000200 */
[C---:B----4-:R-:W-:Y:S08]  /*2bd0*/  HMMA.16816.F32.BF16 R32, R216.reuse, R48, R32 ;  /* 0x00000030d820723c */ /* 0x050ff00000041820 */
[----:B------:R-:W-:Y:S01]  /*2be0*/  HMMA.16816.F32.BF16 R28, R216, R50, R28 ;  /* 0x00000032d81c723c */ /* 0x000fe2000004181c */
[----:B------:R-:W4:Y:S07]  /*2bf0*/  LDSM.16.M88.4 R48, [R60+0x5800] ;  /* 0x005800003c30783b */ /* 0x000f2e0000000200 */
[C---:B------:R-:W-:Y:S08]  /*2c00*/  HMMA.16816.F32.BF16 R12, R224.reuse, R56, R12 ;  /* 0x00000038e00c723c */ /* 0x040ff0000004180c */
[----:B------:R-:W-:Y:S08]  /*2c10*/  HMMA.16816.F32.BF16 R44, R224, R58, R44 ;  /* 0x0000003ae02c723c */ /* 0x000ff0000004182c */
[C---:B-1----:R-:W-:Y:S08]  /*2c20*/  HMMA.16816.F32.BF16 R40, R220.reuse, R8, R40 ;  /* 0x00000008dc28723c */ /* 0x042ff00000041828 */
[C---:B------:R-:W-:Y:S01]  /*2c30*/  HMMA.16816.F32.BF16 R36, R220.reuse, R10, R36 ;  /* 0x0000000adc24723c */ /* 0x040fe20000041824 */
[----:B------:R-:W1:Y:S07]  /*2c40*/  LDSM.16.M88.4 R8, [R245+0x4800] ;  /* 0x00480000f508783b */ /* 0x000e6e0000000200 */
[C---:B--2---:R-:W-:Y:S08]  /*2c50*/  HMMA.16816.F32.BF16 R32, R220.reuse, R16, R32 ;  /* 0x00000010dc20723c */ /* 0x044ff00000041820 */
[----:B------:R-:W-:Y:S01]  /*2c60*/  HMMA.16816.F32.BF16 R28, R220, R18, R28 ;  /* 0x00000012dc1c723c */ /* 0x000fe2000004181c */
[----:B------:R-:W2:Y:S07]  /*2c70*/  LDSM.16.M88.4 R16, [R251+0x19880] ;  /* 0x01988000fb10783b */ /* 0x000eae0000000200 */
[C---:B---3--:R-:W-:Y:S08]  /*2c80*/  HMMA.16816.F32.BF16 R12, R228.reuse, R24, R12 ;  /* 0x00000018e40c723c */ /* 0x048ff0000004180c */
[----:B------:R-:W-:Y:S08]  /*2c90*/  HMMA.16816.F32.BF16 R44, R228, R26, R44 ;  /* 0x0000001ae42c723c */ /* 0x000ff0000004182c */
[C---:B------:R-:W-:Y:S08]  /*2ca0*/  HMMA.16816.F32.BF16 R40, R224.reuse, R52, R40 ;  /* 0x00000034e028723c */ /* 0x040ff00000041828 */
[C---:B------:R-:W-:Y:S08]  /*2cb0*/  HMMA.16816.F32.BF16 R36, R224.reuse, R54, R36 ;  /* 0x00000036e024723c */ /* 0x040ff00000041824 */
[C---:B----4-:R-:W-:Y:S01]  /*2cc0*/  HMMA.16816.F32.BF16 R52, R224.reuse, R48, R32 ;  /* 0x00000030e034723c */ /* 0x050fe20000041820 */
[----:B------:R-:W3:Y:S07]  /*2cd0*/  LDSM.16.M88.4 R32, [R245+0x5000] ;  /* 0x00500000f520783b */ /* 0x000eee0000000200 */
[----:B------:R-:W-:Y:S01]  /*2ce0*/  HMMA.16816.F32.BF16 R48, R224, R50, R28 ;  /* 0x00000032e030723c */ /* 0x000fe2000004181c */
[----:B------:R-:W4:Y:S01]  /*2cf0*/  LDSM.16.M88.4 R28, [R245+0x5800] ;  /* 0x00580000f51c783b */ /* 0x000f220000000200 */
[----:B------:R-:W-:-:S06]  /*2d00*/  DEPBAR.LE SB0, 0x0 ;  /* 0x000080000000791a */ /* 0x000fcc0000000000 */
[C---:B-1----:R-:W-:Y:S08]  /*2d10*/  HMMA.16816.F32.BF16 R12, R232.reuse, R8, R12 ;  /* 0x00000008e80c723c */ /* 0x042ff0000004180c */
[----:B------:R-:W-:Y:S08]  /*2d20*/  HMMA.16816.F32.BF16 R44, R232, R10, R44 ;  /* 0x0000000ae82c723c */ /* 0x000ff0000004182c */
[C---:B------:R-:W-:Y:S08]  /*2d30*/  HMMA.16816.F32.BF16 R40, R228.reuse, R20, R40 ;  /* 0x00000014e428723c */ /* 0x040ff00000041828 */
[----:B------:R-:W-:Y:S01]  /*2d40*/  HMMA.16816.F32.BF16 R36, R228, R22, R36 ;  /* 0x00000016e424723c */ /* 0x000fe20000041824 */
[----:B------:R-:W-:-:S02]  /*2d50*/  FMUL.FTZ R0, R12, c[0x0][0x320] ;  /* 0x0000c8000c007a20 */ /* 0x000fc40000410000 */
[----:B------:R-:W-:Y:S02]  /*2d60*/  FMUL.FTZ R10, R14, c[0x0][0x320] ;  /* 0x0000c8000e0a7a20 */ /* 0x000fe40000410000 */
[----:B------:R-:W-:Y:S02]  /*2d70*/  FMUL.FTZ R12, R15, c[0x0][0x320] ;  /* 0x0000c8000f0c7a20 */ /* 0x000fe40000410000 */
[----:B------:R-:W-:Y:S01]  /*2d80*/  FMUL.FTZ R13, R13, c[0x0][0x320] ;  /* 0x0000c8000d0d7a20 */ /* 0x000fe20000410000 */
[----:B--2---:R-:W-:Y:S01]  /*2d90*/  HMMA.16816.F32.BF16 R52, R228, R16, R52 ;  /* 0x00000010e434723c */ /* 0x004fe20000041834 */
[----:B------:R-:W-:Y:S01]  /*2da0*/  FMUL.FTZ R15, R44, c[0x0][0x320] ;  /* 0x0000c8002c0f7a20 */ /* 0x000fe20000410000 */
[----:B------:R-:W1:Y:S01]  /*2db0*/  MUFU.TANH R0, R0 ;  /* 0x0000000000007308 */ /* 0x000e620000002400 */
[----:B------:R-:W-:-:S05]  /*2dc0*/  FMUL.FTZ R14, R45, c[0x0][0x320] ;  /* 0x0000c8002d0e7a20 */ /* 0x000fca0000410000 */
[----:B------:R-:W-:Y:S02]  /*2dd0*/  HMMA.16816.F32.BF16 R48, R228, R18, R48 ;  /* 0x00000012e430723c */ /* 0x000fe40000041830 */
[----:B------:R2:W1:Y:S06]  /*2de0*/  MUFU.TANH R16, R13 ;  /* 0x0000000d00107308 */ /* 0x00046c0000002400 */
[C---:B---3--:R-:W-:Y:S02]  /*2df0*/  HMMA.16816.F32.BF16 R40, R232.reuse, R32, R40 ;  /* 0x00000020e828723c */ /* 0x048fe40000041828 */
[----:B------:R-:W3:Y:S06]  /*2e00*/  MUFU.TANH R10, R10 ;  /* 0x0000000a000a7308 */ /* 0x000eec0000002400 */
[C---:B------:R-:W-:Y:S02]  /*2e10*/  HMMA.16816.F32.BF16 R36, R232.reuse, R34, R36 ;  /* 0x00000022e824723c */ /* 0x040fe40000041824 */
[----:B------:R-:W1:Y:S06]  /*2e20*/  MUFU.TANH R12, R12 ;  /* 0x0000000c000c7308 */ /* 0x000e6c0000002400 */
[C---:B----4-:R-:W-:Y:S02]  /*2e30*/  HMMA.16816.F32.BF16 R52, R232.reuse, R28, R52 ;  /* 0x0000001ce834723c */ /* 0x050fe40000041834 */
[----:B------:R-:W4:Y:S06]  /*2e40*/  MUFU.TANH R15, R15 ;  /* 0x0000000f000f7308 */ /* 0x000f2c0000002400 */
[----:B------:R-:W-:Y:S02]  /*2e50*/  HMMA.16816.F32.BF16 R48, R232, R30, R48 ;  /* 0x0000001ee830723c */ /* 0x000fe40000041830 */
[----:B------:R-:W1:Y:S01]  /*2e60*/  MUFU.TANH R14, R14 ;  /* 0x0000000e000e7308 */ /* 0x000e620000002400 */
[----:B------:R-:W-:Y:S06]  /*2e70*/  BAR.SYNC.DEFER_BLOCKING 0x0 ;  /* 0x0000000000007b1d */ /* 0x000fec0000010000 */
[----:B------:R-:W-:Y:S05]  /*2e80*/  @P0 BRA `(.L_x_173) ;  /* 0x0000056000000947 */ /* 0x000fea0003800000 */
[----:B--23--:R-:W2:Y:S01]  /*2e90*/  S2R R71, SR_TID.X ;  /* 0x0000000000477919 */ /* 0x00cea20000002100 */
[----:B------:R-:W-:-:S02]  /*2ea0*/  IMAD.MOV.U32 R70, RZ, RZ, c[0x0][0x2b8] ;  /* 0x0000ae00ff467624 */ /* 0x000fc400078e00ff */
[----:B------:R-:W-:Y:S01]  /*2eb0*/  IMAD.U32 R8, RZ, RZ, UR12 ;  /* 0x0000000cff087e24 */ /* 0x000fe2000f8e00ff */
[----:B------:R-:W3:Y:S02]  /*2ec0*/  LDL R65, [R1+0x3c] ;  /* 0x00003c0001417983 */ /* 0x000ee40000100800 */
[----:B------:R-:W-:Y:S02]  /*2ed0*/  ISETP.NE.AND P1, PT, R70, 0x1, PT ;  /* 0x000000014600780c */ /* 0x000fe40003f25270 */
[----:B------:R-:W5:Y:S04]  /*2ee0*/  LDL R66, [R1+0x18] ;  /* 0x0000180001427983 */ /* 0x000f680000100800 */
[----:B----4-:R-:W4:Y:S04]  /*2ef0*/  LDL R67, [R1+0x30] ;  /* 0x0000300001437983 */ /* 0x010f280000100800 */
[----:B------:R-:W4:Y:S04]  /*2f00*/  LDL R63, [R1+0x14] ;  /* 0x00001400013f7983 */ /* 0x000f280000100800 */
[----:B------:R-:W4:Y:S01]  /*2f10*/  LDL R64, [R1+0x2c] ;  /* 0x00002c0001407983 */ /* 0x000f220000100800 */
[----:B--2---:R-:W-:-:S03]  /*2f20*/  LEA.HI R68, R2, R71, RZ, 0x3 ;  /* 0x0000004702447211 */ /* 0x004fc600078f18ff */
[----:B------:R-:W2:Y:S01]  /*2f30*/  LDL R61, [R1+0x10] ;  /* 0x00001000013d7983 */ /* 0x000ea20000100800 */
[----:B------:R-:W-:Y:S02]  /*2f40*/  LEA.HI R69, R2, R71, RZ, 0x3 ;  /* 0x0000004702457211 */ /* 0x000fe400078f18ff */
[----:B------:R-:W-:Y:S01]  /*2f50*/  LOP3.LUT R68, R68, 0xfffffff8, RZ, 0xc0, !PT ;  /* 0xfffffff844447812 */ /* 0x000fe200078ec0ff */
[----:B------:R-:W2:Y:S01]  /*2f60*/  LDL R62, [R1+0x28] ;  /* 0x00002800013e7983 */ /* 0x000ea20000100800 */
[----:B------:R-:W-:-:S03]  /*2f70*/  SHF.R.S32.HI R69, RZ, 0x3, R69 ;  /* 0x00000003ff457819 */ /* 0x000fc60000011445 */
[----:B------:R-:W-:Y:S01]  /*2f80*/  IMAD.IADD R68, R71, 0x1, -R68 ;  /* 0x0000000147447824 */ /* 0x000fe200078e0a44 */
[----:B------:R-:W2:Y:S03]  /*2f90*/  LDL R60, [R1+0x1c] ;  /* 0x00001c00013c7983 */ /* 0x000ea60000100800 */
[----:B------:R-:W-:-:S05]  /*2fa0*/  IMAD R68, R68, 0x20, R69 ;  /* 0x0000002044447824 */ /* 0x000fca00078e0245 */
[----:B------:R-:W-:-:S04]  /*2fb0*/  IADD3 R8, R68, UR22, R8 ;  /* 0x0000001644087c10 */ /* 0x000fc8000fffe008 */
[----:B------:R-:W-:-:S05]  /*2fc0*/  IADD3 R8, R8, -0x30, RZ ;  /* 0xffffffd008087810 */ /* 0x000fca0007ffe0ff */
[----:B------:R-:W-:-:S04]  /*2fd0*/  @P1 IMAD.HI.U32 R11, R8, c[0x0][0x2bc], RZ ;  /* 0x0000af00080b1a27 */ /* 0x000fc800078e00ff */
[----:B------:R-:W-:Y:S01]  /*2fe0*/  IMAD.MOV.U32 R9, RZ, RZ, R8 ;  /* 0x000000ffff097224 */ /* 0x000fe200078e0008 */
[----:B------:R-:W-:-:S04]  /*2ff0*/  @P1 SHF.R.U32.HI R9, RZ, c[0x0][0x2c0], R11 ;  /* 0x0000b000ff091a19 */ /* 0x000fc8000001160b */
[----:B------:R-:W-:-:S04]  /*3000*/  @!P3 IADD3 R13, P0, R9, UR16, RZ ;  /* 0x00000010090dbc10 */ /* 0x000fc8000ff1e0ff */
[----:B------:R-:W-:Y:S02]  /*3010*/  @!P3 LEA.HI.X.SX32 R11, R9, UR6, 0x1, P0 ;  /* 0x00000006090bbc11 */ /* 0x000fe400080f0eff */
[----:B------:R-:W-:Y:S01]  /*3020*/  @!P3 LEA R18, P0, R13, c[0x0][0x2a0], 0x2 ;  /* 0x0000a8000d12ba11 */ /* 0x000fe200078010ff */
[----:B------:R-:W-:-:S03]  /*3030*/  IMAD.MOV.U32 R17, RZ, RZ, RZ ;  /* 0x000000ffff117224 */ /* 0x000fc600078e00ff */
[----:B------:R-:W-:-:S05]  /*3040*/  @!P3 LEA.HI.X R19, R13, c[0x0][0x2a4], R11, 0x2, P0 ;  /* 0x0000a9000d13ba11 */ /* 0x000fca00000f140b */
[----:B------:R1:W2:Y:S01]  /*3050*/  @!P3 LDG.E R17, [R18.64] ;  /* 0x000000121211b981 */ /* 0x0002a2000c1e1900 */
[----:B------:R-:W-:-:S04]  /*3060*/  IMAD.MOV R9, RZ, RZ, -R9 ;  /* 0x000000ffff097224 */ /* 0x000fc800078e0a09 */
[----:B------:R-:W-:-:S05]  /*3070*/  IMAD R20, R9, c[0x0][0x2b8], R8 ;  /* 0x0000ae0009147a24 */ /* 0x000fca00078e0208 */
[----:B------:R-:W-:Y:S01]  /*3080*/  SHF.R.S32.HI R8, RZ, 0x1f, R20 ;  /* 0x0000001fff087819 */ /* 0x000fe20000011414 */
[----:B------:R-:W3:Y:S04]  /*3090*/  S2R R69, SR_TID.X ;  /* 0x0000000000457919 */ /* 0x000ee80000002100 */
[----:B------:R-:W-:-:S04]  /*30a0*/  IMAD R8, R8, c[0x0][0x1e0], RZ ;  /* 0x0000780008087a24 */ /* 0x000fc800078e02ff */
[C---:B------:R-:W-:Y:S02]  /*30b0*/  IMAD R8, R20.reuse, c[0x0][0x1e4], R8 ;  /* 0x0000790014087a24 */ /* 0x040fe400078e0208 */
[----:B-1----:R-:W-:-:S04]  /*30c0*/  IMAD.WIDE.U32 R18, R20, c[0x0][0x1e0], RZ ;  /* 0x0000780014127a25 */ /* 0x002fc800078e00ff */
[----:B------:R-:W-:Y:S01]  /*30d0*/  IMAD.IADD R19, R19, 0x1, R8 ;  /* 0x0000000113137824 */ /* 0x000fe200078e0208 */
[----:B------:R-:W-:Y:S01]  /*30e0*/  STL [R1+0xc], R20 ;  /* 0x00000c1401007387 */ /* 0x000fe20000100800 */
[----:B---3--:R-:W-:Y:S01]  /*30f0*/  IMAD.MOV.U32 R68, RZ, RZ, R65 ;  /* 0x000000ffff447224 */ /* 0x008fe200078e0041 */
[----:B------:R-:W-:-:S04]  /*3100*/  LEA.HI R65, R2, R69, RZ, 0x3 ;  /* 0x0000004502417211 */ /* 0x000fc800078f18ff */
[----:B------:R-:W-:-:S05]  /*3110*/  LOP3.LUT R65, R65, 0xfffffff8, RZ, 0xc0, !PT ;  /* 0xfffffff841417812 */ /* 0x000fca00078ec0ff */
[----:B------:R-:W-:-:S04]  /*3120*/  IMAD.IADD R65, R69, 0x1, -R65 ;  /* 0x0000000145417824 */ /* 0x000fc800078e0a41 */
[----:B------:R-:W-:Y:S01]  /*3130*/  IMAD.SHL.U32 R65, R65, 0x8, RZ ;  /* 0x0000000841417824 */ /* 0x000fe200078e00ff */
[----:B--2---:R-:W-:Y:S01]  /*3140*/  SHF.R.S32.HI R8, RZ, 0x1f, R17 ;  /* 0x0000001fff087819 */ /* 0x004fe20000011411 */
[----:B------:R-:W-:-:S04]  /*3150*/  IMAD.WIDE.U32 R18, R17, c[0x0][0x1f0], R18 ;  /* 0x00007c0011127a25 */ /* 0x000fc800078e0012 */
[----:B------:R-:W-:Y:S01]  /*3160*/  IMAD R8, R8, c[0x0][0x1f0], RZ ;  /* 0x00007c0008087a24 */ /* 0x000fe200078e02ff */
[----:B------:R-:W-:-:S03]  /*3170*/  IADD3 R11, P0, R18, UR20, RZ ;  /* 0x00000014120b7c10 */ /* 0x000fc6000ff1e0ff */
[----:B------:R-:W-:Y:S01]  /*3180*/  IMAD R8, R17, c[0x0][0x1f4], R8 ;  /* 0x00007d0011087a24 */ /* 0x000fe200078e0208 */
[----:B------:R1:W-:Y:S04]  /*3190*/  STL [R1+0x8], R17 ;  /* 0x0000081101007387 */ /* 0x0003e80000100800 */
[----:B------:R-:W-:Y:S02]  /*31a0*/  IADD3.X R8, R19, UR8, R8, P0, !PT ;  /* 0x0000000813087c10 */ /* 0x000fe400087fe408 */
[----:B------:R-:W-:-:S04]  /*31b0*/  LEA R13, P0, R11, c[0x0][0x1c8], 0x1 ;  /* 0x000072000b0d7a11 */ /* 0x000fc800078008ff */
[----:B------:R-:W-:Y:S02]  /*31c0*/  LEA.HI.X R11, R11, c[0x0][0x1cc], R8, 0x1, P0 ;  /* 0x000073000b0b7a11 */ /* 0x000fe400000f0c08 */
[----:B------:R-:W2:Y:S04]  /*31d0*/  SHFL.IDX PT, R8, R13, RZ, 0x181f ;  /* 0x00181fff0d087589 */ /* 0x000ea800000e0000 */
[----:B------:R-:W3:Y:S01]  /*31e0*/  SHFL.IDX PT, R9, R11, RZ, 0x181f ;  /* 0x00181fff0b097589 */ /* 0x000ee200000e0000 */
[----:B-1----:R-:W-:-:S04]  /*31f0*/  LEA.HI R17, R2, R69, RZ, 0x3 ;  /* 0x0000004502117211 */ /* 0x002fc800078f18ff */
[----:B------:R-:W-:-:S04]  /*3200*/  SHF.R.S32.HI R17, RZ, 0x3, R17 ;  /* 0x00000003ff117819 */ /* 0x000fc80000011411 */
[----:B------:R-:W-:-:S04]  /*3210*/  IADD3 R17, -R17, 0x30, RZ ;  /* 0x0000003011117810 */ /* 0x000fc80007ffe1ff */
[----:B------:R-:W-:Y:S01]  /*3220*/  ISETP.GE.AND P1, PT, R17, 0x1, PT ;  /* 0x000000011100780c */ /* 0x000fe20003f26270 */
[----:B------:R-:W1:-:S12]  /*3230*/  SHFL.IDX PT, R13, R13, 0x1, 0x181f ;  /* 0x00381f000d0d7f89 */ /* 0x000e5800000e0000 */
[----:B--2---:R-:W-:-:S04]  /*3240*/  @P1 LEA R22, P0, R65, R8, 0x1 ;  /* 0x0000000841161211 */ /* 0x004fc800078008ff */
[----:B---3--:R-:W-:Y:S02]  /*3250*/  @P1 LEA.HI.X R23, R65, R9, R68, 0x1, P0 ;  /* 0x0000000941171211 */ /* 0x008fe400000f0c44 */
[----:B-----5:R-:W-:-:S04]  /*3260*/  @P1 LEA R20, P0, R66, R8, 0x1 ;  /* 0x0000000842141211 */ /* 0x020fc800078008ff */
[-C--:B----4-:R-:W-:Y:S02]  /*3270*/  @P1 LEA.HI.X R21, R66, R9.reuse, R67, 0x1, P0 ;  /* 0x0000000942151211 */ /* 0x090fe400000f0c43 */
[CC--:B------:R-:W-:Y:S01]  /*3280*/  @P1 LEA R18, P0, R63.reuse, R8.reuse, 0x1 ;  /* 0x000000083f121211 */ /* 0x0c0fe200078008ff */
[----:B------:R-:W2:Y:S03]  /*3290*/  SHFL.IDX PT, R11, R11, 0x1, 0x181f ;  /* 0x00381f000b0b7f89 */ /* 0x000ea600000e0000 */
[----:B------:R-:W-:Y:S02]  /*32a0*/  @P1 LEA.HI.X R19, R63, R9, R64, 0x1, P0 ;  /* 0x000000093f131211 */ /* 0x000fe400000f0c40 */
[----:B------:R-:W-:-:S04]  /*32b0*/  @P1 LEA R8, P0, R61, R8, 0x1 ;  /* 0x000000083d081211 */ /* 0x000fc800078008ff */
[----:B------:R-:W-:Y:S02]  /*32c0*/  @P1 LEA.HI.X R9, R61, R9, R62, 0x1, P0 ;  /* 0x000000093d091211 */ /* 0x000fe400000f0c3e */
[----:B------:R-:W-:-:S13]  /*32d0*/  ISETP.GE.AND P0, PT, R17, 0x21, PT ;  /* 0x000000211100780c */ /* 0x000fda0003f06270 */
[----:B-1----:R-:W-:-:S04]  /*32e0*/  @P0 LEA R26, P2, R65, R13, 0x1 ;  /* 0x0000000d411a0211 */ /* 0x002fc800078408ff */
[----:B--2---:R-:W-:Y:S02]  /*32f0*/  @P0 LEA.HI.X R27, R65, R11, R68, 0x1, P2 ;  /* 0x0000000b411b0211 */ /* 0x004fe400010f0c44 */
[----:B------:R-:W-:-:S04]  /*3300*/  @P0 LEA R24, P2, R66, R13, 0x1 ;  /* 0x0000000d42180211 */ /* 0x000fc800078408ff */
[----:B------:R-:W-:Y:S02]  /*3310*/  @P0 LEA.HI.X R25, R66, R11, R67, 0x1, P2 ;  /* 0x0000000b42190211 */ /* 0x000fe400010f0c43 */
[----:B------:R-:W-:-:S13]  /*3320*/  ISETP.GE.AND P2, PT, R65, c[0x0][0x1d4], PT ;  /* 0x0000750041007a0c */ /* 0x000fda0003f46270 */
[----:B------:R1:W-:Y:S04]  /*3330*/  @P1 LDGSTS.E.BYPASS.LTC128B.128 [R60+0x14080], [R22.64], !P2 ;  /* 0x14080000163c1fae */ /* 0x0003e8000d101d52 */
[----:B------:R1:W-:Y:S04]  /*3340*/  @P1 LDGSTS.E.BYPASS.LTC128B.128 [R60+0x15880], [R20.64], !P6 ;  /* 0x15880000143c1fae */ /* 0x0003e8000f101d52 */
[----:B------:R2:W-:Y:S04]  /*3350*/  @P1 LDGSTS.E.BYPASS.LTC128B.128 [R60+0x17080], [R18.64], !P5 ;  /* 0x17080000123c1fae */ /* 0x0005e8000e901d52 */
[----:B------:R3:W-:Y:S04]  /*3360*/  @P1 LDGSTS.E.BYPASS.LTC128B.128 [R60+0x18880], [R8.64], !P4 ;  /* 0x18880000083c1fae */ /* 0x0007e8000e101d52 */
[----:B------:R1:W-:Y:S04]  /*3370*/  @P0 LDGSTS.E.BYPASS.LTC128B.128 [R60+0x15080], [R26.64], !P2 ;  /* 0x150800001a3c0fae */ /* 0x0003e8000d101d52 */
[----:B------:R1:W-:Y:S01]  /*3380*/  @P0 LDGSTS.E.BYPASS.LTC128B.128 [R60+0x16880], [R24.64], !P6 ;  /* 0x16880000183c0fae */ /* 0x0003e2000f101d52 */
[----:B---3--:R-:W-:-:S04]  /*3390*/  @P0 LEA R8, P1, R63, R13, 0x1 ;  /* 0x0000000d3f080211 */ /* 0x008fc800078208ff */
[----:B------:R-:W-:Y:S02]  /*33a0*/  @P0 LEA.HI.X R9, R63, R11, R64, 0x1, P1 ;  /* 0x0000000b3f090211 */ /* 0x000fe400008f0c40 */
[----:B--2---:R-:W-:-:S03]  /*33b0*/  @P0 LEA R18, P1, R61, R13, 0x1 ;  /* 0x0000000d3d120211 */ /* 0x004fc600078208ff */
[----:B------:R1:W-:Y:S01]  /*33c0*/  @P0 LDGSTS.E.BYPASS.LTC128B.128 [R60+0x18080], [R8.64], !P5 ;  /* 0x18080000083c0fae */ /* 0x0003e2000e901d52 */
[----:B------:R-:W-:-:S05]  /*33d0*/  @P0 LEA.HI.X R19, R61, R11, R62, 0x1, P1 ;  /* 0x0000000b3d130211 */ /* 0x000fca00008f0c3e */
[----:B------:R1:W-:Y:S04]  /*33e0*/  @P0 LDGSTS.E.BYPASS.LTC128B.128 [R60+0x19880], [R18.64], !P4 ;  /* 0x19880000123c0fae */ /* 0x0003e8000e101d52 */
.L_x_173:
[----:B--23--:R-:W2:Y:S01]  /*33f0*/  S2R R13, SR_TID.X ;  /* 0x00000000000d7919 */ /* 0x00cea20000002100 */
[----:B------:R-:W-:Y:S01]  /*3400*/  LOP3.LUT R7, R7, 0xffffffe0, RZ, 0xc0, !PT ;  /* 0xffffffe007077812 */ /* 0x000fe200078ec0ff */
[----:B------:R-:W-:Y:S01]  /*3410*/  UISETP.NE.AND UP0, UPT, UR14, URZ, UPT ;  /* 0x0000003f0e00728c */ /* 0x000fe2000bf05270 */
[----:B------:R-:W-:Y:S01]  /*3420*/  SHF.R.S32.HI R11, RZ, 0x1f, R6 ;  /* 0x0000001fff0b7819 */ /* 0x000fe20000011406 */
[----:B-1----:R-:W-:Y:S01]  /*3430*/  IMAD.U32 R19, RZ, RZ, UR28 ;  /* 0x0000001cff137e24 */ /* 0x002fe2000f8e00ff */
[----:B------:R-:W-:Y:S01]  /*3440*/  ULDC UR22, c[0x0][0x324] ;  /* 0x0000c90000167ab9 */ /* 0x000fe20000000800 */
[----:B------:R-:W-:Y:S01]  /*3450*/  FMUL.FTZ R52, R52, c[0x0][0x320] ;  /* 0x0000c80034347a20 */ /* 0x000fe20000410000 */
[----:B------:R-:W-:Y:S01]  /*3460*/  LEA.HI R11, R11, R6, RZ, 0x3 ;  /* 0x000000060b0b7211 */ /* 0x000fe200078f18ff */
[----:B------:R-:W-:Y:S01]  /*3470*/  FMUL.FTZ R53, R53, c[0x0][0x320] ;  /* 0x0000c80035357a20 */ /* 0x000fe20000410000 */
[----:B------:R-:W-:Y:S01]  /*3480*/  PLOP3.LUT P0, PT, PT, PT, UP0, 0x80, 0x0 ;  /* 0x000000000000781c */ /* 0x000fe20003f0f008 */
[----:B------:R-:W-:Y:S01]  /*3490*/  FMUL.FTZ R48, R48, c[0x0][0x320] ;  /* 0x0000c80030307a20 */ /* 0x000fe20000410000 */
[----:B------:R-:W-:Y:S01]  /*34a0*/  LOP3.LUT R11, R11, 0xffffff8, RZ, 0xc0, !PT ;  /* 0x0ffffff80b0b7812 */ /* 0x000fe200078ec0ff */
[----:B------:R-:W-:Y:S01]  /*34b0*/  FMUL.FTZ R49, R49, c[0x0][0x320] ;  /* 0x0000c80031317a20 */ /* 0x000fe20000410000 */
[----:B------:R1:W3:Y:S01]  /*34c0*/  MUFU.TANH R127, R52 ;  /* 0x00000034007f7308 */ /* 0x0002e20000002400 */
[----:B------:R-:W-:Y:S01]  /*34d0*/  ULDC UR28, c[0x0][0x2ac] ;  /* 0x0000ab00001c7ab9 */ /* 0x000fe20000000800 */
[----:B------:R-:W0:Y:S01]  /*34e0*/  LDGDEPBAR ;  /* 0x00000000000079af */ /* 0x000e220000000000 */
[----:B------:R-:W-:Y:S01]  /*34f0*/  IMAD.IADD R11, R6, 0x1, -R11 ;  /* 0x00000001060b7824 */ /* 0x000fe200078e0a0b */
[----:B------:R-:W-:-:S02]  /*3500*/  ULDC UR4, c[0x0][0x1d0] ;  /* 0x0000740000047ab9 */ /* 0x000fc40000000800 */
[----:B------:R-:W-:Y:S02]  /*3510*/  ULOP3.LUT UR22, URZ, UR22, URZ, 0x33, !UPT ;  /* 0x000000163f167292 */ /* 0x000fe4000f8e333f */
[----:B------:R1:W4:Y:S01]  /*3520*/  MUFU.TANH R126, R53 ;  /* 0x00000035007e7308 */ /* 0x0003220000002400 */
[----:B------:R-:W-:Y:S01]  /*3530*/  UIMAD UR4, UR28, UR4, UR29 ;  /* 0x000000041c0472a4 */ /* 0x000fe2000f8e021d */
[----:B--2---:R-:W-:Y:S01]  /*3540*/  LEA.HI R9, R2, R13, RZ, 0x2 ;  /* 0x0000000d02097211 */ /* 0x004fe200078f10ff */
[----:B------:R-:W-:-:S03]  /*3550*/  IMAD.IADD R7, R13, 0x1, -R7 ;  /* 0x000000010d077824 */ /* 0x000fc600078e0a07 */
[----:B------:R-:W-:Y:S02]  /*3560*/  LOP3.LUT R9, R9, 0xfffffffc, RZ, 0xc0, !PT ;  /* 0xfffffffc09097812 */ /* 0x000fe400078ec0ff */
[----:B------:R1:W2:Y:S01]  /*3570*/  MUFU.TANH R125, R48 ;  /* 0x00000030007d7308 */ /* 0x0002a20000002400 */
[----:B------:R-:W-:Y:S02]  /*3580*/  SHF.R.S32.HI R8, RZ, 0x1f, R7 ;  /* 0x0000001fff087819 */ /* 0x000fe40000011407 */
[----:B------:R-:W-:Y:S02]  /*3590*/  IMAD.IADD R9, R13, 0x1, -R9 ;  /* 0x000000010d097824 */ /* 0x000fe400078e0a09 */
[----:B------:R-:W-:-:S03]  /*35a0*/  LEA.HI R8, R8, R7, RZ, 0x2 ;  /* 0x0000000708087211 */ /* 0x000fc600078f10ff */
[----:B------:R1:W1:Y:S01]  /*35b0*/  MUFU.TANH R124, R49 ;  /* 0x00000031007c7308 */ /* 0x0002620000002400 */
[----:B------:R-:W-:Y:S02]  /*35c0*/  LEA.HI R2, R9, R9, RZ, 0x1 ;  /* 0x0000000909027211 */ /* 0x000fe400078f08ff */
[----:B------:R-:W-:Y:S02]  /*35d0*/  LEA.HI.SX32 R6, R8, UR27, 0x1e ;  /* 0x0000001b08067c11 */ /* 0x000fe4000f8ff2ff */
[----:B------:R-:W-:Y:S02]  /*35e0*/  LOP3.LUT R2, R2, 0x1ffffffe, RZ, 0xc0, !PT ;  /* 0x1ffffffe02027812 */ /* 0x000fe400078ec0ff */
[----:B------:R-:W-:Y:S01]  /*35f0*/  LOP3.LUT R8, R8, 0x7ffffffc, RZ, 0xc0, !PT ;  /* 0x7ffffffc08087812 */ /* 0x000fe200078ec0ff */
[----:B------:R-:W-:Y:S02]  /*3600*/  IMAD R6, R11, 0x10, R6 ;  /* 0x000000100b067824 */ /* 0x000fe400078e0206 */
[----:B------:R-:W-:-:S02]  /*3610*/  IMAD.IADD R2, R9, 0x1, -R2 ;  /* 0x0000000109027824 */ /* 0x000fc400078e0a02 */
[----:B------:R-:W-:Y:S02]  /*3620*/  IMAD.IADD R7, R7, 0x1, -R8 ;  /* 0x0000000107077824 */ /* 0x000fe400078e0a08 */
[----:B------:R-:W-:Y:S02]  /*3630*/  IMAD R13, R2, 0x8, R6 ;  /* 0x00000008020d7824 */ /* 0x000fe400078e0206 */
[----:B------:R-:W-:Y:S02]  /*3640*/  IMAD.SHL.U32 R20, R7, 0x2, RZ ;  /* 0x0000000207147824 */ /* 0x000fe400078e00ff */
[----:B------:R-:W-:Y:S01]  /*3650*/  @P0 IMAD.HI.U32 R6, R13, c[0x0][0x2c8], RZ ;  /* 0x0000b2000d060a27 */ /* 0x000fe200078e00ff */
[----:B------:R-:W-:Y:S01]  /*3660*/  PLOP3.LUT P0, PT, PT, PT, UP0, 0x80, 0x0 ;  /* 0x000000000000781c */ /* 0x000fe20003f0f008 */
[----:B------:R-:W-:Y:S01]  /*3670*/  UISETP.NE.AND UP0, UPT, UR13, URZ, UPT ;  /* 0x0000003f0d00728c */ /* 0x000fe2000bf05270 */
[----:B------:R5:W-:Y:S01]  /*3680*/  STL [R1+0x34], R13 ;  /* 0x0000340d01007387 */ /* 0x000be20000100800 */
[----:B------:R-:W-:Y:S01]  /*3690*/  IMAD.MOV.U32 R2, RZ, RZ, R13 ;  /* 0x000000ffff027224 */ /* 0x000fe200078e000d */
[----:B------:R-:W-:Y:S01]  /*36a0*/  IADD3 R19, -R20, 0x1, R19 ;  /* 0x0000000114137810 */ /* 0x000fe20007ffe113 */
[----:B------:R-:W-:Y:S01]  /*36b0*/  FMUL.FTZ R9, R36, c[0x0][0x320] ;  /* 0x0000c80024097a20 */ /* 0x000fe20000410000 */
[C---:B------:R-:W-:Y:S01]  /*36c0*/  IADD3 R18, -R20.reuse, UR4, RZ ;  /* 0x0000000414127c10 */ /* 0x040fe2000fffe1ff */
[----:B------:R-:W-:Y:S01]  /*36d0*/  FMUL.FTZ R11, R41, c[0x0][0x320] ;  /* 0x0000c800290b7a20 */ /* 0x000fe20000410000 */
[----:B------:R-:W-:Y:S01]  /*36e0*/  IADD3 R19, R19, -c[0x0][0x168], RZ ;  /* 0x80005a0013137a10 */ /* 0x000fe20007ffe0ff */
[----:B------:R-:W-:Y:S01]  /*36f0*/  FMUL.FTZ R8, R37, c[0x0][0x320] ;  /* 0x0000c80025087a20 */ /* 0x000fe20000410000 */
[----:B------:R-:W-:Y:S01]  /*3700*/  STL [R1+0x38], R20 ;  /* 0x0000381401007387 */ /* 0x000fe20000100800 */
[----:B------:R-:W1:Y:S01]  /*3710*/  MUFU.TANH R9, R9 ;  /* 0x0000000900097308 */ /* 0x000e620000002400 */
[----:B------:R-:W-:-:S02]  /*3720*/  IADD3 R7, -R20, UR29, RZ ;  /* 0x0000001d14077c10 */ /* 0x000fc4000fffe1ff */
[----:B------:R-:W-:Y:S02]  /*3730*/  @P0 SHF.R.U32.HI R2, RZ, c[0x0][0x2cc], R6 ;  /* 0x0000b300ff020a19 */ /* 0x000fe40000011606 */
[----:B------:R-:W-:Y:S02]  /*3740*/  PLOP3.LUT P0, PT, PT, PT, UP0, 0x40, 0x0 ;  /* 0x000000000000781c */ /* 0x000fe40003f0e808 */
[C---:B------:R-:W-:Y:S01]  /*3750*/  IADD3 R6, R19.reuse, c[0x0][0x328], RZ ;  /* 0x0000ca0013067a10 */ /* 0x040fe20007ffe0ff */
[----:B------:R-:W1:Y:S01]  /*3760*/  SHFL.IDX PT, R17, R2, RZ, 0x1c1f ;  /* 0x001c1fff02117589 */ /* 0x000e6200000e0000 */
[----:B------:R-:W1:Y:S01]  /*3770*/  MUFU.TANH R11, R11 ;  /* 0x0000000b000b7308 */ /* 0x000e620000002400 */
[----:B------:R-:W-:Y:S01]  /*3780*/  IADD3 R19, R19, UR22, RZ ;  /* 0x0000001613137c10 */ /* 0x000fe2000fffe0ff */
[----:B-----5:R-:W-:-:S06]  /*3790*/  FMUL.FTZ R13, R40, c[0x0][0x320] ;  /* 0x0000c800280d7a20 */ /* 0x020fcc0000410000 */
[----:B------:R-:W2:Y:S08]  /*37a0*/  MUFU.TANH R8, R8 ;  /* 0x0000000800087308 */ /* 0x000eb00000002400 */
[----:B------:R-:W2:Y:S01]  /*37b0*/  MUFU.TANH R13, R13 ;  /* 0x0000000d000d7308 */ /* 0x000ea20000002400 */
[--C-:B-1----:R-:W-:Y:S02]  /*37c0*/  IMAD.IADD R21, R6, 0x1, R17.reuse ;  /* 0x0000000106157824 */ /* 0x102fe400078e0211 */
[----:B------:R-:W-:-:S03]  /*37d0*/  IMAD.IADD R20, R19, 0x1, R17 ;  /* 0x0000000113147824 */ /* 0x000fc600078e0211 */
[----:B------:R-:W-:Y:S01]  /*37e0*/  IMNMX R21, R21, R18, PT ;  /* 0x0000001215157217 */ /* 0x000fe20003800200 */
[----:B------:R-:W-:Y:S05]  /*37f0*/  @P0 BRA `(.L_x_174) ;  /* 0x0000015000000947 */ /* 0x000fea0003800000 */
[----:B---34-:R-:W-:Y:S01]  /*3800*/  IMAD.U32 R22, RZ, RZ, UR10 ;  /* 0x0000000aff167e24 */ /* 0x018fe2000f8e00ff */
[----:B------:R-:W-:Y:S04]  /*3810*/  BSSY B0, `(.L_x_175) ;  /* 0x000000f000007945 */ /* 0x000fe80003800000 */
[----:B------:R-:W-:-:S04]  /*3820*/  IADD3 R22, R22, -c[0x0][0x168], R17 ;  /* 0x80005a0016167a10 */ /* 0x000fc80007ffe011 */
[----:B------:R-:W-:-:S13]  /*3830*/  ISETP.GT.AND P0, PT, R22, -0x1, PT ;  /* 0xffffffff1600780c */ /* 0x000fda0003f04270 */
[----:B------:R-:W-:Y:S05]  /*3840*/  @P0 BRA `(.L_x_176) ;  /* 0x0000007000000947 */ /* 0x000fea0003800000 */
[----:B------:R-:W-:Y:S01]  /*3850*/  IMAD.MOV.U32 R17, RZ, RZ, c[0x0][0x32c] ;  /* 0x0000cb00ff117624 */ /* 0x000fe200078e00ff */
[----:B------:R-:W-:-:S04]  /*3860*/  LOP3.LUT R22, RZ, R22, RZ, 0x33, !PT ;  /* 0x00000016ff167212 */ /* 0x000fc800078e33ff */
[----:B------:R-:W-:-:S13]  /*3870*/  ISETP.NE.AND P0, PT, R17, 0x1, PT ;  /* 0x000000011100780c */ /* 0x000fda0003f05270 */
[----:B------:R-:W-:-:S05]  /*3880*/  @P0 IMAD.HI.U32 R17, R22, c[0x0][0x330], RZ ;  /* 0x0000cc0016110a27 */ /* 0x000fca00078e00ff */
[----:B------:R-:W-:-:S04]  /*3890*/  @P0 SHF.R.U32.HI R22, RZ, c[0x0][0x334], R17 ;  /* 0x0000cd00ff160a19 */ /* 0x000fc80000011611 */
[----:B------:R-:W-:Y:S01]  /*38a0*/  LOP3.LUT R22, RZ, R22, RZ, 0x33, !PT ;  /* 0x00000016ff167212 */ /* 0x000fe200078e33ff */
[----:B------:R-:W-:Y:S05]  /*38b0*/  BRA `(.L_x_177) ;  /* 0x0000004000007947 */ /* 0x000fea0003800000 */
.L_x_176:
[----:B------:R-:W-:-:S04]  /*38c0*/  MOV R17, c[0x0][0x32c] ;  /* 0x0000cb0000117a02 */ /* 0x000fc80000000f00 */
[----:B------:R-:W-:-:S13]  /*38d0*/  ISETP.NE.AND P0, PT, R17, 0x1, PT ;  /* 0x000000011100780c */ /* 0x000fda0003f05270 */
[----:B------:R-:W-:-:S05]  /*38e0*/  @P0 IMAD.HI.U32 R17, R22, c[0x0][0x330], RZ ;  /* 0x0000cc0016110a27 */ /* 0x000fca00078e00ff */
[----:B------:R-:W-:Y:S02]  /*38f0*/  @P0 SHF.R.U32.HI R22, RZ, c[0x0][0x334], R17 ;  /* 0x0000cd00ff160a19 */ /* 0x000fe40000011611 */
.L_x_177:
[----:B------:R-:W-:Y:S05]  /*3900*/  BSYNC B0 ;  /* 0x0000000000007941 */ /* 0x000fea0003800000 */
.L_x_175:
[----:B------:R-:W-:-:S05]  /*3910*/  IMAD R22, R22, c[0x0][0x32c], R7 ;  /* 0x0000cb0016167a24 */ /* 0x000fca00078e0207 */
[----:B------:R-:W-:Y:S02]  /*3920*/  IADD3 R17, R22, c[0x0][0x32c], RZ ;  /* 0x0000cb0016117a10 */ /* 0x000fe40007ffe0ff */
[----:B------:R-:W-:Y:S02]  /*3930*/  IMNMX R20, R20, R22, !PT ;  /* 0x0000001614147217 */ /* 0x000fe40007800200 */
[----:B------:R-:W-:Y:S02]  /*3940*/  IMNMX R21, R21, R17, PT ;  /* 0x0000001115157217 */ /* 0x000fe40003800200 */
.L_x_174:
[----:B---34-:R-:W-:Y:S01]  /*3950*/  UISETP.GE.AND UP0, UPT, UR29, 0x1, UPT ;  /* 0x000000011d00788c */ /* 0x018fe2000bf06270 */
[----:B------:R-:W1:Y:S01]  /*3960*/  SHFL.IDX PT, R23, R2, 0x1, 0x1c1f ;  /* 0x003c1f0002177f89 */ /* 0x000e6200000e0000 */
[----:B------:R-:W-:Y:S01]  /*3970*/  UISETP.GE.AND UP6, UPT, UR29, 0x12, UPT ;  /* 0x000000121d00788c */ /* 0x000fe2000bfc6270 */
[----:B------:R-:W-:Y:S01]  /*3980*/  FMUL.FTZ R22, R42, c[0x0][0x320] ;  /* 0x0000c8002a167a20 */ /* 0x000fe20000410000 */
[----:B------:R-:W-:Y:S01]  /*3990*/  UP2UR UR32, UPR, URZ, 0x1 ;  /* 0x000000013f207883 */ /* 0x000fe20008000000 */
[----:B------:R-:W-:Y:S01]  /*39a0*/  FMUL.FTZ R38, R38, c[0x0][0x320] ;  /* 0x0000c80026267a20 */ /* 0x000fe20000410000 */
[----:B------:R-:W-:Y:S01]  /*39b0*/  PLOP3.LUT P0, PT, PT, PT, UP0, 0x40, 0x0 ;  /* 0x000000000000781c */ /* 0x000fe20003f0e808 */
[----:B------:R-:W-:Y:S01]  /*39c0*/  UISETP.GE.AND UP0, UPT, UR29, 0x2, UPT ;  /* 0x000000021d00788c */ /* 0x000fe2000bf06270 */
[----:B------:R-:W-:Y:S01]  /*39d0*/  FMUL.FTZ R39, R39, c[0x0][0x320] ;  /* 0x0000c80027277a20 */ /* 0x000fe20000410000 */
[----:B------:R-:W-:Y:S01]  /*39e0*/  UISETP.GE.AND UP5, UPT, UR29, 0x19, UPT ;  /* 0x000000191d00788c */ /* 0x000fe2000bfa6270 */
[----:B------:R-:W-:Y:S01]  /*39f0*/  ISETP.GT.AND P0, PT, R20, RZ, P0 ;  /* 0x000000ff1400720c */ /* 0x000fe20000704270 */
[----:B------:R-:W-:Y:S01]  /*3a00*/  UP2UR UR31, UPR, URZ, 0x1 ;  /* 0x000000013f1f7883 */ /* 0x000fe20008000000 */
[----:B------:R-:W-:Y:S01]  /*3a10*/  FMUL.FTZ R54, R54, c[0x0][0x320] ;  /* 0x0000c80036367a20 */ /* 0x000fe20000410000 */
[----:B------:R-:W-:Y:S01]  /*3a20*/  UISETP.GE.AND UP4, UPT, UR29, 0x1a, UPT ;  /* 0x0000001a1d00788c */ /* 0x000fe2000bf86270 */
[----:B------:R-:W-:Y:S01]  /*3a30*/  ISETP.LT.OR P0, PT, R21, 0x1, P0 ;  /* 0x000000011500780c */ /* 0x000fe20000701670 */
[----:B------:R-:W-:Y:S01]  /*3a40*/  UISETP.GE.AND UP3, UPT, UR29, 0x21, UPT ;  /* 0x000000211d00788c */ /* 0x000fe2000bf66270 */
[----:B------:R-:W-:Y:S01]  /*3a50*/  FMUL.FTZ R55, R55, c[0x0][0x320] ;  /* 0x0000c80037377a20 */ /* 0x000fe20000410000 */
[----:B------:R-:W-:Y:S01]  /*3a60*/  UISETP.GE.AND UP2, UPT, UR29, 0x22, UPT ;  /* 0x000000221d00788c */ /* 0x000fe2000bf46270 */
[----:B------:R-:W-:Y:S01]  /*3a70*/  FSEL R17, R0, -INF , !P0 ;  /* 0xff80000000117808 */ /* 0x000fe20004000000 */
[----:B------:R-:W-:Y:S01]  /*3a80*/  UISETP.GE.AND UP1, UPT, UR29, 0x29, UPT ;  /* 0x000000291d00788c */ /* 0x000fe2000bf26270 */
[----:B------:R-:W-:Y:S01]  /*3a90*/  PLOP3.LUT P0, PT, PT, PT, UP0, 0x40, 0x0 ;  /* 0x000000000000781c */ /* 0x000fe20003f0e808 */
[----:B------:R-:W-:Y:S01]  /*3aa0*/  UISETP.GE.AND UP0, UPT, UR29, 0x9, UPT ;  /* 0x000000091d00788c */ /* 0x000fe2000bf06270 */
[----:B------:R-:W-:Y:S01]  /*3ab0*/  FMUL.FTZ R0, R47, c[0x0][0x320] ;  /* 0x0000c8002f007a20 */ /* 0x000fe20000410000 */
[----:B------:R-:W-:Y:S01]  /*3ac0*/  UP2UR UR33, UPR, URZ, 0x40 ;  /* 0x000000403f217883 */ /* 0x000fe20008000000 */
[----:B------:R-:W-:Y:S01]  /*3ad0*/  ISETP.GT.AND P0, PT, R20, 0x1, P0 ;  /* 0x000000011400780c */ /* 0x000fe20000704270 */
[----:B------:R-:W-:Y:S01]  /*3ae0*/  UP2UR UR30, UPR, URZ, 0x1 ;  /* 0x000000013f1e7883 */ /* 0x000fe20008000000 */
[----:B------:R-:W-:Y:S01]  /*3af0*/  FMUL.FTZ R50, R50, c[0x0][0x320] ;  /* 0x0000c80032327a20 */ /* 0x000fe20000410000 */
[----:B------:R3:W4:Y:S01]  /*3b00*/  MUFU.TANH R170, R38 ;  /* 0x0000002600aa7308 */ /* 0x0007220000002400 */
[----:B------:R-:W-:Y:S01]  /*3b10*/  ISETP.LT.OR P0, PT, R21, 0x2, P0 ;  /* 0x000000021500780c */ /* 0x000fe20000701670 */
[----:B------:R-:W-:-:S02]  /*3b20*/  FMUL.FTZ R51, R51, c[0x0][0x320] ;  /* 0x0000c80033337a20 */ /* 0x000fc40000410000 */
[----:B------:R-:W-:Y:S01]  /*3b30*/  FMUL.FTZ R43, R43, c[0x0][0x320] ;  /* 0x0000c8002b2b7a20 */ /* 0x000fe20000410000 */
[----:B------:R-:W-:Y:S01]  /*3b40*/  FSEL R16, R16, -INF , !P0 ;  /* 0xff80000010107808 */ /* 0x000fe20004000000 */
[----:B-1----:R-:W-:Y:S01]  /*3b50*/  IMAD.IADD R2, R6, 0x1, R23 ;  /* 0x0000000106027824 */ /* 0x002fe200078e0217 */
[----:B------:R-:W-:Y:S01]  /*3b60*/  PLOP3.LUT P0, PT, PT, PT, UP0, 0x40, 0x0 ;  /* 0x000000000000781c */ /* 0x000fe20003f0e808 */
[----:B------:R-:W-:Y:S01]  /*3b70*/  UISETP.GE.AND UP0, UPT, UR29, 0xa, UPT ;  /* 0x0000000a1d00788c */ /* 0x000fe2000bf06270 */
[----:B------:R3:W1:Y:S02]  /*3b80*/  MUFU.TANH R171, R39 ;  /* 0x0000002700ab7308 */ /* 0x0006640000002400 */
[----:B------:R-:W-:Y:S01]  /*3b90*/  ISETP.GT.AND P0, PT, R20, 0x8, P0 ;  /* 0x000000081400780c */ /* 0x000fe20000704270 */
[----:B------:R-:W-:Y:S01]  /*3ba0*/  UP2UR UR5, UPR, URZ, 0x1 ;  /* 0x000000013f057883 */ /* 0x000fe20008000000 */
[----:B------:R-:W-:Y:S02]  /*3bb0*/  IMNMX R2, R2, R18, PT ;  /* 0x0000001202027217 */ /* 0x000fe40003800200 */
[----:B------:R-:W-:-:S02]  /*3bc0*/  ISETP.LT.OR P0, PT, R21, 0x9, P0 ;  /* 0x000000091500780c */ /* 0x000fc40000701670 */
[----:B------:R-:W2:Y:S02]  /*3bd0*/  MUFU.TANH R0, R0 ;  /* 0x0000000000007308 */ /* 0x000ea40000002400 */
[----:B------:R-:W-:Y:S02]  /*3be0*/  FSEL R15, R15, -INF , !P0 ;  /* 0xff8000000f0f7808 */ /* 0x000fe40004000000 */
[----:B------:R-:W-:Y:S01]  /*3bf0*/  PLOP3.LUT P0, PT, PT, PT, UP0, 0x40, 0x0 ;  /* 0x000000000000781c */ /* 0x000fe20003f0e808 */
[----:B------:R-:W-:-:S03]  /*3c00*/  UISETP.GE.AND UP0, UPT, UR29, 0x11, UPT ;  /* 0x000000111d00788c */ /* 0x000fc6000bf06270 */
[----:B------:R-:W-:Y:S01]  /*3c10*/  ISETP.GT.AND P0, PT, R20, 0x9, P0 ;  /* 0x000000091400780c */ /* 0x000fe20000704270 */
[----:B------:R-:W-:Y:S01]  /*3c20*/  UP2UR UR4, UPR, URZ, 0x1 ;  /* 0x000000013f047883 */ /* 0x000fe20008000000 */
[----:B------:R3:W1:Y:S02]  /*3c30*/  MUFU.TANH R169, R54 ;  /* 0x0000003600a97308 */ /* 0x0006640000002400 */
[----:B------:R-:W-:-:S04]  /*3c40*/  ISETP.LT.OR P0, PT, R21, 0xa, P0 ;  /* 0x0000000a1500780c */ /* 0x000fc80000701670 */
[----:B------:R-:W-:Y:S02]  /*3c50*/  FSEL R14, R14, -INF , !P0 ;  /* 0xff8000000e0e7808 */ /* 0x000fe40004000000 */
[----:B------:R-:W-:Y:S01]  /*3c60*/  PLOP3.LUT P0, PT, PT, PT, UP0, 0x40, 0x0 ;  /* 0x000000000000781c */ /* 0x000fe20003f0e808 */
[----:B------:R-:W-:Y:S01]  /*3c70*/  UISETP.GE.AND UP0, UPT, UR29, 0x2a, UPT ;  /* 0x0000002a1d00788c */ /* 0x000fe2000bf06270 */
[----:B------:R3:W1:Y:S02]  /*3c80*/  MUFU.TANH R168, R55 ;  /* 0x0000003700a87308 */ /* 0x0006640000002400 */
[----:B------:R-:W-:-:S04]  /*3c90*/  ISETP.GT.AND P0, PT, R20, 0x10, P0 ;  /* 0x000000101400780c */ /* 0x000fc80000704270 */
[----:B------:R-:W-:Y:S02]  /*3ca0*/  ISETP.LT.OR P0, PT, R21, 0x11, P0 ;  /* 0x000000111500780c */ /* 0x000fe40000701670 */
[----:B------:R3:W1:Y:S02]  /*3cb0*/  MUFU.TANH R159, R50 ;  /* 0x00000032009f7308 */ /* 0x0006640000002400 */
[----:B--2---:R-:W-:Y:S02]  /*3cc0*/  FSEL R13, R13, -INF , !P0 ;  /* 0xff8000000d0d7808 */ /* 0x004fe40004000000 */
[----:B------:R-:W-:Y:S01]  /*3cd0*/  PLOP3.LUT P0, PT, PT, PT, UP6, 0x40, 0x0 ;  /* 0x000000000000781c */ /* 0x000fe20003f0e868 */
[----:B------:R-:W-:-:S03]  /*3ce0*/  UISETP.NE.AND UP6, UPT, UR13, URZ, UPT ;  /* 0x0000003f0d00728c */ /* 0x000fc6000bfc5270 */
[----:B------:R-:W-:Y:S01]  /*3cf0*/  ISETP.GT.AND P0, PT, R20, 0x11, P0 ;  /* 0x000000111400780c */ /* 0x000fe20000704270 */
[----:B------:R3:W2:Y:S03]  /*3d00*/  MUFU.TANH R158, R51 ;  /* 0x00000033009e7308 */ /* 0x0006a60000002400 */
[----:B------:R-:W-:-:S04]  /*3d10*/  ISETP.LT.OR P0, PT, R21, 0x12, P0 ;  /* 0x000000121500780c */ /* 0x000fc80000701670 */
[----:B------:R-:W-:Y:S01]  /*3d20*/  FSEL R11, R11, -INF , !P0 ;  /* 0xff8000000b0b7808 */ /* 0x000fe20004000000 */
[----:B------:R-:W1:Y:S01]  /*3d30*/  MUFU.TANH R22, R22 ;  /* 0x0000001600167308 */ /* 0x000e620000002400 */
[----:B------:R-:W-:-:S04]  /*3d40*/  PLOP3.LUT P0, PT, PT, PT, UP5, 0x40, 0x0 ;  /* 0x000000000000781c */ /* 0x000fc80003f0e858 */
[----:B------:R-:W-:-:S03]  /*3d50*/  ISETP.GT.AND P0, PT, R20, 0x18, P0 ;  /* 0x000000181400780c */ /* 0x000fc60000704270 */
[----:B------:R3:W1:Y:S01]  /*3d60*/  MUFU.TANH R6, R43 ;  /* 0x0000002b00067308 */ /* 0x0006620000002400 */
[----:B------:R-:W-:-:S04]  /*3d70*/  ISETP.LT.OR P0, PT, R21, 0x19, P0 ;  /* 0x000000191500780c */ /* 0x000fc80000701670 */
[----:B------:R-:W-:Y:S02]  /*3d80*/  FSEL R9, R9, -INF , !P0 ;  /* 0xff80000009097808 */ /* 0x000fe40004000000 */
[----:B------:R-:W-:-:S04]  /*3d90*/  PLOP3.LUT P0, PT, PT, PT, UP4, 0x40, 0x0 ;  /* 0x000000000000781c */ /* 0x000fc80003f0e848 */
[----:B------:R-:W-:-:S04]  /*3da0*/  ISETP.GT.AND P0, PT, R20, 0x19, P0 ;  /* 0x000000191400780c */ /* 0x000fc80000704270 */
        /* <DEDUP_REMOVED lines=15> */
[----:B------:R-:W-:Y:S01]  /*3ea0*/  ISETP.GT.AND P0, PT, R20, 0x29, P0 ;  /* 0x000000291400780c */ /* 0x000fe20000704270 */
[----:B------:R-:W-:-:S03]  /*3eb0*/  FMUL.FTZ R20, R46, c[0x0][0x320] ;  /* 0x0000c8002e147a20 */ /* 0x000fc60000410000 */
[----:B------:R-:W-:Y:S01]  /*3ec0*/  ISETP.LT.OR P0, PT, R21, 0x2a, P0 ;  /* 0x0000002a1500780c */ /* 0x000fe20000701670 */
[----:B------:R-:W-:Y:S02]  /*3ed0*/  IMAD.IADD R21, R19, 0x1, R23 ;  /* 0x0000000113157824 */ /* 0x000fe400078e0217 */
[----:B------:R-:W1:Y:S01]  /*3ee0*/  MUFU.TANH R20, R20 ;  /* 0x0000001400147308 */ /* 0x000e620000002400 */
[----:B------:R-:W-:Y:S02]  /*3ef0*/  FSEL R124, R124, -INF , !P0 ;  /* 0xff8000007c7c7808 */ /* 0x000fe40004000000 */
[----:B------:R-:W-:Y:S01]  /*3f00*/  PLOP3.LUT P0, PT, PT, PT, UP6, 0x40, 0x0 ;  /* 0x000000000000781c */ /* 0x000fe20003f0e868 */
[----:B------:R-:W-:-:S12]  /*3f10*/  UISETP.NE.AND UP6, UPT, UR33, URZ, UPT ;  /* 0x0000003f2100728c */ /* 0x000fd8000bfc5270 */
[----:B------:R-:W-:Y:S05]  /*3f20*/  @P0 BRA `(.L_x_178) ;  /* 0x0000015000000947 */ /* 0x000fea0003800000 */
[----:B-1234-:R-:W-:Y:S01]  /*3f30*/  IMAD.U32 R18, RZ, RZ, UR10 ;  /* 0x0000000aff127e24 */ /* 0x01efe2000f8e00ff */
        /* <DEDUP_REMOVED lines=11> */
.L_x_180:
[----:B------:R-:W-:-:S04]  /*3ff0*/  MOV R18, c[0x0][0x32c] ;  /* 0x0000cb0000127a02 */ /* 0x000fc80000000f00 */
[----:B------:R-:W-:-:S13]  /*4000*/  ISETP.NE.AND P0, PT, R18, 0x1, PT ;  /* 0x000000011200780c */ /* 0x000fda0003f05270 */
[----:B------:R-:W-:-:S05]  /*4010*/  @P0 IMAD.HI.U32 R18, R23, c[0x0][0x330], RZ ;  /* 0x0000cc0017120a27 */ /* 0x000fca00078e00ff */
[----:B------:R-:W-:Y:S02]  /*4020*/  @P0 SHF.R.U32.HI R23, RZ, c[0x0][0x334], R18 ;  /* 0x0000cd00ff170a19 */ /* 0x000fe40000011612 */
.L_x_181:
[----:B------:R-:W-:Y:S05]  /*4030*/  BSYNC B0 ;  /* 0x0000000000007941 */ /* 0x000fea0003800000 */
.L_x_179:
[----:B------:R-:W-:-:S05]  /*4040*/  IMAD R23, R23, c[0x0][0x32c], R7 ;  /* 0x0000cb0017177a24 */ /* 0x000fca00078e0207 */
[----:B------:R-:W-:Y:S02]  /*4050*/  IADD3 R7, R23, c[0x0][0x32c], RZ ;  /* 0x0000cb0017077a10 */ /* 0x000fe40007ffe0ff */
[----:B------:R-:W-:Y:S02]  /*4060*/  IMNMX R21, R21, R23, !PT ;  /* 0x0000001715157217 */ /* 0x000fe40007800200 */
[----:B------:R-:W-:Y:S02]  /*4070*/  IMNMX R2, R2, R7, PT ;  /* 0x0000000702027217 */ /* 0x000fe40003800200 */
.L_x_178:
[----:B-1234-:R-:W-:Y:S01]  /*4080*/  UP2UR UR29, UPR, URZ, 0x10 ;  /* 0x000000103f1d7883 */ /* 0x01efe20008000000 */
[----:B------:R-:W-:Y:S01]  /*4090*/  IMAD.SHL.U32 R252, R5, 0x2, RZ ;  /* 0x0000000205fc7824 */ /* 0x000fe200078e00ff */
[----:B------:R-:W-:Y:S02]  /*40a0*/  UISETP.NE.AND UP4, UPT, UR32, URZ, UPT ;  /* 0x0000003f2000728c */ /* 0x000fe4000bf85270 */
[----:B------:R-:W-:Y:S01]  /*40b0*/  UP2UR UR32, UPR, URZ, 0x8 ;  /* 0x000000083f207883 */ /* 0x000fe20008000000 */
[----:B------:R-:W-:Y:S01]  /*40c0*/  IMAD R250, R4, 0x2, R252 ;  /* 0x0000000204fa7824 */ /* 0x000fe200078e02fc */
[----:B------:R-:W-:Y:S01]  /*40d0*/  UISETP.NE.AND UP3, UPT, UR31, URZ, UPT ;  /* 0x0000003f1f00728c */ /* 0x000fe2000bf65270 */
[----:B------:R-:W-:Y:S01]  /*40e0*/  LDSM.16.MT88.4 R136, [R252+0x4080] ;  /* 0x00408000fc88783b */ /* 0x000fe20000004200 */
[----:B------:R-:W-:Y:S01]  /*40f0*/  PLOP3.LUT P0, PT, PT, PT, UP4, 0x40, 0x0 ;  /* 0x000000000000781c */ /* 0x000fe20003f0e848 */
[----:B------:R-:W-:Y:S01]  /*4100*/  UP2UR UR31, UPR, URZ, 0x4 ;  /* 0x000000043f1f7883 */ /* 0x000fe20008000000 */
[----:B------:R-:W-:Y:S01]  /*4110*/  IMAD R248, R3, 0x2, R250 ;  /* 0x0000000203f87824 */ /* 0x000fe200078e02fa */
[----:B------:R-:W-:Y:S01]  /*4120*/  UISETP.NE.AND UP2, UPT, UR30, URZ, UPT ;  /* 0x0000003f1e00728c */ /* 0x000fe2000bf45270 */
[----:B------:R-:W-:Y:S01]  /*4130*/  ISETP.GT.AND P0, PT, R21, RZ, P0 ;  /* 0x000000ff1500720c */ /* 0x000fe20000704270 */
[----:B------:R-:W-:Y:S01]  /*4140*/  UP2UR UR30, UPR, URZ, 0x2 ;  /* 0x000000023f1e7883 */ /* 0x000fe20008000000 */
[----:B------:R-:W-:Y:S01]  /*4150*/  LDSM.16.MT88.4 R48, [R250+0x5880] ;  /* 0x00588000fa30783b */ /* 0x000fe20000004200 */
[----:B------:R-:W-:Y:S01]  /*4160*/  UISETP.NE.AND UP1, UPT, UR5, URZ, UPT ;  /* 0x0000003f0500728c */ /* 0x000fe2000bf25270 */
[----:B------:R-:W-:Y:S01]  /*4170*/  ISETP.LT.OR P0, PT, R2, 0x1, P0 ;  /* 0x000000010200780c */ /* 0x000fe20000701670 */
[----:B------:R-:W-:Y:S01]  /*4180*/  UP2UR UR5, UPR, URZ, 0x1 ;  /* 0x000000013f057883 */ /* 0x000fe20008000000 */
[----:B------:R-:W-:Y:S01]  /*4190*/  LDSM.16.MT88.4 R72, [R252+0x7080] ;  /* 0x00708000fc48783b */ /* 0x000fe20000004200 */
[----:B------:R-:W-:Y:S01]  /*41a0*/  UISETP.NE.AND UP0, UPT, UR4, URZ, UPT ;  /* 0x0000003f0400728c */ /* 0x000fe2000bf05270 */
[----:B------:R-:W-:Y:S01]  /*41b0*/  FSEL R19, R10, -INF , !P0 ;  /* 0xff8000000a137808 */ /* 0x000fe20004000000 */
[----:B------:R-:W-:Y:S01]  /*41c0*/  UISETP.NE.AND UP4, UPT, UR29, URZ, UPT ;  /* 0x0000003f1d00728c */ /* 0x000fe2000bf85270 */
[----:B------:R-:W-:Y:S01]  /*41d0*/  PLOP3.LUT P0, PT, PT, PT, UP3, 0x40, 0x0 ;  /* 0x000000000000781c */ /* 0x000fe20003f0e838 */
[----:B------:R-:W-:Y:S01]  /*41e0*/  UISETP.NE.AND UP3, UPT, UR32, URZ, UPT ;  /* 0x0000003f2000728c */ /* 0x000fe2000bf65270 */
[----:B------:R-:W-:Y:S01]  /*41f0*/  LDSM.16.MT88.4 R40, [R252+0x5880] ;  /* 0x00588000fc28783b */ /* 0x000fe20000004200 */
[----:B------:R-:W-:Y:S01]  /*4200*/  IMAD R249, R3, 0x2, R252 ;  /* 0x0000000203f97824 */ /* 0x000fe200078e02fc */
[----:B------:R-:W-:Y:S01]  /*4210*/  ISETP.GT.AND P0, PT, R21, 0x1, P0 ;  /* 0x000000011500780c */ /* 0x000fe20000704270 */
[----:B------:R-:W-:Y:S01]  /*4220*/  UIADD3 UR23, UR23, -0x2, URZ ;  /* 0xfffffffe17177890 */ /* 0x000fe2000fffe03f */
[----:B------:R-:W-:Y:S02]  /*4230*/  LDSM.16.MT88.4 R96, [R248+0x7080] ;  /* 0x00708000f860783b */ /* 0x000fe40000004200 */
[----:B------:R-:W-:-:S02]  /*4240*/  ISETP.LT.OR P0, PT, R2, 0x2, P0 ;  /* 0x000000020200780c */ /* 0x000fc40000701670 */
[----:B------:R-:W-:Y:S02]  /*4250*/  LDSM.16.MT88.4 R64, [R248+0x5880] ;  /* 0x00588000f840783b */ /* 0x000fe40000004200 */
[----:B------:R-:W-:Y:S02]  /*4260*/  FSEL R18, R12, -INF , !P0 ;  /* 0xff8000000c127808 */ /* 0x000fe40004000000 */
[----:B------:R-:W-:Y:S01]  /*4270*/  PLOP3.LUT P0, PT, PT, PT, UP2, 0x40, 0x0 ;  /* 0x000000000000781c */ /* 0x000fe20003f0e828 */
[----:B------:R-:W-:Y:S01]  /*4280*/  UISETP.NE.AND UP2, UPT, UR31, URZ, UPT ;  /* 0x0000003f1f00728c */ /* 0x000fe2000bf45270 */
[----:B------:R-:W-:Y:S02]  /*4290*/  LDSM.16.MT88.4 R104, [R252+0x8880] ;  /* 0x00888000fc68783b */ /* 0x000fe40000004200 */
[----:B------:R-:W-:Y:S02]  /*42a0*/  ISETP.GT.AND P0, PT, R21, 0x8, P0 ;  /* 0x000000081500780c */ /* 0x000fe40000704270 */
        /* <DEDUP_REMOVED lines=14> */
[----:B------:R-:W-:Y:S01]  /*4390*/  FMNMX.FTZ R0, R17, R16, !PT ;  /* 0x0000001011007209 */ /* 0x000fe20007810000 */
[----:B------:R-:W-:Y:S01]  /*43a0*/  LDSM.16.MT88.4 R152, [R249+0x4080] ;  /* 0x00408000f998783b */ /* 0x000fe20000004200 */
[----:B------:R-:W-:Y:S01]  /*43b0*/  ISETP.GT.AND P0, PT, R21, 0x10, P0 ;  /* 0x000000101500780c */ /* 0x000fe20000704270 */
[----:B------:R-:W-:Y:S01]  /*43c0*/  ULDC.64 UR4, c[0x0][0x2c8] ;  /* 0x0000b20000047ab9 */ /* 0x000fe20000000a00 */
[----:B------:R-:W-:Y:S01]  /*43d0*/  FMNMX.FTZ R0, R15, R0, !PT ;  /* 0x000000000f007209 */ /* 0x000fe20007810000 */
[----:B------:R-:W-:Y:S01]  /*43e0*/  LDSM.16.MT88.4 R56, [R249+0x5880] ;  /* 0x00588000f938783b */ /* 0x000fe20000004200 */
[----:B------:R-:W-:Y:S01]  /*43f0*/  ISETP.LT.OR P0, PT, R2, 0x11, P0 ;  /* 0x000000110200780c */ /* 0x000fe20000701670 */
[----:B------:R-:W-:Y:S01]  /*4400*/  UIMAD.WIDE.U32 UR30, UR27, UR4, URZ ;  /* 0x000000041b1e72a5 */ /* 0x000fe2000f8e003f */
[----:B------:R-:W-:Y:S01]  /*4410*/  FMNMX.FTZ R0, R14, R0, !PT ;  /* 0x000000000e007209 */ /* 0x000fe20007810000 */
[----:B------:R-:W-:Y:S01]  /*4420*/  LDSM.16.MT88.4 R80, [R250+0x7080] ;  /* 0x00708000fa50783b */ /* 0x000fe20000004200 */
[----:B------:R-:W-:-:S02]  /*4430*/  FSEL R7, R22, -INF , !P0 ;  /* 0xff80000016077808 */ /* 0x000fc40004000000 */
[----:B------:R-:W-:Y:S01]  /*4440*/  PLOP3.LUT P0, PT, PT, PT, UP6, 0x40, 0x0 ;  /* 0x000000000000781c */ /* 0x000fe20003f0e868 */
[----:B------:R-:W-:Y:S01]  /*4450*/  LDSM.16.MT88.4 R24, [R249+0x4880] ;  /* 0x00488000f918783b */ /* 0x000fe20000004200 */
[----:B------:R-:W-:Y:S01]  /*4460*/  FMNMX.FTZ R0, R13, R0, !PT ;  /* 0x000000000d007209 */ /* 0x000fe20007810000 */
[----:B------:R-:W-:Y:S01]  /*4470*/  UISETP.NE.AND UP6, UPT, UR13, URZ, UPT ;  /* 0x0000003f0d00728c */ /* 0x000fe2000bfc5270 */
[----:B------:R-:W-:Y:S02]  /*4480*/  ISETP.GT.AND P0, PT, R21, 0x11, P0 ;  /* 0x000000111500780c */ /* 0x000fe40000704270 */
[----:B------:R-:W-:Y:S02]  /*4490*/  FMNMX.FTZ R0, R11, R0, !PT ;  /* 0x000000000b007209 */ /* 0x000fe40007810000 */
[----:B------:R-:W-:Y:S02]  /*44a0*/  ISETP.LT.OR P0, PT, R2, 0x12, P0 ;  /* 0x000000120200780c */ /* 0x000fe40000701670 */
[----:B------:R-:W-:-:S02]  /*44b0*/  FMNMX.FTZ R0, R9, R0, !PT ;  /* 0x0000000009007209 */ /* 0x000fc40007810000 */
[----:B------:R-:W-:Y:S02]  /*44c0*/  FSEL R6, R6, -INF , !P0 ;  /* 0xff80000006067808 */ /* 0x000fe40004000000 */
[----:B------:R-:W-:Y:S01]  /*44d0*/  PLOP3.LUT P0, PT, PT, PT, UP5, 0x40, 0x0 ;  /* 0x000000000000781c */ /* 0x000fe20003f0e858 */
[----:B------:R-:W-:Y:S01]  /*44e0*/  UISETP.NE.AND UP5, UPT, UR14, URZ, UPT ;  /* 0x0000003f0e00728c */ /* 0x000fe2000bfa5270 */
[----:B------:R-:W-:Y:S02]  /*44f0*/  FMNMX.FTZ R0, R8, R0, !PT ;  /* 0x0000000008007209 */ /* 0x000fe40007810000 */
[----:B------:R-:W-:Y:S02]  /*4500*/  ISETP.GT.AND P0, PT, R21, 0x18, P0 ;  /* 0x000000181500780c */ /* 0x000fe40000704270 */
[----:B------:R-:W-:Y:S02]  /*4510*/  FMNMX.FTZ R0, R127, R0, !PT ;  /* 0x000000007f007209 */ /* 0x000fe40007810000 */
[----:B------:R-:W-:-:S02]  /*4520*/  ISETP.LT.OR P0, PT, R2, 0x19, P0 ;  /* 0x000000190200780c */ /* 0x000fc40000701670 */
[----:B------:R-:W-:Y:S02]  /*4530*/  FMNMX.FTZ R0, R126, R0, !PT ;  /* 0x000000007e007209 */ /* 0x000fe40007810000 */
[----:B------:R-:W-:Y:S01]  /*4540*/  FSEL R170, R170, -INF , !P0 ;  /* 0xff800000aaaa7808 */ /* 0x000fe20004000000 */
[----:B------:R-:W-:Y:S01]  /*4550*/  @UP5 UMOV UR29, UR31 ;  /* 0x0000001f001d5c82 */ /* 0x000fe20008000000 */
[----:B------:R-:W-:Y:S01]  /*4560*/  PLOP3.LUT P0, PT, PT, PT, UP4, 0x40, 0x0 ;  /* 0x000000000000781c */ /* 0x000fe20003f0e848 */
[----:B------:R-:W-:Y:S01]  /*4570*/  @UP5 USHF.R.U32.HI UR27, URZ, UR5, UR29 ;  /* 0x000000053f1b5299 */ /* 0x000fe2000801161d */
[----:B------:R-:W-:Y:S02]  /*4580*/  FMNMX.FTZ R0, R125, R0, !PT ;  /* 0x000000007d007209 */ /* 0x000fe40007810000 */
[----:B------:R-:W-:Y:S01]  /*4590*/  ISETP.GT.AND P0, PT, R21, 0x19, P0 ;  /* 0x000000191500780c */ /* 0x000fe20000704270 */
[----:B------:R-:W-:Y:S01]  /*45a0*/  UIADD3 UR4, UR26, UR27, URZ ;  /* 0x0000001b1a047290 */ /* 0x000fe2000fffe03f */
[----:B------:R-:W-:-:S02]  /*45b0*/  FMNMX.FTZ R0, R124, R0, !PT ;  /* 0x000000007c007209 */ /* 0x000fc40007810000 */
[----:B------:R-:W-:Y:S01]  /*45c0*/  ISETP.LT.OR P0, PT, R2, 0x1a, P0 ;  /* 0x0000001a0200780c */ /* 0x000fe20000701670 */
[----:B------:R-:W-:Y:S02]  /*45d0*/  ULDC UR27, c[0x0][0x328] ;  /* 0x0000ca00001b7ab9 */ /* 0x000fe40000000800 */
[----:B------:R-:W-:Y:S01]  /*45e0*/  UIADD3 UR27, UR4, UR27, URZ ;  /* 0x0000001b041b7290 */ /* 0x000fe2000fffe03f */
        /* <DEDUP_REMOVED lines=15> */
[----:B------:R-:W-:Y:S02]  /*46e0*/  ISETP.LT.OR P0, PT, R2, 0x2a, P0 ;  /* 0x0000002a0200780c */ /* 0x000fe40000701670 */
[----:B------:R-:W1:Y:S02]  /*46f0*/  SHFL.BFLY PT, R2, R0, 0x2, 0x1f ;  /* 0x0c401f0000027f89 */ /* 0x000e6400000e0000 */
[----:B------:R-:W-:Y:S02]  /*4700*/  FSEL R158, R158, -INF , !P0 ;  /* 0xff8000009e9e7808 */ /* 0x000fe40004000000 */
[----:B-1----:R-:W-:-:S05]  /*4710*/  FMNMX.FTZ R2, R0, R2, !PT ;  /* 0x0000000200027209 */ /* 0x002fca0007810000 */
[----:B------:R-:W1:Y:S02]  /*4720*/  SHFL.BFLY PT, R0, R2, 0x1, 0x1f ;  /* 0x0c201f0002007f89 */ /* 0x000e6400000e0000 */
[----:B-1----:R-:W-:Y:S02]  /*4730*/  FMNMX.FTZ R0, R2, R0, !PT ;  /* 0x0000000002007209 */ /* 0x002fe40007810000 */
[----:B------:R-:W-:Y:S02]  /*4740*/  FMNMX.FTZ R2, R19, R18, !PT ;  /* 0x0000001213027209 */ /* 0x000fe40007810000 */
[C---:B------:R-:W-:Y:S01]  /*4750*/  FSETP.NEU.FTZ.AND P0, PT, R0.reuse, -INF , PT ;  /* 0xff8000000000780b */ /* 0x040fe20003f1d000 */
[----:B------:R-:W-:Y:S01]  /*4760*/  FMUL.FTZ R173, R0, c[0x0][0x2d0] ;  /* 0x0000b40000ad7a20 */ /* 0x000fe20000410000 */
[----:B------:R-:W-:-:S04]  /*4770*/  FMNMX.FTZ R2, R12, R2, !PT ;  /* 0x000000020c027209 */ /* 0x000fc80007810000 */
[----:B------:R-:W-:Y:S02]  /*4780*/  FMNMX.FTZ R2, R10, R2, !PT ;  /* 0x000000020a027209 */ /* 0x000fe40007810000 */
[----:B------:R-:W-:Y:S02]  /*4790*/  FSEL R173, R173, RZ, P0 ;  /* 0x000000ffadad7208 */ /* 0x000fe40000000000 */
[----:B------:R-:W-:-:S03]  /*47a0*/  FMNMX.FTZ R2, R7, R2, !PT ;  /* 0x0000000207027209 */ /* 0x000fc60007810000 */
[--C-:B------:R-:W-:Y:S01]  /*47b0*/  FFMA.FTZ R110, R17, c[0x0][0x2d0], -R173.reuse ;  /* 0x0000b400116e7a23 */ /* 0x100fe200000108ad */
[----:B------:R-:W-:Y:S01]  /*47c0*/  FMNMX.FTZ R2, R6, R2, !PT ;  /* 0x0000000206027209 */ /* 0x000fe20007810000 */
[--C-:B------:R-:W-:Y:S02]  /*47d0*/  FFMA.FTZ R109, R16, c[0x0][0x2d0], -R173.reuse ;  /* 0x0000b400106d7a23 */ /* 0x100fe400000108ad */
[--C-:B------:R-:W-:Y:S01]  /*47e0*/  FFMA.FTZ R108, R15, c[0x0][0x2d0], -R173.reuse ;  /* 0x0000b4000f6c7a23 */ /* 0x100fe200000108ad */
[----:B------:R-:W-:Y:S01]  /*47f0*/  FMNMX.FTZ R2, R170, R2, !PT ;  /* 0x00000002aa027209 */ /* 0x000fe20007810000 */
[--C-:B------:R-:W-:Y:S01]  /*4800*/  FFMA.FTZ R120, R14, c[0x0][0x2d0], -R173.reuse ;  /* 0x0000b4000e787a23 */ /* 0x100fe200000108ad */
[----:B------:R-:W-:Y:S01]  /*4810*/  MUFU.EX2 R110, R110 ;  /* 0x0000006e006e7308 */ /* 0x000fe20000000800 */
[--C-:B------:R-:W-:Y:S01]  /*4820*/  FFMA.FTZ R116, R11, c[0x0][0x2d0], -R173.reuse ;  /* 0x0000b4000b747a23 */ /* 0x100fe200000108ad */
[----:B------:R-:W-:Y:S01]  /*4830*/  FMNMX.FTZ R2, R171, R2, !PT ;  /* 0x00000002ab027209 */ /* 0x000fe20007810000 */
[----:B------:R-:W-:-:S02]  /*4840*/  FFMA.FTZ R172, R9, c[0x0][0x2d0], -R173 ;  /* 0x0000b40009ac7a23 */ /* 0x000fc400000108ad */
[--C-:B------:R-:W-:Y:S01]  /*4850*/  FFMA.FTZ R157, R8, c[0x0][0x2d0], -R173.reuse ;  /* 0x0000b400089d7a23 */ /* 0x100fe200000108ad */
[----:B------:R-:W-:Y:S01]  /*4860*/  FMNMX.FTZ R2, R169, R2, !PT ;  /* 0x00000002a9027209 */ /* 0x000fe20007810000 */
[----:B------:R-:W-:Y:S01]  /*4870*/  FFMA.FTZ R119, R13, c[0x0][0x2d0], -R173 ;  /* 0x0000b4000d777a23 */ /* 0x000fe200000108ad */
[----:B------:R-:W1:Y:S02]  /*4880*/  MUFU.EX2 R109, R109 ;  /* 0x0000006d006d7308 */ /* 0x000e640000000800 */
[----:B------:R-:W-:-:S04]  /*4890*/  FMNMX.FTZ R2, R168, R2, !PT ;  /* 0x00000002a8027209 */ /* 0x000fc80007810000 */
[----:B------:R-:W-:Y:S02]  /*48a0*/  FMNMX.FTZ R2, R159, R2, !PT ;  /* 0x000000029f027209 */ /* 0x000fe40007810000 */
[----:B------:R-:W2:Y:S02]  /*48b0*/  MUFU.EX2 R108, R108 ;  /* 0x0000006c006c7308 */ /* 0x000ea40000000800 */
[----:B------:R-:W-:-:S05]  /*48c0*/  FMNMX.FTZ R2, R158, R2, !PT ;  /* 0x000000029e027209 */ /* 0x000fca0007810000 */
[----:B------:R-:W3:Y:S01]  /*48d0*/  SHFL.BFLY PT, R20, R2, 0x2, 0x1f ;  /* 0x0c401f0002147f89 */ /* 0x000ee200000e0000 */
[----:B------:R-:W4:Y:S01]  /*48e0*/  MUFU.EX2 R120, R120 ;  /* 0x0000007800787308 */ /* 0x000f220000000800 */
[----:B-1----:R-:W-:Y:S01]  /*48f0*/  F2FP.BF16.PACK_AB R128, R109, R110 ;  /* 0x0000006e6d80723e */ /* 0x002fe200000010ff */
[----:B------:R-:W-:-:S06]  /*4900*/  FADD.FTZ R3, R110, R109 ;  /* 0x0000006d6e037221 */ /* 0x000fcc0000010000 */
[----:B------:R-:W-:Y:S01]  /*4910*/  MUFU.EX2 R119, R119 ;  /* 0x0000007700777308 */ /* 0x000fe20000000800 */
[----:B--2---:R-:W-:Y:S01]  /*4920*/  FADD.FTZ R3, R108, R3 ;  /* 0x000000036c037221 */ /* 0x004fe20000010000 */
[----:B----4-:R-:W-:-:S06]  /*4930*/  F2FP.BF16.PACK_AB R130, R120, R108 ;  /* 0x0000006c7882723e */ /* 0x010fcc00000010ff */
[----:B------:R-:W1:Y:S01]  /*4940*/  MUFU.EX2 R116, R116 ;  /* 0x0000007400747308 */ /* 0x000e620000000800 */
[----:B------:R-:W-:Y:S01]  /*4950*/  FADD.FTZ R3, R120, R3 ;  /* 0x0000000378037221 */ /* 0x000fe20000010000 */
[----:B---3--:R-:W-:-:S06]  /*4960*/  FMNMX.FTZ R20, R2, R20, !PT ;  /* 0x0000001402147209 */ /* 0x008fcc0007810000 */
[----:B------:R-:W-:Y:S01]  /*4970*/  MUFU.EX2 R172, R172 ;  /* 0x000000ac00ac7308 */ /* 0x000fe20000000800 */
[----:B------:R-:W2:Y:S07]  /*4980*/  SHFL.BFLY PT, R2, R20, 0x1, 0x1f ;  /* 0x0c201f0014027f89 */ /* 0x000eae00000e0000 */
[----:B------:R-:W3:Y:S01]  /*4990*/  MUFU.EX2 R157, R157 ;  /* 0x0000009d009d7308 */ /* 0x000ee20000000800 */
[----:B-1----:R-:W-:Y:S02]  /*49a0*/  F2FP.BF16.PACK_AB R4, R116, R119 ;  /* 0x000000777404723e */ /* 0x002fe400000010ff */
[----:B--2---:R-:W-:-:S02]  /*49b0*/  FMNMX.FTZ R2, R20, R2, !PT ;  /* 0x0000000214027209 */ /* 0x004fc40007810000 */
[----:B------:R-:W-:Y:S02]  /*49c0*/  LDSM.16.MT88.4 R20, [R249+0x6080] ;  /* 0x00608000f914783b */ /* 0x000fe40000004200 */
[C---:B------:R-:W-:Y:S01]  /*49d0*/  FSETP.NEU.FTZ.AND P0, PT, R2.reuse, -INF , PT ;  /* 0xff8000000200780b */ /* 0x040fe20003f1d000 */
[----:B------:R-:W-:-:S05]  /*49e0*/  FMUL.FTZ R156, R2, c[0x0][0x2d0] ;  /* 0x0000b400029c7a20 */ /* 0x000fca0000410000 */
[----:B------:R-:W-:Y:S02]  /*49f0*/  FSEL R156, R156, RZ, P0 ;  /* 0x000000ff9c9c7208 */ /* 0x000fe40000000000 */
[----:B------:R-:W-:-:S03]  /*4a00*/  PLOP3.LUT P0, PT, PT, PT, UP6, 0x40, 0x0 ;  /* 0x000000000000781c */ /* 0x000fc60003f0e868 */
[--C-:B------:R-:W-:Y:S02]  /*4a10*/  FFMA.FTZ R118, R19, c[0x0][0x2d0], -R156.reuse ;  /* 0x0000b40013767a23 */ /* 0x100fe4000001089c */
[--C-:B------:R-:W-:Y:S02]  /*4a20*/  FFMA.FTZ R122, R18, c[0x0][0x2d0], -R156.reuse ;  /* 0x0000b400127a7a23 */ /* 0x100fe4000001089c */
[--C-:B------:R-:W-:Y:S01]  /*4a30*/  FFMA.FTZ R121, R12, c[0x0][0x2d0], -R156.reuse ;  /* 0x0000b4000c797a23 */ /* 0x100fe2000001089c */
[----:B------:R-:W-:Y:S01]  /*4a40*/  LDSM.16.MT88.4 R16, [R248+0x4880] ;  /* 0x00488000f810783b */ /* 0x000fe20000004200 */
[--C-:B------:R-:W-:Y:S01]  /*4a50*/  FFMA.FTZ R117, R10, c[0x0][0x2d0], -R156.reuse ;  /* 0x0000b4000a757a23 */ /* 0x100fe2000001089c */
[----:B------:R-:W-:Y:S01]  /*4a60*/  MUFU.EX2 R118, R118 ;  /* 0x0000007600767308 */ /* 0x000fe20000000800 */
[--C-:B------:R-:W-:Y:S01]  /*4a70*/  FFMA.FTZ R175, R7, c[0x0][0x2d0], -R156.reuse ;  /* 0x0000b40007af7a23 */ /* 0x100fe2000001089c */
[----:B------:R-:W1:Y:S01]  /*4a80*/  LDSM.16.MT88.4 R8, [R252+0x4880] ;  /* 0x00488000fc08783b */ /* 0x000e620000004200 */
[--C-:B------:R-:W-:Y:S01]  /*4a90*/  FFMA.FTZ R174, R6, c[0x0][0x2d0], -R156.reuse ;  /* 0x0000b40006ae7a23 */ /* 0x100fe2000001089c */
[----:B---3--:R-:W-:Y:S01]  /*4aa0*/  F2FP.BF16.PACK_AB R6, R157, R172 ;  /* 0x000000ac9d06723e */ /* 0x008fe200000010ff */
[--C-:B------:R-:W-:Y:S01]  /*4ab0*/  FFMA.FTZ R170, R170, c[0x0][0x2d0], -R156.reuse ;  /* 0x0000b400aaaa7a23 */ /* 0x100fe2000001089c */
[----:B------:R-:W2:Y:S01]  /*4ac0*/  LDSM.16.MT88.4 R12, [R252+0x6080] ;  /* 0x00608000fc0c783b */ /* 0x000ea20000004200 */
[----:B------:R-:W-:Y:S01]  /*4ad0*/  FFMA.FTZ R171, R171, c[0x0][0x2d0], -R156 ;  /* 0x0000b400abab7a23 */ /* 0x000fe2000001089c */
[----:B------:R-:W3:Y:S08]  /*4ae0*/  MUFU.EX2 R122, R122 ;  /* 0x0000007a007a7308 */ /* 0x000ef00000000800 */
[----:B------:R-:W-:Y:S08]  /*4af0*/  MUFU.EX2 R121, R121 ;  /* 0x0000007900797308 */ /* 0x000ff00000000800 */
[----:B------:R-:W4:Y:S01]  /*4b00*/  MUFU.EX2 R117, R117 ;  /* 0x0000007500757308 */ /* 0x000f220000000800 */
[----:B---3--:R-:W-:Y:S01]  /*4b10*/  F2FP.BF16.PACK_AB R129, R122, R118 ;  /* 0x000000767a81723e */ /* 0x008fe200000010ff */
[----:B------:R-:W-:-:S06]  /*4b20*/  FADD.FTZ R118, R118, R122 ;  /* 0x0000007a76767221 */ /* 0x000fcc0000010000 */
[----:B------:R-:W-:Y:S01]  /*4b30*/  MUFU.EX2 R175, R175 ;  /* 0x000000af00af7308 */ /* 0x000fe20000000800 */
[----:B----4-:R-:W-:-:S07]  /*4b40*/  F2FP.BF16.PACK_AB R131, R117, R121 ;  /* 0x000000797583723e */ /* 0x010fce00000010ff */
[----:B------:R-:W3:Y:S01]  /*4b50*/  MUFU.EX2 R174, R174 ;  /* 0x000000ae00ae7308 */ /* 0x000ee20000000800 */
[C---:B------:R-:W-:Y:S07]  /*4b60*/  HMMA.16816.F32.BF16 R132, R128.reuse, R136, RZ ;  /* 0x000000888084723c */ /* 0x040fee00000418ff */
[----:B------:R-:W-:Y:S01]  /*4b70*/  MUFU.EX2 R170, R170 ;  /* 0x000000aa00aa7308 */ /* 0x000fe20000000800 */
[C---:B------:R-:W-:Y:S07]  /*4b80*/  HMMA.16816.F32.BF16 R136, R128.reuse, R138, RZ ;  /* 0x0000008a8088723c */ /* 0x040fee00000418ff */
[----:B------:R-:W4:Y:S01]  /*4b90*/  MUFU.EX2 R171, R171 ;  /* 0x000000ab00ab7308 */ /* 0x000f220000000800 */
[----:B---3--:R-:W-:Y:S01]  /*4ba0*/  F2FP.BF16.PACK_AB R5, R174, R175 ;  /* 0x000000afae05723e */ /* 0x008fe200000010ff */
[C---:B------:R-:W-:Y:S08]  /*4bb0*/  HMMA.16816.F32.BF16 R44, R128.reuse, R48, RZ ;  /* 0x00000030802c723c */ /* 0x040ff000000418ff */
[----:B------:R-:W-:Y:S01]  /*4bc0*/  HMMA.16816.F32.BF16 R48, R128, R50, RZ ;  /* 0x000000328030723c */ /* 0x000fe200000418ff */
[----:B----4-:R-:W-:-:S07]  /*4bd0*/  F2FP.BF16.PACK_AB R7, R171, R170 ;  /* 0x000000aaab07723e */ /* 0x010fce00000010ff */
[----:B------:R-:W-:Y:S08]  /*4be0*/  HMMA.16816.F32.BF16 R68, R128, R72, RZ ;  /* 0x000000488044723c */ /* 0x000ff000000418ff */
[C---:B-1----:R-:W-:Y:S08]  /*4bf0*/  HMMA.16816.F32.BF16 R132, R4.reuse, R8, R132 ;  /* 0x000000080484723c */ /* 0x042ff00000041884 */
[----:B------:R-:W-:Y:S01]  /*4c00*/  HMMA.16816.F32.BF16 R136, R4, R10, R136 ;  /* 0x0000000a0488723c */ /* 0x000fe20000041888 */
[----:B------:R-:W1:Y:S07]  /*4c10*/  LDSM.16.MT88.4 R8, [R250+0x6080] ;  /* 0x00608000fa08783b */ /* 0x000e6e0000004200 */
[C---:B------:R-:W-:Y:S08]  /*4c20*/  HMMA.16816.F32.BF16 R72, R128.reuse, R74, RZ ;  /* 0x0000004a8048723c */ /* 0x040ff000000418ff */
[C---:B------:R-:W-:Y:S08]  /*4c30*/  HMMA.16816.F32.BF16 R36, R128.reuse, R40, RZ ;  /* 0x000000288024723c */ /* 0x040ff000000418ff */
[C---:B------:R-:W-:Y:S08]  /*4c40*/  HMMA.16816.F32.BF16 R40, R128.reuse, R42, RZ ;  /* 0x0000002a8028723c */ /* 0x040ff000000418ff */
[----:B------:R-:W-:Y:S08]  /*4c50*/  HMMA.16816.F32.BF16 R92, R128, R96, RZ ;  /* 0x00000060805c723c */ /* 0x000ff000000418ff */
[C---:B--2---:R-:W-:Y:S08]  /*4c60*/  HMMA.16816.F32.BF16 R36, R4.reuse, R12, R36 ;  /* 0x0000000c0424723c */ /* 0x044ff00000041824 */
[C---:B-1----:R-:W-:Y:S08]  /*4c70*/  HMMA.16816.F32.BF16 R44, R4.reuse, R8, R44 ;  /* 0x00000008042c723c */ /* 0x042ff0000004182c */
[C---:B------:R-:W-:Y:S01]  /*4c80*/  HMMA.16816.F32.BF16 R48, R4.reuse, R10, R48 ;  /* 0x0000000a0430723c */ /* 0x040fe20000041830 */
[----:B------:R-:W1:Y:S07]  /*4c90*/  LDSM.16.MT88.4 R8, [R252+0x7880] ;  /* 0x00788000fc08783b */ /* 0x000e6e0000004200 */
[----:B------:R-:W-:Y:S01]  /*4ca0*/  HMMA.16816.F32.BF16 R40, R4, R14, R40 ;  /* 0x0000000e0428723c */ /* 0x000fe20000041828 */
[----:B------:R-:W2:Y:S07]  /*4cb0*/  LDSM.16.MT88.4 R12, [R248+0x6080] ;  /* 0x00608000f80c783b */ /* 0x000eae0000004200 */
[C---:B------:R-:W-:Y:S08]  /*4cc0*/  HMMA.16816.F32.BF16 R96, R128.reuse, R98, RZ ;  /* 0x000000628060723c */ /* 0x040ff000000418ff */
[C---:B------:R-:W-:Y:S08]  /*4cd0*/  HMMA.16816.F32.BF16 R60, R128.reuse, R64, RZ ;  /* 0x00000040803c723c */ /* 0x040ff000000418ff */
[C---:B------:R-:W-:Y:S08]  /*4ce0*/  HMMA.16816.F32.BF16 R64, R128.reuse, R66, RZ ;  /* 0x000000428040723c */ /* 0x040ff000000418ff */
[----:B------:R-:W-:Y:S08]  /*4cf0*/  HMMA.16816.F32.BF16 R100, R128, R104, RZ ;  /* 0x000000688064723c */ /* 0x000ff000000418ff */
[C---:B-1----:R-:W-:Y:S08]  /*4d00*/  HMMA.16816.F32.BF16 R68, R4.reuse, R8, R68 ;  /* 0x000000080444723c */ /* 0x042ff00000041844 */
[C---:B------:R-:W-:Y:S01]  /*4d10*/  HMMA.16816.F32.BF16 R72, R4.reuse, R10, R72 ;  /* 0x0000000a0448723c */ /* 0x040fe20000041848 */
[----:B------:R-:W1:Y:S07]  /*4d20*/  LDSM.16.MT88.4 R8, [R248+0x7880] ;  /* 0x00788000f808783b */ /* 0x000e6e0000004200 */
[C---:B--2---:R-:W-:Y:S08]  /*4d30*/  HMMA.16816.F32.BF16 R60, R4.reuse, R12, R60 ;  /* 0x0000000c043c723c */ /* 0x044ff0000004183c */
[----:B------:R-:W-:Y:S01]  /*4d40*/  HMMA.16816.F32.BF16 R64, R4, R14, R64 ;  /* 0x0000000e0440723c */ /* 0x000fe20000041840 */
[----:B------:R-:W2:Y:S07]  /*4d50*/  LDSM.16.MT88.4 R12, [R249+0x7880] ;  /* 0x00788000f90c783b */ /* 0x000eae0000004200 */
[C---:B------:R-:W-:Y:S08]  /*4d60*/  HMMA.16816.F32.BF16 R104, R128.reuse, R106, RZ ;  /* 0x0000006a8068723c */ /* 0x040ff000000418ff */
[C---:B------:R-:W-:Y:S08]  /*4d70*/  HMMA.16816.F32.BF16 R84, R128.reuse, R88, RZ ;  /* 0x000000588054723c */ /* 0x040ff000000418ff */
[----:B------:R-:W-:Y:S08]  /*4d80*/  HMMA.16816.F32.BF16 R88, R128, R90, RZ ;  /* 0x0000005a8058723c */ /* 0x000ff000000418ff */
[C---:B-1----:R-:W-:Y:S08]  /*4d90*/  HMMA.16816.F32.BF16 R92, R4.reuse, R8, R92 ;  /* 0x00000008045c723c */ /* 0x042ff0000004185c */
[C---:B------:R-:W-:Y:S01]  /*4da0*/  HMMA.16816.F32.BF16 R96, R4.reuse, R10, R96 ;  /* 0x0000000a0460723c */ /* 0x040fe20000041860 */
[----:B------:R-:W1:Y:S07]  /*4db0*/  LDSM.16.MT88.4 R8, [R252+0x9080] ;  /* 0x00908000fc08783b */ /* 0x000e6e0000004200 */
[----:B--2---:R-:W-:Y:S07]  /*4dc0*/  HMMA.16816.F32.BF16 R88, R4, R14, R88 ;  /* 0x0000000e0458723c */ /* 0x004fee0000041858 */
[----:B------:R-:W-:Y:S01]  /*4dd0*/  FADD.FTZ R14, R119, R3 ;  /* 0x00000003770e7221 */ /* 0x000fe20000010000 */
[----:B------:R-:W-:Y:S01]  /*4de0*/  HMMA.16816.F32.BF16 R108, R128, R112, RZ ;  /* 0x00000070806c723c */ /* 0x000fe200000418ff */
[----:B------:R-:W-:-:S02]  /*4df0*/  FADD.FTZ R3, R121, R118 ;  /* 0x0000007679037221 */ /* 0x000fc40000010000 */
[----:B------:R-:W2:Y:S01]  /*4e00*/  LDSM.16.MT88.4 R120, [R249+0x8880] ;  /* 0x00888000f978783b */ /* 0x000ea20000004200 */
[----:B------:R-:W-:Y:S02]  /*4e10*/  FADD.FTZ R14, R116, R14 ;  /* 0x0000000e740e7221 */ /* 0x000fe40000010000 */
[----:B------:R-:W-:Y:S02]  /*4e20*/  FADD.FTZ R3, R117, R3 ;  /* 0x0000000375037221 */ /* 0x000fe40000010000 */
[----:B------:R-:W-:Y:S01]  /*4e30*/  HMMA.16816.F32.BF16 R112, R128, R114, RZ ;  /* 0x000000728070723c */ /* 0x000fe200000418ff */
[----:B------:R-:W-:Y:S02]  /*4e40*/  FADD.FTZ R172, R172, R14 ;  /* 0x0000000eacac7221 */ /* 0x000fe40000010000 */
[----:B------:R-:W-:Y:S02]  /*4e50*/  FADD.FTZ R175, R175, R3 ;  /* 0x00000003afaf7221 */ /* 0x000fe40000010000 */
[----:B------:R-:W-:-:S02]  /*4e60*/  FFMA.FTZ R3, R127, c[0x0][0x2d0], -R173 ;  /* 0x0000b4007f037a23 */ /* 0x000fc400000108ad */
[----:B------:R-:W-:Y:S01]  /*4e70*/  FADD.FTZ R174, R174, R175 ;  /* 0x000000afaeae7221 */ /* 0x000fe20000010000 */
[----:B------:R-:W-:Y:S01]  /*4e80*/  HMMA.16816.F32.BF16 R140, R128, R144, RZ ;  /* 0x00000090808c723c */ /* 0x000fe200000418ff */
[----:B------:R-:W-:-:S07]  /*4e90*/  FADD.FTZ R172, R157, R172 ;  /* 0x000000ac9dac7221 */ /* 0x000fce0000010000 */
[----:B------:R-:W-:Y:S08]  /*4ea0*/  HMMA.16816.F32.BF16 R144, R128, R146, RZ ;  /* 0x000000928090723c */ /* 0x000ff000000418ff */
[C---:B-1----:R-:W-:Y:S08]  /*4eb0*/  HMMA.16816.F32.BF16 R100, R4.reuse, R8, R100 ;  /* 0x000000080464723c */ /* 0x042ff00000041864 */
[----:B------:R-:W-:Y:S01]  /*4ec0*/  HMMA.16816.F32.BF16 R104, R4, R10, R104 ;  /* 0x0000000a0468723c */ /* 0x000fe20000041868 */
[----:B------:R-:W1:Y:S07]  /*4ed0*/  LDSM.16.MT88.4 R8, [R250+0x9080] ;  /* 0x00908000fa08783b */ /* 0x000e6e0000004200 */
[C---:B--2---:R-:W-:Y:S08]  /*4ee0*/  HMMA.16816.F32.BF16 R116, R128.reuse, R120, RZ ;  /* 0x000000788074723c */ /* 0x044ff000000418ff */
[----:B------:R-:W-:Y:S08]  /*4ef0*/  HMMA.16816.F32.BF16 R120, R128, R122, RZ ;  /* 0x0000007a8078723c */ /* 0x000ff000000418ff */
[C---:B------:R-:W-:Y:S08]  /*4f00*/  HMMA.16816.F32.BF16 R140, R4.reuse, R28, R140 ;  /* 0x0000001c048c723c */ /* 0x040ff0000004188c */
[----:B------:R-:W-:Y:S08]  /*4f10*/  HMMA.16816.F32.BF16 R144, R4, R30, R144 ;  /* 0x0000001e0490723c */ /* 0x000ff00000041890 */
[----:B------:R-:W-:Y:S08]  /*4f20*/  HMMA.16816.F32.BF16 R28, R128, R32, RZ ;  /* 0x00000020801c723c */ /* 0x000ff000000418ff */
[C---:B-1----:R-:W-:Y:S08]  /*4f30*/  HMMA.16816.F32.BF16 R108, R4.reuse, R8, R108 ;  /* 0x00000008046c723c */ /* 0x042ff0000004186c */
[----:B------:R-:W-:Y:S01]  /*4f40*/  HMMA.16816.F32.BF16 R112, R4, R10, R112 ;  /* 0x0000000a0470723c */ /* 0x000fe20000041870 */
[----:B------:R-:W1:Y:S07]  /*4f50*/  LDSM.16.MT88.4 R8, [R249+0x9080] ;  /* 0x00908000f908783b */ /* 0x000e6e0000004200 */
[----:B------:R-:W-:Y:S08]  /*4f60*/  HMMA.16816.F32.BF16 R32, R128, R34, RZ ;  /* 0x000000228020723c */ /* 0x000ff000000418ff */
[----:B------:R-:W-:Y:S07]  /*4f70*/  HMMA.16816.F32.BF16 R84, R4, R12, R84 ;  /* 0x0000000c0454723c */ /* 0x000fee0000041854 */
[--C-:B------:R-:W-:Y:S01]  /*4f80*/  FFMA.FTZ R12, R126, c[0x0][0x2d0], -R173.reuse ;  /* 0x0000b4007e0c7a23 */ /* 0x100fe200000108ad */
[----:B------:R-:W-:Y:S01]  /*4f90*/  HMMA.16816.F32.BF16 R148, R128, R152, RZ ;  /* 0x000000988094723c */ /* 0x000fe200000418ff */
[----:B------:R-:W-:-:S02]  /*4fa0*/  FFMA.FTZ R13, R125, c[0x0][0x2d0], -R173 ;  /* 0x0000b4007d0d7a23 */ /* 0x000fc400000108ad */
[----:B------:R-:W-:-:S05]  /*4fb0*/  FFMA.FTZ R173, R124, c[0x0][0x2d0], -R173 ;  /* 0x0000b4007cad7a23 */ /* 0x000fca00000108ad */
[C---:B------:R-:W-:Y:S08]  /*4fc0*/  HMMA.16816.F32.BF16 R52, R128.reuse, R56, RZ ;  /* 0x000000388034723c */ /* 0x040ff000000418ff */
[----:B------:R-:W-:Y:S08]  /*4fd0*/  HMMA.16816.F32.BF16 R76, R128, R80, RZ ;  /* 0x00000050804c723c */ /* 0x000ff000000418ff */
[C---:B-1----:R-:W-:Y:S08]  /*4fe0*/  HMMA.16816.F32.BF16 R116, R4.reuse, R8, R116 ;  /* 0x000000080474723c */ /* 0x042ff00000041874 */
[----:B------:R-:W-:Y:S01]  /*4ff0*/  HMMA.16816.F32.BF16 R120, R4, R10, R120 ;  /* 0x0000000a0478723c */ /* 0x000fe20000041878 */
[----:B------:R-:W1:Y:S07]  /*5000*/  LDSM.16.MT88.4 R8, [R248+0x8880] ;  /* 0x00888000f808783b */ /* 0x000e6e0000004200 */
[C---:B------:R-:W-:Y:S08]  /*5010*/  HMMA.16816.F32.BF16 R152, R128.reuse, R154, RZ ;  /* 0x0000009a8098723c */ /* 0x040ff000000418ff */
[C---:B------:R-:W-:Y:S08]  /*5020*/  HMMA.16816.F32.BF16 R56, R128.reuse, R58, RZ ;  /* 0x0000003a8038723c */ /* 0x040ff000000418ff */
[----:B------:R-:W-:Y:S08]  /*5030*/  HMMA.16816.F32.BF16 R80, R128, R82, RZ ;  /* 0x000000528050723c */ /* 0x000ff000000418ff */
[C---:B------:R-:W-:Y:S08]  /*5040*/  HMMA.16816.F32.BF16 R28, R4.reuse, R16, R28 ;  /* 0x00000010041c723c */ /* 0x040ff0000004181c */
[----:B------:R-:W-:Y:S01]  /*5050*/  HMMA.16816.F32.BF16 R32, R4, R18, R32 ;  /* 0x000000120420723c */ /* 0x000fe20000041820 */
[----:B------:R-:W2:Y:S07]  /*5060*/  LDSM.16.MT88.4 R16, [R250+0x7880] ;  /* 0x00788000fa10783b */ /* 0x000eae0000004200 */
[C---:B-1----:R-:W-:Y:S08]  /*5070*/  HMMA.16816.F32.BF16 R124, R128.reuse, R8, RZ ;  /* 0x00000008807c723c */ /* 0x042ff000000418ff */
[----:B------:R-:W-:Y:S01]  /*5080*/  HMMA.16816.F32.BF16 R128, R128, R10, RZ ;  /* 0x0000000a8080723c */ /* 0x000fe200000418ff */
[----:B------:R-:W1:Y:S07]  /*5090*/  LDSM.16.MT88.4 R8, [R248+0x9080] ;  /* 0x00908000f808783b */ /* 0x000e6e0000004200 */
[C---:B------:R-:W-:Y:S08]  /*50a0*/  HMMA.16816.F32.BF16 R148, R4.reuse, R24, R148 ;  /* 0x000000180494723c */ /* 0x040ff00000041894 */
[C---:B------:R-:W-:Y:S08]  /*50b0*/  HMMA.16816.F32.BF16 R152, R4.reuse, R26, R152 ;  /* 0x0000001a0498723c */ /* 0x040ff00000041898 */
[C---:B------:R-:W-:Y:S07]  /*50c0*/  HMMA.16816.F32.BF16 R52, R4.reuse, R20, R52 ;  /* 0x000000140434723c */ /* 0x040fee0000041834 */
[----:B------:R-:W-:Y:S01]  /*50d0*/  FADD.FTZ R20, R170, R174 ;  /* 0x000000aeaa147221 */ /* 0x000fe20000010000 */
[----:B------:R-:W-:Y:S03]  /*50e0*/  HMMA.16816.F32.BF16 R56, R4, R22, R56 ;  /* 0x000000160438723c */ /* 0x000fe60000041838 */
[----:B------:R-:W-:-:S05]  /*50f0*/  FADD.FTZ R20, R171, R20 ;  /* 0x00000014ab147221 */ /* 0x000fca0000010000 */
[C---:B--2---:R-:W-:Y:S07]  /*5100*/  HMMA.16816.F32.BF16 R76, R4.reuse, R16, R76 ;  /* 0x00000010044c723c */ /* 0x044fee000004184c */
[--C-:B------:R-:W-:Y:S01]  /*5110*/  FFMA.FTZ R16, R168, c[0x0][0x2d0], -R156.reuse ;  /* 0x0000b400a8107a23 */ /* 0x100fe2000001089c */
[----:B------:R-:W-:Y:S01]  /*5120*/  HMMA.16816.F32.BF16 R80, R4, R18, R80 ;  /* 0x000000120450723c */ /* 0x000fe20000041850 */
[----:B------:R-:W-:-:S04]  /*5130*/  FFMA.FTZ R17, R158, c[0x0][0x2d0], -R156 ;  /* 0x0000b4009e117a23 */ /* 0x000fc8000001089c */
[----:B------:R-:W-:Y:S02]  /*5140*/  MUFU.EX2 R16, R16 ;  /* 0x0000001000107308 */ /* 0x000fe40000000800 */
[--C-:B------:R-:W-:Y:S01]  /*5150*/  FFMA.FTZ R18, R159, c[0x0][0x2d0], -R156.reuse ;  /* 0x0000b4009f127a23 */ /* 0x100fe2000001089c */
[C---:B-1----:R-:W-:Y:S05]  /*5160*/  HMMA.16816.F32.BF16 R124, R4.reuse, R8, R124 ;  /* 0x00000008047c723c */ /* 0x042fea000004187c */
[----:B------:R-:W-:Y:S03]  /*5170*/  MUFU.EX2 R18, R18 ;  /* 0x0000001200127308 */ /* 0x000fe60000000800 */
[----:B------:R-:W-:Y:S01]  /*5180*/  HMMA.16816.F32.BF16 R128, R4, R10, R128 ;  /* 0x0000000a0480723c */ /* 0x000fe20000041880 */
[----:B------:R-:W-:Y:S04]  /*5190*/  LDSM.16.MT88.4 R8, [R250+0x5080] ;  /* 0x00508000fa08783b */ /* 0x000fe80000004200 */
[----:B------:R-:W-:Y:S02]  /*51a0*/  MUFU.EX2 R7, R12 ;  /* 0x0000000c00077308 */ /* 0x000fe40000000800 */
[----:B------:R-:W-:-:S06]  /*51b0*/  FFMA.FTZ R5, R169, c[0x0][0x2d0], -R156 ;  /* 0x0000b400a9057a23 */ /* 0x000fcc000001089c */
[----:B------:R1:W-:Y:S08]  /*51c0*/  MUFU.EX2 R6, R13 ;  /* 0x0000000d00067308 */ /* 0x0003f00000000800 */
[----:B------:R-:W2:Y:S01]  /*51d0*/  MUFU.EX2 R4, R3 ;  /* 0x0000000300047308 */ /* 0x000ea20000000800 */
[----:B-1----:R-:W1:Y:S07]  /*51e0*/  LDSM.16.MT88.4 R12, [R252+0x5080] ;  /* 0x00508000fc0c783b */ /* 0x002e6e0000004200 */
[----:B------:R-:W3:Y:S01]  /*51f0*/  MUFU.EX2 R5, R5 ;  /* 0x0000000500057308 */ /* 0x000ee20000000800 */
[----:B--2---:R-:W-:-:S07]  /*5200*/  FADD.FTZ R19, R4, R172 ;  /* 0x000000ac04137221 */ /* 0x004fce0000010000 */
[----:B------:R-:W2:Y:S01]  /*5210*/  MUFU.EX2 R3, R173 ;  /* 0x000000ad00037308 */ /* 0x000ea20000000800 */
[C---:B------:R-:W-:Y:S01]  /*5220*/  F2FP.BF16.PACK_AB R4, R7.reuse, R4 ;  /* 0x000000040704723e */ /* 0x040fe200000010ff */
[----:B------:R-:W-:-:S04]  /*5230*/  FADD.FTZ R19, R7, R19 ;  /* 0x0000001307137221 */ /* 0x000fc80000010000 */
[----:B------:R-:W-:Y:S02]  /*5240*/  FADD.FTZ R19, R6, R19 ;  /* 0x0000001306137221 */ /* 0x000fe40000010000 */
[----:B------:R-:W4:Y:S01]  /*5250*/  MUFU.EX2 R17, R17 ;  /* 0x0000001100117308 */ /* 0x000f220000000800 */
[----:B---3--:R-:W-:Y:S01]  /*5260*/  FADD.FTZ R20, R5, R20 ;  /* 0x0000001405147221 */ /* 0x008fe20000010000 */
[----:B------:R-:W-:-:S03]  /*5270*/  F2FP.BF16.PACK_AB R5, R16, R5 ;  /* 0x000000051005723e */ /* 0x000fc600000010ff */
[----:B------:R-:W-:Y:S01]  /*5280*/  FADD.FTZ R20, R16, R20 ;  /* 0x0000001410147221 */ /* 0x000fe20000010000 */
[C---:B--2---:R-:W-:Y:S01]  /*5290*/  F2FP.BF16.PACK_AB R6, R3.reuse, R6 ;  /* 0x000000060306723e */ /* 0x044fe200000010ff */
[----:B------:R-:W-:Y:S02]  /*52a0*/  FADD.FTZ R3, R3, R19 ;  /* 0x0000001303037221 */ /* 0x000fe40000010000 */
[----:B------:R-:W-:-:S03]  /*52b0*/  FADD.FTZ R20, R18, R20 ;  /* 0x0000001412147221 */ /* 0x000fc60000010000 */
[----:B------:R2:W-:Y:S01]  /*52c0*/  STL [R1+0x44], R3 ;  /* 0x0000440301007387 */ /* 0x0005e20000100800 */
[----:B----4-:R-:W-:-:S07]  /*52d0*/  F2FP.BF16.PACK_AB R7, R17, R18 ;  /* 0x000000121107723e */ /* 0x010fce00000010ff */
[C---:B-1----:R-:W-:Y:S08]  /*52e0*/  HMMA.16816.F32.BF16 R132, R4.reuse, R12, R132 ;  /* 0x0000000c0484723c */ /* 0x042ff00000041884 */
[C---:B------:R-:W-:Y:S01]  /*52f0*/  HMMA.16816.F32.BF16 R136, R4.reuse, R14, R136 ;  /* 0x0000000e0488723c */ /* 0x040fe20000041888 */
[----:B------:R-:W1:Y:S07]  /*5300*/  LDSM.16.MT88.4 R12, [R249+0x5080] ;  /* 0x00508000f90c783b */ /* 0x000e6e0000004200 */
[----:B------:R-:W-:Y:S01]  /*5310*/  HMMA.16816.F32.BF16 R140, R4, R8, R140 ;  /* 0x00000008048c723c */ /* 0x000fe2000004188c */
[----:B--2---:R-:W-:-:S05]  /*5320*/  FADD.FTZ R3, R17, R20 ;  /* 0x0000001411037221 */ /* 0x004fca0000010000 */
[----:B------:R-:W-:Y:S02]  /*5330*/  STL [R1+0x40], R3 ;  /* 0x0000400301007387 */ /* 0x000fe40000100800 */
[C---:B------:R-:W-:Y:S02]  /*5340*/  HMMA.16816.F32.BF16 R144, R4.reuse, R10, R144 ;  /* 0x0000000a0490723c */ /* 0x040fe40000041890 */
[----:B------:R-:W2:Y:S06]  /*5350*/  LDSM.16.MT88.4 R8, [R248+0x5080] ;  /* 0x00508000f808783b */ /* 0x000eac0000004200 */
        /* <DEDUP_REMOVED lines=37> */
[C---:B------:R-:W-:Y:S08]  /*55b0*/  HMMA.16816.F32.BF16 R120, R4.reuse, R14, R120 ;  /* 0x0000000e0478723c */ /* 0x040ff00000041878 */
[C---:B--2---:R-:W-:Y:S08]  /*55c0*/  HMMA.16816.F32.BF16 R124, R4.reuse, R8, R124 ;  /* 0x00000008047c723c */ /* 0x044ff0000004187c */
[----:B------:R-:W-:Y:S01]  /*55d0*/  HMMA.16816.F32.BF16 R128, R4, R10, R128 ;  /* 0x0000000a0480723c */ /* 0x000fe20000041880 */
[----:B------:R-:W-:Y:S07]  /*55e0*/  @P0 BRA `(.L_x_182) ;  /* 0x0000013000000947 */ /* 0x000fee0003800000 */
[----:B------:R-:W-:Y:S01]  /*55f0*/  ISETP.LT.AND P0, PT, RZ, UR4, PT ;  /* 0x00000004ff007c0c */ /* 0x000fe2000bf01270 */
[----:B------:R-:W-:-:S02]  /*5600*/  UIADD3 UR29, UR4, -0x1, URZ ;  /* 0xffffffff041d7890 */ /* 0x000fc4000fffe03f */
[----:B------:R-:W-:-:S10]  /*5610*/  ULDC UR26, c[0x0][0x32c] ;  /* 0x0000cb00001a7ab9 */ /* 0x000fd40000000800 */
[----:B------:R-:W-:Y:S05]  /*5620*/  @P0 BRA `(.L_x_183) ;  /* 0x0000007000000947 */ /* 0x000fea0003800000 */
[----:B------:R-:W-:Y:S02]  /*5630*/  UISETP.NE.AND UP0, UPT, UR26, 0x1, UPT ;  /* 0x000000011a00788c */ /* 0x000fe4000bf05270 */
[----:B------:R-:W-:-:S03]  /*5640*/  UIADD3 UR29, -UR4, URZ, URZ ;  /* 0x0000003f041d7290 */ /* 0x000fc6000fffe13f */
[----:B------:R-:W-:Y:S02]  /*5650*/  ULDC.64 UR4, c[0x0][0x330] ;  /* 0x0000cc0000047ab9 */ /* 0x000fe40000000a00 */
[----:B------:R-:W-:-:S04]  /*5660*/  UIMAD.WIDE.U32 UR30, UR29, UR4, URZ ;  /* 0x000000041d1e72a5 */ /* 0x000fc8000f8e003f */
[----:B------:R-:W-:-:S04]  /*5670*/  @UP0 USHF.R.U32.HI UR29, URZ, UR5, UR31 ;  /* 0x000000053f1d0299 */ /* 0x000fc8000801161f */
[----:B------:R-:W-:Y:S01]  /*5680*/  ULOP3.LUT UR29, URZ, UR29, URZ, 0x33, !UPT ;  /* 0x0000001d3f1d7292 */ /* 0x000fe2000f8e333f */
[----:B------:R-:W-:Y:S05]  /*5690*/  BRA `(.L_x_184) ;  /* 0x0000004000007947 */ /* 0x000fea0003800000 */
.L_x_183:
[----:B------:R-:W-:Y:S02]  /*56a0*/  UISETP.NE.AND UP0, UPT, UR26, 0x1, UPT ;  /* 0x000000011a00788c */ /* 0x000fe4000bf05270 */
[----:B------:R-:W-:Y:S02]  /*56b0*/  ULDC.64 UR4, c[0x0][0x330] ;  /* 0x0000cc0000047ab9 */ /* 0x000fe40000000a00 */
[----:B------:R-:W-:-:S07]  /*56c0*/  UIMAD.WIDE.U32 UR30, UR29, UR4, URZ ;  /* 0x000000041d1e72a5 */ /* 0x000fce000f8e003f */
[----:B------:R-:W-:Y:S02]  /*56d0*/  @UP0 USHF.R.U32.HI UR29, URZ, UR5, UR31 ;  /* 0x000000053f1d0299 */ /* 0x000fe4000801161f */
.L_x_184:
[----:B------:R-:W-:Y:S02]  /*56e0*/  ULDC UR4, c[0x0][0x32c] ;  /* 0x0000cb0000047ab9 */ /* 0x000fe40000000800 */
[----:B------:R-:W-:-:S04]  /*56f0*/  UIMAD UR4, UR29, UR26, UR4 ;  /* 0x0000001a1d0472a4 */ /* 0x000fc8000f8e0204 */
[----:B------:R-:W-:-:S04]  /*5700*/  UISETP.LT.AND UP0, UPT, UR27, UR4, UPT ;  /* 0x000000041b00728c */ /* 0x000fc8000bf01270 */
[----:B------:R-:W-:-:S04]  /*5710*/  USEL UR27, UR27, UR4, UP0 ;  /* 0x000000041b1b7287 */ /* 0x000fc80008000000 */
.L_x_182:
[----:B------:R-:W-:-:S04]  /*5720*/  UIMAD.WIDE UR4, UR27, 0x2aaaaaab, URZ ;  /* 0x2aaaaaab1b0478a5 */ /* 0x000fc8000f8e023f */
[----:B------:R-:W-:-:S04]  /*5730*/  USHF.R.U32.HI UR4, URZ, 0x1f, UR5 ;  /* 0x0000001f3f047899 */ /* 0x000fc80008011605 */
[----:B------:R-:W-:-:S04]  /*5740*/  ULEA.HI.SX32 UR4, UR5, UR4, 0x1d ;  /* 0x0000000405047291 */ /* 0x000fc8000f8fea3f */
[----:B------:R-:W-:-:S04]  /*5750*/  UISETP.LT.AND UP0, UPT, UR7, UR4, UPT ;  /* 0x000000040700728c */ /* 0x000fc8000bf01270 */
[----:B------:R-:W-:-:S04]  /*5760*/  USEL UR4, UR7, UR4, !UP0 ;  /* 0x0000000407047287 */ /* 0x000fc8000c000000 */
[----:B------:R-:W-:-:S06]  /*5770*/  UISETP.GE.AND UP0, UPT, UR23, UR4, UPT ;  /* 0x000000041700728c */ /* 0x000fcc000bf06270 */
[----:B------:R-:W-:-:S13]  /*5780*/  PLOP3.LUT P0, PT, PT, PT, UP0, 0x40, 0x0 ;  /* 0x000000000000781c */ /* 0x000fda0003f0e808 */
[----:B------:R-:W-:Y:S05]  /*5790*/  @P0 BRA `(.L_x_185) ;  /* 0x00003ff000000947 */ /* 0x000fea0003800000 */
[----:B------:R-:W2:Y:S04]  /*57a0*/  LDL R7, [R1+0x24] ;  /* 0x0000240001077983 */ /* 0x000ea80000100800 */
[----:B------:R-:W3:Y:S04]  /*57b0*/  LDL R6, [R1+0x30] ;  /* 0x0000300001067983 */ /* 0x000ee80000100800 */
[----:B------:R-:W4:Y:S04]  /*57c0*/  LDL R5, [R1+0x18] ;  /* 0x0000180001057983 */ /* 0x000f280000100800 */
[----:B------:R-:W5:Y:S04]  /*57d0*/  LDL R4, [R1+0x2c] ;  /* 0x00002c0001047983 */ /* 0x000f680000100800 */
[----:B------:R-:W5:Y:S04]  /*57e0*/  LDL R3, [R1+0x14] ;  /* 0x0000140001037983 */ /* 0x000f680000100800 */
[----:B------:R-:W5:Y:S01]  /*57f0*/  LDL R9, [R1+0x3c] ;  /* 0x00003c0001097983 */ /* 0x000f620000100800 */
[----:B------:R-:W-:Y:S01]  /*5800*/  IMAD.MOV.U32 R156, RZ, RZ, R2 ;  /* 0x000000ffff9c7224 */ /* 0x000fe200078e0002 */
[----:B------:R-:W-:Y:S01]  /*5810*/  UMOV UR5, UR23 ;  /* 0x0000001700057c82 */ /* 0x000fe20008000000 */
[----:B--2---:R-:W-:-:S02]  /*5820*/  IMAD.MOV.U32 R8, RZ, RZ, R7 ;  /* 0x000000ffff087224 */ /* 0x004fc400078e0007 */
[----:B---3--:R-:W-:Y:S02]  /*5830*/  IMAD.MOV.U32 R7, RZ, RZ, R6 ;  /* 0x000000ffff077224 */ /* 0x008fe400078e0006 */
[C---:B------:R-:W-:Y:S01]  /*5840*/  IMAD.SHL.U32 R2, R8.reuse, 0x2, RZ ;  /* 0x0000000208027824 */ /* 0x040fe200078e00ff */
[----:B----4-:R-:W-:Y:S01]  /*5850*/  MOV R6, R5 ;  /* 0x0000000500067202 */ /* 0x010fe20000000f00 */
[----:B-----5:R-:W-:Y:S01]  /*5860*/  IMAD.MOV.U32 R5, RZ, RZ, R4 ;  /* 0x000000ffff057224 */ /* 0x020fe200078e0004 */
[----:B------:R-:W-:Y:S02]  /*5870*/  MOV R4, R3 ;  /* 0x0000000300047202 */ /* 0x000fe40000000f00 */
[----:B------:R-:W-:Y:S02]  /*5880*/  MOV R3, R0 ;  /* 0x0000000000037202 */ /* 0x000fe40000000f00 */
[----:B------:R-:W-:Y:S02]  /*5890*/  SHF.L.U64.HI R9, R8, 0x1, R9 ;  /* 0x0000000108097819 */ /* 0x000fe40000010209 */
[----:B------:R-:W-:-:S02]  /*58a0*/  SHF.L.U64.HI R0, R6, 0x1, R7 ;  /* 0x0000000106007819 */ /* 0x000fc40000010207 */
[----:B------:R-:W-:Y:S01]  /*58b0*/  SHF.L.U32 R6, R6, 0x1, RZ ;  /* 0x0000000106067819 */ /* 0x000fe200000006ff */
[----:B------:R-:W-:Y:S04]  /*58c0*/  STL [R1+0x48], R9 ;  /* 0x0000480901007387 */ /* 0x000fe80000100800 */
[----:B------:R1:W-:Y:S04]  /*58d0*/  STL [R1+0x4c], R2 ;  /* 0x00004c0201007387 */ /* 0x0003e80000100800 */
[----:B------:R2:W-:Y:S04]  /*58e0*/  STL [R1+0x50], R0 ;  /* 0x0000500001007387 */ /* 0x0005e80000100800 */
[----:B------:R3:W-:Y:S01]  /*58f0*/  STL [R1+0x54], R6 ;  /* 0x0000540601007387 */ /* 0x0007e20000100800 */
[C---:B-1----:R-:W-:Y:S01]  /*5900*/  SHF.L.U64.HI R2, R4.reuse, 0x1, R5 ;  /* 0x0000000104027819 */ /* 0x042fe20000010205 */
[----:B--2---:R-:W-:-:S04]  /*5910*/  IMAD.SHL.U32 R0, R4, 0x2, RZ ;  /* 0x0000000204007824 */ /* 0x004fc800078e00ff */
[----:B------:R3:W-:Y:S04]  /*5920*/  STL [R1+0x58], R2 ;  /* 0x0000580201007387 */ /* 0x0007e80000100800 */
[----:B------:R3:W-:Y:S02]  /*5930*/  STL [R1+0x5c], R0 ;  /* 0x00005c0001007387 */ /* 0x0007e40000100800 */
.L_x_198:
[----:B---3--:R-:W2:Y:S01]  /*5940*/  LDL R2, [R1+0x4] ;  /* 0x0000040001027983 */ /* 0x008ea20000100800 */
[----:B------:R-:W-:Y:S04]  /*5950*/  DEPBAR.LE SB0, 0x0 ;  /* 0x000080000000791a */ /* 0x000fe80000000000 */
[----:B------:R-:W3:Y:S01]  /*5960*/  LDL R0, [R1] ;  /* 0x0000000001007983 */ /* 0x000ee20000100800 */
[----:B------:R-:W-:Y:S03]  /*5970*/  UISETP.GT.AND UP0, UPT, UR7, UR5, UPT ;  /* 0x000000050700728c */ /* 0x000fe6000bf04270 */
[----:B------:R-:W-:Y:S03]  /*5980*/  BAR.SYNC.DEFER_BLOCKING 0x0 ;  /* 0x0000000000007b1d */ /* 0x000fe60000010000 */
[----:B------:R-:W-:Y:S03]  /*5990*/  PLOP3.LUT P0, PT, PT, PT, UP0, 0x80, 0x0 ;  /* 0x000000000000781c */ /* 0x000fe60003f0f008 */
[----:B------:R1:W4:Y:S04]  /*59a0*/  LDSM.16.M88.4 R172, [R247] ;  /* 0x00000000f7ac783b */ /* 0x0003280000000200 */
[----:B------:R1:W1:Y:S04]  /*59b0*/  LDSM.16.M88.4 R176, [R246] ;  /* 0x00000000f6b0783b */ /* 0x0002680000000200 */
[----:B--2---:R2:W1:Y:S04]  /*59c0*/  LDSM.16.M88.4 R8, [R2+0x14080] ;  /* 0x014080000208783b */ /* 0x0044680000000200 */
[----:B------:R2:W1:Y:S04]  /*59d0*/  LDSM.16.M88.4 R16, [R2+0x14880] ;  /* 0x014880000210783b */ /* 0x0004680000000200 */
[----:B------:R2:W1:Y:S04]  /*59e0*/  LDSM.16.M88.4 R24, [R2+0x15080] ;  /* 0x015080000218783b */ /* 0x0004680000000200 */
[----:B---3--:R2:W3:Y:S01]  /*59f0*/  LDSM.16.M88.4 R168, [R0] ;  /* 0x0000000000a8783b */ /* 0x0084e20000000200 */
[----:B------:R-:W-:-:S05]  /*5a00*/  @P0 BRA `(.L_x_186) ;  /* 0x000004b000000947 */ /* 0x000fca0003800000 */
[----:B----4-:R-:W4:Y:S01]  /*5a10*/  LDL R6, [R1+0xc] ;  /* 0x00000c0001067983 */ /* 0x010f220000100800 */
[----:B------:R-:W-:Y:S03]  /*5a20*/  BSSY B0, `(.L_x_186) ;  /* 0x0000049000007945 */ /* 0x000fe60003800000 */
[----:B--2---:R-:W2:Y:S04]  /*5a30*/  LDL R2, [R1+0x8] ;  /* 0x0000080001027983 */ /* 0x004ea80000100800 */
[----:B------:R-:W5:Y:S04]  /*5a40*/  LDL R15, [R1+0x24] ;  /* 0x00002400010f7983 */ /* 0x000f680000100800 */
[----:B---3--:R-:W3:Y:S04]  /*5a50*/  LDL R14, [R1+0x4c] ;  /* 0x00004c00010e7983 */ /* 0x008ee80000100800 */
[----:B------:R-:W3:Y:S04]  /*5a60*/  LDL R157, [R1+0x48] ;  /* 0x00004800019d7983 */ /* 0x000ee80000100800 */
[----:B------:R-:W3:Y:S04]  /*5a70*/  LDL R13, [R1+0x1c] ;  /* 0x00001c00010d7983 */ /* 0x000ee80000100800 */
[----:B------:R-:W3:Y:S04]  /*5a80*/  LDL R23, [R1+0x54] ;  /* 0x0000540001177983 */ /* 0x000ee80000100800 */
[----:B------:R-:W3:Y:S04]  /*5a90*/  LDL R22, [R1+0x50] ;  /* 0x0000500001167983 */ /* 0x000ee80000100800 */
[----:B------:R-:W3:Y:S04]  /*5aa0*/  LDL R21, [R1+0x5c] ;  /* 0x00005c0001157983 */ /* 0x000ee80000100800 */
[----:B------:R-:W3:Y:S04]  /*5ab0*/  LDL R20, [R1+0x58] ;  /* 0x0000580001147983 */ /* 0x000ee80000100800 */
[----:B------:R-:W3:Y:S01]  /*5ac0*/  LDL R7, [R1+0x28] ;  /* 0x0000280001077983 */ /* 0x000ee20000100800 */
[----:B----4-:R-:W-:Y:S01]  /*5ad0*/  SHF.R.S32.HI R0, RZ, 0x1f, R6 ;  /* 0x0000001fff007819 */ /* 0x010fe20000011406 */
[----:B------:R-:W-:Y:S04]  /*5ae0*/  IMAD.WIDE.U32 R4, R6, c[0x0][0x208], RZ ;  /* 0x0000820006047a25 */ /* 0x000fe800078e00ff */
[----:B------:R-:W-:Y:S01]  /*5af0*/  IMAD R0, R0, c[0x0][0x208], RZ ;  /* 0x0000820000007a24 */ /* 0x000fe200078e02ff */
[----:B-----5:R-:W-:Y:S03]  /*5b00*/  ISETP.GE.AND P1, PT, R15, c[0x0][0x1d4], PT ;  /* 0x000075000f007a0c */ /* 0x020fe60003f26270 */
[----:B------:R-:W-:Y:S04]  /*5b10*/  IMAD R0, R6, c[0x0][0x20c], R0 ;  /* 0x0000830006007a24 */ /* 0x000fe800078e0200 */
[----:B------:R-:W-:Y:S01]  /*5b20*/  IMAD.IADD R5, R5, 0x1, R0 ;  /* 0x0000000105057824 */ /* 0x000fe200078e0200 */
[----:B--2---:R-:W-:Y:S03]  /*5b30*/  SHF.R.S32.HI R0, RZ, 0x1f, R2 ;  /* 0x0000001fff007819 */ /* 0x004fe60000011402 */
[----:B------:R-:W-:Y:S04]  /*5b40*/  IMAD.WIDE.U32 R4, R2, c[0x0][0x218], R4 ;  /* 0x0000860002047a25 */ /* 0x000fe800078e0004 */
[----:B------:R-:W-:Y:S01]  /*5b50*/  IMAD R0, R0, c[0x0][0x218], RZ ;  /* 0x0000860000007a24 */ /* 0x000fe200078e02ff */
[----:B------:R-:W-:Y:S03]  /*5b60*/  IADD3 R12, P0, R4, UR24, RZ ;  /* 0x00000018040c7c10 */ /* 0x000fe6000ff1e0ff */
[----:B------:R-:W-:Y:S02]  /*5b70*/  IMAD R0, R2, c[0x0][0x21c], R0 ;  /* 0x0000870002007a24 */ /* 0x000fe400078e0200 */
[----:B------:R-:W2:Y:S03]  /*5b80*/  LDL R2, [R1+0x10] ;  /* 0x0000100001027983 */ /* 0x000ea60000100800 */
[----:B------:R-:W-:Y:S02]  /*5b90*/  IADD3.X R4, R5, UR15, R0, P0, !PT ;  /* 0x0000000f05047c10 */ /* 0x000fe400087fe400 */
[C---:B------:R-:W-:Y:S04]  /*5ba0*/  LEA R0, P0, R12.reuse, c[0x0][0x1f8], 0x1 ;  /* 0x00007e000c007a11 */ /* 0x040fe800078008ff */
[----:B------:R-:W-:Y:S01]  /*5bb0*/  LEA.HI.X R12, R12, c[0x0][0x1fc], R4, 0x1, P0 ;  /* 0x00007f000c0c7a11 */ /* 0x000fe200000f0c04 */
[----:B------:R-:W3:Y:S04]  /*5bc0*/  SHFL.IDX PT, R6, R0, RZ, 0x181f ;  /* 0x00181fff00067589 */ /* 0x000ee800000e0000 */
[----:B------:R-:W4:Y:S01]  /*5bd0*/  SHFL.IDX PT, R5, R12, RZ, 0x181f ;  /* 0x00181fff0c057589 */ /* 0x000f2200000e0000 */
[C---:B---3--:R-:W-:Y:S05]  /*5be0*/  IADD3 R14, P0, R6.reuse, R14, RZ ;  /* 0x0000000e060e7210 */ /* 0x048fea0007f1e0ff */
[C---:B----4-:R-:W-:Y:S05]  /*5bf0*/  IMAD.X R15, R5.reuse, 0x1, R157, P0 ;  /* 0x00000001050f7824 */ /* 0x050fea00000e069d */
[----:B------:R-:W-:Y:S01]  /*5c00*/  @!PT LDS RZ, [RZ] ;  /* 0x00000000fffff984 */ /* 0x000fe20000000800 */
[----:B------:R3:W-:Y:S02]  /*5c10*/  LDGSTS.E.BYPASS.LTC128B.128 [R13+0x4080], [R14.64], !P1 ;  /* 0x040800000e0d7fae */ /* 0x0007e4000c901d52 */
[C---:B---3--:R-:W-:Y:S05]  /*5c20*/  IADD3 R14, P0, R6.reuse, R23, RZ ;  /* 0x00000017060e7210 */ /* 0x048fea0007f1e0ff */
[C---:B------:R-:W-:Y:S05]  /*5c30*/  IMAD.X R15, R5.reuse, 0x1, R22, P0 ;  /* 0x00000001050f7824 */ /* 0x040fea00000e0616 */
[----:B------:R3:W-:Y:S02]  /*5c40*/  LDGSTS.E.BYPASS.LTC128B.128 [R13+0x5880], [R14.64], !P6 ;  /* 0x058800000e0d7fae */ /* 0x0007e4000f101d52 */
[----:B---3--:R-:W-:Y:S05]  /*5c50*/  IADD3 R14, P0, R6, R21, RZ ;  /* 0x00000015060e7210 */ /* 0x008fea0007f1e0ff */
[C---:B------:R-:W-:Y:S02]  /*5c60*/  IMAD.X R15, R5.reuse, 0x1, R20, P0 ;  /* 0x00000001050f7824 */ /* 0x040fe400000e0614 */
[----:B------:R-:W3:Y:S04]  /*5c70*/  S2R R20, SR_TID.X ;  /* 0x0000000000147919 */ /* 0x000ee80000002100 */
[----:B------:R4:W-:Y:S01]  /*5c80*/  LDGSTS.E.BYPASS.LTC128B.128 [R13+0x7080], [R14.64], !P5 ;  /* 0x070800000e0d7fae */ /* 0x0009e2000e901d52 */
[----:B---3--:R-:W-:Y:S01]  /*5c90*/  ISETP.GT.AND P1, PT, R20, 0x7f, PT ;  /* 0x0000007f1400780c */ /* 0x008fe20003f24270 */
[C---:B--2---:R-:W-:Y:S01]  /*5ca0*/  IMAD.SHL.U32 R4, R2.reuse, 0x2, RZ ;  /* 0x0000000202047824 */ /* 0x044fe200078e00ff */
[----:B------:R-:W-:Y:S04]  /*5cb0*/  SHF.L.U64.HI R2, R2, 0x1, R7 ;  /* 0x0000000102027819 */ /* 0x000fe80000010207 */
[----:B------:R-:W-:Y:S05]  /*5cc0*/  IADD3 R6, P0, R6, R4, RZ ;  /* 0x0000000406067210 */ /* 0x000fea0007f1e0ff */
[----:B------:R-:W-:Y:S05]  /*5cd0*/  IMAD.X R7, R5, 0x1, R2, P0 ;  /* 0x0000000105077824 */ /* 0x000fea00000e0602 */
[----:B------:R4:W-:Y:S01]  /*5ce0*/  LDGSTS.E.BYPASS.LTC128B.128 [R13+0x8880], [R6.64], !P4 ;  /* 0x08880000060d7fae */ /* 0x0009e2000e101d52 */
[----:B------:R-:W-:-:S05]  /*5cf0*/  @P1 BRA `(.L_x_187) ;  /* 0x000001b000001947 */ /* 0x000fca0003800000 */
[----:B------:R-:W-:-:S05]  /*5d00*/  BRA.DIV ~URZ, `(.L_x_188) ;  /* 0x0000de627f007947 */ /* 0x000fca000b800000 */
[----:B------:R2:W3:Y:S04]  /*5d10*/  SHFL.IDX PT, R5, R12, 0x1, 0x181f ;  /* 0x00381f000c057f89 */ /* 0x0004e800000e0000 */
[----:B------:R2:W4:Y:S02]  /*5d20*/  SHFL.IDX PT, R12, R0, 0x1, 0x181f ;  /* 0x00381f00000c7f89 */ /* 0x00052400000e0000 */
.L_x_238:
[----:B----4-:R-:W4:Y:S04]  /*5d30*/  LDL R7, [R1+0x24] ;  /* 0x0000240001077983 */ /* 0x010f280000100800 */
[----:B------:R-:W5:Y:S04]  /*5d40*/  LDL R6, [R1+0x4c] ;  /* 0x00004c0001067983 */ /* 0x000f680000100800 */
[----:B--2---:R-:W2:Y:S04]  /*5d50*/  LDL R21, [R1+0x48] ;  /* 0x0000480001157983 */ /* 0x004ea80000100800 */
[----:B---3--:R-:W3:Y:S04]  /*5d60*/  LDL R0, [R1+0x1c] ;  /* 0x00001c0001007983 */ /* 0x008ee80000100800 */
[----:B------:R-:W3:Y:S04]  /*5d70*/  LDL R20, [R1+0x54] ;  /* 0x0000540001147983 */ /* 0x000ee80000100800 */
[----:B------:R-:W3:Y:S04]  /*5d80*/  LDL R15, [R1+0x50] ;  /* 0x00005000010f7983 */ /* 0x000ee80000100800 */
[----:B------:R-:W3:Y:S04]  /*5d90*/  LDL R14, [R1+0x5c] ;  /* 0x00005c00010e7983 */ /* 0x000ee80000100800 */
[----:B------:R-:W3:Y:S01]  /*5da0*/  LDL R13, [R1+0x58] ;  /* 0x00005800010d7983 */ /* 0x000ee20000100800 */
[----:B----4-:R-:W-:Y:S02]  /*5db0*/  ISETP.GE.AND P1, PT, R7, c[0x0][0x1d4], PT ;  /* 0x0000750007007a0c */ /* 0x010fe40003f26270 */
[C---:B-----5:R-:W-:Y:S05]  /*5dc0*/  IADD3 R6, P0, R12.reuse, R6, RZ ;  /* 0x000000060c067210 */ /* 0x060fea0007f1e0ff */
[C---:B--2---:R-:W-:Y:S06]  /*5dd0*/  IMAD.X R7, R5.reuse, 0x1, R21, P0 ;  /* 0x0000000105077824 */ /* 0x044fec00000e0615 */
[----:B------:R-:W-:Y:S01]  /*5de0*/  @!PT LDS RZ, [RZ] ;  /* 0x00000000fffff984 */ /* 0x000fe20000000800 */
[----:B------:R-:W-:Y:S01]  /*5df0*/  @!PT LDS RZ, [RZ] ;  /* 0x00000000fffff984 */ /* 0x000fe20000000800 */
[----:B------:R-:W-:Y:S01]  /*5e00*/  @!PT LDS RZ, [RZ] ;  /* 0x00000000fffff984 */ /* 0x000fe20000000800 */
[----:B---3--:R2:W-:Y:S02]  /*5e10*/  LDGSTS.E.BYPASS.LTC128B.128 [R0+0x5080], [R6.64], !P1 ;  /* 0x0508000006007fae */ /* 0x0085e4000c901d52 */
[C---:B--2---:R-:W-:Y:S05]  /*5e20*/  IADD3 R6, P0, R12.reuse, R20, RZ ;  /* 0x000000140c067210 */ /* 0x044fea0007f1e0ff */
[C---:B------:R-:W-:Y:S01]  /*5e30*/  IMAD.X R7, R5.reuse, 0x1, R15, P0 ;  /* 0x0000000105077824 */ /* 0x040fe200000e060f */
[C---:B------:R-:W-:Y:S04]  /*5e40*/  IADD3 R4, P0, R12.reuse, R4, RZ ;  /* 0x000000040c047210 */ /* 0x040fe80007f1e0ff */
[----:B------:R2:W-:Y:S02]  /*5e50*/  LDGSTS.E.BYPASS.LTC128B.128 [R0+0x6880], [R6.64], !P6 ;  /* 0x0688000006007fae */ /* 0x0005e4000f101d52 */
[----:B--2---:R-:W-:Y:S05]  /*5e60*/  IADD3 R6, P1, R12, R14, RZ ;  /* 0x0000000e0c067210 */ /* 0x004fea0007f3e0ff */
[C---:B------:R-:W-:Y:S02]  /*5e70*/  IMAD.X R7, R5.reuse, 0x1, R13, P1 ;  /* 0x0000000105077824 */ /* 0x040fe400008e060d */
[----:B------:R-:W-:Y:S03]  /*5e80*/  IMAD.X R5, R5, 0x1, R2, P0 ;  /* 0x0000000105057824 */ /* 0x000fe600000e0602 */
[----:B------:R2:W-:Y:S04]  /*5e90*/  LDGSTS.E.BYPASS.LTC128B.128 [R0+0x8080], [R6.64], !P5 ;  /* 0x0808000006007fae */ /* 0x0005e8000e901d52 */
[----:B------:R2:W-:Y:S02]  /*5ea0*/  LDGSTS.E.BYPASS.LTC128B.128 [R0+0x9880], [R4.64], !P4 ;  /* 0x0988000004007fae */ /* 0x0005e4000e101d52 */
.L_x_187:
[----:B------:R-:W-:Y:S05]  /*5eb0*/  BSYNC B0 ;  /* 0x0000000000007941 */ /* 0x000fea0003800000 */
.L_x_186:
[----:B--2-4-:R-:W2:Y:S04]  /*5ec0*/  LDL R0, [R1+0x4] ;  /* 0x0000040001007983 */ /* 0x014ea80000100800 */
[----:B------:R-:W0:Y:S01]  /*5ed0*/  LDGDEPBAR ;  /* 0x00000000000079af */ /* 0x000e220000000000 */
[----:B------:R-:W-:Y:S01]  /*5ee0*/  WARPSYNC 0xffffffff ;  /* 0xffffffff00007948 */ /* 0x000fe20003800000 */
[C---:B-1----:R-:W-:Y:S01]  /*5ef0*/  HMMA.16816.F32.BF16 R4, R160.reuse, R8, RZ ;  /* 0x00000008a004723c */ /* 0x042fe200000418ff */
[----:B------:R-:W-:Y:S06]  /*5f00*/  UISETP.GT.AND UP0, UPT, UR5, UR7, UPT ;  /* 0x000000070500728c */ /* 0x000fec000bf04270 */
[----:B------:R-:W-:Y:S01]  /*5f10*/  PLOP3.LUT P0, PT, PT, PT, UP0, 0x40, 0x0 ;  /* 0x000000000000781c */ /* 0x000fe20003f0e808 */
[C---:B------:R-:W-:Y:S08]  /*5f20*/  HMMA.16816.F32.BF16 R8, R160.reuse, R10, RZ ;  /* 0x0000000aa008723c */ /* 0x040ff000000418ff */
[C---:B------:R-:W-:Y:S08]  /*5f30*/  HMMA.16816.F32.BF16 R12, R160.reuse, R16, RZ ;  /* 0x00000010a00c723c */ /* 0x040ff000000418ff */
[C---:B------:R-:W-:Y:S08]  /*5f40*/  HMMA.16816.F32.BF16 R16, R160.reuse, R18, RZ ;  /* 0x00000012a010723c */ /* 0x040ff000000418ff */
[C---:B------:R-:W-:Y:S08]  /*5f50*/  HMMA.16816.F32.BF16 R20, R160.reuse, R24, RZ ;  /* 0x00000018a014723c */ /* 0x040ff000000418ff */
[----:B------:R-:W-:Y:S08]  /*5f60*/  HMMA.16816.F32.BF16 R24, R160, R26, RZ ;  /* 0x0000001aa018723c */ /* 0x000ff000000418ff */
[C---:B---3--:R-:W-:Y:S08]  /*5f70*/  HMMA.16816.F32.BF16 R4, R164.reuse, R168, R4 ;  /* 0x000000a8a404723c */ /* 0x048ff00000041804 */
[C---:B------:R-:W-:Y:S01]  /*5f80*/  HMMA.16816.F32.BF16 R8, R164.reuse, R170, R8 ;  /* 0x000000aaa408723c */ /* 0x040fe20000041808 */
[----:B------:R-:W1:Y:S07]  /*5f90*/  LDSM.16.M88.4 R168, [R251+0x14080] ;  /* 0x01408000fba8783b */ /* 0x000e6e0000000200 */
[C---:B------:R-:W-:Y:S08]  /*5fa0*/  HMMA.16816.F32.BF16 R12, R164.reuse, R172, R12 ;  /* 0x000000aca40c723c */ /* 0x040ff0000004180c */
[C---:B------:R-:W-:Y:S01]  /*5fb0*/  HMMA.16816.F32.BF16 R16, R164.reuse, R174, R16 ;  /* 0x000000aea410723c */ /* 0x040fe20000041810 */
[----:B------:R-:W3:Y:S07]  /*5fc0*/  LDSM.16.M88.4 R172, [R251+0x14880] ;  /* 0x01488000fbac783b */ /* 0x000eee0000000200 */
[C---:B------:R-:W-:Y:S08]  /*5fd0*/  HMMA.16816.F32.BF16 R20, R164.reuse, R176, R20 ;  /* 0x000000b0a414723c */ /* 0x040ff00000041814 */
[----:B------:R-:W-:Y:S08]  /*5fe0*/  HMMA.16816.F32.BF16 R24, R164, R178, R24 ;  /* 0x000000b2a418723c */ /* 0x000ff00000041818 */
[C---:B-1----:R-:W-:Y:S08]  /*5ff0*/  HMMA.16816.F32.BF16 R4, R180.reuse, R168, R4 ;  /* 0x000000a8b404723c */ /* 0x042ff00000041804 */
[C---:B------:R-:W-:Y:S01]  /*6000*/  HMMA.16816.F32.BF16 R8, R180.reuse, R170, R8 ;  /* 0x000000aab408723c */ /* 0x040fe20000041808 */
[----:B------:R-:W1:Y:S07]  /*6010*/  LDSM.16.M88.4 R168, [R251+0x15080] ;  /* 0x01508000fba8783b */ /* 0x000e6e0000000200 */
[C---:B---3--:R-:W-:Y:S08]  /*6020*/  HMMA.16816.F32.BF16 R12, R180.reuse, R172, R12 ;  /* 0x000000acb40c723c */ /* 0x048ff0000004180c */
[C---:B------:R-:W-:Y:S01]  /*6030*/  HMMA.16816.F32.BF16 R16, R180.reuse, R174, R16 ;  /* 0x000000aeb410723c */ /* 0x040fe20000041810 */
[----:B------:R-:W3:Y:S07]  /*6040*/  LDSM.16.M88.4 R172, [R245] ;  /* 0x00000000f5ac783b */ /* 0x000eee0000000200 */
[C---:B-1----:R-:W-:Y:S08]  /*6050*/  HMMA.16816.F32.BF16 R20, R180.reuse, R168, R20 ;  /* 0x000000a8b414723c */ /* 0x042ff00000041814 */
[----:B------:R-:W-:Y:S01]  /*6060*/  HMMA.16816.F32.BF16 R24, R180, R170, R24 ;  /* 0x000000aab418723c */ /* 0x000fe20000041818 */
[----:B------:R-:W1:Y:S07]  /*6070*/  LDSM.16.M88.4 R168, [R245+0x800] ;  /* 0x00080000f5a8783b */ /* 0x000e6e0000000200 */
[C---:B---3--:R-:W-:Y:S08]  /*6080*/  HMMA.16816.F32.BF16 R4, R184.reuse, R172, R4 ;  /* 0x000000acb804723c */ /* 0x048ff00000041804 */
[C---:B------:R-:W-:Y:S01]  /*6090*/  HMMA.16816.F32.BF16 R8, R184.reuse, R174, R8 ;  /* 0x000000aeb808723c */ /* 0x040fe20000041808 */
[----:B------:R-:W3:Y:S07]  /*60a0*/  LDSM.16.M88.4 R172, [R245+0x1000] ;  /* 0x00100000f5ac783b */ /* 0x000eee0000000200 */
[C---:B-1----:R-:W-:Y:S08]  /*60b0*/  HMMA.16816.F32.BF16 R12, R184.reuse, R168, R12 ;  /* 0x000000a8b80c723c */ /* 0x042ff0000004180c */
[C---:B------:R-:W-:Y:S08]  /*60c0*/  HMMA.16816.F32.BF16 R16, R184.reuse, R170, R16 ;  /* 0x000000aab810723c */ /* 0x040ff00000041810 */
[C---:B---3--:R-:W-:Y:S08]  /*60d0*/  HMMA.16816.F32.BF16 R20, R184.reuse, R172, R20 ;  /* 0x000000acb814723c */ /* 0x048ff00000041814 */
[----:B------:R-:W-:Y:S01]  /*60e0*/  HMMA.16816.F32.BF16 R24, R184, R174, R24 ;  /* 0x000000aeb818723c */ /* 0x000fe20000041818 */
[----:B--2---:R-:W1:Y:S08]  /*60f0*/  LDSM.16.M88.4 R168, [R0+0x15880] ;  /* 0x0158800000a8783b */ /* 0x004e700000000200 */
[----:B------:R-:W2:Y:S01]  /*6100*/  LDSM.16.M88.4 R172, [R0+0x16080] ;  /* 0x0160800000ac783b */ /* 0x000ea20000000200 */
[C---:B-1----:R-:W-:Y:S08]  /*6110*/  HMMA.16816.F32.BF16 R4, R188.reuse, R168, R4 ;  /* 0x000000a8bc04723c */ /* 0x042ff00000041804 */
[C---:B------:R-:W-:Y:S01]  /*6120*/  HMMA.16816.F32.BF16 R8, R188.reuse, R170, R8 ;  /* 0x000000aabc08723c */ /* 0x040fe20000041808 */
[----:B------:R-:W1:Y:S07]  /*6130*/  LDSM.16.M88.4 R168, [R0+0x16880] ;  /* 0x0168800000a8783b */ /* 0x000e6e0000000200 */
[C---:B--2---:R-:W-:Y:S08]  /*6140*/  HMMA.16816.F32.BF16 R12, R188.reuse, R172, R12 ;  /* 0x000000acbc0c723c */ /* 0x044ff0000004180c */
[C---:B------:R-:W-:Y:S01]  /*6150*/  HMMA.16816.F32.BF16 R16, R188.reuse, R174, R16 ;  /* 0x000000aebc10723c */ /* 0x040fe20000041810 */
[----:B------:R-:W2:Y:S07]  /*6160*/  LDSM.16.M88.4 R172, [R244] ;  /* 0x00000000f4ac783b */ /* 0x000eae0000000200 */
[C---:B-1----:R-:W-:Y:S08]  /*6170*/  HMMA.16816.F32.BF16 R20, R188.reuse, R168, R20 ;  /* 0x000000a8bc14723c */ /* 0x042ff00000041814 */
[----:B------:R-:W-:Y:S01]  /*6180*/  HMMA.16816.F32.BF16 R24, R188, R170, R24 ;  /* 0x000000aabc18723c */ /* 0x000fe20000041818 */
[----:B------:R-:W1:Y:S07]  /*6190*/  LDSM.16.M88.4 R168, [R243] ;  /* 0x00000000f3a8783b */ /* 0x000e6e0000000200 */
[C---:B--2---:R-:W-:Y:S08]  /*61a0*/  HMMA.16816.F32.BF16 R4, R192.reuse, R172, R4 ;  /* 0x000000acc004723c */ /* 0x044ff00000041804 */
[C---:B------:R-:W-:Y:S01]  /*61b0*/  HMMA.16816.F32.BF16 R8, R192.reuse, R174, R8 ;  /* 0x000000aec008723c */ /* 0x040fe20000041808 */
[----:B------:R-:W2:Y:S07]  /*61c0*/  LDSM.16.M88.4 R172, [R242] ;  /* 0x00000000f2ac783b */ /* 0x000eae0000000200 */
[C---:B-1----:R-:W-:Y:S08]  /*61d0*/  HMMA.16816.F32.BF16 R12, R192.reuse, R168, R12 ;  /* 0x000000a8c00c723c */ /* 0x042ff0000004180c */
[C---:B------:R-:W-:Y:S01]  /*61e0*/  HMMA.16816.F32.BF16 R16, R192.reuse, R170, R16 ;  /* 0x000000aac010723c */ /* 0x040fe20000041810 */
[----:B------:R-:W1:Y:S07]  /*61f0*/  LDSM.16.M88.4 R168, [R251+0x15880] ;  /* 0x01588000fba8783b */ /* 0x000e6e0000000200 */
[C---:B--2---:R-:W-:Y:S08]  /*6200*/  HMMA.16816.F32.BF16 R20, R192.reuse, R172, R20 ;  /* 0x000000acc014723c */ /* 0x044ff00000041814 */
[----:B------:R-:W-:Y:S01]  /*6210*/  HMMA.16816.F32.BF16 R24, R192, R174, R24 ;  /* 0x000000aec018723c */ /* 0x000fe20000041818 */
[----:B------:R-:W2:Y:S07]  /*6220*/  LDSM.16.M88.4 R172, [R251+0x16080] ;  /* 0x01608000fbac783b */ /* 0x000eae0000000200 */
[C---:B-1----:R-:W-:Y:S08]  /*6230*/  HMMA.16816.F32.BF16 R4, R196.reuse, R168, R4 ;  /* 0x000000a8c404723c */ /* 0x042ff00000041804 */
[C---:B------:R-:W-:Y:S01]  /*6240*/  HMMA.16816.F32.BF16 R8, R196.reuse, R170, R8 ;  /* 0x000000aac408723c */ /* 0x040fe20000041808 */
[----:B------:R-:W1:Y:S07]  /*6250*/  LDSM.16.M88.4 R168, [R251+0x16880] ;  /* 0x01688000fba8783b */ /* 0x000e6e0000000200 */
[C---:B--2---:R-:W-:Y:S08]  /*6260*/  HMMA.16816.F32.BF16 R12, R196.reuse, R172, R12 ;  /* 0x000000acc40c723c */ /* 0x044ff0000004180c */
[C---:B------:R-:W-:Y:S01]  /*6270*/  HMMA.16816.F32.BF16 R16, R196.reuse, R174, R16 ;  /* 0x000000aec410723c */ /* 0x040fe20000041810 */
[----:B------:R-:W2:Y:S07]  /*6280*/  LDSM.16.M88.4 R172, [R245+0x1800] ;  /* 0x00180000f5ac783b */ /* 0x000eae0000000200 */
[C---:B-1----:R-:W-:Y:S08]  /*6290*/  HMMA.16816.F32.BF16 R20, R196.reuse, R168, R20 ;  /* 0x000000a8c414723c */ /* 0x042ff00000041814 */
[----:B------:R-:W-:Y:S01]  /*62a0*/  HMMA.16816.F32.BF16 R24, R196, R170, R24 ;  /* 0x000000aac418723c */ /* 0x000fe20000041818 */
[----:B------:R-:W1:Y:S07]  /*62b0*/  LDSM.16.M88.4 R168, [R245+0x2000] ;  /* 0x00200000f5a8783b */ /* 0x000e6e0000000200 */
[C---:B--2---:R-:W-:Y:S08]  /*62c0*/  HMMA.16816.F32.BF16 R4, R200.reuse, R172, R4 ;  /* 0x000000acc804723c */ /* 0x044ff00000041804 */
[C---:B------:R-:W-:Y:S01]  /*62d0*/  HMMA.16816.F32.BF16 R8, R200.reuse, R174, R8 ;  /* 0x000000aec808723c */ /* 0x040fe20000041808 */
[----:B------:R-:W2:Y:S07]  /*62e0*/  LDSM.16.M88.4 R172, [R245+0x2800] ;  /* 0x00280000f5ac783b */ /* 0x000eae0000000200 */
        /* <DEDUP_REMOVED lines=70> */
[C---:B------:R-:W-:Y:S11]  /*6750*/  HMMA.16816.F32.BF16 R8, R232.reuse, R174, R8 ;  /* 0x000000aee808723c */ /* 0x040ff60000041808 */
[----:B------:R-:W-:Y:S05]  /*6760*/  @!UPT UIADD3 URZ, URZ, URZ, URZ ;  /* 0x0000003f3f3ff290 */ /* 0x000fea000fffe03f */
[----:B------:R-:W-:Y:S02]  /*6770*/  FMUL.FTZ R6, R6, c[0x0][0x320] ;  /* 0x0000c80006067a20 */ /* 0x000fe40000410000 */
[----:B------:R-:W-:Y:S02]  /*6780*/  FMUL.FTZ R7, R7, c[0x0][0x320] ;  /* 0x0000c80007077a20 */ /* 0x000fe40000410000 */
[----:B------:R-:W2:Y:S01]  /*6790*/  MUFU.TANH R158, R6 ;  /* 0x00000006009e7308 */ /* 0x000ea20000002400 */
[----:B------:R-:W-:Y:S02]  /*67a0*/  FMUL.FTZ R0, R4, c[0x0][0x320] ;  /* 0x0000c80004007a20 */ /* 0x000fe40000410000 */
[----:B------:R-:W-:Y:S02]  /*67b0*/  FMUL.FTZ R2, R5, c[0x0][0x320] ;  /* 0x0000c80005027a20 */ /* 0x000fe40000410000 */
[----:B------:R-:W-:Y:S01]  /*67c0*/  FMUL.FTZ R9, R9, c[0x0][0x320] ;  /* 0x0000c80009097a20 */ /* 0x000fe20000410000 */
[C---:B-1----:R-:W-:Y:S03]  /*67d0*/  HMMA.16816.F32.BF16 R12, R232.reuse, R168, R12 ;  /* 0x000000a8e80c723c */ /* 0x042fe6000004180c */
[----:B------:R-:W-:Y:S01]  /*67e0*/  FMUL.FTZ R11, R11, c[0x0][0x320] ;  /* 0x0000c8000b0b7a20 */ /* 0x000fe20000410000 */
[----:B------:R1:W3:Y:S01]  /*67f0*/  MUFU.TANH R157, R7 ;  /* 0x00000007009d7308 */ /* 0x0002e20000002400 */
[----:B------:R-:W-:Y:S02]  /*6800*/  FMUL.FTZ R8, R8, c[0x0][0x320] ;  /* 0x0000c80008087a20 */ /* 0x000fe40000410000 */
[----:B------:R-:W-:Y:S01]  /*6810*/  FMUL.FTZ R10, R10, c[0x0][0x320] ;  /* 0x0000c8000a0a7a20 */ /* 0x000fe20000410000 */
[C---:B------:R-:W-:Y:S06]  /*6820*/  HMMA.16816.F32.BF16 R16, R232.reuse, R170, R16 ;  /* 0x000000aae810723c */ /* 0x040fec0000041810 */
[----:B------:R4:W2:Y:S10]  /*6830*/  MUFU.TANH R159, R9 ;  /* 0x00000009009f7308 */ /* 0x0008b40000002400 */
[----:B------:R5:W2:Y:S01]  /*6840*/  MUFU.TANH R169, R11 ;  /* 0x0000000b00a97308 */ /* 0x000aa20000002400 */
[----:B------:R-:W-:Y:S01]  /*6850*/  FMUL.FTZ R13, R13, c[0x0][0x320] ;  /* 0x0000c8000d0d7a20 */ /* 0x000fe20000410000 */
[----:B-1----:R-:W1:Y:S01]  /*6860*/  LDSM.16.M88.4 R4, [R245+0x5800] ;  /* 0x00580000f504783b */ /* 0x002e620000000200 */
[----:B------:R-:W-:Y:S05]  /*6870*/  DEPBAR.LE SB0, 0x0 ;  /* 0x000080000000791a */ /* 0x000fea0000000000 */
[----:B------:R-:W-:Y:S02]  /*6880*/  FMUL.FTZ R18, R18, c[0x0][0x320] ;  /* 0x0000c80012127a20 */ /* 0x000fe40000410000 */
[----:B------:R-:W1:Y:S01]  /*6890*/  MUFU.TANH R0, R0 ;  /* 0x0000000000007308 */ /* 0x000e620000002400 */
[----:B------:R-:W-:Y:S01]  /*68a0*/  FMUL.FTZ R19, R19, c[0x0][0x320] ;  /* 0x0000c80013137a20 */ /* 0x000fe20000410000 */
[----:B------:R-:W-:Y:S01]  /*68b0*/  BAR.SYNC.DEFER_BLOCKING 0x0 ;  /* 0x0000000000007b1d */ /* 0x000fe20000010000 */
[----:B----4-:R-:W-:Y:S02]  /*68c0*/  FMUL.FTZ R9, R15, c[0x0][0x320] ;  /* 0x0000c8000f097a20 */ /* 0x010fe40000410000 */
[----:B------:R-:W-:Y:S05]  /*68d0*/  FMUL.FTZ R15, R17, c[0x0][0x320] ;  /* 0x0000c800110f7a20 */ /* 0x000fea0000410000 */
[----:B------:R-:W4:Y:S01]  /*68e0*/  MUFU.TANH R2, R2 ;  /* 0x0000000200027308 */ /* 0x000f220000002400 */
[----:B-----5:R-:W-:Y:S02]  /*68f0*/  FMUL.FTZ R11, R12, c[0x0][0x320] ;  /* 0x0000c8000c0b7a20 */ /* 0x020fe40000410000 */
[----:B------:R-:W-:Y:S02]  /*6900*/  FMUL.FTZ R12, R14, c[0x0][0x320] ;  /* 0x0000c8000e0c7a20 */ /* 0x000fe40000410000 */
[----:B------:R-:W-:Y:S05]  /*6910*/  FMUL.FTZ R14, R16, c[0x0][0x320] ;  /* 0x0000c800100e7a20 */ /* 0x000fea0000410000 */
[----:B------:R-:W2:Y:S10]  /*6920*/  MUFU.TANH R8, R8 ;  /* 0x0000000800087308 */ /* 0x000eb40000002400 */
[----:B------:R-:W2:Y:S01]  /*6930*/  MUFU.TANH R10, R10 ;  /* 0x0000000a000a7308 */ /* 0x000ea20000002400 */
[C---:B-1----:R-:W-:Y:S09]  /*6940*/  HMMA.16816.F32.BF16 R20, R232.reuse, R4, R20 ;  /* 0x00000004e814723c */ /* 0x042ff20000041814 */
[----:B------:R-:W1:Y:S01]  /*6950*/  MUFU.TANH R11, R11 ;  /* 0x0000000b000b7308 */ /* 0x000e620000002400 */
[----:B------:R-:W-:Y:S09]  /*6960*/  HMMA.16816.F32.BF16 R24, R232, R6, R24 ;  /* 0x00000006e818723c */ /* 0x000ff20000041818 */
[----:B------:R-:W1:Y:S05]  /*6970*/  MUFU.TANH R13, R13 ;  /* 0x0000000d000d7308 */ /* 0x000e6a0000002400 */
[----:B------:R-:W-:Y:S05]  /*6980*/  FMUL.FTZ R5, R22, c[0x0][0x320] ;  /* 0x0000c80016057a20 */ /* 0x000fea0000410000 */
[----:B------:R-:W1:Y:S01]  /*6990*/  MUFU.TANH R12, R12 ;  /* 0x0000000c000c7308 */ /* 0x000e620000002400 */
[----:B------:R-:W-:Y:S02]  /*69a0*/  FMUL.FTZ R4, R23, c[0x0][0x320] ;  /* 0x0000c80017047a20 */ /* 0x000fe40000410000 */
[----:B------:R-:W-:Y:S02]  /*69b0*/  FMUL.FTZ R20, R20, c[0x0][0x320] ;  /* 0x0000c80014147a20 */ /* 0x000fe40000410000 */
[----:B------:R-:W-:Y:S02]  /*69c0*/  FMUL.FTZ R21, R21, c[0x0][0x320] ;  /* 0x0000c80015157a20 */ /* 0x000fe40000410000 */
[----:B------:R-:W-:Y:S02]  /*69d0*/  FMUL.FTZ R17, R25, c[0x0][0x320] ;  /* 0x0000c80019117a20 */ /* 0x000fe40000410000 */
[----:B------:R-:W-:Y:S01]  /*69e0*/  FMUL.FTZ R7, R26, c[0x0][0x320] ;  /* 0x0000c8001a077a20 */ /* 0x000fe20000410000 */
[----:B------:R-:W1:Y:S01]  /*69f0*/  MUFU.TANH R9, R9 ;  /* 0x0000000900097308 */ /* 0x000e620000002400 */
[----:B------:R-:W-:Y:S02]  /*6a00*/  FMUL.FTZ R6, R27, c[0x0][0x320] ;  /* 0x0000c8001b067a20 */ /* 0x000fe40000410000 */
[----:B------:R-:W-:Y:S07]  /*6a10*/  FMUL.FTZ R24, R24, c[0x0][0x320] ;  /* 0x0000c80018187a20 */ /* 0x000fee0000410000 */
[----:B------:R-:W1:Y:S10]  /*6a20*/  MUFU.TANH R14, R14 ;  /* 0x0000000e000e7308 */ /* 0x000e740000002400 */
[----:B------:R-:W1:Y:S10]  /*6a30*/  MUFU.TANH R15, R15 ;  /* 0x0000000f000f7308 */ /* 0x000e740000002400 */
[----:B------:R1:W1:Y:S10]  /*6a40*/  MUFU.TANH R178, R18 ;  /* 0x0000001200b27308 */ /* 0x0002740000002400 */
[----:B------:R1:W1:Y:S10]  /*6a50*/  MUFU.TANH R176, R19 ;  /* 0x0000001300b07308 */ /* 0x0002740000002400 */
[----:B------:R1:W1:Y:S10]  /*6a60*/  MUFU.TANH R175, R20 ;  /* 0x0000001400af7308 */ /* 0x0002740000002400 */
[----:B------:R1:W1:Y:S10]  /*6a70*/  MUFU.TANH R174, R21 ;  /* 0x0000001500ae7308 */ /* 0x0002740000002400 */
[----:B------:R-:W1:Y:S10]  /*6a80*/  MUFU.TANH R5, R5 ;  /* 0x0000000500057308 */ /* 0x000e740000002400 */
[----:B------:R-:W1:Y:S10]  /*6a90*/  MUFU.TANH R4, R4 ;  /* 0x0000000400047308 */ /* 0x000e740000002400 */
[----:B------:R1:W1:Y:S10]  /*6aa0*/  MUFU.TANH R173, R24 ;  /* 0x0000001800ad7308 */ /* 0x0002740000002400 */
[----:B------:R-:W1:Y:S10]  /*6ab0*/  MUFU.TANH R17, R17 ;  /* 0x0000001100117308 */ /* 0x000e740000002400 */
[----:B------:R-:W1:Y:S10]  /*6ac0*/  MUFU.TANH R7, R7 ;  /* 0x0000000700077308 */ /* 0x000e740000002400 */
[----:B------:R-:W1:Y:S01]  /*6ad0*/  MUFU.TANH R6, R6 ;  /* 0x0000000600067308 */ /* 0x000e620000002400 */
[----:B------:R-:W-:-:S05]  /*6ae0*/  @P0 BRA `(.L_x_189) ;  /* 0x0000050000000947 */ /* 0x000fca0003800000 */
[----:B--234-:R-:W2:Y:S01]  /*6af0*/  LDL R177, [R1+0x20] ;  /* 0x0000200001b17983 */ /* 0x01cea20000100800 */
[----:B------:R-:W-:Y:S01]  /*6b00*/  IMAD.MOV.U32 R179, RZ, RZ, c[0x0][0x2b8] ;  /* 0x0000ae00ffb37624 */ /* 0x000fe200078e00ff */
[----:B------:R-:W-:Y:S01]  /*6b10*/  UIMAD UR23, UR5, 0x30, UR12 ;  /* 0x00000030051778a4 */ /* 0x000fe2000f8e020c */
[----:B------:R-:W-:Y:S01]  /*6b20*/  IMAD.MOV.U32 R23, RZ, RZ, RZ ;  /* 0x000000ffff177224 */ /* 0x000fe200078e00ff */
[----:B------:R-:W3:Y:S02]  /*6b30*/  LDL R22, [R1+0x24] ;  /* 0x0000240001167983 */ /* 0x000ee40000100800 */
[----:B------:R-:W-:Y:S02]  /*6b40*/  ISETP.NE.AND P1, PT, R179, 0x1, PT ;  /* 0x00000001b300780c */ /* 0x000fe40003f25270 */
[----:B-1----:R-:W4:Y:S01]  /*6b50*/  LDL R24, [R1+0x4c] ;  /* 0x00004c0001187983 */ /* 0x002f220000100800 */
[----:B------:R-:W-:Y:S03]  /*6b60*/  IMAD.U32 R16, RZ, RZ, UR23 ;  /* 0x00000017ff107e24 */ /* 0x000fe6000f8e00ff */
[----:B------:R-:W5:Y:S04]  /*6b70*/  LDL R170, [R1+0x48] ;  /* 0x0000480001aa7983 */ /* 0x000f680000100800 */
[----:B------:R-:W4:Y:S04]  /*6b80*/  LDL R171, [R1+0x54] ;  /* 0x0000540001ab7983 */ /* 0x000f280000100800 */
[----:B------:R-:W4:Y:S04]  /*6b90*/  LDL R168, [R1+0x50] ;  /* 0x0000500001a87983 */ /* 0x000f280000100800 */
[----:B------:R-:W4:Y:S04]  /*6ba0*/  LDL R172, [R1+0x5c] ;  /* 0x00005c0001ac7983 */ /* 0x000f280000100800 */
[----:B------:R-:W4:Y:S01]  /*6bb0*/  LDL R179, [R1+0x58] ;  /* 0x0000580001b37983 */ /* 0x000f220000100800 */
[----:B--2---:R-:W-:Y:S03]  /*6bc0*/  IADD3 R16, R16, -0x30, R177 ;  /* 0xffffffd010107810 */ /* 0x004fe60007ffe0b1 */
[----:B------:R-:W2:Y:S01]  /*6bd0*/  LDL R177, [R1+0x1c] ;  /* 0x00001c0001b17983 */ /* 0x000ea20000100800 */
[----:B---3--:R-:W-:Y:S01]  /*6be0*/  ISETP.GE.AND P2, PT, R22, c[0x0][0x1d4], PT ;  /* 0x0000750016007a0c */ /* 0x008fe20003f46270 */
        /* <DEDUP_REMOVED lines=9> */
[----:B------:R1:W-:Y:S01]  /*6c80*/  STL [R1+0xc], R25 ;  /* 0x00000c1901007387 */ /* 0x0003e20000100800 */
[----:B------:R-:W-:Y:S03]  /*6c90*/  SHF.R.S32.HI R16, RZ, 0x1f, R25 ;  /* 0x0000001fff107819 */ /* 0x000fe60000011419 */
[----:B------:R3:W2:Y:S02]  /*6ca0*/  @!P3 LDG.E R23, [R20.64] ;  /* 0x000000121417b981 */ /* 0x0006a4000c1e1900 */
[----:B------:R-:W-:Y:S04]  /*6cb0*/  IMAD R16, R16, c[0x0][0x1e0], RZ ;  /* 0x0000780010107a24 */ /* 0x000fe800078e02ff */
[C---:B------:R-:W-:Y:S02]  /*6cc0*/  IMAD R16, R25.reuse, c[0x0][0x1e4], R16 ;  /* 0x0000790019107a24 */ /* 0x040fe400078e0210 */
[----:B---3--:R-:W-:Y:S02]  /*6cd0*/  IMAD.WIDE.U32 R20, R25, c[0x0][0x1e0], RZ ;  /* 0x0000780019147a25 */ /* 0x008fe400078e00ff */
[----:B-1----:R-:W1:Y:S02]  /*6ce0*/  S2R R25, SR_TID.X ;  /* 0x0000000000197919 */ /* 0x002e640000002100 */
[----:B------:R-:W-:Y:S02]  /*6cf0*/  IMAD.IADD R21, R21, 0x1, R16 ;  /* 0x0000000115157824 */ /* 0x000fe400078e0210 */
[----:B--2---:R1:W-:Y:S01]  /*6d00*/  STL [R1+0x8], R23 ;  /* 0x0000081701007387 */ /* 0x0043e20000100800 */
[----:B------:R-:W-:Y:S01]  /*6d10*/  SHF.R.S32.HI R16, RZ, 0x1f, R23 ;  /* 0x0000001fff107819 */ /* 0x000fe20000011417 */
[C---:B------:R-:W-:Y:S02]  /*6d20*/  IMAD.WIDE.U32 R20, R23.reuse, c[0x0][0x1f0], R20 ;  /* 0x00007c0017147a25 */ /* 0x040fe400078e0014 */
[----:B------:R-:W2:Y:S02]  /*6d30*/  LDL R26, [R1+0x10] ;  /* 0x00001000011a7983 */ /* 0x000ea40000100800 */
[----:B------:R-:W-:Y:S01]  /*6d40*/  IMAD R16, R16, c[0x0][0x1f0], RZ ;  /* 0x00007c0010107a24 */ /* 0x000fe200078e02ff */
[----:B------:R-:W-:Y:S01]  /*6d50*/  IADD3 R19, P0, R20, UR20, RZ ;  /* 0x0000001414137c10 */ /* 0x000fe2000ff1e0ff */
[----:B------:R-:W3:Y:S02]  /*6d60*/  LDL R27, [R1+0x28] ;  /* 0x00002800011b7983 */ /* 0x000ee40000100800 */
[----:B------:R-:W-:Y:S05]  /*6d70*/  IMAD R16, R23, c[0x0][0x1f4], R16 ;  /* 0x00007d0017107a24 */ /* 0x000fea00078e0210 */
[----:B------:R-:W-:Y:S02]  /*6d80*/  IADD3.X R16, R21, UR8, R16, P0, !PT ;  /* 0x0000000815107c10 */ /* 0x000fe400087fe410 */
[C---:B------:R-:W-:Y:S04]  /*6d90*/  LEA R18, P0, R19.reuse, c[0x0][0x1c8], 0x1 ;  /* 0x0000720013127a11 */ /* 0x040fe800078008ff */
[----:B------:R-:W-:Y:S01]  /*6da0*/  LEA.HI.X R16, R19, c[0x0][0x1cc], R16, 0x1, P0 ;  /* 0x0000730013107a11 */ /* 0x000fe200000f0c10 */
[----:B------:R-:W4:Y:S01]  /*6db0*/  SHFL.IDX PT, R20, R18, RZ, 0x181f ;  /* 0x00181fff12147589 */ /* 0x000f2200000e0000 */
[----:B-1----:R-:W-:Y:S03]  /*6dc0*/  SHF.R.S32.HI R23, RZ, 0x1f, R25 ;  /* 0x0000001fff177819 */ /* 0x002fe60000011419 */
[----:B------:R-:W5:Y:S01]  /*6dd0*/  SHFL.IDX PT, R21, R16, RZ, 0x181f ;  /* 0x00181fff10157589 */ /* 0x000f6200000e0000 */
[----:B------:R-:W-:Y:S03]  /*6de0*/  LEA.HI R23, R23, R25, RZ, 0x3 ;  /* 0x0000001917177211 */ /* 0x000fe600078f18ff */
[----:B------:R-:W1:Y:S01]  /*6df0*/  SHFL.IDX PT, R18, R18, 0x1, 0x181f ;  /* 0x00381f0012127f89 */ /* 0x000e6200000e0000 */
[----:B------:R-:W-:Y:S03]  /*6e00*/  SHF.R.S32.HI R23, RZ, 0x3, R23 ;  /* 0x00000003ff177819 */ /* 0x000fe60000011417 */
[----:B------:R-:W1:Y:S01]  /*6e10*/  SHFL.IDX PT, R16, R16, 0x1, 0x181f ;  /* 0x00381f0010107f89 */ /* 0x000e6200000e0000 */
[----:B------:R-:W-:Y:S04]  /*6e20*/  IADD3 R19, -R23, 0x30, RZ ;  /* 0x0000003017137810 */ /* 0x000fe80007ffe1ff */
[----:B------:R-:W-:Y:S11]  /*6e30*/  ISETP.GE.AND P0, PT, R19, 0x1, PT ;  /* 0x000000011300780c */ /* 0x000ff60003f06270 */
[----:B------:R-:W-:Y:S02]  /*6e40*/  @!UPT UIADD3 URZ, URZ, URZ, URZ ;  /* 0x0000003f3f3ff290 */ /* 0x000fe4000fffe03f */
[C---:B----4-:R-:W-:Y:S05]  /*6e50*/  @P0 IADD3 R22, P1, R20.reuse, R24, RZ ;  /* 0x0000001814160210 */ /* 0x050fea0007f3e0ff */
[C---:B-----5:R-:W-:Y:S05]  /*6e60*/  @P0 IMAD.X R23, R21.reuse, 0x1, R170, P1 ;  /* 0x0000000115170824 */ /* 0x060fea00008e06aa */
[----:B------:R4:W-:Y:S02]  /*6e70*/  @P0 LDGSTS.E.BYPASS.LTC128B.128 [R177+0x14080], [R22.64], !P2 ;  /* 0x1408000016b10fae */ /* 0x0009e4000d101d52 */
[C---:B----4-:R-:W-:Y:S05]  /*6e80*/  @P0 IADD3 R22, P1, R20.reuse, R171, RZ ;  /* 0x000000ab14160210 */ /* 0x050fea0007f3e0ff */
[C---:B------:R-:W-:Y:S05]  /*6e90*/  @P0 IMAD.X R23, R21.reuse, 0x1, R168, P1 ;  /* 0x0000000115170824 */ /* 0x040fea00008e06a8 */
[----:B------:R4:W-:Y:S02]  /*6ea0*/  @P0 LDGSTS.E.BYPASS.LTC128B.128 [R177+0x15880], [R22.64], !P6 ;  /* 0x1588000016b10fae */ /* 0x0009e4000f101d52 */
[----:B----4-:R-:W-:Y:S05]  /*6eb0*/  @P0 IADD3 R22, P1, R20, R172, RZ ;  /* 0x000000ac14160210 */ /* 0x010fea0007f3e0ff */
[----:B------:R-:W-:Y:S05]  /*6ec0*/  @P0 IMAD.X R23, R21, 0x1, R179, P1 ;  /* 0x0000000115170824 */ /* 0x000fea00008e06b3 */
[----:B------:R4:W-:Y:S01]  /*6ed0*/  @P0 LDGSTS.E.BYPASS.LTC128B.128 [R177+0x17080], [R22.64], !P5 ;  /* 0x1708000016b10fae */ /* 0x0009e2000e901d52 */
[C---:B--2---:R-:W-:Y:S04]  /*6ee0*/  @P0 LEA R20, P1, R26.reuse, R20, 0x1 ;  /* 0x000000141a140211 */ /* 0x044fe800078208ff */
[----:B---3--:R-:W-:Y:S05]  /*6ef0*/  @P0 LEA.HI.X R21, R26, R21, R27, 0x1, P1 ;  /* 0x000000151a150211 */ /* 0x008fea00008f0c1b */
[----:B------:R2:W-:Y:S01]  /*6f00*/  @P0 LDGSTS.E.BYPASS.LTC128B.128 [R177+0x18880], [R20.64], !P4 ;  /* 0x1888000014b10fae */ /* 0x0005e2000e101d52 */
[----:B------:R-:W-:Y:S11]  /*6f10*/  ISETP.GE.AND P0, PT, R19, 0x21, PT ;  /* 0x000000211300780c */ /* 0x000ff60003f06270 */
[----:B------:R-:W-:Y:S02]  /*6f20*/  @!UPT UIADD3 URZ, URZ, URZ, URZ ;  /* 0x0000003f3f3ff290 */ /* 0x000fe4000fffe03f */
[----:B-1----:R-:W-:Y:S05]  /*6f30*/  @P0 IADD3 R24, P1, R18, R24, RZ ;  /* 0x0000001812180210 */ /* 0x002fea0007f3e0ff */
[----:B------:R-:W-:Y:S05]  /*6f40*/  @P0 IMAD.X R25, R16, 0x1, R170, P1 ;  /* 0x0000000110190824 */ /* 0x000fea00008e06aa */
[----:B------:R4:W-:Y:S01]  /*6f50*/  @P0 LDGSTS.E.BYPASS.LTC128B.128 [R177+0x15080], [R24.64], !P2 ;  /* 0x1508000018b10fae */ /* 0x0009e2000d101d52 */
[----:B--2---:R-:W-:Y:S05]  /*6f60*/  @P0 IADD3 R20, P1, R18, R171, RZ ;  /* 0x000000ab12140210 */ /* 0x004fea0007f3e0ff */
[----:B------:R-:W-:Y:S05]  /*6f70*/  @P0 IMAD.X R21, R16, 0x1, R168, P1 ;  /* 0x0000000110150824 */ /* 0x000fea00008e06a8 */
[----:B------:R1:W-:Y:S02]  /*6f80*/  @P0 LDGSTS.E.BYPASS.LTC128B.128 [R177+0x16880], [R20.64], !P6 ;  /* 0x1688000014b10fae */ /* 0x0003e4000f101d52 */
[----:B-1----:R-:W-:Y:S05]  /*6f90*/  @P0 IADD3 R20, P1, R18, R172, RZ ;  /* 0x000000ac12140210 */ /* 0x002fea0007f3e0ff */
[----:B------:R-:W-:Y:S01]  /*6fa0*/  @P0 IMAD.X R21, R16, 0x1, R179, P1 ;  /* 0x0000000110150824 */ /* 0x000fe200008e06b3 */
[C---:B------:R-:W-:Y:S04]  /*6fb0*/  @P0 LEA R18, P1, R26.reuse, R18, 0x1 ;  /* 0x000000121a120211 */ /* 0x040fe800078208ff */
[----:B------:R4:W-:Y:S01]  /*6fc0*/  @P0 LDGSTS.E.BYPASS.LTC128B.128 [R177+0x18080], [R20.64], !P5 ;  /* 0x1808000014b10fae */ /* 0x0009e2000e901d52 */
[----:B------:R-:W-:Y:S05]  /*6fd0*/  @P0 LEA.HI.X R19, R26, R16, R27, 0x1, P1 ;  /* 0x000000101a130211 */ /* 0x000fea00008f0c1b */
[----:B------:R4:W-:Y:S03]  /*6fe0*/  @P0 LDGSTS.E.BYPASS.LTC128B.128 [R177+0x19880], [R18.64], !P4 ;  /* 0x1988000012b10fae */ /* 0x0009e6000e101d52 */
.L_x_189:
[----:B-1234-:R-:W2:Y:S01]  /*6ff0*/  LDL R18, [R1+0x34] ;  /* 0x0000340001127983 */ /* 0x01eea20000100800 */
[----:B------:R-:W-:Y:S02]  /*7000*/  UISETP.NE.AND UP1, UPT, UR14, URZ, UPT ;  /* 0x0000003f0e00728c */ /* 0x000fe4000bf25270 */
[----:B------:R-:W-:Y:S01]  /*7010*/  UIMAD UR23, UR5, -0x30, URZ ;  /* 0xffffffd0051778a4 */ /* 0x000fe2000f8e023f */
[----:B------:R-:W3:Y:S01]  /*7020*/  LDL R26, [R1+0x38] ;  /* 0x00003800011a7983 */ /* 0x000ee20000100800 */
[----:B------:R-:W-:Y:S02]  /*7030*/  UISETP.NE.AND UP0, UPT, UR13, URZ, UPT ;  /* 0x0000003f0d00728c */ /* 0x000fe4000bf05270 */
[----:B------:R-:W-:Y:S01]  /*7040*/  PLOP3.LUT P0, PT, PT, PT, UP1, 0x80, 0x0 ;  /* 0x000000000000781c */ /* 0x000fe20003f0f018 */
[----:B------:R-:W0:Y:S11]  /*7050*/  LDGDEPBAR ;  /* 0x00000000000079af */ /* 0x000e360000000000 */
[----:B------:R-:W-:Y:S01]  /*7060*/  @!UPT UIADD3 URZ, URZ, URZ, URZ ;  /* 0x0000003f3f3ff290 */ /* 0x000fe2000fffe03f */
[----:B--2---:R-:W-:Y:S01]  /*7070*/  @P0 IMAD.HI.U32 R16, R18, c[0x0][0x2c8], RZ ;  /* 0x0000b20012100a27 */ /* 0x004fe200078e00ff */
[----:B------:R-:W-:Y:S03]  /*7080*/  PLOP3.LUT P0, PT, PT, PT, UP1, 0x80, 0x0 ;  /* 0x000000000000781c */ /* 0x000fe60003f0f018 */
[----:B------:R-:W-:Y:S02]  /*7090*/  IMAD.MOV.U32 R23, RZ, RZ, R18 ;  /* 0x000000ffff177224 */ /* 0x000fe400078e0012 */
[----:B------:R-:W-:Y:S05]  /*70a0*/  IMAD.U32 R18, RZ, RZ, UR23 ;  /* 0x00000017ff127e24 */ /* 0x000fea000f8e00ff */
[----:B---3--:R-:W-:Y:S03]  /*70b0*/  IADD3 R18, -R26, 0x1, R18 ;  /* 0x000000011a127810 */ /* 0x008fe60007ffe112 */
[----:B------:R-:W-:Y:S01]  /*70c0*/  @P0 SHF.R.U32.HI R23, RZ, c[0x0][0x2cc], R16 ;  /* 0x0000b300ff170a19 */ /* 0x000fe20000011610 */
[----:B------:R-:W-:Y:S01]  /*70d0*/  IMAD.U32 R16, RZ, RZ, UR28 ;  /* 0x0000001cff107e24 */ /* 0x000fe2000f8e00ff */
[----:B------:R-:W-:Y:S03]  /*70e0*/  PLOP3.LUT P0, PT, PT, PT, UP0, 0x40, 0x0 ;  /* 0x000000000000781c */ /* 0x000fe60003f0e808 */
[----:B------:R-:W1:Y:S01]  /*70f0*/  SHFL.IDX PT, R19, R23, RZ, 0x1c1f ;  /* 0x001c1fff17137589 */ /* 0x000e6200000e0000 */
[----:B------:R-:W-:Y:S05]  /*7100*/  IMAD R16, R16, c[0x0][0x1d0], R18 ;  /* 0x0000740010107a24 */ /* 0x000fea00078e0212 */
[----:B------:R-:W-:Y:S04]  /*7110*/  IADD3 R16, R16, -c[0x0][0x168], RZ ;  /* 0x80005a0010107a10 */ /* 0x000fe80007ffe0ff */
[C---:B------:R-:W-:Y:S02]  /*7120*/  IADD3 R22, R16.reuse, c[0x0][0x328], RZ ;  /* 0x0000ca0010167a10 */ /* 0x040fe40007ffe0ff */
[----:B------:R-:W-:Y:S03]  /*7130*/  IADD3 R16, R16, UR22, RZ ;  /* 0x0000001610107c10 */ /* 0x000fe6000fffe0ff */
[----:B-1----:R-:W-:Y:S02]  /*7140*/  IMAD.IADD R25, R22, 0x1, R19 ;  /* 0x0000000116197824 */ /* 0x002fe400078e0213 */
[----:B------:R-:W-:Y:S01]  /*7150*/  IMAD.IADD R24, R19, 0x1, R16 ;  /* 0x0000000113187824 */ /* 0x000fe200078e0210 */
[----:B------:R-:W-:-:S05]  /*7160*/  @P0 BRA `(.L_x_190) ;  /* 0x000001a000000947 */ /* 0x000fca0003800000 */
[----:B------:R-:W-:Y:S01]  /*7170*/  MOV R18, UR28 ;  /* 0x0000001c00127c02 */ /* 0x000fe20008000f00 */
[----:B------:R-:W-:Y:S04]  /*7180*/  BSSY B0, `(.L_x_191) ;  /* 0x0000013000007945 */ /* 0x000fe80003800000 */
[----:B------:R-:W-:Y:S05]  /*7190*/  IMAD R19, R18, c[0x0][0x1d0], R19 ;  /* 0x0000740012137a24 */ /* 0x000fea00078e0213 */
[----:B------:R-:W-:Y:S04]  /*71a0*/  IADD3 R19, R19, -c[0x0][0x168], RZ ;  /* 0x80005a0013137a10 */ /* 0x000fe80007ffe0ff */
[----:B------:R-:W-:Y:S11]  /*71b0*/  ISETP.GT.AND P0, PT, R19, -0x1, PT ;  /* 0xffffffff1300780c */ /* 0x000ff60003f04270 */
[----:B------:R-:W-:Y:S02]  /*71c0*/  @!UPT UIADD3 URZ, URZ, URZ, URZ ;  /* 0x0000003f3f3ff290 */ /* 0x000fe4000fffe03f */
[----:B------:R-:W-:-:S05]  /*71d0*/  @P0 BRA `(.L_x_192) ;  /* 0x0000008000000947 */ /* 0x000fca0003800000 */
[----:B------:R-:W-:Y:S01]  /*71e0*/  LOP3.LUT R19, RZ, R19, RZ, 0x33, !PT ;  /* 0x00000013ff137212 */ /* 0x000fe200078e33ff */
[----:B------:R-:W-:Y:S05]  /*71f0*/  IMAD.MOV.U32 R18, RZ, RZ, 0x1 ;  /* 0x00000001ff127424 */ /* 0x000fea00078e00ff */
[----:B------:R-:W-:Y:S11]  /*7200*/  ISETP.NE.AND P0, PT, R18, c[0x0][0x32c], PT ;  /* 0x0000cb0012007a0c */ /* 0x000ff60003f05270 */
[----:B------:R-:W-:Y:S02]  /*7210*/  @!UPT UIADD3 URZ, URZ, URZ, URZ ;  /* 0x0000003f3f3ff290 */ /* 0x000fe4000fffe03f */
[----:B------:R-:W-:Y:S05]  /*7220*/  @P0 IMAD.HI.U32 R18, R19, c[0x0][0x330], RZ ;  /* 0x0000cc0013120a27 */ /* 0x000fea00078e00ff */
[----:B------:R-:W-:Y:S04]  /*7230*/  @P0 SHF.R.U32.HI R19, RZ, c[0x0][0x334], R18 ;  /* 0x0000cd00ff130a19 */ /* 0x000fe80000011612 */
[----:B------:R-:W-:Y:S01]  /*7240*/  LOP3.LUT R19, RZ, R19, RZ, 0x33, !PT ;  /* 0x00000013ff137212 */ /* 0x000fe200078e33ff */
[----:B------:R-:W-:-:S05]  /*7250*/  BRA `(.L_x_193) ;  /* 0x0000005000007947 */ /* 0x000fca0003800000 */
.L_x_192:
[----:B------:R-:W-:Y:S04]  /*7260*/  MOV R18, 0x1 ;  /* 0x0000000100127802 */ /* 0x000fe80000000f00 */
[----:B------:R-:W-:Y:S11]  /*7270*/  ISETP.NE.AND P0, PT, R18, c[0x0][0x32c], PT ;  /* 0x0000cb0012007a0c */ /* 0x000ff60003f05270 */
[----:B------:R-:W-:Y:S02]  /*7280*/  @!UPT UIADD3 URZ, URZ, URZ, URZ ;  /* 0x0000003f3f3ff290 */ /* 0x000fe4000fffe03f */
[----:B------:R-:W-:Y:S05]  /*7290*/  @P0 IMAD.HI.U32 R18, R19, c[0x0][0x330], RZ ;  /* 0x0000cc0013120a27 */ /* 0x000fea00078e00ff */
[----:B------:R-:W-:Y:S02]  /*72a0*/  @P0 SHF.R.U32.HI R19, RZ, c[0x0][0x334], R18 ;  /* 0x0000cd00ff130a19 */ /* 0x000fe40000011612 */
.L_x_193:
[----:B------:R-:W-:Y:S05]  /*72b0*/  BSYNC B0 ;  /* 0x0000000000007941 */ /* 0x000fea0003800000 */
.L_x_191:
[----:B------:R-:W-:Y:S05]  /*72c0*/  IADD3 R18, -R26, UR23, RZ ;  /* 0x000000171a127c10 */ /* 0x000fea000fffe1ff */
[----:B------:R-:W-:Y:S05]  /*72d0*/  IMAD R18, R19, c[0x0][0x32c], R18 ;  /* 0x0000cb0013127a24 */ /* 0x000fea00078e0212 */
[----:B------:R-:W-:Y:S02]  /*72e0*/  IMNMX R24, R24, R18, !PT ;  /* 0x0000001218187217 */ /* 0x000fe40007800200 */
[----:B------:R-:W-:Y:S04]  /*72f0*/  IADD3 R18, R18, c[0x0][0x32c], RZ ;  /* 0x0000cb0012127a10 */ /* 0x000fe80007ffe0ff */
[----:B------:R-:W-:Y:S02]  /*7300*/  IMNMX R25, R25, R18, PT ;  /* 0x0000001219197217 */ /* 0x000fe40003800200 */
.L_x_190:
[----:B------:R-:W-:Y:S02]  /*7310*/  UISETP.GE.AND UP0, UPT, UR23, 0x1, UPT ;  /* 0x000000011700788c */ /* 0x000fe4000bf06270 */
[----:B------:R-:W-:Y:S02]  /*7320*/  UISETP.GE.AND UP6, UPT, UR23, 0x12, UPT ;  /* 0x000000121700788c */ /* 0x000fe4000bfc6270 */
[----:B------:R-:W-:Y:S02]  /*7330*/  UP2UR UR31, UPR, URZ, 0x1 ;  /* 0x000000013f1f7883 */ /* 0x000fe40008000000 */
[----:B------:R-:W-:Y:S01]  /*7340*/  PLOP3.LUT P0, PT, PT, PT, UP0, 0x40, 0x0 ;  /* 0x000000000000781c */ /* 0x000fe20003f0e808 */
[----:B------:R-:W-:Y:S02]  /*7350*/  UISETP.GE.AND UP0, UPT, UR23, 0x2, UPT ;  /* 0x000000021700788c */ /* 0x000fe4000bf06270 */
[----:B------:R-:W-:Y:S01]  /*7360*/  UISETP.GE.AND UP5, UPT, UR23, 0x19, UPT ;  /* 0x000000191700788c */ /* 0x000fe2000bfa6270 */
[----:B------:R-:W-:Y:S01]  /*7370*/  ISETP.GT.AND P0, PT, R24, RZ, P0 ;  /* 0x000000ff1800720c */ /* 0x000fe20000704270 */
[----:B------:R-:W-:Y:S02]  /*7380*/  UP2UR UR30, UPR, URZ, 0x1 ;  /* 0x000000013f1e7883 */ /* 0x000fe40008000000 */
[----:B------:R-:W-:Y:S01]  /*7390*/  UISETP.GE.AND UP4, UPT, UR23, 0x1a, UPT ;  /* 0x0000001a1700788c */ /* 0x000fe2000bf86270 */
[C---:B------:R-:W-:Y:S01]  /*73a0*/  ISETP.LT.OR P0, PT, R25.reuse, 0x1, P0 ;  /* 0x000000011900780c */ /* 0x040fe20000701670 */
[----:B------:R-:W-:Y:S02]  /*73b0*/  UISETP.GE.AND UP3, UPT, UR23, 0x21, UPT ;  /* 0x000000211700788c */ /* 0x000fe4000bf66270 */
[----:B------:R-:W-:Y:S01]  /*73c0*/  UISETP.GE.AND UP2, UPT, UR23, 0x22, UPT ;  /* 0x000000221700788c */ /* 0x000fe2000bf46270 */
[----:B------:R-:W-:Y:S01]  /*73d0*/  FSEL R18, R0, -INF , !P0 ;  /* 0xff80000000127808 */ /* 0x000fe20004000000 */
[----:B------:R-:W-:Y:S01]  /*73e0*/  UISETP.GE.AND UP1, UPT, UR23, 0x29, UPT ;  /* 0x000000291700788c */ /* 0x000fe2000bf26270 */
[----:B------:R-:W-:Y:S01]  /*73f0*/  PLOP3.LUT P0, PT, PT, PT, UP0, 0x40, 0x0 ;  /* 0x000000000000781c */ /* 0x000fe20003f0e808 */
[----:B------:R-:W-:Y:S01]  /*7400*/  UISETP.GE.AND UP0, UPT, UR23, 0x9, UPT ;  /* 0x000000091700788c */ /* 0x000fe2000bf06270 */
[----:B------:R-:W1:Y:S01]  /*7410*/  SHFL.IDX PT, R0, R23, 0x1, 0x1c1f ;  /* 0x003c1f0017007f89 */ /* 0x000e6200000e0000 */
[----:B------:R-:W-:Y:S01]  /*7420*/  UP2UR UR32, UPR, URZ, 0x40 ;  /* 0x000000403f207883 */ /* 0x000fe20008000000 */
[----:B------:R-:W-:Y:S01]  /*7430*/  ISETP.GT.AND P0, PT, R24, 0x1, P0 ;  /* 0x000000011800780c */ /* 0x000fe20000704270 */
[----:B------:R-:W-:Y:S03]  /*7440*/  UP2UR UR29, UPR, URZ, 0x1 ;  /* 0x000000013f1d7883 */ /* 0x000fe60008000000 */
[C---:B------:R-:W-:Y:S04]  /*7450*/  ISETP.LT.OR P0, PT, R25.reuse, 0x2, P0 ;  /* 0x000000021900780c */ /* 0x040fe80000701670 */
[----:B------:R-:W-:Y:S02]  /*7460*/  FSEL R21, R2, -INF , !P0 ;  /* 0xff80000002157808 */ /* 0x000fe40004000000 */
[----:B------:R-:W-:Y:S01]  /*7470*/  PLOP3.LUT P0, PT, PT, PT, UP0, 0x40, 0x0 ;  /* 0x000000000000781c */ /* 0x000fe20003f0e808 */
[----:B------:R-:W-:Y:S03]  /*7480*/  UISETP.GE.AND UP0, UPT, UR23, 0xa, UPT ;  /* 0x0000000a1700788c */ /* 0x000fe6000bf06270 */
[----:B------:R-:W-:Y:S01]  /*7490*/  ISETP.GT.AND P0, PT, R24, 0x8, P0 ;  /* 0x000000081800780c */ /* 0x000fe20000704270 */
[----:B------:R-:W-:Y:S03]  /*74a0*/  UP2UR UR27, UPR, URZ, 0x1 ;  /* 0x000000013f1b7883 */ /* 0x000fe60008000000 */
[C---:B------:R-:W-:Y:S04]  /*74b0*/  ISETP.LT.OR P0, PT, R25.reuse, 0x9, P0 ;  /* 0x000000091900780c */ /* 0x040fe80000701670 */
[----:B------:R-:W-:Y:S01]  /*74c0*/  FSEL R8, R8, -INF , !P0 ;  /* 0xff80000008087808 */ /* 0x000fe20004000000 */
[--C-:B-1----:R-:W-:Y:S01]  /*74d0*/  IMAD.IADD R16, R16, 0x1, R0.reuse ;  /* 0x0000000110107824 */ /* 0x102fe200078e0200 */
[----:B------:R-:W-:Y:S01]  /*74e0*/  PLOP3.LUT P0, PT, PT, PT, UP0, 0x40, 0x0 ;  /* 0x000000000000781c */ /* 0x000fe20003f0e808 */
[----:B------:R-:W-:Y:S03]  /*74f0*/  UISETP.GE.AND UP0, UPT, UR23, 0x11, UPT ;  /* 0x000000111700788c */ /* 0x000fe6000bf06270 */
[C---:B------:R-:W-:Y:S01]  /*7500*/  ISETP.GT.AND P0, PT, R24.reuse, 0x9, P0 ;  /* 0x000000091800780c */ /* 0x040fe20000704270 */
[----:B------:R-:W-:Y:S03]  /*7510*/  UP2UR UR26, UPR, URZ, 0x1 ;  /* 0x000000013f1a7883 */ /* 0x000fe60008000000 */
[----:B------:R-:W-:Y:S04]  /*7520*/  ISETP.LT.OR P0, PT, R25, 0xa, P0 ;  /* 0x0000000a1900780c */ /* 0x000fe80000701670 */
[----:B------:R-:W-:Y:S02]  /*7530*/  FSEL R159, R159, -INF , !P0 ;  /* 0xff8000009f9f7808 */ /* 0x000fe40004000000 */
[----:B------:R-:W-:Y:S01]  /*7540*/  PLOP3.LUT P0, PT, PT, PT, UP0, 0x40, 0x0 ;  /* 0x000000000000781c */ /* 0x000fe20003f0e808 */
[----:B------:R-:W-:Y:S03]  /*7550*/  UISETP.GE.AND UP0, UPT, UR23, 0x2a, UPT ;  /* 0x0000002a1700788c */ /* 0x000fe6000bf06270 */
[C---:B------:R-:W-:Y:S04]  /*7560*/  ISETP.GT.AND P0, PT, R24.reuse, 0x10, P0 ;  /* 0x000000101800780c */ /* 0x040fe80000704270 */
[----:B------:R-:W-:Y:S04]  /*7570*/  ISETP.LT.OR P0, PT, R25, 0x11, P0 ;  /* 0x000000111900780c */ /* 0x000fe80000701670 */
[----:B------:R-:W-:Y:S02]  /*7580*/  FSEL R20, R11, -INF , !P0 ;  /* 0xff8000000b147808 */ /* 0x000fe40004000000 */
[----:B------:R-:W-:Y:S01]  /*7590*/  PLOP3.LUT P0, PT, PT, PT, UP6, 0x40, 0x0 ;  /* 0x000000000000781c */ /* 0x000fe20003f0e868 */
[----:B------:R-:W-:Y:S03]  /*75a0*/  UISETP.NE.AND UP6, UPT, UR13, URZ, UPT ;  /* 0x0000003f0d00728c */ /* 0x000fe6000bfc5270 */
[C---:B------:R-:W-:Y:S04]  /*75b0*/  ISETP.GT.AND P0, PT, R24.reuse, 0x11, P0 ;  /* 0x000000111800780c */ /* 0x040fe80000704270 */
[----:B------:R-:W-:Y:S04]  /*75c0*/  ISETP.LT.OR P0, PT, R25, 0x12, P0 ;  /* 0x000000121900780c */ /* 0x000fe80000701670 */
[----:B------:R-:W-:Y:S02]  /*75d0*/  FSEL R19, R13, -INF , !P0 ;  /* 0xff8000000d137808 */ /* 0x000fe40004000000 */
[----:B------:R-:W-:Y:S04]  /*75e0*/  PLOP3.LUT P0, PT, PT, PT, UP5, 0x40, 0x0 ;  /* 0x000000000000781c */ /* 0x000fe80003f0e858 */
[----:B------:R-:W-:Y:S04]  /*75f0*/  ISETP.GT.AND P0, PT, R24, 0x18, P0 ;  /* 0x000000181800780c */ /* 0x000fe80000704270 */
[C---:B------:R-:W-:Y:S04]  /*7600*/  ISETP.LT.OR P0, PT, R25.reuse, 0x19, P0 ;  /* 0x000000191900780c */ /* 0x040fe80000701670 */
[----:B------:R-:W-:Y:S02]  /*7610*/  FSEL R14, R14, -INF , !P0 ;  /* 0xff8000000e0e7808 */ /* 0x000fe40004000000 */
[----:B------:R-:W-:Y:S04]  /*7620*/  PLOP3.LUT P0, PT, PT, PT, UP4, 0x40, 0x0 ;  /* 0x000000000000781c */ /* 0x000fe80003f0e848 */
[C---:B------:R-:W-:Y:S04]  /*7630*/  ISETP.GT.AND P0, PT, R24.reuse, 0x19, P0 ;  /* 0x000000191800780c */ /* 0x040fe80000704270 */
[----:B------:R-:W-:Y:S04]  /*7640*/  ISETP.LT.OR P0, PT, R25, 0x1a, P0 ;  /* 0x0000001a1900780c */ /* 0x000fe80000701670 */
[----:B------:R-:W-:Y:S02]  /*7650*/  FSEL R179, R15, -INF , !P0 ;  /* 0xff8000000fb37808 */ /* 0x000fe40004000000 */
[----:B------:R-:W-:Y:S04]  /*7660*/  PLOP3.LUT P0, PT, PT, PT, UP3, 0x40, 0x0 ;  /* 0x000000000000781c */ /* 0x000fe80003f0e838 */
        /* <DEDUP_REMOVED lines=12> */
[----:B------:R-:W-:Y:S04]  /*7730*/  ISETP.GT.AND P0, PT, R24, 0x29, P0 ;  /* 0x000000291800780c */ /* 0x000fe80000704270 */
[----:B------:R-:W-:Y:S04]  /*7740*/  ISETP.LT.OR P0, PT, R25, 0x2a, P0 ;  /* 0x0000002a1900780c */ /* 0x000fe80000701670 */
[----:B------:R-:W-:Y:S01]  /*7750*/  FSEL R11, R17, -INF , !P0 ;  /* 0xff800000110b7808 */ /* 0x000fe20004000000 */
[----:B------:R-:W-:Y:S01]  /*7760*/  IMAD.IADD R17, R22, 0x1, R0 ;  /* 0x0000000116117824 */ /* 0x000fe200078e0200 */
[----:B------:R-:W-:Y:S01]  /*7770*/  PLOP3.LUT P0, PT, PT, PT, UP6, 0x40, 0x0 ;  /* 0x000000000000781c */ /* 0x000fe20003f0e868 */
[----:B------:R-:W-:Y:S11]  /*7780*/  UISETP.NE.AND UP6, UPT, UR32, URZ, UPT ;  /* 0x0000003f2000728c */ /* 0x000ff6000bfc5270 */
[----:B------:R-:W-:Y:S01]  /*7790*/  @!UPT UIADD3 URZ, URZ, URZ, URZ ;  /* 0x0000003f3f3ff290 */ /* 0x000fe2000fffe03f */
        /* <DEDUP_REMOVED lines=16> */
.L_x_196:
[----:B------:R-:W-:Y:S04]  /*78a0*/  MOV R0, 0x1 ;  /* 0x0000000100007802 */ /* 0x000fe80000000f00 */
[----:B------:R-:W-:Y:S11]  /*78b0*/  ISETP.NE.AND P0, PT, R0, c[0x0][0x32c], PT ;  /* 0x0000cb0000007a0c */ /* 0x000ff60003f05270 */
[----:B------:R-:W-:Y:S02]  /*78c0*/  @!UPT UIADD3 URZ, URZ, URZ, URZ ;  /* 0x0000003f3f3ff290 */ /* 0x000fe4000fffe03f */
[----:B------:R-:W-:Y:S05]  /*78d0*/  @P0 IMAD.HI.U32 R0, R2, c[0x0][0x330], RZ ;  /* 0x0000cc0002000a27 */ /* 0x000fea00078e00ff */
[----:B------:R-:W-:Y:S02]  /*78e0*/  @P0 SHF.R.U32.HI R2, RZ, c[0x0][0x334], R0 ;  /* 0x0000cd00ff020a19 */ /* 0x000fe40000011600 */
.L_x_197:
[----:B------:R-:W-:Y:S05]  /*78f0*/  BSYNC B0 ;  /* 0x0000000000007941 */ /* 0x000fea0003800000 */
.L_x_195:
[----:B------:R-:W-:Y:S05]  /*7900*/  IADD3 R0, -R26, UR23, RZ ;  /* 0x000000171a007c10 */ /* 0x000fea000fffe1ff */
[----:B------:R-:W-:Y:S05]  /*7910*/  IMAD R0, R2, c[0x0][0x32c], R0 ;  /* 0x0000cb0002007a24 */ /* 0x000fea00078e0200 */
[----:B------:R-:W-:Y:S02]  /*7920*/  IMNMX R16, R16, R0, !PT ;  /* 0x0000000010107217 */ /* 0x000fe40007800200 */
[----:B------:R-:W-:Y:S04]  /*7930*/  IADD3 R0, R0, c[0x0][0x32c], RZ ;  /* 0x0000cb0000007a10 */ /* 0x000fe80007ffe0ff */
[----:B------:R-:W-:Y:S02]  /*7940*/  IMNMX R17, R17, R0, PT ;  /* 0x0000000011117217 */ /* 0x000fe40003800200 */
.L_x_194:
[----:B------:R-:W-:Y:S01]  /*7950*/  FMNMX.FTZ R0, R18, R3, !PT ;  /* 0x0000000312007209 */ /* 0x000fe20007810000 */
[----:B------:R-:W-:Y:S01]  /*7960*/  UP2UR UR23, UPR, URZ, 0x10 ;  /* 0x000000103f177883 */ /* 0x000fe20008000000 */
[----:B------:R-:W2:Y:S01]  /*7970*/  LDL.LU R26, [R1+0x44] ;  /* 0x00004400011a7983 */ /* 0x000ea20000300800 */
[----:B------:R-:W-:Y:S01]  /*7980*/  UISETP.NE.AND UP4, UPT, UR31, URZ, UPT ;  /* 0x0000003f1f00728c */ /* 0x000fe2000bf85270 */
[----:B------:R-:W-:Y:S01]  /*7990*/  FMNMX.FTZ R0, R21, R0, !PT ;  /* 0x0000000015007209 */ /* 0x000fe20007810000 */
[----:B------:R-:W-:Y:S02]  /*79a0*/  UP2UR UR31, UPR, URZ, 0x8 ;  /* 0x000000083f1f7883 */ /* 0x000fe40008000000 */
        /* <DEDUP_REMOVED lines=20> */
[----:B-1----:R-:W-:Y:S04]  /*7af0*/  FMNMX.FTZ R0, R2, R0, !PT ;  /* 0x0000000002007209 */ /* 0x002fe80007810000 */
[C---:B------:R-:W-:Y:S01]  /*7b00*/  FSETP.NEU.FTZ.AND P0, PT, R0.reuse, -INF , PT ;  /* 0xff8000000000780b */ /* 0x040fe20003f1d000 */
[C---:B------:R-:W-:Y:S03]  /*7b10*/  FMUL.FTZ R172, R0.reuse, c[0x0][0x2d0] ;  /* 0x0000b40000ac7a20 */ /* 0x040fe60000410000 */
[----:B------:R-:W-:Y:S02]  /*7b20*/  FSEL R2, R0, RZ, P0 ;  /* 0x000000ff00027208 */ /* 0x000fe40000000000 */
[----:B------:R-:W-:Y:S02]  /*7b30*/  FSEL R172, R172, RZ, P0 ;  /* 0x000000ffacac7208 */ /* 0x000fe40000000000 */
[----:B------:R-:W-:Y:S01]  /*7b40*/  PLOP3.LUT P0, PT, PT, PT, UP4, 0x40, 0x0 ;  /* 0x000000000000781c */ /* 0x000fe20003f0e848 */
[----:B------:R-:W-:Y:S01]  /*7b50*/  UISETP.NE.AND UP4, UPT, UR23, URZ, UPT ;  /* 0x0000003f1700728c */ /* 0x000fe2000bf85270 */
[----:B------:R-:W-:Y:S01]  /*7b60*/  FADD.FTZ R2, -R2, R3 ;  /* 0x0000000302027221 */ /* 0x000fe20000010100 */
[----:B------:R-:W-:Y:S01]  /*7b70*/  UIADD3 UR23, UR5, -0x1, URZ ;  /* 0xffffffff05177890 */ /* 0x000fe2000fffe03f */
[----:B------:R-:W-:Y:S01]  /*7b80*/  ISETP.GT.AND P0, PT, R16, RZ, P0 ;  /* 0x000000ff1000720c */ /* 0x000fe20000704270 */
[--C-:B------:R-:W-:Y:S02]  /*7b90*/  FFMA.FTZ R24, R14, c[0x0][0x2d0], -R172.reuse ;  /* 0x0000b4000e187a23 */ /* 0x100fe400000108ac */
[--C-:B------:R-:W-:Y:S01]  /*7ba0*/  FFMA.FTZ R171, R20, c[0x0][0x2d0], -R172.reuse ;  /* 0x0000b40014ab7a23 */ /* 0x100fe200000108ac */
[----:B------:R-:W-:Y:S01]  /*7bb0*/  ISETP.LT.OR P0, PT, R17, 0x1, P0 ;  /* 0x000000011100780c */ /* 0x000fe20000701670 */
[--C-:B------:R-:W-:Y:S02]  /*7bc0*/  FFMA.FTZ R25, R19, c[0x0][0x2d0], -R172.reuse ;  /* 0x0000b40013197a23 */ /* 0x100fe400000108ac */
[--C-:B------:R-:W-:Y:S01]  /*7bd0*/  FFMA.FTZ R18, R18, c[0x0][0x2d0], -R172.reuse ;  /* 0x0000b40012127a23 */ /* 0x100fe200000108ac */
[----:B------:R-:W-:Y:S01]  /*7be0*/  FSEL R14, R158, -INF , !P0 ;  /* 0xff8000009e0e7808 */ /* 0x000fe20004000000 */
[--C-:B------:R-:W-:Y:S01]  /*7bf0*/  FFMA.FTZ R15, R21, c[0x0][0x2d0], -R172.reuse ;  /* 0x0000b400150f7a23 */ /* 0x100fe200000108ac */
[----:B------:R-:W-:Y:S01]  /*7c00*/  PLOP3.LUT P0, PT, PT, PT, UP3, 0x40, 0x0 ;  /* 0x000000000000781c */ /* 0x000fe20003f0e838 */
[--C-:B------:R-:W-:Y:S01]  /*7c10*/  FFMA.FTZ R179, R179, c[0x0][0x2d0], -R172.reuse ;  /* 0x0000b400b3b37a23 */ /* 0x100fe200000108ac */
[----:B------:R-:W-:Y:S01]  /*7c20*/  UISETP.NE.AND UP3, UPT, UR31, URZ, UPT ;  /* 0x0000003f1f00728c */ /* 0x000fe2000bf65270 */
[--C-:B------:R-:W-:Y:S01]  /*7c30*/  FFMA.FTZ R13, R8, c[0x0][0x2d0], -R172.reuse ;  /* 0x0000b400080d7a23 */ /* 0x100fe200000108ac */
[----:B------:R-:W-:Y:S01]  /*7c40*/  ISETP.GT.AND P0, PT, R16, 0x1, P0 ;  /* 0x000000011000780c */ /* 0x000fe20000704270 */
[--C-:B------:R-:W-:Y:S01]  /*7c50*/  FFMA.FTZ R8, R159, c[0x0][0x2d0], -R172.reuse ;  /* 0x0000b4009f087a23 */ /* 0x100fe200000108ac */
[----:B------:R-:W-:Y:S01]  /*7c60*/  MUFU.EX2 R18, R18 ;  /* 0x0000001200127308 */ /* 0x000fe20000000800 */
[--C-:B------:R-:W-:Y:S01]  /*7c70*/  FFMA.FTZ R175, R175, c[0x0][0x2d0], -R172.reuse ;  /* 0x0000b400afaf7a23 */ /* 0x100fe200000108ac */
[----:B------:R-:W-:Y:S01]  /*7c80*/  ISETP.LT.OR P0, PT, R17, 0x2, P0 ;  /* 0x000000021100780c */ /* 0x000fe20000701670 */
[--C-:B------:R-:W-:Y:S02]  /*7c90*/  FFMA.FTZ R174, R174, c[0x0][0x2d0], -R172.reuse ;  /* 0x0000b400aeae7a23 */ /* 0x100fe400000108ac */
[--C-:B------:R-:W-:Y:S02]  /*7ca0*/  FFMA.FTZ R173, R173, c[0x0][0x2d0], -R172.reuse ;  /* 0x0000b400adad7a23 */ /* 0x100fe400000108ac */
[----:B------:R-:W-:Y:S01]  /*7cb0*/  FFMA.FTZ R172, R11, c[0x0][0x2d0], -R172 ;  /* 0x0000b4000bac7a23 */ /* 0x000fe200000108ac */
[----:B------:R-:W-:Y:S01]  /*7cc0*/  FSEL R11, R157, -INF , !P0 ;  /* 0xff8000009d0b7808 */ /* 0x000fe20004000000 */
[----:B------:R-:W-:Y:S01]  /*7cd0*/  FMUL.FTZ R2, R2, c[0x0][0x2d0] ;  /* 0x0000b40002027a20 */ /* 0x000fe20000410000 */
[----:B------:R-:W-:Y:S01]  /*7ce0*/  PLOP3.LUT P0, PT, PT, PT, UP2, 0x40, 0x0 ;  /* 0x000000000000781c */ /* 0x000fe20003f0e828 */
[----:B------:R-:W-:Y:S01]  /*7cf0*/  UISETP.NE.AND UP2, UPT, UR30, URZ, UPT ;  /* 0x0000003f1e00728c */ /* 0x000fe2000bf45270 */
[----:B------:R-:W1:Y:S02]  /*7d00*/  MUFU.EX2 R15, R15 ;  /* 0x0000000f000f7308 */ /* 0x000e640000000800 */
[----:B------:R-:W-:Y:S04]  /*7d10*/  ISETP.GT.AND P0, PT, R16, 0x8, P0 ;  /* 0x000000081000780c */ /* 0x000fe80000704270 */
[C---:B------:R-:W-:Y:S04]  /*7d20*/  ISETP.LT.OR P0, PT, R17.reuse, 0x9, P0 ;  /* 0x000000091100780c */ /* 0x040fe80000701670 */
[----:B------:R-:W-:Y:S01]  /*7d30*/  FSEL R10, R10, -INF , !P0 ;  /* 0xff8000000a0a7808 */ /* 0x000fe20004000000 */
[----:B------:R-:W-:Y:S01]  /*7d40*/  MUFU.EX2 R13, R13 ;  /* 0x0000000d000d7308 */ /* 0x000fe20000000800 */
[----:B------:R-:W-:Y:S01]  /*7d50*/  PLOP3.LUT P0, PT, PT, PT, UP1, 0x40, 0x0 ;  /* 0x000000000000781c */ /* 0x000fe20003f0e818 */
[----:B------:R-:W-:Y:S03]  /*7d60*/  UISETP.NE.AND UP1, UPT, UR29, URZ, UPT ;  /* 0x0000003f1d00728c */ /* 0x000fe6000bf25270 */
[C---:B------:R-:W-:Y:S04]  /*7d70*/  ISETP.GT.AND P0, PT, R16.reuse, 0x9, P0 ;  /* 0x000000091000780c */ /* 0x040fe80000704270 */
[----:B------:R-:W-:Y:S01]  /*7d80*/  ISETP.LT.OR P0, PT, R17, 0xa, P0 ;  /* 0x0000000a1100780c */ /* 0x000fe20000701670 */
[----:B------:R-:W3:Y:S03]  /*7d90*/  MUFU.EX2 R8, R8 ;  /* 0x0000000800087308 */ /* 0x000ee60000000800 */
[----:B------:R-:W-:Y:S02]  /*7da0*/  FSEL R169, R169, -INF , !P0 ;  /* 0xff800000a9a97808 */ /* 0x000fe40004000000 */
[----:B------:R-:W-:Y:S01]  /*7db0*/  PLOP3.LUT P0, PT, PT, PT, UP0, 0x40, 0x0 ;  /* 0x000000000000781c */ /* 0x000fe20003f0e808 */
[----:B------:R-:W-:Y:S01]  /*7dc0*/  UISETP.NE.AND UP0, UPT, UR27, URZ, UPT ;  /* 0x0000003f1b00728c */ /* 0x000fe2000bf05270 */
[----:B-1----:R-:W-:Y:S02]  /*7dd0*/  F2FP.BF16.PACK_AB R168, R15, R18 ;  /* 0x000000120fa8723e */ /* 0x002fe400000010ff */
[----:B------:R-:W-:Y:S01]  /*7de0*/  ISETP.GT.AND P0, PT, R16, 0x10, P0 ;  /* 0x000000101000780c */ /* 0x000fe20000704270 */
[----:B------:R-:W-:Y:S03]  /*7df0*/  MUFU.EX2 R179, R179 ;  /* 0x000000b300b37308 */ /* 0x000fe60000000800 */
[C---:B------:R-:W-:Y:S04]  /*7e00*/  ISETP.LT.OR P0, PT, R17.reuse, 0x11, P0 ;  /* 0x000000111100780c */ /* 0x040fe80000701670 */
[----:B------:R-:W-:Y:S02]  /*7e10*/  FSEL R23, R12, -INF , !P0 ;  /* 0xff8000000c177808 */ /* 0x000fe40004000000 */
[----:B------:R-:W-:Y:S01]  /*7e20*/  PLOP3.LUT P0, PT, PT, PT, UP6, 0x40, 0x0 ;  /* 0x000000000000781c */ /* 0x000fe20003f0e868 */
[----:B------:R-:W-:Y:S03]  /*7e30*/  MUFU.EX2 R172, R172 ;  /* 0x000000ac00ac7308 */ /* 0x000fe60000000800 */
[----:B------:R-:W-:Y:S02]  /*7e40*/  ISETP.GT.AND P0, PT, R16, 0x11, P0 ;  /* 0x000000111000780c */ /* 0x000fe40000704270 */
[----:B---3--:R-:W-:Y:S02]  /*7e50*/  F2FP.BF16.PACK_AB R170, R8, R13 ;  /* 0x0000000d08aa723e */ /* 0x008fe400000010ff */
[----:B------:R-:W-:Y:S03]  /*7e60*/  ISETP.LT.OR P0, PT, R17, 0x12, P0 ;  /* 0x000000121100780c */ /* 0x000fe60000701670 */
[----:B------:R-:W-:Y:S01]  /*7e70*/  MUFU.EX2 R175, R175 ;  /* 0x000000af00af7308 */ /* 0x000fe20000000800 */
[----:B------:R-:W-:Y:S02]  /*7e80*/  FSEL R22, R9, -INF , !P0 ;  /* 0xff80000009167808 */ /* 0x000fe40004000000 */
[----:B------:R-:W-:Y:S04]  /*7e90*/  PLOP3.LUT P0, PT, PT, PT, UP5, 0x40, 0x0 ;  /* 0x000000000000781c */ /* 0x000fe80003f0e858 */
[----:B------:R-:W-:Y:S03]  /*7ea0*/  ISETP.GT.AND P0, PT, R16, 0x18, P0 ;  /* 0x000000181000780c */ /* 0x000fe60000704270 */
[----:B------:R-:W-:Y:S01]  /*7eb0*/  MUFU.EX2 R174, R174 ;  /* 0x000000ae00ae7308 */ /* 0x000fe20000000800 */
[C---:B------:R-:W-:Y:S04]  /*7ec0*/  ISETP.LT.OR P0, PT, R17.reuse, 0x19, P0 ;  /* 0x000000191100780c */ /* 0x040fe80000701670 */
[----:B------:R-:W-:Y:S02]  /*7ed0*/  FSEL R178, R178, -INF , !P0 ;  /* 0xff800000b2b27808 */ /* 0x000fe40004000000 */
[----:B------:R-:W-:Y:S03]  /*7ee0*/  PLOP3.LUT P0, PT, PT, PT, UP4, 0x40, 0x0 ;  /* 0x000000000000781c */ /* 0x000fe60003f0e848 */
[----:B------:R-:W-:Y:S01]  /*7ef0*/  MUFU.EX2 R173, R173 ;  /* 0x000000ad00ad7308 */ /* 0x000fe20000000800 */
        /* <DEDUP_REMOVED lines=15> */
[----:B------:R-:W-:Y:S01]  /*7ff0*/  PLOP3.LUT P0, PT, PT, PT, UP0, 0x40, 0x0 ;  /* 0x000000000000781c */ /* 0x000fe20003f0e808 */
[----:B------:R-:W-:Y:S03]  /*8000*/  UISETP.GT.AND UP0, UPT, UR5, UR4, UPT ;  /* 0x000000040500728c */ /* 0x000fe6000bf04270 */
[----:B------:R-:W-:Y:S01]  /*8010*/  ISETP.GT.AND P0, PT, R16, 0x29, P0 ;  /* 0x000000291000780c */ /* 0x000fe20000704270 */
[----:B------:R-:W-:Y:S03]  /*8020*/  UMOV UR5, UR23 ;  /* 0x0000001700057c82 */ /* 0x000fe60008000000 */
[----:B------:R-:W-:Y:S04]  /*8030*/  ISETP.LT.OR P0, PT, R17, 0x2a, P0 ;  /* 0x0000002a1100780c */ /* 0x000fe80000701670 */
[----:B------:R-:W-:Y:S02]  /*8040*/  FSEL R3, R6, -INF , !P0 ;  /* 0xff80000006037808 */ /* 0x000fe40004000000 */
[----:B------:R-:W1:Y:S02]  /*8050*/  MUFU.EX2 R6, R2 ;  /* 0x0000000200067308 */ /* 0x000e640000000800 */
[----:B-1----:R-:W-:Y:S01]  /*8060*/  FMUL.FTZ R20, R6, R148 ;  /* 0x0000009406147220 */ /* 0x002fe20000410000 */
[----:B------:R-:W-:Y:S01]  /*8070*/  FMNMX.FTZ R2, R14, R156, !PT ;  /* 0x0000009c0e027209 */ /* 0x000fe20007810000 */
[----:B------:R-:W3:Y:S01]  /*8080*/  LDL.LU R148, [R1+0x40] ;  /* 0x0000400001947983 */ /* 0x000ee20000300800 */
[C---:B--2---:R-:W-:Y:S02]  /*8090*/  FFMA.FTZ R5, R6.reuse, R26, R18 ;  /* 0x0000001a06057223 */ /* 0x044fe40000010012 */
[----:B------:R-:W-:Y:S01]  /*80a0*/  FMNMX.FTZ R2, R11, R2, !PT ;  /* 0x000000020b027209 */ /* 0x000fe20007810000 */
[----:B------:R-:W-:Y:S01]  /*80b0*/  FMUL.FTZ R9, R6, R137 ;  /* 0x0000008906097220 */ /* 0x000fe20000410000 */
[----:B------:R-:W-:Y:S01]  /*80c0*/  MOV R137, R22 ;  /* 0x0000001600897202 */ /* 0x000fe20000000f00 */
[----:B------:R-:W-:Y:S01]  /*80d0*/  FADD.FTZ R5, R15, R5 ;  /* 0x000000050f057221 */ /* 0x000fe20000010000 */
[----:B------:R-:W-:Y:S01]  /*80e0*/  FMNMX.FTZ R2, R10, R2, !PT ;  /* 0x000000020a027209 */ /* 0x000fe20007810000 */
[C---:B------:R-:W-:Y:S01]  /*80f0*/  FMUL.FTZ R12, R6.reuse, R140 ;  /* 0x0000008c060c7220 */ /* 0x040fe20000410000 */
[----:B------:R-:W-:Y:S01]  /*8100*/  MOV R140, R24 ;  /* 0x00000018008c7202 */ /* 0x000fe20000000f00 */
[----:B------:R-:W-:Y:S01]  /*8110*/  FADD.FTZ R5, R13, R5 ;  /* 0x000000050d057221 */ /* 0x000fe20000010000 */
[----:B------:R-:W-:Y:S01]  /*8120*/  FMNMX.FTZ R2, R169, R2, !PT ;  /* 0x00000002a9027209 */ /* 0x000fe20007810000 */
[----:B------:R-:W-:Y:S02]  /*8130*/  FMUL.FTZ R13, R6, R141 ;  /* 0x0000008d060d7220 */ /* 0x000fe40000410000 */
[----:B------:R-:W-:Y:S01]  /*8140*/  FADD.FTZ R177, R8, R5 ;  /* 0x0000000508b17221 */ /* 0x000fe20000010000 */
[----:B------:R-:W-:Y:S01]  /*8150*/  FMNMX.FTZ R2, R23, R2, !PT ;  /* 0x0000000217027209 */ /* 0x000fe20007810000 */
[C---:B------:R-:W-:Y:S02]  /*8160*/  FMUL.FTZ R8, R6.reuse, R136 ;  /* 0x0000008806087220 */ /* 0x040fe40000410000 */
[----:B------:R-:W-:Y:S01]  /*8170*/  FMUL.FTZ R5, R6, R133 ;  /* 0x0000008506057220 */ /* 0x000fe20000410000 */
[----:B------:R-:W-:Y:S01]  /*8180*/  FMNMX.FTZ R2, R22, R2, !PT ;  /* 0x0000000216027209 */ /* 0x000fe20007810000 */
[C---:B------:R-:W-:Y:S01]  /*8190*/  FMUL.FTZ R16, R6.reuse, R144 ;  /* 0x0000009006107220 */ /* 0x040fe20000410000 */
[----:B------:R-:W-:Y:S01]  /*81a0*/  MOV R133, R25 ;  /* 0x0000001900857202 */ /* 0x000fe20000000f00 */
        /* <DEDUP_REMOVED lines=8> */
[C---:B------:R-:W-:Y:S01]  /*8230*/  FMUL.FTZ R28, R6.reuse, R28 ;  /* 0x0000001c061c7220 */ /* 0x040fe20000410000 */
[----:B------:R-:W-:Y:S01]  /*8240*/  FMNMX.FTZ R2, R159, R2, !PT ;  /* 0x000000029f027209 */ /* 0x000fe20007810000 */
[C---:B------:R-:W-:Y:S01]  /*8250*/  FMUL.FTZ R29, R6.reuse, R29 ;  /* 0x0000001d061d7220 */ /* 0x040fe20000410000 */
[----:B------:R-:W-:Y:S01]  /*8260*/  MOV R149, R171 ;  /* 0x000000ab00957202 */ /* 0x000fe20000000f00 */
[----:B------:R-:W-:Y:S01]  /*8270*/  FMUL.FTZ R32, R6, R32 ;  /* 0x0000002006207220 */ /* 0x000fe20000410000 */
[----:B------:R-:W-:Y:S01]  /*8280*/  FMNMX.FTZ R2, R158, R2, !PT ;  /* 0x000000029e027209 */ /* 0x000fe20007810000 */
[C---:B------:R-:W-:Y:S02]  /*8290*/  FMUL.FTZ R33, R6.reuse, R33 ;  /* 0x0000002106217220 */ /* 0x040fe40000410000 */
[C---:B------:R-:W-:Y:S01]  /*82a0*/  FMUL.FTZ R36, R6.reuse, R36 ;  /* 0x0000002406247220 */ /* 0x040fe20000410000 */
[----:B------:R-:W-:Y:S01]  /*82b0*/  FMNMX.FTZ R2, R157, R2, !PT ;  /* 0x000000029d027209 */ /* 0x000fe20007810000 */
[C---:B------:R-:W-:Y:S01]  /*82c0*/  FMUL.FTZ R37, R6.reuse, R37 ;  /* 0x0000002506257220 */ /* 0x040fe20000410000 */
[----:B------:R-:W-:Y:S01]  /*82d0*/  MUFU.EX2 R149, R149 ;  /* 0x0000009500957308 */ /* 0x000fe20000000800 */
[C---:B------:R-:W-:Y:S01]  /*82e0*/  FMUL.FTZ R40, R6.reuse, R40 ;  /* 0x0000002806287220 */ /* 0x040fe20000410000 */
[----:B------:R-:W-:Y:S01]  /*82f0*/  FMNMX.FTZ R4, R3, R2, !PT ;  /* 0x0000000203047209 */ /* 0x000fe20007810000 */
[C---:B------:R-:W-:Y:S02]  /*8300*/  FMUL.FTZ R41, R6.reuse, R41 ;  /* 0x0000002906297220 */ /* 0x040fe40000410000 */
[C---:B------:R-:W-:Y:S02]  /*8310*/  FMUL.FTZ R44, R6.reuse, R44 ;  /* 0x0000002c062c7220 */ /* 0x040fe40000410000 */
[----:B------:R-:W1:Y:S01]  /*8320*/  SHFL.BFLY PT, R2, R4, 0x2, 0x1f ;  /* 0x0c401f0004027f89 */ /* 0x000e6200000e0000 */
        /* <DEDUP_REMOVED lines=11> */
[----:B------:R-:W-:Y:S01]  /*83e0*/  FMUL.FTZ R68, R6, R68 ;  /* 0x0000004406447220 */ /* 0x000fe20000410000 */
[----:B-1----:R-:W-:Y:S01]  /*83f0*/  FMNMX.FTZ R4, R4, R2, !PT ;  /* 0x0000000204047209 */ /* 0x002fe20007810000 */
        /* <DEDUP_REMOVED lines=17> */
[----:B------:R-:W-:Y:S01]  /*8510*/  FMUL.FTZ R97, R6, R97 ;  /* 0x0000006106617220 */ /* 0x000fe20000410000 */
[----:B------:R-:W-:Y:S01]  /*8520*/  FSETP.NEU.FTZ.AND P0, PT, R2, -INF , PT ;  /* 0xff8000000200780b */ /* 0x000fe20003f1d000 */
[C---:B------:R-:W-:Y:S02]  /*8530*/  FMUL.FTZ R100, R6.reuse, R100 ;  /* 0x0000006406647220 */ /* 0x040fe40000410000 */
[----:B------:R-:W-:Y:S01]  /*8540*/  FMUL.FTZ R101, R6, R101 ;  /* 0x0000006506657220 */ /* 0x000fe20000410000 */
[----:B------:R-:W-:Y:S01]  /*8550*/  FSEL R7, R2, RZ, P0 ;  /* 0x000000ff02077208 */ /* 0x000fe20000000000 */
[C---:B------:R-:W-:Y:S02]  /*8560*/  FMUL.FTZ R104, R6.reuse, R104 ;  /* 0x0000006806687220 */ /* 0x040fe40000410000 */
[----:B------:R-:W-:Y:S02]  /*8570*/  FMUL.FTZ R105, R6, R105 ;  /* 0x0000006906697220 */ /* 0x000fe40000410000 */
[----:B------:R-:W-:Y:S02]  /*8580*/  FADD.FTZ R7, -R7, R156 ;  /* 0x0000009c07077221 */ /* 0x000fe40000010100 */
[----:B------:R-:W-:Y:S02]  /*8590*/  FMUL.FTZ R156, R2, c[0x0][0x2d0] ;  /* 0x0000b400029c7a20 */ /* 0x000fe40000410000 */
[----:B------:R-:W-:Y:S02]  /*85a0*/  FMUL.FTZ R7, R7, c[0x0][0x2d0] ;  /* 0x0000b40007077a20 */ /* 0x000fe40000410000 */
[----:B------:R-:W-:Y:S01]  /*85b0*/  FMUL.FTZ R108, R6, R108 ;  /* 0x0000006c066c7220 */ /* 0x000fe20000410000 */
[----:B------:R-:W-:Y:S01]  /*85c0*/  FSEL R156, R156, RZ, P0 ;  /* 0x000000ff9c9c7208 */ /* 0x000fe20000000000 */
[----:B------:R-:W1:Y:S01]  /*85d0*/  MUFU.EX2 R132, R7 ;  /* 0x0000000700847308 */ /* 0x000e620000000800 */
[C---:B------:R-:W-:Y:S01]  /*85e0*/  FMUL.FTZ R109, R6.reuse, R109 ;  /* 0x0000006d066d7220 */ /* 0x040fe20000410000 */
[----:B------:R-:W-:Y:S01]  /*85f0*/  PLOP3.LUT P0, PT, PT, PT, UP0, 0x80, 0x0 ;  /* 0x000000000000781c */ /* 0x000fe20003f0f008 */
[----:B------:R-:W-:Y:S02]  /*8600*/  FMUL.FTZ R112, R6, R112 ;  /* 0x0000007006707220 */ /* 0x000fe40000410000 */
[--C-:B------:R-:W-:Y:S02]  /*8610*/  FFMA.FTZ R136, R14, c[0x0][0x2d0], -R156.reuse ;  /* 0x0000b4000e887a23 */ /* 0x100fe4000001089c */
[C---:B------:R-:W-:Y:S02]  /*8620*/  FMUL.FTZ R113, R6.reuse, R113 ;  /* 0x0000007106717220 */ /* 0x040fe40000410000 */
[C---:B------:R-:W-:Y:S02]  /*8630*/  FMUL.FTZ R116, R6.reuse, R116 ;  /* 0x0000007406747220 */ /* 0x040fe40000410000 */
[----:B------:R-:W3:Y:S01]  /*8640*/  MUFU.EX2 R136, R136 ;  /* 0x0000008800887308 */ /* 0x000ee20000000800 */
[C---:B------:R-:W-:Y:S02]  /*8650*/  FMUL.FTZ R117, R6.reuse, R117 ;  /* 0x0000007506757220 */ /* 0x040fe40000410000 */
[C---:B------:R-:W-:Y:S02]  /*8660*/  FMUL.FTZ R120, R6.reuse, R120 ;  /* 0x0000007806787220 */ /* 0x040fe40000410000 */
[C---:B------:R-:W-:Y:S02]  /*8670*/  FMUL.FTZ R121, R6.reuse, R121 ;  /* 0x0000007906797220 */ /* 0x040fe40000410000 */
[C---:B------:R-:W-:Y:S02]  /*8680*/  FMUL.FTZ R124, R6.reuse, R124 ;  /* 0x0000007c067c7220 */ /* 0x040fe40000410000 */
[----:B------:R-:W-:Y:S02]  /*8690*/  FMUL.FTZ R125, R6, R125 ;  /* 0x0000007d067d7220 */ /* 0x000fe40000410000 */
[--C-:B------:R-:W-:Y:S02]  /*86a0*/  FFMA.FTZ R144, R11, c[0x0][0x2d0], -R156.reuse ;  /* 0x0000b4000b907a23 */ /* 0x100fe4000001089c */
[C---:B-1----:R-:W-:Y:S02]  /*86b0*/  FMUL.FTZ R7, R132.reuse, R135 ;  /* 0x0000008784077220 */ /* 0x042fe40000410000 */
[C---:B------:R-:W-:Y:S02]  /*86c0*/  FMUL.FTZ R11, R132.reuse, R139 ;  /* 0x0000008b840b7220 */ /* 0x040fe40000410000 */
[C---:B------:R-:W-:Y:S01]  /*86d0*/  FMUL.FTZ R14, R132.reuse, R142 ;  /* 0x0000008e840e7220 */ /* 0x040fe20000410000 */
[----:B------:R-:W1:Y:S01]  /*86e0*/  MUFU.EX2 R144, R144 ;  /* 0x0000009000907308 */ /* 0x000e620000000800 */
[C---:B------:R-:W-:Y:S02]  /*86f0*/  FMUL.FTZ R15, R132.reuse, R143 ;  /* 0x0000008f840f7220 */ /* 0x040fe40000410000 */
[C---:B------:R-:W-:Y:S02]  /*8700*/  FMUL.FTZ R18, R132.reuse, R146 ;  /* 0x0000009284127220 */ /* 0x040fe40000410000 */
[C---:B------:R-:W-:Y:S02]  /*8710*/  FMUL.FTZ R19, R132.reuse, R147 ;  /* 0x0000009384137220 */ /* 0x040fe40000410000 */
[C---:B------:R-:W-:Y:S02]  /*8720*/  FMUL.FTZ R22, R132.reuse, R150 ;  /* 0x0000009684167220 */ /* 0x040fe40000410000 */
[C---:B------:R-:W-:Y:S01]  /*8730*/  FMUL.FTZ R23, R132.reuse, R151 ;  /* 0x0000009784177220 */ /* 0x040fe20000410000 */
[----:B------:R2:W4:Y:S01]  /*8740*/  MUFU.EX2 R143, R152 ;  /* 0x00000098008f7308 */ /* 0x0005220000000800 */
        /* <DEDUP_REMOVED lines=11> */
[C---:B------:R-:W-:Y:S01]  /*8800*/  FMUL.FTZ R47, R132.reuse, R47 ;  /* 0x0000002f842f7220 */ /* 0x040fe20000410000 */
[----:B--2---:R-:W-:Y:S01]  /*8810*/  LDSM.16.MT88.4 R152, [R249+0x5080] ;  /* 0x00508000f998783b */ /* 0x004fe20000004200 */
        /* <DEDUP_REMOVED lines=41> */
[----:B------:R-:W-:Y:S02]  /*8ab0*/  FMUL.FTZ R131, R132, R131 ;  /* 0x0000008384837220 */ /* 0x000fe40000410000 */
[C---:B------:R-:W-:Y:S02]  /*8ac0*/  FMUL.FTZ R128, R6.reuse, R128 ;  /* 0x0000008006807220 */ /* 0x040fe40000410000 */
[----:B------:R-:W-:Y:S02]  /*8ad0*/  FMUL.FTZ R129, R6, R129 ;  /* 0x0000008106817220 */ /* 0x000fe40000410000 */
[----:B------:R-:W-:Y:S02]  /*8ae0*/  FMUL.FTZ R6, R132, R134 ;  /* 0x0000008684067220 */ /* 0x000fe40000410000 */
[--C-:B------:R-:W-:Y:S02]  /*8af0*/  FFMA.FTZ R141, R10, c[0x0][0x2d0], -R156.reuse ;  /* 0x0000b4000a8d7a23 */ /* 0x100fe4000001089c */
[C---:B------:R-:W-:Y:S02]  /*8b00*/  FMUL.FTZ R10, R132.reuse, R138 ;  /* 0x0000008a840a7220 */ /* 0x040fe40000410000 */
[----:B------:R-:W-:Y:S02]  /*8b10*/  FFMA.FTZ R146, R137, c[0x0][0x2d0], -R156 ;  /* 0x0000b40089927a23 */ /* 0x000fe4000001089c */
[----:B------:R-:W2:Y:S01]  /*8b20*/  MUFU.EX2 R141, R141 ;  /* 0x0000008d008d7308 */ /* 0x000ea20000000800 */
[----:B------:R-:W-:Y:S09]  /*8b30*/  FADD.FTZ R177, R149, R177 ;  /* 0x000000b195b17221 */ /* 0x000ff20000010000 */
[----:B------:R-:W-:Y:S01]  /*8b40*/  MUFU.EX2 R146, R146 ;  /* 0x0000009200927308 */ /* 0x000fe20000000800 */
[----:B---3--:R-:W-:Y:S01]  /*8b50*/  FFMA.FTZ R142, R132, R148, R136 ;  /* 0x00000094848e7223 */ /* 0x008fe20000010088 */
[----:B------:R-:W-:Y:S01]  /*8b60*/  MOV R148, R145 ;  /* 0x0000009100947202 */ /* 0x000fe20000000f00 */
[----:B------:R-:W3:Y:S01]  /*8b70*/  LDSM.16.MT88.4 R132, [R252+0x4080] ;  /* 0x00408000fc84783b */ /* 0x000ee20000004200 */
[----:B------:R-:W-:Y:S01]  /*8b80*/  MOV R145, R140 ;  /* 0x0000008c00917202 */ /* 0x000fe20000000f00 */
[--C-:B------:R-:W-:Y:S01]  /*8b90*/  FFMA.FTZ R140, R169, c[0x0][0x2d0], -R156.reuse ;  /* 0x0000b400a98c7a23 */ /* 0x100fe2000001089c */
[----:B-1----:R-:W-:Y:S01]  /*8ba0*/  F2FP.BF16.PACK_AB R169, R144, R136 ;  /* 0x0000008890a9723e */ /* 0x002fe200000010ff */
[--C-:B------:R-:W-:Y:S02]  /*8bb0*/  FFMA.FTZ R147, R148, c[0x0][0x2d0], -R156.reuse ;  /* 0x0000b40094937a23 */ /* 0x100fe4000001089c */
[----:B------:R-:W-:Y:S01]  /*8bc0*/  FFMA.FTZ R148, R178, c[0x0][0x2d0], -R156 ;  /* 0x0000b400b2947a23 */ /* 0x000fe2000001089c */
[----:B------:R-:W1:Y:S01]  /*8bd0*/  MUFU.EX2 R145, R145 ;  /* 0x0000009100917308 */ /* 0x000e620000000800 */
[----:B------:R-:W-:Y:S01]  /*8be0*/  LDSM.16.MT88.4 R136, [R252+0x4880] ;  /* 0x00488000fc88783b */ /* 0x000fe20000004200 */
[----:B------:R-:W-:Y:S02]  /*8bf0*/  FADD.FTZ R142, R144, R142 ;  /* 0x0000008e908e7221 */ /* 0x000fe40000010000 */
[----:B----4-:R-:W-:Y:S02]  /*8c00*/  FADD.FTZ R144, R143, R177 ;  /* 0x000000b18f907221 */ /* 0x010fe40000010000 */
[----:B--2---:R-:W-:Y:S04]  /*8c10*/  FADD.FTZ R142, R141, R142 ;  /* 0x0000008e8d8e7221 */ /* 0x004fe80000010000 */
[----:B------:R-:W2:Y:S10]  /*8c20*/  MUFU.EX2 R140, R140 ;  /* 0x0000008c008c7308 */ /* 0x000eb40000000800 */
[----:B------:R-:W4:Y:S01]  /*8c30*/  MUFU.EX2 R147, R147 ;  /* 0x0000009300937308 */ /* 0x000f220000000800 */
[----:B-1----:R-:W-:Y:S09]  /*8c40*/  FADD.FTZ R144, R145, R144 ;  /* 0x0000009091907221 */ /* 0x002ff20000010000 */
[----:B------:R-:W1:Y:S01]  /*8c50*/  MUFU.EX2 R148, R148 ;  /* 0x0000009400947308 */ /* 0x000e620000000800 */
[----:B--2---:R-:W-:Y:S07]  /*8c60*/  F2FP.BF16.PACK_AB R171, R140, R141 ;  /* 0x0000008d8cab723e */ /* 0x004fee00000010ff */
[C---:B---3--:R-:W-:Y:S08]  /*8c70*/  HMMA.16816.F32.BF16 R4, R168.reuse, R132, R4 ;  /* 0x00000084a804723c */ /* 0x048ff00000041804 */
        /* <DEDUP_REMOVED lines=46> */
[----:B------:R-:W-:Y:S04]  /*8f60*/  HMMA.16816.F32.BF16 R128, R168, R134, R128 ;  /* 0x00000086a880723c */ /* 0x000fe80000041880 */
[----:B----4-:R-:W-:Y:S01]  /*8f70*/  F2FP.BF16.PACK_AB R133, R146, R147 ;  /* 0x000000939285723e */ /* 0x010fe200000010ff */
[----:B------:R-:W-:Y:S02]  /*8f80*/  FADD.FTZ R149, R140, R142 ;  /* 0x0000008e8c957221 */ /* 0x000fe40000010000 */
[----:B------:R-:W-:Y:S01]  /*8f90*/  FFMA.FTZ R168, R176, c[0x0][0x2d0], -R156 ;  /* 0x0000b400b0a87a23 */ /* 0x000fe2000001089c */
[C---:B------:R-:W-:Y:S01]  /*8fa0*/  F2FP.BF16.PACK_AB R134, R179.reuse, R145 ;  /* 0x00000091b386723e */ /* 0x040fe200000010ff */
[----:B------:R-:W-:Y:S03]  /*8fb0*/  LDSM.16.MT88.4 R140, [R248+0x9080] ;  /* 0x00908000f88c783b */ /* 0x000fe60000004200 */
[----:B------:R-:W-:Y:S01]  /*8fc0*/  FADD.FTZ R179, R179, R144 ;  /* 0x00000090b3b37221 */ /* 0x000fe20000010000 */
[----:B------:R-:W2:Y:S01]  /*8fd0*/  MUFU.EX2 R168, R168 ;  /* 0x000000a800a87308 */ /* 0x000ea20000000800 */
[----:B------:R-:W-:Y:S02]  /*8fe0*/  FADD.FTZ R147, R147, R149 ;  /* 0x0000009593937221 */ /* 0x000fe40000010000 */
[--C-:B------:R-:W-:Y:S02]  /*8ff0*/  FFMA.FTZ R169, R159, c[0x0][0x2d0], -R156.reuse ;  /* 0x0000b4009fa97a23 */ /* 0x100fe4000001089c */
[----:B------:R-:W-:Y:S02]  /*9000*/  FADD.FTZ R147, R146, R147 ;  /* 0x0000009392937221 */ /* 0x000fe40000010000 */
[--C-:B------:R-:W-:Y:S01]  /*9010*/  FFMA.FTZ R170, R158, c[0x0][0x2d0], -R156.reuse ;  /* 0x0000b4009eaa7a23 */ /* 0x100fe2000001089c */
[----:B------:R-:W-:Y:S01]  /*9020*/  F2FP.BF16.PACK_AB R158, R172, R173 ;  /* 0x000000adac9e723e */ /* 0x000fe200000010ff */
[----:B-1----:R-:W-:Y:S01]  /*9030*/  FADD.FTZ R176, R148, R147 ;  /* 0x0000009394b07221 */ /* 0x002fe20000010000 */
[----:B------:R-:W1:Y:S01]  /*9040*/  MUFU.EX2 R169, R169 ;  /* 0x000000a900a97308 */ /* 0x000e620000000800 */
[----:B------:R-:W-:Y:S01]  /*9050*/  LDSM.16.MT88.4 R144, [R250+0x5080] ;  /* 0x00508000fa90783b */ /* 0x000fe20000004200 */
[--C-:B------:R-:W-:Y:S02]  /*9060*/  FFMA.FTZ R171, R157, c[0x0][0x2d0], -R156.reuse ;  /* 0x0000b4009dab7a23 */ /* 0x100fe4000001089c */
[----:B------:R-:W-:Y:S02]  /*9070*/  FFMA.FTZ R156, R3, c[0x0][0x2d0], -R156 ;  /* 0x0000b400039c7a23 */ /* 0x000fe4000001089c */
[----:B------:R-:W-:Y:S04]  /*9080*/  FADD.FTZ R179, R175, R179 ;  /* 0x000000b3afb37221 */ /* 0x000fe80000010000 */
[----:B------:R3:W-:Y:S01]  /*9090*/  MUFU.EX2 R3, R156 ;  /* 0x0000009c00037308 */ /* 0x0007e20000000800 */
[----:B------:R-:W-:Y:S01]  /*90a0*/  FADD.FTZ R179, R174, R179 ;  /* 0x000000b3aeb37221 */ /* 0x000fe20000010000 */
[C---:B--2---:R-:W-:Y:S03]  /*90b0*/  F2FP.BF16.PACK_AB R135, R168.reuse, R148 ;  /* 0x00000094a887723e */ /* 0x044fe600000010ff */
[----:B------:R-:W-:Y:S02]  /*90c0*/  FADD.FTZ R173, R173, R179 ;  /* 0x000000b3adad7221 */ /* 0x000fe40000010000 */
[----:B------:R-:W-:Y:S03]  /*90d0*/  FADD.FTZ R176, R168, R176 ;  /* 0x000000b0a8b07221 */ /* 0x000fe60000010000 */
[----:B------:R-:W2:Y:S01]  /*90e0*/  MUFU.EX2 R170, R170 ;  /* 0x000000aa00aa7308 */ /* 0x000ea20000000800 */
[C---:B------:R-:W-:Y:S05]  /*90f0*/  HMMA.16816.F32.BF16 R4, R132.reuse, R136, R4 ;  /* 0x000000888404723c */ /* 0x040fea0000041804 */
[----:B-1----:R-:W-:Y:S03]  /*9100*/  FADD.FTZ R176, R169, R176 ;  /* 0x000000b0a9b07221 */ /* 0x002fe60000010000 */
[C---:B------:R-:W-:Y:S01]  /*9110*/  HMMA.16816.F32.BF16 R8, R132.reuse, R138, R8 ;  /* 0x0000008a8408723c */ /* 0x040fe20000041808 */
[----:B------:R-:W1:Y:S01]  /*9120*/  LDSM.16.MT88.4 R136, [R250+0x4880] ;  /* 0x00488000fa88783b */ /* 0x000e620000004200 */
[----:B------:R-:W4:Y:S02]  /*9130*/  MUFU.EX2 R171, R171 ;  /* 0x000000ab00ab7308 */ /* 0x000f240000000800 */
[----:B---3--:R-:W-:Y:S02]  /*9140*/  F2FP.BF16.PACK_AB R156, R174, R175 ;  /* 0x000000afae9c723e */ /* 0x008fe400000010ff */
[C---:B--2---:R-:W-:Y:S01]  /*9150*/  F2FP.BF16.PACK_AB R157, R170.reuse, R169 ;  /* 0x000000a9aa9d723e */ /* 0x044fe200000010ff */
[----:B------:R-:W-:Y:S01]  /*9160*/  FADD.FTZ R170, R170, R176 ;  /* 0x000000b0aaaa7221 */ /* 0x000fe20000010000 */
[----:B----4-:R-:W-:Y:S04]  /*9170*/  F2FP.BF16.PACK_AB R159, R3, R171 ;  /* 0x000000ab039f723e */ /* 0x010fe800000010ff */
[----:B------:R-:W-:Y:S01]  /*9180*/  FADD.FTZ R170, R171, R170 ;  /* 0x000000aaabaa7221 */ /* 0x000fe20000010000 */
        /* <DEDUP_REMOVED lines=42> */
[C---:B------:R-:W-:Y:S08]  /*9430*/  HMMA.16816.F32.BF16 R124, R132.reuse, R140, R124 ;  /* 0x0000008c847c723c */ /* 0x040ff0000004187c */
[----:B------:R-:W-:Y:S08]  /*9440*/  HMMA.16816.F32.BF16 R128, R132, R142, R128 ;  /* 0x0000008e8480723c */ /* 0x000ff00000041880 */
[C---:B-1----:R-:W-:Y:S01]  /*9450*/  HMMA.16816.F32.BF16 R132, R156.reuse, R136, R4 ;  /* 0x000000889c84723c */ /* 0x042fe20000041804 */
[----:B------:R-:W1:Y:S07]  /*9460*/  LDSM.16.MT88.4 R4, [R248+0x5080] ;  /* 0x00508000f804783b */ /* 0x000e6e0000004200 */
[C---:B------:R-:W-:Y:S01]  /*9470*/  HMMA.16816.F32.BF16 R136, R156.reuse, R138, R8 ;  /* 0x0000008a9c88723c */ /* 0x040fe20000041808 */
[----:B------:R-:W2:Y:S07]  /*9480*/  LDSM.16.MT88.4 R8, [R252+0x6880] ;  /* 0x00688000fc08783b */ /* 0x000eae0000004200 */
[C---:B------:R-:W-:Y:S01]  /*9490*/  HMMA.16816.F32.BF16 R140, R156.reuse, R144, R12 ;  /* 0x000000909c8c723c */ /* 0x040fe2000004180c */
[----:B------:R-:W3:Y:S07]  /*94a0*/  LDSM.16.MT88.4 R12, [R250+0x6880] ;  /* 0x00688000fa0c783b */ /* 0x000eee0000004200 */
[C---:B------:R-:W-:Y:S08]  /*94b0*/  HMMA.16816.F32.BF16 R144, R156.reuse, R146, R16 ;  /* 0x000000929c90723c */ /* 0x040ff00000041810 */
[C---:B------:R-:W-:Y:S08]  /*94c0*/  HMMA.16816.F32.BF16 R148, R156.reuse, R152, R20 ;  /* 0x000000989c94723c */ /* 0x040ff00000041814 */
[C---:B------:R-:W-:Y:S08]  /*94d0*/  HMMA.16816.F32.BF16 R152, R156.reuse, R154, R24 ;  /* 0x0000009a9c98723c */ /* 0x040ff00000041818 */
        /* <DEDUP_REMOVED lines=33> */
[C---:B------:R-:W-:Y:S08]  /*96f0*/  HMMA.16816.F32.BF16 R120, R156.reuse, R14, R120 ;  /* 0x0000000e9c78723c */ /* 0x040ff00000041878 */
[C---:B-1----:R-:W-:Y:S07]  /*9700*/  HMMA.16816.F32.BF16 R124, R156.reuse, R4, R124 ;  /* 0x000000049c7c723c */ /* 0x042fee000004187c */
[----:B------:R-:W-:Y:S01]  /*9710*/  FADD.FTZ R5, R172, R173 ;  /* 0x000000adac057221 */ /* 0x000fe20000010000 */
[----:B------:R-:W-:Y:S04]  /*9720*/  HMMA.16816.F32.BF16 R128, R156, R6, R128 ;  /* 0x000000069c80723c */ /* 0x000fe80000041880 */
[----:B------:R1:W-:Y:S01]  /*9730*/  STL [R1+0x44], R5 ;  /* 0x0000440501007387 */ /* 0x0003e20000100800 */
[----:B------:R-:W-:Y:S01]  /*9740*/  FADD.FTZ R4, R3, R170 ;  /* 0x000000aa03047221 */ /* 0x000fe20000010000 */
[----:B------:R-:W-:Y:S02]  /*9750*/  MOV R3, R0 ;  /* 0x0000000000037202 */ /* 0x000fe40000000f00 */
[----:B------:R-:W-:Y:S02]  /*9760*/  MOV R156, R2 ;  /* 0x00000002009c7202 */ /* 0x000fe40000000f00 */
[----:B------:R1:W-:Y:S02]  /*9770*/  STL [R1+0x40], R4 ;  /* 0x0000400401007387 */ /* 0x0003e40000100800 */
[----:B-1----:R-:W-:-:S05]  /*9780*/  @P0 BRA `(.L_x_198) ;  /* 0xffffc1b000000947 */ /* 0x002fca000383ffff */
.L_x_185:
[----:B------:R-:W1:Y:S01]  /*9790*/  S2UR UR29, SR_CTAID.X ;  /* 0x00000000001d79c3 */ /* 0x000e620000002500 */
[----:B------:R-:W-:-:S02]  /*97a0*/  UISETP.NE.AND UP1, UPT, UR14, URZ, UPT ;  /* 0x0000003f0e00728c */ /* 0x000fc4000bf25270 */
[----:B------:R-:W-:Y:S02]  /*97b0*/  UISETP.NE.AND UP0, UPT, UR13, URZ, UPT ;  /* 0x0000003f0d00728c */ /* 0x000fe4000bf05270 */
[----:B------:R-:W-:Y:S02]  /*97c0*/  UMOV UR27, 0x1 ;  /* 0x00000001001b7882 */ /* 0x000fe40000000000 */
[----:B------:R-:W-:Y:S02]  /*97d0*/  ULDC UR26, c[0x0][0x168] ;  /* 0x00005a00001a7ab9 */ /* 0x000fe40000000800 */
[----:B------:R-:W-:Y:S01]  /*97e0*/  ULDC.64 UR4, c[0x0][0x2c8] ;  /* 0x0000b20000047ab9 */ /* 0x000fe20000000a00 */
[----:B------:R-:W-:Y:S01]  /*97f0*/  PLOP3.LUT P0, PT, PT, PT, UP0, 0x40, 0x0 ;  /* 0x000000000000781c */ /* 0x000fe20003f0e808 */
[----:B------:R-:W-:Y:S02]  /*9800*/  UIADD3 UR26, UR27, -UR26, URZ ;  /* 0x8000001a1b1a7290 */ /* 0x000fe4000fffe03f */
[----:B-1----:R-:W-:-:S04]  /*9810*/  ULEA UR29, UR29, 0x7f, 0x7 ;  /* 0x0000007f1d1d7891 */ /* 0x002fc8000f8e383f */
[----:B------:R-:W-:-:S03]  /*9820*/  UIMAD.WIDE.U32 UR30, UR29, UR4, URZ ;  /* 0x000000041d1e72a5 */ /* 0x000fc6000f8e003f */
[----:B------:R-:W-:Y:S02]  /*9830*/  ULDC UR4, c[0x0][0x1d0] ;  /* 0x0000740000047ab9 */ /* 0x000fe40000000800 */
[----:B------:R-:W-:Y:S02]  /*9840*/  UIMAD UR4, UR28, UR4, UR26 ;  /* 0x000000041c0472a4 */ /* 0x000fe4000f8e021a */
[----:B------:R-:W-:Y:S02]  /*9850*/  @UP1 USHF.R.U32.HI UR29, URZ, UR5, UR31 ;  /* 0x000000053f1d1299 */ /* 0x000fe4000801161f */
[----:B------:R-:W-:Y:S02]  /*9860*/  ULDC UR26, c[0x0][0x324] ;  /* 0x0000c900001a7ab9 */ /* 0x000fe40000000800 */
[----:B------:R-:W-:-:S04]  /*9870*/  UIADD3 UR28, UR4, UR29, URZ ;  /* 0x0000001d041c7290 */ /* 0x000fc8000fffe03f */
[----:B------:R-:W-:Y:S01]  /*9880*/  UIADD3 UR26, UR28, -UR26, URZ ;  /* 0x8000001a1c1a7290 */ /* 0x000fe2000fffe03f */
[----:B------:R-:W-:Y:S05]  /*9890*/  @P0 BRA `(.L_x_199) ;  /* 0x0000016000000947 */ /* 0x000fea0003800000 */
[----:B------:R-:W-:-:S06]  /*98a0*/  UISETP.GT.AND UP0, UPT, UR28, -0x1, UPT ;  /* 0xffffffff1c00788c */ /* 0x000fcc000bf04270 */
[----:B------:R-:W-:-:S13]  /*98b0*/  PLOP3.LUT P0, PT, PT, PT, UP0, 0x80, 0x0 ;  /* 0x000000000000781c */ /* 0x000fda0003f0f008 */
[----:B------:R-:W-:Y:S05]  /*98c0*/  @P0 BRA `(.L_x_200) ;  /* 0x0000009000000947 */ /* 0x000fea0003800000 */
[----:B------:R-:W-:Y:S02]  /*98d0*/  ULDC UR4, c[0x0][0x32c] ;  /* 0x0000cb0000047ab9 */ /* 0x000fe40000000800 */
[----:B------:R-:W-:Y:S02]  /*98e0*/  UISETP.NE.AND UP0, UPT, UR27, UR4, UPT ;  /* 0x000000041b00728c */ /* 0x000fe4000bf05270 */
[----:B------:R-:W-:Y:S02]  /*98f0*/  ULOP3.LUT UR28, URZ, UR28, URZ, 0x33, !UPT ;  /* 0x0000001c3f1c7292 */ /* 0x000fe4000f8e333f */
[----:B------:R-:W-:Y:S02]  /*9900*/  ULDC.64 UR4, c[0x0][0x330] ;  /* 0x0000cc0000047ab9 */ /* 0x000fe40000000a00 */
[----:B------:R-:W-:-:S07]  /*9910*/  UIMAD.WIDE.U32 UR30, UR28, UR4, URZ ;  /* 0x000000041c1e72a5 */ /* 0x000fce000f8e003f */
[----:B------:R-:W-:Y:S02]  /*9920*/  @UP0 UMOV UR27, UR31 ;  /* 0x0000001f001b0c82 */ /* 0x000fe40008000000 */
[----:B------:R-:W-:-:S04]  /*9930*/  @UP0 USHF.R.U32.HI UR28, URZ, UR5, UR27 ;  /* 0x000000053f1c0299 */ /* 0x000fc8000801161b */
[----:B------:R-:W-:Y:S01]  /*9940*/  ULOP3.LUT UR28, URZ, UR28, URZ, 0x33, !UPT ;  /* 0x0000001c3f1c7292 */ /* 0x000fe2000f8e333f */
[----:B------:R-:W-:Y:S05]  /*9950*/  BRA `(.L_x_201) ;  /* 0x0000006000007947 */ /* 0x000fea0003800000 */
.L_x_200:
[----:B------:R-:W-:Y:S02]  /*9960*/  ULDC UR4, c[0x0][0x32c] ;  /* 0x0000cb0000047ab9 */ /* 0x000fe40000000800 */
[----:B------:R-:W-:-:S03]  /*9970*/  UISETP.NE.AND UP0, UPT, UR27, UR4, UPT ;  /* 0x000000041b00728c */ /* 0x000fc6000bf05270 */
[----:B------:R-:W-:Y:S02]  /*9980*/  ULDC.64 UR4, c[0x0][0x330] ;  /* 0x0000cc0000047ab9 */ /* 0x000fe40000000a00 */
[----:B------:R-:W-:-:S07]  /*9990*/  UIMAD.WIDE.U32 UR30, UR28, UR4, URZ ;  /* 0x000000041c1e72a5 */ /* 0x000fce000f8e003f */
[----:B------:R-:W-:Y:S02]  /*99a0*/  @UP0 UMOV UR27, UR31 ;  /* 0x0000001f001b0c82 */ /* 0x000fe40008000000 */
[----:B------:R-:W-:Y:S02]  /*99b0*/  @UP0 USHF.R.U32.HI UR28, URZ, UR5, UR27 ;  /* 0x000000053f1c0299 */ /* 0x000fe4000801161b */
.L_x_201:
[----:B------:R-:W-:Y:S02]  /*99c0*/  ULDC UR4, c[0x0][0x32c] ;  /* 0x0000cb0000047ab9 */ /* 0x000fe40000000800 */
[----:B------:R-:W-:-:S04]  /*99d0*/  UIMAD UR4, UR28, UR4, URZ ;  /* 0x000000041c0472a4 */ /* 0x000fc8000f8e023f */
[----:B------:R-:W-:-:S04]  /*99e0*/  UISETP.LT.AND UP0, UPT, UR26, UR4, UPT ;  /* 0x000000041a00728c */ /* 0x000fc8000bf01270 */
[----:B------:R-:W-:-:S04]  /*99f0*/  USEL UR26, UR26, UR4, !UP0 ;  /* 0x000000041a1a7287 */ /* 0x000fc8000c000000 */
.L_x_199:
[----:B------:R-:W-:-:S04]  /*9a00*/  UIADD3 UR26, UR26, 0x2f, URZ ;  /* 0x0000002f1a1a7890 */ /* 0x000fc8000fffe03f */
        /* <DEDUP_REMOVED lines=9> */
[----:B------:R-:W2:Y:S04]  /*9aa0*/  LDL R7, [R1+0x24] ;  /* 0x0000240001077983 */ /* 0x000ea80000100800 */
[----:B------:R-:W3:Y:S04]  /*9ab0*/  LDL R6, [R1+0x30] ;  /* 0x0000300001067983 */ /* 0x000ee80000100800 */
[----:B------:R-:W3:Y:S04]  /*9ac0*/  LDL R5, [R1+0x18] ;  /* 0x0000180001057983 */ /* 0x000ee80000100800 */
[----:B------:R-:W4:Y:S04]  /*9ad0*/  LDL R4, [R1+0x2c] ;  /* 0x00002c0001047983 */ /* 0x000f280000100800 */
[----:B------:R-:W4:Y:S01]  /*9ae0*/  LDL R3, [R1+0x14] ;  /* 0x0000140001037983 */ /* 0x000f220000100800 */
[C---:B--2---:R-:W-:Y:S01]  /*9af0*/  SHF.L.U64.HI R8, R7.reuse, 0x1, R8 ;  /* 0x0000000107087819 */ /* 0x044fe20000010208 */
[----:B------:R-:W-:-:S04]  /*9b00*/  IMAD.SHL.U32 R7, R7, 0x2, RZ ;  /* 0x0000000207077824 */ /* 0x000fc800078e00ff */
[----:B------:R1:W-:Y:S01]  /*9b10*/  STL [R1+0x4c], R8 ;  /* 0x00004c0801007387 */ /* 0x0003e20000100800 */
[----:B---3--:R-:W-:-:S03]  /*9b20*/  SHF.L.U64.HI R179, R5, 0x1, R6 ;  /* 0x0000000105b37819 */ /* 0x008fc60000010206 */
[----:B------:R1:W-:Y:S01]  /*9b30*/  STL [R1+0x48], R7 ;  /* 0x0000480701007387 */ /* 0x0003e20000100800 */
[----:B------:R-:W-:Y:S01]  /*9b40*/  IMAD.SHL.U32 R178, R5, 0x2, RZ ;  /* 0x0000000205b27824 */ /* 0x000fe200078e00ff */
[C---:B----4-:R-:W-:Y:S01]  /*9b50*/  SHF.L.U64.HI R177, R3.reuse, 0x1, R4 ;  /* 0x0000000103b17819 */ /* 0x050fe20000010204 */
[----:B------:R-:W-:Y:S02]  /*9b60*/  IMAD.SHL.U32 R176, R3, 0x2, RZ ;  /* 0x0000000203b07824 */ /* 0x000fe400078e00ff */
.L_x_207:
[----:B------:R-:W2:Y:S01]  /*9b70*/  LDL R4, [R1+0x4] ;  /* 0x0000040001047983 */ /* 0x000ea20000100800 */
[----:B------:R-:W-:Y:S04]  /*9b80*/  DEPBAR.LE SB0, 0x0 ;  /* 0x000080000000791a */ /* 0x000fe80000000000 */
[----:B------:R-:W3:Y:S01]  /*9b90*/  LDL R3, [R1] ;  /* 0x0000000001037983 */ /* 0x000ee20000100800 */
[----:B------:R-:W-:Y:S03]  /*9ba0*/  UISETP.GT.AND UP0, UPT, UR7, UR23, UPT ;  /* 0x000000170700728c */ /* 0x000fe6000bf04270 */
[----:B------:R-:W-:Y:S03]  /*9bb0*/  BAR.SYNC.DEFER_BLOCKING 0x0 ;  /* 0x0000000000007b1d */ /* 0x000fe60000010000 */
[----:B------:R-:W-:Y:S03]  /*9bc0*/  PLOP3.LUT P0, PT, PT, PT, UP0, 0x80, 0x0 ;  /* 0x000000000000781c */ /* 0x000fe60003f0f008 */
[----:B------:R-:W4:Y:S04]  /*9bd0*/  LDSM.16.M88.4 R168, [R247] ;  /* 0x00000000f7a8783b */ /* 0x000f280000000200 */
[----:B------:R-:W1:Y:S04]  /*9be0*/  LDSM.16.M88.4 R172, [R246] ;  /* 0x00000000f6ac783b */ /* 0x000e680000000200 */
[----:B-12---:R-:W1:Y:S04]  /*9bf0*/  LDSM.16.M88.4 R8, [R4+0x14080] ;  /* 0x014080000408783b */ /* 0x006e680000000200 */
[----:B------:R-:W2:Y:S04]  /*9c00*/  LDSM.16.M88.4 R16, [R4+0x14880] ;  /* 0x014880000410783b */ /* 0x000ea80000000200 */
[----:B------:R-:W1:Y:S04]  /*9c10*/  LDSM.16.M88.4 R24, [R4+0x15080] ;  /* 0x015080000418783b */ /* 0x000e680000000200 */
[----:B---3--:R3:W1:Y:S02]  /*9c20*/  LDSM.16.M88.4 R156, [R3] ;  /* 0x00000000039c783b */ /* 0x0086640000000200 */
[----:B---3--:R-:W-:Y:S01]  /*9c30*/  MOV R3, R0 ;  /* 0x0000000000037202 */ /* 0x008fe20000000f00 */
[----:B------:R-:W-:-:S05]  /*9c40*/  @P0 BRA `(.L_x_203) ;  /* 0x0000043000000947 */ /* 0x000fca0003800000 */
[----:B----4-:R-:W3:Y:S01]  /*9c50*/  LDL R7, [R1+0xc] ;  /* 0x00000c0001077983 */ /* 0x010ee20000100800 */
[----:B------:R-:W-:Y:S03]  /*9c60*/  BSSY B0, `(.L_x_203) ;  /* 0x0000041000007945 */ /* 0x000fe60003800000 */
[----:B------:R-:W4:Y:S04]  /*9c70*/  LDL R14, [R1+0x8] ;  /* 0x00000800010e7983 */ /* 0x000f280000100800 */
[----:B------:R-:W5:Y:S04]  /*9c80*/  LDL R20, [R1+0x48] ;  /* 0x0000480001147983 */ /* 0x000f680000100800 */
[----:B--2---:R-:W2:Y:S04]  /*9c90*/  LDL R22, [R1+0x4c] ;  /* 0x00004c0001167983 */ /* 0x004ea80000100800 */
[----:B------:R-:W2:Y:S04]  /*9ca0*/  LDL R13, [R1+0x1c] ;  /* 0x00001c00010d7983 */ /* 0x000ea80000100800 */
[----:B------:R-:W2:Y:S04]  /*9cb0*/  LDL R15, [R1+0x10] ;  /* 0x00001000010f7983 */ /* 0x000ea80000100800 */
[----:B------:R-:W2:Y:S01]  /*9cc0*/  LDL R23, [R1+0x28] ;  /* 0x0000280001177983 */ /* 0x000ea20000100800 */
[----:B---3--:R-:W-:Y:S01]  /*9cd0*/  SHF.R.S32.HI R6, RZ, 0x1f, R7 ;  /* 0x0000001fff067819 */ /* 0x008fe20000011407 */
[C---:B------:R-:W-:Y:S01]  /*9ce0*/  IMAD.WIDE.U32 R4, R7.reuse, c[0x0][0x208], RZ ;  /* 0x0000820007047a25 */ /* 0x040fe200078e00ff */
[----:B----4-:R-:W-:Y:S03]  /*9cf0*/  SHF.R.S32.HI R12, RZ, 0x1f, R14 ;  /* 0x0000001fff0c7819 */ /* 0x010fe6000001140e */
[----:B------:R-:W-:Y:S04]  /*9d00*/  IMAD R6, R6, c[0x0][0x208], RZ ;  /* 0x0000820006067a24 */ /* 0x000fe800078e02ff */
[----:B------:R-:W-:Y:S02]  /*9d10*/  IMAD R6, R7, c[0x0][0x20c], R6 ;  /* 0x0000830007067a24 */ /* 0x000fe400078e0206 */
[----:B------:R-:W3:Y:S01]  /*9d20*/  LDL R7, [R1+0x24] ;  /* 0x0000240001077983 */ /* 0x000ee20000100800 */
[----:B------:R-:W-:Y:S02]  /*9d30*/  IMAD R12, R12, c[0x0][0x218], RZ ;  /* 0x000086000c0c7a24 */ /* 0x000fe400078e02ff */
[----:B------:R-:W-:Y:S02]  /*9d40*/  IMAD.IADD R5, R5, 0x1, R6 ;  /* 0x0000000105057824 */ /* 0x000fe400078e0206 */
[C---:B------:R-:W-:Y:S02]  /*9d50*/  IMAD R12, R14.reuse, c[0x0][0x21c], R12 ;  /* 0x000087000e0c7a24 */ /* 0x040fe400078e020c */
[----:B------:R-:W-:Y:S05]  /*9d60*/  IMAD.WIDE.U32 R4, R14, c[0x0][0x218], R4 ;  /* 0x000086000e047a25 */ /* 0x000fea00078e0004 */
[----:B------:R-:W-:Y:S04]  /*9d70*/  IADD3 R4, P0, R4, UR24, RZ ;  /* 0x0000001804047c10 */ /* 0x000fe8000ff1e0ff */
[----:B------:R-:W-:Y:S02]  /*9d80*/  IADD3.X R12, R5, UR15, R12, P0, !PT ;  /* 0x0000000f050c7c10 */ /* 0x000fe400087fe40c */
[C---:B------:R-:W-:Y:S04]  /*9d90*/  LEA R6, P0, R4.reuse, c[0x0][0x1f8], 0x1 ;  /* 0x00007e0004067a11 */ /* 0x040fe800078008ff */
[----:B------:R-:W-:Y:S01]  /*9da0*/  LEA.HI.X R12, R4, c[0x0][0x1fc], R12, 0x1, P0 ;  /* 0x00007f00040c7a11 */ /* 0x000fe200000f0c0c */
[----:B------:R-:W5:Y:S02]  /*9db0*/  SHFL.IDX PT, R14, R6, RZ, 0x181f ;  /* 0x00181fff060e7589 */ /* 0x000f6400000e0000 */
[C---:B-----5:R-:W-:Y:S02]  /*9dc0*/  IADD3 R20, P0, R14.reuse, R20, RZ ;  /* 0x000000140e147210 */ /* 0x060fe40007f1e0ff */
[----:B---3--:R-:W-:Y:S02]  /*9dd0*/  ISETP.GE.AND P1, PT, R7, c[0x0][0x1d4], PT ;  /* 0x0000750007007a0c */ /* 0x008fe40003f26270 */
[----:B------:R-:W2:Y:S02]  /*9de0*/  SHFL.IDX PT, R7, R12, RZ, 0x181f ;  /* 0x00181fff0c077589 */ /* 0x000ea400000e0000 */
[C---:B--2---:R-:W-:Y:S01]  /*9df0*/  IMAD.X R21, R7.reuse, 0x1, R22, P0 ;  /* 0x0000000107157824 */ /* 0x044fe200000e0616 */
[----:B------:R-:W-:Y:S01]  /*9e00*/  IADD3 R4, P0, R14, R178, RZ ;  /* 0x000000b20e047210 */ /* 0x000fe20007f1e0ff */
[----:B------:R-:W2:Y:S07]  /*9e10*/  S2R R22, SR_TID.X ;  /* 0x0000000000167919 */ /* 0x000eae0000002100 */
[----:B------:R-:W-:Y:S01]  /*9e20*/  @!PT LDS RZ, [RZ] ;  /* 0x00000000fffff984 */ /* 0x000fe20000000800 */
[----:B------:R3:W-:Y:S01]  /*9e30*/  LDGSTS.E.BYPASS.LTC128B.128 [R13+0x4080], [R20.64], !P1 ;  /* 0x04080000140d7fae */ /* 0x0007e2000c901d52 */
[C---:B------:R-:W-:Y:S05]  /*9e40*/  IMAD.X R5, R7.reuse, 0x1, R179, P0 ;  /* 0x0000000107057824 */ /* 0x040fea00000e06b3 */
[----:B------:R4:W-:Y:S01]  /*9e50*/  LDGSTS.E.BYPASS.LTC128B.128 [R13+0x5880], [R4.64], !P6 ;  /* 0x05880000040d7fae */ /* 0x0009e2000f101d52 */
[----:B--2---:R-:W-:Y:S02]  /*9e60*/  ISETP.GT.AND P1, PT, R22, 0x7f, PT ;  /* 0x0000007f1600780c */ /* 0x004fe40003f24270 */
[C---:B----4-:R-:W-:Y:S05]  /*9e70*/  IADD3 R4, P0, R14.reuse, R176, RZ ;  /* 0x000000b00e047210 */ /* 0x050fea0007f1e0ff */
[----:B------:R-:W-:Y:S05]  /*9e80*/  IMAD.X R5, R7, 0x1, R177, P0 ;  /* 0x0000000107057824 */ /* 0x000fea00000e06b1 */
[----:B------:R2:W-:Y:S02]  /*9e90*/  LDGSTS.E.BYPASS.LTC128B.128 [R13+0x7080], [R4.64], !P5 ;  /* 0x07080000040d7fae */ /* 0x0005e4000e901d52 */
[C---:B--2---:R-:W-:Y:S01]  /*9ea0*/  IMAD.SHL.U32 R4, R15.reuse, 0x2, RZ ;  /* 0x000000020f047824 */ /* 0x044fe200078e00ff */
[----:B------:R-:W-:Y:S04]  /*9eb0*/  SHF.L.U64.HI R5, R15, 0x1, R23 ;  /* 0x000000010f057819 */ /* 0x000fe80000010217 */
[----:B------:R-:W-:Y:S05]  /*9ec0*/  IADD3 R14, P0, R14, R4, RZ ;  /* 0x000000040e0e7210 */ /* 0x000fea0007f1e0ff */
[----:B------:R-:W-:Y:S05]  /*9ed0*/  IMAD.X R15, R7, 0x1, R5, P0 ;  /* 0x00000001070f7824 */ /* 0x000fea00000e0605 */
[----:B------:R3:W-:Y:S01]  /*9ee0*/  LDGSTS.E.BYPASS.LTC128B.128 [R13+0x8880], [R14.64], !P4 ;  /* 0x088800000e0d7fae */ /* 0x0007e2000e101d52 */
[----:B------:R-:W-:-:S05]  /*9ef0*/  @P1 BRA `(.L_x_204) ;  /* 0x0000017000001947 */ /* 0x000fca0003800000 */
[----:B------:R-:W-:-:S05]  /*9f00*/  BRA.DIV ~URZ, `(.L_x_205) ;  /* 0x00009cd27f007947 */ /* 0x000fca000b800000 */
[----:B------:R2:W4:Y:S04]  /*9f10*/  SHFL.IDX PT, R7, R12, 0x1, 0x181f ;  /* 0x00381f000c077f89 */ /* 0x00052800000e0000 */
[----:B------:R2:W3:Y:S02]  /*9f20*/  SHFL.IDX PT, R12, R6, 0x1, 0x181f ;  /* 0x00381f00060c7f89 */ /* 0x0004e400000e0000 */
.L_x_239:
[----:B---3--:R-:W3:Y:S04]  /*9f30*/  LDL R15, [R1+0x24] ;  /* 0x00002400010f7983 */ /* 0x008ee80000100800 */
[----:B------:R-:W5:Y:S04]  /*9f40*/  LDL R14, [R1+0x48] ;  /* 0x00004800010e7983 */ /* 0x000f680000100800 */
[----:B--2---:R-:W2:Y:S04]  /*9f50*/  LDL R13, [R1+0x4c] ;  /* 0x00004c00010d7983 */ /* 0x004ea80000100800 */
[----:B----4-:R-:W4:Y:S01]  /*9f60*/  LDL R6, [R1+0x1c] ;  /* 0x00001c0001067983 */ /* 0x010f220000100800 */
[----:B---3--:R-:W-:Y:S02]  /*9f70*/  ISETP.GE.AND P1, PT, R15, c[0x0][0x1d4], PT ;  /* 0x000075000f007a0c */ /* 0x008fe40003f26270 */
[C---:B-----5:R-:W-:Y:S05]  /*9f80*/  IADD3 R14, P0, R12.reuse, R14, RZ ;  /* 0x0000000e0c0e7210 */ /* 0x060fea0007f1e0ff */
[C---:B--2---:R-:W-:Y:S06]  /*9f90*/  IMAD.X R15, R7.reuse, 0x1, R13, P0 ;  /* 0x00000001070f7824 */ /* 0x044fec00000e060d */
[----:B------:R-:W-:Y:S01]  /*9fa0*/  @!PT LDS RZ, [RZ] ;  /* 0x00000000fffff984 */ /* 0x000fe20000000800 */
[----:B------:R-:W-:Y:S01]  /*9fb0*/  @!PT LDS RZ, [RZ] ;  /* 0x00000000fffff984 */ /* 0x000fe20000000800 */
[----:B------:R-:W-:Y:S01]  /*9fc0*/  @!PT LDS RZ, [RZ] ;  /* 0x00000000fffff984 */ /* 0x000fe20000000800 */
[----:B----4-:R2:W-:Y:S02]  /*9fd0*/  LDGSTS.E.BYPASS.LTC128B.128 [R6+0x5080], [R14.64], !P1 ;  /* 0x050800000e067fae */ /* 0x0105e4000c901d52 */
[C---:B--2---:R-:W-:Y:S05]  /*9fe0*/  IADD3 R14, P0, R12.reuse, R178, RZ ;  /* 0x000000b20c0e7210 */ /* 0x044fea0007f1e0ff */
[C---:B------:R-:W-:Y:S01]  /*9ff0*/  IMAD.X R15, R7.reuse, 0x1, R179, P0 ;  /* 0x00000001070f7824 */ /* 0x040fe200000e06b3 */
[C---:B------:R-:W-:Y:S04]  /*a000*/  IADD3 R4, P0, R12.reuse, R4, RZ ;  /* 0x000000040c047210 */ /* 0x040fe80007f1e0ff */
[----:B------:R2:W-:Y:S01]  /*a010*/  LDGSTS.E.BYPASS.LTC128B.128 [R6+0x6880], [R14.64], !P6 ;  /* 0x068800000e067fae */ /* 0x0005e2000f101d52 */
[C---:B------:R-:W-:Y:S01]  /*a020*/  IMAD.X R5, R7.reuse, 0x1, R5, P0 ;  /* 0x0000000107057824 */ /* 0x040fe200000e0605 */
[----:B--2---:R-:W-:Y:S05]  /*a030*/  IADD3 R14, P1, R12, R176, RZ ;  /* 0x000000b00c0e7210 */ /* 0x004fea0007f3e0ff */
[----:B------:R-:W-:Y:S05]  /*a040*/  IMAD.X R15, R7, 0x1, R177, P1 ;  /* 0x00000001070f7824 */ /* 0x000fea00008e06b1 */
[----:B------:R2:W-:Y:S04]  /*a050*/  LDGSTS.E.BYPASS.LTC128B.128 [R6+0x8080], [R14.64], !P5 ;  /* 0x080800000e067fae */ /* 0x0005e8000e901d52 */
[----:B------:R2:W-:Y:S02]  /*a060*/  LDGSTS.E.BYPASS.LTC128B.128 [R6+0x9880], [R4.64], !P4 ;  /* 0x0988000004067fae */ /* 0x0005e4000e101d52 */
.L_x_204:
[----:B------:R-:W-:Y:S05]  /*a070*/  BSYNC B0 ;  /* 0x0000000000007941 */ /* 0x000fea0003800000 */
.L_x_203:
[----:B----4-:R-:W0:Y:S01]  /*a080*/  LDGDEPBAR ;  /* 0x00000000000079af */ /* 0x010e220000000000 */
[----:B------:R-:W-:Y:S01]  /*a090*/  WARPSYNC 0xffffffff ;  /* 0xffffffff00007948 */ /* 0x000fe20003800000 */
[C---:B-12---:R-:W-:Y:S01]  /*a0a0*/  HMMA.16816.F32.BF16 R4, R160.reuse, R8, RZ ;  /* 0x00000008a004723c */ /* 0x046fe200000418ff */
[----:B------:R-:W-:Y:S06]  /*a0b0*/  UISETP.GT.AND UP0, UPT, UR23, UR7, UPT ;  /* 0x000000071700728c */ /* 0x000fec000bf04270 */
[----:B------:R-:W-:Y:S01]  /*a0c0*/  PLOP3.LUT P0, PT, PT, PT, UP0, 0x40, 0x0 ;  /* 0x000000000000781c */ /* 0x000fe20003f0e808 */
[C---:B------:R-:W-:Y:S08]  /*a0d0*/  HMMA.16816.F32.BF16 R8, R160.reuse, R10, RZ ;  /* 0x0000000aa008723c */ /* 0x040ff000000418ff */
[C---:B---3--:R-:W-:Y:S08]  /*a0e0*/  HMMA.16816.F32.BF16 R12, R160.reuse, R16, RZ ;  /* 0x00000010a00c723c */ /* 0x048ff000000418ff */
[C---:B------:R-:W-:Y:S08]  /*a0f0*/  HMMA.16816.F32.BF16 R16, R160.reuse, R18, RZ ;  /* 0x00000012a010723c */ /* 0x040ff000000418ff */
[C---:B------:R-:W-:Y:S08]  /*a100*/  HMMA.16816.F32.BF16 R20, R160.reuse, R24, RZ ;  /* 0x00000018a014723c */ /* 0x040ff000000418ff */
[----:B------:R-:W-:Y:S08]  /*a110*/  HMMA.16816.F32.BF16 R24, R160, R26, RZ ;  /* 0x0000001aa018723c */ /* 0x000ff000000418ff */
[C---:B------:R-:W-:Y:S08]  /*a120*/  HMMA.16816.F32.BF16 R4, R164.reuse, R156, R4 ;  /* 0x0000009ca404723c */ /* 0x040ff00000041804 */
[C---:B------:R-:W-:Y:S01]  /*a130*/  HMMA.16816.F32.BF16 R8, R164.reuse, R158, R8 ;  /* 0x0000009ea408723c */ /* 0x040fe20000041808 */
[----:B------:R-:W1:Y:S07]  /*a140*/  LDSM.16.M88.4 R156, [R251+0x14080] ;  /* 0x01408000fb9c783b */ /* 0x000e6e0000000200 */
[C---:B------:R-:W-:Y:S08]  /*a150*/  HMMA.16816.F32.BF16 R12, R164.reuse, R168, R12 ;  /* 0x000000a8a40c723c */ /* 0x040ff0000004180c */
[C---:B------:R-:W-:Y:S01]  /*a160*/  HMMA.16816.F32.BF16 R16, R164.reuse, R170, R16 ;  /* 0x000000aaa410723c */ /* 0x040fe20000041810 */
[----:B------:R-:W2:Y:S07]  /*a170*/  LDSM.16.M88.4 R168, [R251+0x14880] ;  /* 0x01488000fba8783b */ /* 0x000eae0000000200 */
[C---:B------:R-:W-:Y:S01]  /*a180*/  HMMA.16816.F32.BF16 R20, R164.reuse, R172, R20 ;  /* 0x000000aca414723c */ /* 0x040fe20000041814 */
[----:B------:R-:W3:Y:S07]  /*a190*/  LDL R173, [R1+0x4] ;  /* 0x0000040001ad7983 */ /* 0x000eee0000100800 */
[----:B------:R-:W-:Y:S08]  /*a1a0*/  HMMA.16816.F32.BF16 R24, R164, R174, R24 ;  /* 0x000000aea418723c */ /* 0x000ff00000041818 */
        /* <DEDUP_REMOVED lines=8> */
[----:B------:R-:W1:Y:S07]  /*a230*/  LDSM.16.M88.4 R156, [R245+0x800] ;  /* 0x00080000f59c783b */ /* 0x000e6e0000000200 */
[C---:B--2---:R-:W-:Y:S08]  /*a240*/  HMMA.16816.F32.BF16 R4, R184.reuse, R168, R4 ;  /* 0x000000a8b804723c */ /* 0x044ff00000041804 */
[C---:B------:R-:W-:Y:S01]  /*a250*/  HMMA.16816.F32.BF16 R8, R184.reuse, R170, R8 ;  /* 0x000000aab808723c */ /* 0x040fe20000041808 */
[----:B------:R-:W2:Y:S07]  /*a260*/  LDSM.16.M88.4 R168, [R245+0x1000] ;  /* 0x00100000f5a8783b */ /* 0x000eae0000000200 */
[C---:B-1----:R-:W-:Y:S08]  /*a270*/  HMMA.16816.F32.BF16 R12, R184.reuse, R156, R12 ;  /* 0x0000009cb80c723c */ /* 0x042ff0000004180c */
[C---:B------:R-:W-:Y:S08]  /*a280*/  HMMA.16816.F32.BF16 R16, R184.reuse, R158, R16 ;  /* 0x0000009eb810723c */ /* 0x040ff00000041810 */
[C---:B--2---:R-:W-:Y:S08]  /*a290*/  HMMA.16816.F32.BF16 R20, R184.reuse, R168, R20 ;  /* 0x000000a8b814723c */ /* 0x044ff00000041814 */
[----:B------:R-:W-:Y:S01]  /*a2a0*/  HMMA.16816.F32.BF16 R24, R184, R170, R24 ;  /* 0x000000aab818723c */ /* 0x000fe20000041818 */
[----:B---3--:R-:W1:Y:S08]  /*a2b0*/  LDSM.16.M88.4 R156, [R173+0x15880] ;  /* 0x01588000ad9c783b */ /* 0x008e700000000200 */
        /* <DEDUP_REMOVED lines=107> */
[----:B------:R-:W-:Y:S01]  /*a970*/  FMUL.FTZ R7, R7, c[0x0][0x320] ;  /* 0x0000c80007077a20 */ /* 0x000fe20000410000 */
[C---:B-1----:R-:W-:Y:S03]  /*a980*/  HMMA.16816.F32.BF16 R12, R232.reuse, R156, R12 ;  /* 0x0000009ce80c723c */ /* 0x042fe6000004180c */
[----:B------:R-:W-:Y:S03]  /*a990*/  FMUL.FTZ R8, R8, c[0x0][0x320] ;  /* 0x0000c80008087a20 */ /* 0x000fe60000410000 */
[----:B------:R-:W1:Y:S01]  /*a9a0*/  MUFU.TANH R170, R5 ;  /* 0x0000000500aa7308 */ /* 0x000e620000002400 */
[----:B------:R-:W-:Y:S01]  /*a9b0*/  FMUL.FTZ R9, R9, c[0x0][0x320] ;  /* 0x0000c80009097a20 */ /* 0x000fe20000410000 */
[C---:B------:R-:W-:Y:S08]  /*a9c0*/  HMMA.16816.F32.BF16 R16, R232.reuse, R158, R16 ;  /* 0x0000009ee810723c */ /* 0x040ff00000041810 */
[----:B------:R-:W3:Y:S08]  /*a9d0*/  MUFU.TANH R173, R6 ;  /* 0x0000000600ad7308 */ /* 0x000ef00000002400 */
[----:B------:R-:W-:Y:S02]  /*a9e0*/  FMUL.FTZ R12, R12, c[0x0][0x320] ;  /* 0x0000c8000c0c7a20 */ /* 0x000fe40000410000 */
[----:B------:R4:W1:Y:S01]  /*a9f0*/  MUFU.TANH R174, R7 ;  /* 0x0000000700ae7308 */ /* 0x0008620000002400 */
[----:B------:R-:W-:Y:S09]  /*aa00*/  FMUL.FTZ R13, R13, c[0x0][0x320] ;  /* 0x0000c8000d0d7a20 */ /* 0x000ff20000410000 */
[----:B------:R5:W1:Y:S10]  /*aa10*/  MUFU.TANH R171, R8 ;  /* 0x0000000800ab7308 */ /* 0x000a740000002400 */
[----:B------:R1:W1:Y:S01]  /*aa20*/  MUFU.TANH R156, R9 ;  /* 0x00000009009c7308 */ /* 0x0002620000002400 */
[----:B----4-:R-:W4:Y:S01]  /*aa30*/  LDSM.16.M88.4 R4, [R245+0x5800] ;  /* 0x00580000f504783b */ /* 0x010f220000000200 */
[----:B------:R-:W-:Y:S08]  /*aa40*/  DEPBAR.LE SB0, 0x0 ;  /* 0x000080000000791a */ /* 0x000ff00000000000 */
[----:B------:R2:W2:Y:S01]  /*aa50*/  MUFU.TANH R158, R12 ;  /* 0x0000000c009e7308 */ /* 0x0004a20000002400 */
[----:B------:R-:W-:Y:S01]  /*aa60*/  BAR.SYNC.DEFER_BLOCKING 0x0 ;  /* 0x0000000000007b1d */ /* 0x000fe20000010000 */
[----:B-----5:R-:W-:Y:S02]  /*aa70*/  FMUL.FTZ R8, R11, c[0x0][0x320] ;  /* 0x0000c8000b087a20 */ /* 0x020fe40000410000 */
[----:B------:R-:W-:Y:S06]  /*aa80*/  FMUL.FTZ R11, R14, c[0x0][0x320] ;  /* 0x0000c8000e0b7a20 */ /* 0x000fec0000410000 */
[----:B------:R5:W3:Y:S01]  /*aa90*/  MUFU.TANH R157, R13 ;  /* 0x0000000d009d7308 */ /* 0x000ae20000002400 */
[----:B-1----:R-:W-:Y:S02]  /*aaa0*/  FMUL.FTZ R9, R10, c[0x0][0x320] ;  /* 0x0000c8000a097a20 */ /* 0x002fe40000410000 */
[----:B------:R-:W-:Y:S02]  /*aab0*/  FMUL.FTZ R10, R15, c[0x0][0x320] ;  /* 0x0000c8000f0a7a20 */ /* 0x000fe40000410000 */
[----:B------:R-:W-:Y:S05]  /*aac0*/  FMUL.FTZ R15, R16, c[0x0][0x320] ;  /* 0x0000c800100f7a20 */ /* 0x000fea0000410000 */
[----:B------:R-:W1:Y:S01]  /*aad0*/  MUFU.TANH R9, R9 ;  /* 0x0000000900097308 */ /* 0x000e620000002400 */
[----:B------:R-:W-:Y:S02]  /*aae0*/  FMUL.FTZ R16, R17, c[0x0][0x320] ;  /* 0x0000c80011107a20 */ /* 0x000fe40000410000 */
[----:B--2---:R-:W-:Y:S07]  /*aaf0*/  FMUL.FTZ R12, R19, c[0x0][0x320] ;  /* 0x0000c800130c7a20 */ /* 0x004fee0000410000 */
[----:B------:R-:W2:Y:S01]  /*ab00*/  MUFU.TANH R8, R8 ;  /* 0x0000000800087308 */ /* 0x000ea20000002400 */
[C---:B----4-:R-:W-:Y:S05]  /*ab10*/  HMMA.16816.F32.BF16 R20, R232.reuse, R4, R20 ;  /* 0x00000004e814723c */ /* 0x050fea0000041814 */
[----:B-----5:R-:W-:Y:S04]  /*ab20*/  FMUL.FTZ R13, R18, c[0x0][0x320] ;  /* 0x0000c800120d7a20 */ /* 0x020fe80000410000 */
[----:B------:R-:W4:Y:S01]  /*ab30*/  MUFU.TANH R11, R11 ;  /* 0x0000000b000b7308 */ /* 0x000f220000002400 */
        /* <DEDUP_REMOVED lines=15> */
[----:B------:R-:W1:Y:S10]  /*ac30*/  MUFU.TANH R7, R7 ;  /* 0x0000000700077308 */ /* 0x000e740000002400 */
[----:B------:R1:W1:Y:S10]  /*ac40*/  MUFU.TANH R175, R22 ;  /* 0x0000001600af7308 */ /* 0x0002740000002400 */
[----:B------:R-:W1:Y:S10]  /*ac50*/  MUFU.TANH R14, R14 ;  /* 0x0000000e000e7308 */ /* 0x000e740000002400 */
[----:B------:R-:W1:Y:S10]  /*ac60*/  MUFU.TANH R18, R18 ;  /* 0x0000001200127308 */ /* 0x000e740000002400 */
        /* <DEDUP_REMOVED lines=8> */
[----:B------:R3:W-:Y:S02]  /*acf0*/  STL [R1+0x60], R0 ;  /* 0x0000600001007387 */ /* 0x0007e40000100800 */
[----:B------:R-:W-:Y:S02]  /*ad00*/  ISETP.NE.AND P1, PT, R159, 0x1, PT ;  /* 0x000000019f00780c */ /* 0x000fe40003f25270 */
[----:B------:R-:W4:Y:S01]  /*ad10*/  LDL R24, [R1+0x24] ;  /* 0x0000240001187983 */ /* 0x000f220000100800 */
[----:B------:R-:W-:Y:S03]  /*ad20*/  IMAD.U32 R6, RZ, RZ, UR5 ;  /* 0x00000005ff067e24 */ /* 0x000fe6000f8e00ff */
[----:B------:R-:W4:Y:S04]  /*ad30*/  LDL R23, [R1+0x4c] ;  /* 0x00004c0001177983 */ /* 0x000f280000100800 */
[----:B---3--:R-:W3:Y:S01]  /*ad40*/  LDL R0, [R1+0x48] ;  /* 0x0000480001007983 */ /* 0x008ee20000100800 */
[----:B--2---:R-:W-:Y:S03]  /*ad50*/  IADD3 R6, R6, -0x30, R169 ;  /* 0xffffffd006067810 */ /* 0x004fe60007ffe0a9 */
[----:B------:R-:W2:Y:S02]  /*ad60*/  LDL R169, [R1+0x1c] ;  /* 0x00001c0001a97983 */ /* 0x000ea40000100800 */
[----:B-1----:R-:W-:Y:S01]  /*ad70*/  @P1 IMAD.HI.U32 R20, R6, c[0x0][0x2bc], RZ ;  /* 0x0000af0006141a27 */ /* 0x002fe200078e00ff */
[----:B----4-:R-:W-:Y:S03]  /*ad80*/  ISETP.GE.AND P2, PT, R24, c[0x0][0x1d4], PT ;  /* 0x0000750018007a0c */ /* 0x010fe60003f46270 */
        /* <DEDUP_REMOVED lines=13> */
[----:B----4-:R-:W-:Y:S02]  /*ae60*/  IMAD.WIDE.U32 R20, R26, c[0x0][0x1e0], RZ ;  /* 0x000078001a147a25 */ /* 0x010fe400078e00ff */
[----:B-1----:R-:W1:Y:S02]  /*ae70*/  S2R R26, SR_TID.X ;  /* 0x00000000001a7919 */ /* 0x002e640000002100 */
[----:B------:R-:W-:Y:S02]  /*ae80*/  IMAD.IADD R21, R21, 0x1, R6 ;  /* 0x0000000115157824 */ /* 0x000fe400078e0206 */
[----:B--2---:R1:W-:Y:S01]  /*ae90*/  STL [R1+0x8], R25 ;  /* 0x0000081901007387 */ /* 0x0043e20000100800 */
[----:B------:R-:W-:Y:S01]  /*aea0*/  SHF.R.S32.HI R6, RZ, 0x1f, R25 ;  /* 0x0000001fff067819 */ /* 0x000fe20000011419 */
[C---:B------:R-:W-:Y:S02]  /*aeb0*/  IMAD.WIDE.U32 R20, R25.reuse, c[0x0][0x1f0], R20 ;  /* 0x00007c0019147a25 */ /* 0x040fe400078e0014 */
[----:B------:R-:W2:Y:S02]  /*aec0*/  LDL R159, [R1+0x10] ;  /* 0x00001000019f7983 */ /* 0x000ea40000100800 */
[----:B------:R-:W-:Y:S01]  /*aed0*/  IMAD R6, R6, c[0x0][0x1f0], RZ ;  /* 0x00007c0006067a24 */ /* 0x000fe200078e02ff */
[----:B------:R-:W-:Y:S03]  /*aee0*/  IADD3 R20, P0, R20, UR20, RZ ;  /* 0x0000001414147c10 */ /* 0x000fe6000ff1e0ff */
[----:B------:R-:W-:Y:S05]  /*aef0*/  IMAD R6, R25, c[0x0][0x1f4], R6 ;  /* 0x00007d0019067a24 */ /* 0x000fea00078e0206 */
[----:B------:R-:W-:Y:S02]  /*af00*/  IADD3.X R6, R21, UR8, R6, P0, !PT ;  /* 0x0000000815067c10 */ /* 0x000fe400087fe406 */
[C---:B------:R-:W-:Y:S04]  /*af10*/  LEA R19, P0, R20.reuse, c[0x0][0x1c8], 0x1 ;  /* 0x0000720014137a11 */ /* 0x040fe800078008ff */
[----:B------:R-:W-:Y:S01]  /*af20*/  LEA.HI.X R6, R20, c[0x0][0x1cc], R6, 0x1, P0 ;  /* 0x0000730014067a11 */ /* 0x000fe200000f0c06 */
[----:B------:R-:W3:Y:S01]  /*af30*/  SHFL.IDX PT, R21, R19, RZ, 0x181f ;  /* 0x00181fff13157589 */ /* 0x000ee200000e0000 */
[----:B-1----:R-:W-:Y:S03]  /*af40*/  SHF.R.S32.HI R25, RZ, 0x1f, R26 ;  /* 0x0000001fff197819 */ /* 0x002fe6000001141a */
[----:B------:R-:W1:Y:S01]  /*af50*/  SHFL.IDX PT, R22, R6, RZ, 0x181f ;  /* 0x00181fff06167589 */ /* 0x000e6200000e0000 */
[----:B------:R-:W-:Y:S03]  /*af60*/  LEA.HI R25, R25, R26, RZ, 0x3 ;  /* 0x0000001a19197211 */ /* 0x000fe600078f18ff */
[----:B------:R-:W4:Y:S01]  /*af70*/  SHFL.IDX PT, R19, R19, 0x1, 0x181f ;  /* 0x00381f0013137f89 */ /* 0x000f2200000e0000 */
[----:B------:R-:W-:Y:S03]  /*af80*/  SHF.R.S32.HI R25, RZ, 0x3, R25 ;  /* 0x00000003ff197819 */ /* 0x000fe60000011419 */
[----:B------:R-:W1:Y:S01]  /*af90*/  SHFL.IDX PT, R6, R6, 0x1, 0x181f ;  /* 0x00381f0006067f89 */ /* 0x000e6200000e0000 */
[----:B------:R-:W-:Y:S04]  /*afa0*/  IADD3 R20, -R25, 0x30, RZ ;  /* 0x0000003019147810 */ /* 0x000fe80007ffe1ff */
[----:B------:R-:W-:Y:S11]  /*afb0*/  ISETP.GE.AND P0, PT, R20, 0x1, PT ;  /* 0x000000011400780c */ /* 0x000ff60003f06270 */
[----:B------:R-:W-:Y:S02]  /*afc0*/  @!UPT UIADD3 URZ, URZ, URZ, URZ ;  /* 0x0000003f3f3ff290 */ /* 0x000fe4000fffe03f */
[C---:B---3--:R-:W-:Y:S05]  /*afd0*/  @P0 IADD3 R24, P1, R21.reuse, R0, RZ ;  /* 0x0000000015180210 */ /* 0x048fea0007f3e0ff */
[C---:B-1----:R-:W-:Y:S05]  /*afe0*/  @P0 IMAD.X R25, R22.reuse, 0x1, R23, P1 ;  /* 0x0000000116190824 */ /* 0x042fea00008e0617 */
[----:B------:R1:W-:Y:S02]  /*aff0*/  @P0 LDGSTS.E.BYPASS.LTC128B.128 [R169+0x14080], [R24.64], !P2 ;  /* 0x1408000018a90fae */ /* 0x0003e4000d101d52 */
[C---:B-1----:R-:W-:Y:S05]  /*b000*/  @P0 IADD3 R24, P1, R21.reuse, R178, RZ ;  /* 0x000000b215180210 */ /* 0x042fea0007f3e0ff */
[C---:B------:R-:W-:Y:S05]  /*b010*/  @P0 IMAD.X R25, R22.reuse, 0x1, R179, P1 ;  /* 0x0000000116190824 */ /* 0x040fea00008e06b3 */
[----:B------:R1:W-:Y:S02]  /*b020*/  @P0 LDGSTS.E.BYPASS.LTC128B.128 [R169+0x15880], [R24.64], !P6 ;  /* 0x1588000018a90fae */ /* 0x0003e4000f101d52 */
[----:B-1----:R-:W-:Y:S05]  /*b030*/  @P0 IADD3 R24, P1, R21, R176, RZ ;  /* 0x000000b015180210 */ /* 0x002fea0007f3e0ff */
[----:B------:R-:W-:Y:S05]  /*b040*/  @P0 IMAD.X R25, R22, 0x1, R177, P1 ;  /* 0x0000000116190824 */ /* 0x000fea00008e06b1 */
[----:B------:R1:W-:Y:S04]  /*b050*/  @P0 LDGSTS.E.BYPASS.LTC128B.128 [R169+0x17080], [R24.64], !P5 ;  /* 0x1708000018a90fae */ /* 0x0003e8000e901d52 */
[----:B-1----:R-:W3:Y:S01]  /*b060*/  LDL R25, [R1+0x28] ;  /* 0x0000280001197983 */ /* 0x002ee20000100800 */
[C---:B--2---:R-:W-:Y:S04]  /*b070*/  @P0 LEA R26, P1, R159.reuse, R21, 0x1 ;  /* 0x000000159f1a0211 */ /* 0x044fe800078208ff */
[----:B---3--:R-:W-:Y:S05]  /*b080*/  @P0 LEA.HI.X R27, R159, R22, R25, 0x1, P1 ;  /* 0x000000169f1b0211 */ /* 0x008fea00008f0c19 */
[----:B------:R1:W-:Y:S01]  /*b090*/  @P0 LDGSTS.E.BYPASS.LTC128B.128 [R169+0x18880], [R26.64], !P4 ;  /* 0x188800001aa90fae */ /* 0x0003e2000e101d52 */
[----:B------:R-:W-:Y:S11]  /*b0a0*/  ISETP.GE.AND P0, PT, R20, 0x21, PT ;  /* 0x000000211400780c */ /* 0x000ff60003f06270 */
[----:B------:R-:W-:Y:S02]  /*b0b0*/  @!UPT UIADD3 URZ, URZ, URZ, URZ ;  /* 0x0000003f3f3ff290 */ /* 0x000fe4000fffe03f */
[C---:B----4-:R-:W-:Y:S02]  /*b0c0*/  @P0 IADD3 R20, P1, R19.reuse, R0, RZ ;  /* 0x0000000013140210 */ /* 0x050fe40007f3e0ff */
[----:B------:R1:W5:Y:S03]  /*b0d0*/  LDL.LU R0, [R1+0x60] ;  /* 0x0000600001007983 */ /* 0x0003660000300800 */
[C---:B------:R-:W-:Y:S05]  /*b0e0*/  @P0 IMAD.X R21, R6.reuse, 0x1, R23, P1 ;  /* 0x0000000106150824 */ /* 0x040fea00008e0617 */
[----:B------:R2:W-:Y:S02]  /*b0f0*/  @P0 LDGSTS.E.BYPASS.LTC128B.128 [R169+0x15080], [R20.64], !P2 ;  /* 0x1508000014a90fae */ /* 0x0005e4000d101d52 */
[C---:B--2---:R-:W-:Y:S05]  /*b100*/  @P0 IADD3 R20, P1, R19.reuse, R178, RZ ;  /* 0x000000b213140210 */ /* 0x044fea0007f3e0ff */
[C---:B------:R-:W-:Y:S05]  /*b110*/  @P0 IMAD.X R21, R6.reuse, 0x1, R179, P1 ;  /* 0x0000000106150824 */ /* 0x040fea00008e06b3 */
[----:B------:R2:W-:Y:S02]  /*b120*/  @P0 LDGSTS.E.BYPASS.LTC128B.128 [R169+0x16880], [R20.64], !P6 ;  /* 0x1688000014a90fae */ /* 0x0005e4000f101d52 */
[----:B--2---:R-:W-:Y:S05]  /*b130*/  @P0 IADD3 R20, P1, R19, R176, RZ ;  /* 0x000000b013140210 */ /* 0x004fea0007f3e0ff */
[----:B------:R-:W-:Y:S01]  /*b140*/  @P0 IMAD.X R21, R6, 0x1, R177, P1 ;  /* 0x0000000106150824 */ /* 0x000fe200008e06b1 */
[C---:B------:R-:W-:Y:S04]  /*b150*/  @P0 LEA R22, P1, R159.reuse, R19, 0x1 ;  /* 0x000000139f160211 */ /* 0x040fe800078208ff */
[----:B------:R1:W-:Y:S01]  /*b160*/  @P0 LDGSTS.E.BYPASS.LTC128B.128 [R169+0x18080], [R20.64], !P5 ;  /* 0x1808000014a90fae */ /* 0x0003e2000e901d52 */
[----:B------:R-:W-:Y:S05]  /*b170*/  @P0 LEA.HI.X R23, R159, R6, R25, 0x1, P1 ;  /* 0x000000069f170211 */ /* 0x000fea00008f0c19 */
[----:B------:R1:W-:Y:S03]  /*b180*/  @P0 LDGSTS.E.BYPASS.LTC128B.128 [R169+0x19880], [R22.64], !P4 ;  /* 0x1988000016a90fae */ /* 0x0003e6000e101d52 */
.L_x_206:
[----:B-1234-:R-:W2:Y:S01]  /*b190*/  LDL.LU R23, [R1+0x44] ;  /* 0x0000440001177983 */ /* 0x01eea20000300800 */
[----:B-----5:R-:W-:Y:S01]  /*b1a0*/  FMNMX.FTZ R0, R168, R0, !PT ;  /* 0x00000000a8007209 */ /* 0x020fe20007810000 */
[----:B------:R-:W-:Y:S02]  /*b1b0*/  UISETP.GT.AND UP0, UPT, UR23, UR4, UPT ;  /* 0x000000041700728c */ /* 0x000fe4000bf04270 */
[----:B------:R-:W0:Y:S01]  /*b1c0*/  LDGDEPBAR ;  /* 0x00000000000079af */ /* 0x000e220000000000 */
[----:B------:R-:W-:Y:S01]  /*b1d0*/  FMNMX.FTZ R0, R170, R0, !PT ;  /* 0x00000000aa007209 */ /* 0x000fe20007810000 */
[----:B------:R-:W-:Y:S02]  /*b1e0*/  UIADD3 UR5, UR23, -0x1, URZ ;  /* 0xffffffff17057890 */ /* 0x000fe4000fffe03f */
[----:B------:R-:W-:Y:S02]  /*b1f0*/  PLOP3.LUT P0, PT, PT, PT, UP0, 0x80, 0x0 ;  /* 0x000000000000781c */ /* 0x000fe40003f0f008 */
[----:B------:R-:W-:Y:S03]  /*b200*/  FMNMX.FTZ R0, R171, R0, !PT ;  /* 0x00000000ab007209 */ /* 0x000fe60007810000 */
[----:B------:R-:W-:Y:S01]  /*b210*/  UMOV UR23, UR5 ;  /* 0x0000000500177c82 */ /* 0x000fe20008000000 */
        /* <DEDUP_REMOVED lines=23> */
[--C-:B------:R-:W-:Y:S01]  /*b390*/  FFMA.FTZ R25, R16, c[0x0][0x2d0], -R169.reuse ;  /* 0x0000b40010197a23 */ /* 0x100fe200000108a9 */
[----:B------:R-:W-:Y:S01]  /*b3a0*/  MOV R16, R22 ;  /* 0x0000001600107202 */ /* 0x000fe20000000f00 */
[--C-:B------:R-:W-:Y:S01]  /*b3b0*/  FFMA.FTZ R172, R172, c[0x0][0x2d0], -R169.reuse ;  /* 0x0000b400acac7a23 */ /* 0x100fe200000108a9 */
[----:B------:R-:W-:Y:S01]  /*b3c0*/  MUFU.EX2 R19, R19 ;  /* 0x0000001300137308 */ /* 0x000fe20000000800 */
[--C-:B------:R-:W-:Y:S02]  /*b3d0*/  FFMA.FTZ R171, R7, c[0x0][0x2d0], -R169.reuse ;  /* 0x0000b40007ab7a23 */ /* 0x100fe400000108a9 */
[--C-:B------:R-:W-:Y:S02]  /*b3e0*/  FFMA.FTZ R170, R18, c[0x0][0x2d0], -R169.reuse ;  /* 0x0000b40012aa7a23 */ /* 0x100fe400000108a9 */
[----:B------:R-:W-:Y:S02]  /*b3f0*/  FFMA.FTZ R169, R17, c[0x0][0x2d0], -R169 ;  /* 0x0000b40011a97a23 */ /* 0x000fe400000108a9 */
[----:B------:R-:W3:Y:S01]  /*b400*/  LDL.LU R17, [R1+0x40] ;  /* 0x0000400001117983 */ /* 0x000ee20000300800 */
[----:B------:R-:W-:Y:S02]  /*b410*/  FMUL.FTZ R3, R3, c[0x0][0x2d0] ;  /* 0x0000b40003037a20 */ /* 0x000fe40000410000 */
[----:B------:R-:W-:Y:S10]  /*b420*/  MUFU.EX2 R20, R20 ;  /* 0x0000001400147308 */ /* 0x000ff40000000800 */
[----:B------:R-:W1:Y:S10]  /*b430*/  MUFU.EX2 R6, R3 ;  /* 0x0000000300067308 */ /* 0x000e740000000800 */
[----:B------:R4:W2:Y:S10]  /*b440*/  MUFU.EX2 R158, R156 ;  /* 0x0000009c009e7308 */ /* 0x0008b40000000800 */
[----:B------:R-:W-:Y:S01]  /*b450*/  MUFU.EX2 R169, R169 ;  /* 0x000000a900a97308 */ /* 0x000fe20000000800 */
[C---:B-1----:R-:W-:Y:S02]  /*b460*/  FMUL.FTZ R28, R6.reuse, R28 ;  /* 0x0000001c061c7220 */ /* 0x042fe40000410000 */
[C---:B------:R-:W-:Y:S02]  /*b470*/  FMUL.FTZ R29, R6.reuse, R29 ;  /* 0x0000001d061d7220 */ /* 0x040fe40000410000 */
[C---:B------:R-:W-:Y:S02]  /*b480*/  FMUL.FTZ R32, R6.reuse, R32 ;  /* 0x0000002006207220 */ /* 0x040fe40000410000 */
[C---:B------:R-:W-:Y:S03]  /*b490*/  FMUL.FTZ R33, R6.reuse, R33 ;  /* 0x0000002106217220 */ /* 0x040fe60000410000 */
[----:B------:R-:W-:Y:S01]  /*b4a0*/  MUFU.EX2 R171, R171 ;  /* 0x000000ab00ab7308 */ /* 0x000fe20000000800 */
[C---:B------:R-:W-:Y:S01]  /*b4b0*/  FMUL.FTZ R36, R6.reuse, R36 ;  /* 0x0000002406247220 */ /* 0x040fe20000410000 */
[C---:B----4-:R-:W-:Y:S01]  /*b4c0*/  F2FP.BF16.PACK_AB R156, R19.reuse, R168 ;  /* 0x000000a8139c723e */ /* 0x050fe200000010ff */
        /* <DEDUP_REMOVED lines=47> */
[----:B--2---:R-:W-:Y:S04]  /*b7c0*/  FFMA.FTZ R3, R6, R23, R168 ;  /* 0x0000001706037223 */ /* 0x004fe800000100a8 */
[----:B------:R-:W-:Y:S04]  /*b7d0*/  FADD.FTZ R3, R19, R3 ;  /* 0x0000000313037221 */ /* 0x000fe80000010000 */
[----:B------:R-:W-:Y:S04]  /*b7e0*/  FADD.FTZ R3, R20, R3 ;  /* 0x0000000314037221 */ /* 0x000fe80000010000 */
[C---:B------:R-:W-:Y:S01]  /*b7f0*/  FADD.FTZ R22, R158.reuse, R3 ;  /* 0x000000039e167221 */ /* 0x040fe20000010000 */
[----:B------:R-:W-:Y:S02]  /*b800*/  FMNMX.FTZ R3, R173, R2, !PT ;  /* 0x00000002ad037209 */ /* 0x000fe40007810000 */
[----:B------:R-:W-:Y:S01]  /*b810*/  F2FP.BF16.PACK_AB R158, R158, R20 ;  /* 0x000000149e9e723e */ /* 0x000fe200000010ff */
[----:B------:R-:W-:Y:S01]  /*b820*/  FMUL.FTZ R20, R6, R148 ;  /* 0x0000009406147220 */ /* 0x000fe20000410000 */
        /* <DEDUP_REMOVED lines=20> */
[----:B------:R-:W-:Y:S01]  /*b970*/  MUFU.EX2 R7, R7 ;  /* 0x0000000700077308 */ /* 0x000fe20000000800 */
[--C-:B------:R-:W-:Y:S02]  /*b980*/  FFMA.FTZ R18, R9, c[0x0][0x2d0], -R168.reuse ;  /* 0x0000b40009127a23 */ /* 0x100fe400000108a8 */
[--C-:B------:R-:W-:Y:S02]  /*b990*/  FFMA.FTZ R159, R8, c[0x0][0x2d0], -R168.reuse ;  /* 0x0000b400089f7a23 */ /* 0x100fe400000108a8 */
[--C-:B------:R-:W-:Y:S02]  /*b9a0*/  FFMA.FTZ R19, R11, c[0x0][0x2d0], -R168.reuse ;  /* 0x0000b4000b137a23 */ /* 0x100fe400000108a8 */
[--C-:B------:R-:W-:Y:S02]  /*b9b0*/  FFMA.FTZ R27, R10, c[0x0][0x2d0], -R168.reuse ;  /* 0x0000b4000a1b7a23 */ /* 0x100fe400000108a8 */
[--C-:B------:R-:W-:Y:S01]  /*b9c0*/  FFMA.FTZ R26, R13, c[0x0][0x2d0], -R168.reuse ;  /* 0x0000b4000d1a7a23 */ /* 0x100fe200000108a8 */
[----:B------:R-:W3:Y:S01]  /*b9d0*/  MUFU.EX2 R2, R2 ;  /* 0x0000000200027308 */ /* 0x000ee20000000800 */
[--C-:B------:R-:W-:Y:S01]  /*b9e0*/  FFMA.FTZ R23, R12, c[0x0][0x2d0], -R168.reuse ;  /* 0x0000b4000c177a23 */ /* 0x100fe200000108a8 */
[----:B------:R-:W-:Y:S01]  /*b9f0*/  MOV R148, R19 ;  /* 0x0000001300947202 */ /* 0x000fe20000000f00 */
[--C-:B------:R-:W-:Y:S02]  /*ba00*/  FFMA.FTZ R173, R5, c[0x0][0x2d0], -R168.reuse ;  /* 0x0000b40005ad7a23 */ /* 0x100fe400000108a8 */
[--C-:B------:R-:W-:Y:S02]  /*ba10*/  FFMA.FTZ R175, R175, c[0x0][0x2d0], -R168.reuse ;  /* 0x0000b400afaf7a23 */ /* 0x100fe400000108a8 */
[--C-:B------:R-:W-:Y:S01]  /*ba20*/  FFMA.FTZ R174, R14, c[0x0][0x2d0], -R168.reuse ;  /* 0x0000b4000eae7a23 */ /* 0x100fe200000108a8 */
[----:B------:R-:W-:Y:S01]  /*ba30*/  MOV R14, R25 ;  /* 0x00000019000e7202 */ /* 0x000fe20000000f00 */
[----:B------:R-:W-:Y:S01]  /*ba40*/  FFMA.FTZ R168, R4, c[0x0][0x2d0], -R168 ;  /* 0x0000b40004a87a23 */ /* 0x000fe200000108a8 */
[----:B------:R-:W1:Y:S01]  /*ba50*/  MUFU.EX2 R15, R15 ;  /* 0x0000000f000f7308 */ /* 0x000e620000000800 */
[C---:B------:R-:W-:Y:S02]  /*ba60*/  FMUL.FTZ R5, R6.reuse, R133 ;  /* 0x0000008506057220 */ /* 0x040fe40000410000 */
        /* <DEDUP_REMOVED lines=8> */
[----:B------:R-:W-:Y:S01]  /*baf0*/  MUFU.EX2 R168, R168 ;  /* 0x000000a800a87308 */ /* 0x000fe20000000800 */
[----:B------:R-:W-:Y:S01]  /*bb00*/  FMUL.FTZ R25, R6, R153 ;  /* 0x0000009906197220 */ /* 0x000fe20000410000 */
[----:B------:R-:W-:Y:S01]  /*bb10*/  MOV R153, R23 ;  /* 0x0000001700997202 */ /* 0x000fe20000000f00 */
[C---:B---3--:R-:W-:Y:S02]  /*bb20*/  FFMA.FTZ R4, R2.reuse, R17, R7 ;  /* 0x0000001102047223 */ /* 0x048fe40000010007 */
[C---:B------:R-:W-:Y:S02]  /*bb30*/  FMUL.FTZ R10, R2.reuse, R138 ;  /* 0x0000008a020a7220 */ /* 0x040fe40000410000 */
[C---:B------:R-:W-:Y:S02]  /*bb40*/  FMUL.FTZ R19, R2.reuse, R147 ;  /* 0x0000009302137220 */ /* 0x040fe40000410000 */
[C---:B------:R-:W-:Y:S01]  /*bb50*/  FMUL.FTZ R26, R2.reuse, R154 ;  /* 0x0000009a021a7220 */ /* 0x040fe20000410000 */
[----:B------:R-:W2:Y:S01]  /*bb60*/  MUFU.EX2 R141, R141 ;  /* 0x0000008d008d7308 */ /* 0x000ea20000000800 */
[----:B------:R-:W-:Y:S01]  /*bb70*/  FMUL.FTZ R27, R2, R155 ;  /* 0x0000009b021b7220 */ /* 0x000fe20000410000 */
[C---:B-1----:R-:W-:Y:S01]  /*bb80*/  F2FP.BF16.PACK_AB R157, R15.reuse, R7 ;  /* 0x000000070f9d723e */ /* 0x042fe200000010ff */
[----:B------:R-:W-:Y:S01]  /*bb90*/  FADD.FTZ R11, R15, R4 ;  /* 0x000000040f0b7221 */ /* 0x000fe20000010000 */
[----:B------:R-:W-:Y:S01]  /*bba0*/  MOV R15, R24 ;  /* 0x00000018000f7202 */ /* 0x000fe20000000f00 */
[----:B------:R-:W-:Y:S01]  /*bbb0*/  FMUL.FTZ R4, R6, R132 ;  /* 0x0000008406047220 */ /* 0x000fe20000410000 */
[----:B------:R-:W-:Y:S01]  /*bbc0*/  MOV R132, R21 ;  /* 0x0000001500847202 */ /* 0x000fe20000000f00 */
[----:B------:R-:W-:Y:S01]  /*bbd0*/  FMUL.FTZ R7, R2, R135 ;  /* 0x0000008702077220 */ /* 0x000fe20000410000 */
[----:B------:R-:W-:Y:S01]  /*bbe0*/  MOV R140, R15 ;  /* 0x0000000f008c7202 */ /* 0x000fe20000000f00 */
[C---:B------:R-:W-:Y:S01]  /*bbf0*/  FMUL.FTZ R17, R6.reuse, R145 ;  /* 0x0000009106117220 */ /* 0x040fe20000410000 */
[----:B------:R-:W-:Y:S01]  /*bc00*/  MOV R138, R132 ;  /* 0x00000084008a7202 */ /* 0x000fe20000000f00 */
[C---:B------:R-:W-:Y:S01]  /*bc10*/  FMUL.FTZ R21, R6.reuse, R149 ;  /* 0x0000009506157220 */ /* 0x040fe20000410000 */
[----:B------:R-:W-:Y:S01]  /*bc20*/  MOV R132, R18 ;  /* 0x0000001200847202 */ /* 0x000fe20000000f00 */
[----:B------:R-:W-:Y:S01]  /*bc30*/  FMUL.FTZ R24, R6, R152 ;  /* 0x0000009806187220 */ /* 0x000fe20000410000 */
[----:B------:R-:W-:Y:S01]  /*bc40*/  MOV R152, R22 ;  /* 0x0000001600987202 */ /* 0x000fe20000000f00 */
[C---:B------:R-:W-:Y:S01]  /*bc50*/  FMUL.FTZ R6, R2.reuse, R134 ;  /* 0x0000008602067220 */ /* 0x040fe20000410000 */
[----:B------:R-:W-:Y:S01]  /*bc60*/  MOV R149, R14 ;  /* 0x0000000e00957202 */ /* 0x000fe20000000f00 */
[C---:B------:R-:W-:Y:S01]  /*bc70*/  FMUL.FTZ R14, R2.reuse, R142 ;  /* 0x0000008e020e7220 */ /* 0x040fe20000410000 */
[----:B------:R-:W-:Y:S01]  /*bc80*/  MOV R144, R11 ;  /* 0x0000000b00907202 */ /* 0x000fe20000000f00 */
[C---:B------:R-:W-:Y:S01]  /*bc90*/  FMUL.FTZ R11, R2.reuse, R139 ;  /* 0x0000008b020b7220 */ /* 0x040fe20000410000 */
[----:B------:R-:W-:Y:S01]  /*bca0*/  MUFU.EX2 R145, R159 ;  /* 0x0000009f00917308 */ /* 0x000fe20000000800 */
[C---:B------:R-:W-:Y:S02]  /*bcb0*/  FMUL.FTZ R15, R2.reuse, R143 ;  /* 0x0000008f020f7220 */ /* 0x040fe40000410000 */
[C---:B------:R-:W-:Y:S02]  /*bcc0*/  FMUL.FTZ R18, R2.reuse, R146 ;  /* 0x0000009202127220 */ /* 0x040fe40000410000 */
[C---:B------:R-:W-:Y:S02]  /*bcd0*/  FMUL.FTZ R22, R2.reuse, R150 ;  /* 0x0000009602167220 */ /* 0x040fe40000410000 */
        /* <DEDUP_REMOVED lines=26> */
[----:B------:R4:W-:Y:S01]  /*be80*/  MUFU.EX2 R150, R153 ;  /* 0x0000009900967308 */ /* 0x0009e20000000800 */
        /* <DEDUP_REMOVED lines=35> */
[----:B------:R3:W3:Y:S01]  /*c0c0*/  MUFU.EX2 R2, R132 ;  /* 0x0000008400027308 */ /* 0x0006e20000000800 */
[----:B--2---:R-:W-:Y:S02]  /*c0d0*/  FADD.FTZ R146, R141, R152 ;  /* 0x000000988d927221 */ /* 0x004fe40000010000 */
[----:B----4-:R-:W-:Y:S02]  /*c0e0*/  LDSM.16.MT88.4 R152, [R249+0x5080] ;  /* 0x00508000f998783b */ /* 0x010fe40000004200 */
[----:B-1----:R-:W-:Y:S04]  /*c0f0*/  FADD.FTZ R146, R143, R146 ;  /* 0x000000928f927221 */ /* 0x002fe80000010000 */
[----:B---3--:R-:W-:Y:S04]  /*c100*/  FADD.FTZ R146, R140, R146 ;  /* 0x000000928c927221 */ /* 0x008fe80000010000 */
[----:B------:R-:W-:Y:S01]  /*c110*/  FADD.FTZ R146, R142, R146 ;  /* 0x000000928e927221 */ /* 0x000fe20000010000 */
[----:B------:R-:W1:Y:S01]  /*c120*/  LDSM.16.MT88.4 R132, [R252+0x4080] ;  /* 0x00408000fc84783b */ /* 0x000e620000004200 */
[----:B------:R-:W-:Y:S01]  /*c130*/  F2FP.BF16.PACK_AB R159, R145, R2 ;  /* 0x00000002919f723e */ /* 0x000fe200000010ff */
[----:B------:R-:W-:Y:S02]  /*c140*/  FADD.FTZ R144, R2, R144 ;  /* 0x0000009002907221 */ /* 0x000fe40000010000 */
[----:B------:R2:W3:Y:S04]  /*c150*/  MUFU.EX2 R2, R137 ;  /* 0x0000008900027308 */ /* 0x0004e80000000800 */
[----:B--2---:R-:W-:Y:S01]  /*c160*/  LDSM.16.MT88.4 R136, [R252+0x4880] ;  /* 0x00488000fc88783b */ /* 0x004fe20000004200 */
        /* <DEDUP_REMOVED lines=48> */
[----:B------:R1:W2:Y:S03]  /*c470*/  MUFU.EX2 R156, R172 ;  /* 0x000000ac009c7308 */ /* 0x0002a60000000800 */
[----:B---3--:R-:W-:Y:S03]  /*c480*/  F2FP.BF16.PACK_AB R133, R2, R148 ;  /* 0x000000940285723e */ /* 0x008fe600000010ff */
[----:B------:R-:W-:Y:S02]  /*c490*/  F2FP.BF16.PACK_AB R134, R142, R140 ;  /* 0x0000008c8e86723e */ /* 0x000fe400000010ff */
[----:B------:R-:W3:Y:S02]  /*c4a0*/  LDSM.16.MT88.4 R140, [R250+0x4880] ;  /* 0x00488000fa8c783b */ /* 0x000ee40000004200 */
[----:B------:R4:W2:Y:S01]  /*c4b0*/  MUFU.EX2 R158, R170 ;  /* 0x000000aa009e7308 */ /* 0x0008a20000000800 */
[----:B------:R-:W-:Y:S02]  /*c4c0*/  F2FP.BF16.PACK_AB R135, R150, R149 ;  /* 0x000000959687723e */ /* 0x000fe400000010ff */
[----:B------:R-:W-:Y:S02]  /*c4d0*/  F2FP.BF16.PACK_AB R157, R174, R175 ;  /* 0x000000afae9d723e */ /* 0x000fe400000010ff */
[----:B------:R-:W-:Y:S03]  /*c4e0*/  F2FP.BF16.PACK_AB R159, R168, R173 ;  /* 0x000000ada89f723e */ /* 0x000fe600000010ff */
[C---:B------:R-:W-:Y:S05]  /*c4f0*/  HMMA.16816.F32.BF16 R4, R132.reuse, R136, R4 ;  /* 0x000000888404723c */ /* 0x040fea0000041804 */
[----:B-1----:R-:W-:Y:S03]  /*c500*/  MOV R172, R150 ;  /* 0x0000009600ac7202 */ /* 0x002fe60000000f00 */
[C---:B------:R-:W-:Y:S01]  /*c510*/  HMMA.16816.F32.BF16 R8, R132.reuse, R138, R8 ;  /* 0x0000008a8408723c */ /* 0x040fe20000041808 */
[----:B------:R-:W1:Y:S03]  /*c520*/  LDSM.16.MT88.4 R136, [R249+0x4880] ;  /* 0x00488000f988783b */ /* 0x000e660000004200 */
[----:B----4-:R-:W-:Y:S04]  /*c530*/  MOV R170, R149 ;  /* 0x0000009500aa7202 */ /* 0x010fe80000000f00 */
[C---:B---3--:R-:W-:Y:S08]  /*c540*/  HMMA.16816.F32.BF16 R12, R132.reuse, R140, R12 ;  /* 0x0000008c840c723c */ /* 0x048ff0000004180c */
[C---:B------:R-:W-:Y:S01]  /*c550*/  HMMA.16816.F32.BF16 R16, R132.reuse, R142, R16 ;  /* 0x0000008e8410723c */ /* 0x040fe20000041810 */
[----:B------:R-:W3:Y:S07]  /*c560*/  LDSM.16.MT88.4 R140, [R248+0x4880] ;  /* 0x00488000f88c783b */ /* 0x000eee0000004200 */
[C---:B-1----:R-:W-:Y:S08]  /*c570*/  HMMA.16816.F32.BF16 R20, R132.reuse, R136, R20 ;  /* 0x000000888414723c */ /* 0x042ff00000041814 */
[C---:B------:R-:W-:Y:S01]  /*c580*/  HMMA.16816.F32.BF16 R24, R132.reuse, R138, R24 ;  /* 0x0000008a8418723c */ /* 0x040fe20000041818 */
[----:B------:R-:W1:Y:S07]  /*c590*/  LDSM.16.MT88.4 R136, [R252+0x6080] ;  /* 0x00608000fc88783b */ /* 0x000e6e0000004200 */
        /* <DEDUP_REMOVED lines=36> */
[C---:B---3--:R-:W-:Y:S07]  /*c7e0*/  HMMA.16816.F32.BF16 R124, R132.reuse, R140, R124 ;  /* 0x0000008c847c723c */ /* 0x048fee000004187c */
[----:B--2---:R-:W-:Y:S01]  /*c7f0*/  FADD.FTZ R141, R156, R146 ;  /* 0x000000929c8d7221 */ /* 0x004fe20000010000 */
[----:B------:R-:W-:Y:S04]  /*c800*/  HMMA.16816.F32.BF16 R128, R132, R142, R128 ;  /* 0x0000008e8480723c */ /* 0x000fe80000041880 */
[C---:B------:R-:W-:Y:S01]  /*c810*/  FADD.FTZ R141, R171.reuse, R141 ;  /* 0x0000008dab8d7221 */ /* 0x040fe20000010000 */
[----:B------:R-:W-:Y:S01]  /*c820*/  F2FP.BF16.PACK_AB R156, R171, R156 ;  /* 0x0000009cab9c723e */ /* 0x000fe200000010ff */
[----:B------:R-:W-:Y:S02]  /*c830*/  FADD.FTZ R140, R145, R144 ;  /* 0x00000090918c7221 */ /* 0x000fe40000010000 */
[----:B------:R-:W-:Y:S01]  /*c840*/  FADD.FTZ R141, R158, R141 ;  /* 0x0000008d9e8d7221 */ /* 0x000fe20000010000 */
[----:B------:R-:W2:Y:S03]  /*c850*/  LDSM.16.MT88.4 R144, [R250+0x5080] ;  /* 0x00508000fa90783b */ /* 0x000ea60000004200 */
[C---:B------:R-:W-:Y:S01]  /*c860*/  FADD.FTZ R132, R169.reuse, R141 ;  /* 0x0000008da9847221 */ /* 0x040fe20000010000 */
[----:B------:R-:W-:Y:S01]  /*c870*/  F2FP.BF16.PACK_AB R158, R169, R158 ;  /* 0x0000009ea99e723e */ /* 0x000fe200000010ff */
[----:B------:R-:W-:Y:S03]  /*c880*/  FADD.FTZ R169, R148, R140 ;  /* 0x0000008c94a97221 */ /* 0x000fe60000010000 */
[----:B------:R1:W-:Y:S01]  /*c890*/  STL [R1+0x44], R132 ;  /* 0x0000448401007387 */ /* 0x0003e20000100800 */
[----:B------:R-:W-:Y:S04]  /*c8a0*/  FADD.FTZ R169, R2, R169 ;  /* 0x000000a902a97221 */ /* 0x000fe80000010000 */
[----:B------:R-:W-:Y:S04]  /*c8b0*/  FADD.FTZ R2, R170, R169 ;  /* 0x000000a9aa027221 */ /* 0x000fe80000010000 */
[----:B------:R-:W-:Y:S04]  /*c8c0*/  FADD.FTZ R2, R172, R2 ;  /* 0x00000002ac027221 */ /* 0x000fe80000010000 */
[----:B------:R-:W-:Y:S04]  /*c8d0*/  FADD.FTZ R2, R175, R2 ;  /* 0x00000002af027221 */ /* 0x000fe80000010000 */
[----:B------:R-:W-:Y:S01]  /*c8e0*/  FADD.FTZ R174, R174, R2 ;  /* 0x00000002aeae7221 */ /* 0x000fe20000010000 */
[----:B------:R-:W-:Y:S03]  /*c8f0*/  MOV R2, R3 ;  /* 0x0000000300027202 */ /* 0x000fe60000000f00 */
[----:B------:R-:W-:Y:S01]  /*c900*/  FADD.FTZ R174, R173, R174 ;  /* 0x000000aeadae7221 */ /* 0x000fe20000010000 */
[C---:B-1----:R-:W-:Y:S01]  /*c910*/  HMMA.16816.F32.BF16 R132, R156.reuse, R136, R4 ;  /* 0x000000889c84723c */ /* 0x042fe20000041804 */
[----:B------:R-:W1:Y:S07]  /*c920*/  LDSM.16.MT88.4 R4, [R248+0x5080] ;  /* 0x00508000f804783b */ /* 0x000e6e0000004200 */
[C---:B------:R-:W-:Y:S01]  /*c930*/  HMMA.16816.F32.BF16 R136, R156.reuse, R138, R8 ;  /* 0x0000008a9c88723c */ /* 0x040fe20000041808 */
[----:B------:R-:W3:Y:S07]  /*c940*/  LDSM.16.MT88.4 R8, [R252+0x6880] ;  /* 0x00688000fc08783b */ /* 0x000eee0000004200 */
[C---:B--2---:R-:W-:Y:S01]  /*c950*/  HMMA.16816.F32.BF16 R140, R156.reuse, R144, R12 ;  /* 0x000000909c8c723c */ /* 0x044fe2000004180c */
[----:B------:R-:W2:Y:S07]  /*c960*/  LDSM.16.MT88.4 R12, [R250+0x6880] ;  /* 0x00688000fa0c783b */ /* 0x000eae0000004200 */
[C---:B------:R-:W-:Y:S08]  /*c970*/  HMMA.16816.F32.BF16 R144, R156.reuse, R146, R16 ;  /* 0x000000929c90723c */ /* 0x040ff00000041810 */
[C---:B------:R-:W-:Y:S08]  /*c980*/  HMMA.16816.F32.BF16 R148, R156.reuse, R152, R20 ;  /* 0x000000989c94723c */ /* 0x040ff00000041814 */
[C---:B------:R-:W-:Y:S08]  /*c990*/  HMMA.16816.F32.BF16 R152, R156.reuse, R154, R24 ;  /* 0x0000009a9c98723c */ /* 0x040ff00000041818 */
[C---:B-1----:R-:W-:Y:S08]  /*c9a0*/  HMMA.16816.F32.BF16 R28, R156.reuse, R4, R28 ;  /* 0x000000049c1c723c */ /* 0x042ff0000004181c */
[C---:B------:R-:W-:Y:S01]  /*c9b0*/  HMMA.16816.F32.BF16 R32, R156.reuse, R6, R32 ;  /* 0x000000069c20723c */ /* 0x040fe20000041820 */
[----:B------:R-:W1:Y:S07]  /*c9c0*/  LDSM.16.MT88.4 R4, [R249+0x6880] ;  /* 0x00688000f904783b */ /* 0x000e6e0000004200 */
[C---:B---3--:R-:W-:Y:S08]  /*c9d0*/  HMMA.16816.F32.BF16 R36, R156.reuse, R8, R36 ;  /* 0x000000089c24723c */ /* 0x048ff00000041824 */
[C---:B------:R-:W-:Y:S01]  /*c9e0*/  HMMA.16816.F32.BF16 R40, R156.reuse, R10, R40 ;  /* 0x0000000a9c28723c */ /* 0x040fe20000041828 */
[----:B------:R-:W3:Y:S07]  /*c9f0*/  LDSM.16.MT88.4 R8, [R248+0x6880] ;  /* 0x00688000f808783b */ /* 0x000eee0000004200 */
[C---:B--2---:R-:W-:Y:S08]  /*ca00*/  HMMA.16816.F32.BF16 R44, R156.reuse, R12, R44 ;  /* 0x0000000c9c2c723c */ /* 0x044ff0000004182c */
[C---:B------:R-:W-:Y:S01]  /*ca10*/  HMMA.16816.F32.BF16 R48, R156.reuse, R14, R48 ;  /* 0x0000000e9c30723c */ /* 0x040fe20000041830 */
[----:B------:R-:W2:Y:S07]  /*ca20*/  LDSM.16.MT88.4 R12, [R252+0x8080] ;  /* 0x00808000fc0c783b */ /* 0x000eae0000004200 */
        /* <DEDUP_REMOVED lines=22> */
[C---:B------:R-:W-:Y:S08]  /*cb90*/  HMMA.16816.F32.BF16 R112, R156.reuse, R10, R112 ;  /* 0x0000000a9c70723c */ /* 0x040ff00000041870 */
[C---:B--2---:R-:W-:Y:S08]  /*cba0*/  HMMA.16816.F32.BF16 R116, R156.reuse, R12, R116 ;  /* 0x0000000c9c74723c */ /* 0x044ff00000041874 */
[C---:B------:R-:W-:Y:S08]  /*cbb0*/  HMMA.16816.F32.BF16 R120, R156.reuse, R14, R120 ;  /* 0x0000000e9c78723c */ /* 0x040ff00000041878 */
[C---:B-1----:R-:W-:Y:S07]  /*cbc0*/  HMMA.16816.F32.BF16 R124, R156.reuse, R4, R124 ;  /* 0x000000049c7c723c */ /* 0x042fee000004187c */
[----:B------:R-:W-:Y:S01]  /*cbd0*/  FADD.FTZ R4, R168, R174 ;  /* 0x000000aea8047221 */ /* 0x000fe20000010000 */
[----:B------:R-:W-:Y:S04]  /*cbe0*/  HMMA.16816.F32.BF16 R128, R156, R6, R128 ;  /* 0x000000069c80723c */ /* 0x000fe80000041880 */
[----:B------:R1:W-:Y:S04]  /*cbf0*/  STL [R1+0x40], R4 ;  /* 0x0000400401007387 */ /* 0x0003e80000100800 */
[----:B-1----:R-:W-:-:S05]  /*cc00*/  @P0 BRA `(.L_x_207) ;  /* 0xffffcf6000000947 */ /* 0x002fca000383ffff */
.L_x_202:
[----:B------:R-:W-:-:S06]  /*cc10*/  UISETP.GE.AND UP0, UPT, UR23, UR7, UPT ;  /* 0x000000071700728c */ /* 0x000fcc000bf06270 */
[----:B------:R-:W-:-:S13]  /*cc20*/  PLOP3.LUT P0, PT, PT, PT, UP0, 0x40, 0x0 ;  /* 0x000000000000781c */ /* 0x000fda0003f0e808 */
[----:B------:R-:W-:Y:S05]  /*cc30*/  @P0 BRA `(.L_x_208) ;  /* 0x00003ee000000947 */ /* 0x000fea0003800000 */
[----:B------:R-:W1:Y:S04]  /*cc40*/  S2R R3, SR_TID.X ;  /* 0x0000000000037919 */ /* 0x000e680000002100 */
[----:B------:R-:W2:Y:S01]  /*cc50*/  LDL.LU R4, [R1+0x3c] ;  /* 0x00003c0001047983 */ /* 0x000ea20000300800 */
[----:B-1----:R-:W-:-:S04]  /*cc60*/  SHF.R.S32.HI R5, RZ, 0x1f, R3 ;  /* 0x0000001fff057819 */ /* 0x002fc80000011403 */
[----:B------:R-:W-:Y:S02]  /*cc70*/  LEA.HI R5, R5, R3, RZ, 0x3 ;  /* 0x0000000305057211 */ /* 0x000fe400078f18ff */
[----:B------:R-:W2:Y:S02]  /*cc80*/  LDL R3, [R1+0x24] ;  /* 0x0000240001037983 */ /* 0x000ea40000100800 */
[----:B------:R-:W-:-:S04]  /*cc90*/  SHF.R.S32.HI R5, RZ, 0x3, R5 ;  /* 0x00000003ff057819 */ /* 0x000fc80000011405 */
[----:B------:R-:W-:Y:S01]  /*cca0*/  IADD3 R6, -R5, 0x30, RZ ;  /* 0x0000003005067810 */ /* 0x000fe20007ffe1ff */
[----:B------:R-:W-:Y:S01]  /*ccb0*/  IMAD.MOV.U32 R156, RZ, RZ, R2 ;  /* 0x000000ffff9c7224 */ /* 0x000fe200078e0002 */
[C---:B--2---:R-:W-:Y:S01]  /*ccc0*/  SHF.L.U64.HI R5, R3.reuse, 0x1, R4 ;  /* 0x0000000103057819 */ /* 0x044fe20000010204 */
[----:B------:R-:W-:-:S04]  /*ccd0*/  IMAD.SHL.U32 R4, R3, 0x2, RZ ;  /* 0x0000000203047824 */ /* 0x000fc800078e00ff */
[----:B------:R1:W-:Y:S04]  /*cce0*/  STL [R1+0x48], R5 ;  /* 0x0000480501007387 */ /* 0x0003e80000100800 */
[----:B------:R1:W-:Y:S01]  /*ccf0*/  STL [R1+0x3c], R4 ;  /* 0x00003c0401007387 */ /* 0x0003e20000100800 */
[----:B------:R-:W-:-:S03]  /*cd00*/  IMAD.MOV.U32 R3, RZ, RZ, R0 ;  /* 0x000000ffff037224 */ /* 0x000fc600078e0000 */
.L_x_221:
[----:B------:R-:W2:Y:S01]  /*cd10*/  LDL R0, [R1+0xc] ;  /* 0x00000c0001007983 */ /* 0x000ea20000100800 */
[----:B------:R-:W-:Y:S04]  /*cd20*/  DEPBAR.LE SB0, 0x0 ;  /* 0x000080000000791a */ /* 0x000fe80000000000 */
[----:B------:R-:W3:Y:S01]  /*cd30*/  LDL R9, [R1+0x3c] ;  /* 0x00003c0001097983 */ /* 0x000ee20000100800 */
[----:B------:R-:W-:Y:S03]  /*cd40*/  BSSY B0, `(.L_x_209) ;  /* 0x0000055000007945 */ /* 0x000fe60003800000 */
[----:B------:R-:W4:Y:S04]  /*cd50*/  LDL R6, [R1+0x8] ;  /* 0x0000080001067983 */ /* 0x000f280000100800 */
[----:B------:R-:W5:Y:S04]  /*cd60*/  LDL R8, [R1+0x48] ;  /* 0x0000480001087983 */ /* 0x000f680000100800 */
[----:B------:R-:W2:Y:S04]  /*cd70*/  LDL R157, [R1+0x24] ;  /* 0x00002400019d7983 */ /* 0x000ea80000100800 */
[----:B------:R-:W2:Y:S04]  /*cd80*/  LDL R7, [R1+0x4] ;  /* 0x0000040001077983 */ /* 0x000ea80000100800 */
[----:B------:R-:W3:Y:S04]  /*cd90*/  LDL R13, [R1+0x1c] ;  /* 0x00001c00010d7983 */ /* 0x000ee80000100800 */
[----:B------:R-:W3:Y:S04]  /*cda0*/  LDL R23, [R1] ;  /* 0x0000000001177983 */ /* 0x000ee80000100800 */
[----:B------:R-:W5:Y:S04]  /*cdb0*/  LDL R21, [R1+0x18] ;  /* 0x0000180001157983 */ /* 0x000f680000100800 */
[----:B------:R-:W5:Y:S04]  /*cdc0*/  LDL R22, [R1+0x30] ;  /* 0x0000300001167983 */ /* 0x000f680000100800 */
[----:B------:R-:W5:Y:S04]  /*cdd0*/  LDL R20, [R1+0x2c] ;  /* 0x00002c0001147983 */ /* 0x000f680000100800 */
[----:B------:R-:W-:Y:S06]  /*cde0*/  BAR.SYNC.DEFER_BLOCKING 0x0 ;  /* 0x0000000000007b1d */ /* 0x000fec0000010000 */
[----:B------:R-:W-:Y:S04]  /*cdf0*/  LDSM.16.M88.4 R172, [R247] ;  /* 0x00000000f7ac783b */ /* 0x000fe80000000200 */
[----:B------:R-:W-:Y:S04]  /*ce00*/  LDSM.16.M88.4 R176, [R246] ;  /* 0x00000000f6b0783b */ /* 0x000fe80000000200 */
[----:B--2---:R-:W-:Y:S01]  /*ce10*/  LDSM.16.M88.4 R16, [R7+0x14880] ;  /* 0x014880000710783b */ /* 0x004fe20000000200 */
[----:B------:R-:W-:Y:S01]  /*ce20*/  SHF.R.S32.HI R2, RZ, 0x1f, R0 ;  /* 0x0000001fff027819 */ /* 0x000fe20000011400 */
[----:B-1----:R-:W-:Y:S01]  /*ce30*/  IMAD.WIDE.U32 R4, R0, c[0x0][0x208], RZ ;  /* 0x0000820000047a25 */ /* 0x002fe200078e00ff */
[----:B------:R-:W-:Y:S01]  /*ce40*/  ISETP.GE.AND P1, PT, R157, c[0x0][0x1d4], PT ;  /* 0x000075009d007a0c */ /* 0x000fe20003f26270 */
[----:B------:R-:W-:Y:S02]  /*ce50*/  LDSM.16.M88.4 R24, [R7+0x15080] ;  /* 0x015080000718783b */ /* 0x000fe40000000200 */
[----:B------:R-:W-:Y:S02]  /*ce60*/  IMAD R2, R2, c[0x0][0x208], RZ ;  /* 0x0000820002027a24 */ /* 0x000fe400078e02ff */
[----:B---3--:R-:W-:Y:S02]  /*ce70*/  LDSM.16.M88.4 R168, [R23] ;  /* 0x0000000017a8783b */ /* 0x008fe40000000200 */
[----:B------:R-:W-:Y:S01]  /*ce80*/  IMAD R2, R0, c[0x0][0x20c], R2 ;  /* 0x0000830000027a24 */ /* 0x000fe200078e0202 */
[----:B----4-:R-:W-:Y:S01]  /*ce90*/  SHF.R.S32.HI R0, RZ, 0x1f, R6 ;  /* 0x0000001fff007819 */ /* 0x010fe20000011406 */
[----:B-----5:R-:W-:Y:S02]  /*cea0*/  IMAD.SHL.U32 R159, R21, 0x2, RZ ;  /* 0x00000002159f7824 */ /* 0x020fe400078e00ff */
[----:B------:R-:W-:Y:S02]  /*ceb0*/  IMAD.IADD R5, R5, 0x1, R2 ;  /* 0x0000000105057824 */ /* 0x000fe400078e0202 */
[----:B------:R-:W2:Y:S01]  /*cec0*/  LDL R2, [R1+0x10] ;  /* 0x0000100001027983 */ /* 0x000ea20000100800 */
[----:B------:R-:W-:Y:S01]  /*ced0*/  IMAD R0, R0, c[0x0][0x218], RZ ;  /* 0x0000860000007a24 */ /* 0x000fe200078e02ff */
[----:B------:R-:W-:Y:S01]  /*cee0*/  SHF.L.U64.HI R21, R21, 0x1, R22 ;  /* 0x0000000115157819 */ /* 0x000fe20000010216 */
[C---:B------:R-:W-:Y:S04]  /*cef0*/  IMAD.WIDE.U32 R4, R6.reuse, c[0x0][0x218], R4 ;  /* 0x0000860006047a25 */ /* 0x040fe800078e0004 */
[----:B------:R-:W-:Y:S01]  /*cf00*/  IMAD R0, R6, c[0x0][0x21c], R0 ;  /* 0x0000870006007a24 */ /* 0x000fe200078e0200 */
[----:B------:R-:W-:Y:S04]  /*cf10*/  IADD3 R12, P0, R4, UR24, RZ ;  /* 0x00000018040c7c10 */ /* 0x000fe8000ff1e0ff */
[----:B------:R-:W-:Y:S02]  /*cf20*/  IADD3.X R0, R5, UR15, R0, P0, !PT ;  /* 0x0000000f05007c10 */ /* 0x000fe400087fe400 */
[C---:B------:R-:W-:Y:S04]  /*cf30*/  LEA R4, P0, R12.reuse, c[0x0][0x1f8], 0x1 ;  /* 0x00007e000c047a11 */ /* 0x040fe800078008ff */
[----:B------:R-:W-:Y:S01]  /*cf40*/  LEA.HI.X R12, R12, c[0x0][0x1fc], R0, 0x1, P0 ;  /* 0x00007f000c0c7a11 */ /* 0x000fe200000f0c00 */
[----:B------:R-:W1:Y:S04]  /*cf50*/  SHFL.IDX PT, R6, R4, RZ, 0x181f ;  /* 0x00181fff04067589 */ /* 0x000e6800000e0000 */
[----:B------:R-:W3:Y:S04]  /*cf60*/  LDL R0, [R1+0x14] ;  /* 0x0000140001007983 */ /* 0x000ee80000100800 */
[----:B------:R-:W4:Y:S01]  /*cf70*/  SHFL.IDX PT, R5, R12, RZ, 0x181f ;  /* 0x00181fff0c057589 */ /* 0x000f2200000e0000 */
[C---:B-1----:R-:W-:Y:S05]  /*cf80*/  IADD3 R14, P0, R6.reuse, R9, RZ ;  /* 0x00000009060e7210 */ /* 0x042fea0007f1e0ff */
[C---:B----4-:R-:W-:Y:S02]  /*cf90*/  IMAD.X R15, R5.reuse, 0x1, R8, P0 ;  /* 0x00000001050f7824 */ /* 0x050fe400000e0608 */
[----:B------:R1:W4:Y:S04]  /*cfa0*/  LDSM.16.M88.4 R8, [R7+0x14080] ;  /* 0x014080000708783b */ /* 0x0003280000000200 */
[----:B------:R-:W-:Y:S01]  /*cfb0*/  @!PT LDS RZ, [RZ] ;  /* 0x00000000fffff984 */ /* 0x000fe20000000800 */
[----:B------:R-:W-:Y:S01]  /*cfc0*/  @!PT LDS RZ, [RZ] ;  /* 0x00000000fffff984 */ /* 0x000fe20000000800 */
[----:B------:R-:W-:Y:S01]  /*cfd0*/  @!PT LDS RZ, [RZ] ;  /* 0x00000000fffff984 */ /* 0x000fe20000000800 */
[----:B------:R5:W-:Y:S04]  /*cfe0*/  LDGSTS.E.BYPASS.LTC128B.128 [R13+0x4080], [R14.64], !P1 ;  /* 0x040800000e0d7fae */ /* 0x000be8000c901d52 */
[----:B-1----:R-:W4:Y:S04]  /*cff0*/  LDL R7, [R1+0x28] ;  /* 0x0000280001077983 */ /* 0x002f280000100800 */
[----:B------:R1:W-:Y:S01]  /*d000*/  STL [R1+0x4c], R21 ;  /* 0x00004c1501007387 */ /* 0x0003e20000100800 */
[----:B-----5:R-:W-:Y:S05]  /*d010*/  IADD3 R14, P0, R6, R159, RZ ;  /* 0x0000009f060e7210 */ /* 0x020fea0007f1e0ff */
[C---:B------:R-:W-:Y:S05]  /*d020*/  IMAD.X R15, R5.reuse, 0x1, R21, P0 ;  /* 0x00000001050f7824 */ /* 0x040fea00000e0615 */
[----:B------:R5:W-:Y:S01]  /*d030*/  LDGSTS.E.BYPASS.LTC128B.128 [R13+0x5880], [R14.64], !P6 ;  /* 0x058800000e0d7fae */ /* 0x000be2000f101d52 */
[C---:B---3--:R-:W-:Y:S01]  /*d040*/  SHF.L.U64.HI R158, R0.reuse, 0x1, R20 ;  /* 0x00000001009e7819 */ /* 0x048fe20000010214 */
[----:B------:R-:W-:Y:S02]  /*d050*/  IMAD.SHL.U32 R157, R0, 0x2, RZ ;  /* 0x00000002009d7824 */ /* 0x000fe400078e00ff */
[----:B------:R-:W3:Y:S01]  /*d060*/  S2R R20, SR_TID.X ;  /* 0x0000000000147919 */ /* 0x000ee20000002100 */
[----:B--2---:R-:W-:Y:S02]  /*d070*/  IMAD.SHL.U32 R0, R2, 0x2, RZ ;  /* 0x0000000202007824 */ /* 0x004fe400078e00ff */
[C---:B-----5:R-:W-:Y:S05]  /*d080*/  IADD3 R14, P0, R6.reuse, R157, RZ ;  /* 0x0000009d060e7210 */ /* 0x060fea0007f1e0ff */
[C---:B------:R-:W-:Y:S01]  /*d090*/  IMAD.X R15, R5.reuse, 0x1, R158, P0 ;  /* 0x00000001050f7824 */ /* 0x040fe200000e069e */
[----:B------:R-:W-:Y:S04]  /*d0a0*/  IADD3 R6, P0, R6, R0, RZ ;  /* 0x0000000006067210 */ /* 0x000fe80007f1e0ff */
[----:B------:R1:W-:Y:S01]  /*d0b0*/  LDGSTS.E.BYPASS.LTC128B.128 [R13+0x7080], [R14.64], !P5 ;  /* 0x070800000e0d7fae */ /* 0x0003e2000e901d52 */
[----:B---3--:R-:W-:Y:S02]  /*d0c0*/  ISETP.GT.AND P1, PT, R20, 0x7f, PT ;  /* 0x0000007f1400780c */ /* 0x008fe40003f24270 */
[----:B----4-:R-:W-:Y:S05]  /*d0d0*/  SHF.L.U64.HI R2, R2, 0x1, R7 ;  /* 0x0000000102027819 */ /* 0x010fea0000010207 */
[----:B------:R-:W-:Y:S05]  /*d0e0*/  IMAD.X R7, R5, 0x1, R2, P0 ;  /* 0x0000000105077824 */ /* 0x000fea00000e0602 */
[----:B------:R1:W-:Y:S01]  /*d0f0*/  LDGSTS.E.BYPASS.LTC128B.128 [R13+0x8880], [R6.64], !P4 ;  /* 0x08880000060d7fae */ /* 0x0003e2000e101d52 */
[----:B------:R-:W-:-:S05]  /*d100*/  @P1 BRA `(.L_x_210) ;  /* 0x0000018000001947 */ /* 0x000fca0003800000 */
[----:B------:R-:W-:-:S05]  /*d110*/  BRA.DIV ~URZ, `(.L_x_211) ;  /* 0x00006b327f007947 */ /* 0x000fca000b800000 */
[----:B------:R2:W3:Y:S04]  /*d120*/  SHFL.IDX PT, R5, R12, 0x1, 0x181f ;  /* 0x00381f000c057f89 */ /* 0x0004e800000e0000 */
[----:B------:R2:W4:Y:S02]  /*d130*/  SHFL.IDX PT, R12, R4, 0x1, 0x181f ;  /* 0x00381f00040c7f89 */ /* 0x00052400000e0000 */
.L_x_240:
[----:B-1----:R-:W5:Y:S04]  /*d140*/  LDL R7, [R1+0x24] ;  /* 0x0000240001077983 */ /* 0x002f680000100800 */
[----:B--2---:R-:W2:Y:S04]  /*d150*/  LDL R6, [R1+0x3c] ;  /* 0x00003c0001067983 */ /* 0x004ea80000100800 */
[----:B----4-:R-:W4:Y:S04]  /*d160*/  LDL R14, [R1+0x48] ;  /* 0x00004800010e7983 */ /* 0x010f280000100800 */
[----:B---3--:R-:W3:Y:S04]  /*d170*/  LDL R4, [R1+0x1c] ;  /* 0x00001c0001047983 */ /* 0x008ee80000100800 */
[----:B------:R-:W3:Y:S01]  /*d180*/  LDL R13, [R1+0x4c] ;  /* 0x00004c00010d7983 */ /* 0x000ee20000100800 */
[----:B-----5:R-:W-:Y:S02]  /*d190*/  ISETP.GE.AND P1, PT, R7, c[0x0][0x1d4], PT ;  /* 0x0000750007007a0c */ /* 0x020fe40003f26270 */
[C---:B--2---:R-:W-:Y:S05]  /*d1a0*/  IADD3 R6, P0, R12.reuse, R6, RZ ;  /* 0x000000060c067210 */ /* 0x044fea0007f1e0ff */
[C---:B----4-:R-:W-:Y:S06]  /*d1b0*/  IMAD.X R7, R5.reuse, 0x1, R14, P0 ;  /* 0x0000000105077824 */ /* 0x050fec00000e060e */
[----:B------:R-:W-:Y:S01]  /*d1c0*/  @!PT LDS RZ, [RZ] ;  /* 0x00000000fffff984 */ /* 0x000fe20000000800 */
[----:B------:R-:W-:Y:S01]  /*d1d0*/  @!PT LDS RZ, [RZ] ;  /* 0x00000000fffff984 */ /* 0x000fe20000000800 */
[----:B------:R-:W-:Y:S01]  /*d1e0*/  @!PT LDS RZ, [RZ] ;  /* 0x00000000fffff984 */ /* 0x000fe20000000800 */
[----:B---3--:R1:W-:Y:S02]  /*d1f0*/  LDGSTS.E.BYPASS.LTC128B.128 [R4+0x5080], [R6.64], !P1 ;  /* 0x0508000006047fae */ /* 0x0083e4000c901d52 */
[C---:B-1----:R-:W-:Y:S05]  /*d200*/  IADD3 R6, P0, R12.reuse, R159, RZ ;  /* 0x0000009f0c067210 */ /* 0x042fea0007f1e0ff */
[C---:B------:R-:W-:Y:S05]  /*d210*/  IMAD.X R7, R5.reuse, 0x1, R13, P0 ;  /* 0x0000000105077824 */ /* 0x040fea00000e060d */
[----:B------:R1:W-:Y:S02]  /*d220*/  LDGSTS.E.BYPASS.LTC128B.128 [R4+0x6880], [R6.64], !P6 ;  /* 0x0688000006047fae */ /* 0x0003e4000f101d52 */
[C---:B-1----:R-:W-:Y:S05]  /*d230*/  IADD3 R6, P0, R12.reuse, R157, RZ ;  /* 0x0000009d0c067210 */ /* 0x042fea0007f1e0ff */
[C---:B------:R-:W-:Y:S01]  /*d240*/  IMAD.X R7, R5.reuse, 0x1, R158, P0 ;  /* 0x0000000105077824 */ /* 0x040fe200000e069e */
[----:B------:R-:W-:Y:S04]  /*d250*/  IADD3 R12, P0, R12, R0, RZ ;  /* 0x000000000c0c7210 */ /* 0x000fe80007f1e0ff */
[----:B------:R1:W-:Y:S01]  /*d260*/  LDGSTS.E.BYPASS.LTC128B.128 [R4+0x8080], [R6.64], !P5 ;  /* 0x0808000006047fae */ /* 0x0003e2000e901d52 */
[----:B------:R-:W-:Y:S05]  /*d270*/  IMAD.X R13, R5, 0x1, R2, P0 ;  /* 0x00000001050d7824 */ /* 0x000fea00000e0602 */
[----:B------:R1:W-:Y:S03]  /*d280*/  LDGSTS.E.BYPASS.LTC128B.128 [R4+0x9880], [R12.64], !P4 ;  /* 0x098800000c047fae */ /* 0x0003e6000e101d52 */
.L_x_210:
[----:B------:R-:W-:Y:S05]  /*d290*/  BSYNC B0 ;  /* 0x0000000000007941 */ /* 0x000fea0003800000 */
.L_x_209:
        /* <DEDUP_REMOVED lines=147> */
[----:B------:R-:W1:Y:S01]  /*dbd0*/  MUFU.TANH R173, R5 ;  /* 0x0000000500ad7308 */ /* 0x000e620000002400 */
[----:B------:R-:W-:Y:S02]  /*dbe0*/  FMUL.FTZ R8, R8, c[0x0][0x320] ;  /* 0x0000c80008087a20 */ /* 0x000fe40000410000 */
[----:B------:R-:W-:Y:S01]  /*dbf0*/  FMUL.FTZ R10, R10, c[0x0][0x320] ;  /* 0x0000c8000a0a7a20 */ /* 0x000fe20000410000 */
[C---:B------:R-:W-:Y:S06]  /*dc00*/  HMMA.16816.F32.BF16 R16, R232.reuse, R170, R16 ;  /* 0x000000aae810723c */ /* 0x040fec0000041810 */
[----:B------:R-:W3:Y:S10]  /*dc10*/  MUFU.TANH R177, R6 ;  /* 0x0000000600b17308 */ /* 0x000ef40000002400 */
[----:B------:R4:W1:Y:S01]  /*dc20*/  MUFU.TANH R176, R7 ;  /* 0x0000000700b07308 */ /* 0x0008620000002400 */
[----:B------:R-:W-:Y:S07]  /*dc30*/  FMUL.FTZ R13, R13, c[0x0][0x320] ;  /* 0x0000c8000d0d7a20 */ /* 0x000fee0000410000 */
[----:B------:R-:W-:Y:S02]  /*dc40*/  FMUL.FTZ R18, R18, c[0x0][0x320] ;  /* 0x0000c80012127a20 */ /* 0x000fe40000410000 */
[----:B------:R5:W1:Y:S10]  /*dc50*/  MUFU.TANH R168, R9 ;  /* 0x0000000900a87308 */ /* 0x000a740000002400 */
[----:B------:R1:W1:Y:S01]  /*dc60*/  MUFU.TANH R169, R11 ;  /* 0x0000000b00a97308 */ /* 0x0002620000002400 */
[----:B----4-:R-:W4:Y:S01]  /*dc70*/  LDSM.16.M88.4 R4, [R245+0x5800] ;  /* 0x00580000f504783b */ /* 0x010f220000000200 */
[----:B------:R-:W-:Y:S08]  /*dc80*/  DEPBAR.LE SB0, 0x0 ;  /* 0x000080000000791a */ /* 0x000ff00000000000 */
[----:B------:R2:W2:Y:S01]  /*dc90*/  MUFU.TANH R178, R18 ;  /* 0x0000001200b27308 */ /* 0x0004a20000002400 */
[----:B------:R-:W-:Y:S01]  /*dca0*/  BAR.SYNC.DEFER_BLOCKING 0x0 ;  /* 0x0000000000007b1d */ /* 0x000fe20000010000 */
[----:B-----5:R-:W-:Y:S08]  /*dcb0*/  FMUL.FTZ R9, R15, c[0x0][0x320] ;  /* 0x0000c8000f097a20 */ /* 0x020ff00000410000 */
[----:B------:R-:W2:Y:S01]  /*dcc0*/  MUFU.TANH R8, R8 ;  /* 0x0000000800087308 */ /* 0x000ea20000002400 */
[----:B-1----:R-:W-:Y:S02]  /*dcd0*/  FMUL.FTZ R11, R12, c[0x0][0x320] ;  /* 0x0000c8000c0b7a20 */ /* 0x002fe40000410000 */
[----:B------:R-:W-:Y:S02]  /*dce0*/  FMUL.FTZ R12, R14, c[0x0][0x320] ;  /* 0x0000c8000e0c7a20 */ /* 0x000fe40000410000 */
[----:B------:R-:W-:Y:S05]  /*dcf0*/  FMUL.FTZ R14, R16, c[0x0][0x320] ;  /* 0x0000c800100e7a20 */ /* 0x000fea0000410000 */
[----:B------:R-:W1:Y:S01]  /*dd00*/  MUFU.TANH R10, R10 ;  /* 0x0000000a000a7308 */ /* 0x000e620000002400 */
[----:B------:R-:W-:Y:S09]  /*dd10*/  FMUL.FTZ R16, R17, c[0x0][0x320] ;  /* 0x0000c80011107a20 */ /* 0x000ff20000410000 */
[----:B------:R-:W1:Y:S01]  /*dd20*/  MUFU.TANH R11, R11 ;  /* 0x0000000b000b7308 */ /* 0x000e620000002400 */
[C---:B----4-:R-:W-:Y:S09]  /*dd30*/  HMMA.16816.F32.BF16 R20, R232.reuse, R4, R20 ;  /* 0x00000004e814723c */ /* 0x050ff20000041814 */
[----:B------:R-:W4:Y:S03]  /*dd40*/  MUFU.TANH R13, R13 ;  /* 0x0000000d000d7308 */ /* 0x000f260000002400 */
[----:B------:R-:W-:Y:S01]  /*dd50*/  FMUL.FTZ R4, R19, c[0x0][0x320] ;  /* 0x0000c80013047a20 */ /* 0x000fe20000410000 */
[----:B------:R-:W-:Y:S06]  /*dd60*/  HMMA.16816.F32.BF16 R24, R232, R6, R24 ;  /* 0x00000006e818723c */ /* 0x000fec0000041818 */
[----:B------:R-:W1:Y:S06]  /*dd70*/  MUFU.TANH R12, R12 ;  /* 0x0000000c000c7308 */ /* 0x000e6c0000002400 */
[----:B------:R-:W-:Y:S04]  /*dd80*/  FMUL.FTZ R17, R20, c[0x0][0x320] ;  /* 0x0000c80014117a20 */ /* 0x000fe80000410000 */
[----:B------:R-:W1:Y:S01]  /*dd90*/  MUFU.TANH R9, R9 ;  /* 0x0000000900097308 */ /* 0x000e620000002400 */
[----:B--2---:R-:W-:Y:S02]  /*dda0*/  FMUL.FTZ R18, R21, c[0x0][0x320] ;  /* 0x0000c80015127a20 */ /* 0x004fe40000410000 */
[----:B------:R-:W-:Y:S02]  /*ddb0*/  FMUL.FTZ R6, R22, c[0x0][0x320] ;  /* 0x0000c80016067a20 */ /* 0x000fe40000410000 */
[----:B------:R-:W-:Y:S03]  /*ddc0*/  FMUL.FTZ R5, R23, c[0x0][0x320] ;  /* 0x0000c80017057a20 */ /* 0x000fe60000410000 */
[----:B------:R-:W-:Y:S02]  /*ddd0*/  FMUL.FTZ R19, R24, c[0x0][0x320] ;  /* 0x0000c80018137a20 */ /* 0x000fe40000410000 */
[----:B------:R-:W-:Y:S01]  /*dde0*/  FMUL.FTZ R20, R25, c[0x0][0x320] ;  /* 0x0000c80019147a20 */ /* 0x000fe20000410000 */
[----:B------:R-:W2:Y:S01]  /*ddf0*/  MUFU.TANH R14, R14 ;  /* 0x0000000e000e7308 */ /* 0x000ea20000002400 */
[----:B------:R-:W-:Y:S02]  /*de00*/  FMUL.FTZ R15, R26, c[0x0][0x320] ;  /* 0x0000c8001a0f7a20 */ /* 0x000fe40000410000 */
[----:B------:R-:W-:Y:S07]  /*de10*/  FMUL.FTZ R7, R27, c[0x0][0x320] ;  /* 0x0000c8001b077a20 */ /* 0x000fee0000410000 */
        /* <DEDUP_REMOVED lines=19> */
[----:B------:R-:W4:Y:S04]  /*df50*/  LDL.LU R171, [R1+0x4c] ;  /* 0x00004c0001ab7983 */ /* 0x000f280000300800 */
[----:B------:R-:W4:Y:S04]  /*df60*/  LDL R175, [R1+0x48] ;  /* 0x0000480001af7983 */ /* 0x000f280000100800 */
[----:B---3--:R-:W3:Y:S01]  /*df70*/  LDL R3, [R1+0x3c] ;  /* 0x00003c0001037983 */ /* 0x008ee20000100800 */
[----:B--2---:R-:W-:Y:S03]  /*df80*/  IADD3 R21, R21, -0x30, R179 ;  /* 0xffffffd015157810 */ /* 0x004fe60007ffe0b3 */
[----:B------:R-:W2:Y:S02]  /*df90*/  LDL R179, [R1+0x1c] ;  /* 0x00001c0001b37983 */ /* 0x000ea40000100800 */
[----:B------:R-:W-:Y:S01]  /*dfa0*/  @P1 IMAD.HI.U32 R23, R21, c[0x0][0x2bc], RZ ;  /* 0x0000af0015171a27 */ /* 0x000fe200078e00ff */
        /* <DEDUP_REMOVED lines=14> */
[----:B----4-:R-:W-:Y:S04]  /*e090*/  IMAD.WIDE.U32 R24, R27, c[0x0][0x1e0], RZ ;  /* 0x000078001b187a25 */ /* 0x010fe800078e00ff */
[----:B------:R-:W-:Y:S01]  /*e0a0*/  IMAD.IADD R25, R25, 0x1, R21 ;  /* 0x0000000119197824 */ /* 0x000fe200078e0215 */
[----:B--2---:R2:W-:Y:S01]  /*e0b0*/  STL [R1+0x8], R26 ;  /* 0x0000081a01007387 */ /* 0x0045e20000100800 */
        /* <DEDUP_REMOVED lines=9> */
[----:B--2---:R-:W2:Y:S04]  /*e150*/  S2R R26, SR_TID.X ;  /* 0x00000000001a7919 */ /* 0x004ea80000002100 */
[----:B------:R-:W4:Y:S04]  /*e160*/  SHFL.IDX PT, R24, R21, RZ, 0x181f ;  /* 0x00181fff15187589 */ /* 0x000f2800000e0000 */
[----:B------:R-:W1:Y:S04]  /*e170*/  SHFL.IDX PT, R22, R22, 0x1, 0x181f ;  /* 0x00381f0016167f89 */ /* 0x000e6800000e0000 */
[----:B------:R-:W1:Y:S01]  /*e180*/  SHFL.IDX PT, R21, R21, 0x1, 0x181f ;  /* 0x00381f0015157f89 */ /* 0x000e6200000e0000 */
[----:B--2---:R-:W-:Y:S04]  /*e190*/  SHF.R.S32.HI R170, RZ, 0x1f, R26 ;  /* 0x0000001fffaa7819 */ /* 0x004fe8000001141a */
[----:B------:R-:W-:Y:S04]  /*e1a0*/  LEA.HI R170, R170, R26, RZ, 0x3 ;  /* 0x0000001aaaaa7211 */ /* 0x000fe800078f18ff */
[----:B------:R-:W-:Y:S04]  /*e1b0*/  SHF.R.S32.HI R170, RZ, 0x3, R170 ;  /* 0x00000003ffaa7819 */ /* 0x000fe800000114aa */
[----:B------:R-:W-:Y:S04]  /*e1c0*/  IADD3 R170, -R170, 0x30, RZ ;  /* 0x00000030aaaa7810 */ /* 0x000fe80007ffe1ff */
[----:B------:R-:W-:Y:S11]  /*e1d0*/  ISETP.GE.AND P1, PT, R170, 0x1, PT ;  /* 0x00000001aa00780c */ /* 0x000ff60003f26270 */
[----:B------:R-:W-:Y:S02]  /*e1e0*/  @!UPT UIADD3 URZ, URZ, URZ, URZ ;  /* 0x0000003f3f3ff290 */ /* 0x000fe4000fffe03f */
[C---:B---3--:R-:W-:Y:S05]  /*e1f0*/  @P1 IADD3 R26, P0, R23.reuse, R3, RZ ;  /* 0x00000003171a1210 */ /* 0x048fea0007f1e0ff */
[C---:B----4-:R-:W-:Y:S05]  /*e200*/  @P1 IMAD.X R27, R24.reuse, 0x1, R175, P0 ;  /* 0x00000001181b1824 */ /* 0x050fea00000e06af */
[----:B------:R2:W-:Y:S02]  /*e210*/  @P1 LDGSTS.E.BYPASS.LTC128B.128 [R179+0x14080], [R26.64], !P2 ;  /* 0x140800001ab31fae */ /* 0x0005e4000d101d52 */
[C---:B--2---:R-:W-:Y:S05]  /*e220*/  @P1 IADD3 R26, P0, R23.reuse, R159, RZ ;  /* 0x0000009f171a1210 */ /* 0x044fea0007f1e0ff */
[C-C-:B------:R-:W-:Y:S05]  /*e230*/  @P1 IMAD.X R27, R24.reuse, 0x1, R171.reuse, P0 ;  /* 0x00000001181b1824 */ /* 0x140fea00000e06ab */
[----:B------:R2:W-:Y:S02]  /*e240*/  @P1 LDGSTS.E.BYPASS.LTC128B.128 [R179+0x15880], [R26.64], !P6 ;  /* 0x158800001ab31fae */ /* 0x0005e4000f101d52 */
[C---:B--2---:R-:W-:Y:S05]  /*e250*/  @P1 IADD3 R26, P0, R23.reuse, R157, RZ ;  /* 0x0000009d171a1210 */ /* 0x044fea0007f1e0ff */
[C---:B------:R-:W-:Y:S05]  /*e260*/  @P1 IMAD.X R27, R24.reuse, 0x1, R158, P0 ;  /* 0x00000001181b1824 */ /* 0x040fea00000e069e */
[----:B------:R2:W-:Y:S02]  /*e270*/  @P1 LDGSTS.E.BYPASS.LTC128B.128 [R179+0x17080], [R26.64], !P5 ;  /* 0x170800001ab31fae */ /* 0x0005e4000e901d52 */
[-C--:B--2---:R-:W-:Y:S05]  /*e280*/  @P1 IADD3 R26, P0, R23, R0.reuse, RZ ;  /* 0x00000000171a1210 */ /* 0x084fea0007f1e0ff */
[----:B------:R-:W-:Y:S01]  /*e290*/  @P1 IMAD.X R27, R24, 0x1, R2, P0 ;  /* 0x00000001181b1824 */ /* 0x000fe200000e0602 */
[----:B------:R-:W-:Y:S04]  /*e2a0*/  ISETP.GE.AND P0, PT, R170, 0x21, PT ;  /* 0x00000021aa00780c */ /* 0x000fe80003f06270 */
[----:B------:R2:W-:Y:S09]  /*e2b0*/  @P1 LDGSTS.E.BYPASS.LTC128B.128 [R179+0x18880], [R26.64], !P4 ;  /* 0x188800001ab31fae */ /* 0x0005f2000e101d52 */
[C---:B-1----:R-:W-:Y:S05]  /*e2c0*/  @P0 IADD3 R24, P2, R22.reuse, R159, RZ ;  /* 0x0000009f16180210 */ /* 0x042fea0007f5e0ff */
[C---:B------:R-:W-:Y:S01]  /*e2d0*/  @P0 IMAD.X R25, R21.reuse, 0x1, R171, P2 ;  /* 0x0000000115190824 */ /* 0x040fe200010e06ab */
[----:B------:R-:W-:Y:S05]  /*e2e0*/  @P0 IADD3 R170, P2, R22, R157, RZ ;  /* 0x0000009d16aa0210 */ /* 0x000fea0007f5e0ff */
[C---:B------:R-:W-:Y:S01]  /*e2f0*/  @P0 IMAD.X R171, R21.reuse, 0x1, R158, P2 ;  /* 0x0000000115ab0824 */ /* 0x040fe200010e069e */
[----:B------:R-:W-:Y:S02]  /*e300*/  ISETP.GE.AND P2, PT, R174, c[0x0][0x1d4], PT ;  /* 0x00007500ae007a0c */ /* 0x000fe40003f46270 */
[C---:B--2---:R-:W-:Y:S02]  /*e310*/  @P0 IADD3 R26, P1, R22.reuse, R3, RZ ;  /* 0x00000003161a0210 */ /* 0x044fe40007f3e0ff */
[----:B------:R1:W5:Y:S03]  /*e320*/  LDL.LU R3, [R1+0x60] ;  /* 0x0000600001037983 */ /* 0x0003660000300800 */
[C---:B------:R-:W-:Y:S01]  /*e330*/  @P0 IMAD.X R27, R21.reuse, 0x1, R175, P1 ;  /* 0x00000001151b0824 */ /* 0x040fe200008e06af */
[----:B------:R-:W-:Y:S05]  /*e340*/  @P0 IADD3 R22, P1, R22, R0, RZ ;  /* 0x0000000016160210 */ /* 0x000fea0007f3e0ff */
[----:B------:R1:W-:Y:S01]  /*e350*/  @P0 LDGSTS.E.BYPASS.LTC128B.128 [R179+0x15080], [R26.64], !P2 ;  /* 0x150800001ab30fae */ /* 0x0003e2000d101d52 */
[----:B------:R-:W-:Y:S03]  /*e360*/  @P0 IMAD.X R23, R21, 0x1, R2, P1 ;  /* 0x0000000115170824 */ /* 0x000fe600008e0602 */
[----:B------:R1:W-:Y:S04]  /*e370*/  @P0 LDGSTS.E.BYPASS.LTC128B.128 [R179+0x16880], [R24.64], !P6 ;  /* 0x1688000018b30fae */ /* 0x0003e8000f101d52 */
[----:B------:R1:W-:Y:S04]  /*e380*/  @P0 LDGSTS.E.BYPASS.LTC128B.128 [R179+0x18080], [R170.64], !P5 ;  /* 0x18080000aab30fae */ /* 0x0003e8000e901d52 */
[----:B------:R1:W-:Y:S02]  /*e390*/  @P0 LDGSTS.E.BYPASS.LTC128B.128 [R179+0x19880], [R22.64], !P4 ;  /* 0x1988000016b30fae */ /* 0x0003e4000e101d52 */
.L_x_212:
[----:B--234-:R-:W2:Y:S01]  /*e3a0*/  LDL R2, [R1+0x34] ;  /* 0x0000340001027983 */ /* 0x01cea20000100800 */
        /* <DEDUP_REMOVED lines=9> */
[----:B-1----:R-:W-:Y:S02]  /*e440*/  IMAD.MOV.U32 R25, RZ, RZ, R2 ;  /* 0x000000ffff197224 */ /* 0x002fe400078e0002 */
[----:B------:R-:W-:Y:S05]  /*e450*/  IMAD.U32 R2, RZ, RZ, UR4 ;  /* 0x00000004ff027e24 */ /* 0x000fea000f8e00ff */
[C---:B---3--:R-:W-:Y:S03]  /*e460*/  IADD3 R2, -R21.reuse, 0x1, R2 ;  /* 0x0000000115027810 */ /* 0x048fe60007ffe102 */
[----:B------:R-:W-:Y:S01]  /*e470*/  @P0 SHF.R.U32.HI R25, RZ, c[0x0][0x2cc], R0 ;  /* 0x0000b300ff190a19 */ /* 0x000fe20000011600 */
[----:B------:R-:W-:Y:S01]  /*e480*/  IMAD.U32 R0, RZ, RZ, UR10 ;  /* 0x0000000aff007e24 */ /* 0x000fe2000f8e00ff */
[----:B------:R-:W-:Y:S03]  /*e490*/  PLOP3.LUT P0, PT, PT, PT, UP0, 0x40, 0x0 ;  /* 0x000000000000781c */ /* 0x000fe60003f0e808 */
[----:B------:R-:W1:Y:S01]  /*e4a0*/  SHFL.IDX PT, R22, R25, RZ, 0x1c1f ;  /* 0x001c1fff19167589 */ /* 0x000e6200000e0000 */
[----:B------:R-:W-:Y:S04]  /*e4b0*/  IADD3 R0, R2, -c[0x0][0x168], R0 ;  /* 0x80005a0002007a10 */ /* 0x000fe80007ffe000 */
[C---:B------:R-:W-:Y:S02]  /*e4c0*/  IADD3 R24, R0.reuse, c[0x0][0x328], RZ ;  /* 0x0000ca0000187a10 */ /* 0x040fe40007ffe0ff */
[----:B------:R-:W-:Y:S02]  /*e4d0*/  IADD3 R2, R0, UR22, RZ ;  /* 0x0000001600027c10 */ /* 0x000fe4000fffe0ff */
[----:B------:R-:W-:Y:S01]  /*e4e0*/  IADD3 R0, -R21, UR4, RZ ;  /* 0x0000000415007c10 */ /* 0x000fe2000fffe1ff */
[--C-:B-1----:R-:W-:Y:S02]  /*e4f0*/  IMAD.IADD R27, R24, 0x1, R22.reuse ;  /* 0x00000001181b7824 */ /* 0x102fe400078e0216 */
[----:B------:R-:W-:Y:S01]  /*e500*/  IMAD.IADD R26, R2, 0x1, R22 ;  /* 0x00000001021a7824 */ /* 0x000fe200078e0216 */
[----:B------:R-:W-:-:S05]  /*e510*/  @P0 BRA `(.L_x_213) ;  /* 0x0000019000000947 */ /* 0x000fca0003800000 */
[----:B------:R-:W-:Y:S01]  /*e520*/  MOV R21, c[0x0][0x2ac] ;  /* 0x0000ab0000157a02 */ /* 0x000fe20000000f00 */
        /* <DEDUP_REMOVED lines=14> */
.L_x_215:
[----:B------:R-:W-:Y:S04]  /*e610*/  MOV R21, 0x1 ;  /* 0x0000000100157802 */ /* 0x000fe80000000f00 */
[----:B------:R-:W-:Y:S11]  /*e620*/  ISETP.NE.AND P0, PT, R21, c[0x0][0x32c], PT ;  /* 0x0000cb0015007a0c */ /* 0x000ff60003f05270 */
[----:B------:R-:W-:Y:S02]  /*e630*/  @!UPT UIADD3 URZ, URZ, URZ, URZ ;  /* 0x0000003f3f3ff290 */ /* 0x000fe4000fffe03f */
[----:B------:R-:W-:Y:S05]  /*e640*/  @P0 IMAD.HI.U32 R21, R22, c[0x0][0x330], RZ ;  /* 0x0000cc0016150a27 */ /* 0x000fea00078e00ff */
[----:B------:R-:W-:Y:S02]  /*e650*/  @P0 SHF.R.U32.HI R22, RZ, c[0x0][0x334], R21 ;  /* 0x0000cd00ff160a19 */ /* 0x000fe40000011615 */
.L_x_216:
[----:B------:R-:W-:Y:S05]  /*e660*/  BSYNC B0 ;  /* 0x0000000000007941 */ /* 0x000fea0003800000 */
.L_x_214:
[----:B------:R-:W-:Y:S05]  /*e670*/  IMAD R21, R22, c[0x0][0x32c], R0 ;  /* 0x0000cb0016157a24 */ /* 0x000fea00078e0200 */
[----:B------:R-:W-:Y:S02]  /*e680*/  IMNMX R26, R26, R21, !PT ;  /* 0x000000151a1a7217 */ /* 0x000fe40007800200 */
[----:B------:R-:W-:Y:S04]  /*e690*/  IADD3 R21, R21, c[0x0][0x32c], RZ ;  /* 0x0000cb0015157a10 */ /* 0x000fe80007ffe0ff */
[----:B------:R-:W-:Y:S02]  /*e6a0*/  IMNMX R27, R27, R21, PT ;  /* 0x000000151b1b7217 */ /* 0x000fe40003800200 */
.L_x_213:
        /* <DEDUP_REMOVED lines=15> */
[----:B------:R-:W-:Y:S02]  /*e7a0*/  UISETP.GE.AND UP0, UPT, UR4, 0x9, UPT ;  /* 0x000000090400788c */ /* 0x000fe4000bf06270 */
[----:B------:R-:W-:Y:S01]  /*e7b0*/  UP2UR UR30, UPR, URZ, 0x40 ;  /* 0x000000403f1e7883 */ /* 0x000fe20008000000 */
[C---:B------:R-:W-:Y:S01]  /*e7c0*/  ISETP.GT.AND P0, PT, R26.reuse, 0x1, P0 ;  /* 0x000000011a00780c */ /* 0x040fe20000704270 */
[----:B------:R-:W-:Y:S03]  /*e7d0*/  UP2UR UR27, UPR, URZ, 0x1 ;  /* 0x000000013f1b7883 */ /* 0x000fe60008000000 */
[----:B------:R-:W-:Y:S04]  /*e7e0*/  ISETP.LT.OR P0, PT, R27, 0x2, P0 ;  /* 0x000000021b00780c */ /* 0x000fe80000701670 */
[----:B------:R-:W-:Y:S02]  /*e7f0*/  FSEL R22, R173, -INF , !P0 ;  /* 0xff800000ad167808 */ /* 0x000fe40004000000 */
[----:B------:R-:W-:Y:S01]  /*e800*/  PLOP3.LUT P0, PT, PT, PT, UP0, 0x40, 0x0 ;  /* 0x000000000000781c */ /* 0x000fe20003f0e808 */
[----:B------:R-:W-:Y:S03]  /*e810*/  UISETP.GE.AND UP0, UPT, UR4, 0xa, UPT ;  /* 0x0000000a0400788c */ /* 0x000fe6000bf06270 */
        /* <DEDUP_REMOVED lines=20> */
[----:B------:R-:W-:Y:S01]  /*e960*/  PLOP3.LUT P0, PT, PT, PT, UP5, 0x40, 0x0 ;  /* 0x000000000000781c */ /* 0x000fe20003f0e858 */
[----:B------:R-:W1:Y:S03]  /*e970*/  SHFL.IDX PT, R13, R25, 0x1, 0x1c1f ;  /* 0x003c1f00190d7f89 */ /* 0x000e6600000e0000 */
[----:B------:R-:W-:Y:S04]  /*e980*/  ISETP.GT.AND P0, PT, R26, 0x18, P0 ;  /* 0x000000181a00780c */ /* 0x000fe80000704270 */
[C---:B------:R-:W-:Y:S04]  /*e990*/  ISETP.LT.OR P0, PT, R27.reuse, 0x19, P0 ;  /* 0x000000191b00780c */ /* 0x040fe80000701670 */
[----:B------:R-:W-:Y:S02]  /*e9a0*/  FSEL R14, R14, -INF , !P0 ;  /* 0xff8000000e0e7808 */ /* 0x000fe40004000000 */
[----:B------:R-:W-:Y:S04]  /*e9b0*/  PLOP3.LUT P0, PT, PT, PT, UP4, 0x40, 0x0 ;  /* 0x000000000000781c */ /* 0x000fe80003f0e848 */
[----:B------:R-:W-:Y:S04]  /*e9c0*/  ISETP.GT.AND P0, PT, R26, 0x19, P0 ;  /* 0x000000191a00780c */ /* 0x000fe80000704270 */
[C---:B------:R-:W-:Y:S04]  /*e9d0*/  ISETP.LT.OR P0, PT, R27.reuse, 0x1a, P0 ;  /* 0x0000001a1b00780c */ /* 0x040fe80000701670 */
[----:B------:R-:W-:Y:S02]  /*e9e0*/  FSEL R179, R16, -INF , !P0 ;  /* 0xff80000010b37808 */ /* 0x000fe40004000000 */
[----:B------:R-:W-:Y:S04]  /*e9f0*/  PLOP3.LUT P0, PT, PT, PT, UP3, 0x40, 0x0 ;  /* 0x000000000000781c */ /* 0x000fe80003f0e838 */
[----:B------:R-:W-:Y:S04]  /*ea00*/  ISETP.GT.AND P0, PT, R26, 0x20, P0 ;  /* 0x000000201a00780c */ /* 0x000fe80000704270 */
[----:B------:R-:W-:Y:S04]  /*ea10*/  ISETP.LT.OR P0, PT, R27, 0x21, P0 ;  /* 0x000000211b00780c */ /* 0x000fe80000701670 */
[----:B------:R-:W-:Y:S01]  /*ea20*/  FSEL R175, R17, -INF , !P0 ;  /* 0xff80000011af7808 */ /* 0x000fe20004000000 */
[--C-:B-1----:R-:W-:Y:S01]  /*ea30*/  IMAD.IADD R17, R2, 0x1, R13.reuse ;  /* 0x0000000102117824 */ /* 0x102fe200078e020d */
[----:B------:R-:W-:Y:S04]  /*ea40*/  PLOP3.LUT P0, PT, PT, PT, UP2, 0x40, 0x0 ;  /* 0x000000000000781c */ /* 0x000fe80003f0e828 */
[----:B------:R-:W-:Y:S04]  /*ea50*/  ISETP.GT.AND P0, PT, R26, 0x21, P0 ;  /* 0x000000211a00780c */ /* 0x000fe80000704270 */
[C---:B------:R-:W-:Y:S04]  /*ea60*/  ISETP.LT.OR P0, PT, R27.reuse, 0x22, P0 ;  /* 0x000000221b00780c */ /* 0x040fe80000701670 */
[----:B------:R-:W-:Y:S01]  /*ea70*/  FSEL R174, R18, -INF , !P0 ;  /* 0xff80000012ae7808 */ /* 0x000fe20004000000 */
[----:B------:R-:W-:Y:S01]  /*ea80*/  IMAD.IADD R18, R24, 0x1, R13 ;  /* 0x0000000118127824 */ /* 0x000fe200078e020d */
[----:B------:R-:W-:Y:S04]  /*ea90*/  PLOP3.LUT P0, PT, PT, PT, UP1, 0x40, 0x0 ;  /* 0x000000000000781c */ /* 0x000fe80003f0e818 */
[C---:B------:R-:W-:Y:S04]  /*eaa0*/  ISETP.GT.AND P0, PT, R26.reuse, 0x28, P0 ;  /* 0x000000281a00780c */ /* 0x040fe80000704270 */
[----:B------:R-:W-:Y:S04]  /*eab0*/  ISETP.LT.OR P0, PT, R27, 0x29, P0 ;  /* 0x000000291b00780c */ /* 0x000fe80000701670 */
[----:B------:R-:W-:Y:S02]  /*eac0*/  FSEL R173, R19, -INF , !P0 ;  /* 0xff80000013ad7808 */ /* 0x000fe40004000000 */
[----:B------:R-:W-:Y:S04]  /*ead0*/  PLOP3.LUT P0, PT, PT, PT, UP0, 0x40, 0x0 ;  /* 0x000000000000781c */ /* 0x000fe80003f0e808 */
[----:B------:R-:W-:Y:S04]  /*eae0*/  ISETP.GT.AND P0, PT, R26, 0x29, P0 ;  /* 0x000000291a00780c */ /* 0x000fe80000704270 */
[----:B------:R-:W-:Y:S04]  /*eaf0*/  ISETP.LT.OR P0, PT, R27, 0x2a, P0 ;  /* 0x0000002a1b00780c */ /* 0x000fe80000701670 */
[----:B------:R-:W-:Y:S02]  /*eb00*/  FSEL R20, R20, -INF , !P0 ;  /* 0xff80000014147808 */ /* 0x000fe40004000000 */
[----:B------:R-:W-:Y:S01]  /*eb10*/  PLOP3.LUT P0, PT, PT, PT, UP6, 0x40, 0x0 ;  /* 0x000000000000781c */ /* 0x000fe20003f0e868 */
[----:B------:R-:W-:Y:S11]  /*eb20*/  UISETP.NE.AND UP6, UPT, UR30, URZ, UPT ;  /* 0x0000003f1e00728c */ /* 0x000ff6000bfc5270 */
[----:B------:R-:W-:Y:S01]  /*eb30*/  @!UPT UIADD3 URZ, URZ, URZ, URZ ;  /* 0x0000003f3f3ff290 */ /* 0x000fe2000fffe03f */
        /* <DEDUP_REMOVED lines=16> */
.L_x_219:
[----:B------:R-:W-:Y:S04]  /*ec40*/  MOV R2, 0x1 ;  /* 0x0000000100027802 */ /* 0x000fe80000000f00 */
[----:B------:R-:W-:Y:S11]  /*ec50*/  ISETP.NE.AND P0, PT, R2, c[0x0][0x32c], PT ;  /* 0x0000cb0002007a0c */ /* 0x000ff60003f05270 */
[----:B------:R-:W-:Y:S02]  /*ec60*/  @!UPT UIADD3 URZ, URZ, URZ, URZ ;  /* 0x0000003f3f3ff290 */ /* 0x000fe4000fffe03f */
[----:B------:R-:W-:Y:S05]  /*ec70*/  @P0 IMAD.HI.U32 R2, R13, c[0x0][0x330], RZ ;  /* 0x0000cc000d020a27 */ /* 0x000fea00078e00ff */
[----:B------:R-:W-:Y:S02]  /*ec80*/  @P0 SHF.R.U32.HI R13, RZ, c[0x0][0x334], R2 ;  /* 0x0000cd00ff0d0a19 */ /* 0x000fe40000011602 */
.L_x_220:
[----:B------:R-:W-:Y:S05]  /*ec90*/  BSYNC B0 ;  /* 0x0000000000007941 */ /* 0x000fea0003800000 */
.L_x_218:
[----:B------:R-:W-:Y:S05]  /*eca0*/  IMAD R0, R13, c[0x0][0x32c], R0 ;  /* 0x0000cb000d007a24 */ /* 0x000fea00078e0200 */
[----:B------:R-:W-:Y:S02]  /*ecb0*/  IMNMX R17, R17, R0, !PT ;  /* 0x0000000011117217 */ /* 0x000fe40007800200 */
[----:B------:R-:W-:Y:S04]  /*ecc0*/  IADD3 R0, R0, c[0x0][0x32c], RZ ;  /* 0x0000cb0000007a10 */ /* 0x000fe80007ffe0ff */
[----:B------:R-:W-:Y:S02]  /*ecd0*/  IMNMX R18, R18, R0, PT ;  /* 0x0000000012127217 */ /* 0x000fe40003800200 */
.L_x_217:
[----:B-----5:R-:W-:Y:S01]  /*ece0*/  FMNMX.FTZ R0, R23, R3, !PT ;  /* 0x0000000317007209 */ /* 0x020fe20007810000 */
        /* <DEDUP_REMOVED lines=38> */
[----:B------:R-:W-:Y:S02]  /*ef50*/  FMUL.FTZ R2, R2, c[0x0][0x2d0] ;  /* 0x0000b40002027a20 */ /* 0x000fe40000410000 */
[--C-:B------:R-:W-:Y:S01]  /*ef60*/  FFMA.FTZ R19, R23, c[0x0][0x2d0], -R172.reuse ;  /* 0x0000b40017137a23 */ /* 0x100fe200000108ac */
[----:B------:R-:W-:Y:S01]  /*ef70*/  FSEL R14, R177, -INF , !P0 ;  /* 0xff800000b10e7808 */ /* 0x000fe20004000000 */
[--C-:B------:R-:W-:Y:S01]  /*ef80*/  FFMA.FTZ R16, R22, c[0x0][0x2d0], -R172.reuse ;  /* 0x0000b40016107a23 */ /* 0x100fe200000108ac */
[----:B------:R-:W-:Y:S01]  /*ef90*/  PLOP3.LUT P0, PT, PT, PT, UP3, 0x40, 0x0 ;  /* 0x000000000000781c */ /* 0x000fe20003f0e838 */
[----:B------:R-:W-:Y:S01]  /*efa0*/  UISETP.NE.AND UP3, UPT, UR29, URZ, UPT ;  /* 0x0000003f1d00728c */ /* 0x000fe2000bf65270 */
[--C-:B------:R-:W-:Y:S01]  /*efb0*/  FFMA.FTZ R171, R21, c[0x0][0x2d0], -R172.reuse ;  /* 0x0000b40015ab7a23 */ /* 0x100fe200000108ac */
[----:B------:R-:W-:Y:S01]  /*efc0*/  MUFU.EX2 R19, R19 ;  /* 0x0000001300137308 */ /* 0x000fe20000000800 */
[----:B------:R-:W-:Y:S01]  /*efd0*/  ISETP.GT.AND P0, PT, R17, 0x1, P0 ;  /* 0x000000011100780c */ /* 0x000fe20000704270 */
        /* <DEDUP_REMOVED lines=10> */
[----:B------:R-:W-:Y:S01]  /*f080*/  FFMA.FTZ R172, R20, c[0x0][0x2d0], -R172 ;  /* 0x0000b40014ac7a23 */ /* 0x000fe200000108ac */
[C---:B------:R-:W-:Y:S01]  /*f090*/  ISETP.GT.AND P0, PT, R17.reuse, 0x8, P0 ;  /* 0x000000081100780c */ /* 0x040fe20000704270 */
[----:B------:R-:W1:Y:S03]  /*f0a0*/  MUFU.EX2 R16, R16 ;  /* 0x0000001000107308 */ /* 0x000e660000000800 */
[----:B------:R-:W-:Y:S04]  /*f0b0*/  ISETP.LT.OR P0, PT, R18, 0x9, P0 ;  /* 0x000000091200780c */ /* 0x000fe80000701670 */
[----:B------:R-:W-:Y:S02]  /*f0c0*/  FSEL R10, R10, -INF , !P0 ;  /* 0xff8000000a0a7808 */ /* 0x000fe40004000000 */
[----:B------:R-:W-:Y:S01]  /*f0d0*/  PLOP3.LUT P0, PT, PT, PT, UP1, 0x40, 0x0 ;  /* 0x000000000000781c */ /* 0x000fe20003f0e818 */
[----:B------:R-:W-:Y:S01]  /*f0e0*/  UISETP.NE.AND UP1, UPT, UR27, URZ, UPT ;  /* 0x0000003f1b00728c */ /* 0x000fe2000bf25270 */
[----:B------:R-:W-:Y:S02]  /*f0f0*/  MUFU.EX2 R13, R13 ;  /* 0x0000000d000d7308 */ /* 0x000fe40000000800 */
[----:B------:R-:W-:Y:S04]  /*f100*/  ISETP.GT.AND P0, PT, R17, 0x9, P0 ;  /* 0x000000091100780c */ /* 0x000fe80000704270 */
[----:B------:R-:W-:Y:S04]  /*f110*/  ISETP.LT.OR P0, PT, R18, 0xa, P0 ;  /* 0x0000000a1200780c */ /* 0x000fe80000701670 */
[----:B------:R-:W-:Y:S01]  /*f120*/  FSEL R169, R169, -INF , !P0 ;  /* 0xff800000a9a97808 */ /* 0x000fe20004000000 */
[----:B------:R-:W-:Y:S01]  /*f130*/  MUFU.EX2 R8, R8 ;  /* 0x0000000800087308 */ /* 0x000fe20000000800 */
[----:B------:R-:W-:Y:S01]  /*f140*/  PLOP3.LUT P0, PT, PT, PT, UP0, 0x40, 0x0 ;  /* 0x000000000000781c */ /* 0x000fe20003f0e808 */
[----:B------:R-:W-:Y:S01]  /*f150*/  UISETP.NE.AND UP0, UPT, UR26, URZ, UPT ;  /* 0x0000003f1a00728c */ /* 0x000fe2000bf05270 */
[----:B-1----:R-:W-:Y:S02]  /*f160*/  F2FP.BF16.PACK_AB R168, R16, R19 ;  /* 0x0000001310a8723e */ /* 0x002fe400000010ff */
[C---:B------:R-:W-:Y:S04]  /*f170*/  ISETP.GT.AND P0, PT, R17.reuse, 0x10, P0 ;  /* 0x000000101100780c */ /* 0x040fe80000704270 */
[----:B------:R-:W-:Y:S01]  /*f180*/  ISETP.LT.OR P0, PT, R18, 0x11, P0 ;  /* 0x000000111200780c */ /* 0x000fe20000701670 */
[----:B------:R-:W-:Y:S03]  /*f190*/  MUFU.EX2 R179, R179 ;  /* 0x000000b300b37308 */ /* 0x000fe60000000800 */
[----:B------:R-:W-:Y:S02]  /*f1a0*/  FSEL R25, R12, -INF , !P0 ;  /* 0xff8000000c197808 */ /* 0x000fe40004000000 */
[----:B------:R-:W-:Y:S04]  /*f1b0*/  PLOP3.LUT P0, PT, PT, PT, UP6, 0x40, 0x0 ;  /* 0x000000000000781c */ /* 0x000fe80003f0e868 */
[----:B------:R-:W-:Y:S01]  /*f1c0*/  ISETP.GT.AND P0, PT, R17, 0x11, P0 ;  /* 0x000000111100780c */ /* 0x000fe20000704270 */
[----:B------:R-:W-:Y:S03]  /*f1d0*/  MUFU.EX2 R172, R172 ;  /* 0x000000ac00ac7308 */ /* 0x000fe60000000800 */
[C---:B------:R-:W-:Y:S04]  /*f1e0*/  ISETP.LT.OR P0, PT, R18.reuse, 0x12, P0 ;  /* 0x000000121200780c */ /* 0x040fe80000701670 */
[----:B------:R-:W-:Y:S02]  /*f1f0*/  FSEL R24, R9, -INF , !P0 ;  /* 0xff80000009187808 */ /* 0x000fe40004000000 */
[----:B------:R-:W-:Y:S01]  /*f200*/  PLOP3.LUT P0, PT, PT, PT, UP5, 0x40, 0x0 ;  /* 0x000000000000781c */ /* 0x000fe20003f0e858 */
[----:B------:R-:W-:Y:S03]  /*f210*/  MUFU.EX2 R175, R175 ;  /* 0x000000af00af7308 */ /* 0x000fe60000000800 */
[C---:B------:R-:W-:Y:S04]  /*f220*/  ISETP.GT.AND P0, PT, R17.reuse, 0x18, P0 ;  /* 0x000000181100780c */ /* 0x040fe80000704270 */
[----:B------:R-:W-:Y:S03]  /*f230*/  ISETP.LT.OR P0, PT, R18, 0x19, P0 ;  /* 0x000000191200780c */ /* 0x000fe60000701670 */
[----:B------:R-:W-:Y:S01]  /*f240*/  MUFU.EX2 R174, R174 ;  /* 0x000000ae00ae7308 */ /* 0x000fe20000000800 */
[----:B------:R-:W-:Y:S02]  /*f250*/  FSEL R178, R178, -INF , !P0 ;  /* 0xff800000b2b27808 */ /* 0x000fe40004000000 */
[----:B------:R-:W-:Y:S04]  /*f260*/  PLOP3.LUT P0, PT, PT, PT, UP4, 0x40, 0x0 ;  /* 0x000000000000781c */ /* 0x000fe80003f0e848 */
[C---:B------:R-:W-:Y:S03]  /*f270*/  ISETP.GT.AND P0, PT, R17.reuse, 0x19, P0 ;  /* 0x000000191100780c */ /* 0x040fe60000704270 */
[----:B------:R-:W-:Y:S01]  /*f280*/  MUFU.EX2 R173, R173 ;  /* 0x000000ad00ad7308 */ /* 0x000fe20000000800 */
[----:B------:R-:W-:Y:S04]  /*f290*/  ISETP.LT.OR P0, PT, R18, 0x1a, P0 ;  /* 0x0000001a1200780c */ /* 0x000fe80000701670 */
[----:B------:R-:W-:Y:S02]  /*f2a0*/  FSEL R176, R4, -INF , !P0 ;  /* 0xff80000004b07808 */ /* 0x000fe40004000000 */
[----:B------:R-:W-:Y:S04]  /*f2b0*/  PLOP3.LUT P0, PT, PT, PT, UP3, 0x40, 0x0 ;  /* 0x000000000000781c */ /* 0x000fe80003f0e838 */
[C---:B------:R-:W-:Y:S04]  /*f2c0*/  ISETP.GT.AND P0, PT, R17.reuse, 0x20, P0 ;  /* 0x000000201100780c */ /* 0x040fe80000704270 */
[----:B------:R-:W-:Y:S04]  /*f2d0*/  ISETP.LT.OR P0, PT, R18, 0x21, P0 ;  /* 0x000000211200780c */ /* 0x000fe80000701670 */
[----:B------:R-:W-:Y:S02]  /*f2e0*/  FSEL R159, R6, -INF , !P0 ;  /* 0xff800000069f7808 */ /* 0x000fe40004000000 */
[----:B------:R-:W1:Y:S01]  /*f2f0*/  MUFU.EX2 R6, R2 ;  /* 0x0000000200067308 */ /* 0x000e620000000800 */
[----:B------:R-:W-:Y:S04]  /*f300*/  PLOP3.LUT P0, PT, PT, PT, UP2, 0x40, 0x0 ;  /* 0x000000000000781c */ /* 0x000fe80003f0e828 */
[----:B------:R-:W-:Y:S04]  /*f310*/  ISETP.GT.AND P0, PT, R17, 0x21, P0 ;  /* 0x000000211100780c */ /* 0x000fe80000704270 */
[C---:B------:R-:W-:Y:S04]  /*f320*/  ISETP.LT.OR P0, PT, R18.reuse, 0x22, P0 ;  /* 0x000000221200780c */ /* 0x040fe80000701670 */
[----:B------:R-:W-:Y:S02]  /*f330*/  FSEL R158, R5, -INF , !P0 ;  /* 0xff800000059e7808 */ /* 0x000fe40004000000 */
[----:B------:R-:W-:Y:S04]  /*f340*/  PLOP3.LUT P0, PT, PT, PT, UP1, 0x40, 0x0 ;  /* 0x000000000000781c */ /* 0x000fe80003f0e818 */
[----:B------:R-:W-:Y:S04]  /*f350*/  ISETP.GT.AND P0, PT, R17, 0x28, P0 ;  /* 0x000000281100780c */ /* 0x000fe80000704270 */
[----:B------:R-:W-:Y:S01]  /*f360*/  ISETP.LT.OR P0, PT, R18, 0x29, P0 ;  /* 0x000000291200780c */ /* 0x000fe20000701670 */
[----:B-1----:R-:W-:Y:S01]  /*f370*/  FMUL.FTZ R20, R6, R148 ;  /* 0x0000009406147220 */ /* 0x002fe20000410000 */
[----:B------:R-:W-:Y:S01]  /*f380*/  FMNMX.FTZ R2, R14, R156, !PT ;  /* 0x0000009c0e027209 */ /* 0x000fe20007810000 */
[----:B------:R-:W3:Y:S01]  /*f390*/  LDL.LU R148, [R1+0x40] ;  /* 0x0000400001947983 */ /* 0x000ee20000300800 */
[----:B------:R-:W-:Y:S01]  /*f3a0*/  FSEL R157, R15, -INF , !P0 ;  /* 0xff8000000f9d7808 */ /* 0x000fe20004000000 */
[C---:B------:R-:W-:Y:S01]  /*f3b0*/  FMUL.FTZ R9, R6.reuse, R137 ;  /* 0x0000008906097220 */ /* 0x040fe20000410000 */
[----:B------:R-:W-:Y:S01]  /*f3c0*/  FMNMX.FTZ R2, R11, R2, !PT ;  /* 0x000000020b027209 */ /* 0x000fe20007810000 */
[C---:B------:R-:W-:Y:S01]  /*f3d0*/  FMUL.FTZ R12, R6.reuse, R140 ;  /* 0x0000008c060c7220 */ /* 0x040fe20000410000 */
[----:B------:R-:W-:Y:S01]  /*f3e0*/  PLOP3.LUT P0, PT, PT, PT, UP0, 0x40, 0x0 ;  /* 0x000000000000781c */ /* 0x000fe20003f0e808 */
[----:B------:R-:W-:Y:S01]  /*f3f0*/  FMUL.FTZ R21, R6, R149 ;  /* 0x0000009506157220 */ /* 0x000fe20000410000 */
[----:B------:R-:W-:Y:S01]  /*f400*/  FMNMX.FTZ R2, R10, R2, !PT ;  /* 0x000000020a027209 */ /* 0x000fe20007810000 */
[C---:B------:R-:W-:Y:S01]  /*f410*/  FMUL.FTZ R28, R6.reuse, R28 ;  /* 0x0000001c061c7220 */ /* 0x040fe20000410000 */
[----:B------:R-:W-:Y:S01]  /*f420*/  ISETP.GT.AND P0, PT, R17, 0x29, P0 ;  /* 0x000000291100780c */ /* 0x000fe20000704270 */
[C---:B------:R-:W-:Y:S01]  /*f430*/  FMUL.FTZ R17, R6.reuse, R145 ;  /* 0x0000009106117220 */ /* 0x040fe20000410000 */
[----:B------:R-:W-:Y:S01]  /*f440*/  FMNMX.FTZ R2, R169, R2, !PT ;  /* 0x00000002a9027209 */ /* 0x000fe20007810000 */
[----:B------:R-:W-:Y:S01]  /*f450*/  FMUL.FTZ R29, R6, R29 ;  /* 0x0000001d061d7220 */ /* 0x000fe20000410000 */
[----:B------:R-:W-:Y:S01]  /*f460*/  ISETP.LT.OR P0, PT, R18, 0x2a, P0 ;  /* 0x0000002a1200780c */ /* 0x000fe20000701670 */
[C---:B------:R-:W-:Y:S01]  /*f470*/  FMUL.FTZ R32, R6.reuse, R32 ;  /* 0x0000002006207220 */ /* 0x040fe20000410000 */
[----:B------:R-:W-:Y:S01]  /*f480*/  FMNMX.FTZ R2, R25, R2, !PT ;  /* 0x0000000219027209 */ /* 0x000fe20007810000 */
[C---:B------:R-:W-:Y:S01]  /*f490*/  FMUL.FTZ R33, R6.reuse, R33 ;  /* 0x0000002106217220 */ /* 0x040fe20000410000 */
[----:B------:R-:W-:Y:S01]  /*f4a0*/  FSEL R3, R7, -INF , !P0 ;  /* 0xff80000007037808 */ /* 0x000fe20004000000 */
        /* <DEDUP_REMOVED lines=18> */
[----:B--2---:R-:W-:Y:S01]  /*f5d0*/  FFMA.FTZ R5, R6, R170, R19 ;  /* 0x000000aa06057223 */ /* 0x004fe20000010013 */
[----:B------:R-:W-:Y:S01]  /*f5e0*/  F2FP.BF16.PACK_AB R170, R8, R13 ;  /* 0x0000000d08aa723e */ /* 0x000fe200000010ff */
[----:B------:R-:W-:Y:S01]  /*f5f0*/  FMUL.FTZ R49, R6, R49 ;  /* 0x0000003106317220 */ /* 0x000fe20000410000 */
[----:B------:R-:W-:Y:S01]  /*f600*/  FMNMX.FTZ R2, R157, R2, !PT ;  /* 0x000000029d027209 */ /* 0x000fe20007810000 */
[----:B------:R-:W-:Y:S01]  /*f610*/  FADD.FTZ R5, R16, R5 ;  /* 0x0000000510057221 */ /* 0x000fe20000010000 */
[----:B------:R-:W-:Y:S01]  /*f620*/  MUFU.EX2 R149, R149 ;  /* 0x0000009500957308 */ /* 0x000fe20000000800 */
[C---:B------:R-:W-:Y:S01]  /*f630*/  FMUL.FTZ R16, R6.reuse, R144 ;  /* 0x0000009006107220 */ /* 0x040fe20000410000 */
[----:B------:R-:W-:Y:S01]  /*f640*/  FMNMX.FTZ R4, R3, R2, !PT ;  /* 0x0000000203047209 */ /* 0x000fe20007810000 */
[----:B------:R-:W-:Y:S01]  /*f650*/  FADD.FTZ R5, R13, R5 ;  /* 0x000000050d057221 */ /* 0x000fe20000010000 */
[----:B------:R-:W-:Y:S01]  /*f660*/  UISETP.GT.AND UP0, UPT, UR23, UR7, UPT ;  /* 0x000000071700728c */ /* 0x000fe2000bf04270 */
[----:B------:R-:W-:Y:S02]  /*f670*/  FMUL.FTZ R13, R6, R141 ;  /* 0x0000008d060d7220 */ /* 0x000fe40000410000 */
[----:B------:R-:W1:Y:S01]  /*f680*/  SHFL.BFLY PT, R2, R4, 0x2, 0x1f ;  /* 0x0c401f0004027f89 */ /* 0x000e6200000e0000 */
[----:B------:R-:W-:Y:S01]  /*f690*/  FADD.FTZ R177, R8, R5 ;  /* 0x0000000508b17221 */ /* 0x000fe20000010000 */
[----:B------:R-:W-:Y:S01]  /*f6a0*/  UMOV UR23, UR4 ;  /* 0x0000000400177c82 */ /* 0x000fe20008000000 */
[C---:B------:R-:W-:Y:S02]  /*f6b0*/  FMUL.FTZ R8, R6.reuse, R136 ;  /* 0x0000008806087220 */ /* 0x040fe40000410000 */
[C---:B------:R-:W-:Y:S01]  /*f6c0*/  FMUL.FTZ R5, R6.reuse, R133 ;  /* 0x0000008506057220 */ /* 0x040fe20000410000 */
        /* <DEDUP_REMOVED lines=325> */
.L_x_208:
[----:B------:R-:W2:Y:S04]  /*10b20*/  LDL.LU R4, [R1+0x44] ;  /* 0x0000440001047983 */ /* 0x000ea80000300800 */
[----:B------:R-:W3:Y:S01]  /*10b30*/  LDL.LU R7, [R1+0x40] ;  /* 0x0000400001077983 */ /* 0x000ee20000300800 */
[----:B------:R-:W-:-:S02]  /*10b40*/  MOV R8, 0xff800000 ;  /* 0xff80000000087802 */ /* 0x000fc40000000f00 */
[----:B------:R-:W-:Y:S01]  /*10b50*/  PLOP3.LUT P2, PT, PT, PT, PT, 0x8, 0x0 ;  /* 0x000000000000781c */ /* 0x000fe20003f4e170 */
[----:B--2---:R-:W1:Y:S04]  /*10b60*/  SHFL.BFLY PT, R6, R4, 0x2, 0x1f ;  /* 0x0c401f0004067f89 */ /* 0x004e6800000e0000 */
[----:B---3--:R-:W2:Y:S01]  /*10b70*/  SHFL.BFLY PT, R5, R7, 0x2, 0x1f ;  /* 0x0c401f0007057f89 */ /* 0x008ea200000e0000 */
[----:B-1----:R-:W-:Y:S02]  /*10b80*/  FADD.FTZ R6, R6, R4 ;  /* 0x0000000406067221 */ /* 0x002fe40000010000 */
[----:B--2---:R-:W-:-:S03]  /*10b90*/  FADD.FTZ R5, R5, R7 ;  /* 0x0000000705057221 */ /* 0x004fc60000010000 */
[----:B------:R-:W1:Y:S01]  /*10ba0*/  SHFL.BFLY PT, R4, R6, 0x1, 0x1f ;  /* 0x0c201f0006047f89 */ /* 0x000e6200000e0000 */
[----:B------:R-:W-:-:S03]  /*10bb0*/  MOV R7, 0xff800000 ;  /* 0xff80000000077802 */ /* 0x000fc60000000f00 */
[----:B------:R-:W2:Y:S01]  /*10bc0*/  SHFL.BFLY PT, R3, R5, 0x1, 0x1f ;  /* 0x0c201f0005037f89 */ /* 0x000ea200000e0000 */
[----:B-1----:R-:W-:Y:S01]  /*10bd0*/  FADD.FTZ R4, R6, R4 ;  /* 0x0000000406047221 */ /* 0x002fe20000010000 */
[----:B------:R-:W-:Y:S01]  /*10be0*/  MOV R6, RZ ;  /* 0x000000ff00067202 */ /* 0x000fe20000000f00 */
[----:B--2---:R-:W-:-:S03]  /*10bf0*/  FADD.FTZ R3, R5, R3 ;  /* 0x0000000305037221 */ /* 0x004fc60000010000 */
[----:B------:R-:W-:Y:S02]  /*10c00*/  FSETP.NE.FTZ.AND P1, PT, R4, RZ, PT ;  /* 0x000000ff0400720b */ /* 0x000fe40003f35000 */
[----:B------:R-:W-:Y:S02]  /*10c10*/  MOV R5, RZ ;  /* 0x000000ff00057202 */ /* 0x000fe40000000f00 */
[----:B------:R-:W-:-:S09]  /*10c20*/  FSETP.NE.FTZ.AND P0, PT, R3, RZ, PT ;  /* 0x000000ff0300720b */ /* 0x000fd20003f15000 */
[----:B------:R-:W1:Y:S01]  /*10c30*/  @P1 MUFU.RCP R6, R4 ;  /* 0x0000000400061308 */ /* 0x000e620000001000 */
[----:B------:R-:W-:-:S03]  /*10c40*/  @P1 MOV R10, 0x3f317218 ;  /* 0x3f317218000a1802 */ /* 0x000fc60000000f00 */
[----:B------:R-:W-:Y:S02]  /*10c50*/  @P0 MOV R9, 0x3f317218 ;  /* 0x3f31721800090802 */ /* 0x000fe40000000f00 */
        /* <DEDUP_REMOVED lines=12> */
[----:B------:R-:W-:Y:S02]  /*10d20*/  FMUL.FTZ R145, R6, R145 ;  /* 0x0000009106917220 */ /* 0x000fe40000410000 */
        /* <DEDUP_REMOVED lines=56> */
[----:B------:R-:W-:Y:S02]  /*110b0*/  FMUL.FTZ R128, R6, R128 ;  /* 0x0000008006807220 */ /* 0x000fe40000410000 */
        /* <DEDUP_REMOVED lines=64> */
[----:B------:R-:W-:Y:S02]  /*114c0*/  FMUL.FTZ R5, R5, R131 ;  /* 0x0000008305057220 */ /* 0x000fe40000410000 */
[----:B------:R-:W-:Y:S02]  /*114d0*/  @P1 FFMA.FTZ R7, R10, R0, R4 ;  /* 0x000000000a071223 */ /* 0x000fe40000010004 */
[----:B------:R-:W-:-:S02]  /*114e0*/  @P0 FFMA.FTZ R8, R9, R2, R3 ;  /* 0x0000000209080223 */ /* 0x000fc40000010003 */
.L_x_169:
[----:B------:R-:W-:Y:S05]  /*114f0*/  @P2 BRA `(.L_x_222) ;  /* 0x0000197000002947 */ /* 0x000fea0003800000 */
[----:B------:R-:W3:Y:S01]  /*11500*/  S2R R0, SR_TID.X ;  /* 0x0000000000007919 */ /* 0x000ee20000002100 */
[----:B------:R-:W-:Y:S01]  /*11510*/  IMAD.MOV.U32 R12, RZ, RZ, c[0x0][0x4e8] ;  /* 0x00013a00ff0c7624 */ /* 0x000fe200078e00ff */
[----:B------:R-:W-:Y:S01]  /*11520*/  ULDC.64 UR4, c[0x0][0x490] ;  /* 0x0001240000047ab9 */ /* 0x000fe20000000a00 */
[----:B------:R-:W-:Y:S01]  /*11530*/  F2FP.BF16.PACK_AB R132, R133, R132 ;  /* 0x000000848584723e */ /* 0x000fe200000010ff */
[----:B------:R-:W4:Y:S01]  /*11540*/  S2R R22, SR_CTAID.Z ;  /* 0x0000000000167919 */ /* 0x000f220000002700 */
[----:B------:R-:W-:Y:S01]  /*11550*/  UIMAD UR6, UR9, UR4, URZ ;  /* 0x00000004090672a4 */ /* 0x000fe2000f8e023f */
[C---:B------:R-:W-:Y:S01]  /*11560*/  ISETP.NE.AND P3, PT, R12.reuse, 0x1, PT ;  /* 0x000000010c00780c */ /* 0x040fe20003f65270 */
[----:B--2---:R-:W-:Y:S01]  /*11570*/  UIMAD.WIDE.U32 UR12, UR11, UR4, URZ ;  /* 0x000000040b0c72a5 */ /* 0x004fe2000f8e003f */
[----:B------:R-:W-:Y:S01]  /*11580*/  IMAD R12, R12, c[0x0][0x388], RZ ;  /* 0x0000e2000c0c7a24 */ /* 0x000fe200078e02ff */
[----:B------:R-:W-:Y:S01]  /*11590*/  UIMAD UR6, UR11, UR5, UR6 ;  /* 0x000000050b0672a4 */ /* 0x000fe2000f8e0206 */
[----:B------:R-:W-:Y:S01]  /*115a0*/  F2FP.BF16.PACK_AB R134, R135, R134 ;  /* 0x000000868786723e */ /* 0x000fe200000010ff */
[----:B------:R-:W-:Y:S01]  /*115b0*/  BSSY B0, `(.L_x_223) ;  /* 0x000012e000007945 */ /* 0x000fe20003800000 */
[----:B------:R-:W-:Y:S01]  /*115c0*/  ULDC.64 UR4, c[0x0][0x3e8] ;  /* 0x0000fa0000047ab9 */ /* 0x000fe20000000a00 */
[----:B------:R-:W-:Y:S01]  /*115d0*/  IMAD.U32 R25, RZ, RZ, UR13 ;  /* 0x0000000dff197e24 */ /* 0x000fe2000f8e00ff */
[----:B------:R-:W-:Y:S01]  /*115e0*/  UIMAD UR9, UR9, UR4, URZ ;  /* 0x00000004090972a4 */ /* 0x000fe2000f8e023f */
[----:B------:R-:W-:Y:S01]  /*115f0*/  IMAD.U32 R24, RZ, RZ, UR12 ;  /* 0x0000000cff187e24 */ /* 0x000fe2000f8e00ff */
[----:B------:R-:W-:Y:S01]  /*11600*/  UIMAD.WIDE.U32 UR14, UR11, UR4, URZ ;  /* 0x000000040b0e72a5 */ /* 0x000fe2000f8e003f */
[----:B------:R-:W-:Y:S01]  /*11610*/  F2FP.BF16.PACK_AB R136, R137, R136 ;  /* 0x000000888988723e */ /* 0x000fe200000010ff */
[----:B------:R-:W-:Y:S01]  /*11620*/  UIMAD UR5, UR11, UR5, UR9 ;  /* 0x000000050b0572a4 */ /* 0x000fe2000f8e0209 */
[----:B------:R-:W-:Y:S01]  /*11630*/  F2FP.BF16.PACK_AB R138, R139, R138 ;  /* 0x0000008a8b8a723e */ /* 0x000fe200000010ff */
[----:B------:R-:W-:Y:S01]  /*11640*/  UIADD3 UR6, UR13, UR6, URZ ;  /* 0x000000060d067290 */ /* 0x000fe2000fffe03f */
[----:B------:R-:W-:Y:S01]  /*11650*/  F2FP.BF16.PACK_AB R140, R141, R140 ;  /* 0x0000008c8d8c723e */ /* 0x000fe200000010ff */
[----:B------:R-:W-:Y:S01]  /*11660*/  UIADD3 UR5, UR15, UR5, URZ ;  /* 0x000000050f057290 */ /* 0x000fe2000fffe03f */
[----:B------:R-:W-:Y:S01]  /*11670*/  IMAD.U32 R27, RZ, RZ, UR15 ;  /* 0x0000000fff1b7e24 */ /* 0x000fe2000f8e00ff */
[----:B-1-3--:R-:W-:Y:S01]  /*11680*/  SHF.R.S32.HI R2, RZ, 0x1f, R0 ;  /* 0x0000001fff027819 */ /* 0x00afe20000011400 */
[----:B------:R-:W-:Y:S01]  /*11690*/  IMAD.U32 R26, RZ, RZ, UR14 ;  /* 0x0000000eff1a7e24 */ /* 0x000fe2000f8e00ff */
[----:B------:R-:W-:Y:S01]  /*116a0*/  F2FP.BF16.PACK_AB R142, R143, R142 ;  /* 0x0000008e8f8e723e */ /* 0x000fe200000010ff */
[----:B------:R-:W-:Y:S01]  /*116b0*/  IMAD.U32 R25, RZ, RZ, UR6 ;  /* 0x00000006ff197e24 */ /* 0x000fe2000f8e00ff */
[CC--:B------:R-:W-:Y:S01]  /*116c0*/  LEA.HI R9, R2.reuse, R0.reuse, RZ, 0x2 ;  /* 0x0000000002097211 */ /* 0x0c0fe200078f10ff */
[----:B------:R-:W-:Y:S01]  /*116d0*/  IMAD.U32 R27, RZ, RZ, UR5 ;  /* 0x00000005ff1b7e24 */ /* 0x000fe2000f8e00ff */
[-C--:B------:R-:W-:Y:S01]  /*116e0*/  LEA.HI R19, R2, R0.reuse, RZ, 0x5 ;  /* 0x0000000002137211 */ /* 0x080fe200078f28ff */
[----:B----4-:R-:W-:Y:S01]  /*116f0*/  IMAD.WIDE.U32 R24, R22, c[0x0][0x498], R24 ;  /* 0x0001260016187a25 */ /* 0x010fe200078e0018 */
[----:B------:R-:W-:-:S02]  /*11700*/  LEA.HI R4, R2, R0, RZ, 0x3 ;  /* 0x0000000002047211 */ /* 0x000fc400078f18ff */
[--C-:B------:R-:W-:Y:S02]  /*11710*/  SHF.R.S32.HI R21, RZ, 0x2, R9.reuse ;  /* 0x00000002ff157819 */ /* 0x100fe40000011409 */
[----:B------:R-:W-:Y:S02]  /*11720*/  SHF.R.S32.HI R3, RZ, 0x1f, R9 ;  /* 0x0000001fff037819 */ /* 0x000fe40000011409 */
[----:B------:R-:W-:Y:S02]  /*11730*/  LOP3.LUT R9, R9, 0xfffffffc, RZ, 0xc0, !PT ;  /* 0xfffffffc09097812 */ /* 0x000fe400078ec0ff */
[----:B------:R-:W-:Y:S02]  /*11740*/  LOP3.LUT R10, R19, 0xffffffe0, RZ, 0xc0, !PT ;  /* 0xffffffe0130a7812 */ /* 0x000fe400078ec0ff */
[----:B------:R-:W-:Y:S01]  /*11750*/  LOP3.LUT R11, R4, 0xfffffff8, RZ, 0xc0, !PT ;  /* 0xfffffff8040b7812 */ /* 0x000fe200078ec0ff */
[C---:B------:R-:W-:Y:S01]  /*11760*/  IMAD.IADD R9, R0.reuse, 0x1, -R9 ;  /* 0x0000000100097824 */ /* 0x040fe200078e0a09 */
[----:B------:R-:W-:Y:S01]  /*11770*/  LEA.HI R3, R3, R21, RZ, 0x3 ;  /* 0x0000001503037211 */ /* 0x000fe200078f18ff */
[----:B------:R-:W-:Y:S01]  /*11780*/  IMAD.IADD R10, R0, 0x1, -R10 ;  /* 0x00000001000a7824 */ /* 0x000fe200078e0a0a */
[----:B------:R-:W-:Y:S01]  /*11790*/  LEA.HI R2, R2, R0, RZ, 0x6 ;  /* 0x0000000002027211 */ /* 0x000fe200078f30ff */
[----:B------:R-:W-:Y:S01]  /*117a0*/  IMAD.IADD R0, R0, 0x1, -R11 ;  /* 0x0000000100007824 */ /* 0x000fe200078e0a0b */
[----:B------:R-:W-:-:S02]  /*117b0*/  LOP3.LUT R11, R3, 0xfffffff8, RZ, 0xc0, !PT ;  /* 0xfffffff8030b7812 */ /* 0x000fc400078ec0ff */
[----:B------:R-:W-:Y:S01]  /*117c0*/  SHF.R.S32.HI R4, RZ, 0x3, R4 ;  /* 0x00000003ff047819 */ /* 0x000fe20000011404 */
[----:B------:R-:W-:Y:S01]  /*117d0*/  IMAD.SHL.U32 R2, R2, 0x8, RZ ;  /* 0x0000000802027824 */ /* 0x000fe200078e00ff */
[----:B------:R-:W-:Y:S01]  /*117e0*/  SHF.R.S32.HI R3, RZ, 0x1f, R10 ;  /* 0x0000001fff037819 */ /* 0x000fe2000001140a */
[----:B------:R-:W-:Y:S01]  /*117f0*/  IMAD.IADD R21, R21, 0x1, -R11 ;  /* 0x0000000115157824 */ /* 0x000fe200078e0a0b */
[--C-:B------:R-:W-:Y:S01]  /*11800*/  SHF.R.S32.HI R15, RZ, 0x5, R19.reuse ;  /* 0x00000005ff0f7819 */ /* 0x100fe20000011413 */
[----:B------:R-:W1:Y:S01]  /*11810*/  S2R R11, SR_CTAID.X ;  /* 0x00000000000b7919 */ /* 0x000e620000002500 */
[----:B------:R-:W-:Y:S01]  /*11820*/  IMAD.SHL.U32 R16, R4, 0x40, RZ ;  /* 0x0000004004107824 */ /* 0x000fe200078e00ff */
[----:B------:R-:W-:Y:S01]  /*11830*/  LOP3.LUT P0, RZ, R10, 0x3, RZ, 0xc0, !PT ;  /* 0x000000030aff7812 */ /* 0x000fe2000780c0ff */
[C---:B------:R-:W-:Y:S01]  /*11840*/  IMAD R18, R0.reuse, 0x20, R4 ;  /* 0x0000002000127824 */ /* 0x040fe200078e0204 */
[----:B------:R-:W-:Y:S02]  /*11850*/  SHF.R.S32.HI R19, RZ, 0x1f, R19 ;  /* 0x0000001fff137819 */ /* 0x000fe40000011413 */
[----:B------:R-:W-:Y:S01]  /*11860*/  LEA.HI R10, R3, R10, RZ, 0x2 ;  /* 0x0000000a030a7211 */ /* 0x000fe200078f10ff */
[----:B------:R-:W-:Y:S01]  /*11870*/  IMAD.SHL.U32 R3, R0, 0x8, RZ ;  /* 0x0000000800037824 */ /* 0x000fe200078e00ff */
[----:B------:R-:W-:-:S02]  /*11880*/  LOP3.LUT R16, R16, 0x1c0, RZ, 0xc0, !PT ;  /* 0x000001c010107812 */ /* 0x000fc400078ec0ff */
[----:B------:R-:W-:Y:S02]  /*11890*/  LEA.HI R19, R19, R15, RZ, 0x3 ;  /* 0x0000000f13137211 */ /* 0x000fe400078f18ff */
[----:B------:R-:W-:Y:S02]  /*118a0*/  LEA.HI R17, R9, R9, RZ, 0x1 ;  /* 0x0000000909117211 */ /* 0x000fe400078f08ff */
[----:B------:R-:W-:Y:S02]  /*118b0*/  SHF.R.U32.HI R0, RZ, 0x3, R16 ;  /* 0x00000003ff007819 */ /* 0x000fe40000011610 */
[----:B------:R-:W-:Y:S02]  /*118c0*/  LOP3.LUT R16, R16, 0x38, R3, 0xf8, !PT ;  /* 0x0000003810107812 */ /* 0x000fe400078ef803 */
[----:B------:R-:W-:Y:S02]  /*118d0*/  LOP3.LUT R19, R19, 0xffffff8, RZ, 0xc0, !PT ;  /* 0x0ffffff813137812 */ /* 0x000fe400078ec0ff */
[----:B------:R-:W-:-:S02]  /*118e0*/  LOP3.LUT R17, R17, 0x1ffffffe, RZ, 0xc0, !PT ;  /* 0x1ffffffe11117812 */ /* 0x000fc400078ec0ff */
[----:B------:R-:W-:Y:S01]  /*118f0*/  SHF.R.S32.HI R13, RZ, 0x1f, R22 ;  /* 0x0000001fff0d7819 */ /* 0x000fe20000011416 */
[----:B------:R-:W-:Y:S01]  /*11900*/  IMAD.IADD R19, R15, 0x1, -R19 ;  /* 0x000000010f137824 */ /* 0x000fe200078e0a13 */
[----:B------:R-:W-:Y:S01]  /*11910*/  LOP3.LUT R0, R16, R0, RZ, 0x3c, !PT ;  /* 0x0000000010007212 */ /* 0x000fe200078e3cff */
[----:B-1----:R-:W-:Y:S01]  /*11920*/  IMAD R18, R11, 0x80, R18 ;  /* 0x000000800b127824 */ /* 0x002fe200078e0212 */
[----:B------:R-:W-:Y:S01]  /*11930*/  R2P PR, R21, 0x6 ;  /* 0x0000000615007804 */ /* 0x000fe20000000000 */
[----:B------:R-:W-:Y:S01]  /*11940*/  IMAD R15, R15, 0x200, R9 ;  /* 0x000002000f0f7824 */ /* 0x000fe200078e0209 */
[C---:B------:R-:W-:Y:S01]  /*11950*/  LOP3.LUT R20, R21.reuse, 0x1, RZ, 0xc0, !PT ;  /* 0x0000000115147812 */ /* 0x040fe200078ec0ff */
[----:B------:R-:W-:Y:S01]  /*11960*/  @P3 IMAD.HI.U32 R16, R18, c[0x0][0x4ec], RZ ;  /* 0x00013b0012103a27 */ /* 0x000fe200078e00ff */
[----:B------:R-:W-:Y:S02]  /*11970*/  SHF.R.S32.HI R10, RZ, 0x2, R10 ;  /* 0x00000002ff0a7819 */ /* 0x000fe4000001140a */
[----:B------:R-:W-:Y:S01]  /*11980*/  LOP3.LUT R2, R0, 0x7ffffe00, R2, 0xf8, !PT ;  /* 0x7ffffe0000027812 */ /* 0x000fe200078ef802 */
[----:B------:R-:W-:Y:S01]  /*11990*/  IMAD.SHL.U32 R21, R21, 0x40, RZ ;  /* 0x0000004015157824 */ /* 0x000fe200078e00ff */
[----:B------:R-:W-:Y:S01]  /*119a0*/  ISETP.NE.U32.AND P4, PT, R20, 0x1, PT ;  /* 0x000000011400780c */ /* 0x000fe20003f85070 */
[----:B------:R-:W-:Y:S01]  /*119b0*/  IMAD.IADD R9, R9, 0x1, -R17 ;  /* 0x0000000109097824 */ /* 0x000fe200078e0a11 */
[----:B------:R-:W-:Y:S01]  /*119c0*/  F2FP.BF16.PACK_AB R144, R145, R144 ;  /* 0x000000909190723e */ /* 0x000fe200000010ff */
[----:B------:R-:W-:Y:S01]  /*119d0*/  IMAD R14, R13, c[0x0][0x498], RZ ;  /* 0x000126000d0e7a24 */ /* 0x000fe200078e02ff */
[----:B------:R-:W-:Y:S01]  /*119e0*/  LOP3.LUT R21, R21, 0x1c0, RZ, 0xc0, !PT ;  /* 0x000001c015157812 */ /* 0x000fe200078ec0ff */
[----:B------:R-:W-:Y:S01]  /*119f0*/  IMAD.MOV.U32 R17, RZ, RZ, R18 ;  /* 0x000000ffff117224 */ /* 0x000fe200078e0012 */
[----:B------:R-:W-:Y:S01]  /*11a00*/  @P3 SHF.R.U32.HI R17, RZ, c[0x0][0x4f0], R16 ;  /* 0x00013c00ff113a19 */ /* 0x000fe20000011610 */
[----:B------:R-:W-:Y:S01]  /*11a10*/  IMAD R13, R13, c[0x0][0x3f0], RZ ;  /* 0x0000fc000d0d7a24 */ /* 0x000fe200078e02ff */
[----:B------:R-:W-:Y:S01]  /*11a20*/  LEA.HI R21, R21, R21, RZ, 0x1d ;  /* 0x0000001515157211 */ /* 0x000fe200078fe8ff */
[----:B------:R-:W-:Y:S01]  /*11a30*/  IMAD R10, R19, 0x10, R10 ;  /* 0x00000010130a7824 */ /* 0x000fe200078e020a */
[----:B------:R-:W-:Y:S01]  /*11a40*/  SHF.R.S32.HI R0, RZ, 0x1f, R17 ;  /* 0x0000001fff007819 */ /* 0x000fe20000011411 */
[C---:B------:R-:W-:Y:S01]  /*11a50*/  IMAD R14, R22.reuse, c[0x0][0x49c], R14 ;  /* 0x00012700160e7a24 */ /* 0x040fe200078e020e */
[----:B------:R-:W-:Y:S01]  /*11a60*/  F2FP.BF16.PACK_AB R146, R147, R146 ;  /* 0x000000929392723e */ /* 0x000fe200000010ff */
[C---:B------:R-:W-:Y:S01]  /*11a70*/  IMAD R13, R22.reuse, c[0x0][0x3f4], R13 ;  /* 0x0000fd00160d7a24 */ /* 0x040fe200078e020d */
[----:B------:R-:W-:Y:S01]  /*11a80*/  F2FP.BF16.PACK_AB R148, R149, R148 ;  /* 0x000000949594723e */ /* 0x000fe200000010ff */
[----:B------:R-:W-:Y:S01]  /*11a90*/  IMAD.WIDE.U32 R22, R22, c[0x0][0x3f0], R26 ;  /* 0x0000fc0016167a25 */ /* 0x000fe200078e001a */
[----:B------:R-:W-:-:S02]  /*11aa0*/  F2FP.BF16.PACK_AB R150, R151, R150 ;  /* 0x000000969796723e */ /* 0x000fc400000010ff */
[----:B------:R-:W-:Y:S01]  /*11ab0*/  F2FP.BF16.PACK_AB R152, R153, R152 ;  /* 0x000000989998723e */ /* 0x000fe200000010ff */
[--C-:B------:R-:W-:Y:S01]  /*11ac0*/  IMAD R9, R9, 0x8, R10.reuse ;  /* 0x0000000809097824 */ /* 0x100fe200078e020a */
[----:B------:R-:W-:Y:S01]  /*11ad0*/  F2FP.BF16.PACK_AB R154, R155, R154 ;  /* 0x0000009a9b9a723e */ /* 0x000fe200000010ff */
[----:B------:R-:W-:Y:S01]  /*11ae0*/  IMAD.IADD R23, R23, 0x1, R13 ;  /* 0x0000000117177824 */ /* 0x000fe200078e020d */
[----:B------:R-:W-:Y:S01]  /*11af0*/  F2FP.BF16.PACK_AB R28, R29, R28 ;  /* 0x0000001c1d1c723e */ /* 0x000fe200000010ff */
[----:B------:R-:W-:Y:S01]  /*11b00*/  IMAD R0, R0, c[0x0][0x3e0], RZ ;  /* 0x0000f80000007a24 */ /* 0x000fe200078e02ff */
[----:B------:R-:W-:Y:S01]  /*11b10*/  F2FP.BF16.PACK_AB R30, R31, R30 ;  /* 0x0000001e1f1e723e */ /* 0x000fe200000010ff */
[----:B------:R-:W-:Y:S01]  /*11b20*/  IMAD.U32 R15, R15, 0x2, R21 ;  /* 0x000000020f0f7824 */ /* 0x000fe200078e0015 */
[----:B------:R-:W-:Y:S01]  /*11b30*/  F2FP.BF16.PACK_AB R32, R33, R32 ;  /* 0x000000202120723e */ /* 0x000fe200000010ff */
[----:B------:R-:W-:Y:S01]  /*11b40*/  IMAD R9, R11, 0x80, R9 ;  /* 0x000000800b097824 */ /* 0x000fe200078e0209 */
[----:B------:R-:W-:Y:S01]  /*11b50*/  F2FP.BF16.PACK_AB R34, R35, R34 ;  /* 0x000000222322723e */ /* 0x000fe200000010ff */
[----:B------:R-:W-:Y:S01]  /*11b60*/  IMAD.MOV R13, RZ, RZ, -R17 ;  /* 0x000000ffff0d7224 */ /* 0x000fe200078e0a11 */
[----:B------:R-:W-:Y:S01]  /*11b70*/  F2FP.BF16.PACK_AB R36, R37, R36 ;  /* 0x000000242524723e */ /* 0x000fe200000010ff */
[----:B------:R-:W-:Y:S01]  /*11b80*/  IMAD R10, R11, 0x80, R10 ;  /* 0x000000800b0a7824 */ /* 0x000fe200078e020a */
[----:B------:R-:W-:Y:S01]  /*11b90*/  F2FP.BF16.PACK_AB R38, R39, R38 ;  /* 0x000000262726723e */ /* 0x000fe200000010ff */
[----:B------:R-:W-:Y:S01]  /*11ba0*/  IMAD.WIDE.U32 R22, R17, c[0x0][0x3e0], R22 ;  /* 0x0000f80011167a25 */ /* 0x000fe200078e0016 */
[----:B------:R-:W-:-:S02]  /*11bb0*/  F2FP.BF16.PACK_AB R40, R41, R40 ;  /* 0x000000282928723e */ /* 0x000fc400000010ff */
[CC--:B------:R-:W-:Y:S01]  /*11bc0*/  ISETP.GE.OR P6, PT, R10.reuse, R12.reuse, P0 ;  /* 0x0000000c0a00720c */ /* 0x0c0fe200007c6670 */
[----:B------:R-:W-:Y:S01]  /*11bd0*/  IMAD R0, R17, c[0x0][0x3e4], R0 ;  /* 0x0000f90011007a24 */ /* 0x000fe200078e0200 */
[----:B------:R-:W-:Y:S01]  /*11be0*/  IADD3 R10, R10, 0x8, RZ ;  /* 0x000000080a0a7810 */ /* 0x000fe20007ffe0ff */
[----:B------:R-:W-:Y:S01]  /*11bf0*/  IMAD.SHL.U32 R17, R15, 0x2, RZ ;  /* 0x000000020f117824 */ /* 0x000fe200078e00ff */
[----:B------:R-:W-:Y:S01]  /*11c00*/  BAR.SYNC.DEFER_BLOCKING 0x1, 0x100 ;  /* 0x0044000000007b1d */ /* 0x000fe20000010000 */
[----:B------:R-:W-:Y:S01]  /*11c10*/  @P3 IMAD.HI.U32 R15, R9, c[0x0][0x4ec], RZ ;  /* 0x00013b00090f3a27 */ /* 0x000fe200078e00ff */
[----:B------:R-:W-:Y:S02]  /*11c20*/  ISETP.GE.OR P5, PT, R10, R12, P0 ;  /* 0x0000000c0a00720c */ /* 0x000fe400007a6670 */
[----:B------:R-:W-:Y:S01]  /*11c30*/  IADD3 R10, R17, 0x70, RZ ;  /* 0x00000070110a7810 */ /* 0x000fe20007ffe0ff */
[----:B------:R-:W-:Y:S01]  /*11c40*/  IMAD.MOV.U32 R16, RZ, RZ, R9 ;  /* 0x000000ffff107224 */ /* 0x000fe200078e0009 */
[----:B------:R-:W-:Y:S01]  /*11c50*/  @P3 SHF.R.U32.HI R16, RZ, c[0x0][0x4f0], R15 ;  /* 0x00013c00ff103a19 */ /* 0x000fe2000001160f */
[----:B------:R-:W-:Y:S01]  /*11c60*/  IMAD R13, R13, c[0x0][0x4e8], R18 ;  /* 0x00013a000d0d7a24 */ /* 0x000fe200078e0212 */
[----:B------:R-:W-:Y:S01]  /*11c70*/  IADD3 R15, R17, 0x80, RZ ;  /* 0x00000080110f7810 */ /* 0x000fe20007ffe0ff */
[----:B------:R-:W-:Y:S01]  /*11c80*/  IMAD.IADD R23, R23, 0x1, R0 ;  /* 0x0000000117177824 */ /* 0x000fe200078e0200 */
[----:B------:R-:W-:-:S02]  /*11c90*/  SHF.R.S32.HI R0, RZ, 0x1f, R16 ;  /* 0x0000001fff007819 */ /* 0x000fc40000011410 */
[----:B------:R-:W-:Y:S01]  /*11ca0*/  IADD3 R18, P0, R16, R24, RZ ;  /* 0x0000001810127210 */ /* 0x000fe20007f1e0ff */
[----:B------:R-:W-:Y:S01]  /*11cb0*/  IMAD.WIDE.U32 R22, R13, c[0x0][0x3d8], R22 ;  /* 0x0000f6000d167a25 */ /* 0x000fe200078e0016 */
[----:B------:R-:W-:Y:S02]  /*11cc0*/  @P4 IADD3 R10, R15, 0x10, RZ ;  /* 0x000000100f0a4810 */ /* 0x000fe40007ffe0ff */
[----:B------:R-:W-:Y:S01]  /*11cd0*/  IADD3.X R19, R0, R25, R14, P0, !PT ;  /* 0x0000001900137210 */ /* 0x000fe200007fe40e */
[----:B------:R-:W-:Y:S01]  /*11ce0*/  IMAD.MOV R15, RZ, RZ, -R16 ;  /* 0x000000ffff0f7224 */ /* 0x000fe200078e0a10 */
[----:B------:R-:W-:Y:S01]  /*11cf0*/  SHF.R.S32.HI R14, RZ, 0x1f, R13 ;  /* 0x0000001fff0e7819 */ /* 0x000fe2000001140d */
[----:B------:R-:W-:Y:S01]  /*11d00*/  IMAD.MOV.U32 R0, RZ, RZ, 0x20 ;  /* 0x00000020ff007424 */ /* 0x000fe200078e00ff */
[----:B------:R-:W-:Y:S01]  /*11d10*/  F2FP.BF16.PACK_AB R42, R43, R42 ;  /* 0x0000002a2b2a723e */ /* 0x000fe200000010ff */
[----:B------:R-:W-:Y:S01]  /*11d20*/  IMAD R16, R15, c[0x0][0x4e8], R9 ;  /* 0x00013a000f107a24 */ /* 0x000fe200078e0209 */
[----:B------:R-:W-:Y:S01]  /*11d30*/  F2FP.BF16.PACK_AB R44, R45, R44 ;  /* 0x0000002c2d2c723e */ /* 0x000fe200000010ff */
[----:B------:R-:W-:Y:S01]  /*11d40*/  IMAD R14, R14, c[0x0][0x3d8], RZ ;  /* 0x0000f6000e0e7a24 */ /* 0x000fe200078e02ff */
[----:B------:R-:W-:Y:S01]  /*11d50*/  SEL R0, R0, 0xffffffe0, !P1 ;  /* 0xffffffe000007807 */ /* 0x000fe20004800000 */
[----:B------:R-:W-:Y:S01]  /*11d60*/  IMAD.MOV.U32 R9, RZ, RZ, 0x40 ;  /* 0x00000040ff097424 */ /* 0x000fe200078e00ff */
[----:B------:R-:W-:Y:S01]  /*11d70*/  STS [R17+0x80], R132 ;  /* 0x0000808411007388 */ /* 0x000fe20000000800 */
[----:B------:R-:W-:Y:S01]  /*11d80*/  IMAD R14, R13, c[0x0][0x3dc], R14 ;  /* 0x0000f7000d0e7a24 */ /* 0x000fe200078e020e */
[----:B------:R-:W-:Y:S01]  /*11d90*/  SHF.R.S32.HI R13, RZ, 0x1f, R16 ;  /* 0x0000001fff0d7819 */ /* 0x000fe20000011410 */
[----:B------:R-:W-:Y:S01]  /*11da0*/  IMAD.IADD R15, R17, 0x1, R0 ;  /* 0x00000001110f7824 */ /* 0x000fe200078e0200 */
[----:B------:R-:W-:Y:S01]  /*11db0*/  SEL R9, R9, 0xffffffc0, !P2 ;  /* 0xffffffc009097807 */ /* 0x000fe20005000000 */
[----:B------:R-:W-:Y:S01]  /*11dc0*/  IMAD.IADD R0, R0, 0x1, R10 ;  /* 0x0000000100007824 */ /* 0x000fe200078e020a */
[----:B------:R-:W-:Y:S01]  /*11dd0*/  STS [R17+0x480], R134 ;  /* 0x0004808611007388 */ /* 0x000fe20000000800 */
[----:B------:R-:W-:Y:S01]  /*11de0*/  IMAD R13, R13, c[0x0][0x488], RZ ;  /* 0x000122000d0d7a24 */ /* 0x000fe200078e02ff */
[----:B------:R-:W-:Y:S01]  /*11df0*/  F2FP.BF16.PACK_AB R46, R47, R46 ;  /* 0x0000002e2f2e723e */ /* 0x000fe200000010ff */
[----:B------:R-:W-:Y:S01]  /*11e00*/  IMAD.IADD R20, R17, 0x1, R9 ;  /* 0x0000000111147824 */ /* 0x000fe200078e0209 */
[----:B------:R-:W-:Y:S01]  /*11e10*/  STS [R10], R136 ;  /* 0x000000880a007388 */ /* 0x000fe20000000800 */
[----:B------:R-:W-:Y:S01]  /*11e20*/  IMAD.WIDE.U32 R18, R16, c[0x0][0x488], R18 ;  /* 0x0001220010127a25 */ /* 0x000fe200078e0012 */
[----:B------:R-:W-:-:S02]  /*11e30*/  F2FP.BF16.PACK_AB R48, R49, R48 ;  /* 0x000000303130723e */ /* 0x000fc400000010ff */
[----:B------:R-:W-:Y:S01]  /*11e40*/  STS [R10+0x400], R138 ;  /* 0x0004008a0a007388 */ /* 0x000fe20000000800 */
[----:B------:R-:W-:Y:S01]  /*11e50*/  IMAD R13, R16, c[0x0][0x48c], R13 ;  /* 0x00012300100d7a24 */ /* 0x000fe200078e020d */
[----:B------:R-:W-:Y:S01]  /*11e60*/  F2FP.BF16.PACK_AB R50, R51, R50 ;  /* 0x000000323332723e */ /* 0x000fe200000010ff */
[C---:B------:R-:W-:Y:S01]  /*11e70*/  IMAD.IADD R16, R9.reuse, 0x1, R10 ;  /* 0x0000000109107824 */ /* 0x040fe200078e020a */
[----:B------:R-:W-:Y:S01]  /*11e80*/  STS [R15+0x80], R140 ;  /* 0x0000808c0f007388 */ /* 0x000fe20000000800 */
[----:B------:R-:W-:Y:S01]  /*11e90*/  IMAD.IADD R24, R9, 0x1, R15 ;  /* 0x0000000109187824 */ /* 0x000fe200078e020f */
[----:B------:R-:W-:Y:S01]  /*11ea0*/  F2FP.BF16.PACK_AB R52, R53, R52 ;  /* 0x000000343534723e */ /* 0x000fe200000010ff */
[----:B------:R-:W-:Y:S01]  /*11eb0*/  IMAD.IADD R9, R0, 0x1, R9 ;  /* 0x0000000100097824 */ /* 0x000fe200078e0209 */
[----:B------:R-:W-:Y:S01]  /*11ec0*/  STS [R15+0x480], R142 ;  /* 0x0004808e0f007388 */ /* 0x000fe20000000800 */
[----:B------:R-:W-:Y:S01]  /*11ed0*/  F2FP.BF16.PACK_AB R54, R55, R54 ;  /* 0x000000363736723e */ /* 0x000fe200000010ff */
[----:B------:R-:W-:Y:S01]  /*11ee0*/  IMAD.IADD R13, R19, 0x1, R13 ;  /* 0x00000001130d7824 */ /* 0x000fe200078e020d */
        /* <DEDUP_REMOVED lines=14> */
[----:B------:R-:W-:Y:S01]  /*11fd0*/  F2FP.BF16.PACK_AB R74, R75, R74 ;  /* 0x0000004a4b4a723e */ /* 0x000fe200000010ff */
[----:B------:R-:W-:Y:S01]  /*11fe0*/  IMAD R75, R11, 0x80, R4 ;  /* 0x000000800b4b7824 */ /* 0x000fe200078e0204 */
        /* <DEDUP_REMOVED lines=33> */
[----:B------:R-:W-:Y:S01]  /*12200*/  LEA R21, P0, R18, c[0x0][0x450], 0x2 ;  /* 0x0001140012157a11 */ /* 0x000fe200078010ff */
        /* <DEDUP_REMOVED lines=10> */
[----:B------:R-:W-:-:S03]  /*122b0*/  LEA.HI.X R13, R18, c[0x0][0x454], R13, 0x2, P0 ;  /* 0x00011500120d7a11 */ /* 0x000fc600000f140d */
        /* <DEDUP_REMOVED lines=35> */
[----:B------:R-:W-:Y:S01]  /*124f0*/  STS [R24+0xc480], R126 ;  /* 0x00c4807e18007388 */ /* 0x000fe20000000800 */
[----:B-1----:R-:W-:-:S03]  /*12500*/  LEA R0, P0, R22, c[0x0][0x380], 0x1 ;  /* 0x0000e00016007a11 */ /* 0x002fc600078008ff */
[----:B------:R-:W-:Y:S04]  /*12510*/  STS [R9+0xc000], R6 ;  /* 0x00c0000609007388 */ /* 0x000fe80000000800 */
[----:B------:R1:W-:Y:S04]  /*12520*/  STS [R9+0xc400], R5 ;  /* 0x00c4000509007388 */ /* 0x0003e80000000800 */
[----:B------:R-:W-:Y:S04]  /*12530*/  SHFL.IDX PT, R18, R21, RZ, 0x1c1f ;  /* 0x001c1fff15127589 */ /* 0x000fe800000e0000 */
[----:B------:R-:W2:Y:S04]  /*12540*/  SHFL.IDX PT, R19, R13, RZ, 0x1c1f ;  /* 0x001c1fff0d137589 */ /* 0x000ea800000e0000 */
[----:B------:R-:W-:Y:S06]  /*12550*/  BAR.SYNC.DEFER_BLOCKING 0x1, 0x100 ;  /* 0x0044000000007b1d */ /* 0x000fec0000010000 */
[----:B------:R-:W-:Y:S04]  /*12560*/  SHFL.IDX PT, R26, R21, 0x1, 0x1c1f ;  /* 0x003c1f00151a7f89 */ /* 0x000fe800000e0000 */
[----:B------:R-:W3:Y:S01]  /*12570*/  SHFL.IDX PT, R27, R13, 0x1, 0x1c1f ;  /* 0x003c1f000d1b7f89 */ /* 0x000ee200000e0000 */
[----:B-1----:R-:W-:-:S03]  /*12580*/  IMAD.SHL.U32 R5, R2, 0x2, RZ ;  /* 0x0000000202057824 */ /* 0x002fc600078e00ff */
[----:B------:R1:W4:Y:S01]  /*12590*/  SHFL.IDX PT, R76, R0, RZ, 0x181f ;  /* 0x00181fff004c7589 */ /* 0x00032200000e0000 */
[----:B------:R-:W-:-:S05]  /*125a0*/  IMAD.IADD R2, R23, 0x1, R14 ;  /* 0x0000000117027824 */ /* 0x000fca00078e020e */
[----:B------:R-:W-:Y:S02]  /*125b0*/  LEA.HI.X R2, R22, c[0x0][0x384], R2, 0x1, P0 ;  /* 0x0000e10016027a11 */ /* 0x000fe400000f0c02 */
[----:B------:R-:W-:Y:S01]  /*125c0*/  ISETP.GE.AND P0, PT, R75, R12, PT ;  /* 0x0000000c4b00720c */ /* 0x000fe20003f06270 */
[----:B--2---:R1:W-:Y:S04]  /*125d0*/  @!P6 ST.E [R18.64], R7 ;  /* 0x000000071200e985 */ /* 0x0043e8000c101912 */
[----:B------:R1:W2:Y:S04]  /*125e0*/  SHFL.IDX PT, R77, R2, RZ, 0x181f ;  /* 0x00181fff024d7589 */ /* 0x0002a800000e0000 */
[----:B---3--:R1:W-:Y:S04]  /*125f0*/  @!P5 ST.E [R26.64], R8 ;  /* 0x000000081a00d985 */ /* 0x0083e8000c101912 */
[----:B------:R1:W3:Y:S04]  /*12600*/  LDS.128 R64, [R5+0x1080] ;  /* 0x0010800005407984 */ /* 0x0002e80000000c00 */
        /* <DEDUP_REMOVED lines=10> */
[----:B------:R1:W1:Y:S01]  /*126b0*/  LDS.128 R16, [R5+0xf080] ;  /* 0x00f0800005107984 */ /* 0x0002620000000c00 */
[----:B------:R-:W-:Y:S05]  /*126c0*/  @P0 BRA `(.L_x_224) ;  /* 0x000001c000000947 */ /* 0x000fea0003800000 */
[----:B--234-:R-:W2:Y:S01]  /*126d0*/  LDS.128 R68, [R5+0x80] ;  /* 0x0000800005447984 */ /* 0x01cea20000000c00 */
[----:B------:R-:W-:-:S02]  /*126e0*/  IADD3 R74, R3, 0x40, RZ ;  /* 0x00000040034a7810 */ /* 0x000fc40007ffe0ff */
[C---:B------:R-:W-:Y:S01]  /*126f0*/  IADD3 R72, R3.reuse, 0x80, RZ ;  /* 0x0000008003487810 */ /* 0x040fe20007ffe0ff */
[----:B------:R-:W3:Y:S01]  /*12700*/  LDS.128 R20, [R5+0x4080] ;  /* 0x0040800005147984 */ /* 0x000ee20000000c00 */
[C---:B------:R-:W-:Y:S02]  /*12710*/  IADD3 R14, R3.reuse, 0xc0, RZ ;  /* 0x000000c0030e7810 */ /* 0x040fe40007ffe0ff */
[----:B------:R-:W-:Y:S01]  /*12720*/  ISETP.GE.AND P2, PT, R74, c[0x0][0x3c8], PT ;  /* 0x0000f2004a007a0c */ /* 0x000fe20003f46270 */
[----:B-1----:R-:W1:Y:S01]  /*12730*/  LDS.128 R8, [R5+0x8080] ;  /* 0x0080800005087984 */ /* 0x002e620000000c00 */
[----:B------:R-:W-:Y:S02]  /*12740*/  ISETP.GE.AND P1, PT, R72, c[0x0][0x3c8], PT ;  /* 0x0000f20048007a0c */ /* 0x000fe40003f26270 */
[----:B------:R-:W-:Y:S01]  /*12750*/  ISETP.GE.AND P0, PT, R14, c[0x0][0x3c8], PT ;  /* 0x0000f2000e007a0c */ /* 0x000fe20003f06270 */
[----:B------:R-:W4:Y:S01]  /*12760*/  LDS.128 R4, [R5+0xc080] ;  /* 0x00c0800005047984 */ /* 0x000f220000000c00 */
[----:B------:R-:W-:-:S07]  /*12770*/  ISETP.GE.AND P3, PT, R3, c[0x0][0x3c8], PT ;  /* 0x0000f20003007a0c */ /* 0x000fce0003f66270 */
[----:B------:R-:W-:Y:S02]  /*12780*/  @!P2 SHF.R.S32.HI R73, RZ, 0x1f, R74 ;  /* 0x0000001fff49a819 */ /* 0x000fe4000001144a */
[----:B------:R-:W-:Y:S02]  /*12790*/  @!P1 SHF.R.S32.HI R15, RZ, 0x1f, R72 ;  /* 0x0000001fff0f9819 */ /* 0x000fe40000011448 */
[----:B------:R-:W-:Y:S02]  /*127a0*/  @!P0 SHF.R.S32.HI R13, RZ, 0x1f, R14 ;  /* 0x0000001fff0d8819 */ /* 0x000fe4000001140e */
[----:B------:R-:W-:Y:S01]  /*127b0*/  @!P2 LEA.HI R73, R73, R74, RZ, 0x3 ;  /* 0x0000004a4949a211 */ /* 0x000fe200078f18ff */
[----:B------:R-:W-:Y:S01]  /*127c0*/  @!P3 IMAD.WIDE R78, R3, 0x2, R76 ;  /* 0x00000002034eb825 */ /* 0x000fe200078e024c */
[----:B------:R-:W-:Y:S02]  /*127d0*/  @!P1 LEA.HI R15, R15, R72, RZ, 0x3 ;  /* 0x000000480f0f9211 */ /* 0x000fe400078f18ff */
[----:B------:R-:W-:-:S02]  /*127e0*/  @!P0 LEA.HI R13, R13, R14, RZ, 0x3 ;  /* 0x0000000e0d0d8211 */ /* 0x000fc400078f18ff */
[----:B------:R-:W-:Y:S02]  /*127f0*/  @!P2 LOP3.LUT R73, R73, 0xfffffff8, RZ, 0xc0, !PT ;  /* 0xfffffff84949a812 */ /* 0x000fe400078ec0ff */
[----:B------:R-:W-:Y:S02]  /*12800*/  @!P1 LOP3.LUT R15, R15, 0xfffffff8, RZ, 0xc0, !PT ;  /* 0xfffffff80f0f9812 */ /* 0x000fe400078ec0ff */
[----:B------:R-:W-:Y:S01]  /*12810*/  @!P0 LOP3.LUT R13, R13, 0xfffffff8, RZ, 0xc0, !PT ;  /* 0xfffffff80d0d8812 */ /* 0x000fe200078ec0ff */
[--C-:B------:R-:W-:Y:S01]  /*12820*/  @!P2 IMAD.WIDE R72, R73, 0x2, R76.reuse ;  /* 0x000000024948a825 */ /* 0x100fe200078e024c */
[----:B--2---:R2:W-:Y:S03]  /*12830*/  @!P3 ST.E.128 [R78.64], R68 ;  /* 0x000000444e00b985 */ /* 0x0045e6000c101d12 */
[--C-:B------:R-:W-:Y:S01]  /*12840*/  @!P1 IMAD.WIDE R14, R15, 0x2, R76.reuse ;  /* 0x000000020f0e9825 */ /* 0x100fe200078e024c */
[----:B---3--:R2:W-:Y:S03]  /*12850*/  @!P2 ST.E.128 [R72.64], R20 ;  /* 0x000000144800a985 */ /* 0x0085e6000c101d12 */
[----:B------:R-:W-:Y:S01]  /*12860*/  @!P0 IMAD.WIDE R76, R13, 0x2, R76 ;  /* 0x000000020d4c8825 */ /* 0x000fe200078e024c */
[----:B-1----:R2:W-:Y:S04]  /*12870*/  @!P1 ST.E.128 [R14.64], R8 ;  /* 0x000000080e009985 */ /* 0x0025e8000c101d12 */
[----:B----4-:R2:W-:Y:S02]  /*12880*/  @!P0 ST.E.128 [R76.64], R4 ;  /* 0x000000044c008985 */ /* 0x0105e4000c101d12 */
.L_x_224:
[----:B--234-:R-:W-:Y:S05]  /*12890*/  BSYNC B0 ;  /* 0x0000000000007941 */ /* 0x01cfea0003800000 */
.L_x_223:
[----:B------:R-:W-:Y:S01]  /*128a0*/  IADD3 R4, R75, 0x20, RZ ;  /* 0x000000204b047810 */ /* 0x000fe20007ffe0ff */
[----:B------:R2:W3:Y:S01]  /*128b0*/  SHFL.IDX PT, R11, R2, 0x1, 0x181f ;  /* 0x00381f00020b7f89 */ /* 0x0004e200000e0000 */
[----:B------:R-:W-:Y:S02]  /*128c0*/  BSSY B0, `(.L_x_225) ;  /* 0x000001c000007945 */ /* 0x000fe40003800000 */
[----:B------:R-:W-:Y:S01]  /*128d0*/  ISETP.GE.AND P0, PT, R4, R12, PT ;  /* 0x0000000c0400720c */ /* 0x000fe20003f06270 */
[----:B------:R2:W4:-:S12]  /*128e0*/  SHFL.IDX PT, R10, R0, 0x1, 0x181f ;  /* 0x00381f00000a7f89 */ /* 0x00051800000e0000 */
[----:B------:R-:W-:Y:S05]  /*128f0*/  @P0 BRA `(.L_x_226) ;  /* 0x0000018000000947 */ /* 0x000fea0003800000 */
[C---:B------:R-:W-:Y:S02]  /*12900*/  IADD3 R9, R3.reuse, 0x40, RZ ;  /* 0x0000004003097810 */ /* 0x040fe40007ffe0ff */
[C---:B-1----:R-:W-:Y:S02]  /*12910*/  IADD3 R7, R3.reuse, 0x80, RZ ;  /* 0x0000008003077810 */ /* 0x042fe40007ffe0ff */
        /* <DEDUP_REMOVED lines=22> */
.L_x_226:
[----:B------:R-:W-:Y:S05]  /*12a80*/  BSYNC B0 ;  /* 0x0000000000007941 */ /* 0x000fea0003800000 */
.L_x_225:
[----:B-1----:R-:W-:Y:S01]  /*12a90*/  IADD3 R4, R75, 0x40, RZ ;  /* 0x000000404b047810 */ /* 0x002fe20007ffe0ff */
[----:B---3--:R1:W3:Y:S01]  /*12aa0*/  SHFL.IDX PT, R11, R2, 0x2, 0x181f ;  /* 0x00581f00020b7f89 */ /* 0x0082e200000e0000 */
[----:B------:R-:W-:Y:S02]  /*12ab0*/  BSSY B0, `(.L_x_227) ;  /* 0x000001c000007945 */ /* 0x000fe40003800000 */
[----:B------:R-:W-:Y:S01]  /*12ac0*/  ISETP.GE.AND P0, PT, R4, R12, PT ;  /* 0x0000000c0400720c */ /* 0x000fe20003f06270 */
[----:B----4-:R1:W4:-:S12]  /*12ad0*/  SHFL.IDX PT, R10, R0, 0x2, 0x181f ;  /* 0x00581f00000a7f89 */ /* 0x01031800000e0000 */
        /* <DEDUP_REMOVED lines=25> */
.L_x_228:
[----:B------:R-:W-:Y:S05]  /*12c70*/  BSYNC B0 ;  /* 0x0000000000007941 */ /* 0x000fea0003800000 */
.L_x_227:
[----:B------:R-:W-:Y:S01]  /*12c80*/  IADD3 R75, R75, 0x60, RZ ;  /* 0x000000604b4b7810 */ /* 0x000fe20007ffe0ff */
[----:B---3--:R3:W1:Y:S03]  /*12c90*/  SHFL.IDX PT, R7, R2, 0x3, 0x181f ;  /* 0x00781f0002077f89 */ /* 0x00866600000e0000 */
[----:B------:R-:W-:Y:S01]  /*12ca0*/  ISETP.GE.AND P0, PT, R75, R12, PT ;  /* 0x0000000c4b00720c */ /* 0x000fe20003f06270 */
[----:B------:R3:W2:-:S12]  /*12cb0*/  SHFL.IDX PT, R6, R0, 0x3, 0x181f ;  /* 0x00781f0000067f89 */ /* 0x00069800000e0000 */
[----:B------:R-:W-:Y:S05]  /*12cc0*/  @P0 EXIT ;  /* 0x000000000000094d */ /* 0x000fea0003800000 */
[C---:B------:R-:W-:Y:S02]  /*12cd0*/  IADD3 R5, R3.reuse, 0x40, RZ ;  /* 0x0000004003057810 */ /* 0x040fe40007ffe0ff */
[----:B-123--:R-:W-:Y:S02]  /*12ce0*/  IADD3 R2, R3, 0x80, RZ ;  /* 0x0000008003027810 */ /* 0x00efe40007ffe0ff */
[----:B------:R-:W-:Y:S02]  /*12cf0*/  ISETP.GE.AND P1, PT, R5, c[0x0][0x3c8], PT ;  /* 0x0000f20005007a0c */ /* 0x000fe40003f26270 */
[----:B------:R-:W-:Y:S02]  /*12d00*/  ISETP.GE.AND P0, PT, R2, c[0x0][0x3c8], PT ;  /* 0x0000f20002007a0c */ /* 0x000fe40003f06270 */
[----:B------:R-:W-:-:S09]  /*12d10*/  ISETP.GE.AND P2, PT, R3, c[0x0][0x3c8], PT ;  /* 0x0000f20003007a0c */ /* 0x000fd20003f46270 */
[----:B------:R-:W-:Y:S02]  /*12d20*/  @!P1 SHF.R.S32.HI R4, RZ, 0x1f, R5 ;  /* 0x0000001fff049819 */ /* 0x000fe40000011405 */
[----:B------:R-:W-:Y:S02]  /*12d30*/  @!P0 SHF.R.S32.HI R0, RZ, 0x1f, R2 ;  /* 0x0000001fff008819 */ /* 0x000fe40000011402 */
[----:B------:R-:W-:Y:S01]  /*12d40*/  @!P1 LEA.HI R4, R4, R5, RZ, 0x3 ;  /* 0x0000000504049211 */ /* 0x000fe200078f18ff */
[C-C-:B------:R-:W-:Y:S01]  /*12d50*/  @!P2 IMAD.WIDE R8, R3.reuse, 0x2, R6.reuse ;  /* 0x000000020308a825 */ /* 0x140fe200078e0206 */
[----:B------:R-:W-:Y:S02]  /*12d60*/  @!P0 LEA.HI R0, R0, R2, RZ, 0x3 ;  /* 0x0000000200008211 */ /* 0x000fe400078f18ff */
[----:B------:R-:W-:Y:S02]  /*12d70*/  @!P1 LOP3.LUT R4, R4, 0xfffffff8, RZ, 0xc0, !PT ;  /* 0xfffffff804049812 */ /* 0x000fe400078ec0ff */
[----:B------:R-:W-:Y:S01]  /*12d80*/  @!P0 LOP3.LUT R0, R0, 0xfffffff8, RZ, 0xc0, !PT ;  /* 0xfffffff800008812 */ /* 0x000fe200078ec0ff */
[----:B------:R1:W-:Y:S01]  /*12d90*/  @!P2 ST.E.128 [R8.64], R56 ;  /* 0x000000380800a985 */ /* 0x0003e2000c101d12 */
[----:B------:R-:W-:Y:S01]  /*12da0*/  IADD3 R3, R3, 0xc0, RZ ;  /* 0x000000c003037810 */ /* 0x000fe20007ffe0ff */
[----:B------:R-:W-:-:S04]  /*12db0*/  @!P1 IMAD.WIDE R4, R4, 0x2, R6 ;  /* 0x0000000204049825 */ /* 0x000fc800078e0206 */
[----:B----4-:R-:W-:Y:S01]  /*12dc0*/  @!P0 IMAD.WIDE R10, R0, 0x2, R6 ;  /* 0x00000002000a8825 */ /* 0x010fe200078e0206 */
        /* <DEDUP_REMOVED lines=10> */
.L_x_222:
[----:B------:R-:W3:Y:S01]  /*12e70*/  S2R R9, SR_TID.X ;  /* 0x0000000000097919 */ /* 0x000ee20000002100 */
[----:B------:R-:W-:Y:S03]  /*12e80*/  BSSY B0, `(.L_x_229) ;  /* 0x0000029000007945 */ /* 0x000fe60003800000 */
[----:B------:R-:W4:Y:S01]  /*12e90*/  S2R R7, SR_CTAID.Z ;  /* 0x0000000000077919 */ /* 0x000f220000002700 */
[----:B---3--:R-:W-:Y:S02]  /*12ea0*/  ISETP.GT.AND P0, PT, R9, 0x7f, PT ;  /* 0x0000007f0900780c */ /* 0x008fe40003f04270 */
[----:B-1--4-:R-:W-:-:S11]  /*12eb0*/  SHF.R.S32.HI R2, RZ, 0x1f, R7 ;  /* 0x0000001fff027819 */ /* 0x012fd60000011407 */
[----:B------:R-:W-:Y:S05]  /*12ec0*/  @P0 BRA `(.L_x_230) ;  /* 0x0000024000000947 */ /* 0x000fea0003800000 */
[----:B------:R-:W1:Y:S01]  /*12ed0*/  S2R R3, SR_CTAID.X ;  /* 0x0000000000037919 */ /* 0x000e620000002500 */
[----:B------:R-:W-:-:S05]  /*12ee0*/  MOV R4, c[0x0][0x4e8] ;  /* 0x00013a0000047a02 */ /* 0x000fca0000000f00 */
[----:B------:R-:W-:Y:S01]  /*12ef0*/  IMAD R0, R4, c[0x0][0x388], RZ ;  /* 0x0000e20004007a24 */ /* 0x000fe200078e02ff */
[----:B-1----:R-:W-:-:S04]  /*12f00*/  LEA R3, R3, R9, 0x7 ;  /* 0x0000000903037211 */ /* 0x002fc800078e38ff */
[----:B------:R-:W-:-:S13]  /*12f10*/  ISETP.GE.AND P0, PT, R3, R0, PT ;  /* 0x000000000300720c */ /* 0x000fda0003f06270 */
[----:B------:R-:W-:Y:S05]  /*12f20*/  @P0 BRA `(.L_x_230) ;  /* 0x000001e000000947 */ /* 0x000fea0003800000 */
[----:B------:R-:W-:Y:S01]  /*12f30*/  ISETP.NE.AND P0, PT, R4, 0x1, PT ;  /* 0x000000010400780c */ /* 0x000fe20003f05270 */
[----:B------:R-:W-:Y:S01]  /*12f40*/  ULDC.64 UR4, c[0x0][0x490] ;  /* 0x0001240000047ab9 */ /* 0x000fe20000000a00 */
[----:B------:R-:W-:Y:S01]  /*12f50*/  IMAD.MOV.U32 R6, RZ, RZ, R3 ;  /* 0x000000ffff067224 */ /* 0x000fe200078e0003 */
[----:B------:R-:W-:Y:S02]  /*12f60*/  UIMAD UR6, UR9, UR4, URZ ;  /* 0x00000004090672a4 */ /* 0x000fe4000f8e023f */
[----:B--2---:R-:W-:Y:S02]  /*12f70*/  UIMAD.WIDE.U32 UR12, UR11, UR4, URZ ;  /* 0x000000040b0c72a5 */ /* 0x004fe4000f8e003f */
[----:B------:R-:W-:-:S04]  /*12f80*/  UIMAD UR4, UR11, UR5, UR6 ;  /* 0x000000050b0472a4 */ /* 0x000fc8000f8e0206 */
[----:B------:R-:W-:Y:S01]  /*12f90*/  UIADD3 UR4, UR13, UR4, URZ ;  /* 0x000000040d047290 */ /* 0x000fe2000fffe03f */
[----:B------:R-:W-:Y:S01]  /*12fa0*/  MOV R4, UR12 ;  /* 0x0000000c00047c02 */ /* 0x000fe20008000f00 */
[----:B------:R-:W-:-:S04]  /*12fb0*/  @P0 IMAD.HI.U32 R0, R3, c[0x0][0x4ec], RZ ;  /* 0x00013b0003000a27 */ /* 0x000fc800078e00ff */
[----:B------:R-:W-:Y:S01]  /*12fc0*/  MOV R11, UR4 ;  /* 0x00000004000b7c02 */ /* 0x000fe20008000f00 */
[----:B------:R-:W-:Y:S01]  /*12fd0*/  IMAD.MOV.U32 R10, RZ, RZ, R4 ;  /* 0x000000ffff0a7224 */ /* 0x000fe200078e0004 */
[----:B------:R-:W-:Y:S01]  /*12fe0*/  @P0 SHF.R.U32.HI R6, RZ, c[0x0][0x4f0], R0 ;  /* 0x00013c00ff060a19 */ /* 0x000fe20000011600 */
[----:B------:R-:W-:Y:S02]  /*12ff0*/  IMAD.U32 R5, RZ, RZ, UR13 ;  /* 0x0000000dff057e24 */ /* 0x000fe4000f8e00ff */
[----:B------:R-:W-:-:S04]  /*13000*/  IMAD.WIDE.U32 R10, R7, c[0x0][0x498], R10 ;  /* 0x00012600070a7a25 */ /* 0x000fc800078e000a */
[----:B------:R-:W-:Y:S01]  /*13010*/  IMAD.MOV R0, RZ, RZ, -R6 ;  /* 0x000000ffff007224 */ /* 0x000fe200078e0a06 */
[----:B------:R-:W-:-:S03]  /*13020*/  IADD3 R10, P0, R6, R10, RZ ;  /* 0x0000000a060a7210 */ /* 0x000fc60007f1e0ff */
[----:B------:R-:W-:Y:S01]  /*13030*/  IMAD R5, R0, c[0x0][0x4e8], R3 ;  /* 0x00013a0000057a24 */ /* 0x000fe200078e0203 */
[----:B------:R-:W-:Y:S01]  /*13040*/  SHF.R.S32.HI R3, RZ, 0x1f, R6 ;  /* 0x0000001fff037819 */ /* 0x000fe20000011406 */
[----:B------:R-:W-:-:S03]  /*13050*/  IMAD R0, R2, c[0x0][0x498], RZ ;  /* 0x0001260002007a24 */ /* 0x000fc600078e02ff */
[----:B------:R-:W-:Y:S01]  /*13060*/  SHF.R.S32.HI R4, RZ, 0x1f, R5 ;  /* 0x0000001fff047819 */ /* 0x000fe20000011405 */
[----:B------:R-:W-:-:S04]  /*13070*/  IMAD R0, R7, c[0x0][0x49c], R0 ;  /* 0x0001270007007a24 */ /* 0x000fc800078e0200 */
[----:B------:R-:W-:Y:S01]  /*13080*/  IMAD R4, R4, c[0x0][0x488], RZ ;  /* 0x0001220004047a24 */ /* 0x000fe200078e02ff */
[----:B------:R-:W-:Y:S02]  /*13090*/  IADD3.X R11, R3, R11, R0, P0, !PT ;  /* 0x0000000b030b7210 */ /* 0x000fe400007fe400 */
[----:B------:R-:W-:Y:S01]  /*130a0*/  MOV R0, 0xff800000 ;  /* 0xff80000000007802 */ /* 0x000fe20000000f00 */
[C---:B------:R-:W-:Y:S02]  /*130b0*/  IMAD R4, R5.reuse, c[0x0][0x48c], R4 ;  /* 0x0001230005047a24 */ /* 0x040fe400078e0204 */
[----:B------:R-:W-:-:S05]  /*130c0*/  IMAD.WIDE.U32 R10, R5, c[0x0][0x488], R10 ;  /* 0x00012200050a7a25 */ /* 0x000fca00078e000a */
[----:B------:R-:W-:Y:S02]  /*130d0*/  IADD3 R4, R11, R4, RZ ;  /* 0x000000040b047210 */ /* 0x000fe40007ffe0ff */
[----:B------:R-:W-:-:S04]  /*130e0*/  LEA R12, P0, R10, c[0x0][0x450], 0x2 ;  /* 0x000114000a0c7a11 */ /* 0x000fc800078010ff */
[----:B------:R-:W-:-:S05]  /*130f0*/  LEA.HI.X R13, R10, c[0x0][0x454], R4, 0x2, P0 ;  /* 0x000115000a0d7a11 */ /* 0x000fca00000f1404 */
[----:B------:R1:W-:Y:S04]  /*13100*/  STG.E [R12.64], R0 ;  /* 0x000000000c007986 */ /* 0x0003e8000c101912 */
.L_x_230:
[----:B------:R-:W-:Y:S05]  /*13110*/  BSYNC B0 ;  /* 0x0000000000007941 */ /* 0x000fea0003800000 */
.L_x_229:
[----:B-1----:R-:W1:Y:S01]  /*13120*/  S2R R0, SR_CTAID.X ;  /* 0x0000000000007919 */ /* 0x002e620000002500 */
[----:B------:R-:W-:Y:S01]  /*13130*/  SHF.R.S32.HI R5, RZ, 0x1f, R9 ;  /* 0x0000001fff057819 */ /* 0x000fe20000011409 */
[----:B------:R-:W-:Y:S01]  /*13140*/  IMAD.MOV.U32 R4, RZ, RZ, c[0x0][0x4e8] ;  /* 0x00013a00ff047624 */ /* 0x000fe200078e00ff */
[----:B------:R-:W-:Y:S01]  /*13150*/  ULDC.64 UR4, c[0x0][0x3e8] ;  /* 0x0000fa0000047ab9 */ /* 0x000fe20000000a00 */
[----:B------:R-:W-:Y:S01]  /*13160*/  IMAD R2, R2, c[0x0][0x3f0], RZ ;  /* 0x0000fc0002027a24 */ /* 0x000fe200078e02ff */
[----:B------:R-:W-:Y:S01]  /*13170*/  LEA.HI R5, R5, R9, RZ, 0x3 ;  /* 0x0000000905057211 */ /* 0x000fe200078f18ff */
[----:B------:R-:W-:Y:S01]  /*13180*/  UIMAD UR9, UR9, UR4, URZ ;  /* 0x00000004090972a4 */ /* 0x000fe2000f8e023f */
[C---:B------:R-:W-:Y:S01]  /*13190*/  ISETP.NE.AND P0, PT, R4.reuse, 0x1, PT ;  /* 0x000000010400780c */ /* 0x040fe20003f05270 */
[----:B------:R-:W-:Y:S01]  /*131a0*/  UIMAD.WIDE.U32 UR6, UR11, UR4, URZ ;  /* 0x000000040b0672a5 */ /* 0x000fe2000f8e003f */
[----:B------:R-:W-:Y:S01]  /*131b0*/  LOP3.LUT R3, R5, 0xfffffff8, RZ, 0xc0, !PT ;  /* 0xfffffff805037812 */ /* 0x000fe200078ec0ff */
[----:B------:R-:W-:Y:S01]  /*131c0*/  UIMAD UR4, UR11, UR5, UR9 ;  /* 0x000000050b0472a4 */ /* 0x000fe2000f8e0209 */
[----:B------:R-:W-:Y:S01]  /*131d0*/  SHF.R.S32.HI R5, RZ, 0x3, R5 ;  /* 0x00000003ff057819 */ /* 0x000fe20000011405 */
[----:B------:R-:W-:Y:S01]  /*131e0*/  IMAD R2, R7, c[0x0][0x3f4], R2 ;  /* 0x0000fd0007027a24 */ /* 0x000fe200078e0202 */
[----:B------:R-:W-:Y:S01]  /*131f0*/  BSSY B0, `(.L_x_231) ;  /* 0x000003a000007945 */ /* 0x000fe20003800000 */
[----:B------:R-:W-:Y:S01]  /*13200*/  IMAD.IADD R9, R9, 0x1, -R3 ;  /* 0x0000000109097824 */ /* 0x000fe200078e0a03 */
[----:B------:R-:W-:Y:S01]  /*13210*/  UIADD3 UR4, UR7, UR4, URZ ;  /* 0x0000000407047290 */ /* 0x000fe2000fffe03f */
[----:B------:R-:W-:Y:S01]  /*13220*/  IMAD.U32 R11, RZ, RZ, UR7 ;  /* 0x00000007ff0b7e24 */ /* 0x000fe2000f8e00ff */
[----:B------:R-:W-:Y:S01]  /*13230*/  MOV R10, UR6 ;  /* 0x00000006000a7c02 */ /* 0x000fe20008000f00 */
[----:B------:R-:W-:Y:S01]  /*13240*/  IMAD R4, R4, c[0x0][0x388], RZ ;  /* 0x0000e20004047a24 */ /* 0x000fe200078e02ff */
[C---:B------:R-:W-:Y:S01]  /*13250*/  LEA R6, R9.reuse, R5, 0x5 ;  /* 0x0000000509067211 */ /* 0x040fe200078e28ff */
[----:B------:R-:W-:Y:S01]  /*13260*/  IMAD.SHL.U32 R9, R9, 0x8, RZ ;  /* 0x0000000809097824 */ /* 0x000fe200078e00ff */
[----:B------:R-:W-:-:S03]  /*13270*/  MOV R11, UR4 ;  /* 0x00000004000b7c02 */ /* 0x000fc60008000f00 */
[C---:B-1----:R-:W-:Y:S01]  /*13280*/  IMAD R6, R0.reuse, 0x80, R6 ;  /* 0x0000008000067824 */ /* 0x042fe200078e0206 */
[----:B------:R-:W-:Y:S01]  /*13290*/  LEA R5, R0, R5, 0x7 ;  /* 0x0000000500057211 */ /* 0x000fe200078e38ff */
[----:B------:R-:W-:-:S04]  /*132a0*/  IMAD.WIDE.U32 R10, R7, c[0x0][0x3f0], R10 ;  /* 0x0000fc00070a7a25 */ /* 0x000fc800078e000a */
[----:B------:R-:W-:-:S04]  /*132b0*/  @P0 IMAD.HI.U32 R3, R6, c[0x0][0x4ec], RZ ;  /* 0x00013b0006030a27 */ /* 0x000fc800078e00ff */
[----:B------:R-:W-:Y:S01]  /*132c0*/  IMAD.MOV.U32 R8, RZ, RZ, R6 ;  /* 0x000000ffff087224 */ /* 0x000fe200078e0006 */
[----:B------:R-:W-:Y:S01]  /*132d0*/  @P0 SHF.R.U32.HI R8, RZ, c[0x0][0x4f0], R3 ;  /* 0x00013c00ff080a19 */ /* 0x000fe20000011603 */
[----:B------:R-:W-:-:S03]  /*132e0*/  IMAD.IADD R11, R11, 0x1, R2 ;  /* 0x000000010b0b7824 */ /* 0x000fc600078e0202 */
[----:B------:R-:W-:Y:S01]  /*132f0*/  SHF.R.S32.HI R7, RZ, 0x1f, R8 ;  /* 0x0000001fff077819 */ /* 0x000fe20000011408 */
[C---:B------:R-:W-:Y:S01]  /*13300*/  IMAD.WIDE.U32 R10, R8.reuse, c[0x0][0x3e0], R10 ;  /* 0x0000f800080a7a25 */ /* 0x040fe200078e000a */
[----:B------:R-:W-:-:S03]  /*13310*/  IADD3 R3, -R8, RZ, RZ ;  /* 0x000000ff08037210 */ /* 0x000fc60007ffe1ff */
[----:B------:R-:W-:Y:S02]  /*13320*/  IMAD R7, R7, c[0x0][0x3e0], RZ ;  /* 0x0000f80007077a24 */ /* 0x000fe400078e02ff */
[----:B------:R-:W-:Y:S01]  /*13330*/  IMAD R3, R3, c[0x0][0x4e8], R6 ;  /* 0x00013a0003037a24 */ /* 0x000fe200078e0206 */
[C---:B------:R-:W-:Y:S01]  /*13340*/  IADD3 R6, R9.reuse, 0xc0, RZ ;  /* 0x000000c009067810 */ /* 0x040fe20007ffe0ff */
[----:B------:R-:W-:Y:S01]  /*13350*/  IMAD R7, R8, c[0x0][0x3e4], R7 ;  /* 0x0000f90008077a24 */ /* 0x000fe200078e0207 */
[----:B------:R-:W-:Y:S02]  /*13360*/  IADD3 R8, R9, 0x40, RZ ;  /* 0x0000004009087810 */ /* 0x000fe40007ffe0ff */
[----:B------:R-:W-:Y:S02]  /*13370*/  SHF.R.S32.HI R2, RZ, 0x1f, R3 ;  /* 0x0000001fff027819 */ /* 0x000fe40000011403 */
[----:B------:R-:W-:Y:S02]  /*13380*/  IADD3 R11, R11, R7, RZ ;  /* 0x000000070b0b7210 */ /* 0x000fe40007ffe0ff */
[----:B------:R-:W-:Y:S01]  /*13390*/  IADD3 R7, R9, 0x80, RZ ;  /* 0x0000008009077810 */ /* 0x000fe20007ffe0ff */
[----:B------:R-:W-:-:S02]  /*133a0*/  IMAD R2, R2, c[0x0][0x3d8], RZ ;  /* 0x0000f60002027a24 */ /* 0x000fc400078e02ff */
[----:B------:R-:W-:-:S04]  /*133b0*/  IMAD.WIDE.U32 R10, R3, c[0x0][0x3d8], R10 ;  /* 0x0000f600030a7a25 */ /* 0x000fc800078e000a */
[----:B------:R-:W-:-:S04]  /*133c0*/  IMAD R2, R3, c[0x0][0x3dc], R2 ;  /* 0x0000f70003027a24 */ /* 0x000fc800078e0202 */
[----:B------:R-:W-:Y:S01]  /*133d0*/  IMAD.IADD R2, R11, 0x1, R2 ;  /* 0x000000010b027824 */ /* 0x000fe200078e0202 */
[----:B------:R-:W-:-:S04]  /*133e0*/  LEA R11, P0, R10, c[0x0][0x380], 0x1 ;  /* 0x0000e0000a0b7a11 */ /* 0x000fc800078008ff */
[----:B------:R-:W-:Y:S01]  /*133f0*/  LEA.HI.X R10, R10, c[0x0][0x384], R2, 0x1, P0 ;  /* 0x0000e1000a0a7a11 */ /* 0x000fe200000f0c02 */
[----:B------:R1:W3:Y:S01]  /*13400*/  SHFL.IDX PT, R12, R11, RZ, 0x181f ;  /* 0x00181fff0b0c7589 */ /* 0x0002e200000e0000 */
[----:B------:R-:W-:-:S03]  /*13410*/  ISETP.GE.AND P0, PT, R5, R4, PT ;  /* 0x000000040500720c */ /* 0x000fc60003f06270 */
        /* <DEDUP_REMOVED lines=23> */
.L_x_232:
[----:B------:R-:W-:Y:S05]  /*13590*/  BSYNC B0 ;  /* 0x0000000000007941 */ /* 0x000fea0003800000 */
.L_x_231:
        /* <DEDUP_REMOVED lines=27> */
.L_x_234:
[----:B------:R-:W-:Y:S05]  /*13750*/  BSYNC B0 ;  /* 0x0000000000007941 */ /* 0x000fea0003800000 */
.L_x_233:
        /* <DEDUP_REMOVED lines=27> */
.L_x_236:
[----:B------:R-:W-:Y:S05]  /*13910*/  BSYNC B0 ;  /* 0x0000000000007941 */ /* 0x000fea0003800000 */
.L_x_235:
        /* <DEDUP_REMOVED lines=28> */
.L_x_172:
[----:B---3--:R-:W-:Y:S02]  /*13ae0*/  MOV R12, R11 ;  /* 0x0000000b000c7202 */ /* 0x008fe40000000f00 */
[----:B------:R-:W-:Y:S02]  /*13af0*/  MOV R14, 0x13b10 ;  /* 0x00013b10000e7802 */ /* 0x000fe40000000f00 */
[----:B------:R-:W-:Y:S05]  /*13b00*/  CALL.REL.NOINC `($__internal_0_$__cuda_sm70_shflsync_idx_p) ;  /* 0x000001b000007944 */ /* 0x000fea0003c00000 */
[----:B------:R-:W-:Y:S01]  /*13b10*/  IMAD.MOV.U32 R11, RZ, RZ, R12 ;  /* 0x000000ffff0b7224 */ /* 0x000fe200078e000c */
[----:B------:R-:W-:Y:S02]  /*13b20*/  MOV R12, R8 ;  /* 0x00000008000c7202 */ /* 0x000fe40000000f00 */
[----:B------:R-:W-:Y:S02]  /*13b30*/  MOV R14, 0x13b50 ;  /* 0x00013b50000e7802 */ /* 0x000fe40000000f00 */
[----:B-1---5:R-:W-:Y:S05]  /*13b40*/  CALL.REL.NOINC `($__internal_0_$__cuda_sm70_shflsync_idx_p) ;  /* 0x0000017000007944 */ /* 0x022fea0003c00000 */
[----:B------:R-:W-:Y:S01]  /*13b50*/  MOV R8, R12 ;  /* 0x0000000c00087202 */ /* 0x000fe20000000f00 */
[----:B-1---5:R-:W-:Y:S05]  /*13b60*/  BRA `(.L_x_237) ;  /* 0xfffee60000007947 */ /* 0x022fea000383ffff */
.L_x_188:
[----:B----4-:R-:W-:Y:S02]  /*13b70*/  MOV R14, 0x13b90 ;  /* 0x00013b90000e7802 */ /* 0x010fe40000000f00 */
[----:B-1----:R-:W-:Y:S05]  /*13b80*/  CALL.REL.NOINC `($__internal_0_$__cuda_sm70_shflsync_idx_p) ;  /* 0x0000013000007944 */ /* 0x002fea0003c00000 */
[----:B------:R-:W-:Y:S01]  /*13b90*/  MOV R14, 0x13bd0 ;  /* 0x00013bd0000e7802 */ /* 0x000fe20000000f00 */
[----:B------:R-:W-:Y:S01]  /*13ba0*/  IMAD.MOV.U32 R5, RZ, RZ, R12 ;  /* 0x000000ffff057224 */ /* 0x000fe200078e000c */
[----:B-----5:R-:W-:Y:S02]  /*13bb0*/  MOV R12, R0 ;  /* 0x00000000000c7202 */ /* 0x020fe40000000f00 */
[----:B-1----:R-:W-:Y:S05]  /*13bc0*/  CALL.REL.NOINC `($__internal_0_$__cuda_sm70_shflsync_idx_p) ;  /* 0x000000f000007944 */ /* 0x002fea0003c00000 */
[----:B-1---5:R-:W-:-:S05]  /*13bd0*/  BRA `(.L_x_238) ;  /* 0xffff215000007947 */ /* 0x022fca000383ffff */
.L_x_205:
[----:B---3--:R-:W-:Y:S02]  /*13be0*/  MOV R14, 0x13c00 ;  /* 0x00013c00000e7802 */ /* 0x008fe40000000f00 */
[----:B-1----:R-:W-:Y:S05]  /*13bf0*/  CALL.REL.NOINC `($__internal_0_$__cuda_sm70_shflsync_idx_p) ;  /* 0x000000c000007944 */ /* 0x002fea0003c00000 */
[----:B------:R-:W-:Y:S01]  /*13c00*/  MOV R14, 0x13c40 ;  /* 0x00013c40000e7802 */ /* 0x000fe20000000f00 */
[----:B------:R-:W-:Y:S01]  /*13c10*/  IMAD.MOV.U32 R7, RZ, RZ, R12 ;  /* 0x000000ffff077224 */ /* 0x000fe200078e000c */
[----:B------:R-:W-:Y:S02]  /*13c20*/  MOV R12, R6 ;  /* 0x00000006000c7202 */ /* 0x000fe40000000f00 */
[----:B-1---5:R-:W-:Y:S05]  /*13c30*/  CALL.REL.NOINC `($__internal_0_$__cuda_sm70_shflsync_idx_p) ;  /* 0x0000008000007944 */ /* 0x022fea0003c00000 */
[----:B-1---5:R-:W-:-:S05]  /*13c40*/  BRA `(.L_x_239) ;  /* 0xffff62e000007947 */ /* 0x022fca000383ffff */
.L_x_211:
[----:B-1----:R-:W-:Y:S02]  /*13c50*/  MOV R14, 0x13c70 ;  /* 0x00013c70000e7802 */ /* 0x002fe40000000f00 */
[----:B------:R-:W-:Y:S05]  /*13c60*/  CALL.REL.NOINC `($__internal_0_$__cuda_sm70_shflsync_idx_p) ;  /* 0x0000005000007944 */ /* 0x000fea0003c00000 */
[----:B------:R-:W-:Y:S01]  /*13c70*/  MOV R14, 0x13cb0 ;  /* 0x00013cb0000e7802 */ /* 0x000fe20000000f00 */
[----:B------:R-:W-:Y:S01]  /*13c80*/  IMAD.MOV.U32 R5, RZ, RZ, R12 ;  /* 0x000000ffff057224 */ /* 0x000fe200078e000c */
[----:B------:R-:W-:Y:S02]  /*13c90*/  MOV R12, R4 ;  /* 0x00000004000c7202 */ /* 0x000fe40000000f00 */
[----:B-1---5:R-:W-:Y:S05]  /*13ca0*/  CALL.REL.NOINC `($__internal_0_$__cuda_sm70_shflsync_idx_p) ;  /* 0x0000001000007944 */ /* 0x022fea0003c00000 */
[----:B-1---5:R-:W-:-:S05]  /*13cb0*/  BRA `(.L_x_240) ;  /* 0xffff948000007947 */ /* 0x022fca000383ffff */
        .weak           $__internal_0_$__cuda_sm70_shflsync_idx_p
        .type           $__internal_0_$__cuda_sm70_shflsync_idx_p,@function
        .size           $__internal_0_$__cuda_sm70_shflsync_idx_p,(.L_x_3630 - $__internal_0_$__cuda_sm70_shflsync_idx_p)
$__internal_0_$__cuda_sm70_shflsync_idx_p:
[----:B------:R1:W-:Y:S01]  /*13cc0*/  STL [R1+0x60], R0 ;  /* 0x0000600001007387 */ /* 0x0003e20000100800 */
[----:B------:R-:W-:Y:S01]  /*13cd0*/  IMAD.MOV.U32 R15, RZ, RZ, 0x181f ;  /* 0x0000181fff0f7424 */ /* 0x000fe200078e00ff */
[----:B------:R-:W-:Y:S01]  /*13ce0*/  MOV R13, 0x1 ;  /* 0x00000001000d7802 */ /* 0x000fe20000000f00 */
[----:B-1----:R-:W-:-:S04]  /*13cf0*/  IMAD.MOV.U32 R0, RZ, RZ, -0x1 ;  /* 0xffffffffff007424 */ /* 0x002fc800078e00ff */
[----:B------:R-:W-:Y:S04]  /*13d00*/  WARPSYNC R0 ;  /* 0x0000000000007348 */ /* 0x000fe80003800000 */
[----:B------:R1:W2:Y:S04]  /*13d10*/  SHFL.IDX PT, R12, R12, R13, R15 ;  /* 0x0000000d0c0c7389 */ /* 0x0002a800000e000f */
[----:B-1----:R1:W5:Y:S01]  /*13d20*/  LDL.LU R0, [R1+0x60] ;  /* 0x0000600001007983 */ /* 0x0023620000300800 */
[----:B------:R-:W-:-:S04]  /*13d30*/  MOV R15, 0x0 ;  /* 0x00000000000f7802 */ /* 0x000fc80000000f00 */
[----:B--2---:R-:W-:Y:S05]  /*13d40*/  RET.REL.NODEC R14 `(_ZN7cutlass13device_kernelIN5flash19enable_sm80_to_sm89INS1_16FlashAttnFwdSm80INS1_25CollectiveMainloopFwdSm80ILi8ELi1ELb1EN4cute5tupleIJNS5_1CILi128EEENS7_ILi48EEENS7_ILi256EEEEEELi256ENS_10bfloat16_tEfNS_4arch4Sm80ELb0ELb1ELb1ELb0ELb1ELb0ELb1ELb0EEENS1_21CollectiveEpilogueFwdINS6_IJS8_SA_S9_EEENS6_IJNS7_ILi1EEESI_SI_EEESC_SE_Li256ELb0ELb1ELb0ELb0EEENS1_19SingleTileSchedulerILb0ELb0ELb1ELi128EEEEEEEEEvNT_6ParamsE) ;  /* 0xfffec2b00e007950 */ /* 0x004fea0003c3ffff */
.L_x_241:
        /* <DEDUP_REMOVED lines=11> */
.L_x_3630:


//--------------------- .text._ZN7cutlass13device_kernelIN5flash19enable_sm80_to_sm89INS1_16FlashAttnFwdSm80INS1_25CollectiveMainloopFwdSm80ILi8ELi1ELb1EN4cute5tupleIJNS5_1CILi128EEENS7_ILi48EEENS7_ILi256EEEEEELi256ENS_10bfloat16_tEfNS_4arch4Sm80ELb0ELb1ELb1ELb1ELb1ELb0ELb1ELb0EEENS1_21CollectiveEpilogueFwdINS6_IJS8_SA_S9_EEENS6_IJNS7_ILi1EEESI_SI_EEESC_SE_Li256ELb1ELb1ELb0ELb0EEENS1_19SingleTileSchedulerILb1ELb0ELb1ELi128EEEEEEEEEvNT_6ParamsE --------------------------
	.section	.text._ZN7cutlass13device_kernelIN5flash19enable_sm80_to_sm89INS1_16FlashAttnFwdSm80INS1_25CollectiveMainloopFwdSm80ILi8ELi1ELb1EN4cute5tupleIJNS5_1CILi128EEENS7_ILi48EEENS7_ILi256EEEEEELi256ENS_10bfloat16_tEfNS_4arch4Sm80ELb0ELb1ELb1ELb1ELb1ELb0ELb1ELb0EEENS1_21CollectiveEpilogueFwdINS6_IJS8_SA_S9_EEENS6_IJNS7_ILi1EEESI_SI_EEESC_SE_Li256ELb1ELb1ELb0ELb0EEENS1_19SingleTileSchedulerILb1ELb0ELb1ELi128EEEEEEEEEvNT_6ParamsE,"ax",@progbits
	.sectioninfo	@"SHI_REGISTERS=255"
	.align	128
.text._ZN7cutlass13device_kernelIN5flash19enable_sm80_to_sm89INS1_16FlashAttnFwdSm80INS1_25CollectiveMainloopFwdSm80ILi8ELi1ELb1EN4cute5tupleIJNS5_1CILi128EEENS7_ILi48EEENS7_ILi256EEEEEELi256ENS_10bfloat16_tEfNS_4arch4Sm80ELb0ELb1ELb1ELb1ELb1ELb0ELb1ELb0EEENS1_21CollectiveEpilogueFwdINS6_IJS8_SA_S9_EEENS6_IJNS7_ILi1EEESI_SI_EEESC_SE_Li256ELb1ELb1ELb0ELb0EEENS1_19SingleTileSchedulerILb1ELb0ELb1ELi128EEEEEEEEEvNT_6ParamsE:
        .type           _ZN7cutlass13device_kernelIN5flash19enable_sm80_to_sm89INS1_16FlashAttnFwdSm80INS1_25CollectiveMainloopFwdSm80ILi8ELi1ELb1EN4cute5tupleIJNS5_1CILi128EEENS7_ILi48EEENS7_ILi256EEEEEELi256ENS_10bfloat16_tEfNS_4arch4Sm80ELb0ELb1ELb1ELb1ELb1ELb0ELb1ELb0EEENS1_21CollectiveEpilogueFwdINS6_IJS8_SA_S9_EEENS6_IJNS7_ILi1EEESI_SI_EEESC_SE_Li256ELb1ELb1ELb0ELb0EEENS1_19SingleTileSchedulerILb1ELb0ELb1ELi128EEEEEEEEEvNT_6ParamsE,@function
        .size           _ZN7cutlass13device_kernelIN5flash19enable_sm80_to_sm89INS1_16FlashAttnFwdSm80INS1_25CollectiveMainloopFwdSm80ILi8ELi1ELb1EN4cute5tupleIJNS5_1CILi128EEENS7_ILi48EEENS7_ILi256EEEEEELi256ENS_10bfloat16_tEfNS_4arch4Sm80ELb0ELb1ELb1ELb1ELb1ELb0ELb1ELb0EEENS1_21CollectiveEpilogueFwdINS6_IJS8_SA_S9_EEENS6_IJNS7_ILi1EEESI_SI_EEESC_SE_Li256ELb1ELb1ELb0ELb0EEENS1_19SingleTileSchedulerILb1ELb0ELb1ELi128EEEEEEEEEvNT_6ParamsE,(.L_x_3632 - _ZN7cutlass13device_kernelIN5flash19enable_sm80_to_sm89INS1_16FlashAttnFwdSm80INS1_25CollectiveMainloopFwdSm80ILi8ELi1ELb1EN4cute5tupleIJNS5_1CILi128EEENS7_ILi48EEENS7_ILi256EEEEEELi256ENS_10bfloat16_tEfNS_4arch4Sm80ELb0ELb1ELb1ELb1ELb1ELb0ELb1ELb0EEENS1_21CollectiveEpilogueFwdINS6_IJS8_SA_S9_EEENS6_IJNS7_ILi1EEESI_SI_EEESC_SE_Li256ELb1ELb1ELb0ELb0EEENS1_19SingleTileSchedulerILb1ELb0ELb1ELi128EEEEEEEEEvNT_6ParamsE)
        .other          _ZN7cutlass13device_kernelIN5flash19enable_sm80_to_sm89INS1_16FlashAttnFwdSm80INS1_25CollectiveMainloopFwdSm80ILi8ELi1ELb1EN4cute5tupleIJNS5_1CILi128EEENS7_ILi48EEENS7_ILi256EEEEEELi256ENS_10bfloat16_tEfNS_4arch4Sm80ELb0ELb1ELb1ELb1ELb1ELb0ELb1ELb0EEENS1_21CollectiveEpilogueFwdINS6_IJS8_SA_S9_EEENS6_IJNS7_ILi1EEESI_SI_EEESC_SE_Li256ELb1ELb1ELb0ELb0EEENS1_19SingleTileSchedulerILb1ELb0ELb1ELi128EEEEEEEEEvNT_6ParamsE,@"STO_CUDA_ENTRY STV_DEFAULT"
_ZN7cutlass13device_kernelIN5flash19enable_sm80_to_sm89INS1_16FlashAttnFwdSm80INS1_25CollectiveMainloopFwdSm80ILi8ELi1ELb1EN4cute5tupleIJNS5_1CILi128EEENS7_ILi48EEENS7_ILi256EEEEEELi256ENS_10bfloat16_tEfNS_4arch4Sm80ELb0ELb1ELb1ELb1ELb1ELb0ELb1ELb0EEENS1_21CollectiveEpilogueFwdINS6_IJS8_SA_S9_EEENS6_IJNS7_ILi1EEESI_SI_EEESC_SE_Li256ELb1ELb1ELb0ELb0EEENS1_19SingleTileSchedulerILb1ELb0ELb1ELi128EEEEEEEEEvNT_6ParamsE:
        /* <DEDUP_REMOVED lines=21> */
.L_x_243:
        /* <DEDUP_REMOVED lines=13> */
.L_x_245:
[----:B------:R-:W-:Y:S02]  /*0220*/  ULDC UR5, c[0x0][0x54c] ;  /* 0x0001530000057ab9 */ /* 0x000fe40000000800 */
.L_x_244:
[----:B------:R-:W-:Y:S02]  /*0230*/  ULDC UR4, c[0x0][0x548] ;  /* 0x0001520000047ab9 */ /* 0x000fe40000000800 */
[----:B------:R-:W-:-:S02]  /*0240*/  USHF.L.U32 UR23, UR28, 0x7, URZ ;  /* 0x000000071c177899 */ /* 0x000fc4000800063f */
[----:B------:R-:W-:-:S04]  /*0250*/  UIMAD UR4, UR5, UR4, URZ ;  /* 0x00000004050472a4 */ /* 0x000fc8000f8e023f */
[----:B------:R-:W-:-:S04]  /*0260*/  UISETP.GE.AND UP0, UPT, UR23, UR4, UPT ;  /* 0x000000041700728c */ /* 0x000fc8000bf06270 */
[----:B------:R-:W-:Y:S01]  /*0270*/  USEL UR13, UR13, 0xffffffff, !UP0 ;  /* 0xffffffff0d0d7887 */ /* 0x000fe2000c000000 */
[----:B------:R-:W-:Y:S05]  /*0280*/  BRA `(.L_x_246) ;  /* 0x000001b000007947 */ /* 0x000fea0003800000 */
.L_x_242:
        /* <DEDUP_REMOVED lines=8> */
.L_x_247:
        /* <DEDUP_REMOVED lines=13> */
.L_x_249:
[----:B------:R-:W-:Y:S02]  /*03e0*/  ULDC UR5, c[0x0][0x54c] ;  /* 0x0001530000057ab9 */ /* 0x000fe40000000800 */
.L_x_248:
[----:B------:R-:W-:Y:S02]  /*03f0*/  ULDC UR4, c[0x0][0x548] ;  /* 0x0001520000047ab9 */ /* 0x000fe40000000800 */
[----:B------:R-:W-:-:S02]  /*0400*/  USHF.L.U32 UR23, UR28, 0x7, URZ ;  /* 0x000000071c177899 */ /* 0x000fc4000800063f */
[----:B------:R-:W-:-:S04]  /*0410*/  UIMAD UR4, UR5, UR4, URZ ;  /* 0x00000004050472a4 */ /* 0x000fc8000f8e023f */
[----:B------:R-:W-:-:S04]  /*0420*/  UISETP.GE.AND UP0, UPT, UR23, UR4, UPT ;  /* 0x000000041700728c */ /* 0x000fc8000bf06270 */
[----:B------:R-:W-:-:S06]  /*0430*/  USEL UR13, UR13, 0xffffffff, !UP0 ;  /* 0xffffffff0d0d7887 */ /* 0x000fcc000c000000 */
.L_x_246:
[----:B------:R-:W-:-:S13]  /*0440*/  ISETP.LE.AND P0, PT, RZ, UR13, PT ;  /* 0x0000000dff007c0c */ /* 0x000fda000bf03270 */
[----:B------:R-:W-:Y:S05]  /*0450*/  @!P0 EXIT ;  /* 0x000000000000894d */ /* 0x000fea0003800000 */
[----:B------:R-:W-:Y:S02]  /*0460*/  ULDC.64 UR8, c[0x0][0x370] ;  /* 0x0000dc0000087ab9 */ /* 0x000fe40000000a00 */
[----:B------:R-:W-:Y:S02]  /*0470*/  UISETP.NE.U32.AND UP2, UPT, URZ, UR8, UPT ;  /* 0x000000083f00728c */ /* 0x000fe4000bf45070 */
[----:B------:R-:W-:Y:S02]  /*0480*/  ULDC.64 UR4, c[0x0][0x360] ;  /* 0x0000d80000047ab9 */ /* 0x000fe40000000a00 */
[----:B------:R-:W-:Y:S02]  /*0490*/  UISETP.NE.U32.AND UP0, UPT, URZ, UR4, UPT ;  /* 0x000000043f00728c */ /* 0x000fe4000bf05070 */
[----:B------:R-:W-:Y:S02]  /*04a0*/  ULDC.64 UR6, c[0x0][0x348] ;  /* 0x0000d20000067ab9 */ /* 0x000fe40000000a00 */
[----:B------:R-:W-:-:S02]  /*04b0*/  UISETP.NE.AND.EX UP2, UPT, URZ, UR9, UPT, UP2 ;  /* 0x000000093f00728c */ /* 0x000fc4000bf45320 */
[----:B------:R-:W-:Y:S02]  /*04c0*/  UISETP.NE.U32.AND UP1, UPT, URZ, UR6, UPT ;  /* 0x000000063f00728c */ /* 0x000fe4000bf25070 */
[----:B------:R-:W-:Y:S02]  /*04d0*/  UISETP.NE.AND.EX UP0, UPT, URZ, UR5, UPT, UP0 ;  /* 0x000000053f00728c */ /* 0x000fe4000bf05300 */
[----:B------:R-:W-:Y:S01]  /*04e0*/  UISETP.NE.AND.EX UP1, UPT, URZ, UR7, UPT, UP1 ;  /* 0x000000073f00728c */ /* 0x000fe2000bf25310 */
[----:B------:R-:W-:Y:S01]  /*04f0*/  PLOP3.LUT P2, PT, PT, PT, UP2, 0x80, 0x0 ;  /* 0x000000000000781c */ /* 0x000fe20003f4f028 */
[----:B------:R-:W-:Y:S02]  /*0500*/  ULDC.64 UR8, c[0x0][0x370] ;  /* 0x0000dc0000087ab9 */ /* 0x000fe40000000a00 */
[----:B------:R-:W-:Y:S01]  /*0510*/  ULDC.64 UR6, c[0x0][0x348] ;  /* 0x0000d20000067ab9 */ /* 0x000fe20000000a00 */
[----:B------:R-:W-:Y:S01]  /*0520*/  PLOP3.LUT P0, PT, PT, PT, UP0, 0x80, 0x0 ;  /* 0x000000000000781c */ /* 0x000fe20003f0f008 */
[----:B------:R-:W-:Y:S01]  /*0530*/  ULDC.64 UR4, c[0x0][0x360] ;  /* 0x0000d80000047ab9 */ /* 0x000fe20000000a00 */
[----:B------:R-:W-:Y:S01]  /*0540*/  PLOP3.LUT P1, PT, PT, PT, UP1, 0x80, 0x0 ;  /* 0x000000000000781c */ /* 0x000fe20003f2f018 */
[----:B------:R-:W-:-:S02]  /*0550*/  @UP2 UIMAD.WIDE UR8, UR13, UR16, UR8 ;  /* 0x000000100d0822a5 */ /* 0x000fc4000f8e0208 */
[----:B------:R-:W-:Y:S02]  /*0560*/  @UP0 UIMAD.WIDE UR4, UR13, UR16, UR4 ;  /* 0x000000100d0402a5 */ /* 0x000fe4000f8e0204 */
[----:B------:R-:W-:Y:S02]  /*0570*/  UIMAD.WIDE UR6, UR13, UR16, UR6 ;  /* 0x000000100d0672a5 */ /* 0x000fe4000f8e0206 */
[----:B------:R-:W-:Y:S02]  /*0580*/  IMAD.U32 R3, RZ, RZ, UR9 ;  /* 0x00000009ff037e24 */ /* 0x000fe4000f8e00ff */
[----:B------:R-:W-:Y:S01]  /*0590*/  IMAD.U32 R2, RZ, RZ, UR8 ;  /* 0x00000008ff027e24 */ /* 0x000fe2000f8e00ff */
[----:B------:R-:W-:Y:S01]  /*05a0*/  MOV R6, UR4 ;  /* 0x0000000400067c02 */ /* 0x000fe20008000f00 */
[----:B------:R-:W-:Y:S01]  /*05b0*/  IMAD.U32 R7, RZ, RZ, UR5 ;  /* 0x00000005ff077e24 */ /* 0x000fe2000f8e00ff */
[----:B------:R-:W-:Y:S01]  /*05c0*/  MOV R4, UR6 ;  /* 0x0000000600047c02 */ /* 0x000fe20008000f00 */
[----:B------:R-:W-:Y:S01]  /*05d0*/  IMAD.U32 R5, RZ, RZ, UR7 ;  /* 0x00000007ff057e24 */ /* 0x000fe2000f8e00ff */
[----:B------:R1:W2:Y:S04]  /*05e0*/  @P2 LDG.E R3, [R2.64] ;  /* 0x0000001202032981 */ /* 0x0002a8000c1e1900 */
[----:B------:R-:W3:Y:S04]  /*05f0*/  @P0 LDG.E R0, [R6.64] ;  /* 0x0000001206000981 */ /* 0x000ee8000c1e1900 */
[----:B-1----:R-:W4:Y:S01]  /*0600*/  @P1 LDG.E R2, [R4.64] ;  /* 0x0000001204021981 */ /* 0x002f22000c1e1900 */
[----:B------:R-:W1:Y:S01]  /*0610*/  S2UR UR10, SR_CTAID.Y ;  /* 0x00000000000a79c3 */ /* 0x000e620000002600 */
[----:B------:R-:W-:-:S02]  /*0620*/  UMOV UR11, URZ ;  /* 0x0000003f000b7c82 */ /* 0x000fc40008000000 */
[----:B------:R-:W-:Y:S02]  /*0630*/  ULDC UR12, c[0x0][0x168] ;  /* 0x00005a00000c7ab9 */ /* 0x000fe40000000800 */
[----:B------:R-:W-:Y:S02]  /*0640*/  UMOV UR22, URZ ;  /* 0x0000003f00167c82 */ /* 0x000fe40008000000 */
[----:B------:R-:W-:Y:S02]  /*0650*/  ULDC UR4, c[0x0][0x2ac] ;  /* 0x0000ab0000047ab9 */ /* 0x000fe40000000800 */
[----:B------:R-:W-:Y:S02]  /*0660*/  ULDC UR8, c[0x0][0x1d0] ;  /* 0x0000740000087ab9 */ /* 0x000fe40000000800 */
[----:B------:R-:W-:Y:S02]  /*0670*/  UIMAD UR8, UR4, UR8, URZ ;  /* 0x00000008040872a4 */ /* 0x000fe4000f8e023f */
[----:B-1----:R-:W-:Y:S01]  /*0680*/  USHF.R.S32.HI UR9, URZ, 0x1f, UR10 ;  /* 0x0000001f3f097899 */ /* 0x002fe2000801140a */
[----:B--2---:R1:W2:Y:S08]  /*0690*/  @P2 R2UR UR11, R3 ;  /* 0x00000000030b23c2 */ /* 0x0042b000000e0000 */
[----:B---3--:R1:W3:Y:S08]  /*06a0*/  @P0 R2UR UR12, R0 ;  /* 0x00000000000c03c2 */ /* 0x0082f000000e0000 */
[----:B----4-:R1:W4:Y:S02]  /*06b0*/  @P1 R2UR UR22, R2 ;  /* 0x00000000021613c2 */ /* 0x01032400000e0000 */
[----:B-1--4-:R-:W-:Y:S05]  /*06c0*/  @P0 BRA `(.L_x_250) ;  /* 0x0000006000000947 */ /* 0x012fea0003800000 */
[----:B--2---:R-:W-:Y:S05]  /*06d0*/  @!P1 BRA `(.L_x_250) ;  /* 0x0000005000009947 */ /* 0x004fea0003800000 */
[----:B------:R1:W2:Y:S04]  /*06e0*/  LDG.E R0, [R4.64] ;  /* 0x0000001204007981 */ /* 0x0002a8000c1e1900 */
[----:B-1----:R-:W4:Y:S01]  /*06f0*/  LDG.E R4, [R4.64+0x4] ;  /* 0x0000041204047981 */ /* 0x002f22000c1e1900 */
[----:B--23--:R-:W1:Y:S08]  /*0700*/  R2UR UR12, R0 ;  /* 0x00000000000c73c2 */ /* 0x00ce7000000e0000 */
[----:B----4-:R-:W1:Y:S02]  /*0710*/  R2UR UR4, R4 ;  /* 0x00000000040473c2 */ /* 0x010e6400000e0000 */
[----:B-1----:R-:W-:-:S06]  /*0720*/  UIADD3 UR12, -UR12, UR4, URZ ;  /* 0x000000040c0c7290 */ /* 0x002fcc000fffe13f */
.L_x_250:
[----:B--2---:R-:W-:-:S04]  /*0730*/  ISETP.NE.U32.AND P0, PT, RZ, c[0x0][0x368], PT ;  /* 0x0000da00ff007a0c */ /* 0x004fc80003f05070 */
        /* <DEDUP_REMOVED lines=9> */
.L_x_251:
        /* <DEDUP_REMOVED lines=8> */
[----:B------:R-:W4:Y:S01]  /*0850*/  LDG.E R0, [R4.64+0x4] ;  /* 0x0000041204007981 */ /* 0x000f22000c1e1900 */
[----:B--2---:R-:W1:Y:S08]  /*0860*/  R2UR UR4, R2 ;  /* 0x00000000020473c2 */ /* 0x004e7000000e0000 */
[----:B----4-:R-:W1:Y:S02]  /*0870*/  R2UR UR8, R0 ;  /* 0x00000000000873c2 */ /* 0x010e6400000e0000 */
[----:B-1----:R-:W-:-:S06]  /*0880*/  UIADD3 UR8, -UR4, UR8, URZ ;  /* 0x0000000804087290 */ /* 0x002fcc000fffe13f */
.L_x_252:
[----:B------:R-:W-:Y:S02]  /*0890*/  ULDC UR4, c[0x0][0x2c4] ;  /* 0x0000b10000047ab9 */ /* 0x000fe40000000800 */
[----:B------:R-:W-:-:S02]  /*08a0*/  UISETP.NE.AND UP0, UPT, UR4, 0x1, UPT ;  /* 0x000000010400788c */ /* 0x000fc4000bf05270 */
[----:B------:R-:W-:Y:S02]  /*08b0*/  ULDC.64 UR6, c[0x0][0x2c8] ;  /* 0x0000b20000067ab9 */ /* 0x000fe40000000a00 */
[----:B------:R-:W-:Y:S02]  /*08c0*/  UIADD3 UR14, UR23, 0x7f, URZ ;  /* 0x0000007f170e7890 */ /* 0x000fe4000fffe03f */
[----:B------:R-:W-:Y:S02]  /*08d0*/  ULDC.64 UR4, c[0x0][0x328] ;  /* 0x0000ca0000047ab9 */ /* 0x000fe40000000a00 */
[----:B------:R-:W-:Y:S02]  /*08e0*/  UP2UR UR15, UPR, URZ, 0x1 ;  /* 0x000000013f0f7883 */ /* 0x000fe40008000000 */
[----:B------:R-:W-:Y:S02]  /*08f0*/  UIADD3 UR8, -UR11, UR8, URZ ;  /* 0x000000080b087290 */ /* 0x000fe4000fffe13f */
[----:B------:R-:W-:-:S04]  /*0900*/  @UP0 UIADD3 UR20, UR23, 0x7f, URZ ;  /* 0x0000007f17140890 */ /* 0x000fc8000fffe03f */
[----:B------:R-:W-:Y:S02]  /*0910*/  UIMAD.WIDE.U32 UR20, UR20, UR6, URZ ;  /* 0x00000006141472a5 */ /* 0x000fe4000f8e003f */
[----:B---3--:R-:W-:Y:S02]  /*0920*/  UIADD3 UR6, UR8, 0x1, -UR12 ;  /* 0x0000000108067890 */ /* 0x008fe4000fffe80c */
[----:B------:R-:W-:Y:S02]  /*0930*/  @UP0 USHF.R.U32.HI UR14, URZ, UR7, UR21 ;  /* 0x000000073f0e0299 */ /* 0x000fe40008011615 */
[----:B------:R-:W-:Y:S02]  /*0940*/  UISETP.GE.AND UP0, UPT, UR5, 0x1, UPT ;  /* 0x000000010500788c */ /* 0x000fe4000bf06270 */
[----:B------:R-:W-:Y:S02]  /*0950*/  UIADD3 UR6, UR6, UR14, URZ ;  /* 0x0000000e06067290 */ /* 0x000fe4000fffe03f */
[----:B------:R-:W-:-:S02]  /*0960*/  UP2UR UR14, UPR, URZ, 0x1 ;  /* 0x000000013f0e7883 */ /* 0x000fc40008000000 */
[----:B------:R-:W-:Y:S01]  /*0970*/  PLOP3.LUT P0, PT, PT, PT, UP0, 0x40, 0x0 ;  /* 0x000000000000781c */ /* 0x000fe20003f0e808 */
[----:B------:R-:W-:-:S12]  /*0980*/  UIADD3 UR4, UR6, UR4, URZ ;  /* 0x0000000406047290 */ /* 0x000fd8000fffe03f */
[----:B------:R-:W-:Y:S05]  /*0990*/  @P0 BRA `(.L_x_253) ;  /* 0x0000012000000947 */ /* 0x000fea0003800000 */
[----:B------:R-:W-:Y:S01]  /*09a0*/  ISETP.LT.AND P0, PT, RZ, UR6, PT ;  /* 0x00000006ff007c0c */ /* 0x000fe2000bf01270 */
[----:B------:R-:W-:-:S12]  /*09b0*/  UIADD3 UR17, UR6, -0x1, URZ ;  /* 0xffffffff06117890 */ /* 0x000fd8000fffe03f */
        /* <DEDUP_REMOVED lines=8> */
.L_x_254:
[----:B------:R-:W-:Y:S02]  /*0a40*/  UISETP.NE.AND UP0, UPT, UR5, 0x1, UPT ;  /* 0x000000010500788c */ /* 0x000fe4000bf05270 */
[----:B------:R-:W-:Y:S02]  /*0a50*/  ULDC.64 UR6, c[0x0][0x330] ;  /* 0x0000cc0000067ab9 */ /* 0x000fe40000000a00 */
[----:B------:R-:W-:-:S07]  /*0a60*/  UIMAD.WIDE.U32 UR20, UR17, UR6, URZ ;  /* 0x00000006111472a5 */ /* 0x000fce000f8e003f */
[----:B------:R-:W-:Y:S02]  /*0a70*/  @UP0 USHF.R.U32.HI UR17, URZ, UR7, UR21 ;  /* 0x000000073f110299 */ /* 0x000fe40008011615 */
.L_x_255:
[----:B------:R-:W-:Y:S02]  /*0a80*/  ULDC UR6, c[0x0][0x32c] ;  /* 0x0000cb0000067ab9 */ /* 0x000fe40000000800 */
[----:B------:R-:W-:-:S04]  /*0a90*/  UIMAD UR6, UR17, UR5, UR6 ;  /* 0x00000005110672a4 */ /* 0x000fc8000f8e0206 */
[----:B------:R-:W-:-:S04]  /*0aa0*/  UISETP.LT.AND UP0, UPT, UR4, UR6, UPT ;  /* 0x000000060400728c */ /* 0x000fc8000bf01270 */
[----:B------:R-:W-:Y:S02]  /*0ab0*/  USEL UR4, UR4, UR6, UP0 ;  /* 0x0000000604047287 */ /* 0x000fe40008000000 */
.L_x_253:
[----:B------:R-:W-:Y:S02]  /*0ac0*/  UISETP.NE.AND UP0, UPT, UR15, URZ, UPT ;  /* 0x0000003f0f00728c */ /* 0x000fe4000bf05270 */
[----:B------:R-:W-:Y:S02]  /*0ad0*/  ULDC.64 UR6, c[0x0][0x2c8] ;  /* 0x0000b20000067ab9 */ /* 0x000fe40000000a00 */
[----:B------:R-:W-:Y:S02]  /*0ae0*/  UIADD3 UR26, UR4, 0x2f, URZ ;  /* 0x0000002f041a7890 */ /* 0x000fe4000fffe03f */
[----:B------:R-:W-:Y:S02]  /*0af0*/  UIMAD.WIDE.U32 UR20, UR23, UR6, URZ ;  /* 0x00000006171472a5 */ /* 0x000fe4000f8e003f */
[----:B------:R-:W-:Y:S02]  /*0b00*/  UIMAD.WIDE UR26, UR26, 0x2aaaaaab, URZ ;  /* 0x2aaaaaab1a1a78a5 */ /* 0x000fe4000f8e023f */
[----:B------:R-:W-:-:S02]  /*0b10*/  UIADD3 UR24, UR8, 0x2f, URZ ;  /* 0x0000002f08187890 */ /* 0x000fc4000fffe03f */
[----:B------:R-:W-:Y:S02]  /*0b20*/  UISETP.GE.AND UP2, UPT, UR5, 0x1, UPT ;  /* 0x000000010500788c */ /* 0x000fe4000bf46270 */
[----:B------:R-:W-:Y:S02]  /*0b30*/  @UP0 UMOV UR17, UR21 ;  /* 0x0000001500110c82 */ /* 0x000fe40008000000 */
[----:B------:R-:W-:Y:S02]  /*0b40*/  UMOV UR4, UR23 ;  /* 0x0000001700047c82 */ /* 0x000fe40008000000 */
[----:B------:R-:W-:Y:S01]  /*0b50*/  UIMAD.WIDE UR24, UR24, 0x2aaaaaab, URZ ;  /* 0x2aaaaaab181878a5 */ /* 0x000fe2000f8e023f */
[----:B------:R-:W-:Y:S01]  /*0b60*/  PLOP3.LUT P0, PT, PT, PT, UP2, 0x40, 0x0 ;  /* 0x000000000000781c */ /* 0x000fe20003f0e828 */
[----:B------:R-:W-:Y:S02]  /*0b70*/  @UP0 USHF.R.U32.HI UR4, URZ, UR7, UR17 ;  /* 0x000000073f040299 */ /* 0x000fe40008011611 */
[----:B------:R-:W-:-:S02]  /*0b80*/  USHF.R.U32.HI UR7, URZ, 0x1f, UR25 ;  /* 0x0000001f3f077899 */ /* 0x000fc40008011619 */
[----:B------:R-:W-:Y:S02]  /*0b90*/  UMOV UR17, UR27 ;  /* 0x0000001b00117c82 */ /* 0x000fe40008000000 */
[----:B------:R-:W-:Y:S02]  /*0ba0*/  USHF.R.U32.HI UR21, URZ, 0x1f, UR17 ;  /* 0x0000001f3f157899 */ /* 0x000fe40008011611 */
        /* <DEDUP_REMOVED lines=13> */
[----:B------:R-:W-:Y:S02]  /*0c80*/  UISETP.NE.AND UP0, UPT, UR5, 0x1, UPT ;  /* 0x000000010500788c */ /* 0x000fe4000bf05270 */
[----:B------:R-:W-:Y:S02]  /*0c90*/  ULOP3.LUT UR7, URZ, UR7, URZ, 0x33, !UPT ;  /* 0x000000073f077292 */ /* 0x000fe4000f8e333f */
[----:B------:R-:W-:Y:S02]  /*0ca0*/  ULDC.64 UR4, c[0x0][0x330] ;  /* 0x0000cc0000047ab9 */ /* 0x000fe40000000a00 */
[----:B------:R-:W-:-:S07]  /*0cb0*/  UIMAD.WIDE.U32 UR24, UR7, UR4, URZ ;  /* 0x00000004071872a5 */ /* 0x000fce000f8e003f */
[----:B------:R-:W-:Y:S02]  /*0cc0*/  @UP0 UMOV UR17, UR25 ;  /* 0x0000001900110c82 */ /* 0x000fe40008000000 */
[----:B------:R-:W-:-:S04]  /*0cd0*/  @UP0 USHF.R.U32.HI UR7, URZ, UR5, UR17 ;  /* 0x000000053f070299 */ /* 0x000fc80008011611 */
[----:B------:R-:W-:Y:S01]  /*0ce0*/  ULOP3.LUT UR7, URZ, UR7, URZ, 0x33, !UPT ;  /* 0x000000073f077292 */ /* 0x000fe2000f8e333f */
[----:B------:R-:W-:Y:S05]  /*0cf0*/  BRA `(.L_x_258) ;  /* 0x0000005000007947 */ /* 0x000fea0003800000 */
.L_x_257:
[----:B------:R-:W-:-:S03]  /*0d00*/  UISETP.NE.AND UP0, UPT, UR5, 0x1, UPT ;  /* 0x000000010500788c */ /* 0x000fc6000bf05270 */
[----:B------:R-:W-:Y:S02]  /*0d10*/  ULDC.64 UR4, c[0x0][0x330] ;  /* 0x0000cc0000047ab9 */ /* 0x000fe40000000a00 */
[----:B------:R-:W-:-:S07]  /*0d20*/  UIMAD.WIDE.U32 UR24, UR7, UR4, URZ ;  /* 0x00000004071872a5 */ /* 0x000fce000f8e003f */
[----:B------:R-:W-:Y:S02]  /*0d30*/  @UP0 UMOV UR17, UR25 ;  /* 0x0000001900110c82 */ /* 0x000fe40008000000 */
[----:B------:R-:W-:Y:S02]  /*0d40*/  @UP0 USHF.R.U32.HI UR7, URZ, UR5, UR17 ;  /* 0x000000053f070299 */ /* 0x000fe40008011611 */
.L_x_258:
[----:B------:R-:W-:Y:S02]  /*0d50*/  ULDC UR4, c[0x0][0x32c] ;  /* 0x0000cb0000047ab9 */ /* 0x000fe40000000800 */
[----:B------:R-:W-:-:S04]  /*0d60*/  UIMAD UR4, UR7, UR4, URZ ;  /* 0x00000004070472a4 */ /* 0x000fc8000f8e023f */
[----:B------:R-:W-:-:S04]  /*0d70*/  UISETP.LT.AND UP0, UPT, UR6, UR4, UPT ;  /* 0x000000040600728c */ /* 0x000fc8000bf01270 */
[----:B------:R-:W-:-:S04]  /*0d80*/  USEL UR6, UR6, UR4, !UP0 ;  /* 0x0000000406067287 */ /* 0x000fc8000c000000 */
.L_x_256:
[----:B------:R-:W-:Y:S01]  /*0d90*/  UIMAD.WIDE UR4, UR6, 0x2aaaaaab, URZ ;  /* 0x2aaaaaab060478a5 */ /* 0x000fe2000f8e023f */
[----:B------:R-:W-:Y:S01]  /*0da0*/  PLOP3.LUT P2, PT, PT, PT, PT, 0x80, 0x0 ;  /* 0x000000000000781c */ /* 0x000fe20003f4f070 */
[----:B------:R-:W-:Y:S01]  /*0db0*/  CS2R R4, SRZ ;  /* 0x0000000000047805 */ /* 0x000fe2000001ff00 */
[----:B------:R-:W-:Y:S01]  /*0dc0*/  IMAD.MOV.U32 R130, RZ, RZ, RZ ;  /* 0x000000ffff827224 */ /* 0x000fe200078e00ff */
[----:B------:R-:W-:Y:S01]  /*0dd0*/  USHF.R.U32.HI UR4, URZ, 0x1f, UR5 ;  /* 0x0000001f3f047899 */ /* 0x000fe20008011605 */
[----:B------:R-:W-:Y:S01]  /*0de0*/  IMAD.MOV.U32 R128, RZ, RZ, RZ ;  /* 0x000000ffff807224 */ /* 0x000fe200078e00ff */
[----:B------:R-:W-:Y:S01]  /*0df0*/  CS2R R126, SRZ ;  /* 0x00000000007e7805 */ /* 0x000fe2000001ff00 */
        /* <DEDUP_REMOVED lines=66> */
[----:B------:R-:W-:Y:S01]  /*1220*/  MOV R8, RZ ;  /* 0x000000ff00087202 */ /* 0x000fe20000000f00 */
[----:B------:R-:W-:Y:S01]  /*1230*/  IMAD.MOV.U32 R7, RZ, RZ, RZ ;  /* 0x000000ffff077224 */ /* 0x000fe200078e00ff */
[----:B------:R-:W-:Y:S05]  /*1240*/  @!P0 BRA `(.L_x_259) ;  /* 0x000109b000008947 */ /* 0x000fea0003800000 */
[----:B------:R-:W-:Y:S02]  /*1250*/  ULDC.64 UR4, c[0x0][0x340] ;  /* 0x0000d00000047ab9 */ /* 0x000fe40000000a00 */
[----:B------:R-:W-:-:S02]  /*1260*/  UISETP.NE.U32.AND UP0, UPT, URZ, UR4, UPT ;  /* 0x000000043f00728c */ /* 0x000fc4000bf05070 */
[----:B------:R-:W-:Y:S02]  /*1270*/  UISETP.NE.AND UP2, UPT, UR15, URZ, UPT ;  /* 0x0000003f0f00728c */ /* 0x000fe4000bf45270 */
[----:B------:R-:W-:-:S03]  /*1280*/  UISETP.NE.AND.EX UP0, UPT, URZ, UR5, UPT, UP0 ;  /* 0x000000053f00728c */ /* 0x000fc6000bf05300 */
[----:B------:R-:W-:-:S03]  /*1290*/  ULDC.64 UR4, c[0x0][0x340] ;  /* 0x0000d00000047ab9 */ /* 0x000fc60000000a00 */
[----:B------:R-:W-:-:S05]  /*12a0*/  PLOP3.LUT P0, PT, PT, PT, UP0, 0x80, 0x0 ;  /* 0x000000000000781c */ /* 0x000fca0003f0f008 */
[----:B------:R-:W-:-:S06]  /*12b0*/  @UP0 UIMAD.WIDE UR4, UR13, UR16, UR4 ;  /* 0x000000100d0402a5 */ /* 0x000fcc000f8e0204 */
[----:B------:R-:W-:Y:S02]  /*12c0*/  IMAD.U32 R2, RZ, RZ, UR4 ;  /* 0x00000004ff027e24 */ /* 0x000fe4000f8e00ff */
[----:B------:R-:W-:Y:S01]  /*12d0*/  IMAD.U32 R3, RZ, RZ, UR5 ;  /* 0x00000005ff037e24 */ /* 0x000fe2000f8e00ff */
[----:B------:R-:W-:Y:S02]  /*12e0*/  UMOV UR25, 0x30 ;  /* 0x0000003000197882 */ /* 0x000fe40000000000 */
[----:B------:R-:W-:Y:S02]  /*12f0*/  UIMAD UR24, UR21, UR25, -0x30 ;  /* 0xffffffd0151874a4 */ /* 0x000fe4000f8e0219 */
[----:B------:R-:W-:Y:S01]  /*1300*/  UIMAD UR29, UR21, -0x30, UR25 ;  /* 0xffffffd0151d78a4 */ /* 0x000fe2000f8e0219 */
[----:B------:R1:W2:Y:S01]  /*1310*/  @P0 LDG.E R0, [R2.64] ;  /* 0x0000001202000981 */ /* 0x0002a2000c1e1900 */
[----:B------:R-:W-:Y:S01]  /*1320*/  IMAD.MOV.U32 R4, RZ, RZ, c[0x0][0x2b8] ;  /* 0x0000ae00ff047624 */ /* 0x000fe200078e00ff */
[----:B------:R-:W-:Y:S01]  /*1330*/  ULDC.64 UR4, c[0x0][0x2b0] ;  /* 0x0000ac0000047ab9 */ /* 0x000fe20000000a00 */
[----:B------:R-:W-:Y:S01]  /*1340*/  IMAD.MOV.U32 R31, RZ, RZ, RZ ;  /* 0x000000ffff1f7224 */ /* 0x000fe200078e00ff */
[----:B------:R-:W-:Y:S02]  /*1350*/  BAR.SYNC.DEFER_BLOCKING 0x0 ;  /* 0x0000000000007b1d */ /* 0x000fe40000010000 */
[----:B------:R-:W-:-:S02]  /*1360*/  ISETP.NE.AND P1, PT, R4, 0x1, PT ;  /* 0x000000010400780c */ /* 0x000fc40003f25270 */
[----:B-1----:R-:W-:-:S04]  /*1370*/  SHF.R.S32.HI R2, RZ, 0x1f, R129 ;  /* 0x0000001fff027819 */ /* 0x002fc80000011481 */
[----:B------:R-:W-:-:S04]  /*1380*/  LEA.HI R17, R2, R129, RZ, 0x3 ;  /* 0x0000008102117211 */ /* 0x000fc800078f18ff */
[----:B------:R-:W-:Y:S02]  /*1390*/  LOP3.LUT R14, R17, 0xfffffff8, RZ, 0xc0, !PT ;  /* 0xfffffff8110e7812 */ /* 0x000fe400078ec0ff */
[----:B------:R-:W-:-:S03]  /*13a0*/  SHF.R.S32.HI R30, RZ, 0x3, R17 ;  /* 0x00000003ff1e7819 */ /* 0x000fc60000011411 */
[----:B------:R-:W-:-:S04]  /*13b0*/  IMAD.IADD R14, R129, 0x1, -R14 ;  /* 0x00000001810e7824 */ /* 0x000fc800078e0a0e */
[C---:B------:R-:W-:Y:S01]  /*13c0*/  IMAD R32, R14.reuse, 0x20, R30 ;  /* 0x000000200e207824 */ /* 0x040fe200078e021e */
[----:B------:R-:W-:Y:S01]  /*13d0*/  USEL UR27, UR13, URZ, !UP1 ;  /* 0x0000003f0d1b7287 */ /* 0x000fe2000c800000 */
[----:B--2---:R1:W2:Y:S02]  /*13e0*/  @P0 R2UR UR26, R0 ;  /* 0x00000000001a03c2 */ /* 0x0042a400000e0000 */
[----:B--2---:R-:W-:Y:S01]  /*13f0*/  @!UP0 UMOV UR26, UR13 ;  /* 0x0000000d001a8c82 */ /* 0x004fe20008000000 */
[----:B------:R-:W-:Y:S01]  /*1400*/  IMAD.SHL.U32 R40, R14, 0x8, RZ ;  /* 0x000000080e287824 */ /* 0x000fe200078e00ff */
[----:B------:R-:W-:Y:S02]  /*1410*/  USHF.R.S32.HI UR6, URZ, 0x1f, UR26 ;  /* 0x0000001f3f067899 */ /* 0x000fe4000801141a */
[----:B------:R-:W-:Y:S01]  /*1420*/  UIADD3 UR32, UR8, UR29, URZ ;  /* 0x0000001d08207290 */ /* 0x000fe2000fffe03f */
[----:B------:R-:W-:Y:S01]  /*1430*/  LEA.HI R15, R2, R129, RZ, 0x4 ;  /* 0x00000081020f7211 */ /* 0x000fe200078f20ff */
[----:B------:R-:W-:Y:S01]  /*1440*/  UIMAD UR6, UR6, UR4, URZ ;  /* 0x00000004060672a4 */ /* 0x000fe2000f8e023f */
[----:B------:R-:W-:Y:S01]  /*1450*/  IMAD.SHL.U32 R16, R14, 0x40, RZ ;  /* 0x000000400e107824 */ /* 0x000fe200078e00ff */
[----:B------:R-:W-:Y:S01]  /*1460*/  UIMAD.WIDE.U32 UR16, UR26, UR4, URZ ;  /* 0x000000041a1072a5 */ /* 0x000fe2000f8e003f */
[----:B------:R-:W-:Y:S01]  /*1470*/  STL [R1+0x20], R32 ;  /* 0x0000202001007387 */ /* 0x000fe20000100800 */
[----:B------:R-:W-:Y:S01]  /*1480*/  UIMAD UR6, UR26, UR5, UR6 ;  /* 0x000000051a0672a4 */ /* 0x000fe2000f8e0206 */
[----:B-1----:R-:W-:-:S03]  /*1490*/  IADD3 R0, R32, UR24, RZ ;  /* 0x0000001820007c10 */ /* 0x002fc6000fffe0ff */
[----:B------:R-:W-:Y:S02]  /*14a0*/  UIADD3 UR6, UR17, UR6, URZ ;  /* 0x0000000611067290 */ /* 0x000fe4000fffe03f */
[----:B------:R-:W-:Y:S01]  /*14b0*/  USHF.R.S32.HI UR26, URZ, 0x1f, UR22 ;  /* 0x0000001f3f1a7899 */ /* 0x000fe20008011416 */
[C---:B------:R-:W-:Y:S01]  /*14c0*/  ISETP.GE.AND P0, PT, R0.reuse, UR8, PT ;  /* 0x0000000800007c0c */ /* 0x040fe2000bf06270 */
[----:B------:R-:W-:Y:S01]  /*14d0*/  ULDC.64 UR4, c[0x0][0x178] ;  /* 0x00005e0000047ab9 */ /* 0x000fe20000000a00 */
[----:B------:R-:W-:Y:S02]  /*14e0*/  IADD3 R0, R0, UR11, RZ ;  /* 0x0000000b00007c10 */ /* 0x000fe4000fffe0ff */
        /* <DEDUP_REMOVED lines=9> */
[----:B------:R-:W-:Y:S01]  /*1580*/  UIMAD UR26, UR26, UR4, URZ ;  /* 0x000000041a1a72a4 */ /* 0x000fe2000f8e023f */
[----:B------:R-:W-:Y:S01]  /*1590*/  PLOP3.LUT P1, PT, PT, PT, UP2, 0x80, 0x0 ;  /* 0x000000000000781c */ /* 0x000fe20003f2f028 */
[----:B------:R-:W-:Y:S01]  /*15a0*/  UIMAD.WIDE.U32 UR30, UR22, UR4, URZ ;  /* 0x00000004161e72a5 */ /* 0x000fe2000f8e003f */
[----:B------:R-:W-:Y:S01]  /*15b0*/  PLOP3.LUT P0, PT, PT, PT, UP2, 0x80, 0x0 ;  /* 0x000000000000781c */ /* 0x000fe20003f0f028 */
[----:B------:R-:W-:Y:S01]  /*15c0*/  UIMAD UR26, UR22, UR5, UR26 ;  /* 0x00000005161a72a4 */ /* 0x000fe2000f8e021a */
[----:B------:R-:W-:Y:S01]  /*15d0*/  IMAD.MOV R3, RZ, RZ, -R3 ;  /* 0x000000ffff037224 */ /* 0x000fe200078e0a03 */
[----:B------:R-:W-:Y:S01]  /*15e0*/  ISETP.GE.AND P3, PT, R40, c[0x0][0x198], PT ;  /* 0x0000660028007a0c */ /* 0x000fe20003f66270 */
[----:B------:R-:W-:Y:S01]  /*15f0*/  ULDC.64 UR4, c[0x0][0x1b8] ;  /* 0x00006e0000047ab9 */ /* 0x000fe20000000a00 */
[----:B------:R-:W-:Y:S01]  /*1600*/  SHF.R.S32.HI R10, RZ, 0x4, R15 ;  /* 0x00000004ff0a7819 */ /* 0x000fe2000001140f */
[----:B------:R-:W-:Y:S01]  /*1610*/  UIADD3 UR31, UR31, UR26, URZ ;  /* 0x0000001a1f1f7290 */ /* 0x000fe2000fffe03f */
[----:B------:R-:W-:Y:S01]  /*1620*/  IMAD R36, R3, c[0x0][0x2b8], R0 ;  /* 0x0000ae0003247a24 */ /* 0x000fe200078e0200 */
[----:B------:R-:W-:Y:S01]  /*1630*/  UIMAD UR22, UR9, UR4, URZ ;  /* 0x00000004091672a4 */ /* 0x000fe2000f8e023f */
[----:B------:R-:W-:Y:S01]  /*1640*/  LOP3.LUT R16, R16, 0x1c0, RZ, 0xc0, !PT ;  /* 0x000001c010107812 */ /* 0x000fe200078ec0ff */
[----:B------:R-:W-:Y:S01]  /*1650*/  USHF.R.S32.HI UR26, URZ, 0x1f, UR13 ;  /* 0x0000001f3f1a7899 */ /* 0x000fe2000801140d */
[----:B------:R-:W-:Y:S01]  /*1660*/  SHF.R.S32.HI R11, RZ, 0x1f, R40 ;  /* 0x0000001fff0b7819 */ /* 0x000fe20000011428 */
[----:B------:R-:W-:Y:S01]  /*1670*/  UIMAD UR22, UR10, UR5, UR22 ;  /* 0x000000050a1672a4 */ /* 0x000fe2000f8e0216 */
[----:B------:R-:W-:Y:S01]  /*1680*/  LOP3.LUT R17, R16, 0x8, R17, 0xf8, !PT ;  /* 0x0000000810117812 */ /* 0x000fe200078ef811 */
[----:B------:R-:W-:Y:S01]  /*1690*/  UIMAD.WIDE.U32 UR30, UR10, UR4, UR30 ;  /* 0x000000040a1e72a5 */ /* 0x000fe2000f8e001e */
[----:B------:R-:W-:Y:S01]  /*16a0*/  SHF.R.U32.HI R16, RZ, 0x3, R16 ;  /* 0x00000003ff107819 */ /* 0x000fe20000011610 */
[----:B------:R-:W-:Y:S01]  /*16b0*/  USEL UR26, UR26, URZ, !UP1 ;  /* 0x0000003f1a1a7287 */ /* 0x000fe2000c800000 */
[----:B------:R-:W-:Y:S01]  /*16c0*/  BSSY B0, `(.L_x_260) ;  /* 0x0000142000007945 */ /* 0x000fe20003800000 */
[----:B------:R-:W-:Y:S01]  /*16d0*/  ULDC.64 UR4, c[0x0][0x1c0] ;  /* 0x0000700000047ab9 */ /* 0x000fe20000000a00 */
[----:B------:R-:W-:Y:S01]  /*16e0*/  LOP3.LUT R16, R17, R16, RZ, 0x3c, !PT ;  /* 0x0000001011107212 */ /* 0x000fe200078e3cff */
[----:B------:R-:W-:Y:S01]  /*16f0*/  UIMAD UR26, UR26, UR4, URZ ;  /* 0x000000041a1a72a4 */ /* 0x000fe2000f8e023f */
[----:B-1----:R-:W-:Y:S01]  /*1700*/  IADD3 R4, R32, UR23, RZ ;  /* 0x0000001720047c10 */ /* 0x002fe2000fffe0ff */
[----:B------:R-:W-:-:S02]  /*1710*/  UIADD3 UR31, UR31, UR22, URZ ;  /* 0x000000161f1f7290 */ /* 0x000fc4000fffe03f */
[----:B------:R-:W-:Y:S02]  /*1720*/  UIMAD UR5, UR27, UR5, UR26 ;  /* 0x000000051b0572a4 */ /* 0x000fe4000f8e021a */
[----:B------:R-:W-:Y:S01]  /*1730*/  @P1 IMAD.HI.U32 R5, R4, c[0x0][0x2c8], RZ ;  /* 0x0000b20004051a27 */ /* 0x000fe200078e00ff */
[----:B------:R-:W-:Y:S02]  /*1740*/  UIMAD.WIDE.U32 UR30, UR27, UR4, UR30 ;  /* 0x000000041b1e72a5 */ /* 0x000fe4000f8e001e */
[----:B------:R-:W-:Y:S01]  /*1750*/  UISETP.LT.AND UP0, UPT, UR32, 0x30, UPT ;  /* 0x000000302000788c */ /* 0x000fe2000bf01270 */
[----:B------:R-:W-:Y:S01]  /*1760*/  IMAD.MOV.U32 R7, RZ, RZ, R4 ;  /* 0x000000ffff077224 */ /* 0x000fe200078e0004 */
[----:B------:R-:W-:Y:S01]  /*1770*/  @P0 SHF.R.U32.HI R7, RZ, c[0x0][0x2cc], R5 ;  /* 0x0000b300ff070a19 */ /* 0x000fe20000011605 */
[----:B------:R-:W-:Y:S01]  /*1780*/  UIADD3 UR5, UR31, UR5, URZ ;  /* 0x000000051f057290 */ /* 0x000fe2000fffe03f */
[----:B------:R-:W-:Y:S02]  /*1790*/  IMAD.U32 R9, RZ, RZ, UR31 ;  /* 0x0000001fff097e24 */ /* 0x000fe4000f8e00ff */
[--C-:B------:R-:W-:Y:S01]  /*17a0*/  SHF.R.S32.HI R6, RZ, 0x1f, R7.reuse ;  /* 0x0000001fff067819 */ /* 0x100fe20000011407 */
[----:B------:R-:W-:-:S02]  /*17b0*/  IMAD.MOV R5, RZ, RZ, -R7 ;  /* 0x000000ffff057224 */ /* 0x000fc400078e0a07 */
[----:B------:R-:W-:Y:S01]  /*17c0*/  IMAD.U32 R8, RZ, RZ, UR30 ;  /* 0x0000001eff087e24 */ /* 0x000fe2000f8e00ff */
[----:B------:R-:W-:Y:S01]  /*17d0*/  ULDC UR30, c[0x0][0x2c4] ;  /* 0x0000b100001e7ab9 */ /* 0x000fe20000000800 */
[----:B------:R-:W-:Y:S01]  /*17e0*/  IMAD.U32 R9, RZ, RZ, UR5 ;  /* 0x00000005ff097e24 */ /* 0x000fe2000f8e00ff */
[----:B------:R-:W-:Y:S01]  /*17f0*/  UIMAD UR30, UR12, UR30, URZ ;  /* 0x0000001e0c1e72a4 */ /* 0x000fe2000f8e023f */
[----:B------:R-:W-:Y:S01]  /*1800*/  IMAD R6, R6, c[0x0][0x1b0], RZ ;  /* 0x00006c0006067a24 */ /* 0x000fe200078e02ff */
[----:B------:R-:W-:Y:S01]  /*1810*/  ULDC.64 UR4, c[0x0][0x1e8] ;  /* 0x00007a0000047ab9 */ /* 0x000fe20000000a00 */
[----:B------:R-:W-:Y:S01]  /*1820*/  IMAD R5, R5, c[0x0][0x2c4], R4 ;  /* 0x0000b10005057a24 */ /* 0x000fe200078e0204 */
[----:B------:R-:W-:Y:S01]  /*1830*/  UIMAD UR22, UR9, UR4, URZ ;  /* 0x00000004091672a4 */ /* 0x000fe2000f8e023f */
[C---:B------:R-:W-:Y:S01]  /*1840*/  IMAD R6, R7.reuse, c[0x0][0x1b4], R6 ;  /* 0x00006d0007067a24 */ /* 0x040fe200078e0206 */
[----:B------:R-:W-:Y:S01]  /*1850*/  UIMAD.WIDE.U32 UR26, UR10, UR4, URZ ;  /* 0x000000040a1a72a5 */ /* 0x000fe2000f8e003f */
[----:B------:R-:W-:Y:S01]  /*1860*/  IMAD.WIDE.U32 R8, R7, c[0x0][0x1b0], R8 ;  /* 0x00006c0007087a25 */ /* 0x000fe200078e0008 */
[----:B------:R-:W-:Y:S01]  /*1870*/  SHF.R.S32.HI R7, RZ, 0x1f, R5 ;  /* 0x0000001fff077819 */ /* 0x000fe20000011405 */
[----:B------:R-:W-:-:S02]  /*1880*/  UIMAD UR22, UR10, UR5, UR22 ;  /* 0x000000050a1672a4 */ /* 0x000fc4000f8e0216 */
[----:B------:R-:W-:Y:S01]  /*1890*/  IMAD.IADD R13, R9, 0x1, R6 ;  /* 0x00000001090d7824 */ /* 0x000fe200078e0206 */
[----:B------:R-:W-:Y:S01]  /*18a0*/  USEL UR4, UR32, 0x30, UP0 ;  /* 0x0000003020047887 */ /* 0x000fe20008000000 */
[----:B------:R-:W-:Y:S01]  /*18b0*/  IMAD R7, R7, c[0x0][0x1a8], RZ ;  /* 0x00006a0007077a24 */ /* 0x000fe200078e02ff */
[----:B------:R-:W-:Y:S01]  /*18c0*/  UIADD3 UR22, UR27, UR22, URZ ;  /* 0x000000161b167290 */ /* 0x000fe2000fffe03f */
[----:B------:R-:W-:Y:S02]  /*18d0*/  IMAD.MOV.U32 R12, RZ, RZ, R8 ;  /* 0x000000ffff0c7224 */ /* 0x000fe400078e0008 */
[C---:B------:R-:W-:Y:S02]  /*18e0*/  IMAD R7, R5.reuse, c[0x0][0x1ac], R7 ;  /* 0x00006b0005077a24 */ /* 0x040fe400078e0207 */
[----:B------:R-:W-:Y:S01]  /*18f0*/  IMAD.WIDE.U32 R4, R5, c[0x0][0x1a8], R12 ;  /* 0x00006a0005047a25 */ /* 0x000fe200078e000c */
[C---:B------:R-:W-:Y:S02]  /*1900*/  IADD3 R13, R40.reuse, 0x80, RZ ;  /* 0x00000080280d7810 */ /* 0x040fe40007ffe0ff */
[----:B------:R-:W-:Y:S01]  /*1910*/  IADD3 R12, R40, 0xc0, RZ ;  /* 0x000000c0280c7810 */ /* 0x000fe20007ffe0ff */
[----:B------:R-:W-:Y:S01]  /*1920*/  IMAD.IADD R7, R5, 0x1, R7 ;  /* 0x0000000105077824 */ /* 0x000fe200078e0207 */
[----:B------:R-:W-:Y:S01]  /*1930*/  LEA R18, P0, R4, c[0x0][0x160], 0x1 ;  /* 0x0000580004127a11 */ /* 0x000fe200078008ff */
[----:B------:R-:W-:Y:S01]  /*1940*/  IMAD.SHL.U32 R8, R30, 0x40, RZ ;  /* 0x000000401e087824 */ /* 0x000fe200078e00ff */
[----:B------:R-:W-:-:S02]  /*1950*/  SHF.R.S32.HI R3, RZ, 0x1f, R13 ;  /* 0x0000001fff037819 */ /* 0x000fc4000001140d */
[----:B------:R-:W-:Y:S01]  /*1960*/  LEA.HI.X R7, R4, c[0x0][0x164], R7, 0x1, P0 ;  /* 0x0000590004077a11 */ /* 0x000fe200000f0c07 */
[----:B------:R-:W-:Y:S01]  /*1970*/  SHFL.IDX PT, R20, R18, RZ, 0x181f ;  /* 0x00181fff12147589 */ /* 0x000fe200000e0000 */
[----:B------:R-:W-:Y:S02]  /*1980*/  LOP3.LUT R8, R8, 0x1c0, RZ, 0xc0, !PT ;  /* 0x000001c008087812 */ /* 0x000fe400078ec0ff */
[----:B------:R-:W-:Y:S01]  /*1990*/  LEA.HI R4, R2, R129, RZ, 0x6 ;  /* 0x0000008102047211 */ /* 0x000fe200078f30ff */
[----:B------:R-:W1:Y:S01]  /*19a0*/  SHFL.IDX PT, R21, R7, RZ, 0x181f ;  /* 0x00181fff07157589 */ /* 0x000e6200000e0000 */
[----:B------:R-:W-:Y:S02]  /*19b0*/  SHF.R.U32.HI R6, RZ, 0x3, R8 ;  /* 0x00000003ff067819 */ /* 0x000fe40000011608 */
[----:B------:R-:W-:Y:S01]  /*19c0*/  LOP3.LUT R5, R8, 0x38, R40, 0xf8, !PT ;  /* 0x0000003808057812 */ /* 0x000fe200078ef828 */
[----:B------:R-:W-:Y:S01]  /*19d0*/  IMAD.SHL.U32 R4, R4, 0x8, RZ ;  /* 0x0000000804047824 */ /* 0x000fe200078e00ff */
[----:B------:R-:W-:Y:S01]  /*19e0*/  IADD3 R8, R40, 0x40, RZ ;  /* 0x0000004028087810 */ /* 0x000fe20007ffe0ff */
[----:B------:R-:W-:Y:S01]  /*19f0*/  SHFL.IDX PT, R24, R18, 0x1, 0x181f ;  /* 0x00381f0012187f89 */ /* 0x000fe200000e0000 */
[----:B------:R-:W-:-:S02]  /*1a00*/  LOP3.LUT R5, R5, R6, RZ, 0x3c, !PT ;  /* 0x0000000605057212 */ /* 0x000fc400078e3cff */
[----:B------:R-:W-:Y:S01]  /*1a10*/  IADD3 R6, R30, UR23, RZ ;  /* 0x000000171e067c10 */ /* 0x000fe2000fffe0ff */
[----:B------:R-:W3:Y:S01]  /*1a20*/  SHFL.IDX PT, R25, R7, 0x1, 0x181f ;  /* 0x00381f0007197f89 */ /* 0x000ee200000e0000 */
[----:B------:R-:W-:Y:S02]  /*1a30*/  LOP3.LUT R5, R5, 0xfffffe00, R4, 0xf8, !PT ;  /* 0xfffffe0005057812 */ /* 0x000fe400078ef804 */
[----:B------:R-:W-:Y:S01]  /*1a40*/  ISETP.GE.AND P0, PT, R6, UR30, PT ;  /* 0x0000001e06007c0c */ /* 0x000fe2000bf06270 */
[----:B------:R-:W-:Y:S01]  /*1a50*/  SHFL.IDX PT, R19, R7, 0x3, 0x181f ;  /* 0x00781f0007137f89 */ /* 0x000fe200000e0000 */
[----:B------:R-:W-:Y:S01]  /*1a60*/  SHF.R.S32.HI R4, RZ, 0x1f, R8 ;  /* 0x0000001fff047819 */ /* 0x000fe20000011408 */
[----:B------:R-:W-:Y:S01]  /*1a70*/  IMAD.SHL.U32 R41, R5, 0x2, RZ ;  /* 0x0000000205297824 */ /* 0x000fe200078e00ff */
[----:B------:R-:W-:Y:S02]  /*1a80*/  SHF.R.S32.HI R0, RZ, 0x1f, R12 ;  /* 0x0000001fff007819 */ /* 0x000fe4000001140c */
[----:B------:R-:W-:-:S02]  /*1a90*/  LEA.HI R4, R4, R8, RZ, 0x3 ;  /* 0x0000000804047211 */ /* 0x000fc400078f18ff */
[----:B------:R-:W-:Y:S02]  /*1aa0*/  ISETP.GE.AND P2, PT, R8, c[0x0][0x198], PT ;  /* 0x0000660008007a0c */ /* 0x000fe40003f46270 */
[----:B------:R-:W-:Y:S02]  /*1ab0*/  LEA.HI R3, R3, R13, RZ, 0x3 ;  /* 0x0000000d03037211 */ /* 0x000fe400078f18ff */
[----:B------:R-:W-:Y:S02]  /*1ac0*/  ISETP.GE.AND P4, PT, R13, c[0x0][0x198], PT ;  /* 0x000066000d007a0c */ /* 0x000fe40003f86270 */
[----:B------:R-:W-:Y:S02]  /*1ad0*/  LEA.HI R0, R0, R12, RZ, 0x3 ;  /* 0x0000000c00007211 */ /* 0x000fe400078f18ff */
[----:B------:R-:W-:Y:S02]  /*1ae0*/  ISETP.GE.AND P5, PT, R12, c[0x0][0x198], PT ;  /* 0x000066000c007a0c */ /* 0x000fe40003fa6270 */
[----:B------:R-:W-:Y:S01]  /*1af0*/  LOP3.LUT R35, R4, 0xfffffff8, RZ, 0xc0, !PT ;  /* 0xfffffff804237812 */ /* 0x000fe200078ec0ff */
[----:B-1----:R-:W-:Y:S01]  /*1b00*/  @!P0 IMAD.WIDE R4, R40, 0x2, R20 ;  /* 0x0000000228048825 */ /* 0x002fe200078e0214 */
[----:B------:R-:W-:-:S02]  /*1b10*/  LOP3.LUT R34, R3, 0xfffffff8, RZ, 0xc0, !PT ;  /* 0xfffffff803227812 */ /* 0x000fc400078ec0ff */
[----:B------:R-:W-:Y:S01]  /*1b20*/  LOP3.LUT R33, R0, 0xfffffff8, RZ, 0xc0, !PT ;  /* 0xfffffff800217812 */ /* 0x000fe200078ec0ff */
[--C-:B------:R-:W-:Y:S01]  /*1b30*/  @!P0 IMAD.WIDE R26, R35, 0x2, R20.reuse ;  /* 0x00000002231a8825 */ /* 0x100fe200078e0214 */
[----:B------:R1:W-:Y:S01]  /*1b40*/  @!P0 LDGSTS.E.BYPASS.LTC128B.128 [R41+0x4080], [R4.64], !P3 ;  /* 0x0408000004298fae */ /* 0x0003e2000d901d52 */
[----:B------:R-:W-:Y:S02]  /*1b50*/  IADD3 R3, R6, 0x20, RZ ;  /* 0x0000002006037810 */ /* 0x000fe40007ffe0ff */
[--C-:B------:R-:W-:Y:S01]  /*1b60*/  @!P0 IMAD.WIDE R22, R34, 0x2, R20.reuse ;  /* 0x0000000222168825 */ /* 0x100fe200078e0214 */
[----:B------:R4:W-:Y:S01]  /*1b70*/  @!P0 LDGSTS.E.BYPASS.LTC128B.128 [R41+0x8080], [R26.64], !P2 ;  /* 0x080800001a298fae */ /* 0x0009e2000d101d52 */
[----:B------:R-:W-:Y:S02]  /*1b80*/  ISETP.GE.AND P6, PT, R8, c[0x0][0x1d4], PT ;  /* 0x0000750008007a0c */ /* 0x000fe40003fc6270 */
[----:B------:R-:W-:Y:S01]  /*1b90*/  @!P0 IMAD.WIDE R20, R33, 0x2, R20 ;  /* 0x0000000221148825 */ /* 0x000fe200078e0214 */
[----:B------:R5:W-:Y:S04]  /*1ba0*/  @!P0 LDGSTS.E.BYPASS.LTC128B.128 [R41+0xc080], [R22.64], !P4 ;  /* 0x0c08000016298fae */ /* 0x000be8000e101d52 */
[----:B------:R5:W-:Y:S01]  /*1bb0*/  @!P0 LDGSTS.E.BYPASS.LTC128B.128 [R41+0x10080], [R20.64], !P5 ;  /* 0x1008000014298fae */ /* 0x000be2000e901d52 */
[----:B------:R-:W-:-:S02]  /*1bc0*/  ISETP.GE.AND P0, PT, R3, UR30, PT ;  /* 0x0000001e03007c0c */ /* 0x000fc4000bf06270 */
[C---:B------:R-:W-:Y:S02]  /*1bd0*/  IADD3 R3, R6.reuse, 0x40, RZ ;  /* 0x0000004006037810 */ /* 0x040fe40007ffe0ff */
[----:B------:R-:W-:-:S09]  /*1be0*/  IADD3 R6, R6, 0x60, RZ ;  /* 0x0000006006067810 */ /* 0x000fd20007ffe0ff */
[----:B---3--:R-:W-:Y:S01]  /*1bf0*/  @!P0 IMAD.WIDE R28, R40, 0x2, R24 ;  /* 0x00000002281c8825 */ /* 0x008fe200078e0218 */
[----:B-1----:R-:W-:-:S03]  /*1c00*/  SHF.R.S32.HI R5, RZ, 0x1f, R36 ;  /* 0x0000001fff057819 */ /* 0x002fc60000011424 */
[----:B----4-:R-:W-:Y:S01]  /*1c10*/  @!P0 IMAD.WIDE R26, R35, 0x2, R24 ;  /* 0x00000002231a8825 */ /* 0x010fe200078e0218 */
[----:B------:R1:W-:Y:S03]  /*1c20*/  @!P0 LDGSTS.E.BYPASS.LTC128B.128 [R41+0x5080], [R28.64], !P3 ;  /* 0x050800001c298fae */ /* 0x0003e6000d901d52 */
[----:B------:R-:W-:Y:S01]  /*1c30*/  IMAD R0, R5, c[0x0][0x1e0], RZ ;  /* 0x0000780005007a24 */ /* 0x000fe200078e02ff */
[----:B------:R3:W-:Y:S01]  /*1c40*/  @!P0 LDGSTS.E.BYPASS.LTC128B.128 [R41+0x9080], [R26.64], !P2 ;  /* 0x090800001a298fae */ /* 0x0007e2000d101d52 */
[----:B-----5:R-:W-:-:S04]  /*1c50*/  IMAD.WIDE.U32 R22, R36, c[0x0][0x1e0], RZ ;  /* 0x0000780024167a25 */ /* 0x020fc800078e00ff */
[----:B------:R-:W-:-:S04]  /*1c60*/  @!P0 IMAD.WIDE R20, R34, 0x2, R24 ;  /* 0x0000000222148825 */ /* 0x000fc800078e0218 */
[----:B------:R-:W-:Y:S01]  /*1c70*/  IMAD R0, R36, c[0x0][0x1e4], R0 ;  /* 0x0000790024007a24 */ /* 0x000fe200078e0200 */
[----:B------:R4:W-:Y:S01]  /*1c80*/  @!P0 LDGSTS.E.BYPASS.LTC128B.128 [R41+0xd080], [R20.64], !P4 ;  /* 0x0d08000014298fae */ /* 0x0009e2000e101d52 */
[----:B------:R-:W-:-:S04]  /*1c90*/  @!P0 IMAD.WIDE R24, R33, 0x2, R24 ;  /* 0x0000000221188825 */ /* 0x000fc800078e0218 */
[----:B------:R-:W-:Y:S01]  /*1ca0*/  IMAD.IADD R23, R23, 0x1, R0 ;  /* 0x0000000117177824 */ /* 0x000fe200078e0200 */
[----:B------:R5:W-:Y:S01]  /*1cb0*/  @!P0 LDGSTS.E.BYPASS.LTC128B.128 [R41+0x11080], [R24.64], !P5 ;  /* 0x1108000018298fae */ /* 0x000be2000e901d52 */
[----:B------:R-:W-:-:S03]  /*1cc0*/  ISETP.GE.AND P0, PT, R3, UR30, PT ;  /* 0x0000001e03007c0c */ /* 0x000fc6000bf06270 */
[----:B----4-:R-:W-:Y:S04]  /*1cd0*/  SHFL.IDX PT, R20, R18, 0x2, 0x181f ;  /* 0x00581f0012147f89 */ /* 0x010fe800000e0000 */
[----:B------:R-:W3:Y:S04]  /*1ce0*/  SHFL.IDX PT, R21, R7, 0x2, 0x181f ;  /* 0x00581f0007157f89 */ /* 0x000ee800000e0000 */
[----:B------:R-:W4:Y:S02]  /*1cf0*/  SHFL.IDX PT, R18, R18, 0x3, 0x181f ;  /* 0x00781f0012127f89 */ /* 0x000f2400000e0000 */
[----:B---3--:R-:W-:-:S04]  /*1d00*/  @!P0 IMAD.WIDE R26, R40, 0x2, R20 ;  /* 0x00000002281a8825 */ /* 0x008fc800078e0214 */
[--C-:B-----5:R-:W-:Y:S01]  /*1d10*/  @!P0 IMAD.WIDE R24, R35, 0x2, R20.reuse ;  /* 0x0000000223188825 */ /* 0x120fe200078e0214 */
[----:B------:R4:W-:Y:S04]  /*1d20*/  @!P0 LDGSTS.E.BYPASS.LTC128B.128 [R41+0x6080], [R26.64], !P3 ;  /* 0x060800001a298fae */ /* 0x0009e8000d901d52 */
[----:B------:R3:W-:Y:S02]  /*1d30*/  @!P0 LDGSTS.E.BYPASS.LTC128B.128 [R41+0xa080], [R24.64], !P2 ;  /* 0x0a08000018298fae */ /* 0x0007e4000d101d52 */
[----:B---3--:R-:W-:Y:S01]  /*1d40*/  @!P0 IMAD.WIDE R24, R33, 0x2, R20 ;  /* 0x0000000221188825 */ /* 0x008fe200078e0214 */
[----:B--2---:R-:W-:-:S03]  /*1d50*/  SHF.R.S32.HI R4, RZ, 0x1f, R31 ;  /* 0x0000001fff047819 */ /* 0x004fc6000001141f */
[C---:B------:R-:W-:Y:S01]  /*1d60*/  IMAD.WIDE.U32 R22, R31.reuse, c[0x0][0x1f0], R22 ;  /* 0x00007c001f167a25 */ /* 0x040fe200078e0016 */
[----:B------:R-:W-:Y:S03]  /*1d70*/  STL [R1+0x8], R31 ;  /* 0x0000081f01007387 */ /* 0x000fe60000100800 */
[----:B------:R-:W-:Y:S01]  /*1d80*/  IMAD R0, R4, c[0x0][0x1f0], RZ ;  /* 0x00007c0004007a24 */ /* 0x000fe200078e02ff */
[----:B------:R-:W-:Y:S01]  /*1d90*/  IADD3 R9, P1, R22, UR26, RZ ;  /* 0x0000001a16097c10 */ /* 0x000fe2000ff3e0ff */
[----:B------:R-:W-:Y:S01]  /*1da0*/  IMAD R4, R4, c[0x0][0x218], RZ ;  /* 0x0000860004047a24 */ /* 0x000fe200078e02ff */
[----:B------:R-:W-:Y:S01]  /*1db0*/  STL [R1+0x24], R40 ;  /* 0x0000242801007387 */ /* 0x000fe20000100800 */
[C---:B------:R-:W-:Y:S02]  /*1dc0*/  IMAD R0, R31.reuse, c[0x0][0x1f4], R0 ;  /* 0x00007d001f007a24 */ /* 0x040fe400078e0200 */
[----:B------:R-:W-:Y:S01]  /*1dd0*/  IMAD R4, R31, c[0x0][0x21c], R4 ;  /* 0x000087001f047a24 */ /* 0x000fe200078e0204 */
[----:B------:R-:W-:Y:S02]  /*1de0*/  STL [R1+0xc], R36 ;  /* 0x00000c2401007387 */ /* 0x000fe40000100800 */
[----:B------:R-:W-:-:S02]  /*1df0*/  IADD3.X R0, R23, UR22, R0, P1, !PT ;  /* 0x0000001617007c10 */ /* 0x000fc40008ffe400 */
[C---:B------:R-:W-:Y:S01]  /*1e00*/  LEA R3, P1, R9.reuse, c[0x0][0x1c8], 0x1 ;  /* 0x0000720009037a11 */ /* 0x040fe200078208ff */
[----:B------:R-:W-:Y:S03]  /*1e10*/  STL [R1+0x1c], R41 ;  /* 0x00001c2901007387 */ /* 0x000fe60000100800 */
[----:B------:R-:W-:Y:S01]  /*1e20*/  LEA.HI.X R0, R9, c[0x0][0x1cc], R0, 0x1, P1 ;  /* 0x0000730009007a11 */ /* 0x000fe200008f0c00 */
[----:B------:R-:W-:Y:S01]  /*1e30*/  SHFL.IDX PT, R22, R3, RZ, 0x181f ;  /* 0x00181fff03167589 */ /* 0x000fe200000e0000 */
[----:B------:R-:W-:Y:S01]  /*1e40*/  ISETP.GE.AND P1, PT, R6, UR30, PT ;  /* 0x0000001e06007c0c */ /* 0x000fe2000bf26270 */
[----:B------:R-:W-:Y:S01]  /*1e50*/  @!P0 IMAD.WIDE R6, R34, 0x2, R20 ;  /* 0x0000000222068825 */ /* 0x000fe200078e0214 */
[----:B------:R-:W-:Y:S01]  /*1e60*/  LEA.HI R9, R15, R10, RZ, 0x1 ;  /* 0x0000000a0f097211 */ /* 0x000fe200078f08ff */
[----:B------:R-:W2:Y:S02]  /*1e70*/  SHFL.IDX PT, R23, R0, RZ, 0x181f ;  /* 0x00181fff00177589 */ /* 0x000ea400000e0000 */
[----:B------:R-:W-:Y:S01]  /*1e80*/  IMAD.WIDE.U32 R20, R36, c[0x0][0x208], RZ ;  /* 0x0000820024147a25 */ /* 0x000fe200078e00ff */
[----:B------:R-:W-:Y:S01]  /*1e90*/  LOP3.LUT R9, R9, 0xfffffffe, RZ, 0xc0, !PT ;  /* 0xfffffffe09097812 */ /* 0x000fe200078ec0ff */
[----:B------:R3:W-:Y:S04]  /*1ea0*/  @!P0 LDGSTS.E.BYPASS.LTC128B.128 [R41+0xe080], [R6.64], !P4 ;  /* 0x0e08000006298fae */ /* 0x0007e8000e101d52 */
[----:B------:R5:W-:Y:S01]  /*1eb0*/  @!P0 LDGSTS.E.BYPASS.LTC128B.128 [R41+0x12080], [R24.64], !P5 ;  /* 0x1208000018298fae */ /* 0x000be2000e901d52 */
[----:B------:R-:W-:Y:S01]  /*1ec0*/  ISETP.GE.AND P5, PT, R13, c[0x0][0x1d4], PT ;  /* 0x000075000d007a0c */ /* 0x000fe20003fa6270 */
[----:B----4-:R-:W-:-:S02]  /*1ed0*/  @!P1 IMAD.WIDE R26, R40, 0x2, R18 ;  /* 0x00000002281a9825 */ /* 0x010fc400078e0212 */
[----:B------:R-:W-:Y:S02]  /*1ee0*/  STL [R1+0x18], R35 ;  /* 0x0000182301007387 */ /* 0x000fe40000100800 */
[----:B------:R-:W-:Y:S02]  /*1ef0*/  IMAD.IADD R9, R10, 0x1, -R9 ;  /* 0x000000010a097824 */ /* 0x000fe400078e0a09 */
[----:B------:R4:W-:Y:S01]  /*1f00*/  @!P1 LDGSTS.E.BYPASS.LTC128B.128 [R41+0x7080], [R26.64], !P3 ;  /* 0x070800001a299fae */ /* 0x0009e2000d901d52 */
[----:B------:R-:W-:-:S03]  /*1f10*/  ISETP.GE.AND P3, PT, R40, c[0x0][0x1d4], PT ;  /* 0x0000750028007a0c */ /* 0x000fc60003f66270 */
[----:B------:R-:W-:Y:S04]  /*1f20*/  STL [R1+0x14], R34 ;  /* 0x0000142201007387 */ /* 0x000fe80000100800 */
[----:B------:R-:W-:Y:S01]  /*1f30*/  STL [R1+0x10], R33 ;  /* 0x0000102101007387 */ /* 0x000fe20000100800 */
[----:B---3--:R-:W-:Y:S01]  /*1f40*/  IMAD R6, R5, c[0x0][0x208], RZ ;  /* 0x0000820005067a24 */ /* 0x008fe200078e02ff */
[----:B------:R-:W-:Y:S01]  /*1f50*/  IADD3 R5, -R30, UR4, RZ ;  /* 0x000000041e057c10 */ /* 0x000fe2000fffe1ff */
[----:B------:R-:W-:Y:S02]  /*1f60*/  ULDC.64 UR4, c[0x0][0x210] ;  /* 0x0000840000047ab9 */ /* 0x000fe40000000a00 */
[----:B------:R-:W-:Y:S01]  /*1f70*/  IMAD R6, R36, c[0x0][0x20c], R6 ;  /* 0x0000830024067a24 */ /* 0x000fe200078e0206 */
[----:B------:R-:W-:Y:S01]  /*1f80*/  ISETP.GE.AND P0, PT, R5, 0x1, PT ;  /* 0x000000010500780c */ /* 0x000fe20003f06270 */
[----:B-----5:R-:W-:Y:S01]  /*1f90*/  @!P1 IMAD.WIDE R24, R34, 0x2, R18 ;  /* 0x0000000222189825 */ /* 0x020fe200078e0212 */
[----:B------:R-:W-:-:S02]  /*1fa0*/  UIMAD UR25, UR9, UR4, URZ ;  /* 0x00000004091972a4 */ /* 0x000fc4000f8e023f */
[----:B------:R-:W-:Y:S01]  /*1fb0*/  UIMAD.WIDE.U32 UR30, UR10, UR4, URZ ;  /* 0x000000040a1e72a5 */ /* 0x000fe2000f8e003f */
[----:B------:R-:W-:Y:S01]  /*1fc0*/  IMAD.IADD R21, R21, 0x1, R6 ;  /* 0x0000000115157824 */ /* 0x000fe200078e0206 */
[----:B------:R-:W-:Y:S01]  /*1fd0*/  UIMAD UR25, UR10, UR5, UR25 ;  /* 0x000000050a1972a4 */ /* 0x000fe2000f8e0219 */
[--C-:B------:R-:W-:Y:S01]  /*1fe0*/  @!P1 IMAD.WIDE R6, R35, 0x2, R18.reuse ;  /* 0x0000000223069825 */ /* 0x100fe200078e0212 */
[----:B------:R-:W-:Y:S02]  /*1ff0*/  UIADD3 UR4, UR21, -0x1, URZ ;  /* 0xffffffff15047890 */ /* 0x000fe4000fffe03f */
[----:B------:R-:W-:Y:S01]  /*2000*/  UIADD3 UR25, UR31, UR25, URZ ;  /* 0x000000191f197290 */ /* 0x000fe2000fffe03f */
[----:B------:R-:W-:Y:S01]  /*2010*/  @!P1 IMAD.WIDE R18, R33, 0x2, R18 ;  /* 0x0000000221129825 */ /* 0x000fe200078e0212 */
[----:B------:R2:W-:Y:S01]  /*2020*/  @!P1 LDGSTS.E.BYPASS.LTC128B.128 [R41+0xb080], [R6.64], !P2 ;  /* 0x0b08000006299fae */ /* 0x0005e2000d101d52 */
[----:B------:R-:W-:-:S03]  /*2030*/  ISETP.GE.AND P2, PT, R12, c[0x0][0x198], PT ;  /* 0x000066000c007a0c */ /* 0x000fc60003f46270 */
[----:B------:R3:W-:Y:S01]  /*2040*/  @!P1 LDGSTS.E.BYPASS.LTC128B.128 [R41+0xf080], [R24.64], !P4 ;  /* 0x0f08000018299fae */ /* 0x0007e2000e101d52 */
[----:B------:R-:W-:-:S09]  /*2050*/  ISETP.GE.AND P4, PT, R12, c[0x0][0x1d4], PT ;  /* 0x000075000c007a0c */ /* 0x000fd20003f86270 */
[----:B------:R5:W-:Y:S01]  /*2060*/  @!P1 LDGSTS.E.BYPASS.LTC128B.128 [R41+0x13080], [R18.64], !P2 ;  /* 0x1308000012299fae */ /* 0x000be2000d101d52 */
[----:B------:R-:W-:Y:S02]  /*2070*/  LOP3.LUT P1, RZ, R14, 0x2, RZ, 0xc0, !PT ;  /* 0x000000020eff7812 */ /* 0x000fe4000782c0ff */
[C---:B------:R-:W-:Y:S01]  /*2080*/  ISETP.GE.AND P2, PT, R40.reuse, c[0x0][0x1d4], PT ;  /* 0x0000750028007a0c */ /* 0x040fe20003f46270 */
[----:B------:R-:W0:Y:S01]  /*2090*/  LDGDEPBAR ;  /* 0x00000000000079af */ /* 0x000e220000000000 */
[----:B--2---:R-:W-:-:S04]  /*20a0*/  @P0 IMAD.WIDE R6, R40, 0x2, R22 ;  /* 0x0000000228060825 */ /* 0x004fc800078e0216 */
[--C-:B---3--:R-:W-:Y:S01]  /*20b0*/  @P0 IMAD.WIDE R24, R35, 0x2, R22.reuse ;  /* 0x0000000223180825 */ /* 0x108fe200078e0216 */
[----:B------:R2:W-:Y:S04]  /*20c0*/  @P0 LDGSTS.E.BYPASS.LTC128B.128 [R41+0x14080], [R6.64], !P3 ;  /* 0x1408000006290fae */ /* 0x0005e8000d901d52 */
[----:B------:R3:W-:Y:S01]  /*20d0*/  @P0 LDGSTS.E.BYPASS.LTC128B.128 [R41+0x15880], [R24.64], !P6 ;  /* 0x1588000018290fae */ /* 0x0007e2000f101d52 */
[----:B-----5:R-:W-:-:S04]  /*20e0*/  @P0 IMAD.WIDE R18, R34, 0x2, R22 ;  /* 0x0000000222120825 */ /* 0x020fc800078e0216 */
[----:B------:R-:W-:Y:S01]  /*20f0*/  @P0 IMAD.WIDE R22, R33, 0x2, R22 ;  /* 0x0000000221160825 */ /* 0x000fe200078e0216 */
[----:B------:R5:W-:Y:S04]  /*2100*/  @P0 LDGSTS.E.BYPASS.LTC128B.128 [R41+0x17080], [R18.64], !P5 ;  /* 0x1708000012290fae */ /* 0x000be8000e901d52 */
[----:B------:R1:W-:Y:S01]  /*2110*/  @P0 LDGSTS.E.BYPASS.LTC128B.128 [R41+0x18880], [R22.64], !P4 ;  /* 0x1888000016290fae */ /* 0x0003e2000e101d52 */
[----:B--2---:R-:W-:-:S05]  /*2120*/  LOP3.LUT R7, R15, 0xfffffff0, RZ, 0xc0, !PT ;  /* 0xfffffff00f077812 */ /* 0x004fca00078ec0ff */
[----:B------:R-:W-:-:S05]  /*2130*/  IMAD.IADD R7, R129, 0x1, -R7 ;  /* 0x0000000181077824 */ /* 0x000fca00078e0a07 */
[----:B------:R-:W-:Y:S01]  /*2140*/  SHF.R.S32.HI R6, RZ, 0x1f, R7 ;  /* 0x0000001fff067819 */ /* 0x000fe20000011407 */
[----:B-----5:R-:W-:-:S03]  /*2150*/  IMAD.WIDE.U32 R18, R31, c[0x0][0x218], R20 ;  /* 0x000086001f127a25 */ /* 0x020fc600078e0014 */
[----:B------:R-:W-:Y:S01]  /*2160*/  LEA.HI R6, R6, R7, RZ, 0x3 ;  /* 0x0000000706067211 */ /* 0x000fe200078f18ff */
[----:B------:R2:W-:Y:S01]  /*2170*/  SHFL.IDX PT, R20, R3, 0x1, 0x181f ;  /* 0x00381f0003147f89 */ /* 0x0005e200000e0000 */
[----:B------:R-:W-:-:S03]  /*2180*/  IADD3 R15, P0, R18, UR30, RZ ;  /* 0x0000001e120f7c10 */ /* 0x000fc6000ff1e0ff */
[----:B------:R5:W1:Y:S01]  /*2190*/  SHFL.IDX PT, R21, R0, 0x1, 0x181f ;  /* 0x00381f0000157f89 */ /* 0x000a6200000e0000 */
[----:B------:R-:W-:Y:S02]  /*21a0*/  IADD3.X R4, R19, UR25, R4, P0, !PT ;  /* 0x0000001913047c10 */ /* 0x000fe400087fe404 */
[----:B------:R-:W-:Y:S02]  /*21b0*/  ISETP.GT.AND P0, PT, R5, 0x20, PT ;  /* 0x000000200500780c */ /* 0x000fe40003f04270 */
[C---:B--2---:R-:W-:Y:S01]  /*21c0*/  LOP3.LUT R3, R6.reuse, 0xfffffff8, RZ, 0xc0, !PT ;  /* 0xfffffff806037812 */ /* 0x044fe200078ec0ff */
[----:B------:R-:W-:Y:S02]  /*21d0*/  IMAD.SHL.U32 R6, R6, 0x40, RZ ;  /* 0x0000004006067824 */ /* 0x000fe400078e00ff */
[----:B-----5:R-:W-:-:S08]  /*21e0*/  IMAD R0, R9, 0x200, R16 ;  /* 0x0000020009007824 */ /* 0x020fd000078e0210 */
[----:B-1----:R-:W-:-:S04]  /*21f0*/  @P0 IMAD.WIDE R18, R40, 0x2, R20 ;  /* 0x0000000228120825 */ /* 0x002fc800078e0214 */
[--C-:B------:R-:W-:Y:S01]  /*2200*/  @P0 IMAD.WIDE R16, R35, 0x2, R20.reuse ;  /* 0x0000000223100825 */ /* 0x100fe200078e0214 */
[----:B------:R1:W-:Y:S01]  /*2210*/  @P0 LDGSTS.E.BYPASS.LTC128B.128 [R41+0x15080], [R18.64], !P3 ;  /* 0x1508000012290fae */ /* 0x0003e2000d901d52 */
[----:B------:R-:W-:Y:S02]  /*2220*/  ISETP.GT.AND P3, PT, R32, 0x2f, PT ;  /* 0x0000002f2000780c */ /* 0x000fe40003f64270 */
[--C-:B------:R-:W-:Y:S01]  /*2230*/  @P0 IMAD.WIDE R22, R34, 0x2, R20.reuse ;  /* 0x0000000222160825 */ /* 0x100fe200078e0214 */
[----:B------:R2:W-:Y:S03]  /*2240*/  @P0 LDGSTS.E.BYPASS.LTC128B.128 [R41+0x16880], [R16.64], !P6 ;  /* 0x1688000010290fae */ /* 0x0005e6000f101d52 */
[----:B------:R-:W-:Y:S01]  /*2250*/  @P0 IMAD.WIDE R20, R33, 0x2, R20 ;  /* 0x0000000221140825 */ /* 0x000fe200078e0214 */
[----:B------:R5:W-:Y:S03]  /*2260*/  @P0 LDGSTS.E.BYPASS.LTC128B.128 [R41+0x18080], [R22.64], !P5 ;  /* 0x1808000016290fae */ /* 0x000be6000e901d52 */
[----:B------:R-:W-:Y:S01]  /*2270*/  IMAD.IADD R3, R7, 0x1, -R3 ;  /* 0x0000000107037824 */ /* 0x000fe200078e0a03 */
[----:B------:R5:W-:Y:S01]  /*2280*/  @P0 LDGSTS.E.BYPASS.LTC128B.128 [R41+0x19880], [R20.64], !P4 ;  /* 0x1988000014290fae */ /* 0x000be2000e101d52 */
[----:B---3--:R-:W-:Y:S01]  /*2290*/  IMAD.SHL.U32 R25, R0, 0x2, RZ ;  /* 0x0000000200197824 */ /* 0x008fe200078e00ff */
[----:B------:R-:W-:Y:S01]  /*22a0*/  LEA.HI R7, R2, R129, RZ, 0x5 ;  /* 0x0000008102077211 */ /* 0x000fe200078f28ff */
[----:B------:R-:W-:Y:S01]  /*22b0*/  IMAD.SHL.U32 R5, R3, 0x40, RZ ;  /* 0x0000004003057824 */ /* 0x000fe200078e00ff */
[----:B------:R-:W0:Y:S01]  /*22c0*/  LDGDEPBAR ;  /* 0x00000000000079af */ /* 0x000e220000000000 */
[----:B------:R-:W-:Y:S01]  /*22d0*/  IMAD.SHL.U32 R9, R9, 0x8, RZ ;  /* 0x0000000809097824 */ /* 0x000fe200078e00ff */
[----:B------:R-:W-:-:S02]  /*22e0*/  IADD3 R0, R25, 0x14080, RZ ;  /* 0x0001408019007810 */ /* 0x000fc40007ffe0ff */
[----:B------:R-:W-:Y:S01]  /*22f0*/  LOP3.LUT R5, R5, 0x1c0, RZ, 0xc0, !PT ;  /* 0x000001c005057812 */ /* 0x000fe200078ec0ff */
[----:B------:R-:W-:Y:S01]  /*2300*/  STL [R1+0x4], R25 ;  /* 0x0000041901007387 */ /* 0x000fe20000100800 */
[----:B------:R-:W-:Y:S02]  /*2310*/  IADD3 R24, R25, 0x140a0, RZ ;  /* 0x000140a019187810 */ /* 0x000fe40007ffe0ff */
[----:B------:R-:W-:Y:S02]  /*2320*/  @P1 IADD3 R24, R0, -0x20, RZ ;  /* 0xffffffe000181810 */ /* 0x000fe40007ffe0ff */
[----:B------:R-:W-:Y:S02]  /*2330*/  LOP3.LUT R0, R5, 0x8, R9, 0xf8, !PT ;  /* 0x0000000805007812 */ /* 0x000fe400078ef809 */
[----:B------:R-:W-:Y:S01]  /*2340*/  SHF.R.U32.HI R5, RZ, 0x3, R5 ;  /* 0x00000003ff057819 */ /* 0x000fe20000011605 */
[----:B------:R-:W-:Y:S01]  /*2350*/  STL [R1], R24 ;  /* 0x0000001801007387 */ /* 0x000fe20000100800 */
[----:B------:R-:W-:-:S02]  /*2360*/  LEA R10, P1, R15, c[0x0][0x1f8], 0x1 ;  /* 0x00007e000f0a7a11 */ /* 0x000fc400078208ff */
[----:B------:R-:W-:Y:S01]  /*2370*/  LOP3.LUT R5, R0, R5, RZ, 0x3c, !PT ;  /* 0x0000000500057212 */ /* 0x000fe200078e3cff */
[----:B------:R-:W-:Y:S01]  /*2380*/  IMAD.MOV.U32 R0, RZ, RZ, 0x20 ;  /* 0x00000020ff007424 */ /* 0x000fe200078e00ff */
[----:B------:R-:W-:Y:S01]  /*2390*/  LEA.HI.X R15, R15, c[0x0][0x1fc], R4, 0x1, P1 ;  /* 0x00007f000f0f7a11 */ /* 0x000fe200008f0c04 */
[----:B------:R-:W-:Y:S01]  /*23a0*/  IMAD.MOV.U32 R4, RZ, RZ, 0x10 ;  /* 0x00000010ff047424 */ /* 0x000fe200078e00ff */
[----:B------:R-:W-:Y:S01]  /*23b0*/  LOP3.LUT R5, R5, 0xfffffe00, R6, 0xf8, !PT ;  /* 0xfffffe0005057812 */ /* 0x000fe200078ef806 */
[----:B-1----:R-:W-:Y:S01]  /*23c0*/  SHFL.IDX PT, R18, R10, RZ, 0x181f ;  /* 0x00181fff0a127589 */ /* 0x002fe200000e0000 */
[----:B------:R-:W-:Y:S01]  /*23d0*/  SHF.R.S32.HI R6, RZ, 0x5, R7 ;  /* 0x00000005ff067819 */ /* 0x000fe20000011407 */
[----:B------:R-:W-:-:S04]  /*23e0*/  DEPBAR.LE SB0, 0x1 ;  /* 0x000080400000791a */ /* 0x000fc80000000000 */
[----:B------:R-:W-:Y:S01]  /*23f0*/  IMAD R220, R6, 0x400, R5 ;  /* 0x0000040006dc7824 */ /* 0x000fe200078e0205 */
[C---:B------:R-:W-:Y:S01]  /*2400*/  LOP3.LUT P0, RZ, R3.reuse, 0x2, RZ, 0xc0, !PT ;  /* 0x0000000203ff7812 */ /* 0x040fe2000780c0ff */
[----:B------:R-:W2:Y:S01]  /*2410*/  SHFL.IDX PT, R19, R15, RZ, 0x181f ;  /* 0x00181fff0f137589 */ /* 0x000ea200000e0000 */
[----:B------:R-:W-:Y:S02]  /*2420*/  LOP3.LUT P1, RZ, R3, 0x4, RZ, 0xc0, !PT ;  /* 0x0000000403ff7812 */ /* 0x000fe4000782c0ff */
[----:B------:R-:W-:Y:S01]  /*2430*/  SEL R4, R4, 0xfffffff0, !P0 ;  /* 0xfffffff004047807 */ /* 0x000fe20004000000 */
[----:B------:R1:W-:Y:S01]  /*2440*/  STL [R1+0x3c], R11 ;  /* 0x00003c0b01007387 */ /* 0x0003e20000100800 */
[C---:B------:R-:W-:Y:S01]  /*2450*/  LEA R228, R220.reuse, 0x4080, 0x1 ;  /* 0x00004080dce47811 */ /* 0x040fe200078e08ff */
[----:B------:R-:W-:Y:S01]  /*2460*/  IMAD.SHL.U32 R220, R220, 0x2, RZ ;  /* 0x00000002dcdc7824 */ /* 0x000fe200078e00ff */
[----:B------:R-:W-:Y:S01]  /*2470*/  SEL R3, R0, 0xffffffe0, !P1 ;  /* 0xffffffe000037807 */ /* 0x000fe20004800000 */
[----:B------:R-:W-:Y:S01]  /*2480*/  BAR.SYNC.DEFER_BLOCKING 0x0 ;  /* 0x0000000000007b1d */ /* 0x000fe20000010000 */
[----:B------:R-:W-:Y:S01]  /*2490*/  IADD3 R9, -R30, UR32, RZ ;  /* 0x000000201e097c10 */ /* 0x000fe2000fffe1ff */
[--C-:B------:R-:W-:Y:S01]  /*24a0*/  IMAD R224, R4, 0x2, R228.reuse ;  /* 0x0000000204e07824 */ /* 0x100fe200078e02e4 */
[----:B------:R-:W-:Y:S01]  /*24b0*/  ISETP.GE.AND P1, PT, R8, c[0x0][0x1d4], PT ;  /* 0x0000750008007a0c */ /* 0x000fe20003f26270 */
[----:B------:R-:W-:Y:S01]  /*24c0*/  IMAD R228, R3, 0x2, R228 ;  /* 0x0000000203e47824 */ /* 0x000fe200078e02e4 */
[----:B------:R-:W-:Y:S01]  /*24d0*/  ISETP.LT.OR P0, PT, R9, 0x1, P2 ;  /* 0x000000010900780c */ /* 0x000fe20001701670 */
[----:B------:R-:W-:Y:S01]  /*24e0*/  IMAD R232, R3, 0x2, R224 ;  /* 0x0000000203e87824 */ /* 0x000fe200078e02e0 */
[----:B------:R-:W-:-:S02]  /*24f0*/  ISETP.GE.AND P2, PT, R13, c[0x0][0x1d4], PT ;  /* 0x000075000d007a0c */ /* 0x000fc40003f46270 */
[----:B------:R-:W-:Y:S02]  /*2500*/  SHF.R.S32.HI R13, RZ, 0x1f, R35 ;  /* 0x0000001fff0d7819 */ /* 0x000fe40000011423 */
[C---:B------:R-:W-:Y:S02]  /*2510*/  IADD3 R247, R24.reuse, 0x800, RZ ;  /* 0x0000080018f77810 */ /* 0x040fe40007ffe0ff */
[----:B------:R-:W-:Y:S01]  /*2520*/  IADD3 R246, R24, 0x1000, RZ ;  /* 0x0000100018f67810 */ /* 0x000fe20007ffe0ff */
[----:B------:R4:W-:Y:S01]  /*2530*/  STL [R1+0x30], R13 ;  /* 0x0000300d01007387 */ /* 0x0009e20000100800 */
[----:B--2---:R-:W-:Y:S01]  /*2540*/  IMAD.WIDE R16, R40, 0x2, R18 ;  /* 0x0000000228107825 */ /* 0x004fe200078e0212 */
[----:B-1----:R-:W-:Y:S02]  /*2550*/  SHF.R.S32.HI R11, RZ, 0x1f, R33 ;  /* 0x0000001fff0b7819 */ /* 0x002fe40000011421 */
[----:B------:R4:W1:Y:S04]  /*2560*/  LDSM.16.M88.4 R160, [R220+0x4080] ;  /* 0x00408000dca0783b */ /* 0x0008680000000200 */
[----:B------:R4:W2:Y:S04]  /*2570*/  LDSM.16.M88.4 R188, [R220+0x8080] ;  /* 0x00808000dcbc783b */ /* 0x0008a80000000200 */
[----:B------:R4:W3:Y:S04]  /*2580*/  LDSM.16.M88.4 R204, [R220+0xc080] ;  /* 0x00c08000dccc783b */ /* 0x0008e80000000200 */
        /* <DEDUP_REMOVED lines=18> */
[----:B------:R4:W1:Y:S04]  /*26b0*/  LDSM.16.M88.4 R28, [R25+0x15080] ;  /* 0x01508000191c783b */ /* 0x0008680000000200 */
[----:B------:R4:W1:Y:S04]  /*26c0*/  LDSM.16.M88.4 R56, [R24] ;  /* 0x000000001838783b */ /* 0x0008680000000200 */
[----:B-----5:R4:W1:Y:S04]  /*26d0*/  LDSM.16.M88.4 R20, [R24+0x800] ;  /* 0x000800001814783b */ /* 0x0208680000000200 */
        /* <DEDUP_REMOVED lines=18> */
[----:B------:R-:W-:-:S04]  /*2800*/  LOP3.LUT P0, RZ, R14, 0x4, RZ, 0xc0, !PT ;  /* 0x000000040eff7812 */ /* 0x000fc8000780c0ff */
[----:B------:R-:W-:Y:S02]  /*2810*/  SEL R0, R0, 0xffffffe0, !P0 ;  /* 0xffffffe000007807 */ /* 0x000fe40004000000 */
[----:B------:R-:W-:-:S13]  /*2820*/  ISETP.GT.AND P0, PT, R129, 0x7f, PT ;  /* 0x0000007f8100780c */ /* 0x000fda0003f04270 */
[----:B------:R-:W-:Y:S05]  /*2830*/  @P0 BRA `(.L_x_261) ;  /* 0x000002a000000947 */ /* 0x000fea0003800000 */
[----:B-123--:R-:W-:Y:S05]  /*2840*/  BRA.DIV ~URZ, `(.L_x_262) ;  /* 0x00011e827f007947 */ /* 0x00efea000b800000 */
[----:B----4-:R1:W2:Y:S04]  /*2850*/  SHFL.IDX PT, R11, R15, 0x1, 0x181f ;  /* 0x00381f000f0b7f89 */ /* 0x0102a800000e0000 */
[----:B------:R-:W3:Y:S02]  /*2860*/  SHFL.IDX PT, R10, R10, 0x1, 0x181f ;  /* 0x00381f000a0a7f89 */ /* 0x000ee400000e0000 */
.L_x_332:
[----:B------:R-:W4:Y:S04]  /*2870*/  LDL R16, [R1+0x14] ;  /* 0x0000140001107983 */ /* 0x000f280000100800 */
[----:B------:R-:W5:Y:S04]  /*2880*/  LDL R17, [R1+0x2c] ;  /* 0x00002c0001117983 */ /* 0x000f680000100800 */
[----:B---3--:R-:W3:Y:S04]  /*2890*/  LDL R26, [R1+0x3c] ;  /* 0x00003c00011a7983 */ /* 0x008ee80000100800 */
[----:B--2---:R-:W2:Y:S04]  /*28a0*/  LDL R18, [R1+0x1c] ;  /* 0x00001c0001127983 */ /* 0x004ea80000100800 */
[----:B------:R-:W2:Y:S04]  /*28b0*/  LDL R19, [R1+0x10] ;  /* 0x0000100001137983 */ /* 0x000ea80000100800 */
[----:B------:R-:W2:Y:S04]  /*28c0*/  LDL R24, [R1+0x28] ;  /* 0x0000280001187983 */ /* 0x000ea80000100800 */
[----:B------:R-:W1:Y:S01]  /*28d0*/  S2R R27, SR_TID.X ;  /* 0x00000000001b7919 */ /* 0x000e620000002100 */
[----:B------:R-:W-:-:S02]  /*28e0*/  SHF.R.S32.HI R12, RZ, 0x1f, R8 ;  /* 0x0000001fff0c7819 */ /* 0x000fc40000011408 */
[----:B------:R-:W-:Y:S02]  /*28f0*/  SHF.R.S32.HI R13, RZ, 0x1f, R8 ;  /* 0x0000001fff0d7819 */ /* 0x000fe40000011408 */
[-C--:B------:R-:W-:Y:S02]  /*2900*/  LEA.HI R12, R12, R8.reuse, RZ, 0x3 ;  /* 0x000000080c0c7211 */ /* 0x080fe400078f18ff */
[----:B------:R-:W-:Y:S02]  /*2910*/  LEA.HI R13, R13, R8, RZ, 0x3 ;  /* 0x000000080d0d7211 */ /* 0x000fe400078f18ff */
[----:B------:R-:W-:Y:S02]  /*2920*/  LOP3.LUT R12, R12, 0xfffffff8, RZ, 0xc0, !PT ;  /* 0xfffffff80c0c7812 */ /* 0x000fe400078ec0ff */
[----:B------:R-:W-:Y:S02]  /*2930*/  LOP3.LUT R13, R13, 0xfffffff8, RZ, 0xc0, !PT ;  /* 0xfffffff80d0d7812 */ /* 0x000fe400078ec0ff */
[----:B------:R-:W-:-:S02]  /*2940*/  LEA R14, P0, R12, R10, 0x1 ;  /* 0x0000000a0c0e7211 */ /* 0x000fc400078008ff */
[----:B------:R-:W-:Y:S02]  /*2950*/  SHF.R.S32.HI R13, RZ, 0x1f, R13 ;  /* 0x0000001fff0d7819 */ /* 0x000fe4000001140d */
[----:B-1----:R-:W-:-:S04]  /*2960*/  LEA.HI R25, R2, R27, RZ, 0x3 ;  /* 0x0000001b02197211 */ /* 0x002fc800078f18ff */
[----:B------:R-:W-:Y:S02]  /*2970*/  LOP3.LUT R25, R25, 0xfffffff8, RZ, 0xc0, !PT ;  /* 0xfffffff819197812 */ /* 0x000fe400078ec0ff */
[----:B------:R-:W-:-:S03]  /*2980*/  LEA.HI.X R15, R12, R11, R13, 0x1, P0 ;  /* 0x0000000b0c0f7211 */ /* 0x000fc600000f0c0d */
[----:B------:R-:W-:-:S04]  /*2990*/  IMAD.IADD R25, R27, 0x1, -R25 ;  /* 0x000000011b197824 */ /* 0x000fc800078e0a19 */
[----:B------:R-:W-:Y:S01]  /*29a0*/  IMAD.SHL.U32 R25, R25, 0x8, RZ ;  /* 0x0000000819197824 */ /* 0x000fe200078e00ff */
[----:B----4-:R-:W-:-:S04]  /*29b0*/  LEA R12, P0, R16, R10, 0x1 ;  /* 0x0000000a100c7211 */ /* 0x010fc800078008ff */
[----:B-----5:R-:W-:Y:S02]  /*29c0*/  LEA.HI.X R13, R16, R11, R17, 0x1, P0 ;  /* 0x0000000b100d7211 */ /* 0x020fe400000f0c11 */
[----:B------:R-:W-:-:S04]  /*29d0*/  LEA R16, P0, R25, R10, 0x1 ;  /* 0x0000000a19107211 */ /* 0x000fc800078008ff */
[C---:B---3--:R-:W-:Y:S02]  /*29e0*/  LEA.HI.X R17, R25.reuse, R11, R26, 0x1, P0 ;  /* 0x0000000b19117211 */ /* 0x048fe400000f0c1a */
[----:B------:R-:W-:-:S04]  /*29f0*/  ISETP.GE.AND P0, PT, R25, c[0x0][0x1d4], PT ;  /* 0x0000750019007a0c */ /* 0x000fc80003f06270 */
[----:B------:R-:W-:-:S13]  /*2a00*/  ISETP.LT.OR P0, PT, R9, 0x21, P0 ;  /* 0x000000210900780c */ /* 0x000fda0000701670 */
[----:B------:R-:W-:Y:S01]  /*2a10*/  @!PT LDS RZ, [RZ] ;  /* 0x00000000fffff984 */ /* 0x000fe20000000800 */
[----:B------:R-:W-:Y:S01]  /*2a20*/  @!PT LDS RZ, [RZ] ;  /* 0x00000000fffff984 */ /* 0x000fe20000000800 */
[----:B------:R-:W-:Y:S01]  /*2a30*/  @!PT LDS RZ, [RZ] ;  /* 0x00000000fffff984 */ /* 0x000fe20000000800 */
[----:B--2---:R1:W-:Y:S01]  /*2a40*/  LDGSTS.E.BYPASS.LTC128B.128 [R18+0x5080], [R16.64], !P0 ;  /* 0x0508000010127fae */ /* 0x0043e2000c101d52 */
[----:B------:R-:W-:-:S04]  /*2a50*/  LEA R10, P0, R19, R10, 0x1 ;  /* 0x0000000a130a7211 */ /* 0x000fc800078008ff */
        /* <DEDUP_REMOVED lines=8> */
.L_x_261:
[----:B-123--:R-:W-:Y:S05]  /*2ae0*/  BSYNC B0 ;  /* 0x0000000000007941 */ /* 0x00efea0003800000 */
.L_x_260:
[----:B------:R-:W2:Y:S04]  /*2af0*/  LDL R61, [R1+0x4] ;  /* 0x00000400013d7983 */ /* 0x000ea80000100800 */
[----:B------:R-:W3:Y:S04]  /*2b00*/  LDL R60, [R1] ;  /* 0x00000000013c7983 */ /* 0x000ee80000100800 */
[----:B------:R-:W0:Y:S01]  /*2b10*/  LDGDEPBAR ;  /* 0x00000000000079af */ /* 0x000e220000000000 */
[----:B------:R-:W-:Y:S01]  /*2b20*/  WARPSYNC 0xffffffff ;  /* 0xffffffff00007948 */ /* 0x000fe20003800000 */
[----:B----4-:R-:W-:Y:S01]  /*2b30*/  HMMA.16816.F32.BF16 R12, R160, R44, RZ ;  /* 0x0000002ca00c723c */ /* 0x010fe200000418ff */
        /* <DEDUP_REMOVED lines=13> */
[C---:B--2---:R-:W-:Y:S01]  /*2c10*/  IMAD R251, R0.reuse, 0x2, R61 ;  /* 0x0000000200fb7824 */ /* 0x044fe200078e023d */
[----:B------:R-:W-:Y:S01]  /*2c20*/  LDSM.16.M88.4 R56, [R61+0x15880] ;  /* 0x015880003d38783b */ /* 0x000fe20000000200 */
[----:B---3--:R-:W-:-:S03]  /*2c30*/  IMAD R245, R0, 0x2, R60 ;  /* 0x0000000200f57824 */ /* 0x008fc600078e023c */
        /* <DEDUP_REMOVED lines=138> */
[----:B------:R-:W2:Y:S06]  /*34e0*/  MUFU.TANH R0, R0 ;  /* 0x0000000000007308 */ /* 0x000eac0000002400 */
[C---:B---3--:R-:W-:Y:S02]  /*34f0*/  HMMA.16816.F32.BF16 R40, R232.reuse, R32, R40 ;  /* 0x00000020e828723c */ /* 0x048fe40000041828 */
[----:B------:R3:W1:Y:S06]  /*3500*/  MUFU.TANH R16, R13 ;  /* 0x0000000d00107308 */ /* 0x00066c0000002400 */
        /* <DEDUP_REMOVED lines=13> */
[----:B------:R4:W5:Y:S04]  /*35e0*/  LDL R64, [R1+0x2c] ;  /* 0x00002c0001407983 */ /* 0x0009680000100800 */
[----:B------:R4:W5:Y:S04]  /*35f0*/  LDL R65, [R1+0x18] ;  /* 0x0000180001417983 */ /* 0x0009680000100800 */
[----:B------:R4:W5:Y:S04]  /*3600*/  LDL R66, [R1+0x30] ;  /* 0x0000300001427983 */ /* 0x0009680000100800 */
[----:B------:R4:W5:Y:S01]  /*3610*/  LDL R60, [R1+0x1c] ;  /* 0x00001c00013c7983 */ /* 0x0009620000100800 */
[----:B--2---:R-:W-:-:S03]  /*3620*/  LEA.HI R68, R2, R71, RZ, 0x3 ;  /* 0x0000004702447211 */ /* 0x004fc600078f18ff */
[----:B------:R4:W5:Y:S01]  /*3630*/  LDL R61, [R1+0x10] ;  /* 0x00001000013d7983 */ /* 0x0009620000100800 */
[----:B------:R-:W-:Y:S02]  /*3640*/  LEA.HI R69, R2, R71, RZ, 0x3 ;  /* 0x0000004702457211 */ /* 0x000fe400078f18ff */
[----:B------:R-:W-:Y:S01]  /*3650*/  LOP3.LUT R68, R68, 0xfffffff8, RZ, 0xc0, !PT ;  /* 0xfffffff844447812 */ /* 0x000fe200078ec0ff */
[----:B------:R4:W5:Y:S01]  /*3660*/  LDL R62, [R1+0x28] ;  /* 0x00002800013e7983 */ /* 0x0009620000100800 */
[----:B------:R-:W-:-:S03]  /*3670*/  SHF.R.S32.HI R69, RZ, 0x3, R69 ;  /* 0x00000003ff457819 */ /* 0x000fc60000011445 */
[----:B------:R-:W-:Y:S01]  /*3680*/  IMAD.IADD R68, R71, 0x1, -R68 ;  /* 0x0000000147447824 */ /* 0x000fe200078e0a44 */
[----:B------:R4:W5:Y:S03]  /*3690*/  LDL R63, [R1+0x14] ;  /* 0x00001400013f7983 */ /* 0x0009660000100800 */
        /* <DEDUP_REMOVED lines=11> */
[----:B------:R2:W4:Y:S01]  /*3750*/  @!P3 LDG.E R18, [R12.64] ;  /* 0x000000120c12b981 */ /* 0x000522000c1e1900 */
[----:B------:R-:W-:-:S03]  /*3760*/  IMAD.MOV R11, RZ, RZ, -R11 ;  /* 0x000000ffff0b7224 */ /* 0x000fc600078e0a0b */
[----:B------:R-:W1:Y:S01]  /*3770*/  S2R R69, SR_TID.X ;  /* 0x0000000000457919 */ /* 0x000e620000002100 */
[----:B------:R-:W-:-:S05]  /*3780*/  IMAD R19, R11, c[0x0][0x2b8], R8 ;  /* 0x0000ae000b137a24 */ /* 0x000fca00078e0208 */
[----:B------:R-:W-:-:S05]  /*3790*/  SHF.R.S32.HI R8, RZ, 0x1f, R19 ;  /* 0x0000001fff087819 */ /* 0x000fca0000011413 */
[----:B------:R-:W-:-:S04]  /*37a0*/  IMAD R8, R8, c[0x0][0x1e0], RZ ;  /* 0x0000780008087a24 */ /* 0x000fc800078e02ff */
[C---:B------:R-:W-:Y:S02]  /*37b0*/  IMAD R8, R19.reuse, c[0x0][0x1e4], R8 ;  /* 0x0000790013087a24 */ /* 0x040fe400078e0208 */
[----:B--2---:R-:W-:-:S04]  /*37c0*/  IMAD.WIDE.U32 R12, R19, c[0x0][0x1e0], RZ ;  /* 0x00007800130c7a25 */ /* 0x004fc800078e00ff */
[----:B------:R-:W-:Y:S01]  /*37d0*/  IMAD.IADD R13, R13, 0x1, R8 ;  /* 0x000000010d0d7824 */ /* 0x000fe200078e0208 */
[----:B------:R-:W-:Y:S01]  /*37e0*/  STL [R1+0xc], R19 ;  /* 0x00000c1301007387 */ /* 0x000fe20000100800 */
[----:B------:R-:W-:Y:S01]  /*37f0*/  BSSY B0, `(.L_x_264) ;  /* 0x0000024000007945 */ /* 0x000fe20003800000 */
[----:B---3--:R-:W-:Y:S01]  /*3800*/  IMAD.MOV.U32 R68, RZ, RZ, R67 ;  /* 0x000000ffff447224 */ /* 0x008fe200078e0043 */
[----:B-1----:R-:W-:-:S04]  /*3810*/  LEA.HI R67, R2, R69, RZ, 0x3 ;  /* 0x0000004502437211 */ /* 0x002fc800078f18ff */
[----:B------:R-:W-:-:S05]  /*3820*/  LOP3.LUT R67, R67, 0xfffffff8, RZ, 0xc0, !PT ;  /* 0xfffffff843437812 */ /* 0x000fca00078ec0ff */
[----:B------:R-:W-:-:S04]  /*3830*/  IMAD.IADD R67, R69, 0x1, -R67 ;  /* 0x0000000145437824 */ /* 0x000fc800078e0a43 */
[----:B------:R-:W-:-:S05]  /*3840*/  IMAD.SHL.U32 R67, R67, 0x8, RZ ;  /* 0x0000000843437824 */ /* 0x000fca00078e00ff */
[----:B------:R-:W-:Y:S02]  /*3850*/  ISETP.GE.AND P1, PT, R67, c[0x0][0x1d4], PT ;  /* 0x0000750043007a0c */ /* 0x000fe40003f26270 */
[----:B----4-:R-:W-:Y:S01]  /*3860*/  SHF.R.S32.HI R11, RZ, 0x1f, R18 ;  /* 0x0000001fff0b7819 */ /* 0x010fe20000011412 */
[----:B------:R-:W-:-:S04]  /*3870*/  IMAD.WIDE.U32 R12, R18, c[0x0][0x1f0], R12 ;  /* 0x00007c00120c7a25 */ /* 0x000fc800078e000c */
[----:B------:R-:W-:Y:S01]  /*3880*/  IMAD R11, R11, c[0x0][0x1f0], RZ ;  /* 0x00007c000b0b7a24 */ /* 0x000fe200078e02ff */
[----:B------:R1:W-:Y:S03]  /*3890*/  STL [R1+0x8], R18 ;  /* 0x0000081201007387 */ /* 0x0003e60000100800 */
[----:B------:R-:W-:Y:S01]  /*38a0*/  IMAD R11, R18, c[0x0][0x1f4], R11 ;  /* 0x00007d00120b7a24 */ /* 0x000fe200078e020b */
[----:B------:R-:W-:-:S04]  /*38b0*/  IADD3 R8, P0, R12, UR26, RZ ;  /* 0x0000001a0c087c10 */ /* 0x000fc8000ff1e0ff */
[----:B------:R-:W-:Y:S02]  /*38c0*/  IADD3.X R12, R13, UR22, R11, P0, !PT ;  /* 0x000000160d0c7c10 */ /* 0x000fe400087fe40b */
[----:B------:R-:W-:-:S04]  /*38d0*/  LEA R11, P0, R8, c[0x0][0x1c8], 0x1 ;  /* 0x00007200080b7a11 */ /* 0x000fc800078008ff */
[----:B------:R-:W-:Y:S02]  /*38e0*/  LEA.HI.X R8, R8, c[0x0][0x1cc], R12, 0x1, P0 ;  /* 0x0000730008087a11 */ /* 0x000fe400000f0c0c */
[----:B-1----:R-:W-:-:S04]  /*38f0*/  LEA.HI R18, R2, R69, RZ, 0x3 ;  /* 0x0000004502127211 */ /* 0x002fc800078f18ff */
[----:B------:R-:W-:-:S04]  /*3900*/  SHF.R.S32.HI R18, RZ, 0x3, R18 ;  /* 0x00000003ff127819 */ /* 0x000fc80000011412 */
[----:B------:R-:W-:-:S04]  /*3910*/  IADD3 R17, -R18, 0x30, RZ ;  /* 0x0000003012117810 */ /* 0x000fc80007ffe1ff */
[----:B------:R-:W-:Y:S01]  /*3920*/  ISETP.GE.AND P0, PT, R17, 0x1, PT ;  /* 0x000000011100780c */ /* 0x000fe20003f06270 */
[----:B------:R1:W2:Y:S04]  /*3930*/  SHFL.IDX PT, R12, R11, RZ, 0x181f ;  /* 0x00181fff0b0c7589 */ /* 0x0002a800000e0000 */
[----:B------:R1:W3:Y:S08]  /*3940*/  SHFL.IDX PT, R13, R8, RZ, 0x181f ;  /* 0x00181fff080d7589 */ /* 0x0002f000000e0000 */
[----:B------:R-:W-:Y:S05]  /*3950*/  @!P0 BRA `(.L_x_265) ;  /* 0x000000d000008947 */ /* 0x000fea0003800000 */
[----:B--2---:R-:W-:-:S04]  /*3960*/  LEA R22, P0, R67, R12, 0x1 ;  /* 0x0000000c43167211 */ /* 0x004fc800078008ff */
[----:B---3--:R-:W-:Y:S02]  /*3970*/  LEA.HI.X R23, R67, R13, R68, 0x1, P0 ;  /* 0x0000000d43177211 */ /* 0x008fe400000f0c44 */
[----:B-----5:R-:W-:-:S03]  /*3980*/  LEA R20, P0, R65, R12, 0x1 ;  /* 0x0000000c41147211 */ /* 0x020fc600078008ff */
        /* <DEDUP_REMOVED lines=10> */
.L_x_265:
[----:B------:R-:W-:Y:S05]  /*3a30*/  BSYNC B0 ;  /* 0x0000000000007941 */ /* 0x000fea0003800000 */
.L_x_264:
[----:B------:R-:W-:Y:S01]  /*3a40*/  ISETP.GE.AND P0, PT, R17, 0x21, PT ;  /* 0x000000211100780c */ /* 0x000fe20003f06270 */
[----:B-1----:R-:W1:Y:S01]  /*3a50*/  SHFL.IDX PT, R8, R8, 0x1, 0x181f ;  /* 0x00381f0008087f89 */ /* 0x002e6200000e0000 */
[----:B------:R-:W-:Y:S03]  /*3a60*/  BSSY B0, `(.L_x_263) ;  /* 0x0000010000007945 */ /* 0x000fe60003800000 */
[----:B------:R-:W4:Y:S08]  /*3a70*/  SHFL.IDX PT, R11, R11, 0x1, 0x181f ;  /* 0x00381f000b0b7f89 */ /* 0x000f3000000e0000 */
[----:B------:R-:W-:Y:S05]  /*3a80*/  @!P0 BRA `(.L_x_266) ;  /* 0x000000d000008947 */ /* 0x000fea0003800000 */
[----:B--2-4-:R-:W-:-:S04]  /*3a90*/  LEA R20, P0, R67, R11, 0x1 ;  /* 0x0000000b43147211 */ /* 0x014fc800078008ff */
[----:B-1----:R-:W-:Y:S02]  /*3aa0*/  LEA.HI.X R21, R67, R8, R68, 0x1, P0 ;  /* 0x0000000843157211 */ /* 0x002fe400000f0c44 */
[----:B-----5:R-:W-:-:S03]  /*3ab0*/  LEA R18, P0, R65, R11, 0x1 ;  /* 0x0000000b41127211 */ /* 0x020fc600078008ff */
[----:B------:R-:W-:Y:S01]  /*3ac0*/  @!PT LDS RZ, [RZ] ;  /* 0x00000000fffff984 */ /* 0x000fe20000000800 */
[----:B------:R1:W-:Y:S01]  /*3ad0*/  LDGSTS.E.BYPASS.LTC128B.128 [R60+0x15080], [R20.64], !P1 ;  /* 0x15080000143c7fae */ /* 0x0003e2000c901d52 */
[----:B------:R-:W-:Y:S02]  /*3ae0*/  LEA.HI.X R19, R65, R8, R66, 0x1, P0 ;  /* 0x0000000841137211 */ /* 0x000fe400000f0c42 */
[----:B------:R-:W-:-:S03]  /*3af0*/  LEA R12, P0, R63, R11, 0x1 ;  /* 0x0000000b3f0c7211 */ /* 0x000fc600078008ff */
[----:B------:R1:W-:Y:S01]  /*3b00*/  LDGSTS.E.BYPASS.LTC128B.128 [R60+0x16880], [R18.64], !P6 ;  /* 0x16880000123c7fae */ /* 0x0003e2000f101d52 */
[----:B---3--:R-:W-:Y:S02]  /*3b10*/  LEA.HI.X R13, R63, R8, R64, 0x1, P0 ;  /* 0x000000083f0d7211 */ /* 0x008fe400000f0c40 */
[----:B------:R-:W-:-:S03]  /*3b20*/  LEA R22, P0, R61, R11, 0x1 ;  /* 0x0000000b3d167211 */ /* 0x000fc600078008ff */
[----:B------:R1:W-:Y:S01]  /*3b30*/  LDGSTS.E.BYPASS.LTC128B.128 [R60+0x18080], [R12.64], !P5 ;  /* 0x180800000c3c7fae */ /* 0x0003e2000e901d52 */
[----:B------:R-:W-:-:S05]  /*3b40*/  LEA.HI.X R23, R61, R8, R62, 0x1, P0 ;  /* 0x000000083d177211 */ /* 0x000fca00000f0c3e */
[----:B------:R1:W-:Y:S04]  /*3b50*/  LDGSTS.E.BYPASS.LTC128B.128 [R60+0x19880], [R22.64], !P4 ;  /* 0x19880000163c7fae */ /* 0x0003e8000e101d52 */
.L_x_266:
[----:B------:R-:W-:Y:S05]  /*3b60*/  BSYNC B0 ;  /* 0x0000000000007941 */ /* 0x000fea0003800000 */
.L_x_263:
[----:B-123--:R-:W1:Y:S01]  /*3b70*/  S2R R13, SR_TID.X ;  /* 0x00000000000d7919 */ /* 0x00ee620000002100 */
[----:B------:R-:W-:Y:S01]  /*3b80*/  LOP3.LUT R7, R7, 0xffffffe0, RZ, 0xc0, !PT ;  /* 0xffffffe007077812 */ /* 0x000fe200078ec0ff */
[----:B------:R-:W-:Y:S01]  /*3b90*/  UISETP.NE.AND UP0, UPT, UR15, URZ, UPT ;  /* 0x0000003f0f00728c */ /* 0x000fe2000bf05270 */
[----:B------:R-:W-:Y:S01]  /*3ba0*/  SHF.R.S32.HI R12, RZ, 0x1f, R6 ;  /* 0x0000001fff0c7819 */ /* 0x000fe20000011406 */
[----:B------:R-:W-:Y:S01]  /*3bb0*/  FMUL.FTZ R53, R53, c[0x0][0x320] ;  /* 0x0000c80035357a20 */ /* 0x000fe20000410000 */
        /* <DEDUP_REMOVED lines=9> */
[----:B------:R-:W-:Y:S01]  /*3c50*/  ULOP3.LUT UR24, URZ, UR24, URZ, 0x33, !UPT ;  /* 0x000000183f187292 */ /* 0x000fe2000f8e333f */
[----:B------:R-:W-:Y:S01]  /*3c60*/  IMAD.U32 R18, RZ, RZ, UR29 ;  /* 0x0000001dff127e24 */ /* 0x000fe2000f8e00ff */
[----:B------:R-:W0:Y:S01]  /*3c70*/  LDGDEPBAR ;  /* 0x00000000000079af */ /* 0x000e220000000000 */
[----:B------:R-:W-:-:S04]  /*3c80*/  IMAD.IADD R12, R6, 0x1, -R12 ;  /* 0x00000001060c7824 */ /* 0x000fc800078e0a0c */
[----:B------:R2:W4:Y:S02]  /*3c90*/  MUFU.TANH R127, R52 ;  /* 0x00000034007f7308 */ /* 0x0005240000002400 */
[----:B-1--4-:R-:W-:Y:S01]  /*3ca0*/  LEA.HI R11, R2, R13, RZ, 0x2 ;  /* 0x0000000d020b7211 */ /* 0x012fe200078f10ff */
[----:B------:R-:W-:-:S03]  /*3cb0*/  IMAD.IADD R7, R13, 0x1, -R7 ;  /* 0x000000010d077824 */ /* 0x000fc600078e0a07 */
[----:B------:R-:W-:Y:S02]  /*3cc0*/  LOP3.LUT R11, R11, 0xfffffffc, RZ, 0xc0, !PT ;  /* 0xfffffffc0b0b7812 */ /* 0x000fe400078ec0ff */
[----:B------:R2:W1:Y:S01]  /*3cd0*/  MUFU.TANH R125, R48 ;  /* 0x00000030007d7308 */ /* 0x0004620000002400 */
[----:B------:R-:W-:Y:S02]  /*3ce0*/  SHF.R.S32.HI R8, RZ, 0x1f, R7 ;  /* 0x0000001fff087819 */ /* 0x000fe40000011407 */
[----:B------:R-:W-:Y:S02]  /*3cf0*/  IMAD.IADD R11, R13, 0x1, -R11 ;  /* 0x000000010d0b7824 */ /* 0x000fe400078e0a0b */
[----:B------:R-:W-:-:S03]  /*3d00*/  LEA.HI R8, R8, R7, RZ, 0x2 ;  /* 0x0000000708087211 */ /* 0x000fc600078f10ff */
[----:B------:R2:W4:Y:S01]  /*3d10*/  MUFU.TANH R124, R49 ;  /* 0x00000031007c7308 */ /* 0x0005220000002400 */
[----:B------:R-:W-:Y:S02]  /*3d20*/  LEA.HI R2, R11, R11, RZ, 0x1 ;  /* 0x0000000b0b027211 */ /* 0x000fe400078f08ff */
[----:B------:R-:W-:Y:S02]  /*3d30*/  LEA.HI.SX32 R6, R8, UR23, 0x1e ;  /* 0x0000001708067c11 */ /* 0x000fe4000f8ff2ff */
[----:B------:R-:W-:-:S03]  /*3d40*/  LOP3.LUT R2, R2, 0x1ffffffe, RZ, 0xc0, !PT ;  /* 0x1ffffffe02027812 */ /* 0x000fc600078ec0ff */
[----:B------:R-:W-:Y:S02]  /*3d50*/  IMAD R6, R12, 0x10, R6 ;  /* 0x000000100c067824 */ /* 0x000fe400078e0206 */
[----:B------:R-:W-:Y:S02]  /*3d60*/  IMAD.IADD R2, R11, 0x1, -R2 ;  /* 0x000000010b027824 */ /* 0x000fe400078e0a02 */
[----:B------:R-:W-:Y:S02]  /*3d70*/  FMUL.FTZ R12, R41, c[0x0][0x320] ;  /* 0x0000c800290c7a20 */ /* 0x000fe40000410000 */
[----:B------:R-:W-:Y:S02]  /*3d80*/  IMAD R13, R2, 0x8, R6 ;  /* 0x00000008020d7824 */ /* 0x000fe400078e0206 */
[----:B------:R-:W-:Y:S02]  /*3d90*/  FMUL.FTZ R11, R36, c[0x0][0x320] ;  /* 0x0000c800240b7a20 */ /* 0x000fe40000410000 */
[----:B------:R-:W-:Y:S01]  /*3da0*/  @P0 IMAD.HI.U32 R6, R13, c[0x0][0x2c8], RZ ;  /* 0x0000b2000d060a27 */ /* 0x000fe200078e00ff */
[----:B------:R-:W-:Y:S01]  /*3db0*/  PLOP3.LUT P0, PT, PT, PT, UP0, 0x80, 0x0 ;  /* 0x000000000000781c */ /* 0x000fe20003f0f008 */
[----:B------:R-:W-:Y:S01]  /*3dc0*/  UISETP.NE.AND UP0, UPT, UR14, URZ, UPT ;  /* 0x0000003f0e00728c */ /* 0x000fe2000bf05270 */
[----:B------:R1:W-:Y:S01]  /*3dd0*/  STL [R1+0x34], R13 ;  /* 0x0000340d01007387 */ /* 0x0003e20000100800 */
[----:B------:R-:W-:Y:S01]  /*3de0*/  IMAD.MOV.U32 R2, RZ, RZ, R13 ;  /* 0x000000ffff027224 */ /* 0x000fe200078e000d */
[----:B------:R-:W1:Y:S08]  /*3df0*/  MUFU.TANH R12, R12 ;  /* 0x0000000c000c7308 */ /* 0x000e700000002400 */
[----:B------:R-:W2:Y:S01]  /*3e00*/  MUFU.TANH R11, R11 ;  /* 0x0000000b000b7308 */ /* 0x000ea20000002400 */
[----:B------:R-:W-:-:S02]  /*3e10*/  @P0 SHF.R.U32.HI R2, RZ, c[0x0][0x2cc], R6 ;  /* 0x0000b300ff020a19 */ /* 0x000fc40000011606 */
[----:B------:R-:W-:Y:S02]  /*3e20*/  LOP3.LUT R6, R8, 0x7ffffffc, RZ, 0xc0, !PT ;  /* 0x7ffffffc08067812 */ /* 0x000fe400078ec0ff */
[----:B------:R-:W-:Y:S01]  /*3e30*/  PLOP3.LUT P0, PT, PT, PT, UP0, 0x40, 0x0 ;  /* 0x000000000000781c */ /* 0x000fe20003f0e808 */
[----:B------:R-:W2:Y:S02]  /*3e40*/  SHFL.IDX PT, R17, R2, RZ, 0x1c1f ;  /* 0x001c1fff02117589 */ /* 0x000ea400000e0000 */
[----:B------:R-:W-:Y:S01]  /*3e50*/  IMAD.IADD R7, R7, 0x1, -R6 ;  /* 0x0000000107077824 */ /* 0x000fe200078e0a06 */
[----:B------:R2:W2:Y:S01]  /*3e60*/  MUFU.TANH R8, R37 ;  /* 0x0000002500087308 */ /* 0x0004a20000002400 */
[----:B------:R-:W-:Y:S02]  /*3e70*/  IMAD.U32 R6, RZ, RZ, UR32 ;  /* 0x00000020ff067e24 */ /* 0x000fe4000f8e00ff */
[----:B------:R-:W-:Y:S02]  /*3e80*/  IMAD.SHL.U32 R20, R7, 0x2, RZ ;  /* 0x0000000207147824 */ /* 0x000fe400078e00ff */
[----:B-1----:R-:W-:-:S03]  /*3e90*/  FMUL.FTZ R13, R40, c[0x0][0x320] ;  /* 0x0000c800280d7a20 */ /* 0x002fc60000410000 */
[C---:B------:R-:W-:Y:S01]  /*3ea0*/  IADD3 R6, -R20.reuse, 0x1, R6 ;  /* 0x0000000114067810 */ /* 0x040fe20007ffe106 */
[----:B------:R1:W-:Y:S01]  /*3eb0*/  STL [R1+0x38], R20 ;  /* 0x0000381401007387 */ /* 0x0003e20000100800 */
[----:B------:R-:W-:Y:S02]  /*3ec0*/  IADD3 R18, -R20, UR8, R18 ;  /* 0x0000000814127c10 */ /* 0x000fe4000fffe112 */
[----:B------:R-:W-:Y:S01]  /*3ed0*/  IADD3 R19, R6, -UR12, RZ ;  /* 0x8000000c06137c10 */ /* 0x000fe2000fffe0ff */
[----:B------:R-:W1:Y:S01]  /*3ee0*/  MUFU.TANH R13, R13 ;  /* 0x0000000d000d7308 */ /* 0x000e620000002400 */
[----:B------:R-:W-:Y:S02]  /*3ef0*/  IADD3 R7, -R20, UR29, RZ ;  /* 0x0000001d14077c10 */ /* 0x000fe4000fffe1ff */
[C---:B------:R-:W-:Y:S02]  /*3f00*/  IADD3 R6, R19.reuse, c[0x0][0x328], RZ ;  /* 0x0000ca0013067a10 */ /* 0x040fe40007ffe0ff */
[----:B------:R-:W-:-:S03]  /*3f10*/  IADD3 R19, R19, UR24, RZ ;  /* 0x0000001813137c10 */ /* 0x000fc6000fffe0ff */
[----:B--2---:R-:W-:-:S05]  /*3f20*/  IMAD.IADD R21, R6, 0x1, R17 ;  /* 0x0000000106157824 */ /* 0x004fca00078e0211 */
[----:B------:R-:W-:Y:S01]  /*3f30*/  IMNMX R21, R21, R18, PT ;  /* 0x0000001215157217 */ /* 0x000fe20003800200 */
[----:B-1----:R-:W-:Y:S01]  /*3f40*/  IMAD.IADD R20, R19, 0x1, R17 ;  /* 0x0000000113147824 */ /* 0x002fe200078e0211 */
[----:B------:R-:W-:Y:S05]  /*3f50*/  @P0 BRA `(.L_x_267) ;  /* 0x0000015000000947 */ /* 0x000fea0003800000 */
[----:B---34-:R-:W-:Y:S01]  /*3f60*/  IMAD.U32 R22, RZ, RZ, UR12 ;  /* 0x0000000cff167e24 */ /* 0x018fe2000f8e00ff */
[----:B------:R-:W-:Y:S04]  /*3f70*/  BSSY B0, `(.L_x_268) ;  /* 0x000000f000007945 */ /* 0x000fe80003800000 */
[----:B------:R-:W-:-:S04]  /*3f80*/  IADD3 R22, -R22, UR8, R17 ;  /* 0x0000000816167c10 */ /* 0x000fc8000fffe111 */
[----:B------:R-:W-:-:S13]  /*3f90*/  ISETP.GT.AND P0, PT, R22, -0x1, PT ;  /* 0xffffffff1600780c */ /* 0x000fda0003f04270 */
[----:B------:R-:W-:Y:S05]  /*3fa0*/  @P0 BRA `(.L_x_269) ;  /* 0x0000007000000947 */ /* 0x000fea0003800000 */
[----:B------:R-:W-:Y:S01]  /*3fb0*/  IMAD.MOV.U32 R17, RZ, RZ, 0x1 ;  /* 0x00000001ff117424 */ /* 0x000fe200078e00ff */
[----:B------:R-:W-:-:S04]  /*3fc0*/  LOP3.LUT R22, RZ, R22, RZ, 0x33, !PT ;  /* 0x00000016ff167212 */ /* 0x000fc800078e33ff */
[----:B------:R-:W-:-:S13]  /*3fd0*/  ISETP.NE.AND P0, PT, R17, c[0x0][0x32c], PT ;  /* 0x0000cb0011007a0c */ /* 0x000fda0003f05270 */
[----:B------:R-:W-:-:S05]  /*3fe0*/  @P0 IMAD.HI.U32 R17, R22, c[0x0][0x330], RZ ;  /* 0x0000cc0016110a27 */ /* 0x000fca00078e00ff */
[----:B------:R-:W-:-:S04]  /*3ff0*/  @P0 SHF.R.U32.HI R22, RZ, c[0x0][0x334], R17 ;  /* 0x0000cd00ff160a19 */ /* 0x000fc80000011611 */
[----:B------:R-:W-:Y:S01]  /*4000*/  LOP3.LUT R22, RZ, R22, RZ, 0x33, !PT ;  /* 0x00000016ff167212 */ /* 0x000fe200078e33ff */
[----:B------:R-:W-:Y:S05]  /*4010*/  BRA `(.L_x_270) ;  /* 0x0000004000007947 */ /* 0x000fea0003800000 */
.L_x_269:
[----:B------:R-:W-:-:S04]  /*4020*/  MOV R17, 0x1 ;  /* 0x0000000100117802 */ /* 0x000fc80000000f00 */
[----:B------:R-:W-:-:S13]  /*4030*/  ISETP.NE.AND P0, PT, R17, c[0x0][0x32c], PT ;  /* 0x0000cb0011007a0c */ /* 0x000fda0003f05270 */
[----:B------:R-:W-:-:S05]  /*4040*/  @P0 IMAD.HI.U32 R17, R22, c[0x0][0x330], RZ ;  /* 0x0000cc0016110a27 */ /* 0x000fca00078e00ff */
[----:B------:R-:W-:Y:S02]  /*4050*/  @P0 SHF.R.U32.HI R22, RZ, c[0x0][0x334], R17 ;  /* 0x0000cd00ff160a19 */ /* 0x000fe40000011611 */
.L_x_270:
[----:B------:R-:W-:Y:S05]  /*4060*/  BSYNC B0 ;  /* 0x0000000000007941 */ /* 0x000fea0003800000 */
.L_x_268:
[----:B------:R-:W-:-:S05]  /*4070*/  IMAD R22, R22, c[0x0][0x32c], R7 ;  /* 0x0000cb0016167a24 */ /* 0x000fca00078e0207 */
[----:B------:R-:W-:Y:S02]  /*4080*/  IADD3 R17, R22, c[0x0][0x32c], RZ ;  /* 0x0000cb0016117a10 */ /* 0x000fe40007ffe0ff */
[----:B------:R-:W-:Y:S02]  /*4090*/  IMNMX R20, R20, R22, !PT ;  /* 0x0000001614147217 */ /* 0x000fe40007800200 */
[----:B------:R-:W-:Y:S02]  /*40a0*/  IMNMX R21, R21, R17, PT ;  /* 0x0000001115157217 */ /* 0x000fe40003800200 */
.L_x_267:
[----:B---34-:R-:W-:Y:S01]  /*40b0*/  UISETP.GE.AND UP0, UPT, UR29, 0x1, UPT ;  /* 0x000000011d00788c */ /* 0x018fe2000bf06270 */
[----:B------:R-:W-:Y:S01]  /*40c0*/  FMUL.FTZ R23, R42, c[0x0][0x320] ;  /* 0x0000c8002a177a20 */ /* 0x000fe20000410000 */
        /* <DEDUP_REMOVED lines=25> */
[----:B------:R1:W2:Y:S01]  /*4260*/  MUFU.TANH R168, R54 ;  /* 0x0000003600a87308 */ /* 0x0002a20000002400 */
[----:B------:R-:W-:Y:S01]  /*4270*/  ISETP.LT.OR P0, PT, R21, 0x2, P0 ;  /* 0x000000021500780c */ /* 0x000fe20000701670 */
[----:B------:R-:W-:-:S03]  /*4280*/  FMUL.FTZ R39, R39, c[0x0][0x320] ;  /* 0x0000c80027277a20 */ /* 0x000fc60000410000 */
[----:B------:R-:W-:Y:S02]  /*4290*/  FSEL R16, R16, -INF , !P0 ;  /* 0xff80000010107808 */ /* 0x000fe40004000000 */
[----:B------:R-:W-:Y:S01]  /*42a0*/  PLOP3.LUT P0, PT, PT, PT, UP0, 0x40, 0x0 ;  /* 0x000000000000781c */ /* 0x000fe20003f0e808 */
[----:B------:R-:W-:Y:S01]  /*42b0*/  UISETP.GE.AND UP0, UPT, UR29, 0xa, UPT ;  /* 0x0000000a1d00788c */ /* 0x000fe2000bf06270 */
[----:B------:R-:W3:Y:S02]  /*42c0*/  MUFU.TANH R0, R0 ;  /* 0x0000000000007308 */ /* 0x000ee40000002400 */
[----:B------:R-:W-:Y:S01]  /*42d0*/  ISETP.GT.AND P0, PT, R20, 0x8, P0 ;  /* 0x000000081400780c */ /* 0x000fe20000704270 */
[----:B------:R-:W-:-:S03]  /*42e0*/  UP2UR UR5, UPR, URZ, 0x1 ;  /* 0x000000013f057883 */ /* 0x000fc60008000000 */
[----:B------:R-:W-:Y:S02]  /*42f0*/  ISETP.LT.OR P0, PT, R21, 0x9, P0 ;  /* 0x000000091500780c */ /* 0x000fe40000701670 */
[----:B------:R1:W4:Y:S02]  /*4300*/  MUFU.TANH R159, R55 ;  /* 0x00000037009f7308 */ /* 0x0003240000002400 */
        /* <DEDUP_REMOVED lines=14> */
[----:B------:R-:W-:Y:S02]  /*43f0*/  FSEL R13, R13, -INF , !P0 ;  /* 0xff8000000d0d7808 */ /* 0x000fe40004000000 */
[----:B------:R-:W-:Y:S01]  /*4400*/  PLOP3.LUT P0, PT, PT, PT, UP6, 0x40, 0x0 ;  /* 0x000000000000781c */ /* 0x000fe20003f0e868 */
[----:B------:R-:W-:-:S03]  /*4410*/  UISETP.NE.AND UP6, UPT, UR14, URZ, UPT ;  /* 0x0000003f0e00728c */ /* 0x000fc6000bfc5270 */
[----:B------:R-:W-:Y:S01]  /*4420*/  ISETP.GT.AND P0, PT, R20, 0x11, P0 ;  /* 0x000000111400780c */ /* 0x000fe20000704270 */
[----:B------:R-:W1:Y:S03]  /*4430*/  MUFU.TANH R23, R23 ;  /* 0x0000001700177308 */ /* 0x000e660000002400 */
[----:B------:R-:W-:-:S04]  /*4440*/  ISETP.LT.OR P0, PT, R21, 0x12, P0 ;  /* 0x000000121500780c */ /* 0x000fc80000701670 */
[----:B------:R-:W-:Y:S01]  /*4450*/  FSEL R12, R12, -INF , !P0 ;  /* 0xff8000000c0c7808 */ /* 0x000fe20004000000 */
[----:B------:R-:W1:Y:S01]  /*4460*/  MUFU.TANH R24, R24 ;  /* 0x0000001800187308 */ /* 0x000e620000002400 */
        /* <DEDUP_REMOVED lines=21> */
[----:B------:R-:W-:Y:S02]  /*45c0*/  ISETP.GT.AND P0, PT, R20, 0x29, P0 ;  /* 0x000000291400780c */ /* 0x000fe40000704270 */
[----:B------:R-:W1:Y:S02]  /*45d0*/  SHFL.IDX PT, R20, R2, 0x1, 0x1c1f ;  /* 0x003c1f0002147f89 */ /* 0x000e6400000e0000 */
[----:B------:R-:W-:Y:S01]  /*45e0*/  ISETP.LT.OR P0, PT, R21, 0x2a, P0 ;  /* 0x0000002a1500780c */ /* 0x000fe20000701670 */
[----:B------:R-:W-:-:S03]  /*45f0*/  FMUL.FTZ R21, R38, c[0x0][0x320] ;  /* 0x0000c80026157a20 */ /* 0x000fc60000410000 */
[----:B------:R-:W-:Y:S02]  /*4600*/  FSEL R124, R124, -INF , !P0 ;  /* 0xff8000007c7c7808 */ /* 0x000fe40004000000 */
[----:B------:R-:W-:Y:S01]  /*4610*/  PLOP3.LUT P0, PT, PT, PT, UP6, 0x40, 0x0 ;  /* 0x000000000000781c */ /* 0x000fe20003f0e868 */
[----:B------:R-:W2:Y:S01]  /*4620*/  MUFU.TANH R21, R21 ;  /* 0x0000001500157308 */ /* 0x000ea20000002400 */
[----:B------:R-:W-:Y:S01]  /*4630*/  UISETP.NE.AND UP6, UPT, UR35, URZ, UPT ;  /* 0x0000003f2300728c */ /* 0x000fe2000bfc5270 */
[----:B-1----:R-:W-:-:S06]  /*4640*/  IMAD.IADD R2, R6, 0x1, R20 ;  /* 0x0000000106027824 */ /* 0x002fcc00078e0214 */
[----:B------:R1:W1:Y:S01]  /*4650*/  MUFU.TANH R6, R39 ;  /* 0x0000002700067308 */ /* 0x0002620000002400 */
[----:B------:R-:W-:Y:S01]  /*4660*/  IMAD.IADD R22, R19, 0x1, R20 ;  /* 0x0000000113167824 */ /* 0x000fe200078e0214 */
[----:B------:R-:W-:Y:S02]  /*4670*/  IMNMX R2, R2, R18, PT ;  /* 0x0000001202027217 */ /* 0x000fe40003800200 */
[----:B------:R-:W-:Y:S05]  /*4680*/  @P0 BRA `(.L_x_271) ;  /* 0x0000015000000947 */ /* 0x000fea0003800000 */
[----:B--234-:R-:W-:Y:S01]  /*4690*/  IMAD.U32 R18, RZ, RZ, UR12 ;  /* 0x0000000cff127e24 */ /* 0x01cfe2000f8e00ff */
        /* <DEDUP_REMOVED lines=11> */
.L_x_273:
[----:B------:R-:W-:-:S04]  /*4750*/  MOV R18, 0x1 ;  /* 0x0000000100127802 */ /* 0x000fc80000000f00 */
[----:B------:R-:W-:-:S13]  /*4760*/  ISETP.NE.AND P0, PT, R18, c[0x0][0x32c], PT ;  /* 0x0000cb0012007a0c */ /* 0x000fda0003f05270 */
[----:B------:R-:W-:-:S05]  /*4770*/  @P0 IMAD.HI.U32 R18, R20, c[0x0][0x330], RZ ;  /* 0x0000cc0014120a27 */ /* 0x000fca00078e00ff */
[----:B------:R-:W-:Y:S02]  /*4780*/  @P0 SHF.R.U32.HI R20, RZ, c[0x0][0x334], R18 ;  /* 0x0000cd00ff140a19 */ /* 0x000fe40000011612 */
.L_x_274:
[----:B------:R-:W-:Y:S05]  /*4790*/  BSYNC B0 ;  /* 0x0000000000007941 */ /* 0x000fea0003800000 */
.L_x_272:
[----:B------:R-:W-:-:S05]  /*47a0*/  IMAD R20, R20, c[0x0][0x32c], R7 ;  /* 0x0000cb0014147a24 */ /* 0x000fca00078e0207 */
[----:B------:R-:W-:Y:S02]  /*47b0*/  IADD3 R7, R20, c[0x0][0x32c], RZ ;  /* 0x0000cb0014077a10 */ /* 0x000fe40007ffe0ff */
[----:B------:R-:W-:Y:S02]  /*47c0*/  IMNMX R22, R22, R20, !PT ;  /* 0x0000001416167217 */ /* 0x000fe40007800200 */
[----:B------:R-:W-:Y:S02]  /*47d0*/  IMNMX R2, R2, R7, PT ;  /* 0x0000000702027217 */ /* 0x000fe40003800200 */
.L_x_271:
[----:B--234-:R-:W-:Y:S01]  /*47e0*/  UP2UR UR29, UPR, URZ, 0x10 ;  /* 0x000000103f1d7883 */ /* 0x01cfe20008000000 */
[----:B------:R-:W-:Y:S01]  /*47f0*/  IMAD.SHL.U32 R252, R5, 0x2, RZ ;  /* 0x0000000205fc7824 */ /* 0x000fe200078e00ff */
[----:B------:R-:W-:Y:S02]  /*4800*/  UISETP.NE.AND UP4, UPT, UR34, URZ, UPT ;  /* 0x0000003f2200728c */ /* 0x000fe4000bf85270 */
[----:B------:R-:W-:Y:S01]  /*4810*/  UP2UR UR34, UPR, URZ, 0x8 ;  /* 0x000000083f227883 */ /* 0x000fe20008000000 */
[--C-:B------:R-:W-:Y:S01]  /*4820*/  IMAD R250, R4, 0x2, R252.reuse ;  /* 0x0000000204fa7824 */ /* 0x100fe200078e02fc */
[----:B------:R-:W-:Y:S01]  /*4830*/  UISETP.NE.AND UP3, UPT, UR33, URZ, UPT ;  /* 0x0000003f2100728c */ /* 0x000fe2000bf65270 */
[----:B------:R-:W-:Y:S01]  /*4840*/  LDSM.16.MT88.4 R136, [R252+0x4080] ;  /* 0x00408000fc88783b */ /* 0x000fe20000004200 */
[----:B------:R-:W-:Y:S01]  /*4850*/  PLOP3.LUT P0, PT, PT, PT, UP4, 0x40, 0x0 ;  /* 0x000000000000781c */ /* 0x000fe20003f0e848 */
[----:B------:R-:W-:Y:S01]  /*4860*/  UP2UR UR33, UPR, URZ, 0x4 ;  /* 0x000000043f217883 */ /* 0x000fe20008000000 */
[C---:B------:R-:W-:Y:S01]  /*4870*/  IMAD R249, R3.reuse, 0x2, R252 ;  /* 0x0000000203f97824 */ /* 0x040fe200078e02fc */
[----:B------:R-:W-:Y:S01]  /*4880*/  UISETP.NE.AND UP2, UPT, UR32, URZ, UPT ;  /* 0x0000003f2000728c */ /* 0x000fe2000bf45270 */
[----:B------:R-:W-:Y:S01]  /*4890*/  ISETP.GT.AND P0, PT, R22, RZ, P0 ;  /* 0x000000ff1600720c */ /* 0x000fe20000704270 */
[----:B------:R-:W-:Y:S01]  /*48a0*/  UP2UR UR32, UPR, URZ, 0x2 ;  /* 0x000000023f207883 */ /* 0x000fe20008000000 */
[----:B------:R-:W-:Y:S01]  /*48b0*/  IMAD R248, R3, 0x2, R250 ;  /* 0x0000000203f87824 */ /* 0x000fe200078e02fa */
        /* <DEDUP_REMOVED lines=10> */
[----:B------:R-:W-:Y:S01]  /*4960*/  UIADD3 UR21, UR21, -0x2, URZ ;  /* 0xfffffffe15157890 */ /* 0x000fe2000fffe03f */
[----:B------:R-:W-:-:S02]  /*4970*/  ISETP.GT.AND P0, PT, R22, 0x1, P0 ;  /* 0x000000011600780c */ /* 0x000fc40000704270 */
[----:B------:R-:W-:Y:S02]  /*4980*/  LDSM.16.MT88.4 R48, [R250+0x5880] ;  /* 0x00588000fa30783b */ /* 0x000fe40000004200 */
[----:B------:R-:W-:Y:S02]  /*4990*/  ISETP.LT.OR P0, PT, R2, 0x2, P0 ;  /* 0x000000020200780c */ /* 0x000fe40000701670 */
[----:B------:R-:W-:Y:S02]  /*49a0*/  LDSM.16.MT88.4 R88, [R249+0x7080] ;  /* 0x00708000f958783b */ /* 0x000fe40000004200 */
[----:B------:R-:W-:Y:S02]  /*49b0*/  FSEL R19, R10, -INF , !P0 ;  /* 0xff8000000a137808 */ /* 0x000fe40004000000 */
[----:B------:R-:W-:Y:S01]  /*49c0*/  PLOP3.LUT P0, PT, PT, PT, UP2, 0x40, 0x0 ;  /* 0x000000000000781c */ /* 0x000fe20003f0e828 */
[----:B------:R-:W-:Y:S01]  /*49d0*/  UISETP.NE.AND UP2, UPT, UR33, URZ, UPT ;  /* 0x0000003f2100728c */ /* 0x000fe2000bf45270 */
[----:B-----5:R-:W-:Y:S02]  /*49e0*/  LDSM.16.MT88.4 R64, [R248+0x5880] ;  /* 0x00588000f840783b */ /* 0x020fe40000004200 */
[----:B------:R-:W-:-:S02]  /*49f0*/  ISETP.GT.AND P0, PT, R22, 0x8, P0 ;  /* 0x000000081600780c */ /* 0x000fc40000704270 */
[----:B------:R-:W-:Y:S02]  /*4a00*/  LDSM.16.MT88.4 R104, [R252+0x8880] ;  /* 0x00888000fc68783b */ /* 0x000fe40000004200 */
[----:B------:R-:W-:Y:S02]  /*4a10*/  ISETP.LT.OR P0, PT, R2, 0x9, P0 ;  /* 0x000000090200780c */ /* 0x000fe40000701670 */
[----:B------:R-:W-:Y:S02]  /*4a20*/  LDSM.16.MT88.4 R96, [R248+0x7080] ;  /* 0x00708000f860783b */ /* 0x000fe40000004200 */
[----:B------:R-:W-:Y:S02]  /*4a30*/  FSEL R18, R24, -INF , !P0 ;  /* 0xff80000018127808 */ /* 0x000fe40004000000 */
[----:B------:R-:W-:Y:S01]  /*4a40*/  PLOP3.LUT P0, PT, PT, PT, UP1, 0x40, 0x0 ;  /* 0x000000000000781c */ /* 0x000fe20003f0e818 */
[----:B------:R-:W-:Y:S01]  /*4a50*/  UISETP.NE.AND UP1, UPT, UR32, URZ, UPT ;  /* 0x0000003f2000728c */ /* 0x000fe2000bf25270 */
[----:B------:R-:W-:Y:S02]  /*4a60*/  LDSM.16.MT88.4 R112, [R250+0x8880] ;  /* 0x00888000fa70783b */ /* 0x000fe40000004200 */
[----:B------:R-:W-:-:S02]  /*4a70*/  ISETP.GT.AND P0, PT, R22, 0x9, P0 ;  /* 0x000000091600780c */ /* 0x000fc40000704270 */
[----:B------:R-:W-:Y:S02]  /*4a80*/  LDSM.16.MT88.4 R32, [R248+0x4080] ;  /* 0x00408000f820783b */ /* 0x000fe40000004200 */
[----:B------:R-:W-:Y:S02]  /*4a90*/  ISETP.LT.OR P0, PT, R2, 0xa, P0 ;  /* 0x0000000a0200780c */ /* 0x000fe40000701670 */
        /* <DEDUP_REMOVED lines=10> */
[----:B------:R-:W-:-:S02]  /*4b40*/  ISETP.LT.OR P0, PT, R2, 0x11, P0 ;  /* 0x000000110200780c */ /* 0x000fc40000701670 */
[----:B------:R-:W-:Y:S01]  /*4b50*/  FMNMX.FTZ R0, R14, R0, !PT ;  /* 0x000000000e007209 */ /* 0x000fe20007810000 */
[----:B------:R-:W-:Y:S01]  /*4b60*/  LDSM.16.MT88.4 R72, [R252+0x7080] ;  /* 0x00708000fc48783b */ /* 0x000fe20000004200 */
[----:B------:R-:W-:Y:S02]  /*4b70*/  FSEL R9, R23, -INF , !P0 ;  /* 0xff80000017097808 */ /* 0x000fe40004000000 */
[----:B------:R-:W-:Y:S01]  /*4b80*/  PLOP3.LUT P0, PT, PT, PT, UP6, 0x40, 0x0 ;  /* 0x000000000000781c */ /* 0x000fe20003f0e868 */
[----:B------:R-:W-:Y:S01]  /*4b90*/  LDSM.16.MT88.4 R24, [R250+0x4880] ;  /* 0x00488000fa18783b */ /* 0x000fe20000004200 */
[----:B------:R-:W-:Y:S01]  /*4ba0*/  FMNMX.FTZ R0, R13, R0, !PT ;  /* 0x000000000d007209 */ /* 0x000fe20007810000 */
[----:B------:R-:W-:Y:S01]  /*4bb0*/  UISETP.NE.AND UP6, UPT, UR14, URZ, UPT ;  /* 0x0000003f0e00728c */ /* 0x000fe2000bfc5270 */
[----:B------:R-:W-:Y:S02]  /*4bc0*/  ISETP.GT.AND P0, PT, R22, 0x11, P0 ;  /* 0x000000111600780c */ /* 0x000fe40000704270 */
[----:B------:R-:W-:-:S02]  /*4bd0*/  FMNMX.FTZ R0, R12, R0, !PT ;  /* 0x000000000c007209 */ /* 0x000fc40007810000 */
[----:B------:R-:W-:Y:S02]  /*4be0*/  ISETP.LT.OR P0, PT, R2, 0x12, P0 ;  /* 0x000000120200780c */ /* 0x000fe40000701670 */
[----:B------:R-:W-:Y:S02]  /*4bf0*/  FMNMX.FTZ R0, R11, R0, !PT ;  /* 0x000000000b007209 */ /* 0x000fe40007810000 */
[----:B------:R-:W-:Y:S02]  /*4c00*/  FSEL R170, R170, -INF , !P0 ;  /* 0xff800000aaaa7808 */ /* 0x000fe40004000000 */
[----:B------:R-:W-:Y:S01]  /*4c10*/  PLOP3.LUT P0, PT, PT, PT, UP5, 0x40, 0x0 ;  /* 0x000000000000781c */ /* 0x000fe20003f0e858 */
[----:B------:R-:W-:Y:S01]  /*4c20*/  UISETP.NE.AND UP5, UPT, UR15, URZ, UPT ;  /* 0x0000003f0f00728c */ /* 0x000fe2000bfa5270 */
[----:B------:R-:W-:Y:S02]  /*4c30*/  FMNMX.FTZ R0, R8, R0, !PT ;  /* 0x0000000008007209 */ /* 0x000fe40007810000 */
[----:B------:R-:W-:-:S02]  /*4c40*/  ISETP.GT.AND P0, PT, R22, 0x18, P0 ;  /* 0x000000181600780c */ /* 0x000fc40000704270 */
[----:B------:R-:W-:Y:S02]  /*4c50*/  FMNMX.FTZ R0, R127, R0, !PT ;  /* 0x000000007f007209 */ /* 0x000fe40007810000 */
[----:B------:R-:W-:Y:S02]  /*4c60*/  ISETP.LT.OR P0, PT, R2, 0x19, P0 ;  /* 0x000000190200780c */ /* 0x000fe40000701670 */
[----:B------:R-:W-:Y:S02]  /*4c70*/  FMNMX.FTZ R0, R126, R0, !PT ;  /* 0x000000007e007209 */ /* 0x000fe40007810000 */
[----:B------:R-:W-:Y:S01]  /*4c80*/  FSEL R7, R21, -INF , !P0 ;  /* 0xff80000015077808 */ /* 0x000fe20004000000 */
[----:B------:R-:W-:Y:S01]  /*4c90*/  @UP5 USHF.L.U32 UR28, UR28, 0x7, URZ ;  /* 0x000000071c1c5899 */ /* 0x000fe2000800063f */
[----:B------:R-:W-:Y:S02]  /*4ca0*/  PLOP3.LUT P0, PT, PT, PT, UP4, 0x40, 0x0 ;  /* 0x000000000000781c */ /* 0x000fe40003f0e848 */
[----:B------:R-:W-:Y:S01]  /*4cb0*/  FMNMX.FTZ R0, R125, R0, !PT ;  /* 0x000000007d007209 */ /* 0x000fe20007810000 */
[----:B------:R-:W-:Y:S01]  /*4cc0*/  UIMAD.WIDE.U32 UR28, UR28, UR4, URZ ;  /* 0x000000041c1c72a5 */ /* 0x000fe2000f8e003f */
[----:B------:R-:W-:-:S02]  /*4cd0*/  ISETP.GT.AND P0, PT, R22, 0x19, P0 ;  /* 0x000000191600780c */ /* 0x000fc40000704270 */
[----:B------:R-:W-:Y:S01]  /*4ce0*/  FMNMX.FTZ R0, R124, R0, !PT ;  /* 0x000000007c007209 */ /* 0x000fe20007810000 */
[----:B------:R-:W-:Y:S01]  /*4cf0*/  @UP5 USHF.R.U32.HI UR23, URZ, UR5, UR29 ;  /* 0x000000053f175299 */ /* 0x000fe2000801161d */
[----:B------:R-:W-:Y:S02]  /*4d00*/  ISETP.LT.OR P0, PT, R2, 0x1a, P0 ;  /* 0x0000001a0200780c */ /* 0x000fe40000701670 */
[----:B------:R-:W-:Y:S01]  /*4d10*/  FMNMX.FTZ R21, R20, R19, !PT ;  /* 0x0000001314157209 */ /* 0x000fe20007810000 */
[----:B------:R-:W-:Y:S01]  /*4d20*/  UIADD3 UR4, UR20, UR23, URZ ;  /* 0x0000001714047290 */ /* 0x000fe2000fffe03f */
[----:B-1----:R-:W-:Y:S02]  /*4d30*/  FSEL R6, R6, -INF , !P0 ;  /* 0xff80000006067808 */ /* 0x002fe40004000000 */
[----:B------:R-:W-:Y:S01]  /*4d40*/  PLOP3.LUT P0, PT, PT, PT, UP3, 0x40, 0x0 ;  /* 0x000000000000781c */ /* 0x000fe20003f0e838 */
[----:B------:R-:W-:Y:S01]  /*4d50*/  ULDC UR20, c[0x0][0x328] ;  /* 0x0000ca0000147ab9 */ /* 0x000fe20000000800 */
[----:B------:R-:W-:Y:S01]  /*4d60*/  FMNMX.FTZ R21, R18, R21, !PT ;  /* 0x0000001512157209 */ /* 0x000fe20007810000 */
[----:B------:R-:W-:Y:S01]  /*4d70*/  UIADD3 UR20, UR4, UR20, URZ ;  /* 0x0000001404147290 */ /* 0x000fe2000fffe03f */
[----:B------:R-:W-:-:S02]  /*4d80*/  ISETP.GT.AND P0, PT, R22, 0x20, P0 ;  /* 0x000000201600780c */ /* 0x000fc40000704270 */
[----:B------:R-:W-:Y:S02]  /*4d90*/  FMNMX.FTZ R21, R10, R21, !PT ;  /* 0x000000150a157209 */ /* 0x000fe40007810000 */
[----:B------:R-:W-:Y:S02]  /*4da0*/  ISETP.LT.OR P0, PT, R2, 0x21, P0 ;  /* 0x000000210200780c */ /* 0x000fe40000701670 */
[----:B------:R-:W-:Y:S02]  /*4db0*/  FMNMX.FTZ R21, R9, R21, !PT ;  /* 0x0000001509157209 */ /* 0x000fe40007810000 */
[----:B------:R-:W-:Y:S02]  /*4dc0*/  FSEL R168, R168, -INF , !P0 ;  /* 0xff800000a8a87808 */ /* 0x000fe40004000000 */
[----:B------:R-:W-:Y:S02]  /*4dd0*/  PLOP3.LUT P0, PT, PT, PT, UP2, 0x40, 0x0 ;  /* 0x000000000000781c */ /* 0x000fe40003f0e828 */
[----:B------:R-:W-:-:S02]  /*4de0*/  FMNMX.FTZ R21, R170, R21, !PT ;  /* 0x00000015aa157209 */ /* 0x000fc40007810000 */
[----:B------:R-:W-:Y:S02]  /*4df0*/  ISETP.GT.AND P0, PT, R22, 0x21, P0 ;  /* 0x000000211600780c */ /* 0x000fe40000704270 */
[----:B------:R-:W-:Y:S02]  /*4e00*/  FMNMX.FTZ R21, R7, R21, !PT ;  /* 0x0000001507157209 */ /* 0x000fe40007810000 */
[----:B------:R-:W-:Y:S02]  /*4e10*/  ISETP.LT.OR P0, PT, R2, 0x22, P0 ;  /* 0x000000220200780c */ /* 0x000fe40000701670 */
[----:B------:R-:W-:Y:S02]  /*4e20*/  FMNMX.FTZ R21, R6, R21, !PT ;  /* 0x0000001506157209 */ /* 0x000fe40007810000 */
[----:B------:R-:W-:Y:S02]  /*4e30*/  FSEL R159, R159, -INF , !P0 ;  /* 0xff8000009f9f7808 */ /* 0x000fe40004000000 */
[----:B------:R-:W-:-:S02]  /*4e40*/  PLOP3.LUT P0, PT, PT, PT, UP1, 0x40, 0x0 ;  /* 0x000000000000781c */ /* 0x000fc40003f0e818 */
[----:B------:R-:W-:Y:S02]  /*4e50*/  FMNMX.FTZ R21, R168, R21, !PT ;  /* 0x00000015a8157209 */ /* 0x000fe40007810000 */
[----:B------:R-:W-:Y:S02]  /*4e60*/  ISETP.GT.AND P0, PT, R22, 0x28, P0 ;  /* 0x000000281600780c */ /* 0x000fe40000704270 */
[----:B------:R-:W-:Y:S02]  /*4e70*/  FMNMX.FTZ R21, R159, R21, !PT ;  /* 0x000000159f157209 */ /* 0x000fe40007810000 */
[----:B------:R-:W-:-:S04]  /*4e80*/  ISETP.LT.OR P0, PT, R2, 0x29, P0 ;  /* 0x000000290200780c */ /* 0x000fc80000701670 */
[----:B------:R-:W-:Y:S02]  /*4e90*/  FSEL R158, R158, -INF , !P0 ;  /* 0xff8000009e9e7808 */ /* 0x000fe40004000000 */
[----:B------:R-:W-:Y:S02]  /*4ea0*/  PLOP3.LUT P0, PT, PT, PT, UP0, 0x40, 0x0 ;  /* 0x000000000000781c */ /* 0x000fe40003f0e808 */
[----:B------:R-:W-:Y:S02]  /*4eb0*/  FMNMX.FTZ R21, R158, R21, !PT ;  /* 0x000000159e157209 */ /* 0x000fe40007810000 */
[----:B------:R-:W-:-:S04]  /*4ec0*/  ISETP.GT.AND P0, PT, R22, 0x29, P0 ;  /* 0x000000291600780c */ /* 0x000fc80000704270 */
[----:B------:R-:W-:Y:S02]  /*4ed0*/  ISETP.LT.OR P0, PT, R2, 0x2a, P0 ;  /* 0x0000002a0200780c */ /* 0x000fe40000701670 */
[----:B------:R-:W1:Y:S02]  /*4ee0*/  SHFL.BFLY PT, R2, R0, 0x2, 0x1f ;  /* 0x0c401f0000027f89 */ /* 0x000e6400000e0000 */
[----:B------:R-:W-:-:S04]  /*4ef0*/  FSEL R157, R157, -INF , !P0 ;  /* 0xff8000009d9d7808 */ /* 0x000fc80004000000 */
[----:B------:R-:W-:Y:S02]  /*4f00*/  FMNMX.FTZ R21, R157, R21, !PT ;  /* 0x000000159d157209 */ /* 0x000fe40007810000 */
[----:B-1----:R-:W-:-:S05]  /*4f10*/  FMNMX.FTZ R0, R0, R2, !PT ;  /* 0x0000000200007209 */ /* 0x002fca0007810000 */
[----:B------:R-:W1:Y:S02]  /*4f20*/  SHFL.BFLY PT, R2, R0, 0x1, 0x1f ;  /* 0x0c201f0000027f89 */ /* 0x000e6400000e0000 */
[----:B-1----:R-:W-:Y:S02]  /*4f30*/  FMNMX.FTZ R0, R0, R2, !PT ;  /* 0x0000000200007209 */ /* 0x002fe40007810000 */
[----:B------:R-:W1:Y:S02]  /*4f40*/  SHFL.BFLY PT, R2, R21, 0x2, 0x1f ;  /* 0x0c401f0015027f89 */ /* 0x000e6400000e0000 */
[C---:B------:R-:W-:Y:S01]  /*4f50*/  FSETP.NEU.FTZ.AND P0, PT, R0.reuse, -INF , PT ;  /* 0xff8000000000780b */ /* 0x040fe20003f1d000 */
[----:B------:R-:W-:-:S05]  /*4f60*/  FMUL.FTZ R174, R0, c[0x0][0x2d0] ;  /* 0x0000b40000ae7a20 */ /* 0x000fca0000410000 */
[----:B------:R-:W-:-:S05]  /*4f70*/  FSEL R174, R174, RZ, P0 ;  /* 0x000000ffaeae7208 */ /* 0x000fca0000000000 */
[--C-:B------:R-:W-:Y:S02]  /*4f80*/  FFMA.FTZ R123, R17, c[0x0][0x2d0], -R174.reuse ;  /* 0x0000b400117b7a23 */ /* 0x100fe400000108ae */
[--C-:B------:R-:W-:Y:S02]  /*4f90*/  FFMA.FTZ R122, R16, c[0x0][0x2d0], -R174.reuse ;  /* 0x0000b400107a7a23 */ /* 0x100fe400000108ae */
[--C-:B------:R-:W-:Y:S02]  /*4fa0*/  FFMA.FTZ R121, R15, c[0x0][0x2d0], -R174.reuse ;  /* 0x0000b4000f797a23 */ /* 0x100fe400000108ae */
[--C-:B------:R-:W-:Y:S01]  /*4fb0*/  FFMA.FTZ R120, R14, c[0x0][0x2d0], -R174.reuse ;  /* 0x0000b4000e787a23 */ /* 0x100fe200000108ae */
[----:B------:R-:W-:Y:S01]  /*4fc0*/  MUFU.EX2 R123, R123 ;  /* 0x0000007b007b7308 */ /* 0x000fe20000000800 */
[--C-:B------:R-:W-:Y:S02]  /*4fd0*/  FFMA.FTZ R173, R11, c[0x0][0x2d0], -R174.reuse ;  /* 0x0000b4000bad7a23 */ /* 0x100fe400000108ae */
[--C-:B------:R-:W-:Y:S01]  /*4fe0*/  FFMA.FTZ R172, R8, c[0x0][0x2d0], -R174.reuse ;  /* 0x0000b40008ac7a23 */ /* 0x100fe200000108ae */
[----:B-1----:R-:W-:Y:S01]  /*4ff0*/  FMNMX.FTZ R21, R21, R2, !PT ;  /* 0x0000000215157209 */ /* 0x002fe20007810000 */
[----:B------:R-:W-:-:S02]  /*5000*/  FFMA.FTZ R119, R13, c[0x0][0x2d0], -R174 ;  /* 0x0000b4000d777a23 */ /* 0x000fc400000108ae */
[----:B------:R-:W-:Y:S01]  /*5010*/  FFMA.FTZ R116, R12, c[0x0][0x2d0], -R174 ;  /* 0x0000b4000c747a23 */ /* 0x000fe200000108ae */
[----:B------:R-:W1:Y:S01]  /*5020*/  MUFU.EX2 R122, R122 ;  /* 0x0000007a007a7308 */ /* 0x000e620000000800 */
[----:B------:R-:W2:Y:S04]  /*5030*/  SHFL.BFLY PT, R2, R21, 0x1, 0x1f ;  /* 0x0c201f0015027f89 */ /* 0x000ea800000e0000 */
[----:B------:R-:W-:Y:S03]  /*5040*/  LDSM.16.MT88.4 R12, [R250+0x6080] ;  /* 0x00608000fa0c783b */ /* 0x000fe60000004200 */
[----:B------:R-:W-:Y:S08]  /*5050*/  MUFU.EX2 R121, R121 ;  /* 0x0000007900797308 */ /* 0x000ff00000000800 */
[----:B------:R-:W3:Y:S01]  /*5060*/  MUFU.EX2 R120, R120 ;  /* 0x0000007800787308 */ /* 0x000ee20000000800 */
[----:B-1----:R-:W-:Y:S01]  /*5070*/  F2FP.BF16.PACK_AB R128, R122, R123 ;  /* 0x0000007b7a80723e */ /* 0x002fe200000010ff */
[----:B------:R-:W-:-:S06]  /*5080*/  FADD.FTZ R122, R123, R122 ;  /* 0x0000007a7b7a7221 */ /* 0x000fcc0000010000 */
[----:B------:R-:W-:Y:S01]  /*5090*/  MUFU.EX2 R119, R119 ;  /* 0x0000007700777308 */ /* 0x000fe20000000800 */
[----:B--2---:R-:W-:-:S04]  /*50a0*/  FMNMX.FTZ R2, R2, R21, !PT ;  /* 0x0000001502027209 */ /* 0x004fc80007810000 */
[C---:B------:R-:W-:Y:S01]  /*50b0*/  FSETP.NEU.FTZ.AND P0, PT, R2.reuse, -INF , PT ;  /* 0xff8000000200780b */ /* 0x040fe20003f1d000 */
[----:B------:R-:W-:Y:S01]  /*50c0*/  FMUL.FTZ R169, R2, c[0x0][0x2d0] ;  /* 0x0000b40002a97a20 */ /* 0x000fe20000410000 */
[----:B---3--:R-:W-:Y:S01]  /*50d0*/  F2FP.BF16.PACK_AB R130, R120, R121 ;  /* 0x000000797882723e */ /* 0x008fe200000010ff */
[----:B------:R-:W1:Y:S01]  /*50e0*/  MUFU.EX2 R116, R116 ;  /* 0x0000007400747308 */ /* 0x000e620000000800 */
[----:B------:R-:W-:Y:S02]  /*50f0*/  FADD.FTZ R121, R121, R122 ;  /* 0x0000007a79797221 */ /* 0x000fe40000010000 */
[----:B------:R-:W-:Y:S02]  /*5100*/  FSEL R169, R169, RZ, P0 ;  /* 0x000000ffa9a97208 */ /* 0x000fe40000000000 */
[----:B------:R-:W-:-:S03]  /*5110*/  PLOP3.LUT P0, PT, PT, PT, UP6, 0x40, 0x0 ;  /* 0x000000000000781c */ /* 0x000fc60003f0e868 */
[--C-:B------:R-:W-:Y:S01]  /*5120*/  FFMA.FTZ R118, R20, c[0x0][0x2d0], -R169.reuse ;  /* 0x0000b40014767a23 */ /* 0x100fe200000108a9 */
[----:B------:R-:W-:Y:S01]  /*5130*/  MUFU.EX2 R173, R173 ;  /* 0x000000ad00ad7308 */ /* 0x000fe20000000800 */
[--C-:B------:R-:W-:Y:S01]  /*5140*/  FFMA.FTZ R117, R19, c[0x0][0x2d0], -R169.reuse ;  /* 0x0000b40013757a23 */ /* 0x100fe200000108a9 */
[----:B------:R-:W-:Y:S01]  /*5150*/  LDSM.16.MT88.4 R20, [R249+0x4880] ;  /* 0x00488000f914783b */ /* 0x000fe20000004200 */
[--C-:B------:R-:W-:Y:S02]  /*5160*/  FFMA.FTZ R175, R18, c[0x0][0x2d0], -R169.reuse ;  /* 0x0000b40012af7a23 */ /* 0x100fe400000108a9 */
[--C-:B------:R-:W-:Y:S01]  /*5170*/  FFMA.FTZ R176, R10, c[0x0][0x2d0], -R169.reuse ;  /* 0x0000b4000ab07a23 */ /* 0x100fe200000108a9 */
[----:B------:R-:W-:Y:S01]  /*5180*/  LDSM.16.MT88.4 R16, [R248+0x4880] ;  /* 0x00488000f810783b */ /* 0x000fe20000004200 */
[--C-:B------:R-:W-:Y:S01]  /*5190*/  FFMA.FTZ R171, R9, c[0x0][0x2d0], -R169.reuse ;  /* 0x0000b40009ab7a23 */ /* 0x100fe200000108a9 */
[----:B------:R-:W-:Y:S01]  /*51a0*/  MUFU.EX2 R118, R118 ;  /* 0x0000007600767308 */ /* 0x000fe20000000800 */
[--C-:B------:R-:W-:Y:S01]  /*51b0*/  FFMA.FTZ R170, R170, c[0x0][0x2d0], -R169.reuse ;  /* 0x0000b400aaaa7a23 */ /* 0x100fe200000108a9 */
[----:B------:R-:W2:Y:S01]  /*51c0*/  LDSM.16.MT88.4 R8, [R252+0x4880] ;  /* 0x00488000fc08783b */ /* 0x000ea20000004200 */
[--C-:B------:R-:W-:Y:S01]  /*51d0*/  FFMA.FTZ R156, R6, c[0x0][0x2d0], -R169.reuse ;  /* 0x0000b400069c7a23 */ /* 0x100fe200000108a9 */
[----:B-1----:R-:W-:Y:S01]  /*51e0*/  F2FP.BF16.PACK_AB R4, R116, R119 ;  /* 0x000000777404723e */ /* 0x002fe200000010ff */
[----:B------:R-:W-:-:S03]  /*51f0*/  FFMA.FTZ R7, R7, c[0x0][0x2d0], -R169 ;  /* 0x0000b40007077a23 */ /* 0x000fc600000108a9 */
[----:B------:R-:W1:Y:S08]  /*5200*/  MUFU.EX2 R117, R117 ;  /* 0x0000007500757308 */ /* 0x000e700000000800 */
[----:B------:R-:W-:Y:S08]  /*5210*/  MUFU.EX2 R175, R175 ;  /* 0x000000af00af7308 */ /* 0x000ff00000000800 */
[----:B------:R-:W3:Y:S01]  /*5220*/  MUFU.EX2 R176, R176 ;  /* 0x000000b000b07308 */ /* 0x000ee20000000800 */
[----:B-1----:R-:W-:-:S07]  /*5230*/  F2FP.BF16.PACK_AB R129, R117, R118 ;  /* 0x000000767581723e */ /* 0x002fce00000010ff */
[----:B------:R-:W1:Y:S01]  /*5240*/  MUFU.EX2 R172, R172 ;  /* 0x000000ac00ac7308 */ /* 0x000e620000000800 */
[----:B---3--:R-:W-:-:S07]  /*5250*/  F2FP.BF16.PACK_AB R131, R176, R175 ;  /* 0x000000afb083723e */ /* 0x008fce00000010ff */
[----:B------:R-:W-:Y:S01]  /*5260*/  MUFU.EX2 R171, R171 ;  /* 0x000000ab00ab7308 */ /* 0x000fe20000000800 */
[----:B------:R-:W-:Y:S01]  /*5270*/  HMMA.16816.F32.BF16 R132, R128, R136, RZ ;  /* 0x000000888084723c */ /* 0x000fe200000418ff */
[----:B-1----:R-:W-:-:S06]  /*5280*/  F2FP.BF16.PACK_AB R6, R172, R173 ;  /* 0x000000adac06723e */ /* 0x002fcc00000010ff */
[----:B------:R-:W1:Y:S01]  /*5290*/  MUFU.EX2 R170, R170 ;  /* 0x000000aa00aa7308 */ /* 0x000e620000000800 */
[C---:B------:R-:W-:Y:S07]  /*52a0*/  HMMA.16816.F32.BF16 R136, R128.reuse, R138, RZ ;  /* 0x0000008a8088723c */ /* 0x040fee00000418ff */
[----:B------:R-:W-:Y:S01]  /*52b0*/  MUFU.EX2 R3, R7 ;  /* 0x0000000700037308 */ /* 0x000fe20000000800 */
[C---:B------:R-:W-:Y:S07]  /*52c0*/  HMMA.16816.F32.BF16 R36, R128.reuse, R40, RZ ;  /* 0x000000288024723c */ /* 0x040fee00000418ff */
[----:B------:R-:W3:Y:S01]  /*52d0*/  MUFU.EX2 R156, R156 ;  /* 0x0000009c009c7308 */ /* 0x000ee20000000800 */
[----:B-1----:R-:W-:Y:S01]  /*52e0*/  F2FP.BF16.PACK_AB R5, R170, R171 ;  /* 0x000000abaa05723e */ /* 0x002fe200000010ff */
[C---:B------:R-:W-:Y:S08]  /*52f0*/  HMMA.16816.F32.BF16 R40, R128.reuse, R42, RZ ;  /* 0x0000002a8028723c */ /* 0x040ff000000418ff */
[----:B------:R-:W-:Y:S01]  /*5300*/  HMMA.16816.F32.BF16 R52, R128, R56, RZ ;  /* 0x000000388034723c */ /* 0x000fe200000418ff */
[----:B---3--:R-:W-:-:S07]  /*5310*/  F2FP.BF16.PACK_AB R7, R156, R3 ;  /* 0x000000039c07723e */ /* 0x008fce00000010ff */
[----:B------:R-:W-:Y:S08]  /*5320*/  HMMA.16816.F32.BF16 R56, R128, R58, RZ ;  /* 0x0000003a8038723c */ /* 0x000ff000000418ff */
[C---:B--2---:R-:W-:Y:S08]  /*5330*/  HMMA.16816.F32.BF16 R132, R4.reuse, R8, R132 ;  /* 0x000000080484723c */ /* 0x044ff00000041884 */
[----:B------:R-:W-:Y:S01]  /*5340*/  HMMA.16816.F32.BF16 R136, R4, R10, R136 ;  /* 0x0000000a0488723c */ /* 0x000fe20000041888 */
[----:B------:R-:W1:Y:S07]  /*5350*/  LDSM.16.MT88.4 R8, [R252+0x6080] ;  /* 0x00608000fc08783b */ /* 0x000e6e0000004200 */
[C---:B------:R-:W-:Y:S08]  /*5360*/  HMMA.16816.F32.BF16 R44, R128.reuse, R48, RZ ;  /* 0x00000030802c723c */ /* 0x040ff000000418ff */
[C---:B------:R-:W-:Y:S08]  /*5370*/  HMMA.16816.F32.BF16 R48, R128.reuse, R50, RZ ;  /* 0x000000328030723c */ /* 0x040ff000000418ff */
[----:B------:R-:W-:Y:S08]  /*5380*/  HMMA.16816.F32.BF16 R84, R128, R88, RZ ;  /* 0x000000588054723c */ /* 0x000ff000000418ff */
[C---:B------:R-:W-:Y:S08]  /*5390*/  HMMA.16816.F32.BF16 R44, R4.reuse, R12, R44 ;  /* 0x0000000c042c723c */ /* 0x040ff0000004182c */
[C---:B------:R-:W-:Y:S01]  /*53a0*/  HMMA.16816.F32.BF16 R48, R4.reuse, R14, R48 ;  /* 0x0000000e0430723c */ /* 0x040fe20000041830 */
[----:B------:R-:W2:Y:S07]  /*53b0*/  LDSM.16.MT88.4 R12, [R248+0x6080] ;  /* 0x00608000f80c783b */ /* 0x000eae0000004200 */
        /* <DEDUP_REMOVED lines=23> */
[----:B------:R-:W2:Y:S02]  /*5530*/  LDSM.16.MT88.4 R120, [R249+0x8880] ;  /* 0x00888000f978783b */ /* 0x000ea40000004200 */
[----:B------:R-:W-:-:S04]  /*5540*/  FADD.FTZ R14, R119, R14 ;  /* 0x0000000e770e7221 */ /* 0x000fc80000010000 */
[----:B------:R-:W-:Y:S01]  /*5550*/  FADD.FTZ R14, R116, R14 ;  /* 0x0000000e740e7221 */ /* 0x000fe20000010000 */
[----:B------:R-:W-:Y:S03]  /*5560*/  HMMA.16816.F32.BF16 R28, R128, R32, RZ ;  /* 0x00000020801c723c */ /* 0x000fe600000418ff */
[----:B------:R-:W-:-:S04]  /*5570*/  FADD.FTZ R173, R173, R14 ;  /* 0x0000000eadad7221 */ /* 0x000fc80000010000 */
[----:B------:R-:W-:Y:S01]  /*5580*/  FADD.FTZ R173, R172, R173 ;  /* 0x000000adacad7221 */ /* 0x000fe20000010000 */
[----:B------:R-:W-:Y:S07]  /*5590*/  HMMA.16816.F32.BF16 R92, R4, R12, R92 ;  /* 0x0000000c045c723c */ /* 0x000fee000004185c */
[----:B------:R-:W-:Y:S01]  /*55a0*/  FADD.FTZ R12, R118, R117 ;  /* 0x00000075760c7221 */ /* 0x000fe20000010000 */
[----:B------:R-:W-:Y:S01]  /*55b0*/  HMMA.16816.F32.BF16 R32, R128, R34, RZ ;  /* 0x000000228020723c */ /* 0x000fe200000418ff */
[----:B------:R-:W-:-:S02]  /*55c0*/  FFMA.FTZ R13, R126, c[0x0][0x2d0], -R174 ;  /* 0x0000b4007e0d7a23 */ /* 0x000fc400000108ae */
[----:B------:R-:W-:Y:S02]  /*55d0*/  FADD.FTZ R175, R175, R12 ;  /* 0x0000000cafaf7221 */ /* 0x000fe40000010000 */
[----:B------:R-:W-:Y:S02]  /*55e0*/  FFMA.FTZ R12, R127, c[0x0][0x2d0], -R174 ;  /* 0x0000b4007f0c7a23 */ /* 0x000fe400000108ae */
[----:B------:R-:W-:Y:S01]  /*55f0*/  FADD.FTZ R176, R176, R175 ;  /* 0x000000afb0b07221 */ /* 0x000fe20000010000 */
[----:B-1----:R-:W-:Y:S03]  /*5600*/  HMMA.16816.F32.BF16 R100, R4, R8, R100 ;  /* 0x000000080464723c */ /* 0x002fe60000041864 */
[----:B------:R-:W-:-:S04]  /*5610*/  FADD.FTZ R176, R171, R176 ;  /* 0x000000b0abb07221 */ /* 0x000fc80000010000 */
[----:B------:R-:W-:Y:S01]  /*5620*/  FADD.FTZ R170, R170, R176 ;  /* 0x000000b0aaaa7221 */ /* 0x000fe20000010000 */
[----:B------:R-:W-:Y:S01]  /*5630*/  HMMA.16816.F32.BF16 R104, R4, R10, R104 ;  /* 0x0000000a0468723c */ /* 0x000fe20000041868 */
[----:B------:R-:W1:Y:S02]  /*5640*/  LDSM.16.MT88.4 R8, [R250+0x9080] ;  /* 0x00908000fa08783b */ /* 0x000e640000004200 */
[----:B------:R-:W-:-:S04]  /*5650*/  FADD.FTZ R170, R3, R170 ;  /* 0x000000aa03aa7221 */ /* 0x000fc80000010000 */
[----:B------:R-:W-:Y:S01]  /*5660*/  FADD.FTZ R156, R156, R170 ;  /* 0x000000aa9c9c7221 */ /* 0x000fe20000010000 */
[C---:B--2---:R-:W-:Y:S08]  /*5670*/  HMMA.16816.F32.BF16 R116, R128.reuse, R120, RZ ;  /* 0x000000788074723c */ /* 0x044ff000000418ff */
[----:B------:R-:W-:Y:S08]  /*5680*/  HMMA.16816.F32.BF16 R120, R128, R122, RZ ;  /* 0x0000007a8078723c */ /* 0x000ff000000418ff */
[C---:B------:R-:W-:Y:S08]  /*5690*/  HMMA.16816.F32.BF16 R28, R4.reuse, R16, R28 ;  /* 0x00000010041c723c */ /* 0x040ff0000004181c */
[----:B------:R-:W-:Y:S01]  /*56a0*/  HMMA.16816.F32.BF16 R32, R4, R18, R32 ;  /* 0x000000120420723c */ /* 0x000fe20000041820 */
[----:B------:R-:W2:Y:S07]  /*56b0*/  LDSM.16.MT88.4 R16, [R250+0x7880] ;  /* 0x00788000fa10783b */ /* 0x000eae0000004200 */
[----:B------:R-:W-:Y:S08]  /*56c0*/  HMMA.16816.F32.BF16 R76, R128, R80, RZ ;  /* 0x00000050804c723c */ /* 0x000ff000000418ff */
[C---:B-1----:R-:W-:Y:S08]  /*56d0*/  HMMA.16816.F32.BF16 R108, R4.reuse, R8, R108 ;  /* 0x00000008046c723c */ /* 0x042ff0000004186c */
[----:B------:R-:W-:Y:S01]  /*56e0*/  HMMA.16816.F32.BF16 R112, R4, R10, R112 ;  /* 0x0000000a0470723c */ /* 0x000fe20000041870 */
[----:B------:R-:W1:Y:S07]  /*56f0*/  LDSM.16.MT88.4 R8, [R249+0x9080] ;  /* 0x00908000f908783b */ /* 0x000e6e0000004200 */
[C---:B------:R-:W-:Y:S08]  /*5700*/  HMMA.16816.F32.BF16 R148, R128.reuse, R152, RZ ;  /* 0x000000988094723c */ /* 0x040ff000000418ff */
[----:B------:R-:W-:Y:S08]  /*5710*/  HMMA.16816.F32.BF16 R152, R128, R154, RZ ;  /* 0x0000009a8098723c */ /* 0x000ff000000418ff */
[----:B--2---:R-:W-:Y:S07]  /*5720*/  HMMA.16816.F32.BF16 R76, R4, R16, R76 ;  /* 0x00000010044c723c */ /* 0x004fee000004184c */
[--C-:B------:R-:W-:Y:S01]  /*5730*/  FFMA.FTZ R17, R125, c[0x0][0x2d0], -R174.reuse ;  /* 0x0000b4007d117a23 */ /* 0x100fe200000108ae */
[----:B------:R-:W-:Y:S01]  /*5740*/  HMMA.16816.F32.BF16 R140, R128, R144, RZ ;  /* 0x00000090808c723c */ /* 0x000fe200000418ff */
[----:B------:R-:W-:-:S04]  /*5750*/  FFMA.FTZ R16, R124, c[0x0][0x2d0], -R174 ;  /* 0x0000b4007c107a23 */ /* 0x000fc800000108ae */
[----:B------:R-:W-:Y:S03]  /*5760*/  MUFU.EX2 R17, R17 ;  /* 0x0000001100117308 */ /* 0x000fe60000000800 */
[----:B------:R-:W-:Y:S05]  /*5770*/  HMMA.16816.F32.BF16 R68, R128, R72, RZ ;  /* 0x000000488044723c */ /* 0x000fea00000418ff */
[----:B------:R-:W-:Y:S03]  /*5780*/  MUFU.EX2 R16, R16 ;  /* 0x0000001000107308 */ /* 0x000fe60000000800 */
        /* <DEDUP_REMOVED lines=15> */
[--C-:B------:R-:W-:Y:S01]  /*5880*/  FFMA.FTZ R18, R168, c[0x0][0x2d0], -R169.reuse ;  /* 0x0000b400a8127a23 */ /* 0x100fe200000108a9 */
[----:B--2---:R-:W-:Y:S01]  /*5890*/  HMMA.16816.F32.BF16 R68, R4, R20, R68 ;  /* 0x000000140444723c */ /* 0x004fe20000041844 */
[----:B------:R-:W-:-:S04]  /*58a0*/  FFMA.FTZ R19, R159, c[0x0][0x2d0], -R169 ;  /* 0x0000b4009f137a23 */ /* 0x000fc800000108a9 */
[----:B------:R-:W2:Y:S02]  /*58b0*/  MUFU.EX2 R18, R18 ;  /* 0x0000001200127308 */ /* 0x000ea40000000800 */
[--C-:B------:R-:W-:Y:S01]  /*58c0*/  FFMA.FTZ R21, R158, c[0x0][0x2d0], -R169.reuse ;  /* 0x0000b4009e157a23 */ /* 0x100fe200000108a9 */
[----:B------:R-:W-:Y:S01]  /*58d0*/  HMMA.16816.F32.BF16 R72, R4, R22, R72 ;  /* 0x000000160448723c */ /* 0x000fe20000041848 */
[----:B------:R-:W-:-:S04]  /*58e0*/  FFMA.FTZ R20, R157, c[0x0][0x2d0], -R169 ;  /* 0x0000b4009d147a23 */ /* 0x000fc800000108a9 */
[----:B------:R-:W3:Y:S03]  /*58f0*/  MUFU.EX2 R19, R19 ;  /* 0x0000001300137308 */ /* 0x000ee60000000800 */
[C---:B-1----:R-:W-:Y:S05]  /*5900*/  HMMA.16816.F32.BF16 R124, R4.reuse, R8, R124 ;  /* 0x00000008047c723c */ /* 0x042fea000004187c */
[----:B------:R-:W-:Y:S01]  /*5910*/  MUFU.EX2 R21, R21 ;  /* 0x0000001500157308 */ /* 0x000fe20000000800 */
[----:B--2---:R-:W-:Y:S02]  /*5920*/  FADD.FTZ R156, R18, R156 ;  /* 0x0000009c129c7221 */ /* 0x004fe40000010000 */
[----:B------:R-:W-:Y:S01]  /*5930*/  HMMA.16816.F32.BF16 R128, R4, R10, R128 ;  /* 0x0000000a0480723c */ /* 0x000fe20000041880 */
[----:B------:R-:W1:Y:S04]  /*5940*/  LDSM.16.MT88.4 R8, [R250+0x5080] ;  /* 0x00508000fa08783b */ /* 0x000e680000004200 */
[----:B------:R-:W2:Y:S01]  /*5950*/  MUFU.EX2 R4, R12 ;  /* 0x0000000c00047308 */ /* 0x000ea20000000800 */
[----:B---3--:R-:W-:Y:S01]  /*5960*/  FADD.FTZ R156, R19, R156 ;  /* 0x0000009c139c7221 */ /* 0x008fe20000010000 */
[----:B------:R-:W-:-:S06]  /*5970*/  F2FP.BF16.PACK_AB R6, R16, R17 ;  /* 0x000000111006723e */ /* 0x000fcc00000010ff */
[----:B------:R3:W4:Y:S08]  /*5980*/  MUFU.EX2 R5, R13 ;  /* 0x0000000d00057308 */ /* 0x0007300000000800 */
[----:B------:R-:W1:Y:S01]  /*5990*/  MUFU.EX2 R20, R20 ;  /* 0x0000001400147308 */ /* 0x000e620000000800 */
[----:B--2---:R-:W-:Y:S01]  /*59a0*/  FADD.FTZ R3, R4, R173 ;  /* 0x000000ad04037221 */ /* 0x004fe20000010000 */
[----:B---3--:R-:W2:Y:S03]  /*59b0*/  LDSM.16.MT88.4 R12, [R252+0x5080] ;  /* 0x00508000fc0c783b */ /* 0x008ea60000004200 */
[C---:B----4-:R-:W-:Y:S01]  /*59c0*/  FADD.FTZ R3, R5.reuse, R3 ;  /* 0x0000000305037221 */ /* 0x050fe20000010000 */
[----:B------:R-:W-:-:S02]  /*59d0*/  F2FP.BF16.PACK_AB R4, R5, R4 ;  /* 0x000000040504723e */ /* 0x000fc400000010ff */
[----:B------:R-:W-:Y:S01]  /*59e0*/  F2FP.BF16.PACK_AB R5, R19, R18 ;  /* 0x000000121305723e */ /* 0x000fe200000010ff */
[----:B------:R-:W-:Y:S01]  /*59f0*/  FADD.FTZ R3, R17, R3 ;  /* 0x0000000311037221 */ /* 0x000fe20000010000 */
[----:B-1----:R-:W-:Y:S01]  /*5a00*/  F2FP.BF16.PACK_AB R7, R20, R21 ;  /* 0x000000151407723e */ /* 0x002fe200000010ff */
[----:B------:R-:W-:-:S06]  /*5a10*/  FADD.FTZ R21, R21, R156 ;  /* 0x0000009c15157221 */ /* 0x000fcc0000010000 */
[C---:B------:R-:W-:Y:S08]  /*5a20*/  HMMA.16816.F32.BF16 R140, R4.reuse, R8, R140 ;  /* 0x00000008048c723c */ /* 0x040ff0000004188c */
        /* <DEDUP_REMOVED lines=44> */
[----:B------:R-:W-:Y:S07]  /*5cf0*/  HMMA.16816.F32.BF16 R120, R4, R14, R120 ;  /* 0x0000000e0478723c */ /* 0x000fee0000041878 */
[----:B------:R-:W-:-:S02]  /*5d00*/  FADD.FTZ R4, R16, R3 ;  /* 0x0000000310047221 */ /* 0x000fc40000010000 */
[----:B------:R-:W-:-:S03]  /*5d10*/  FADD.FTZ R3, R20, R21 ;  /* 0x0000001514037221 */ /* 0x000fc60000010000 */
[----:B------:R1:W-:Y:S04]  /*5d20*/  STL [R1+0x44], R4 ;  /* 0x0000440401007387 */ /* 0x0003e80000100800 */
[----:B------:R1:W-:Y:S01]  /*5d30*/  STL [R1+0x40], R3 ;  /* 0x0000400301007387 */ /* 0x0003e20000100800 */
[----:B------:R-:W-:Y:S05]  /*5d40*/  @P0 BRA `(.L_x_275) ;  /* 0x0000016000000947 */ /* 0x000fea0003800000 */
[----:B------:R-:W-:Y:S01]  /*5d50*/  ISETP.LT.AND P0, PT, RZ, UR4, PT ;  /* 0x00000004ff007c0c */ /* 0x000fe2000bf01270 */
[----:B------:R-:W-:-:S12]  /*5d60*/  UIADD3 UR23, UR4, -0x1, URZ ;  /* 0xffffffff04177890 */ /* 0x000fd8000fffe03f */
[----:B------:R-:W-:Y:S05]  /*5d70*/  @P0 BRA `(.L_x_276) ;  /* 0x0000009000000947 */ /* 0x000fea0003800000 */
[----:B------:R-:W-:Y:S02]  /*5d80*/  UMOV UR23, 0x1 ;  /* 0x0000000100177882 */ /* 0x000fe40000000000 */
[----:B------:R-:W-:Y:S02]  /*5d90*/  ULDC UR5, c[0x0][0x32c] ;  /* 0x0000cb0000057ab9 */ /* 0x000fe40000000800 */
[----:B------:R-:W-:Y:S02]  /*5da0*/  UISETP.NE.AND UP0, UPT, UR23, UR5, UPT ;  /* 0x000000051700728c */ /* 0x000fe4000bf05270 */
[----:B------:R-:W-:-:S03]  /*5db0*/  UIADD3 UR23, -UR4, URZ, URZ ;  /* 0x0000003f04177290 */ /* 0x000fc6000fffe13f */
[----:B------:R-:W-:Y:S02]  /*5dc0*/  ULDC.64 UR4, c[0x0][0x330] ;  /* 0x0000cc0000047ab9 */ /* 0x000fe40000000a00 */
[----:B------:R-:W-:-:S04]  /*5dd0*/  UIMAD.WIDE.U32 UR28, UR23, UR4, URZ ;  /* 0x00000004171c72a5 */ /* 0x000fc8000f8e003f */
[----:B------:R-:W-:-:S04]  /*5de0*/  @UP0 USHF.R.U32.HI UR23, URZ, UR5, UR29 ;  /* 0x000000053f170299 */ /* 0x000fc8000801161d */
[----:B------:R-:W-:Y:S01]  /*5df0*/  ULOP3.LUT UR23, URZ, UR23, URZ, 0x33, !UPT ;  /* 0x000000173f177292 */ /* 0x000fe2000f8e333f */
[----:B------:R-:W-:Y:S05]  /*5e00*/  BRA `(.L_x_277) ;  /* 0x0000006000007947 */ /* 0x000fea0003800000 */
.L_x_276:
[----:B------:R-:W-:Y:S02]  /*5e10*/  UMOV UR5, 0x1 ;  /* 0x0000000100057882 */ /* 0x000fe40000000000 */
[----:B------:R-:W-:Y:S02]  /*5e20*/  ULDC UR4, c[0x0][0x32c] ;  /* 0x0000cb0000047ab9 */ /* 0x000fe40000000800 */
[----:B------:R-:W-:-:S03]  /*5e30*/  UISETP.NE.AND UP0, UPT, UR5, UR4, UPT ;  /* 0x000000040500728c */ /* 0x000fc6000bf05270 */
[----:B------:R-:W-:Y:S02]  /*5e40*/  ULDC.64 UR4, c[0x0][0x330] ;  /* 0x0000cc0000047ab9 */ /* 0x000fe40000000a00 */
[----:B------:R-:W-:-:S06]  /*5e50*/  UIMAD.WIDE.U32 UR28, UR23, UR4, URZ ;  /* 0x00000004171c72a5 */ /* 0x000fcc000f8e003f */
[----:B------:R-:W-:Y:S02]  /*5e60*/  @UP0 USHF.R.U32.HI UR23, URZ, UR5, UR29 ;  /* 0x000000053f170299 */ /* 0x000fe4000801161d */
.L_x_277:
[----:B------:R-:W-:Y:S02]  /*5e70*/  ULDC UR4, c[0x0][0x32c] ;  /* 0x0000cb0000047ab9 */ /* 0x000fe40000000800 */
[----:B------:R-:W-:-:S04]  /*5e80*/  UIMAD UR4, UR23, UR4, UR4 ;  /* 0x00000004170472a4 */ /* 0x000fc8000f8e0204 */
[----:B------:R-:W-:-:S04]  /*5e90*/  UISETP.LT.AND UP0, UPT, UR20, UR4, UPT ;  /* 0x000000041400728c */ /* 0x000fc8000bf01270 */
[----:B------:R-:W-:-:S04]  /*5ea0*/  USEL UR20, UR20, UR4, UP0 ;  /* 0x0000000414147287 */ /* 0x000fc80008000000 */
.L_x_275:
        /* <DEDUP_REMOVED lines=11> */
[----:B-1----:R-:W5:Y:S04]  /*5f60*/  LDL R4, [R1+0x2c] ;  /* 0x00002c0001047983 */ /* 0x002f680000100800 */
        /* <DEDUP_REMOVED lines=22> */
.L_x_291:
        /* <DEDUP_REMOVED lines=62> */
[----:B----4-:R2:W4:Y:S02]  /*64b0*/  SHFL.IDX PT, R13, R0, 0x1, 0x181f ;  /* 0x00381f00000d7f89 */ /* 0x01052400000e0000 */
.L_x_333:
[----:B------:R-:W5:Y:S04]  /*64c0*/  LDL R7, [R1+0x24] ;  /* 0x0000240001077983 */ /* 0x000f680000100800 */
[----:B--2---:R-:W2:Y:S04]  /*64d0*/  LDL R6, [R1+0x4c] ;  /* 0x00004c0001067983 */ /* 0x004ea80000100800 */
[----:B----4-:R-:W4:Y:S04]  /*64e0*/  LDL R21, [R1+0x48] ;  /* 0x0000480001157983 */ /* 0x010f280000100800 */
[----:B---3--:R-:W3:Y:S04]  /*64f0*/  LDL R0, [R1+0x1c] ;  /* 0x00001c0001007983 */ /* 0x008ee80000100800 */
[----:B------:R-:W3:Y:S04]  /*6500*/  LDL R20, [R1+0x54] ;  /* 0x0000540001147983 */ /* 0x000ee80000100800 */
[----:B------:R-:W3:Y:S04]  /*6510*/  LDL R15, [R1+0x50] ;  /* 0x00005000010f7983 */ /* 0x000ee80000100800 */
[----:B------:R-:W3:Y:S04]  /*6520*/  LDL R14, [R1+0x5c] ;  /* 0x00005c00010e7983 */ /* 0x000ee80000100800 */
[----:B------:R-:W3:Y:S01]  /*6530*/  LDL R12, [R1+0x58] ;  /* 0x00005800010c7983 */ /* 0x000ee20000100800 */
[----:B-----5:R-:W-:Y:S02]  /*6540*/  ISETP.GE.AND P1, PT, R7, c[0x0][0x1d4], PT ;  /* 0x0000750007007a0c */ /* 0x020fe40003f26270 */
[----:B--2---:R-:W-:Y:S05]  /*6550*/  IADD3 R6, P0, R13, R6, RZ ;  /* 0x000000060d067210 */ /* 0x004fea0007f1e0ff */
[----:B----4-:R-:W-:Y:S06]  /*6560*/  IMAD.X R7, R5, 0x1, R21, P0 ;  /* 0x0000000105077824 */ /* 0x010fec00000e0615 */
[----:B------:R-:W-:Y:S01]  /*6570*/  @!PT LDS RZ, [RZ] ;  /* 0x00000000fffff984 */ /* 0x000fe20000000800 */
[----:B------:R-:W-:Y:S01]  /*6580*/  @!PT LDS RZ, [RZ] ;  /* 0x00000000fffff984 */ /* 0x000fe20000000800 */
[----:B------:R-:W-:Y:S01]  /*6590*/  @!PT LDS RZ, [RZ] ;  /* 0x00000000fffff984 */ /* 0x000fe20000000800 */
[----:B---3--:R2:W-:Y:S02]  /*65a0*/  LDGSTS.E.BYPASS.LTC128B.128 [R0+0x5080], [R6.64], !P1 ;  /* 0x0508000006007fae */ /* 0x0085e4000c901d52 */
[----:B--2---:R-:W-:Y:S05]  /*65b0*/  IADD3 R6, P0, R13, R20, RZ ;  /* 0x000000140d067210 */ /* 0x004fea0007f1e0ff */
[----:B------:R-:W-:Y:S01]  /*65c0*/  IMAD.X R7, R5, 0x1, R15, P0 ;  /* 0x0000000105077824 */ /* 0x000fe200000e060f */
[C---:B------:R-:W-:Y:S04]  /*65d0*/  IADD3 R4, P0, R13.reuse, R4, RZ ;  /* 0x000000040d047210 */ /* 0x040fe80007f1e0ff */
[----:B------:R2:W-:Y:S02]  /*65e0*/  LDGSTS.E.BYPASS.LTC128B.128 [R0+0x6880], [R6.64], !P6 ;  /* 0x0688000006007fae */ /* 0x0005e4000f101d52 */
[----:B--2---:R-:W-:Y:S05]  /*65f0*/  IADD3 R6, P1, R13, R14, RZ ;  /* 0x0000000e0d067210 */ /* 0x004fea0007f3e0ff */
[C---:B------:R-:W-:Y:S02]  /*6600*/  IMAD.X R7, R5.reuse, 0x1, R12, P1 ;  /* 0x0000000105077824 */ /* 0x040fe400008e060c */
[----:B------:R-:W-:Y:S03]  /*6610*/  IMAD.X R5, R5, 0x1, R2, P0 ;  /* 0x0000000105057824 */ /* 0x000fe600000e0602 */
[----:B------:R2:W-:Y:S04]  /*6620*/  LDGSTS.E.BYPASS.LTC128B.128 [R0+0x8080], [R6.64], !P5 ;  /* 0x0808000006007fae */ /* 0x0005e8000e901d52 */
[----:B------:R2:W-:Y:S02]  /*6630*/  LDGSTS.E.BYPASS.LTC128B.128 [R0+0x9880], [R4.64], !P4 ;  /* 0x0988000004007fae */ /* 0x0005e4000e101d52 */
.L_x_280:
[----:B------:R-:W-:Y:S05]  /*6640*/  BSYNC B0 ;  /* 0x0000000000007941 */ /* 0x000fea0003800000 */
.L_x_279:
        /* <DEDUP_REMOVED lines=179> */
[----:B------:R1:W1:Y:S01]  /*7180*/  MUFU.TANH R179, R15 ;  /* 0x0000000f00b37308 */ /* 0x0002620000002400 */
        /* <DEDUP_REMOVED lines=22> */
[----:B-1----:R-:W-:Y:S03]  /*72f0*/  IMAD.U32 R15, RZ, RZ, UR20 ;  /* 0x00000014ff0f7e24 */ /* 0x002fe6000f8e00ff */
[----:B------:R-:W4:Y:S04]  /*7300*/  LDL R21, [R1+0x48] ;  /* 0x0000480001157983 */ /* 0x000f280000100800 */
[----:B------:R-:W4:Y:S04]  /*7310*/  LDL R170, [R1+0x54] ;  /* 0x0000540001aa7983 */ /* 0x000f280000100800 */
[----:B------:R-:W4:Y:S04]  /*7320*/  LDL R171, [R1+0x50] ;  /* 0x0000500001ab7983 */ /* 0x000f280000100800 */
[----:B------:R-:W4:Y:S04]  /*7330*/  LDL R168, [R1+0x5c] ;  /* 0x00005c0001a87983 */ /* 0x000f280000100800 */
        /* <DEDUP_REMOVED lines=24> */
[----:B------:R-:W-:Y:S02]  /*74c0*/  IMAD.WIDE.U32 R18, R23, c[0x0][0x1f0], R18 ;  /* 0x00007c0017127a25 */ /* 0x000fe400078e0012 */
[----:B------:R-:W2:Y:S02]  /*74d0*/  LDL R26, [R1+0x10] ;  /* 0x00001000011a7983 */ /* 0x000ea40000100800 */
[----:B------:R-:W-:Y:S01]  /*74e0*/  IMAD R15, R15, c[0x0][0x1f0], RZ ;  /* 0x00007c000f0f7a24 */ /* 0x000fe200078e02ff */
[----:B------:R-:W-:Y:S01]  /*74f0*/  IADD3 R18, P0, R18, UR26, RZ ;  /* 0x0000001a12127c10 */ /* 0x000fe2000ff1e0ff */
[----:B------:R-:W4:Y:S02]  /*7500*/  LDL R27, [R1+0x28] ;  /* 0x00002800011b7983 */ /* 0x000f240000100800 */
        /* <DEDUP_REMOVED lines=8> */
[----:B------:R-:W1:Y:S01]  /*7590*/  SHFL.IDX PT, R17, R17, 0x1, 0x181f ;  /* 0x00381f0011117f89 */ /* 0x000e6200000e0000 */
        /* <DEDUP_REMOVED lines=12> */
[--C-:B------:R-:W-:Y:S05]  /*7660*/  @P0 IMAD.X R23, R20, 0x1, R172.reuse, P1 ;  /* 0x0000000114170824 */ /* 0x100fea00008e06ac */
[----:B------:R1:W-:Y:S01]  /*7670*/  @P0 LDGSTS.E.BYPASS.LTC128B.128 [R177+0x17080], [R22.64], !P5 ;  /* 0x1708000016b10fae */ /* 0x0003e2000e901d52 */
[C---:B--2---:R-:W-:Y:S04]  /*7680*/  @P0 LEA R24, P1, R26.reuse, R19, 0x1 ;  /* 0x000000131a180211 */ /* 0x044fe800078208ff */
[----:B----4-:R-:W-:Y:S05]  /*7690*/  @P0 LEA.HI.X R25, R26, R20, R27, 0x1, P1 ;  /* 0x000000141a190211 */ /* 0x010fea00008f0c1b */
[----:B------:R1:W-:Y:S01]  /*76a0*/  @P0 LDGSTS.E.BYPASS.LTC128B.128 [R177+0x18880], [R24.64], !P4 ;  /* 0x1888000018b10fae */ /* 0x0003e2000e101d52 */
[----:B------:R-:W-:Y:S11]  /*76b0*/  ISETP.GE.AND P0, PT, R18, 0x21, PT ;  /* 0x000000211200780c */ /* 0x000ff60003f06270 */
[----:B------:R-:W-:Y:S02]  /*76c0*/  @!UPT UIADD3 URZ, URZ, URZ, URZ ;  /* 0x0000003f3f3ff290 */ /* 0x000fe4000fffe03f */
[----:B------:R-:W-:Y:S02]  /*76d0*/  @P0 IADD3 R18, P1, R17, R0, RZ ;  /* 0x0000000011120210 */ /* 0x000fe40007f3e0ff */
[----:B------:R1:W5:Y:S03]  /*76e0*/  LDL.LU R0, [R1+0x60] ;  /* 0x0000600001007983 */ /* 0x0003660000300800 */
[----:B------:R-:W-:Y:S05]  /*76f0*/  @P0 IMAD.X R19, R15, 0x1, R21, P1 ;  /* 0x000000010f130824 */ /* 0x000fea00008e0615 */
[----:B------:R2:W-:Y:S02]  /*7700*/  @P0 LDGSTS.E.BYPASS.LTC128B.128 [R177+0x15080], [R18.64], !P2 ;  /* 0x1508000012b10fae */ /* 0x0005e4000d101d52 */
[----:B--2---:R-:W-:Y:S05]  /*7710*/  @P0 IADD3 R18, P1, R17, R170, RZ ;  /* 0x000000aa11120210 */ /* 0x004fea0007f3e0ff */
[----:B------:R-:W-:Y:S05]  /*7720*/  @P0 IMAD.X R19, R15, 0x1, R171, P1 ;  /* 0x000000010f130824 */ /* 0x000fea00008e06ab */
[----:B------:R2:W-:Y:S02]  /*7730*/  @P0 LDGSTS.E.BYPASS.LTC128B.128 [R177+0x16880], [R18.64], !P6 ;  /* 0x1688000012b10fae */ /* 0x0005e4000f101d52 */
[----:B--2---:R-:W-:Y:S05]  /*7740*/  @P0 IADD3 R18, P1, R17, R168, RZ ;  /* 0x000000a811120210 */ /* 0x004fea0007f3e0ff */
[----:B------:R-:W-:Y:S01]  /*7750*/  @P0 IMAD.X R19, R15, 0x1, R172, P1 ;  /* 0x000000010f130824 */ /* 0x000fe200008e06ac */
[C---:B------:R-:W-:Y:S04]  /*7760*/  @P0 LEA R20, P1, R26.reuse, R17, 0x1 ;  /* 0x000000111a140211 */ /* 0x040fe800078208ff */
[----:B------:R1:W-:Y:S01]  /*7770*/  @P0 LDGSTS.E.BYPASS.LTC128B.128 [R177+0x18080], [R18.64], !P5 ;  /* 0x1808000012b10fae */ /* 0x0003e2000e901d52 */
[----:B------:R-:W-:Y:S05]  /*7780*/  @P0 LEA.HI.X R21, R26, R15, R27, 0x1, P1 ;  /* 0x0000000f1a150211 */ /* 0x000fea00008f0c1b */
[----:B------:R1:W-:Y:S03]  /*7790*/  @P0 LDGSTS.E.BYPASS.LTC128B.128 [R177+0x19880], [R20.64], !P4 ;  /* 0x1988000014b10fae */ /* 0x0003e6000e101d52 */
.L_x_282:
        /* <DEDUP_REMOVED lines=8> */
[----:B-12---:R-:W-:Y:S01]  /*7820*/  @P0 IMAD.HI.U32 R15, R17, c[0x0][0x2c8], RZ ;  /* 0x0000b200110f0a27 */ /* 0x006fe200078e00ff */
[----:B------:R-:W-:Y:S03]  /*7830*/  PLOP3.LUT P0, PT, PT, PT, UP1, 0x80, 0x0 ;  /* 0x000000000000781c */ /* 0x000fe60003f0f018 */
[----:B------:R-:W-:Y:S02]  /*7840*/  IMAD.MOV.U32 R23, RZ, RZ, R17 ;  /* 0x000000ffff177224 */ /* 0x000fe400078e0011 */
[----:B------:R-:W-:Y:S05]  /*7850*/  IMAD.U32 R17, RZ, RZ, UR20 ;  /* 0x00000014ff117e24 */ /* 0x000fea000f8e00ff */
[----:B---3--:R-:W-:Y:S03]  /*7860*/  IADD3 R17, -R26, 0x1, R17 ;  /* 0x000000011a117810 */ /* 0x008fe60007ffe111 */
[----:B------:R-:W-:Y:S01]  /*7870*/  @P0 SHF.R.U32.HI R23, RZ, c[0x0][0x2cc], R15 ;  /* 0x0000b300ff170a19 */ /* 0x000fe2000001160f */
[----:B------:R-:W-:Y:S01]  /*7880*/  IMAD.U32 R15, RZ, RZ, UR12 ;  /* 0x0000000cff0f7e24 */ /* 0x000fe2000f8e00ff */
[----:B------:R-:W-:Y:S04]  /*7890*/  PLOP3.LUT P0, PT, PT, PT, UP0, 0x40, 0x0 ;  /* 0x000000000000781c */ /* 0x000fe80003f0e808 */
[----:B------:R-:W-:Y:S02]  /*78a0*/  IADD3 R15, -R15, UR8, R17 ;  /* 0x000000080f0f7c10 */ /* 0x000fe4000fffe111 */
[----:B------:R-:W1:Y:S02]  /*78b0*/  SHFL.IDX PT, R17, R23, RZ, 0x1c1f ;  /* 0x001c1fff17117589 */ /* 0x000e6400000e0000 */
[C---:B------:R-:W-:Y:S02]  /*78c0*/  IADD3 R22, R15.reuse, c[0x0][0x328], RZ ;  /* 0x0000ca000f167a10 */ /* 0x040fe40007ffe0ff */
[----:B------:R-:W-:Y:S03]  /*78d0*/  IADD3 R15, R15, UR24, RZ ;  /* 0x000000180f0f7c10 */ /* 0x000fe6000fffe0ff */
[--C-:B-1----:R-:W-:Y:S02]  /*78e0*/  IMAD.IADD R25, R22, 0x1, R17.reuse ;  /* 0x0000000116197824 */ /* 0x102fe400078e0211 */
[----:B------:R-:W-:Y:S01]  /*78f0*/  IMAD.IADD R24, R15, 0x1, R17 ;  /* 0x000000010f187824 */ /* 0x000fe200078e0211 */
[----:B------:R-:W-:-:S05]  /*7900*/  @P0 BRA `(.L_x_283) ;  /* 0x0000019000000947 */ /* 0x000fca0003800000 */
[----:B------:R-:W-:Y:S01]  /*7910*/  IMAD.U32 R18, RZ, RZ, UR12 ;  /* 0x0000000cff127e24 */ /* 0x000fe2000f8e00ff */
[----:B------:R-:W-:Y:S04]  /*7920*/  BSSY B0, `(.L_x_284) ;  /* 0x0000012000007945 */ /* 0x000fe80003800000 */
[----:B------:R-:W-:Y:S04]  /*7930*/  IADD3 R18, -R18, UR8, R17 ;  /* 0x0000000812127c10 */ /* 0x000fe8000fffe111 */
        /* <DEDUP_REMOVED lines=11> */
.L_x_285:
[----:B------:R-:W-:Y:S04]  /*79f0*/  MOV R17, 0x1 ;  /* 0x0000000100117802 */ /* 0x000fe80000000f00 */
[----:B------:R-:W-:Y:S11]  /*7a00*/  ISETP.NE.AND P0, PT, R17, c[0x0][0x32c], PT ;  /* 0x0000cb0011007a0c */ /* 0x000ff60003f05270 */
[----:B------:R-:W-:Y:S02]  /*7a10*/  @!UPT UIADD3 URZ, URZ, URZ, URZ ;  /* 0x0000003f3f3ff290 */ /* 0x000fe4000fffe03f */
[----:B------:R-:W-:Y:S05]  /*7a20*/  @P0 IMAD.HI.U32 R17, R18, c[0x0][0x330], RZ ;  /* 0x0000cc0012110a27 */ /* 0x000fea00078e00ff */
[----:B------:R-:W-:Y:S02]  /*7a30*/  @P0 SHF.R.U32.HI R18, RZ, c[0x0][0x334], R17 ;  /* 0x0000cd00ff120a19 */ /* 0x000fe40000011611 */
.L_x_286:
[----:B------:R-:W-:Y:S05]  /*7a40*/  BSYNC B0 ;  /* 0x0000000000007941 */ /* 0x000fea0003800000 */
.L_x_284:
[----:B------:R-:W-:Y:S05]  /*7a50*/  IADD3 R17, -R26, UR20, RZ ;  /* 0x000000141a117c10 */ /* 0x000fea000fffe1ff */
[----:B------:R-:W-:Y:S05]  /*7a60*/  IMAD R17, R18, c[0x0][0x32c], R17 ;  /* 0x0000cb0012117a24 */ /* 0x000fea00078e0211 */
[----:B------:R-:W-:Y:S02]  /*7a70*/  IMNMX R24, R24, R17, !PT ;  /* 0x0000001118187217 */ /* 0x000fe40007800200 */
[----:B------:R-:W-:Y:S04]  /*7a80*/  IADD3 R17, R17, c[0x0][0x32c], RZ ;  /* 0x0000cb0011117a10 */ /* 0x000fe80007ffe0ff */
[----:B------:R-:W-:Y:S02]  /*7a90*/  IMNMX R25, R25, R17, PT ;  /* 0x0000001119197217 */ /* 0x000fe40003800200 */
.L_x_283:
        /* <DEDUP_REMOVED lines=12> */
[----:B-----5:R-:W-:Y:S01]  /*7b60*/  FSEL R17, R0, -INF , !P0 ;  /* 0xff80000000117808 */ /* 0x020fe20004000000 */
        /* <DEDUP_REMOVED lines=13> */
[----:B------:R-:W-:Y:S04]  /*7c40*/  ISETP.LT.OR P0, PT, R25, 0x9, P0 ;  /* 0x000000091900780c */ /* 0x000fe80000701670 */
        /* <DEDUP_REMOVED lines=61> */
.L_x_289:
[----:B------:R-:W-:Y:S04]  /*8020*/  MOV R0, 0x1 ;  /* 0x0000000100007802 */ /* 0x000fe80000000f00 */
[----:B------:R-:W-:Y:S11]  /*8030*/  ISETP.NE.AND P0, PT, R0, c[0x0][0x32c], PT ;  /* 0x0000cb0000007a0c */ /* 0x000ff60003f05270 */
[----:B------:R-:W-:Y:S02]  /*8040*/  @!UPT UIADD3 URZ, URZ, URZ, URZ ;  /* 0x0000003f3f3ff290 */ /* 0x000fe4000fffe03f */
[----:B------:R-:W-:Y:S05]  /*8050*/  @P0 IMAD.HI.U32 R0, R2, c[0x0][0x330], RZ ;  /* 0x0000cc0002000a27 */ /* 0x000fea00078e00ff */
[----:B------:R-:W-:Y:S02]  /*8060*/  @P0 SHF.R.U32.HI R2, RZ, c[0x0][0x334], R0 ;  /* 0x0000cd00ff020a19 */ /* 0x000fe40000011600 */
.L_x_290:
[----:B------:R-:W-:Y:S05]  /*8070*/  BSYNC B0 ;  /* 0x0000000000007941 */ /* 0x000fea0003800000 */
.L_x_288:
[----:B------:R-:W-:Y:S05]  /*8080*/  IADD3 R0, -R26, UR20, RZ ;  /* 0x000000141a007c10 */ /* 0x000fea000fffe1ff */
[----:B------:R-:W-:Y:S05]  /*8090*/  IMAD R0, R2, c[0x0][0x32c], R0 ;  /* 0x0000cb0002007a24 */ /* 0x000fea00078e0200 */
[----:B------:R-:W-:Y:S02]  /*80a0*/  IMNMX R15, R15, R0, !PT ;  /* 0x000000000f0f7217 */ /* 0x000fe40007800200 */
[----:B------:R-:W-:Y:S04]  /*80b0*/  IADD3 R0, R0, c[0x0][0x32c], RZ ;  /* 0x0000cb0000007a10 */ /* 0x000fe80007ffe0ff */
[----:B------:R-:W-:Y:S02]  /*80c0*/  IMNMX R16, R16, R0, PT ;  /* 0x0000000010107217 */ /* 0x000fe40003800200 */
.L_x_287:
        /* <DEDUP_REMOVED lines=17> */
[----:B------:R-:W-:Y:S03]  /*81e0*/  UIADD3 UR21, UR5, -0x1, URZ ;  /* 0xffffffff05157890 */ /* 0x000fe6000fffe03f */
        /* <DEDUP_REMOVED lines=16> */
[----:B------:R-:W-:Y:S02]  /*82f0*/  FADD.FTZ R2, -R2, R3 ;  /* 0x0000000302027221 */ /* 0x000fe40000010100 */
        /* <DEDUP_REMOVED lines=25> */
[C---:B------:R-:W-:Y:S04]  /*8490*/  ISETP.GT.AND P0, PT, R15.reuse, 0x8, P0 ;  /* 0x000000080f00780c */ /* 0x040fe80000704270 */
[----:B------:R-:W-:Y:S04]  /*84a0*/  ISETP.LT.OR P0, PT, R16, 0x9, P0 ;  /* 0x000000091000780c */ /* 0x000fe80000701670 */
[----:B------:R-:W-:Y:S01]  /*84b0*/  FSEL R10, R10, -INF , !P0 ;  /* 0xff8000000a0a7808 */ /* 0x000fe20004000000 */
[----:B------:R-:W-:Y:S01]  /*84c0*/  MUFU.EX2 R12, R12 ;  /* 0x0000000c000c7308 */ /* 0x000fe20000000800 */
[----:B------:R-:W-:Y:S01]  /*84d0*/  PLOP3.LUT P0, PT, PT, PT, UP1, 0x40, 0x0 ;  /* 0x000000000000781c */ /* 0x000fe20003f0e818 */
[----:B------:R-:W-:Y:S03]  /*84e0*/  UISETP.NE.AND UP1, UPT, UR28, URZ, UPT ;  /* 0x0000003f1c00728c */ /* 0x000fe6000bf25270 */
[----:B------:R-:W-:Y:S04]  /*84f0*/  ISETP.GT.AND P0, PT, R15, 0x9, P0 ;  /* 0x000000090f00780c */ /* 0x000fe80000704270 */
[C---:B------:R-:W-:Y:S01]  /*8500*/  ISETP.LT.OR P0, PT, R16.reuse, 0xa, P0 ;  /* 0x0000000a1000780c */ /* 0x040fe20000701670 */
[----:B------:R-:W3:Y:S03]  /*8510*/  MUFU.EX2 R8, R8 ;  /* 0x0000000800087308 */ /* 0x000ee60000000800 */
[----:B------:R-:W-:Y:S02]  /*8520*/  FSEL R169, R169, -INF , !P0 ;  /* 0xff800000a9a97808 */ /* 0x000fe40004000000 */
[----:B------:R-:W-:Y:S01]  /*8530*/  PLOP3.LUT P0, PT, PT, PT, UP0, 0x40, 0x0 ;  /* 0x000000000000781c */ /* 0x000fe20003f0e808 */
[----:B------:R-:W-:Y:S01]  /*8540*/  UISETP.NE.AND UP0, UPT, UR23, URZ, UPT ;  /* 0x0000003f1700728c */ /* 0x000fe2000bf05270 */
[----:B-1----:R-:W-:Y:S02]  /*8550*/  F2FP.BF16.PACK_AB R168, R13, R17 ;  /* 0x000000110da8723e */ /* 0x002fe400000010ff */
[----:B------:R-:W-:Y:S01]  /*8560*/  ISETP.GT.AND P0, PT, R15, 0x10, P0 ;  /* 0x000000100f00780c */ /* 0x000fe20000704270 */
[----:B------:R-:W-:Y:S03]  /*8570*/  MUFU.EX2 R172, R172 ;  /* 0x000000ac00ac7308 */ /* 0x000fe60000000800 */
[----:B------:R-:W-:Y:S04]  /*8580*/  ISETP.LT.OR P0, PT, R16, 0x11, P0 ;  /* 0x000000111000780c */ /* 0x000fe80000701670 */
[----:B------:R-:W-:Y:S02]  /*8590*/  FSEL R22, R9, -INF , !P0 ;  /* 0xff80000009167808 */ /* 0x000fe40004000000 */
[----:B------:R-:W-:Y:S01]  /*85a0*/  PLOP3.LUT P0, PT, PT, PT, UP6, 0x40, 0x0 ;  /* 0x000000000000781c */ /* 0x000fe20003f0e868 */
[----:B------:R-:W-:Y:S03]  /*85b0*/  MUFU.EX2 R175, R175 ;  /* 0x000000af00af7308 */ /* 0x000fe60000000800 */
[----:B------:R-:W-:Y:S02]  /*85c0*/  ISETP.GT.AND P0, PT, R15, 0x11, P0 ;  /* 0x000000110f00780c */ /* 0x000fe40000704270 */
[----:B---3--:R-:W-:Y:S02]  /*85d0*/  F2FP.BF16.PACK_AB R170, R8, R12 ;  /* 0x0000000c08aa723e */ /* 0x008fe400000010ff */
[C---:B------:R-:W-:Y:S03]  /*85e0*/  ISETP.LT.OR P0, PT, R16.reuse, 0x12, P0 ;  /* 0x000000121000780c */ /* 0x040fe60000701670 */
        /* <DEDUP_REMOVED lines=39> */
[----:B------:R-:W-:Y:S02]  /*8860*/  FMUL.FTZ R13, R6, R141 ;  /* 0x0000008d060d7220 */ /* 0x000fe40000410000 */
[----:B------:R-:W-:Y:S01]  /*8870*/  FADD.FTZ R5, R12, R5 ;  /* 0x000000050c057221 */ /* 0x000fe20000010000 */
[----:B------:R-:W-:Y:S01]  /*8880*/  FMNMX.FTZ R2, R169, R2, !PT ;  /* 0x00000002a9027209 */ /* 0x000fe20007810000 */
[----:B------:R-:W-:Y:S01]  /*8890*/  FMUL.FTZ R12, R6, R140 ;  /* 0x0000008c060c7220 */ /* 0x000fe20000410000 */
[----:B------:R-:W-:Y:S01]  /*88a0*/  MOV R140, R24 ;  /* 0x00000018008c7202 */ /* 0x000fe20000000f00 */
[----:B------:R-:W-:Y:S01]  /*88b0*/  FADD.FTZ R177, R8, R5 ;  /* 0x0000000508b17221 */ /* 0x000fe20000010000 */
[----:B------:R-:W-:Y:S01]  /*88c0*/  FMNMX.FTZ R2, R22, R2, !PT ;  /* 0x0000000216027209 */ /* 0x000fe20007810000 */
[C---:B------:R-:W-:Y:S02]  /*88d0*/  FMUL.FTZ R8, R6.reuse, R136 ;  /* 0x0000008806087220 */ /* 0x040fe40000410000 */
[C---:B------:R-:W-:Y:S01]  /*88e0*/  FMUL.FTZ R5, R6.reuse, R133 ;  /* 0x0000008506057220 */ /* 0x040fe20000410000 */
        /* <DEDUP_REMOVED lines=20> */
[C---:B------:R-:W-:Y:S02]  /*8a30*/  FMUL.FTZ R37, R6.reuse, R37 ;  /* 0x0000002506257220 */ /* 0x040fe40000410000 */
        /* <DEDUP_REMOVED lines=54> */
[----:B------:R-:W-:Y:S01]  /*8da0*/  MUFU.EX2 R136, R136 ;  /* 0x0000008800887308 */ /* 0x000fe20000000800 */
        /* <DEDUP_REMOVED lines=21> */
[----:B------:R1:W2:Y:S01]  /*8f00*/  MUFU.EX2 R150, R152 ;  /* 0x0000009800967308 */ /* 0x0002a20000000800 */
        /* <DEDUP_REMOVED lines=12> */
[----:B-1----:R-:W-:Y:S01]  /*8fd0*/  LDSM.16.MT88.4 R152, [R249+0x5080] ;  /* 0x00508000f998783b */ /* 0x002fe20000004200 */
        /* <DEDUP_REMOVED lines=41> */
[----:B------:R-:W-:Y:S02]  /*9270*/  FMUL.FTZ R10, R132, R138 ;  /* 0x0000008a840a7220 */ /* 0x000fe40000410000 */
[--C-:B------:R-:W-:Y:S02]  /*9280*/  FFMA.FTZ R147, R179, c[0x0][0x2d0], -R156.reuse ;  /* 0x0000b400b3937a23 */ /* 0x100fe4000001089c */
[----:B------:R-:W1:Y:S01]  /*9290*/  MUFU.EX2 R141, R141 ;  /* 0x0000008d008d7308 */ /* 0x000e620000000800 */
[----:B------:R-:W-:Y:S02]  /*92a0*/  FFMA.FTZ R149, R178, c[0x0][0x2d0], -R156 ;  /* 0x0000b400b2957a23 */ /* 0x000fe4000001089c */
[----:B--2---:R-:W-:Y:S07]  /*92b0*/  FADD.FTZ R177, R150, R177 ;  /* 0x000000b196b17221 */ /* 0x004fee0000010000 */
[----:B------:R-:W-:Y:S01]  /*92c0*/  MUFU.EX2 R147, R147 ;  /* 0x0000009300937308 */ /* 0x000fe20000000800 */
[----:B---3--:R-:W-:Y:S01]  /*92d0*/  FFMA.FTZ R142, R132, R148, R136 ;  /* 0x00000094848e7223 */ /* 0x008fe20000010088 */
[----:B------:R-:W-:Y:S01]  /*92e0*/  MOV R148, R145 ;  /* 0x0000009100947202 */ /* 0x000fe20000000f00 */
[----:B------:R-:W2:Y:S01]  /*92f0*/  LDSM.16.MT88.4 R132, [R252+0x4080] ;  /* 0x00408000fc84783b */ /* 0x000ea20000004200 */
[----:B------:R-:W-:Y:S01]  /*9300*/  MOV R145, R140 ;  /* 0x0000008c00917202 */ /* 0x000fe20000000f00 */
[----:B------:R-:W-:Y:S01]  /*9310*/  FFMA.FTZ R140, R169, c[0x0][0x2d0], -R156 ;  /* 0x0000b400a98c7a23 */ /* 0x000fe2000001089c */
[C---:B------:R-:W-:Y:S04]  /*9320*/  F2FP.BF16.PACK_AB R169, R144.reuse, R136 ;  /* 0x0000008890a9723e */ /* 0x040fe800000010ff */
[----:B------:R3:W-:Y:S01]  /*9330*/  MUFU.EX2 R146, R148 ;  /* 0x0000009400927308 */ /* 0x0007e20000000800 */
[----:B------:R-:W-:Y:S02]  /*9340*/  FADD.FTZ R142, R144, R142 ;  /* 0x0000008e908e7221 */ /* 0x000fe40000010000 */
[----:B------:R-:W-:Y:S02]  /*9350*/  FADD.FTZ R144, R143, R177 ;  /* 0x000000b18f907221 */ /* 0x000fe40000010000 */
[----:B-1----:R-:W-:Y:S05]  /*9360*/  FADD.FTZ R142, R141, R142 ;  /* 0x0000008e8d8e7221 */ /* 0x002fea0000010000 */
[----:B------:R-:W1:Y:S10]  /*9370*/  MUFU.EX2 R140, R140 ;  /* 0x0000008c008c7308 */ /* 0x000e740000000800 */
[----:B------:R-:W4:Y:S01]  /*9380*/  MUFU.EX2 R145, R145 ;  /* 0x0000009100917308 */ /* 0x000f220000000800 */
[----:B---3--:R-:W-:Y:S02]  /*9390*/  FFMA.FTZ R148, R137, c[0x0][0x2d0], -R156 ;  /* 0x0000b40089947a23 */ /* 0x008fe4000001089c */
[----:B------:R-:W-:Y:S07]  /*93a0*/  LDSM.16.MT88.4 R136, [R252+0x4880] ;  /* 0x00488000fc88783b */ /* 0x000fee0000004200 */
[----:B------:R-:W3:Y:S01]  /*93b0*/  MUFU.EX2 R148, R148 ;  /* 0x0000009400947308 */ /* 0x000ee20000000800 */
[C---:B-1----:R-:W-:Y:S09]  /*93c0*/  F2FP.BF16.PACK_AB R171, R140.reuse, R141 ;  /* 0x0000008d8cab723e */ /* 0x042ff200000010ff */
[----:B------:R-:W1:Y:S01]  /*93d0*/  MUFU.EX2 R149, R149 ;  /* 0x0000009500957308 */ /* 0x000e620000000800 */
[C---:B--2---:R-:W-:Y:S05]  /*93e0*/  HMMA.16816.F32.BF16 R4, R168.reuse, R132, R4 ;  /* 0x00000084a804723c */ /* 0x044fea0000041804 */
[----:B----4-:R-:W-:Y:S03]  /*93f0*/  FADD.FTZ R144, R145, R144 ;  /* 0x0000009091907221 */ /* 0x010fe60000010000 */
        /* <DEDUP_REMOVED lines=47> */
[----:B---3--:R-:W-:Y:S01]  /*96f0*/  F2FP.BF16.PACK_AB R133, R147, R148 ;  /* 0x000000949385723e */ /* 0x008fe200000010ff */
[----:B------:R-:W-:Y:S02]  /*9700*/  FADD.FTZ R150, R140, R142 ;  /* 0x0000008e8c967221 */ /* 0x000fe40000010000 */
[----:B------:R-:W-:Y:S01]  /*9710*/  FFMA.FTZ R168, R176, c[0x0][0x2d0], -R156 ;  /* 0x0000b400b0a87a23 */ /* 0x000fe2000001089c */
[C---:B------:R-:W-:Y:S01]  /*9720*/  F2FP.BF16.PACK_AB R134, R146.reuse, R145 ;  /* 0x000000919286723e */ /* 0x040fe200000010ff */
[----:B------:R-:W-:Y:S03]  /*9730*/  LDSM.16.MT88.4 R140, [R248+0x9080] ;  /* 0x00908000f88c783b */ /* 0x000fe60000004200 */
[----:B------:R-:W-:Y:S01]  /*9740*/  FADD.FTZ R176, R146, R144 ;  /* 0x0000009092b07221 */ /* 0x000fe20000010000 */
[----:B------:R-:W2:Y:S01]  /*9750*/  MUFU.EX2 R168, R168 ;  /* 0x000000a800a87308 */ /* 0x000ea20000000800 */
[----:B------:R-:W-:Y:S02]  /*9760*/  FADD.FTZ R148, R148, R150 ;  /* 0x0000009694947221 */ /* 0x000fe40000010000 */
[----:B------:R-:W-:Y:S02]  /*9770*/  FFMA.FTZ R169, R159, c[0x0][0x2d0], -R156 ;  /* 0x0000b4009fa97a23 */ /* 0x000fe4000001089c */
[----:B------:R-:W-:Y:S02]  /*9780*/  FADD.FTZ R148, R147, R148 ;  /* 0x0000009493947221 */ /* 0x000fe40000010000 */
[----:B------:R-:W-:Y:S01]  /*9790*/  LDSM.16.MT88.4 R144, [R250+0x5080] ;  /* 0x00508000fa90783b */ /* 0x000fe20000004200 */
[--C-:B------:R-:W-:Y:S01]  /*97a0*/  FFMA.FTZ R170, R158, c[0x0][0x2d0], -R156.reuse ;  /* 0x0000b4009eaa7a23 */ /* 0x100fe2000001089c */
[----:B------:R-:W-:Y:S01]  /*97b0*/  F2FP.BF16.PACK_AB R158, R172, R173 ;  /* 0x000000adac9e723e */ /* 0x000fe200000010ff */
[--C-:B------:R-:W-:Y:S01]  /*97c0*/  FFMA.FTZ R171, R157, c[0x0][0x2d0], -R156.reuse ;  /* 0x0000b4009dab7a23 */ /* 0x100fe2000001089c */
[----:B------:R-:W3:Y:S01]  /*97d0*/  MUFU.EX2 R169, R169 ;  /* 0x000000a900a97308 */ /* 0x000ee20000000800 */
[----:B------:R-:W-:Y:S02]  /*97e0*/  FFMA.FTZ R156, R3, c[0x0][0x2d0], -R156 ;  /* 0x0000b400039c7a23 */ /* 0x000fe4000001089c */
[----:B-1----:R-:W-:Y:S02]  /*97f0*/  FADD.FTZ R177, R149, R148 ;  /* 0x0000009495b17221 */ /* 0x002fe40000010000 */
[----:B------:R-:W-:Y:S04]  /*9800*/  FADD.FTZ R176, R175, R176 ;  /* 0x000000b0afb07221 */ /* 0x000fe80000010000 */
[----:B------:R-:W-:Y:S01]  /*9810*/  FADD.FTZ R176, R174, R176 ;  /* 0x000000b0aeb07221 */ /* 0x000fe20000010000 */
[----:B------:R1:W-:Y:S01]  /*9820*/  MUFU.EX2 R3, R156 ;  /* 0x0000009c00037308 */ /* 0x0003e20000000800 */
[C---:B--2---:R-:W-:Y:S02]  /*9830*/  F2FP.BF16.PACK_AB R135, R168.reuse, R149 ;  /* 0x00000095a887723e */ /* 0x044fe400000010ff */
[----:B------:R-:W-:Y:S02]  /*9840*/  FADD.FTZ R173, R173, R176 ;  /* 0x000000b0adad7221 */ /* 0x000fe40000010000 */
[----:B------:R-:W-:Y:S03]  /*9850*/  FADD.FTZ R177, R168, R177 ;  /* 0x000000b1a8b17221 */ /* 0x000fe60000010000 */
[C---:B------:R-:W-:Y:S02]  /*9860*/  HMMA.16816.F32.BF16 R4, R132.reuse, R136, R4 ;  /* 0x000000888404723c */ /* 0x040fe40000041804 */
[----:B------:R-:W2:Y:S03]  /*9870*/  MUFU.EX2 R170, R170 ;  /* 0x000000aa00aa7308 */ /* 0x000ea60000000800 */
[----:B---3--:R-:W-:Y:S03]  /*9880*/  FADD.FTZ R177, R169, R177 ;  /* 0x000000b1a9b17221 */ /* 0x008fe60000010000 */
[C---:B------:R-:W-:Y:S01]  /*9890*/  HMMA.16816.F32.BF16 R8, R132.reuse, R138, R8 ;  /* 0x0000008a8408723c */ /* 0x040fe20000041808 */
[----:B------:R-:W3:Y:S03]  /*98a0*/  LDSM.16.MT88.4 R136, [R250+0x4880] ;  /* 0x00488000fa88783b */ /* 0x000ee60000004200 */
[----:B------:R-:W4:Y:S01]  /*98b0*/  MUFU.EX2 R171, R171 ;  /* 0x000000ab00ab7308 */ /* 0x000f220000000800 */
[----:B-1----:R-:W-:Y:S02]  /*98c0*/  F2FP.BF16.PACK_AB R156, R174, R175 ;  /* 0x000000afae9c723e */ /* 0x002fe400000010ff */
[C---:B--2---:R-:W-:Y:S01]  /*98d0*/  F2FP.BF16.PACK_AB R157, R170.reuse, R169 ;  /* 0x000000a9aa9d723e */ /* 0x044fe200000010ff */
[----:B------:R-:W-:Y:S01]  /*98e0*/  FADD.FTZ R170, R170, R177 ;  /* 0x000000b1aaaa7221 */ /* 0x000fe20000010000 */
[----:B----4-:R-:W-:Y:S03]  /*98f0*/  F2FP.BF16.PACK_AB R159, R3, R171 ;  /* 0x000000ab039f723e */ /* 0x010fe600000010ff */
[----:B------:R-:W-:Y:S01]  /*9900*/  FADD.FTZ R170, R171, R170 ;  /* 0x000000aaabaa7221 */ /* 0x000fe20000010000 */
[C---:B---3--:R-:W-:Y:S08]  /*9910*/  HMMA.16816.F32.BF16 R12, R132.reuse, R136, R12 ;  /* 0x00000088840c723c */ /* 0x048ff0000004180c */
        /* <DEDUP_REMOVED lines=95> */
.L_x_278:
[----:B------:R-:W2:Y:S01]  /*9f10*/  S2UR UR20, SR_CTAID.X ;  /* 0x00000000001479c3 */ /* 0x000ea20000002500 */
[----:B------:R-:W-:-:S02]  /*9f20*/  UISETP.NE.AND UP1, UPT, UR15, URZ, UPT ;  /* 0x0000003f0f00728c */ /* 0x000fc4000bf25270 */
[----:B------:R-:W-:Y:S02]  /*9f30*/  ULDC.64 UR4, c[0x0][0x2c8] ;  /* 0x0000b20000047ab9 */ /* 0x000fe40000000a00 */
[----:B------:R-:W-:-:S06]  /*9f40*/  UISETP.NE.AND UP0, UPT, UR14, URZ, UPT ;  /* 0x0000003f0e00728c */ /* 0x000fcc000bf05270 */
[----:B------:R-:W-:Y:S01]  /*9f50*/  PLOP3.LUT P0, PT, PT, PT, UP0, 0x40, 0x0 ;  /* 0x000000000000781c */ /* 0x000fe20003f0e808 */
[----:B--2---:R-:W-:-:S04]  /*9f60*/  ULEA UR20, UR20, 0x7f, 0x7 ;  /* 0x0000007f14147891 */ /* 0x004fc8000f8e383f */
[----:B------:R-:W-:Y:S02]  /*9f70*/  UIMAD.WIDE.U32 UR28, UR20, UR4, URZ ;  /* 0x00000004141c72a5 */ /* 0x000fe4000f8e003f */
[----:B------:R-:W-:-:S05]  /*9f80*/  UIADD3 UR4, UR8, 0x1, -UR12 ;  /* 0x0000000108047890 */ /* 0x000fca000fffe80c */
[----:B------:R-:W-:Y:S02]  /*9f90*/  @UP1 UMOV UR23, UR29 ;  /* 0x0000001d00171c82 */ /* 0x000fe40008000000 */
[----:B------:R-:W-:-:S04]  /*9fa0*/  @UP1 USHF.R.U32.HI UR20, URZ, UR5, UR23 ;  /* 0x000000053f141299 */ /* 0x000fc80008011617 */
[----:B------:R-:W-:-:S03]  /*9fb0*/  UIADD3 UR23, UR4, UR20, URZ ;  /* 0x0000001404177290 */ /* 0x000fc6000fffe03f */
[----:B------:R-:W-:Y:S02]  /*9fc0*/  ULDC UR20, c[0x0][0x324] ;  /* 0x0000c90000147ab9 */ /* 0x000fe40000000800 */
[----:B------:R-:W-:Y:S01]  /*9fd0*/  UIADD3 UR20, UR23, -UR20, URZ ;  /* 0x8000001417147290 */ /* 0x000fe2000fffe03f */
[----:B------:R-:W-:Y:S05]  /*9fe0*/  @P0 BRA `(.L_x_292) ;  /* 0x0000016000000947 */ /* 0x000fea0003800000 */
[----:B------:R-:W-:-:S06]  /*9ff0*/  UISETP.GT.AND UP0, UPT, UR23, -0x1, UPT ;  /* 0xffffffff1700788c */ /* 0x000fcc000bf04270 */
[----:B------:R-:W-:-:S13]  /*a000*/  PLOP3.LUT P0, PT, PT, PT, UP0, 0x80, 0x0 ;  /* 0x000000000000781c */ /* 0x000fda0003f0f008 */
[----:B------:R-:W-:Y:S05]  /*a010*/  @P0 BRA `(.L_x_293) ;  /* 0x0000009000000947 */ /* 0x000fea0003800000 */
[----:B------:R-:W-:Y:S02]  /*a020*/  UMOV UR5, 0x1 ;  /* 0x0000000100057882 */ /* 0x000fe40000000000 */
[----:B------:R-:W-:Y:S02]  /*a030*/  ULDC UR4, c[0x0][0x32c] ;  /* 0x0000cb0000047ab9 */ /* 0x000fe40000000800 */
[----:B------:R-:W-:Y:S02]  /*a040*/  UISETP.NE.AND UP0, UPT, UR5, UR4, UPT ;  /* 0x000000040500728c */ /* 0x000fe4000bf05270 */
[----:B------:R-:W-:Y:S02]  /*a050*/  ULOP3.LUT UR23, URZ, UR23, URZ, 0x33, !UPT ;  /* 0x000000173f177292 */ /* 0x000fe4000f8e333f */
[----:B------:R-:W-:Y:S02]  /*a060*/  ULDC.64 UR4, c[0x0][0x330] ;  /* 0x0000cc0000047ab9 */ /* 0x000fe40000000a00 */
[----:B------:R-:W-:-:S05]  /*a070*/  UIMAD.WIDE.U32 UR28, UR23, UR4, URZ ;  /* 0x00000004171c72a5 */ /* 0x000fca000f8e003f */
[----:B------:R-:W-:-:S04]  /*a080*/  @UP0 USHF.R.U32.HI UR23, URZ, UR5, UR29 ;  /* 0x000000053f170299 */ /* 0x000fc8000801161d */
[----:B------:R-:W-:Y:S01]  /*a090*/  ULOP3.LUT UR23, URZ, UR23, URZ, 0x33, !UPT ;  /* 0x000000173f177292 */ /* 0x000fe2000f8e333f */
[----:B------:R-:W-:Y:S05]  /*a0a0*/  BRA `(.L_x_294) ;  /* 0x0000006000007947 */ /* 0x000fea0003800000 */
.L_x_293:
[----:B------:R-:W-:Y:S02]  /*a0b0*/  UMOV UR5, 0x1 ;  /* 0x0000000100057882 */ /* 0x000fe40000000000 */
[----:B------:R-:W-:Y:S02]  /*a0c0*/  ULDC UR4, c[0x0][0x32c] ;  /* 0x0000cb0000047ab9 */ /* 0x000fe40000000800 */
[----:B------:R-:W-:-:S03]  /*a0d0*/  UISETP.NE.AND UP0, UPT, UR5, UR4, UPT ;  /* 0x000000040500728c */ /* 0x000fc6000bf05270 */
[----:B------:R-:W-:Y:S02]  /*a0e0*/  ULDC.64 UR4, c[0x0][0x330] ;  /* 0x0000cc0000047ab9 */ /* 0x000fe40000000a00 */
[----:B------:R-:W-:-:S06]  /*a0f0*/  UIMAD.WIDE.U32 UR28, UR23, UR4, URZ ;  /* 0x00000004171c72a5 */ /* 0x000fcc000f8e003f */
[----:B------:R-:W-:Y:S02]  /*a100*/  @UP0 USHF.R.U32.HI UR23, URZ, UR5, UR29 ;  /* 0x000000053f170299 */ /* 0x000fe4000801161d */
.L_x_294:
[----:B------:R-:W-:Y:S02]  /*a110*/  ULDC UR4, c[0x0][0x32c] ;  /* 0x0000cb0000047ab9 */ /* 0x000fe40000000800 */
[----:B------:R-:W-:-:S04]  /*a120*/  UIMAD UR4, UR23, UR4, URZ ;  /* 0x00000004170472a4 */ /* 0x000fc8000f8e023f */
[----:B------:R-:W-:-:S04]  /*a130*/  UISETP.LT.AND UP0, UPT, UR20, UR4, UPT ;  /* 0x000000041400728c */ /* 0x000fc8000bf01270 */
[----:B------:R-:W-:-:S04]  /*a140*/  USEL UR20, UR20, UR4, !UP0 ;  /* 0x0000000414147287 */ /* 0x000fc8000c000000 */
.L_x_292:
        /* <DEDUP_REMOVED lines=13> */
[----:B-1----:R-:W4:Y:S04]  /*a220*/  LDL R4, [R1+0x2c] ;  /* 0x00002c0001047983 */ /* 0x002f280000100800 */
        /* <DEDUP_REMOVED lines=9> */
.L_x_300:
        /* <DEDUP_REMOVED lines=59> */
[----:B---3--:R2:W3:Y:S02]  /*a670*/  SHFL.IDX PT, R13, R6, 0x1, 0x181f ;  /* 0x00381f00060d7f89 */ /* 0x0084e400000e0000 */
.L_x_334:
[----:B--2---:R-:W2:Y:S04]  /*a680*/  LDL R15, [R1+0x24] ;  /* 0x00002400010f7983 */ /* 0x004ea80000100800 */
[----:B------:R-:W5:Y:S04]  /*a690*/  LDL R14, [R1+0x48] ;  /* 0x00004800010e7983 */ /* 0x000f680000100800 */
[----:B----4-:R-:W4:Y:S04]  /*a6a0*/  LDL R12, [R1+0x4c] ;  /* 0x00004c00010c7983 */ /* 0x010f280000100800 */
[----:B---3--:R-:W3:Y:S01]  /*a6b0*/  LDL R6, [R1+0x1c] ;  /* 0x00001c0001067983 */ /* 0x008ee20000100800 */
[----:B--2---:R-:W-:Y:S02]  /*a6c0*/  ISETP.GE.AND P1, PT, R15, c[0x0][0x1d4], PT ;  /* 0x000075000f007a0c */ /* 0x004fe40003f26270 */
[----:B-----5:R-:W-:Y:S05]  /*a6d0*/  IADD3 R14, P0, R13, R14, RZ ;  /* 0x0000000e0d0e7210 */ /* 0x020fea0007f1e0ff */
[----:B----4-:R-:W-:Y:S06]  /*a6e0*/  IMAD.X R15, R7, 0x1, R12, P0 ;  /* 0x00000001070f7824 */ /* 0x010fec00000e060c */
[----:B------:R-:W-:Y:S01]  /*a6f0*/  @!PT LDS RZ, [RZ] ;  /* 0x00000000fffff984 */ /* 0x000fe20000000800 */
[----:B------:R-:W-:Y:S01]  /*a700*/  @!PT LDS RZ, [RZ] ;  /* 0x00000000fffff984 */ /* 0x000fe20000000800 */
[----:B------:R-:W-:Y:S01]  /*a710*/  @!PT LDS RZ, [RZ] ;  /* 0x00000000fffff984 */ /* 0x000fe20000000800 */
[----:B---3--:R2:W-:Y:S01]  /*a720*/  LDGSTS.E.BYPASS.LTC128B.128 [R6+0x5080], [R14.64], !P1 ;  /* 0x050800000e067fae */ /* 0x0085e2000c901d52 */
[C---:B------:R-:W-:Y:S02]  /*a730*/  IADD3 R12, P1, R13.reuse, R176, RZ ;  /* 0x000000b00d0c7210 */ /* 0x040fe40007f3e0ff */
[----:B--2---:R-:W-:Y:S05]  /*a740*/  IADD3 R14, P0, R13, R178, RZ ;  /* 0x000000b20d0e7210 */ /* 0x004fea0007f1e0ff */
[----:B------:R-:W-:Y:S01]  /*a750*/  IMAD.X R15, R7, 0x1, R179, P0 ;  /* 0x00000001070f7824 */ /* 0x000fe200000e06b3 */
[----:B------:R-:W-:Y:S01]  /*a760*/  IADD3 R4, P0, R13, R4, RZ ;  /* 0x000000040d047210 */ /* 0x000fe20007f1e0ff */
[C---:B------:R-:W-:Y:S03]  /*a770*/  IMAD.X R13, R7.reuse, 0x1, R177, P1 ;  /* 0x00000001070d7824 */ /* 0x040fe600008e06b1 */
[----:B------:R2:W-:Y:S01]  /*a780*/  LDGSTS.E.BYPASS.LTC128B.128 [R6+0x6880], [R14.64], !P6 ;  /* 0x068800000e067fae */ /* 0x0005e2000f101d52 */
[----:B------:R-:W-:Y:S03]  /*a790*/  IMAD.X R5, R7, 0x1, R5, P0 ;  /* 0x0000000107057824 */ /* 0x000fe600000e0605 */
[----:B------:R2:W-:Y:S04]  /*a7a0*/  LDGSTS.E.BYPASS.LTC128B.128 [R6+0x8080], [R12.64], !P5 ;  /* 0x080800000c067fae */ /* 0x0005e8000e901d52 */
[----:B------:R2:W-:Y:S02]  /*a7b0*/  LDGSTS.E.BYPASS.LTC128B.128 [R6+0x9880], [R4.64], !P4 ;  /* 0x0988000004067fae */ /* 0x0005e4000e101d52 */
.L_x_297:
[----:B------:R-:W-:Y:S05]  /*a7c0*/  BSYNC B0 ;  /* 0x0000000000007941 */ /* 0x000fea0003800000 */
.L_x_296:
        /* <DEDUP_REMOVED lines=273> */
.L_x_299:
        /* <DEDUP_REMOVED lines=424> */
.L_x_295:
[----:B------:R-:W-:-:S06]  /*d360*/  UISETP.GE.AND UP0, UPT, UR21, UR7, UPT ;  /* 0x000000071500728c */ /* 0x000fcc000bf06270 */
[----:B------:R-:W-:-:S13]  /*d370*/  PLOP3.LUT P0, PT, PT, PT, UP0, 0x40, 0x0 ;  /* 0x000000000000781c */ /* 0x000fda0003f0e808 */
[----:B------:R-:W-:Y:S05]  /*d380*/  @P0 BRA `(.L_x_301) ;  /* 0x00003ea000000947 */ /* 0x000fea0003800000 */
[----:B-1----:R-:W1:Y:S04]  /*d390*/  S2R R3, SR_TID.X ;  /* 0x0000000000037919 */ /* 0x002e680000002100 */
        /* <DEDUP_REMOVED lines=12> */
.L_x_314:
        /* <DEDUP_REMOVED lines=66> */
[----:B-1----:R2:W1:Y:S02]  /*d880*/  SHFL.IDX PT, R13, R4, 0x1, 0x181f ;  /* 0x00381f00040d7f89 */ /* 0x00246400000e0000 */
.L_x_335:
[----:B------:R-:W4:Y:S04]  /*d890*/  LDL R7, [R1+0x24] ;  /* 0x0000240001077983 */ /* 0x000f280000100800 */
[----:B------:R-:W5:Y:S04]  /*d8a0*/  LDL R6, [R1+0x3c] ;  /* 0x00003c0001067983 */ /* 0x000f680000100800 */
[----:B--2---:R-:W2:Y:S04]  /*d8b0*/  LDL R14, [R1+0x48] ;  /* 0x00004800010e7983 */ /* 0x004ea80000100800 */
[----:B---3--:R-:W3:Y:S04]  /*d8c0*/  LDL R12, [R1+0x1c] ;  /* 0x00001c00010c7983 */ /* 0x008ee80000100800 */
[----:B------:R-:W3:Y:S01]  /*d8d0*/  LDL R4, [R1+0x4c] ;  /* 0x00004c0001047983 */ /* 0x000ee20000100800 */
[----:B----4-:R-:W-:Y:S02]  /*d8e0*/  ISETP.GE.AND P1, PT, R7, c[0x0][0x1d4], PT ;  /* 0x0000750007007a0c */ /* 0x010fe40003f26270 */
[----:B-1---5:R-:W-:Y:S05]  /*d8f0*/  IADD3 R6, P0, R13, R6, RZ ;  /* 0x000000060d067210 */ /* 0x022fea0007f1e0ff */
[----:B--2---:R-:W-:Y:S06]  /*d900*/  IMAD.X R7, R5, 0x1, R14, P0 ;  /* 0x0000000105077824 */ /* 0x004fec00000e060e */
[----:B------:R-:W-:Y:S01]  /*d910*/  @!PT LDS RZ, [RZ] ;  /* 0x00000000fffff984 */ /* 0x000fe20000000800 */
[----:B------:R-:W-:Y:S01]  /*d920*/  @!PT LDS RZ, [RZ] ;  /* 0x00000000fffff984 */ /* 0x000fe20000000800 */
[----:B------:R-:W-:Y:S01]  /*d930*/  @!PT LDS RZ, [RZ] ;  /* 0x00000000fffff984 */ /* 0x000fe20000000800 */
[----:B---3--:R1:W-:Y:S02]  /*d940*/  LDGSTS.E.BYPASS.LTC128B.128 [R12+0x5080], [R6.64], !P1 ;  /* 0x05080000060c7fae */ /* 0x0083e4000c901d52 */
[----:B-1----:R-:W-:Y:S05]  /*d950*/  IADD3 R6, P0, R13, R159, RZ ;  /* 0x0000009f0d067210 */ /* 0x002fea0007f1e0ff */
[----:B------:R-:W-:Y:S05]  /*d960*/  IMAD.X R7, R5, 0x1, R4, P0 ;  /* 0x0000000105077824 */ /* 0x000fea00000e0604 */
[----:B------:R1:W-:Y:S02]  /*d970*/  LDGSTS.E.BYPASS.LTC128B.128 [R12+0x6880], [R6.64], !P6 ;  /* 0x06880000060c7fae */ /* 0x0003e4000f101d52 */
[----:B-1----:R-:W-:Y:S05]  /*d980*/  IADD3 R6, P0, R13, R157, RZ ;  /* 0x0000009d0d067210 */ /* 0x002fea0007f1e0ff */
[----:B------:R-:W-:Y:S01]  /*d990*/  IMAD.X R7, R5, 0x1, R158, P0 ;  /* 0x0000000105077824 */ /* 0x000fe200000e069e */
[----:B------:R-:W-:Y:S04]  /*d9a0*/  IADD3 R4, P0, R13, R0, RZ ;  /* 0x000000000d047210 */ /* 0x000fe80007f1e0ff */
[----:B------:R1:W-:Y:S01]  /*d9b0*/  LDGSTS.E.BYPASS.LTC128B.128 [R12+0x8080], [R6.64], !P5 ;  /* 0x08080000060c7fae */ /* 0x0003e2000e901d52 */
[----:B------:R-:W-:Y:S05]  /*d9c0*/  IMAD.X R5, R5, 0x1, R2, P0 ;  /* 0x0000000105057824 */ /* 0x000fea00000e0602 */
[----:B------:R1:W-:Y:S03]  /*d9d0*/  LDGSTS.E.BYPASS.LTC128B.128 [R12+0x9880], [R4.64], !P4 ;  /* 0x09880000040c7fae */ /* 0x0003e6000e101d52 */
.L_x_303:
[----:B------:R-:W-:Y:S05]  /*d9e0*/  BSYNC B0 ;  /* 0x0000000000007941 */ /* 0x000fea0003800000 */
.L_x_302:
        /* <DEDUP_REMOVED lines=159> */
[----:B------:R-:W2:Y:S01]  /*e3e0*/  MUFU.TANH R179, R15 ;  /* 0x0000000f00b37308 */ /* 0x000ea20000002400 */
[----:B------:R-:W-:Y:S01]  /*e3f0*/  BAR.SYNC.DEFER_BLOCKING 0x0 ;  /* 0x0000000000007b1d */ /* 0x000fe20000010000 */
[----:B-----5:R-:W-:Y:S02]  /*e400*/  FMUL.FTZ R9, R14, c[0x0][0x320] ;  /* 0x0000c8000e097a20 */ /* 0x020fe40000410000 */
[----:B------:R-:W-:Y:S06]  /*e410*/  FMUL.FTZ R14, R17, c[0x0][0x320] ;  /* 0x0000c800110e7a20 */ /* 0x000fec0000410000 */
[----:B------:R5:W2:Y:S01]  /*e420*/  MUFU.TANH R178, R18 ;  /* 0x0000001200b27308 */ /* 0x000aa20000002400 */
[----:B-1----:R-:W-:Y:S02]  /*e430*/  FMUL.FTZ R11, R12, c[0x0][0x320] ;  /* 0x0000c8000c0b7a20 */ /* 0x002fe40000410000 */
[----:B------:R-:W-:Y:S02]  /*e440*/  FMUL.FTZ R12, R13, c[0x0][0x320] ;  /* 0x0000c8000d0c7a20 */ /* 0x000fe40000410000 */
[----:B------:R-:W-:Y:S05]  /*e450*/  FMUL.FTZ R13, R16, c[0x0][0x320] ;  /* 0x0000c800100d7a20 */ /* 0x000fea0000410000 */
[----:B------:R-:W1:Y:S10]  /*e460*/  MUFU.TANH R8, R8 ;  /* 0x0000000800087308 */ /* 0x000e740000002400 */
        /* <DEDUP_REMOVED lines=8> */
[----:B------:R-:W-:Y:S02]  /*e4f0*/  FMUL.FTZ R17, R21, c[0x0][0x320] ;  /* 0x0000c80015117a20 */ /* 0x000fe40000410000 */
[----:B------:R-:W-:Y:S02]  /*e500*/  FMUL.FTZ R6, R22, c[0x0][0x320] ;  /* 0x0000c80016067a20 */ /* 0x000fe40000410000 */
[----:B------:R-:W-:Y:S03]  /*e510*/  FMUL.FTZ R5, R23, c[0x0][0x320] ;  /* 0x0000c80017057a20 */ /* 0x000fe60000410000 */
[----:B-----5:R-:W-:Y:S02]  /*e520*/  FMUL.FTZ R18, R24, c[0x0][0x320] ;  /* 0x0000c80018127a20 */ /* 0x020fe40000410000 */
[----:B------:R-:W-:Y:S01]  /*e530*/  FMUL.FTZ R19, R25, c[0x0][0x320] ;  /* 0x0000c80019137a20 */ /* 0x000fe20000410000 */
[----:B------:R-:W1:Y:S01]  /*e540*/  MUFU.TANH R13, R13 ;  /* 0x0000000d000d7308 */ /* 0x000e620000002400 */
        /* <DEDUP_REMOVED lines=19> */
[----:B------:R-:W4:Y:S01]  /*e680*/  LDL.LU R26, [R1+0x4c] ;  /* 0x00004c00011a7983 */ /* 0x000f220000300800 */
[----:B------:R-:W-:Y:S03]  /*e690*/  IMAD.U32 R20, RZ, RZ, UR4 ;  /* 0x00000004ff147e24 */ /* 0x000fe6000f8e00ff */
[----:B------:R-:W5:Y:S04]  /*e6a0*/  LDL R170, [R1+0x3c] ;  /* 0x00003c0001aa7983 */ /* 0x000f680000100800 */
        /* <DEDUP_REMOVED lines=18> */
[----:B---3--:R-:W-:Y:S04]  /*e7d0*/  IMAD.WIDE.U32 R22, R27, c[0x0][0x1e0], RZ ;  /* 0x000078001b167a25 */ /* 0x008fe800078e00ff */
[----:B------:R-:W-:Y:S01]  /*e7e0*/  IMAD.IADD R23, R23, 0x1, R20 ;  /* 0x0000000117177824 */ /* 0x000fe200078e0214 */
[----:B--2---:R2:W-:Y:S01]  /*e7f0*/  STL [R1+0x8], R25 ;  /* 0x0000081901007387 */ /* 0x0045e20000100800 */
[----:B------:R-:W-:Y:S02]  /*e800*/  SHF.R.S32.HI R20, RZ, 0x1f, R25 ;  /* 0x0000001fff147819 */ /* 0x000fe40000011419 */
[C---:B------:R-:W-:Y:S04]  /*e810*/  IMAD.WIDE.U32 R22, R25.reuse, c[0x0][0x1f0], R22 ;  /* 0x00007c0019167a25 */ /* 0x040fe800078e0016 */
[----:B------:R-:W-:Y:S01]  /*e820*/  IMAD R20, R20, c[0x0][0x1f0], RZ ;  /* 0x00007c0014147a24 */ /* 0x000fe200078e02ff */
[----:B------:R-:W-:Y:S03]  /*e830*/  IADD3 R22, P0, R22, UR26, RZ ;  /* 0x0000001a16167c10 */ /* 0x000fe6000ff1e0ff */
[----:B------:R-:W-:Y:S05]  /*e840*/  IMAD R20, R25, c[0x0][0x1f4], R20 ;  /* 0x00007d0019147a24 */ /* 0x000fea00078e0214 */
[----:B------:R-:W-:Y:S02]  /*e850*/  IADD3.X R20, R23, UR22, R20, P0, !PT ;  /* 0x0000001617147c10 */ /* 0x000fe400087fe414 */
[C---:B------:R-:W-:Y:S04]  /*e860*/  LEA R21, P0, R22.reuse, c[0x0][0x1c8], 0x1 ;  /* 0x0000720016157a11 */ /* 0x040fe800078008ff */
[----:B------:R-:W-:Y:S02]  /*e870*/  LEA.HI.X R20, R22, c[0x0][0x1cc], R20, 0x1, P0 ;  /* 0x0000730016147a11 */ /* 0x000fe400000f0c14 */
[----:B------:R-:W5:Y:S04]  /*e880*/  SHFL.IDX PT, R22, R21, RZ, 0x181f ;  /* 0x00181fff15167589 */ /* 0x000f6800000e0000 */
[----:B--2---:R-:W2:Y:S04]  /*e890*/  S2R R25, SR_TID.X ;  /* 0x0000000000197919 */ /* 0x004ea80000002100 */
[----:B------:R-:W4:Y:S04]  /*e8a0*/  SHFL.IDX PT, R23, R20, RZ, 0x181f ;  /* 0x00181fff14177589 */ /* 0x000f2800000e0000 */
[----:B------:R-:W3:Y:S04]  /*e8b0*/  SHFL.IDX PT, R21, R21, 0x1, 0x181f ;  /* 0x00381f0015157f89 */ /* 0x000ee800000e0000 */
[----:B------:R-:W1:Y:S01]  /*e8c0*/  SHFL.IDX PT, R20, R20, 0x1, 0x181f ;  /* 0x00381f0014147f89 */ /* 0x000e6200000e0000 */
[----:B--2---:R-:W-:Y:S04]  /*e8d0*/  SHF.R.S32.HI R27, RZ, 0x1f, R25 ;  /* 0x0000001fff1b7819 */ /* 0x004fe80000011419 */
[----:B------:R-:W-:Y:S04]  /*e8e0*/  LEA.HI R27, R27, R25, RZ, 0x3 ;  /* 0x000000191b1b7211 */ /* 0x000fe800078f18ff */
[----:B------:R-:W-:Y:S04]  /*e8f0*/  SHF.R.S32.HI R27, RZ, 0x3, R27 ;  /* 0x00000003ff1b7819 */ /* 0x000fe8000001141b */
[----:B------:R-:W-:Y:S04]  /*e900*/  IADD3 R27, -R27, 0x30, RZ ;  /* 0x000000301b1b7810 */ /* 0x000fe80007ffe1ff */
[----:B------:R-:W-:Y:S11]  /*e910*/  ISETP.GE.AND P1, PT, R27, 0x1, PT ;  /* 0x000000011b00780c */ /* 0x000ff60003f26270 */
[----:B------:R-:W-:Y:S02]  /*e920*/  @!UPT UIADD3 URZ, URZ, URZ, URZ ;  /* 0x0000003f3f3ff290 */ /* 0x000fe4000fffe03f */
[C---:B-----5:R-:W-:Y:S05]  /*e930*/  @P1 IADD3 R24, P0, R22.reuse, R170, RZ ;  /* 0x000000aa16181210 */ /* 0x060fea0007f1e0ff */
[C---:B----4-:R-:W-:Y:S05]  /*e940*/  @P1 IMAD.X R25, R23.reuse, 0x1, R174, P0 ;  /* 0x0000000117191824 */ /* 0x050fea00000e06ae */
[----:B------:R2:W-:Y:S02]  /*e950*/  @P1 LDGSTS.E.BYPASS.LTC128B.128 [R175+0x14080], [R24.64], !P2 ;  /* 0x1408000018af1fae */ /* 0x0005e4000d101d52 */
[C---:B--2---:R-:W-:Y:S05]  /*e960*/  @P1 IADD3 R24, P0, R22.reuse, R159, RZ ;  /* 0x0000009f16181210 */ /* 0x044fea0007f1e0ff */
[C---:B------:R-:W-:Y:S05]  /*e970*/  @P1 IMAD.X R25, R23.reuse, 0x1, R26, P0 ;  /* 0x0000000117191824 */ /* 0x040fea00000e061a */
[----:B------:R2:W-:Y:S02]  /*e980*/  @P1 LDGSTS.E.BYPASS.LTC128B.128 [R175+0x15880], [R24.64], !P6 ;  /* 0x1588000018af1fae */ /* 0x0005e4000f101d52 */
[C---:B--2---:R-:W-:Y:S05]  /*e990*/  @P1 IADD3 R24, P0, R22.reuse, R157, RZ ;  /* 0x0000009d16181210 */ /* 0x044fea0007f1e0ff */
[C---:B------:R-:W-:Y:S01]  /*e9a0*/  @P1 IMAD.X R25, R23.reuse, 0x1, R158, P0 ;  /* 0x0000000117191824 */ /* 0x040fe200000e069e */
[----:B------:R-:W-:Y:S04]  /*e9b0*/  @P1 IADD3 R22, P0, R22, R0, RZ ;  /* 0x0000000016161210 */ /* 0x000fe80007f1e0ff */
[----:B------:R3:W-:Y:S01]  /*e9c0*/  @P1 LDGSTS.E.BYPASS.LTC128B.128 [R175+0x17080], [R24.64], !P5 ;  /* 0x1708000018af1fae */ /* 0x0007e2000e901d52 */
[----:B------:R-:W-:Y:S01]  /*e9d0*/  @P1 IMAD.X R23, R23, 0x1, R2, P0 ;  /* 0x0000000117171824 */ /* 0x000fe200000e0602 */
[----:B------:R-:W-:Y:S04]  /*e9e0*/  ISETP.GE.AND P0, PT, R27, 0x21, PT ;  /* 0x000000211b00780c */ /* 0x000fe80003f06270 */
[----:B------:R2:W-:Y:S09]  /*e9f0*/  @P1 LDGSTS.E.BYPASS.LTC128B.128 [R175+0x18880], [R22.64], !P4 ;  /* 0x1888000016af1fae */ /* 0x0005f2000e101d52 */
[C---:B---3--:R-:W-:Y:S05]  /*ea00*/  @P0 IADD3 R24, P2, R21.reuse, R159, RZ ;  /* 0x0000009f15180210 */ /* 0x048fea0007f5e0ff */
[C---:B-1----:R-:W-:Y:S01]  /*ea10*/  @P0 IMAD.X R25, R20.reuse, 0x1, R26, P2 ;  /* 0x0000000114190824 */ /* 0x042fe200010e061a */
[C---:B------:R-:W-:Y:S02]  /*ea20*/  @P0 IADD3 R26, P2, R21.reuse, R157, RZ ;  /* 0x0000009d151a0210 */ /* 0x040fe40007f5e0ff */
[----:B--2---:R-:W-:Y:S03]  /*ea30*/  @P0 IADD3 R22, P1, R21, R170, RZ ;  /* 0x000000aa15160210 */ /* 0x004fe60007f3e0ff */
[C---:B------:R-:W-:Y:S01]  /*ea40*/  @P0 IMAD.X R27, R20.reuse, 0x1, R158, P2 ;  /* 0x00000001141b0824 */ /* 0x040fe200010e069e */
[----:B------:R-:W-:Y:S01]  /*ea50*/  ISETP.GE.AND P2, PT, R171, c[0x0][0x1d4], PT ;  /* 0x00007500ab007a0c */ /* 0x000fe20003f46270 */
[C---:B------:R-:W-:Y:S01]  /*ea60*/  @P0 IMAD.X R23, R20.reuse, 0x1, R174, P1 ;  /* 0x0000000114170824 */ /* 0x040fe200008e06ae */
[----:B------:R-:W-:Y:S05]  /*ea70*/  @P0 IADD3 R158, P1, R21, R0, RZ ;  /* 0x00000000159e0210 */ /* 0x000fea0007f3e0ff */
[----:B------:R-:W-:Y:S06]  /*ea80*/  @P0 IMAD.X R159, R20, 0x1, R2, P1 ;  /* 0x00000001149f0824 */ /* 0x000fec00008e0602 */
[----:B------:R1:W-:Y:S04]  /*ea90*/  @P0 LDGSTS.E.BYPASS.LTC128B.128 [R175+0x15080], [R22.64], !P2 ;  /* 0x1508000016af0fae */ /* 0x0003e8000d101d52 */
[----:B------:R1:W-:Y:S04]  /*eaa0*/  @P0 LDGSTS.E.BYPASS.LTC128B.128 [R175+0x16880], [R24.64], !P6 ;  /* 0x1688000018af0fae */ /* 0x0003e8000f101d52 */
[----:B------:R1:W-:Y:S04]  /*eab0*/  @P0 LDGSTS.E.BYPASS.LTC128B.128 [R175+0x18080], [R26.64], !P5 ;  /* 0x180800001aaf0fae */ /* 0x0003e8000e901d52 */
[----:B------:R1:W-:Y:S02]  /*eac0*/  @P0 LDGSTS.E.BYPASS.LTC128B.128 [R175+0x19880], [R158.64], !P4 ;  /* 0x198800009eaf0fae */ /* 0x0003e4000e101d52 */
.L_x_305:
        /* <DEDUP_REMOVED lines=17> */
[----:B------:R-:W-:Y:S04]  /*ebe0*/  IADD3 R0, -R0, UR8, R2 ;  /* 0x0000000800007c10 */ /* 0x000fe8000fffe102 */
[C---:B------:R-:W-:Y:S02]  /*ebf0*/  IADD3 R24, R0.reuse, c[0x0][0x328], RZ ;  /* 0x0000ca0000187a10 */ /* 0x040fe40007ffe0ff */
[----:B------:R-:W-:Y:S02]  /*ec00*/  IADD3 R2, R0, UR24, RZ ;  /* 0x0000001800027c10 */ /* 0x000fe4000fffe0ff */
[----:B------:R-:W-:Y:S01]  /*ec10*/  IADD3 R0, -R21, UR4, RZ ;  /* 0x0000000415007c10 */ /* 0x000fe2000fffe1ff */
        /* <DEDUP_REMOVED lines=17> */
.L_x_308:
[----:B------:R-:W-:Y:S04]  /*ed30*/  MOV R20, 0x1 ;  /* 0x0000000100147802 */ /* 0x000fe80000000f00 */
[----:B------:R-:W-:Y:S11]  /*ed40*/  ISETP.NE.AND P0, PT, R20, c[0x0][0x32c], PT ;  /* 0x0000cb0014007a0c */ /* 0x000ff60003f05270 */
[----:B------:R-:W-:Y:S02]  /*ed50*/  @!UPT UIADD3 URZ, URZ, URZ, URZ ;  /* 0x0000003f3f3ff290 */ /* 0x000fe4000fffe03f */
[----:B------:R-:W-:Y:S05]  /*ed60*/  @P0 IMAD.HI.U32 R20, R21, c[0x0][0x330], RZ ;  /* 0x0000cc0015140a27 */ /* 0x000fea00078e00ff */
[----:B------:R-:W-:Y:S02]  /*ed70*/  @P0 SHF.R.U32.HI R21, RZ, c[0x0][0x334], R20 ;  /* 0x0000cd00ff150a19 */ /* 0x000fe40000011614 */
.L_x_309:
[----:B------:R-:W-:Y:S05]  /*ed80*/  BSYNC B0 ;  /* 0x0000000000007941 */ /* 0x000fea0003800000 */
.L_x_307:
[----:B------:R-:W-:Y:S05]  /*ed90*/  IMAD R20, R21, c[0x0][0x32c], R0 ;  /* 0x0000cb0015147a24 */ /* 0x000fea00078e0200 */
[----:B------:R-:W-:Y:S02]  /*eda0*/  IMNMX R26, R26, R20, !PT ;  /* 0x000000141a1a7217 */ /* 0x000fe40007800200 */
[----:B------:R-:W-:Y:S04]  /*edb0*/  IADD3 R20, R20, c[0x0][0x32c], RZ ;  /* 0x0000cb0014147a10 */ /* 0x000fe80007ffe0ff */
[----:B------:R-:W-:Y:S02]  /*edc0*/  IMNMX R27, R27, R20, PT ;  /* 0x000000141b1b7217 */ /* 0x000fe40003800200 */
.L_x_306:
        /* <DEDUP_REMOVED lines=43> */
[----:B------:R-:W-:Y:S01]  /*f080*/  PLOP3.LUT P0, PT, PT, PT, UP5, 0x40, 0x0 ;  /* 0x000000000000781c */ /* 0x000fe20003f0e858 */
[----:B------:R-:W1:Y:S03]  /*f090*/  SHFL.IDX PT, R12, R25, 0x1, 0x1c1f ;  /* 0x003c1f00190c7f89 */ /* 0x000e6600000e0000 */
        /* <DEDUP_REMOVED lines=8> */
[----:B------:R-:W-:Y:S04]  /*f120*/  ISETP.GT.AND P0, PT, R26, 0x20, P0 ;  /* 0x000000201a00780c */ /* 0x000fe80000704270 */
[C---:B------:R-:W-:Y:S04]  /*f130*/  ISETP.LT.OR P0, PT, R27.reuse, 0x21, P0 ;  /* 0x000000211b00780c */ /* 0x040fe80000701670 */
[----:B------:R-:W-:Y:S01]  /*f140*/  FSEL R175, R16, -INF , !P0 ;  /* 0xff80000010af7808 */ /* 0x000fe20004000000 */
[--C-:B-1----:R-:W-:Y:S01]  /*f150*/  IMAD.IADD R16, R2, 0x1, R12.reuse ;  /* 0x0000000102107824 */ /* 0x102fe200078e020c */
[----:B------:R-:W-:Y:S04]  /*f160*/  PLOP3.LUT P0, PT, PT, PT, UP2, 0x40, 0x0 ;  /* 0x000000000000781c */ /* 0x000fe80003f0e828 */
[----:B------:R-:W-:Y:S04]  /*f170*/  ISETP.GT.AND P0, PT, R26, 0x21, P0 ;  /* 0x000000211a00780c */ /* 0x000fe80000704270 */
[----:B------:R-:W-:Y:S04]  /*f180*/  ISETP.LT.OR P0, PT, R27, 0x22, P0 ;  /* 0x000000221b00780c */ /* 0x000fe80000701670 */
[----:B------:R-:W-:Y:S01]  /*f190*/  FSEL R174, R17, -INF , !P0 ;  /* 0xff80000011ae7808 */ /* 0x000fe20004000000 */
[----:B------:R-:W-:Y:S01]  /*f1a0*/  IMAD.IADD R17, R24, 0x1, R12 ;  /* 0x0000000118117824 */ /* 0x000fe200078e020c */
[----:B------:R-:W-:Y:S04]  /*f1b0*/  PLOP3.LUT P0, PT, PT, PT, UP1, 0x40, 0x0 ;  /* 0x000000000000781c */ /* 0x000fe80003f0e818 */
[----:B------:R-:W-:Y:S04]  /*f1c0*/  ISETP.GT.AND P0, PT, R26, 0x28, P0 ;  /* 0x000000281a00780c */ /* 0x000fe80000704270 */
[C---:B------:R-:W-:Y:S04]  /*f1d0*/  ISETP.LT.OR P0, PT, R27.reuse, 0x29, P0 ;  /* 0x000000291b00780c */ /* 0x040fe80000701670 */
        /* <DEDUP_REMOVED lines=23> */
.L_x_312:
[----:B------:R-:W-:Y:S04]  /*f350*/  MOV R2, 0x1 ;  /* 0x0000000100027802 */ /* 0x000fe80000000f00 */
[----:B------:R-:W-:Y:S11]  /*f360*/  ISETP.NE.AND P0, PT, R2, c[0x0][0x32c], PT ;  /* 0x0000cb0002007a0c */ /* 0x000ff60003f05270 */
[----:B------:R-:W-:Y:S02]  /*f370*/  @!UPT UIADD3 URZ, URZ, URZ, URZ ;  /* 0x0000003f3f3ff290 */ /* 0x000fe4000fffe03f */
[----:B------:R-:W-:Y:S05]  /*f380*/  @P0 IMAD.HI.U32 R2, R12, c[0x0][0x330], RZ ;  /* 0x0000cc000c020a27 */ /* 0x000fea00078e00ff */
[----:B------:R-:W-:Y:S02]  /*f390*/  @P0 SHF.R.U32.HI R12, RZ, c[0x0][0x334], R2 ;  /* 0x0000cd00ff0c0a19 */ /* 0x000fe40000011602 */
.L_x_313:
[----:B------:R-:W-:Y:S05]  /*f3a0*/  BSYNC B0 ;  /* 0x0000000000007941 */ /* 0x000fea0003800000 */
.L_x_311:
[----:B------:R-:W-:Y:S05]  /*f3b0*/  IMAD R0, R12, c[0x0][0x32c], R0 ;  /* 0x0000cb000c007a24 */ /* 0x000fea00078e0200 */
[----:B------:R-:W-:Y:S02]  /*f3c0*/  IMNMX R16, R16, R0, !PT ;  /* 0x0000000010107217 */ /* 0x000fe40007800200 */
[----:B------:R-:W-:Y:S04]  /*f3d0*/  IADD3 R0, R0, c[0x0][0x32c], RZ ;  /* 0x0000cb0000007a10 */ /* 0x000fe80007ffe0ff */
[----:B------:R-:W-:Y:S02]  /*f3e0*/  IMNMX R17, R17, R0, PT ;  /* 0x0000000011117217 */ /* 0x000fe40003800200 */
.L_x_310:
        /* <DEDUP_REMOVED lines=45> */
[--C-:B------:R-:W-:Y:S02]  /*f6c0*/  FFMA.FTZ R13, R22, c[0x0][0x2d0], -R172.reuse ;  /* 0x0000b400160d7a23 */ /* 0x100fe400000108ac */
[----:B------:R-:W-:Y:S01]  /*f6d0*/  ISETP.GT.AND P0, PT, R16, 0x1, P0 ;  /* 0x000000011000780c */ /* 0x000fe20000704270 */
[----:B------:R-:W-:Y:S01]  /*f6e0*/  MUFU.EX2 R18, R18 ;  /* 0x0000001200127308 */ /* 0x000fe20000000800 */
[--C-:B------:R-:W-:Y:S02]  /*f6f0*/  FFMA.FTZ R12, R8, c[0x0][0x2d0], -R172.reuse ;  /* 0x0000b400080c7a23 */ /* 0x100fe400000108ac */
[----:B------:R-:W-:Y:S01]  /*f700*/  ISETP.LT.OR P0, PT, R17, 0x2, P0 ;  /* 0x000000021100780c */ /* 0x000fe20000701670 */
[--C-:B------:R-:W-:Y:S02]  /*f710*/  FFMA.FTZ R8, R168, c[0x0][0x2d0], -R172.reuse ;  /* 0x0000b400a8087a23 */ /* 0x100fe400000108ac */
[--C-:B------:R-:W-:Y:S01]  /*f720*/  FFMA.FTZ R171, R21, c[0x0][0x2d0], -R172.reuse ;  /* 0x0000b40015ab7a23 */ /* 0x100fe200000108ac */
[----:B------:R-:W-:Y:S01]  /*f730*/  FSEL R11, R176, -INF , !P0 ;  /* 0xff800000b00b7808 */ /* 0x000fe20004000000 */
[--C-:B------:R-:W-:Y:S01]  /*f740*/  FFMA.FTZ R175, R175, c[0x0][0x2d0], -R172.reuse ;  /* 0x0000b400afaf7a23 */ /* 0x100fe200000108ac */
[----:B------:R-:W-:Y:S01]  /*f750*/  PLOP3.LUT P0, PT, PT, PT, UP2, 0x40, 0x0 ;  /* 0x000000000000781c */ /* 0x000fe20003f0e828 */
[----:B------:R-:W-:Y:S01]  /*f760*/  UISETP.NE.AND UP2, UPT, UR28, URZ, UPT ;  /* 0x0000003f1c00728c */ /* 0x000fe2000bf45270 */
[----:B------:R-:W1:Y:S01]  /*f770*/  MUFU.EX2 R13, R13 ;  /* 0x0000000d000d7308 */ /* 0x000e620000000800 */
[--C-:B------:R-:W-:Y:S01]  /*f780*/  FFMA.FTZ R174, R174, c[0x0][0x2d0], -R172.reuse ;  /* 0x0000b400aeae7a23 */ /* 0x100fe200000108ac */
[----:B------:R-:W-:Y:S01]  /*f790*/  ISETP.GT.AND P0, PT, R16, 0x8, P0 ;  /* 0x000000081000780c */ /* 0x000fe20000704270 */
[--C-:B------:R-:W-:Y:S02]  /*f7a0*/  FFMA.FTZ R173, R173, c[0x0][0x2d0], -R172.reuse ;  /* 0x0000b400adad7a23 */ /* 0x100fe400000108ac */
[----:B------:R-:W-:Y:S01]  /*f7b0*/  FFMA.FTZ R172, R19, c[0x0][0x2d0], -R172 ;  /* 0x0000b40013ac7a23 */ /* 0x000fe200000108ac */
[C---:B------:R-:W-:Y:S04]  /*f7c0*/  ISETP.LT.OR P0, PT, R17.reuse, 0x9, P0 ;  /* 0x000000091100780c */ /* 0x040fe80000701670 */
[----:B------:R-:W-:Y:S01]  /*f7d0*/  FSEL R10, R10, -INF , !P0 ;  /* 0xff8000000a0a7808 */ /* 0x000fe20004000000 */
[----:B------:R-:W-:Y:S01]  /*f7e0*/  MUFU.EX2 R12, R12 ;  /* 0x0000000c000c7308 */ /* 0x000fe20000000800 */
[----:B------:R-:W-:Y:S01]  /*f7f0*/  PLOP3.LUT P0, PT, PT, PT, UP1, 0x40, 0x0 ;  /* 0x000000000000781c */ /* 0x000fe20003f0e818 */
[----:B------:R-:W-:Y:S03]  /*f800*/  UISETP.NE.AND UP1, UPT, UR23, URZ, UPT ;  /* 0x0000003f1700728c */ /* 0x000fe6000bf25270 */
[C---:B------:R-:W-:Y:S04]  /*f810*/  ISETP.GT.AND P0, PT, R16.reuse, 0x9, P0 ;  /* 0x000000091000780c */ /* 0x040fe80000704270 */
[----:B------:R-:W-:Y:S01]  /*f820*/  ISETP.LT.OR P0, PT, R17, 0xa, P0 ;  /* 0x0000000a1100780c */ /* 0x000fe20000701670 */
[----:B------:R-:W-:Y:S03]  /*f830*/  MUFU.EX2 R8, R8 ;  /* 0x0000000800087308 */ /* 0x000fe60000000800 */
[----:B------:R-:W-:Y:S02]  /*f840*/  FSEL R169, R169, -INF , !P0 ;  /* 0xff800000a9a97808 */ /* 0x000fe40004000000 */
[----:B------:R-:W-:Y:S01]  /*f850*/  PLOP3.LUT P0, PT, PT, PT, UP0, 0x40, 0x0 ;  /* 0x000000000000781c */ /* 0x000fe20003f0e808 */
[----:B------:R-:W-:Y:S01]  /*f860*/  UISETP.NE.AND UP0, UPT, UR20, URZ, UPT ;  /* 0x0000003f1400728c */ /* 0x000fe2000bf05270 */
[----:B-1----:R-:W-:Y:S02]  /*f870*/  F2FP.BF16.PACK_AB R168, R13, R18 ;  /* 0x000000120da8723e */ /* 0x002fe400000010ff */
[C---:B------:R-:W-:Y:S01]  /*f880*/  ISETP.GT.AND P0, PT, R16.reuse, 0x10, P0 ;  /* 0x000000101000780c */ /* 0x040fe20000704270 */
[----:B------:R-:W-:Y:S03]  /*f890*/  MUFU.EX2 R172, R172 ;  /* 0x000000ac00ac7308 */ /* 0x000fe60000000800 */
[----:B------:R-:W-:Y:S04]  /*f8a0*/  ISETP.LT.OR P0, PT, R17, 0x11, P0 ;  /* 0x000000111100780c */ /* 0x000fe80000701670 */
        /* <DEDUP_REMOVED lines=19> */
[----:B------:R-:W-:Y:S02]  /*f9e0*/  FSEL R159, R6, -INF , !P0 ;  /* 0xff800000069f7808 */ /* 0x000fe40004000000 */
[----:B------:R-:W1:Y:S01]  /*f9f0*/  MUFU.EX2 R6, R2 ;  /* 0x0000000200067308 */ /* 0x000e620000000800 */
[----:B------:R-:W-:Y:S04]  /*fa00*/  PLOP3.LUT P0, PT, PT, PT, UP2, 0x40, 0x0 ;  /* 0x000000000000781c */ /* 0x000fe80003f0e828 */
[C---:B------:R-:W-:Y:S04]  /*fa10*/  ISETP.GT.AND P0, PT, R16.reuse, 0x21, P0 ;  /* 0x000000211000780c */ /* 0x040fe80000704270 */
[----:B------:R-:W-:Y:S04]  /*fa20*/  ISETP.LT.OR P0, PT, R17, 0x22, P0 ;  /* 0x000000221100780c */ /* 0x000fe80000701670 */
        /* <DEDUP_REMOVED lines=14> */
[----:B------:R-:W-:Y:S01]  /*fb10*/  FMUL.FTZ R29, R6, R29 ;  /* 0x0000001d061d7220 */ /* 0x000fe20000410000 */
[----:B------:R-:W-:Y:S01]  /*fb20*/  ISETP.GT.AND P0, PT, R16, 0x29, P0 ;  /* 0x000000291000780c */ /* 0x000fe20000704270 */
[C---:B------:R-:W-:Y:S01]  /*fb30*/  FMUL.FTZ R16, R6.reuse, R144 ;  /* 0x0000009006107220 */ /* 0x040fe20000410000 */
[----:B------:R-:W-:Y:S01]  /*fb40*/  FMNMX.FTZ R2, R169, R2, !PT ;  /* 0x00000002a9027209 */ /* 0x000fe20007810000 */
[C---:B------:R-:W-:Y:S01]  /*fb50*/  FMUL.FTZ R32, R6.reuse, R32 ;  /* 0x0000002006207220 */ /* 0x040fe20000410000 */
[----:B------:R-:W-:Y:S01]  /*fb60*/  ISETP.LT.OR P0, PT, R17, 0x2a, P0 ;  /* 0x0000002a1100780c */ /* 0x000fe20000701670 */
[----:B------:R-:W-:Y:S01]  /*fb70*/  FMUL.FTZ R17, R6, R145 ;  /* 0x0000009106117220 */ /* 0x000fe20000410000 */
[----:B------:R-:W-:Y:S01]  /*fb80*/  FMNMX.FTZ R2, R24, R2, !PT ;  /* 0x0000000218027209 */ /* 0x000fe20007810000 */
[C---:B------:R-:W-:Y:S01]  /*fb90*/  FMUL.FTZ R33, R6.reuse, R33 ;  /* 0x0000002106217220 */ /* 0x040fe20000410000 */
[----:B------:R-:W-:Y:S01]  /*fba0*/  FSEL R3, R7, -INF , !P0 ;  /* 0xff80000007037808 */ /* 0x000fe20004000000 */
        /* <DEDUP_REMOVED lines=15> */
[----:B------:R-:W-:Y:S01]  /*fca0*/  UISETP.GT.AND UP0, UPT, UR21, UR7, UPT ;  /* 0x000000071500728c */ /* 0x000fe2000bf04270 */
[----:B------:R-:W-:Y:S01]  /*fcb0*/  FMUL.FTZ R48, R6, R48 ;  /* 0x0000003006307220 */ /* 0x000fe20000410000 */
[----:B------:R-:W-:Y:S01]  /*fcc0*/  FMNMX.FTZ R2, R158, R2, !PT ;  /* 0x000000029e027209 */ /* 0x000fe20007810000 */
[----:B--2---:R-:W-:Y:S01]  /*fcd0*/  FFMA.FTZ R5, R6, R170, R18 ;  /* 0x000000aa06057223 */ /* 0x004fe20000010012 */
[----:B------:R-:W-:Y:S01]  /*fce0*/  F2FP.BF16.PACK_AB R170, R8, R12 ;  /* 0x0000000c08aa723e */ /* 0x000fe200000010ff */
[C---:B------:R-:W-:Y:S01]  /*fcf0*/  FMUL.FTZ R49, R6.reuse, R49 ;  /* 0x0000003106317220 */ /* 0x040fe20000410000 */
[----:B------:R-:W-:Y:S01]  /*fd00*/  FMNMX.FTZ R2, R157, R2, !PT ;  /* 0x000000029d027209 */ /* 0x000fe20007810000 */
[----:B------:R-:W-:Y:S01]  /*fd10*/  FADD.FTZ R5, R13, R5 ;  /* 0x000000050d057221 */ /* 0x000fe20000010000 */
[----:B------:R-:W-:Y:S01]  /*fd20*/  UMOV UR21, UR4 ;  /* 0x0000000400157c82 */ /* 0x000fe20008000000 */
[----:B------:R-:W-:Y:S01]  /*fd30*/  FMUL.FTZ R13, R6, R141 ;  /* 0x0000008d060d7220 */ /* 0x000fe20000410000 */
[----:B------:R-:W-:Y:S01]  /*fd40*/  FMNMX.FTZ R2, R3, R2, !PT ;  /* 0x0000000203027209 */ /* 0x000fe20007810000 */
[----:B------:R-:W-:Y:S02]  /*fd50*/  FADD.FTZ R5, R12, R5 ;  /* 0x000000050c057221 */ /* 0x000fe40000010000 */
[----:B------:R-:W-:Y:S01]  /*fd60*/  FMUL.FTZ R12, R6, R140 ;  /* 0x0000008c060c7220 */ /* 0x000fe20000410000 */
[----:B------:R-:W-:Y:S01]  /*fd70*/  MOV R140, R26 ;  /* 0x0000001a008c7202 */ /* 0x000fe20000000f00 */
[----:B------:R-:W1:Y:S01]  /*fd80*/  SHFL.BFLY PT, R4, R2, 0x2, 0x1f ;  /* 0x0c401f0002047f89 */ /* 0x000e6200000e0000 */
[----:B------:R-:W-:Y:S02]  /*fd90*/  FADD.FTZ R177, R8, R5 ;  /* 0x0000000508b17221 */ /* 0x000fe40000010000 */
        /* <DEDUP_REMOVED lines=329> */
.L_x_301:
[----:B------:R-:W2:Y:S04]  /*11230*/  LDL.LU R5, [R1+0x44] ;  /* 0x0000440001057983 */ /* 0x000ea80000300800 */
[----:B------:R-:W3:Y:S01]  /*11240*/  LDL.LU R7, [R1+0x40] ;  /* 0x0000400001077983 */ /* 0x000ee20000300800 */
[----:B------:R-:W-:-:S02]  /*11250*/  MOV R8, 0xff800000 ;  /* 0xff80000000087802 */ /* 0x000fc40000000f00 */
[----:B------:R-:W-:Y:S01]  /*11260*/  PLOP3.LUT P2, PT, PT, PT, PT, 0x8, 0x0 ;  /* 0x000000000000781c */ /* 0x000fe20003f4e170 */
[----:B--2---:R-:W2:Y:S04]  /*11270*/  SHFL.BFLY PT, R6, R5, 0x2, 0x1f ;  /* 0x0c401f0005067f89 */ /* 0x004ea800000e0000 */
[----:B-1-3--:R-:W1:Y:S01]  /*11280*/  SHFL.BFLY PT, R4, R7, 0x2, 0x1f ;  /* 0x0c401f0007047f89 */ /* 0x00ae6200000e0000 */
[----:B--2---:R-:W-:Y:S02]  /*11290*/  FADD.FTZ R6, R6, R5 ;  /* 0x0000000506067221 */ /* 0x004fe40000010000 */
[----:B-1----:R-:W-:-:S03]  /*112a0*/  FADD.FTZ R4, R4, R7 ;  /* 0x0000000704047221 */ /* 0x002fc60000010000 */
        /* <DEDUP_REMOVED lines=149> */
.L_x_259:
        /* <DEDUP_REMOVED lines=60> */
[----:B------:R-:W-:-:S02]  /*11fc0*/  SEL R12, R12, 0xffffffc0, !P2 ;  /* 0xffffffc00c0c7807 */ /* 0x000fc40005000000 */
[----:B------:R-:W-:Y:S02]  /*11fd0*/  F2FP.BF16.PACK_AB R48, R49, R48 ;  /* 0x000000303130723e */ /* 0x000fe400000010ff */
        /* <DEDUP_REMOVED lines=8> */
[----:B------:R-:W-:-:S02]  /*12060*/  F2FP.BF16.PACK_AB R56, R57, R56 ;  /* 0x000000383938723e */ /* 0x000fc400000010ff */
[----:B------:R-:W-:Y:S01]  /*12070*/  STS [R11+0x480], R134 ;  /* 0x000480860b007388 */ /* 0x000fe20000000800 */
[----:B------:R-:W-:Y:S02]  /*12080*/  F2FP.BF16.PACK_AB R58, R59, R58 ;  /* 0x0000003a3b3a723e */ /* 0x000fe400000010ff */
        /* <DEDUP_REMOVED lines=95> */
[----:B------:R-:W-:Y:S04]  /*12680*/  STS [R16+0xc480], R126 ;  /* 0x00c4807e10007388 */ /* 0x000fe80000000800 */
[----:B------:R-:W-:Y:S04]  /*12690*/  STS [R12+0xc000], R128 ;  /* 0x00c000800c007388 */ /* 0x000fe80000000800 */
[----:B------:R3:W-:Y:S01]  /*126a0*/  STS [R12+0xc400], R4 ;  /* 0x00c400040c007388 */ /* 0x0007e20000000800 */
[----:B-1----:R-:W-:-:S02]  /*126b0*/  IMAD.U32 R14, RZ, RZ, UR4 ;  /* 0x00000004ff0e7e24 */ /* 0x002fc4000f8e00ff */
[----:B--2---:R-:W-:Y:S01]  /*126c0*/  IMAD.U32 R15, RZ, RZ, UR5 ;  /* 0x00000005ff0f7e24 */ /* 0x004fe2000f8e00ff */
[----:B------:R-:W-:Y:S06]  /*126d0*/  BAR.SYNC.DEFER_BLOCKING 0x1, 0x100 ;  /* 0x0044000000007b1d */ /* 0x000fec0000010000 */
[----:B------:R-:W-:Y:S02]  /*126e0*/  ULDC.64 UR4, c[0x0][0x508] ;  /* 0x0001420000047ab9 */ /* 0x000fe40000000a00 */
[----:B------:R-:W-:Y:S01]  /*126f0*/  UISETP.NE.U32.AND UP0, UPT, URZ, UR4, UPT ;  /* 0x000000043f00728c */ /* 0x000fe2000bf05070 */
[----:B------:R-:W2:Y:S03]  /*12700*/  @P0 LDG.E R5, [R14.64] ;  /* 0x000000120e050981 */ /* 0x000ea6000c1e1900 */
[----:B------:R-:W-:Y:S01]  /*12710*/  UISETP.NE.AND.EX UP0, UPT, URZ, UR5, UPT, UP0 ;  /* 0x000000053f00728c */ /* 0x000fe2000bf05300 */
[----:B---3--:R-:W-:-:S02]  /*12720*/  IMAD.MOV.U32 R4, RZ, RZ, c[0x0][0x388] ;  /* 0x0000e200ff047624 */ /* 0x008fc400078e00ff */
        /* <DEDUP_REMOVED lines=14> */
[----:B-----5:R1:W2:Y:S04]  /*12810*/  LDG.E R4, [R14.64] ;  /* 0x000000120e047981 */ /* 0x0202a8000c1e1900 */
[----:B-1----:R-:W2:Y:S02]  /*12820*/  LDG.E R14, [R14.64+0x4] ;  /* 0x000004120e0e7981 */ /* 0x002ea4000c1e1900 */
[----:B--2---:R-:W-:Y:S02]  /*12830*/  IADD3 R4, -R4, R14, RZ ;  /* 0x0000000e04047210 */ /* 0x004fe40007ffe1ff */
.L_x_316:
[----:B-1----:R-:W-:Y:S01]  /*12840*/  SHF.R.S32.HI R5, RZ, 0x1f, R10 ;  /* 0x0000001fff057819 */ /* 0x002fe2000001140a */
[----:B------:R-:W-:Y:S01]  /*12850*/  IMAD.MOV.U32 R9, RZ, RZ, c[0x0][0x4e8] ;  /* 0x00013a00ff097624 */ /* 0x000fe200078e00ff */
[----:B------:R-:W-:Y:S01]  /*12860*/  LOP3.LUT R11, R6, 0xffffffe0, RZ, 0xc0, !PT ;  /* 0xffffffe0060b7812 */ /* 0x000fe200078ec0ff */
[----:B------:R-:W1:Y:S01]  /*12870*/  S2R R75, SR_CTAID.X ;  /* 0x00000000004b7919 */ /* 0x000e620000002500 */
[----:B------:R-:W-:Y:S01]  /*12880*/  LEA.HI R5, R5, R10, RZ, 0x3 ;  /* 0x0000000a05057211 */ /* 0x000fe200078f18ff */
[----:B------:R-:W-:Y:S01]  /*12890*/  ULDC.64 UR6, c[0x0][0x490] ;  /* 0x0001240000067ab9 */ /* 0x000fe20000000a00 */
[----:B------:R-:W-:Y:S01]  /*128a0*/  ISETP.NE.AND P1, PT, R9, 0x1, PT ;  /* 0x000000010900780c */ /* 0x000fe20003f25270 */
[----:B------:R-:W-:Y:S01]  /*128b0*/  USHF.R.S32.HI UR11, URZ, 0x1f, UR13 ;  /* 0x0000001f3f0b7899 */ /* 0x000fe2000801140d */
[----:B------:R-:W-:Y:S01]  /*128c0*/  LOP3.LUT R6, R5, 0xffffff8, RZ, 0xc0, !PT ;  /* 0x0ffffff805067812 */ /* 0x000fe200078ec0ff */
[----:B------:R-:W-:Y:S01]  /*128d0*/  IMAD.IADD R5, R0, 0x1, -R11 ;  /* 0x0000000100057824 */ /* 0x000fe200078e0a0b */
[----:B------:R-:W-:Y:S01]  /*128e0*/  ULDC.64 UR4, c[0x0][0x3a0] ;  /* 0x0000e80000047ab9 */ /* 0x000fe20000000a00 */
[----:B------:R-:W-:Y:S01]  /*128f0*/  BSSY B0, `(.L_x_317) ;  /* 0x0000093000007945 */ /* 0x000fe20003800000 */
[----:B------:R-:W-:Y:S01]  /*12900*/  UIMAD UR8, UR9, UR6, URZ ;  /* 0x00000006090872a4 */ /* 0x000fe2000f8e023f */
[----:B------:R-:W-:Y:S01]  /*12910*/  IMAD.IADD R6, R10, 0x1, -R6 ;  /* 0x000000010a067824 */ /* 0x000fe200078e0a06 */
[----:B------:R-:W-:Y:S01]  /*12920*/  SHF.R.S32.HI R9, RZ, 0x1f, R5 ;  /* 0x0000001fff097819 */ /* 0x000fe20000011405 */
[----:B------:R-:W-:Y:S01]  /*12930*/  UMOV UR14, UR20 ;  /* 0x00000014000e7c82 */ /* 0x000fe20008000000 */
[----:B------:R-:W-:Y:S01]  /*12940*/  LEA.HI R10, R3, R3, RZ, 0x1 ;  /* 0x00000003030a7211 */ /* 0x000fe200078f08ff */
[----:B------:R-:W-:Y:S01]  /*12950*/  UMOV UR15, UR21 ;  /* 0x00000015000f7c82 */ /* 0x000fe20008000000 */
[----:B------:R-:W-:Y:S01]  /*12960*/  LEA.HI R9, R9, R5, RZ, 0x2 ;  /* 0x0000000509097211 */ /* 0x000fe200078f10ff */
[----:B------:R-:W-:Y:S01]  /*12970*/  UIMAD UR12, UR21, UR4, URZ ;  /* 0x00000004150c72a4 */ /* 0x000fe2000f8e023f */
[----:B------:R-:W-:Y:S01]  /*12980*/  LOP3.LUT R10, R10, 0x1ffffffe, RZ, 0xc0, !PT ;  /* 0x1ffffffe0a0a7812 */ /* 0x000fe200078ec0ff */
[----:B------:R-:W-:Y:S01]  /*12990*/  USEL UR11, UR11, URZ, !UP1 ;  /* 0x0000003f0b0b7287 */ /* 0x000fe2000c800000 */
[----:B------:R-:W-:Y:S01]  /*129a0*/  SHF.R.S32.HI R9, RZ, 0x2, R9 ;  /* 0x00000002ff097819 */ /* 0x000fe20000011409 */
[----:B------:R-:W-:Y:S01]  /*129b0*/  UIMAD.WIDE.U32 UR14, UR10, UR6, UR14 ;  /* 0x000000060a0e72a5 */ /* 0x000fe2000f8e000e */
[----:B------:R-:W-:Y:S01]  /*129c0*/  LOP3.LUT P2, RZ, R5, 0x3, RZ, 0xc0, !PT ;  /* 0x0000000305ff7812 */ /* 0x000fe2000784c0ff */
[----:B------:R-:W-:Y:S01]  /*129d0*/  IMAD.IADD R3, R3, 0x1, -R10 ;  /* 0x0000000103037824 */ /* 0x000fe200078e0a0a */
[----:B------:R-:W-:Y:S01]  /*129e0*/  UIMAD UR8, UR10, UR7, UR8 ;  /* 0x000000070a0872a4 */ /* 0x000fe2000f8e0208 */
[----:B------:R-:W-:Y:S01]  /*129f0*/  IMAD R6, R6, 0x10, R9 ;  /* 0x0000001006067824 */ /* 0x000fe200078e0209 */
[----:B------:R-:W-:-:S02]  /*12a00*/  UIMAD.WIDE.U32 UR16, UR20, UR4, URZ ;  /* 0x00000004141072a5 */ /* 0x000fc4000f8e003f */
[----:B------:R-:W-:Y:S01]  /*12a10*/  ULDC.64 UR6, c[0x0][0x498] ;  /* 0x0001260000067ab9 */ /* 0x000fe20000000a00 */
[--C-:B------:R-:W-:Y:S01]  /*12a20*/  IMAD R3, R3, 0x8, R6.reuse ;  /* 0x0000000803037824 */ /* 0x100fe200078e0206 */
[----:B------:R-:W-:Y:S01]  /*12a30*/  UIMAD UR12, UR20, UR5, UR12 ;  /* 0x00000005140c72a4 */ /* 0x000fe2000f8e020c */
[C---:B-1----:R-:W-:Y:S01]  /*12a40*/  IMAD R6, R75.reuse, 0x80, R6 ;  /* 0x000000804b067824 */ /* 0x042fe200078e0206 */
[----:B------:R-:W-:Y:S01]  /*12a50*/  USEL UR13, UR13, URZ, !UP1 ;  /* 0x0000003f0d0d7287 */ /* 0x000fe2000c800000 */
[----:B------:R-:W-:Y:S01]  /*12a60*/  IMAD R9, R75, 0x80, R3 ;  /* 0x000000804b097824 */ /* 0x000fe200078e0203 */
[CC--:B------:R-:W-:Y:S01]  /*12a70*/  LEA.HI R3, R2.reuse, R0.reuse, RZ, 0x3 ;  /* 0x0000000002037211 */ /* 0x0c0fe200078f18ff */
[----:B------:R-:W-:Y:S02]  /*12a80*/  UIMAD UR20, UR11, UR6, URZ ;  /* 0x000000060b1472a4 */ /* 0x000fe4000f8e023f */
[----:B------:R-:W-:Y:S01]  /*12a90*/  @P1 IMAD.HI.U32 R5, R9, c[0x0][0x4ec], RZ ;  /* 0x00013b0009051a27 */ /* 0x000fe200078e00ff */
[----:B------:R-:W-:Y:S01]  /*12aa0*/  MOV R12, R9 ;  /* 0x00000009000c7202 */ /* 0x000fe20000000f00 */
[----:B------:R-:W-:Y:S01]  /*12ab0*/  UIADD3 UR15, UR15, UR8, URZ ;  /* 0x000000080f0f7290 */ /* 0x000fe2000fffe03f */
[----:B------:R-:W-:Y:S01]  /*12ac0*/  LOP3.LUT R10, R3, 0xfffffff8, RZ, 0xc0, !PT ;  /* 0xfffffff8030a7812 */ /* 0x000fe200078ec0ff */
[----:B------:R-:W-:Y:S01]  /*12ad0*/  UIMAD UR7, UR13, UR7, UR20 ;  /* 0x000000070d0772a4 */ /* 0x000fe2000f8e0214 */
[----:B------:R-:W-:Y:S01]  /*12ae0*/  @P1 SHF.R.U32.HI R12, RZ, c[0x0][0x4f0], R5 ;  /* 0x00013c00ff0c1a19 */ /* 0x000fe20000011605 */
[----:B------:R-:W-:Y:S01]  /*12af0*/  UIMAD.WIDE.U32 UR14, UR13, UR6, UR14 ;  /* 0x000000060d0e72a5 */ /* 0x000fe2000f8e000e */
[----:B------:R-:W-:Y:S01]  /*12b00*/  LEA.HI R5, R2, R0, RZ, 0x6 ;  /* 0x0000000002057211 */ /* 0x000fe200078f30ff */
[----:B------:R-:W-:Y:S01]  /*12b10*/  IMAD.IADD R0, R0, 0x1, -R10 ;  /* 0x0000000100007824 */ /* 0x000fe200078e0a0a */
[----:B------:R-:W-:Y:S01]  /*12b20*/  SHF.R.S32.HI R3, RZ, 0x3, R3 ;  /* 0x00000003ff037819 */ /* 0x000fe20000011403 */
[--C-:B------:R-:W-:Y:S01]  /*12b30*/  IMAD.MOV R2, RZ, RZ, -R12.reuse ;  /* 0x000000ffff027224 */ /* 0x100fe200078e0a0c */
[----:B------:R-:W-:Y:S01]  /*12b40*/  SHF.R.S32.HI R10, RZ, 0x1f, R12 ;  /* 0x0000001fff0a7819 */ /* 0x000fe2000001140c */
[----:B------:R-:W-:Y:S01]  /*12b50*/  ULDC.64 UR4, c[0x0][0x3e8] ;  /* 0x0000fa0000047ab9 */ /* 0x000fe20000000a00 */
[----:B------:R-:W-:Y:S01]  /*12b60*/  IADD3 R12, P0, R12, UR14, RZ ;  /* 0x0000000e0c0c7c10 */ /* 0x000fe2000ff1e0ff */
[----:B------:R-:W-:Y:S01]  /*12b70*/  IMAD R9, R2, c[0x0][0x4e8], R9 ;  /* 0x00013a0002097a24 */ /* 0x000fe200078e0209 */
[----:B------:R-:W-:Y:S01]  /*12b80*/  UIMAD UR9, UR9, UR4, URZ ;  /* 0x00000004090972a4 */ /* 0x000fe2000f8e023f */
[----:B------:R-:W-:Y:S01]  /*12b90*/  IMAD.U32 R2, RZ, RZ, UR7 ;  /* 0x00000007ff027e24 */ /* 0x000fe2000f8e00ff */
[----:B------:R-:W-:Y:S01]  /*12ba0*/  UIADD3 UR17, UR17, UR12, URZ ;  /* 0x0000000c11117290 */ /* 0x000fe2000fffe03f */
[C---:B------:R-:W-:Y:S01]  /*12bb0*/  IMAD R15, R0.reuse, 0x20, R3 ;  /* 0x00000020000f7824 */ /* 0x040fe200078e0203 */
[----:B------:R-:W-:Y:S01]  /*12bc0*/  SHF.R.S32.HI R11, RZ, 0x1f, R9 ;  /* 0x0000001fff0b7819 */ /* 0x000fe20000011409 */
[----:B------:R-:W-:Y:S01]  /*12bd0*/  IMAD.SHL.U32 R0, R0, 0x8, RZ ;  /* 0x0000000800007824 */ /* 0x000fe200078e00ff */
[----:B------:R-:W-:Y:S01]  /*12be0*/  IADD3.X R13, R10, UR15, R2, P0, !PT ;  /* 0x0000000f0a0d7c10 */ /* 0x000fe200087fe402 */
[----:B------:R-:W-:Y:S01]  /*12bf0*/  IMAD.SHL.U32 R2, R3, 0x40, RZ ;  /* 0x0000004003027824 */ /* 0x000fe200078e00ff */
[----:B------:R-:W-:Y:S01]  /*12c00*/  LEA R15, R75, R15, 0x7 ;  /* 0x0000000f4b0f7211 */ /* 0x000fe200078e38ff */
[----:B------:R-:W-:Y:S01]  /*12c10*/  IMAD R11, R11, c[0x0][0x488], RZ ;  /* 0x000122000b0b7a24 */ /* 0x000fe200078e02ff */
[----:B------:R-:W-:Y:S01]  /*12c20*/  UIMAD UR5, UR10, UR5, UR9 ;  /* 0x000000050a0572a4 */ /* 0x000fe2000f8e0209 */
[----:B------:R-:W-:Y:S01]  /*12c30*/  IMAD.WIDE.U32 R12, R9, c[0x0][0x488], R12 ;  /* 0x00012200090c7a25 */ /* 0x000fe200078e000c */
[----:B------:R-:W-:Y:S01]  /*12c40*/  LOP3.LUT R2, R2, 0x1c0, RZ, 0xc0, !PT ;  /* 0x000001c002027812 */ /* 0x000fe200078ec0ff */
[----:B------:R-:W-:-:S02]  /*12c50*/  UIMAD.WIDE.U32 UR16, UR10, UR4, UR16 ;  /* 0x000000040a1072a5 */ /* 0x000fc4000f8e0010 */
[----:B------:R-:W-:Y:S01]  /*12c60*/  IMAD R11, R9, c[0x0][0x48c], R11 ;  /* 0x00012300090b7a24 */ /* 0x000fe200078e020b */
[----:B------:R-:W-:Y:S01]  /*12c70*/  LEA R10, P0, R12, c[0x0][0x450], 0x2 ;  /* 0x000114000c0a7a11 */ /* 0x000fe200078010ff */
[----:B------:R-:W-:Y:S01]  /*12c80*/  @P1 IMAD.HI.U32 R16, R15, c[0x0][0x4ec], RZ ;  /* 0x00013b000f101a27 */ /* 0x000fe200078e00ff */
[----:B------:R-:W-:Y:S01]  /*12c90*/  SHF.R.U32.HI R9, RZ, 0x3, R2 ;  /* 0x00000003ff097819 */ /* 0x000fe20000011602 */
[----:B------:R-:W-:Y:S01]  /*12ca0*/  ULDC.64 UR6, c[0x0][0x3f0] ;  /* 0x0000fc0000067ab9 */ /* 0x000fe20000000a00 */
[----:B------:R-:W-:Y:S01]  /*12cb0*/  LOP3.LUT R2, R2, 0x38, R0, 0xf8, !PT ;  /* 0x0000003802027812 */ /* 0x000fe200078ef800 */
[----:B------:R-:W-:Y:S01]  /*12cc0*/  IMAD.IADD R11, R13, 0x1, R11 ;  /* 0x000000010d0b7824 */ /* 0x000fe200078e020b */
[----:B------:R-:W-:Y:S01]  /*12cd0*/  UIMAD UR11, UR11, UR6, URZ ;  /* 0x000000060b0b72a4 */ /* 0x000fe2000f8e023f */
[----:B------:R-:W-:Y:S01]  /*12ce0*/  IMAD.MOV.U32 R14, RZ, RZ, R15 ;  /* 0x000000ffff0e7224 */ /* 0x000fe200078e000f */
[----:B------:R-:W-:Y:S01]  /*12cf0*/  @P1 SHF.R.U32.HI R14, RZ, c[0x0][0x4f0], R16 ;  /* 0x00013c00ff0e1a19 */ /* 0x000fe20000011610 */
[----:B------:R-:W-:Y:S01]  /*12d00*/  UIADD3 UR17, UR17, UR5, URZ ;  /* 0x0000000511117290 */ /* 0x000fe2000fffe03f */
[----:B------:R-:W-:Y:S01]  /*12d10*/  LEA.HI.X R11, R12, c[0x0][0x454], R11, 0x2, P0 ;  /* 0x000115000c0b7a11 */ /* 0x000fe200000f140b */
[----:B------:R-:W-:Y:S01]  /*12d20*/  UIMAD UR7, UR13, UR7, UR11 ;  /* 0x000000070d0772a4 */ /* 0x000fe2000f8e020b */
[----:B------:R-:W-:Y:S01]  /*12d30*/  LOP3.LUT R9, R2, R9, RZ, 0x3c, !PT ;  /* 0x0000000902097212 */ /* 0x000fe200078e3cff */
[--C-:B------:R-:W-:Y:S01]  /*12d40*/  IMAD.MOV R18, RZ, RZ, -R14.reuse ;  /* 0x000000ffff127224 */ /* 0x100fe200078e0a0e */
[----:B------:R-:W-:Y:S01]  /*12d50*/  SHF.R.S32.HI R2, RZ, 0x1f, R14 ;  /* 0x0000001fff027819 */ /* 0x000fe2000001140e */
[----:B------:R-:W-:Y:S01]  /*12d60*/  SHFL.IDX PT, R12, R10, RZ, 0x1c1f ;  /* 0x001c1fff0a0c7589 */ /* 0x000fe200000e0000 */
[----:B------:R-:W-:Y:S01]  /*12d70*/  UIMAD.WIDE.U32 UR16, UR13, UR6, UR16 ;  /* 0x000000060d1072a5 */ /* 0x000fe2000f8e0010 */
[----:B------:R-:W-:-:S02]  /*12d80*/  IMAD R18, R18, c[0x0][0x4e8], R15 ;  /* 0x00013a0012127a24 */ /* 0x000fc400078e020f */
[----:B------:R-:W1:Y:S01]  /*12d90*/  SHFL.IDX PT, R13, R11, RZ, 0x1c1f ;  /* 0x001c1fff0b0d7589 */ /* 0x000e6200000e0000 */
[----:B------:R-:W-:Y:S01]  /*12da0*/  UIADD3 UR7, UR17, UR7, URZ ;  /* 0x0000000711077290 */ /* 0x000fe2000fffe03f */
[----:B------:R-:W-:Y:S01]  /*12db0*/  IMAD R15, R2, c[0x0][0x3e0], RZ ;  /* 0x0000f800020f7a24 */ /* 0x000fe200078e02ff */
[----:B------:R-:W-:Y:S01]  /*12dc0*/  MOV R17, UR17 ;  /* 0x0000001100117c02 */ /* 0x000fe20008000f00 */
[----:B------:R-:W-:Y:S01]  /*12dd0*/  SHFL.IDX PT, R10, R10, 0x1, 0x1c1f ;  /* 0x003c1f000a0a7f89 */ /* 0x000fe200000e0000 */
[----:B-----5:R-:W-:Y:S01]  /*12de0*/  IMAD R2, R4, c[0x0][0x4e8], RZ ;  /* 0x00013a0004027a24 */ /* 0x020fe200078e02ff */
[C---:B------:R-:W-:Y:S01]  /*12df0*/  IADD3 R4, R6.reuse, 0x8, RZ ;  /* 0x0000000806047810 */ /* 0x040fe20007ffe0ff */
[----:B------:R-:W-:Y:S01]  /*12e00*/  IMAD.U32 R16, RZ, RZ, UR16 ;  /* 0x00000010ff107e24 */ /* 0x000fe2000f8e00ff */
[----:B------:R-:W2:Y:S01]  /*12e10*/  SHFL.IDX PT, R11, R11, 0x1, 0x1c1f ;  /* 0x003c1f000b0b7f89 */ /* 0x000ea200000e0000 */
[----:B------:R-:W-:Y:S01]  /*12e20*/  IMAD.U32 R17, RZ, RZ, UR7 ;  /* 0x00000007ff117e24 */ /* 0x000fe2000f8e00ff */
[-C--:B------:R-:W-:Y:S01]  /*12e30*/  ISETP.GE.OR P1, PT, R6, R2.reuse, P2 ;  /* 0x000000020600720c */ /* 0x080fe20001726670 */
[----:B------:R-:W-:Y:S01]  /*12e40*/  IMAD.SHL.U32 R5, R5, 0x8, RZ ;  /* 0x0000000805057824 */ /* 0x000fe200078e00ff */
[----:B------:R-:W-:Y:S01]  /*12e50*/  ISETP.GE.OR P0, PT, R4, R2, P2 ;  /* 0x000000020400720c */ /* 0x000fe20001706670 */
[----:B------:R-:W-:Y:S01]  /*12e60*/  IMAD.WIDE.U32 R16, R14, c[0x0][0x3e0], R16 ;  /* 0x0000f8000e107a25 */ /* 0x000fe200078e0010 */
[----:B------:R-:W-:-:S02]  /*12e70*/  SHF.R.S32.HI R6, RZ, 0x1f, R18 ;  /* 0x0000001fff067819 */ /* 0x000fc40000011412 */
[----:B------:R-:W-:Y:S01]  /*12e80*/  LOP3.LUT R5, R9, 0x7ffffe00, R5, 0xf8, !PT ;  /* 0x7ffffe0009057812 */ /* 0x000fe200078ef805 */
[----:B------:R-:W-:Y:S01]  /*12e90*/  IMAD R15, R14, c[0x0][0x3e4], R15 ;  /* 0x0000f9000e0f7a24 */ /* 0x000fe200078e020f */
[----:B------:R-:W-:Y:S01]  /*12ea0*/  MOV R14, R16 ;  /* 0x00000010000e7202 */ /* 0x000fe20000000f00 */
[----:B------:R-:W-:Y:S02]  /*12eb0*/  IMAD R6, R6, c[0x0][0x3d8], RZ ;  /* 0x0000f60006067a24 */ /* 0x000fe400078e02ff */
[----:B------:R-:W-:Y:S02]  /*12ec0*/  IMAD.IADD R15, R17, 0x1, R15 ;  /* 0x00000001110f7824 */ /* 0x000fe400078e020f */
[----:B------:R-:W-:Y:S01]  /*12ed0*/  IMAD.SHL.U32 R16, R5, 0x2, RZ ;  /* 0x0000000205107824 */ /* 0x000fe200078e00ff */
[----:B-1----:R1:W-:Y:S01]  /*12ee0*/  @!P1 ST.E [R12.64], R7 ;  /* 0x000000070c009985 */ /* 0x0023e2000c101912 */
[C---:B------:R-:W-:Y:S02]  /*12ef0*/  IMAD R17, R18.reuse, c[0x0][0x3dc], R6 ;  /* 0x0000f70012117a24 */ /* 0x040fe400078e0206 */
[----:B------:R-:W-:-:S04]  /*12f00*/  IMAD.WIDE.U32 R18, R18, c[0x0][0x3d8], R14 ;  /* 0x0000f60012127a25 */ /* 0x000fc800078e000e */
[----:B------:R-:W-:Y:S01]  /*12f10*/  IMAD.IADD R17, R19, 0x1, R17 ;  /* 0x0000000113117824 */ /* 0x000fe200078e0211 */
[----:B--2---:R1:W-:Y:S01]  /*12f20*/  @!P0 ST.E [R10.64], R8 ;  /* 0x000000080a008985 */ /* 0x0043e2000c101912 */
[C---:B------:R-:W-:Y:S01]  /*12f30*/  LEA R74, P0, R18.reuse, c[0x0][0x380], 0x1 ;  /* 0x0000e000124a7a11 */ /* 0x040fe200078008ff */
[----:B------:R-:W-:Y:S02]  /*12f40*/  IMAD R75, R75, 0x80, R3 ;  /* 0x000000804b4b7824 */ /* 0x000fe400078e0203 */
        /* <DEDUP_REMOVED lines=26> */
[----:B-1----:R-:W1:Y:S01]  /*130f0*/  LDS.128 R16, [R16+0xc080] ;  /* 0x00c0800010107984 */ /* 0x002e620000000c00 */
        /* <DEDUP_REMOVED lines=16> */
[----:B----4-:R2:W-:Y:S04]  /*13200*/  @!P1 ST.E.128 [R68.64], R32 ;  /* 0x0000002044009985 */ /* 0x0105e8000c101d12 */
[----:B-1----:R2:W-:Y:S02]  /*13210*/  @!P0 ST.E.128 [R76.64], R16 ;  /* 0x000000104c008985 */ /* 0x0025e4000c101d12 */
.L_x_318:
[----:B--234-:R-:W-:Y:S05]  /*13220*/  BSYNC B0 ;  /* 0x0000000000007941 */ /* 0x01cfea0003800000 */
.L_x_317:
[----:B------:R-:W-:Y:S01]  /*13230*/  IADD3 R3, R75, 0x20, RZ ;  /* 0x000000204b037810 */ /* 0x000fe20007ffe0ff */
[----:B------:R2:W3:Y:S01]  /*13240*/  SHFL.IDX PT, R35, R73, 0x1, 0x181f ;  /* 0x00381f0049237f89 */ /* 0x0004e200000e0000 */
[----:B------:R-:W-:Y:S02]  /*13250*/  BSSY B0, `(.L_x_319) ;  /* 0x000001c000007945 */ /* 0x000fe40003800000 */
[----:B------:R-:W-:Y:S01]  /*13260*/  ISETP.GE.AND P0, PT, R3, R2, PT ;  /* 0x000000020300720c */ /* 0x000fe20003f06270 */
[----:B------:R2:W4:-:S12]  /*13270*/  SHFL.IDX PT, R34, R74, 0x1, 0x181f ;  /* 0x00381f004a227f89 */ /* 0x00051800000e0000 */
[----:B------:R-:W-:Y:S05]  /*13280*/  @P0 BRA `(.L_x_320) ;  /* 0x0000018000000947 */ /* 0x000fea0003800000 */
[C---:B------:R-:W-:Y:S02]  /*13290*/  IADD3 R32, R0.reuse, 0x40, RZ ;  /* 0x0000004000207810 */ /* 0x040fe40007ffe0ff */
[C---:B------:R-:W-:Y:S02]  /*132a0*/  IADD3 R18, R0.reuse, 0x80, RZ ;  /* 0x0000008000127810 */ /* 0x040fe40007ffe0ff */
[----:B-1----:R-:W-:Y:S02]  /*132b0*/  IADD3 R16, R0, 0xc0, RZ ;  /* 0x000000c000107810 */ /* 0x002fe40007ffe0ff */
        /* <DEDUP_REMOVED lines=21> */
.L_x_320:
[----:B------:R-:W-:Y:S05]  /*13410*/  BSYNC B0 ;  /* 0x0000000000007941 */ /* 0x000fea0003800000 */
.L_x_319:
[----:B------:R-:W-:Y:S01]  /*13420*/  IADD3 R3, R75, 0x40, RZ ;  /* 0x000000404b037810 */ /* 0x000fe20007ffe0ff */
[----:B-1----:R1:W2:Y:S01]  /*13430*/  SHFL.IDX PT, R19, R73, 0x2, 0x181f ;  /* 0x00581f0049137f89 */ /* 0x0022a200000e0000 */
[----:B------:R-:W-:Y:S02]  /*13440*/  BSSY B0, `(.L_x_321) ;  /* 0x000001c000007945 */ /* 0x000fe40003800000 */
[----:B------:R-:W-:Y:S01]  /*13450*/  ISETP.GE.AND P0, PT, R3, R2, PT ;  /* 0x000000020300720c */ /* 0x000fe20003f06270 */
[----:B------:R1:W4:-:S12]  /*13460*/  SHFL.IDX PT, R18, R74, 0x2, 0x181f ;  /* 0x00581f004a127f89 */ /* 0x00031800000e0000 */
        /* <DEDUP_REMOVED lines=12> */
[----:B--2-4-:R-:W-:Y:S01]  /*13530*/  @!P3 IMAD.WIDE R16, R0, 0x2, R18 ;  /* 0x000000020010b825 */ /* 0x014fe200078e0212 */
        /* <DEDUP_REMOVED lines=12> */
.L_x_322:
[----:B------:R-:W-:Y:S05]  /*13600*/  BSYNC B0 ;  /* 0x0000000000007941 */ /* 0x000fea0003800000 */
.L_x_321:
[----:B------:R-:W-:Y:S01]  /*13610*/  IADD3 R75, R75, 0x60, RZ ;  /* 0x000000604b4b7810 */ /* 0x000fe20007ffe0ff */
[----:B--2---:R2:W1:Y:S03]  /*13620*/  SHFL.IDX PT, R11, R73, 0x3, 0x181f ;  /* 0x00781f00490b7f89 */ /* 0x00446600000e0000 */
[----:B------:R-:W-:Y:S01]  /*13630*/  ISETP.GE.AND P0, PT, R75, R2, PT ;  /* 0x000000024b00720c */ /* 0x000fe20003f06270 */
[----:B------:R2:W4:-:S12]  /*13640*/  SHFL.IDX PT, R10, R74, 0x3, 0x181f ;  /* 0x00781f004a0a7f89 */ /* 0x00051800000e0000 */
[----:B------:R-:W-:Y:S05]  /*13650*/  @P0 EXIT ;  /* 0x000000000000094d */ /* 0x000fea0003800000 */
[C---:B------:R-:W-:Y:S02]  /*13660*/  IADD3 R9, R0.reuse, 0x40, RZ ;  /* 0x0000004000097810 */ /* 0x040fe40007ffe0ff */
[C---:B------:R-:W-:Y:S02]  /*13670*/  IADD3 R3, R0.reuse, 0x80, RZ ;  /* 0x0000008000037810 */ /* 0x040fe40007ffe0ff */
        /* <DEDUP_REMOVED lines=10> */
[----:B------:R-:W-:Y:S02]  /*13720*/  @!P2 ST.E.128 [R12.64], R52 ;  /* 0x000000340c00a985 */ /* 0x000fe4000c101d12 */
[----:B------:R-:W-:-:S04]  /*13730*/  @!P1 IMAD.WIDE R8, R8, 0x2, R10 ;  /* 0x0000000208089825 */ /* 0x000fc800078e020a */
[----:B------:R-:W-:Y:S01]  /*13740*/  @!P0 IMAD.WIDE R2, R2, 0x2, R10 ;  /* 0x0000000202028825 */ /* 0x000fe200078e020a */
[----:B------:R-:W-:Y:S04]  /*13750*/  @!P1 ST.E.128 [R8.64], R36 ;  /* 0x0000002408009985 */ /* 0x000fe8000c101d12 */
[----:B------:R1:W-:Y:S02]  /*13760*/  @!P0 ST.E.128 [R2.64], R20 ;  /* 0x0000001402008985 */ /* 0x0003e4000c101d12 */
[----:B-1----:R-:W-:-:S04]  /*13770*/  IADD3 R2, R0, 0xc0, RZ ;  /* 0x000000c000027810 */ /* 0x002fc80007ffe0ff */
        /* <DEDUP_REMOVED lines=8> */
.L_x_315:
        /* <DEDUP_REMOVED lines=31> */
.L_x_323:
[----:B-1----:R-:W1:Y:S01]  /*139f0*/  S2R R9, SR_TID.X ;  /* 0x0000000000097919 */ /* 0x002e620000002100 */
[----:B------:R-:W-:Y:S01]  /*13a00*/  USHF.R.S32.HI UR6, URZ, 0x1f, UR13 ;  /* 0x0000001f3f067899 */ /* 0x000fe2000801140d */
[----:B------:R-:W-:Y:S01]  /*13a10*/  BSSY B0, `(.L_x_324) ;  /* 0x0000029000007945 */ /* 0x000fe20003800000 */
[----:B------:R-:W-:-:S02]  /*13a20*/  USEL UR13, UR13, URZ, !UP1 ;  /* 0x0000003f0d0d7287 */ /* 0x000fc4000c800000 */
[----:B------:R-:W-:Y:S01]  /*13a30*/  USEL UR6, UR6, URZ, !UP1 ;  /* 0x0000003f06067287 */ /* 0x000fe2000c800000 */
[----:B-1----:R-:W-:-:S13]  /*13a40*/  ISETP.GT.AND P0, PT, R9, 0x7f, PT ;  /* 0x0000007f0900780c */ /* 0x002fda0003f04270 */
        /* <DEDUP_REMOVED lines=22> */
[C---:B------:R-:W-:Y:S02]  /*13bb0*/  IADD3 R5, -R6.reuse, RZ, RZ ;  /* 0x000000ff06057210 */ /* 0x040fe40007ffe1ff */
[----:B------:R-:W-:Y:S02]  /*13bc0*/  SHF.R.S32.HI R2, RZ, 0x1f, R6 ;  /* 0x0000001fff027819 */ /* 0x000fe40000011406 */
[----:B------:R-:W-:Y:S01]  /*13bd0*/  IADD3 R6, P0, R6, UR16, RZ ;  /* 0x0000001006067c10 */ /* 0x000fe2000ff1e0ff */
[----:B------:R-:W-:Y:S02]  /*13be0*/  IMAD R5, R5, c[0x0][0x4e8], R0 ;  /* 0x00013a0005057a24 */ /* 0x000fe400078e0200 */
[----:B------:R-:W-:-:S03]  /*13bf0*/  IMAD.U32 R0, RZ, RZ, UR5 ;  /* 0x00000005ff007e24 */ /* 0x000fc6000f8e00ff */
[----:B------:R-:W-:Y:S02]  /*13c00*/  SHF.R.S32.HI R3, RZ, 0x1f, R5 ;  /* 0x0000001fff037819 */ /* 0x000fe40000011405 */
[----:B------:R-:W-:-:S03]  /*13c10*/  IADD3.X R7, R2, UR17, R0, P0, !PT ;  /* 0x0000001102077c10 */ /* 0x000fc600087fe400 */
[----:B------:R-:W-:Y:S02]  /*13c20*/  IMAD R0, R3, c[0x0][0x488], RZ ;  /* 0x0001220003007a24 */ /* 0x000fe400078e02ff */
[----:B------:R-:W-:-:S04]  /*13c30*/  IMAD.WIDE.U32 R6, R5, c[0x0][0x488], R6 ;  /* 0x0001220005067a25 */ /* 0x000fc800078e0006 */
[----:B------:R-:W-:Y:S01]  /*13c40*/  IMAD R0, R5, c[0x0][0x48c], R0 ;  /* 0x0001230005007a24 */ /* 0x000fe200078e0200 */
[----:B------:R-:W-:-:S04]  /*13c50*/  LEA R2, P0, R6, c[0x0][0x450], 0x2 ;  /* 0x0001140006027a11 */ /* 0x000fc800078010ff */
[----:B------:R-:W-:-:S04]  /*13c60*/  IADD3 R0, R7, R0, RZ ;  /* 0x0000000007007210 */ /* 0x000fc80007ffe0ff */
[----:B------:R-:W-:Y:S01]  /*13c70*/  LEA.HI.X R3, R6, c[0x0][0x454], R0, 0x2, P0 ;  /* 0x0001150006037a11 */ /* 0x000fe200000f1400 */
[----:B------:R-:W-:-:S05]  /*13c80*/  IMAD.MOV.U32 R0, RZ, RZ, -0x800000 ;  /* 0xff800000ff007424 */ /* 0x000fca00078e00ff */
[----:B------:R1:W-:Y:S02]  /*13c90*/  STG.E [R2.64], R0 ;  /* 0x0000000002007986 */ /* 0x0003e4000c101912 */
.L_x_325:
[----:B------:R-:W-:Y:S05]  /*13ca0*/  BSYNC B0 ;  /* 0x0000000000007941 */ /* 0x000fea0003800000 */
.L_x_324:
[----:B-1----:R-:W1:Y:S01]  /*13cb0*/  S2R R0, SR_CTAID.X ;  /* 0x0000000000007919 */ /* 0x002e620000002500 */
[----:B------:R-:W-:Y:S01]  /*13cc0*/  SHF.R.S32.HI R5, RZ, 0x1f, R9 ;  /* 0x0000001fff057819 */ /* 0x000fe20000011409 */
[----:B------:R-:W-:Y:S01]  /*13cd0*/  ULDC.64 UR4, c[0x0][0x3a0] ;  /* 0x0000e80000047ab9 */ /* 0x000fe20000000a00 */
[----:B------:R-:W-:Y:S01]  /*13ce0*/  IMAD.MOV.U32 R2, RZ, RZ, c[0x0][0x4e8] ;  /* 0x00013a00ff027624 */ /* 0x000fe200078e00ff */
[----:B------:R-:W-:Y:S01]  /*13cf0*/  UIMAD UR7, UR15, UR4, URZ ;  /* 0x000000040f0772a4 */ /* 0x000fe2000f8e023f */
[----:B------:R-:W-:Y:S01]  /*13d00*/  LEA.HI R5, R5, R9, RZ, 0x3 ;  /* 0x0000000905057211 */ /* 0x000fe200078f18ff */
[----:B------:R-:W-:Y:S01]  /*13d10*/  UIMAD.WIDE.U32 UR16, UR14, UR4, URZ ;  /* 0x000000040e1072a5 */ /* 0x000fe2000f8e003f */
[----:B-----5:R-:W-:Y:S01]  /*13d20*/  IMAD R4, R4, c[0x0][0x4e8], RZ ;  /* 0x00013a0004047a24 */ /* 0x020fe200078e02ff */
[----:B------:R-:W-:Y:S01]  /*13d30*/  UIMAD UR7, UR14, UR5, UR7 ;  /* 0x000000050e0772a4 */ /* 0x000fe2000f8e0207 */
[----:B------:R-:W-:Y:S01]  /*13d40*/  LOP3.LUT R3, R5, 0xfffffff8, RZ, 0xc0, !PT ;  /* 0xfffffff805037812 */ /* 0x000fe200078ec0ff */
[----:B------:R-:W-:Y:S01]  /*13d50*/  BSSY B0, `(.L_x_326) ;  /* 0x0000043000007945 */ /* 0x000fe20003800000 */
[----:B------:R-:W-:Y:S01]  /*13d60*/  ISETP.NE.AND P0, PT, R2, 0x1, PT ;  /* 0x000000010200780c */ /* 0x000fe20003f05270 */
[----:B------:R-:W-:Y:S01]  /*13d70*/  ULDC.64 UR4, c[0x0][0x3e8] ;  /* 0x0000fa0000047ab9 */ /* 0x000fe20000000a00 */
[----:B------:R-:W-:Y:S01]  /*13d80*/  SHF.R.S32.HI R5, RZ, 0x3, R5 ;  /* 0x00000003ff057819 */ /* 0x000fe20000011405 */
[----:B------:R-:W-:Y:S01]  /*13d90*/  IMAD.IADD R9, R9, 0x1, -R3 ;  /* 0x0000000109097824 */ /* 0x000fe200078e0a03 */
[----:B------:R-:W-:-:S02]  /*13da0*/  UIADD3 UR17, UR17, UR7, URZ ;  /* 0x0000000711117290 */ /* 0x000fc4000fffe03f */
[----:B------:R-:W-:Y:S02]  /*13db0*/  UIMAD UR7, UR9, UR4, URZ ;  /* 0x00000004090772a4 */ /* 0x000fe4000f8e023f */
[C---:B------:R-:W-:Y:S02]  /*13dc0*/  LEA R3, R9.reuse, R5, 0x5 ;  /* 0x0000000509037211 */ /* 0x040fe400078e28ff */
[----:B------:R-:W-:Y:S01]  /*13dd0*/  UIMAD UR7, UR10, UR5, UR7 ;  /* 0x000000050a0772a4 */ /* 0x000fe2000f8e0207 */
[----:B------:R-:W-:Y:S01]  /*13de0*/  SHF.L.U32 R9, R9, 0x3, RZ ;  /* 0x0000000309097819 */ /* 0x000fe200000006ff */
[----:B------:R-:W-:Y:S01]  /*13df0*/  UIMAD.WIDE.U32 UR10, UR10, UR4, UR16 ;  /* 0x000000040a0a72a5 */ /* 0x000fe2000f8e0010 */
[C---:B-1----:R-:W-:Y:S02]  /*13e00*/  IMAD R3, R0.reuse, 0x80, R3 ;  /* 0x0000008000037824 */ /* 0x042fe400078e0203 */
        /* <DEDUP_REMOVED lines=10> */
[C---:B------:R-:W-:Y:S01]  /*13eb0*/  IADD3 R6, -R7.reuse, RZ, RZ ;  /* 0x000000ff07067210 */ /* 0x040fe20007ffe1ff */
[----:B------:R-:W-:Y:S01]  /*13ec0*/  UIADD3 UR5, UR11, UR5, URZ ;  /* 0x000000050b057290 */ /* 0x000fe2000fffe03f */
[----:B------:R-:W-:Y:S01]  /*13ed0*/  SHF.R.S32.HI R2, RZ, 0x1f, R7 ;  /* 0x0000001fff027819 */ /* 0x000fe20000011407 */
[----:B------:R-:W-:Y:S02]  /*13ee0*/  IMAD.U32 R11, RZ, RZ, UR11 ;  /* 0x0000000bff0b7e24 */ /* 0x000fe4000f8e00ff */
[----:B------:R-:W-:Y:S02]  /*13ef0*/  IMAD R6, R6, c[0x0][0x4e8], R3 ;  /* 0x00013a0006067a24 */ /* 0x000fe400078e0203 */
[----:B------:R-:W-:Y:S01]  /*13f00*/  MOV R11, UR5 ;  /* 0x00000005000b7c02 */ /* 0x000fe20008000f00 */
[----:B------:R-:W-:Y:S02]  /*13f10*/  IMAD R2, R2, c[0x0][0x3e0], RZ ;  /* 0x0000f80002027a24 */ /* 0x000fe400078e02ff */
[----:B------:R-:W-:Y:S01]  /*13f20*/  IMAD.U32 R10, RZ, RZ, UR10 ;  /* 0x0000000aff0a7e24 */ /* 0x000fe2000f8e00ff */
[----:B------:R-:W-:Y:S01]  /*13f30*/  SHF.R.S32.HI R3, RZ, 0x1f, R6 ;  /* 0x0000001fff037819 */ /* 0x000fe20000011406 */
[----:B------:R-:W-:-:S02]  /*13f40*/  IMAD R2, R7, c[0x0][0x3e4], R2 ;  /* 0x0000f90007027a24 */ /* 0x000fc400078e0202 */
[----:B------:R-:W-:Y:S01]  /*13f50*/  IMAD.WIDE.U32 R10, R7, c[0x0][0x3e0], R10 ;  /* 0x0000f800070a7a25 */ /* 0x000fe200078e000a */
[----:B------:R-:W-:-:S03]  /*13f60*/  IADD3 R7, R9, 0x80, RZ ;  /* 0x0000008009077810 */ /* 0x000fc60007ffe0ff */
        /* <DEDUP_REMOVED lines=8> */
[----:B------:R1:W2:Y:S01]  /*13ff0*/  SHFL.IDX PT, R12, R11, RZ, 0x181f ;  /* 0x00181fff0b0c7589 */ /* 0x0002a200000e0000 */
[----:B------:R-:W-:-:S03]  /*14000*/  ISETP.GE.AND P0, PT, R5, R4, PT ;  /* 0x000000040500720c */ /* 0x000fc60003f06270 */
[----:B------:R1:W3:Y:S10]  /*14010*/  SHFL.IDX PT, R13, R10, RZ, 0x181f ;  /* 0x00181fff0a0d7589 */ /* 0x0002f400000e0000 */
        /* <DEDUP_REMOVED lines=22> */
.L_x_327:
[----:B------:R-:W-:Y:S05]  /*14180*/  BSYNC B0 ;  /* 0x0000000000007941 */ /* 0x000fea0003800000 */
.L_x_326:
[----:B------:R-:W-:Y:S01]  /*14190*/  IADD3 R0, R5, 0x20, RZ ;  /* 0x0000002005007810 */ /* 0x000fe20007ffe0ff */
[----:B--23--:R2:W3:Y:S01]  /*141a0*/  SHFL.IDX PT, R13, R10, 0x1, 0x181f ;  /* 0x00381f000a0d7f89 */ /* 0x00c4e200000e0000 */
        /* <DEDUP_REMOVED lines=25> */
.L_x_329:
[----:B------:R-:W-:Y:S05]  /*14340*/  BSYNC B0 ;  /* 0x0000000000007941 */ /* 0x000fea0003800000 */
.L_x_328:
[----:B------:R-:W-:Y:S01]  /*14350*/  IADD3 R0, R5, 0x40, RZ ;  /* 0x0000004005007810 */ /* 0x000fe20007ffe0ff */
[----:B---3--:R3:W1:Y:S01]  /*14360*/  SHFL.IDX PT, R13, R10, 0x2, 0x181f ;  /* 0x00581f000a0d7f89 */ /* 0x00866200000e0000 */
        /* <DEDUP_REMOVED lines=25> */
.L_x_331:
[----:B------:R-:W-:Y:S05]  /*14500*/  BSYNC B0 ;  /* 0x0000000000007941 */ /* 0x000fea0003800000 */
.L_x_330:
[----:B------:R-:W-:Y:S01]  /*14510*/  IADD3 R5, R5, 0x60, RZ ;  /* 0x0000006005057810 */ /* 0x000fe20007ffe0ff */
[----:B-1----:R1:W2:Y:S03]  /*14520*/  SHFL.IDX PT, R3, R10, 0x3, 0x181f ;  /* 0x00781f000a037f89 */ /* 0x0022a600000e0000 */
[----:B------:R-:W-:Y:S01]  /*14530*/  ISETP.GE.AND P0, PT, R5, R4, PT ;  /* 0x000000040500720c */ /* 0x000fe20003f06270 */
[----:B------:R1:W3:-:S12]  /*14540*/  SHFL.IDX PT, R2, R11, 0x3, 0x181f ;  /* 0x00781f000b027f89 */ /* 0x0002d800000e0000 */
[----:B------:R-:W-:Y:S05]  /*14550*/  @P0 EXIT ;  /* 0x000000000000094d */ /* 0x000fea0003800000 */
[----:B------:R-:W-:Y:S02]  /*14560*/  ISETP.GE.AND P1, PT, R8, c[0x0][0x3c8], PT ;  /* 0x0000f20008007a0c */ /* 0x000fe40003f26270 */
[----:B------:R-:W-:Y:S02]  /*14570*/  ISETP.GE.AND P0, PT, R7, c[0x0][0x3c8], PT ;  /* 0x0000f20007007a0c */ /* 0x000fe40003f06270 */
[----:B------:R-:W-:-:S09]  /*14580*/  ISETP.GE.AND P2, PT, R9, c[0x0][0x3c8], PT ;  /* 0x0000f20009007a0c */ /* 0x000fd20003f46270 */
[----:B------:R-:W-:Y:S02]  /*14590*/  @!P1 SHF.R.S32.HI R4, RZ, 0x1f, R8 ;  /* 0x0000001fff049819 */ /* 0x000fe40000011408 */
[----:B------:R-:W-:Y:S02]  /*145a0*/  @!P0 SHF.R.S32.HI R0, RZ, 0x1f, R7 ;  /* 0x0000001fff008819 */ /* 0x000fe40000011407 */
[----:B------:R-:W-:Y:S01]  /*145b0*/  @!P1 LEA.HI R4, R4, R8, RZ, 0x3 ;  /* 0x0000000804049211 */ /* 0x000fe200078f18ff */
[--C-:B--23--:R-:W-:Y:S01]  /*145c0*/  @!P2 IMAD.WIDE R8, R9, 0x2, R2.reuse ;  /* 0x000000020908a825 */ /* 0x10cfe200078e0202 */
[----:B------:R-:W-:Y:S02]  /*145d0*/  @!P0 LEA.HI R0, R0, R7, RZ, 0x3 ;  /* 0x0000000700008211 */ /* 0x000fe400078f18ff */
[----:B------:R-:W-:Y:S02]  /*145e0*/  @!P1 LOP3.LUT R4, R4, 0xfffffff8, RZ, 0xc0, !PT ;  /* 0xfffffff804049812 */ /* 0x000fe400078ec0ff */
[----:B------:R-:W-:Y:S01]  /*145f0*/  @!P0 LOP3.LUT R0, R0, 0xfffffff8, RZ, 0xc0, !PT ;  /* 0xfffffff800008812 */ /* 0x000fe200078ec0ff */
[----:B------:R2:W-:Y:S02]  /*14600*/  @!P2 ST.E.128 [R8.64], RZ ;  /* 0x000000ff0800a985 */ /* 0x0005e4000c101d12 */
[----:B------:R-:W-:-:S04]  /*14610*/  @!P1 IMAD.WIDE R4, R4, 0x2, R2 ;  /* 0x0000000204049825 */ /* 0x000fc800078e0202 */
[----:B-1----:R-:W-:Y:S01]  /*14620*/  @!P0 IMAD.WIDE R10, R0, 0x2, R2 ;  /* 0x00000002000a8825 */ /* 0x002fe200078e0202 */
        /* <DEDUP_REMOVED lines=10> */
.L_x_262:
[----:B------:R-:W-:Y:S01]  /*146d0*/  IMAD.MOV.U32 R14, RZ, RZ, 0x1 ;  /* 0x00000001ff0e7424 */ /* 0x000fe200078e00ff */
[----:B----4-:R-:W-:Y:S02]  /*146e0*/  MOV R13, 0x181f ;  /* 0x0000181f000d7802 */ /* 0x010fe40000000f00 */
[----:B------:R-:W-:Y:S02]  /*146f0*/  MOV R12, 0x14710 ;  /* 0x00014710000c7802 */ /* 0x000fe40000000f00 */
[----:B------:R-:W-:Y:S05]  /*14700*/  CALL.REL.NOINC `($__internal_1_$__cuda_sm70_shflsync_idx_p) ;  /* 0x0000029000007944 */ /* 0x000fea0003c00000 */
[----:B------:R-:W-:Y:S01]  /*14710*/  IMAD.MOV.U32 R11, RZ, RZ, R13 ;  /* 0x000000ffff0b7224 */ /* 0x000fe200078e000d */
[----:B------:R-:W-:Y:S01]  /*14720*/  MOV R14, 0x1 ;  /* 0x00000001000e7802 */ /* 0x000fe20000000f00 */
[----:B------:R-:W-:Y:S01]  /*14730*/  IMAD.MOV.U32 R15, RZ, RZ, R10 ;  /* 0x000000ffff0f7224 */ /* 0x000fe200078e000a */
[----:B------:R-:W-:Y:S02]  /*14740*/  MOV R13, 0x181f ;  /* 0x0000181f000d7802 */ /* 0x000fe40000000f00 */
[----:B------:R-:W-:Y:S02]  /*14750*/  MOV R12, 0x14770 ;  /* 0x00014770000c7802 */ /* 0x000fe40000000f00 */
[----:B-1---5:R-:W-:Y:S05]  /*14760*/  CALL.REL.NOINC `($__internal_1_$__cuda_sm70_shflsync_idx_p) ;  /* 0x0000023000007944 */ /* 0x022fea0003c00000 */
[----:B------:R-:W-:Y:S01]  /*14770*/  MOV R10, R13 ;  /* 0x0000000d000a7202 */ /* 0x000fe20000000f00 */
[----:B-1---5:R-:W-:Y:S05]  /*14780*/  BRA `(.L_x_332) ;  /* 0xfffee0e000007947 */ /* 0x022fea000383ffff */
.L_x_281:
[----:B----4-:R-:W-:Y:S01]  /*14790*/  MOV R13, 0x181f ;  /* 0x0000181f000d7802 */ /* 0x010fe20000000f00 */
[----:B------:R-:W-:Y:S01]  /*147a0*/  IMAD.MOV.U32 R14, RZ, RZ, 0x1 ;  /* 0x00000001ff0e7424 */ /* 0x000fe200078e00ff */
[----:B------:R-:W-:Y:S02]  /*147b0*/  MOV R12, 0x147d0 ;  /* 0x000147d0000c7802 */ /* 0x000fe40000000f00 */
[----:B-1----:R-:W-:Y:S05]  /*147c0*/  CALL.REL.NOINC `($__internal_1_$__cuda_sm70_shflsync_idx_p) ;  /* 0x000001d000007944 */ /* 0x002fea0003c00000 */
[----:B------:R-:W-:Y:S01]  /*147d0*/  MOV R14, 0x1 ;  /* 0x00000001000e7802 */ /* 0x000fe20000000f00 */
[----:B------:R-:W-:Y:S01]  /*147e0*/  IMAD.MOV.U32 R5, RZ, RZ, R13 ;  /* 0x000000ffff057224 */ /* 0x000fe200078e000d */
[----:B------:R-:W-:Y:S01]  /*147f0*/  MOV R13, 0x181f ;  /* 0x0000181f000d7802 */ /* 0x000fe20000000f00 */
[----:B-----5:R-:W-:Y:S01]  /*14800*/  IMAD.MOV.U32 R15, RZ, RZ, R0 ;  /* 0x000000ffff0f7224 */ /* 0x020fe200078e0000 */
[----:B------:R-:W-:Y:S02]  /*14810*/  MOV R12, 0x14830 ;  /* 0x00014830000c7802 */ /* 0x000fe40000000f00 */
[----:B-1----:R-:W-:Y:S05]  /*14820*/  CALL.REL.NOINC `($__internal_1_$__cuda_sm70_shflsync_idx_p) ;  /* 0x0000017000007944 */ /* 0x002fea0003c00000 */
[----:B-1---5:R-:W-:-:S05]  /*14830*/  BRA `(.L_x_333) ;  /* 0xffff1c8000007947 */ /* 0x022fca000383ffff */
.L_x_298:
[----:B---3--:R-:W-:Y:S01]  /*14840*/  MOV R13, 0x181f ;  /* 0x0000181f000d7802 */ /* 0x008fe20000000f00 */
[----:B------:R-:W-:Y:S01]  /*14850*/  IMAD.MOV.U32 R14, RZ, RZ, 0x1 ;  /* 0x00000001ff0e7424 */ /* 0x000fe200078e00ff */
[----:B------:R-:W-:Y:S02]  /*14860*/  MOV R12, 0x14880 ;  /* 0x00014880000c7802 */ /* 0x000fe40000000f00 */
[----:B-1----:R-:W-:Y:S05]  /*14870*/  CALL.REL.NOINC `($__internal_1_$__cuda_sm70_shflsync_idx_p) ;  /* 0x0000012000007944 */ /* 0x002fea0003c00000 */
[----:B------:R-:W-:Y:S01]  /*14880*/  MOV R14, 0x1 ;  /* 0x00000001000e7802 */ /* 0x000fe20000000f00 */
[----:B------:R-:W-:Y:S01]  /*14890*/  IMAD.MOV.U32 R7, RZ, RZ, R13 ;  /* 0x000000ffff077224 */ /* 0x000fe200078e000d */
[----:B------:R-:W-:Y:S01]  /*148a0*/  MOV R13, 0x181f ;  /* 0x0000181f000d7802 */ /* 0x000fe20000000f00 */
[----:B------:R-:W-:Y:S01]  /*148b0*/  IMAD.MOV.U32 R15, RZ, RZ, R6 ;  /* 0x000000ffff0f7224 */ /* 0x000fe200078e0006 */
[----:B------:R-:W-:Y:S02]  /*148c0*/  MOV R12, 0x148e0 ;  /* 0x000148e0000c7802 */ /* 0x000fe40000000f00 */
[----:B-1---5:R-:W-:Y:S05]  /*148d0*/  CALL.REL.NOINC `($__internal_1_$__cuda_sm70_shflsync_idx_p) ;  /* 0x000000c000007944 */ /* 0x022fea0003c00000 */
[----:B-1---5:R-:W-:-:S05]  /*148e0*/  BRA `(.L_x_334) ;  /* 0xffff5d9000007947 */ /* 0x022fca000383ffff */
.L_x_304:
[----:B-1----:R-:W-:Y:S01]  /*148f0*/  MOV R13, 0x181f ;  /* 0x0000181f000d7802 */ /* 0x002fe20000000f00 */
[----:B------:R-:W-:Y:S01]  /*14900*/  IMAD.MOV.U32 R14, RZ, RZ, 0x1 ;  /* 0x00000001ff0e7424 */ /* 0x000fe200078e00ff */
[----:B------:R-:W-:Y:S02]  /*14910*/  MOV R12, 0x14930 ;  /* 0x00014930000c7802 */ /* 0x000fe40000000f00 */
[----:B------:R-:W-:Y:S05]  /*14920*/  CALL.REL.NOINC `($__internal_1_$__cuda_sm70_shflsync_idx_p) ;  /* 0x0000007000007944 */ /* 0x000fea0003c00000 */
[----:B------:R-:W-:Y:S01]  /*14930*/  MOV R14, 0x1 ;  /* 0x00000001000e7802 */ /* 0x000fe20000000f00 */
[----:B------:R-:W-:Y:S01]  /*14940*/  IMAD.MOV.U32 R5, RZ, RZ, R13 ;  /* 0x000000ffff057224 */ /* 0x000fe200078e000d */
[----:B------:R-:W-:Y:S01]  /*14950*/  MOV R13, 0x181f ;  /* 0x0000181f000d7802 */ /* 0x000fe20000000f00 */
[----:B------:R-:W-:Y:S01]  /*14960*/  IMAD.MOV.U32 R15, RZ, RZ, R4 ;  /* 0x000000ffff0f7224 */ /* 0x000fe200078e0004 */
[----:B------:R-:W-:Y:S02]  /*14970*/  MOV R12, 0x14990 ;  /* 0x00014990000c7802 */ /* 0x000fe40000000f00 */
[----:B-1---5:R-:W-:Y:S05]  /*14980*/  CALL.REL.NOINC `($__internal_1_$__cuda_sm70_shflsync_idx_p) ;  /* 0x0000001000007944 */ /* 0x022fea0003c00000 */
[----:B-1---5:R-:W-:-:S05]  /*14990*/  BRA `(.L_x_335) ;  /* 0xffff8ef000007947 */ /* 0x022fca000383ffff */
        .weak           $__internal_1_$__cuda_sm70_shflsync_idx_p
        .type           $__internal_1_$__cuda_sm70_shflsync_idx_p,@function
        .size           $__internal_1_$__cuda_sm70_shflsync_idx_p,(.L_x_3632 - $__internal_1_$__cuda_sm70_shflsync_idx_p)
$__internal_1_$__cuda_sm70_shflsync_idx_p:
[----:B------:R1:W-:Y:S02]  /*149a0*/  STL [R1+0x60], R0 ;  /* 0x0000600001007387 */ /* 0x0003e40000100800 */
[----:B-1----:R-:W-:-:S04]  /*149b0*/  MOV R0, 0xffffffff ;  /* 0xffffffff00007802 */ /* 0x002fc80000000f00 */
[----:B------:R-:W-:Y:S04]  /*149c0*/  WARPSYNC R0 ;  /* 0x0000000000007348 */ /* 0x000fe80003800000 */
[----:B------:R1:W2:Y:S04]  /*149d0*/  SHFL.IDX PT, R13, R15, R14, R13 ;  /* 0x0000000e0f0d7389 */ /* 0x0002a800000e000d */
[----:B-1----:R1:W5:Y:S01]  /*149e0*/  LDL.LU R0, [R1+0x60] ;  /* 0x0000600001007983 */ /* 0x0023620000300800 */
[----:B------:R-:W-:Y:S02]  /*149f0*/  MOV R14, R12 ;  /* 0x0000000c000e7202 */ /* 0x000fe40000000f00 */
[----:B------:R-:W-:-:S04]  /*14a00*/  MOV R15, 0x0 ;  /* 0x00000000000f7802 */ /* 0x000fc80000000f00 */
[----:B--2---:R-:W-:Y:S05]  /*14a10*/  RET.REL.NODEC R14 `(_ZN7cutlass13device_kernelIN5flash19enable_sm80_to_sm89INS1_16FlashAttnFwdSm80INS1_25CollectiveMainloopFwdSm80ILi8ELi1ELb1EN4cute5tupleIJNS5_1CILi128EEENS7_ILi48EEENS7_ILi256EEEEEELi256ENS_10bfloat16_tEfNS_4arch4Sm80ELb0ELb1ELb1ELb1ELb1ELb0ELb1ELb0EEENS1_21CollectiveEpilogueFwdINS6_IJS8_SA_S9_EEENS6_IJNS7_ILi1EEESI_SI_EEESC_SE_Li256ELb1ELb1ELb0ELb0EEENS1_19SingleTileSchedulerILb1ELb0ELb1ELi128EEEEEEEEEvNT_6ParamsE) ;  /* 0xfffeb5e00e007950 */ /* 0x004fea0003c3ffff */
.L_x_336:
        /* <DEDUP_REMOVED lines=14> */
.L_x_3632:


//--------------------- .text._ZN7cutlass13device_kernelIN5flash19enable_sm80_to_sm89INS1_16FlashAttnFwdSm80INS1_25CollectiveMainloopFwdSm80ILi8ELi1ELb0EN4cute5tupleIJNS5_1CILi128EEENS7_ILi32EEENS7_ILi256EEEEEELi256ENS_10bfloat16_tEfNS_4arch4Sm80ELb0ELb1ELb1ELb1ELb1ELb1ELb1ELb0EEENS1_21CollectiveEpilogueFwdINS6_IJS8_SA_S9_EEENS6_IJNS7_ILi1EEESI_SI_EEESC_SE_Li256ELb1ELb1ELb0ELb0EEENS1_19SingleTileSchedulerILb1ELb0ELb1ELi128EEEEEEEEEvNT_6ParamsE --------------------------
	.section	.text._ZN7cutlass13device_kernelIN5flash19enable_sm80_to_sm89INS1_16FlashAttnFwdSm80INS1_25CollectiveMainloopFwdSm80ILi8ELi1ELb0EN4cute5tupleIJNS5_1CILi128EEENS7_ILi32EEENS7_ILi256EEEEEELi256ENS_10bfloat16_tEfNS_4arch4Sm80ELb0ELb1ELb1ELb1ELb1ELb1ELb1ELb0EEENS1_21CollectiveEpilogueFwdINS6_IJS8_SA_S9_EEENS6_IJNS7_ILi1EEESI_SI_EEESC_SE_Li256ELb1ELb1ELb0ELb0EEENS1_19SingleTileSchedulerILb1ELb0ELb1ELi128EEEEEEEEEvNT_6ParamsE,"ax",@progbits
	.sectioninfo	@"SHI_REGISTERS=251"
	.align	128
.text._ZN7cutlass13device_kernelIN5flash19enable_sm80_to_sm89INS1_16FlashAttnFwdSm80INS1_25CollectiveMainloopFwdSm80ILi8ELi1ELb0EN4cute5tupleIJNS5_1CILi128EEENS7_ILi32EEENS7_ILi256EEEEEELi256ENS_10bfloat16_tEfNS_4arch4Sm80ELb0ELb1ELb1ELb1ELb1ELb1ELb1ELb0EEENS1_21CollectiveEpilogueFwdINS6_IJS8_SA_S9_EEENS6_IJNS7_ILi1EEESI_SI_EEESC_SE_Li256ELb1ELb1ELb0ELb0EEENS1_19SingleTileSchedulerILb1ELb0ELb1ELi128EEEEEEEEEvNT_6ParamsE:
        .type           _ZN7cutlass13device_kernelIN5flash19enable_sm80_to_sm89INS1_16FlashAttnFwdSm80INS1_25CollectiveMainloopFwdSm80ILi8ELi1ELb0EN4cute5tupleIJNS5_1CILi128EEENS7_ILi32EEENS7_ILi256EEEEEELi256ENS_10bfloat16_tEfNS_4arch4Sm80ELb0ELb1ELb1ELb1ELb1ELb1ELb1ELb0EEENS1_21CollectiveEpilogueFwdINS6_IJS8_SA_S9_EEENS6_IJNS7_ILi1EEESI_SI_EEESC_SE_Li256ELb1ELb1ELb0ELb0EEENS1_19SingleTileSchedulerILb1ELb0ELb1ELi128EEEEEEEEEvNT_6ParamsE,@function
        .size           _ZN7cutlass13device_kernelIN5flash19enable_sm80_to_sm89INS1_16FlashAttnFwdSm80INS1_25CollectiveMainloopFwdSm80ILi8ELi1ELb0EN4cute5tupleIJNS5_1CILi128EEENS7_ILi32EEENS7_ILi256EEEEEELi256ENS_10bfloat16_tEfNS_4arch4Sm80ELb0ELb1ELb1ELb1ELb1ELb1ELb1ELb0EEENS1_21CollectiveEpilogueFwdINS6_IJS8_SA_S9_EEENS6_IJNS7_ILi1EEESI_SI_EEESC_SE_Li256ELb1ELb1ELb0ELb0EEENS1_19SingleTileSchedulerILb1ELb0ELb1ELi128EEEEEEEEEvNT_6ParamsE,(.L_x_3634 - _ZN7cutlass13device_kernelIN5flash19enable_sm80_to_sm89INS1_16FlashAttnFwdSm80INS1_25CollectiveMainloopFwdSm80ILi8ELi1ELb0EN4cute5tupleIJNS5_1CILi128EEENS7_ILi32EEENS7_ILi256EEEEEELi256ENS_10bfloat16_tEfNS_4arch4Sm80ELb0ELb1ELb1ELb1ELb1ELb1ELb1ELb0EEENS1_21CollectiveEpilogueFwdINS6_IJS8_SA_S9_EEENS6_IJNS7_ILi1EEESI_SI_EEESC_SE_Li256ELb1ELb1ELb0ELb0EEENS1_19SingleTileSchedulerILb1ELb0ELb1ELi128EEEEEEEEEvNT_6ParamsE)
        .other          _ZN7cutlass13device_kernelIN5flash19enable_sm80_to_sm89INS1_16FlashAttnFwdSm80INS1_25CollectiveMainloopFwdSm80ILi8ELi1ELb0EN4cute5tupleIJNS5_1CILi128EEENS7_ILi32EEENS7_ILi256EEEEEELi256ENS_10bfloat16_tEfNS_4arch4Sm80ELb0ELb1ELb1ELb1ELb1ELb1ELb1ELb0EEENS1_21CollectiveEpilogueFwdINS6_IJS8_SA_S9_EEENS6_IJNS7_ILi1EEESI_SI_EEESC_SE_Li256ELb1ELb1ELb0ELb0EEENS1_19SingleTileSchedulerILb1ELb0ELb1ELi128EEEEEEEEEvNT_6ParamsE,@"STO_CUDA_ENTRY STV_DEFAULT"
_ZN7cutlass13device_kernelIN5flash19enable_sm80_to_sm89INS1_16FlashAttnFwdSm80INS1_25CollectiveMainloopFwdSm80ILi8ELi1ELb0EN4cute5tupleIJNS5_1CILi128EEENS7_ILi32EEENS7_ILi256EEEEEELi256ENS_10bfloat16_tEfNS_4arch4Sm80ELb0ELb1ELb1ELb1ELb1ELb1ELb1ELb0EEENS1_21CollectiveEpilogueFwdINS6_IJS8_SA_S9_EEENS6_IJNS7_ILi1EEESI_SI_EEESC_SE_Li256ELb1ELb1ELb0ELb0EEENS1_19SingleTileSchedulerILb1ELb0ELb1ELi128EEEEEEEEEvNT_6ParamsE:
        /* <DEDUP_REMOVED lines=20> */
.L_x_338:
        /* <DEDUP_REMOVED lines=13> */
.L_x_340:
[----:B------:R-:W-:Y:S02]  /*0210*/  ULDC UR5, c[0x0][0x54c] ;  /* 0x0001530000057ab9 */ /* 0x000fe40000000800 */
.L_x_339:
[----:B------:R-:W-:Y:S02]  /*0220*/  ULDC UR4, c[0x0][0x548] ;  /* 0x0001520000047ab9 */ /* 0x000fe40000000800 */
[----:B------:R-:W-:-:S02]  /*0230*/  USHF.L.U32 UR15, UR14, 0x7, URZ ;  /* 0x000000070e0f7899 */ /* 0x000fc4000800063f */
[----:B------:R-:W-:-:S04]  /*0240*/  UIMAD UR4, UR5, UR4, URZ ;  /* 0x00000004050472a4 */ /* 0x000fc8000f8e023f */
[----:B------:R-:W-:-:S04]  /*0250*/  UISETP.GE.AND UP0, UPT, UR15, UR4, UPT ;  /* 0x000000040f00728c */ /* 0x000fc8000bf06270 */
[----:B------:R-:W-:Y:S01]  /*0260*/  USEL UR21, UR21, 0xffffffff, !UP0 ;  /* 0xffffffff15157887 */ /* 0x000fe2000c000000 */
[----:B------:R-:W-:Y:S05]  /*0270*/  BRA `(.L_x_341) ;  /* 0x000001b000007947 */ /* 0x000fea0003800000 */
.L_x_337:
        /* <DEDUP_REMOVED lines=8> */
.L_x_342:
        /* <DEDUP_REMOVED lines=13> */
.L_x_344:
[----:B------:R-:W-:Y:S02]  /*03d0*/  ULDC UR5, c[0x0][0x54c] ;  /* 0x0001530000057ab9 */ /* 0x000fe40000000800 */
.L_x_343:
[----:B------:R-:W-:Y:S02]  /*03e0*/  ULDC UR4, c[0x0][0x548] ;  /* 0x0001520000047ab9 */ /* 0x000fe40000000800 */
[----:B------:R-:W-:-:S02]  /*03f0*/  USHF.L.U32 UR15, UR14, 0x7, URZ ;  /* 0x000000070e0f7899 */ /* 0x000fc4000800063f */
[----:B------:R-:W-:-:S04]  /*0400*/  UIMAD UR4, UR5, UR4, URZ ;  /* 0x00000004050472a4 */ /* 0x000fc8000f8e023f */
[----:B------:R-:W-:-:S04]  /*0410*/  UISETP.GE.AND UP0, UPT, UR15, UR4, UPT ;  /* 0x000000040f00728c */ /* 0x000fc8000bf06270 */
[----:B------:R-:W-:-:S06]  /*0420*/  USEL UR21, UR21, 0xffffffff, !UP0 ;  /* 0xffffffff15157887 */ /* 0x000fcc000c000000 */
.L_x_341:
        /* <DEDUP_REMOVED lines=16> */
[----:B------:R-:W-:-:S03]  /*0530*/  UIMAD.WIDE UR6, UR21, UR22, UR6 ;  /* 0x00000016150672a5 */ /* 0x000fc6000f8e0206 */
[----:B------:R-:W-:Y:S01]  /*0540*/  @UP1 UIMAD.WIDE UR8, UR21, UR22, UR8 ;  /* 0x00000016150812a5 */ /* 0x000fe2000f8e0208 */
[----:B------:R-:W-:Y:S01]  /*0550*/  IMAD.U32 R6, RZ, RZ, UR4 ;  /* 0x00000004ff067e24 */ /* 0x000fe2000f8e00ff */
[----:B------:R-:W-:Y:S01]  /*0560*/  MOV R7, UR5 ;  /* 0x0000000500077c02 */ /* 0x000fe20008000f00 */
[----:B------:R-:W-:Y:S01]  /*0570*/  ULDC.64 UR4, c[0x0][0x358] ;  /* 0x0000d60000047ab9 */ /* 0x000fe20000000a00 */
[----:B------:R-:W-:Y:S01]  /*0580*/  ISETP.NE.U32.AND P4, PT, RZ, c[0x0][0x350], PT ;  /* 0x0000d400ff007a0c */ /* 0x000fe20003f85070 */
[----:B------:R-:W-:Y:S01]  /*0590*/  UISETP.NE.U32.AND UP1, UPT, URZ, UR4, UPT ;  /* 0x000000043f00728c */ /* 0x000fe2000bf25070 */
[----:B------:R-:W-:Y:S01]  /*05a0*/  IMAD.U32 R10, RZ, RZ, UR6 ;  /* 0x00000006ff0a7e24 */ /* 0x000fe2000f8e00ff */
[----:B------:R1:W2:Y:S01]  /*05b0*/  @P1 LDG.E R2, [R6.64] ;  /* 0x0000001806021981 */ /* 0x0002a2000c1e1900 */
[----:B------:R-:W-:Y:S01]  /*05c0*/  IMAD.U32 R11, RZ, RZ, UR7 ;  /* 0x00000007ff0b7e24 */ /* 0x000fe2000f8e00ff */
[----:B------:R-:W-:Y:S01]  /*05d0*/  UISETP.NE.AND.EX UP1, UPT, URZ, UR5, UPT, UP1 ;  /* 0x000000053f00728c */ /* 0x000fe2000bf25310 */
[----:B------:R-:W-:Y:S01]  /*05e0*/  IMAD.U32 R4, RZ, RZ, UR8 ;  /* 0x00000008ff047e24 */ /* 0x000fe2000f8e00ff */
[----:B------:R-:W-:Y:S01]  /*05f0*/  ULDC.64 UR6, c[0x0][0x350] ;  /* 0x0000d40000067ab9 */ /* 0x000fe20000000a00 */
[----:B------:R-:W-:Y:S01]  /*0600*/  ISETP.NE.AND.EX P4, PT, RZ, c[0x0][0x354], PT, P4 ;  /* 0x0000d500ff007a0c */ /* 0x000fe20003f85340 */
[----:B------:R-:W-:Y:S01]  /*0610*/  ULDC.64 UR4, c[0x0][0x358] ;  /* 0x0000d60000047ab9 */ /* 0x000fe20000000a00 */
[----:B------:R-:W-:Y:S01]  /*0620*/  IMAD.U32 R5, RZ, RZ, UR9 ;  /* 0x00000009ff057e24 */ /* 0x000fe2000f8e00ff */
        /* <DEDUP_REMOVED lines=32> */
.L_x_345:
        /* <DEDUP_REMOVED lines=10> */
.L_x_346:
[----:B------:R-:W-:Y:S05]  /*08d0*/  @!P4 BRA `(.L_x_347) ;  /* 0x000000500000c947 */ /* 0x000fea0003800000 */
[----:B-1--4-:R-:W4:Y:S04]  /*08e0*/  LDG.E R2, [R8.64] ;  /* 0x0000001808027981 */ /* 0x012f28000c1e1900 */
[----:B---3--:R-:W3:Y:S01]  /*08f0*/  LDG.E R3, [R8.64+0x4] ;  /* 0x0000041808037981 */ /* 0x008ee2000c1e1900 */
[----:B----4-:R-:W1:Y:S08]  /*0900*/  R2UR UR19, R2 ;  /* 0x00000000021373c2 */ /* 0x010e7000000e0000 */
[----:B---3--:R-:W1:Y:S02]  /*0910*/  R2UR UR4, R3 ;  /* 0x00000000030473c2 */ /* 0x008e6400000e0000 */
[----:B-1----:R-:W-:-:S06]  /*0920*/  UIADD3 UR19, -UR19, UR4, URZ ;  /* 0x0000000413137290 */ /* 0x002fcc000fffe13f */
.L_x_347:
[----:B-1--4-:R-:W4:Y:S01]  /*0930*/  @P0 LDG.E R2, [R6.64] ;  /* 0x0000001806020981 */ /* 0x012f22000c1e1900 */
[----:B------:R-:W-:-:S03]  /*0940*/  ULDC.64 UR4, c[0x0][0x378] ;  /* 0x0000de0000047ab9 */ /* 0x000fc60000000a00 */
[----:B---3--:R-:W3:Y:S01]  /*0950*/  @P0 LDG.E R3, [R6.64+0x4] ;  /* 0x0000041806030981 */ /* 0x008ee2000c1e1900 */
[----:B------:R-:W-:Y:S01]  /*0960*/  UISETP.NE.U32.AND UP0, UPT, URZ, UR4, UPT ;  /* 0x000000043f00728c */ /* 0x000fe2000bf05070 */
[----:B------:R-:W-:-:S03]  /*0970*/  IMAD.U32 R67, RZ, RZ, UR19 ;  /* 0x00000013ff437e24 */ /* 0x000fc6000f8e00ff */
[----:B------:R-:W-:-:S03]  /*0980*/  UISETP.NE.AND.EX UP0, UPT, URZ, UR5, UPT, UP0 ;  /* 0x000000053f00728c */ /* 0x000fc6000bf05300 */
[----:B------:R-:W-:Y:S02]  /*0990*/  ULDC.64 UR4, c[0x0][0x378] ;  /* 0x0000de0000047ab9 */ /* 0x000fe40000000a00 */
[----:B------:R-:W-:Y:S01]  /*09a0*/  UIADD3 UR23, -UR16, UR19, URZ ;  /* 0x0000001310177290 */ /* 0x000fe2000fffe13f */
[----:B------:R-:W-:-:S05]  /*09b0*/  PLOP3.LUT P1, PT, PT, PT, UP0, 0x80, 0x0 ;  /* 0x000000000000781c */ /* 0x000fca0003f2f008 */
[----:B------:R-:W-:-:S06]  /*09c0*/  @UP0 UIMAD.WIDE UR4, UR21, UR22, UR4 ;  /* 0x00000016150402a5 */ /* 0x000fcc000f8e0204 */
[----:B------:R-:W-:Y:S01]  /*09d0*/  IMAD.U32 R4, RZ, RZ, UR4 ;  /* 0x00000004ff047e24 */ /* 0x000fe2000f8e00ff */
[----:B------:R-:W-:Y:S01]  /*09e0*/  ULDC UR4, c[0x0][0x2c4] ;  /* 0x0000b10000047ab9 */ /* 0x000fe20000000800 */
[----:B------:R-:W-:Y:S01]  /*09f0*/  MOV R5, UR5 ;  /* 0x0000000500057c02 */ /* 0x000fe20008000f00 */
[----:B------:R-:W-:-:S03]  /*0a00*/  UISETP.NE.AND UP3, UPT, UR4, 0x1, UPT ;  /* 0x000000010400788c */ /* 0x000fc6000bf65270 */
[----:B------:R-:W-:Y:S01]  /*0a10*/  ULDC.64 UR4, c[0x0][0x2c8] ;  /* 0x0000b20000047ab9 */ /* 0x000fe20000000a00 */
[----:B------:R1:W5:Y:S07]  /*0a20*/  @P1 LDG.E R67, [R4.64] ;  /* 0x0000001804431981 */ /* 0x00036e000c1e1900 */
[----:B------:R-:W-:-:S04]  /*0a30*/  @UP3 UIADD3 UR8, UR15, 0x7f, URZ ;  /* 0x0000007f0f083890 */ /* 0x000fc8000fffe03f */
[----:B------:R-:W-:Y:S01]  /*0a40*/  UIMAD.WIDE.U32 UR8, UR8, UR4, URZ ;  /* 0x00000004080872a5 */ /* 0x000fe2000f8e003f */
[----:B----4-:R-:W4:Y:S08]  /*0a50*/  @P0 R2UR UR6, R2 ;  /* 0x00000000020603c2 */ /* 0x010f3000000e0000 */
[----:B---3--:R-:W4:Y:S02]  /*0a60*/  @P0 R2UR UR7, R3 ;  /* 0x00000000030703c2 */ /* 0x008f2400000e0000 */
[----:B----4-:R-:W-:-:S02]  /*0a70*/  @UP1 UIADD3 UR18, -UR6, UR7, URZ ;  /* 0x0000000706121290 */ /* 0x010fc4000fffe13f */
[----:B------:R-:W-:Y:S02]  /*0a80*/  UIADD3 UR6, UR15, 0x7f, URZ ;  /* 0x0000007f0f067890 */ /* 0x000fe4000fffe03f */
[----:B------:R-:W-:Y:S02]  /*0a90*/  @UP3 USHF.R.U32.HI UR6, URZ, UR5, UR9 ;  /* 0x000000053f063299 */ /* 0x000fe40008011609 */
[----:B------:R-:W-:Y:S02]  /*0aa0*/  UIADD3 UR11, UR23, UR18, URZ ;  /* 0x00000012170b7290 */ /* 0x000fe4000fffe03f */
[----:B------:R-:W-:Y:S02]  /*0ab0*/  ULDC.64 UR4, c[0x0][0x328] ;  /* 0x0000ca0000047ab9 */ /* 0x000fe40000000a00 */
[----:B------:R-:W-:Y:S02]  /*0ac0*/  UISETP.GE.AND UP2, UPT, UR5, 0x1, UPT ;  /* 0x000000010500788c */ /* 0x000fe4000bf46270 */
[----:B--2---:R-:W-:-:S04]  /*0ad0*/  UIADD3 UR10, UR11, 0x1, -UR20 ;  /* 0x000000010b0a7890 */ /* 0x004fc8000fffe814 */
[----:B------:R-:W-:Y:S01]  /*0ae0*/  PLOP3.LUT P0, PT, PT, PT, UP2, 0x40, 0x0 ;  /* 0x000000000000781c */ /* 0x000fe20003f0e828 */
[----:B------:R-:W-:-:S04]  /*0af0*/  UIADD3 UR6, UR10, UR6, URZ ;  /* 0x000000060a067290 */ /* 0x000fc8000fffe03f */
[----:B------:R-:W-:-:S06]  /*0b00*/  UIADD3 UR4, UR6, UR4, URZ ;  /* 0x0000000406047290 */ /* 0x000fcc000fffe03f */
[----:B-1----:R-:W-:Y:S02]  /*0b10*/  IMAD.U32 R4, RZ, RZ, UR4 ;  /* 0x00000004ff047e24 */ /* 0x002fe4000f8e00ff */
        /* <DEDUP_REMOVED lines=11> */
.L_x_349:
[----:B------:R-:W-:Y:S02]  /*0bd0*/  UISETP.NE.AND UP0, UPT, UR5, 0x1, UPT ;  /* 0x000000010500788c */ /* 0x000fe4000bf05270 */
[----:B------:R-:W-:Y:S02]  /*0be0*/  ULDC.64 UR6, c[0x0][0x330] ;  /* 0x0000cc0000067ab9 */ /* 0x000fe40000000a00 */
[----:B------:R-:W-:-:S07]  /*0bf0*/  UIMAD.WIDE.U32 UR8, UR4, UR6, URZ ;  /* 0x00000006040872a5 */ /* 0x000fce000f8e003f */
[----:B------:R-:W-:Y:S02]  /*0c00*/  @UP0 USHF.R.U32.HI UR4, URZ, UR7, UR9 ;  /* 0x000000073f040299 */ /* 0x000fe40008011609 */
.L_x_350:
[----:B------:R-:W-:Y:S02]  /*0c10*/  ULDC UR6, c[0x0][0x32c] ;  /* 0x0000cb0000067ab9 */ /* 0x000fe40000000800 */
[----:B------:R-:W-:-:S06]  /*0c20*/  UIMAD UR6, UR4, UR5, UR6 ;  /* 0x00000005040672a4 */ /* 0x000fcc000f8e0206 */
[----:B------:R-:W-:Y:S02]  /*0c30*/  IMNMX R4, R4, UR6, PT ;  /* 0x0000000604047c17 */ /* 0x000fe4000b800200 */
.L_x_348:
[----:B------:R-:W-:Y:S01]  /*0c40*/  ULDC.64 UR6, c[0x0][0x2c8] ;  /* 0x0000b20000067ab9 */ /* 0x000fe20000000a00 */
[----:B------:R-:W-:Y:S01]  /*0c50*/  PLOP3.LUT P0, PT, PT, PT, UP2, 0x40, 0x0 ;  /* 0x000000000000781c */ /* 0x000fe20003f0e828 */
[----:B------:R-:W-:Y:S02]  /*0c60*/  UIMAD.WIDE.U32 UR26, UR15, UR6, URZ ;  /* 0x000000060f1a72a5 */ /* 0x000fe4000f8e003f */
[----:B------:R-:W-:Y:S02]  /*0c70*/  UIADD3 UR9, UR11, -UR20, URZ ;  /* 0x800000140b097290 */ /* 0x000fe4000fffe03f */
[----:B------:R-:W-:Y:S02]  /*0c80*/  UMOV UR6, UR15 ;  /* 0x0000000f00067c82 */ /* 0x000fe40008000000 */
[----:B------:R-:W-:Y:S02]  /*0c90*/  @UP3 USHF.R.U32.HI UR6, URZ, UR7, UR27 ;  /* 0x000000073f063299 */ /* 0x000fe4000801161b */
[----:B------:R-:W-:-:S02]  /*0ca0*/  UIADD3 UR4, UR11, 0x1f, URZ ;  /* 0x0000001f0b047890 */ /* 0x000fc4000fffe03f */
[----:B------:R-:W-:Y:S02]  /*0cb0*/  UIADD3 UR6, UR9, UR6, URZ ;  /* 0x0000000609067290 */ /* 0x000fe4000fffe03f */
[----:B------:R-:W-:Y:S02]  /*0cc0*/  ULDC UR7, c[0x0][0x324] ;  /* 0x0000c90000077ab9 */ /* 0x000fe40000000800 */
[----:B------:R-:W-:Y:S02]  /*0cd0*/  USHF.R.S32.HI UR8, URZ, 0x1f, UR4 ;  /* 0x0000001f3f087899 */ /* 0x000fe40008011404 */
[----:B------:R-:W-:Y:S02]  /*0ce0*/  UIADD3 UR7, UR6, -UR7, URZ ;  /* 0x8000000706077290 */ /* 0x000fe4000fffe03f */
[----:B------:R-:W-:-:S04]  /*0cf0*/  ULEA.HI UR8, UR8, UR4, URZ, 0x5 ;  /* 0x0000000408087291 */ /* 0x000fc8000f8f283f */
[----:B------:R-:W-:Y:S01]  /*0d00*/  USHF.R.S32.HI UR8, URZ, 0x5, UR8 ;  /* 0x000000053f087899 */ /* 0x000fe20008011408 */
[----:B------:R-:W-:Y:S01]  /*0d10*/  MOV R5, UR7 ;  /* 0x0000000700057c02 */ /* 0x000fe20008000f00 */
[----:B------:R-:W-:Y:S05]  /*0d20*/  @P0 BRA `(.L_x_351) ;  /* 0x0000013000000947 */ /* 0x000fea0003800000 */
        /* <DEDUP_REMOVED lines=11> */
.L_x_352:
[----:B------:R-:W-:-:S03]  /*0de0*/  UISETP.NE.AND UP0, UPT, UR5, 0x1, UPT ;  /* 0x000000010500788c */ /* 0x000fc6000bf05270 */
[----:B------:R-:W-:Y:S02]  /*0df0*/  ULDC.64 UR4, c[0x0][0x330] ;  /* 0x0000cc0000047ab9 */ /* 0x000fe40000000a00 */
[----:B------:R-:W-:-:S07]  /*0e00*/  UIMAD.WIDE.U32 UR26, UR6, UR4, URZ ;  /* 0x00000004061a72a5 */ /* 0x000fce000f8e003f */
[----:B------:R-:W-:Y:S02]  /*0e10*/  @UP0 UMOV UR7, UR27 ;  /* 0x0000001b00070c82 */ /* 0x000fe40008000000 */
[----:B------:R-:W-:Y:S02]  /*0e20*/  @UP0 USHF.R.U32.HI UR6, URZ, UR5, UR7 ;  /* 0x000000053f060299 */ /* 0x000fe40008011607 */
.L_x_353:
[----:B------:R-:W-:Y:S02]  /*0e30*/  ULDC UR4, c[0x0][0x32c] ;  /* 0x0000cb0000047ab9 */ /* 0x000fe40000000800 */
[----:B------:R-:W-:-:S06]  /*0e40*/  UIMAD UR4, UR6, UR4, URZ ;  /* 0x00000004060472a4 */ /* 0x000fcc000f8e023f */
[----:B------:R-:W-:Y:S02]  /*0e50*/  IMNMX R5, R5, UR4, !PT ;  /* 0x0000000405057c17 */ /* 0x000fe4000f800200 */
.L_x_351:
[----:B------:R-:W-:Y:S02]  /*0e60*/  IADD3 R4, R4, 0x1f, RZ ;  /* 0x0000001f04047810 */ /* 0x000fe40007ffe0ff */
[----:B------:R-:W-:Y:S02]  /*0e70*/  SHF.R.S32.HI R2, RZ, 0x1f, R5 ;  /* 0x0000001fff027819 */ /* 0x000fe40000011405 */
[----:B------:R-:W-:Y:S02]  /*0e80*/  SHF.R.S32.HI R3, RZ, 0x1f, R4 ;  /* 0x0000001fff037819 */ /* 0x000fe40000011404 */
[----:B------:R-:W-:Y:S02]  /*0e90*/  LEA.HI R2, R2, R5, RZ, 0x5 ;  /* 0x0000000502027211 */ /* 0x000fe400078f28ff */
[----:B------:R-:W-:Y:S02]  /*0ea0*/  LEA.HI R3, R3, R4, RZ, 0x5 ;  /* 0x0000000403037211 */ /* 0x000fe400078f28ff */
[----:B------:R-:W-:-:S02]  /*0eb0*/  SHF.R.S32.HI R80, RZ, 0x5, R2 ;  /* 0x00000005ff507819 */ /* 0x000fc40000011402 */
[----:B------:R-:W-:Y:S02]  /*0ec0*/  SHF.R.S32.HI R2, RZ, 0x5, R3 ;  /* 0x00000005ff027819 */ /* 0x000fe40000011403 */
[----:B------:R-:W-:Y:S02]  /*0ed0*/  IMNMX R80, RZ, R80, !PT ;  /* 0x00000050ff507217 */ /* 0x000fe40007800200 */
[----:B------:R-:W-:Y:S02]  /*0ee0*/  IMNMX R2, R2, UR8, PT ;  /* 0x0000000802027c17 */ /* 0x000fe4000b800200 */
[----:B------:R-:W-:Y:S02]  /*0ef0*/  LEA R80, R80, -UR23, 0x5 ;  /* 0x8000001750507c11 */ /* 0x000fe4000f8e28ff */
[----:B------:R-:W-:Y:S02]  /*0f00*/  LEA R2, R2, -UR23, 0x5 ;  /* 0x8000001702027c11 */ /* 0x000fe4000f8e28ff */
[----:B------:R-:W-:-:S02]  /*0f10*/  IMNMX R80, RZ, R80, !PT ;  /* 0x00000050ff507217 */ /* 0x000fc40007800200 */
[----:B------:R-:W-:-:S04]  /*0f20*/  IMNMX R5, R2, UR18, PT ;  /* 0x0000001202057c17 */ /* 0x000fc8000b800200 */
[----:B------:R-:W-:Y:S02]  /*0f30*/  ISETP.GT.AND P0, PT, R5, R80, PT ;  /* 0x000000500500720c */ /* 0x000fe40003f04270 */
[----:B------:R-:W-:-:S05]  /*0f40*/  SHF.R.U32.HI R80, RZ, 0x5, R80 ;  /* 0x00000005ff507819 */ /* 0x000fca0000011650 */
[----:B------:R-:W-:-:S06]  /*0f50*/  IMAD.MOV.U32 R3, RZ, RZ, R80 ;  /* 0x000000ffff037224 */ /* 0x000fcc00078e0050 */
[----:B------:R-:W-:-:S04]  /*0f60*/  @P0 IADD3 R5, R5, 0x1f, RZ ;  /* 0x0000001f05050810 */ /* 0x000fc80007ffe0ff */
[----:B------:R-:W-:-:S04]  /*0f70*/  @P0 SHF.R.S32.HI R2, RZ, 0x1f, R5 ;  /* 0x0000001fff020819 */ /* 0x000fc80000011405 */
[----:B------:R-:W-:-:S04]  /*0f80*/  @P0 LEA.HI R2, R2, R5, RZ, 0x5 ;  /* 0x0000000502020211 */ /* 0x000fc800078f28ff */
[----:B------:R-:W-:-:S04]  /*0f90*/  @P0 SHF.R.S32.HI R3, RZ, 0x5, R2 ;  /* 0x00000005ff030819 */ /* 0x000fc80000011402 */
[----:B------:R-:W-:-:S13]  /*0fa0*/  ISETP.GT.AND P0, PT, R3, R80, PT ;  /* 0x000000500300720c */ /* 0x000fda0003f04270 */
[----:B------:R-:W-:Y:S05]  /*0fb0*/  @!P0 BRA `(.L_x_354) ;  /* 0x00003e4000008947 */ /* 0x000fea0003800000 */
[----:B------:R-:W-:Y:S02]  /*0fc0*/  ULDC.64 UR4, c[0x0][0x340] ;  /* 0x0000d00000047ab9 */ /* 0x000fe40000000a00 */
[----:B------:R-:W-:Y:S01]  /*0fd0*/  UISETP.NE.U32.AND UP0, UPT, URZ, UR4, UPT ;  /* 0x000000043f00728c */ /* 0x000fe2000bf05070 */
[----:B------:R-:W-:Y:S01]  /*0fe0*/  SHF.R.S32.HI R105, RZ, 0x1f, R66 ;  /* 0x0000001fff697819 */ /* 0x000fe20000011442 */
[----:B------:R-:W-:Y:S02]  /*0ff0*/  UMOV UR26, 0x5 ;  /* 0x00000005001a7882 */ /* 0x000fe40000000000 */
[----:B------:R-:W-:Y:S01]  /*1000*/  UISETP.NE.AND.EX UP0, UPT, URZ, UR5, UPT, UP0 ;  /* 0x000000053f00728c */ /* 0x000fe2000bf05300 */
[----:B------:R-:W-:Y:S01]  /*1010*/  IADD3 R103, R3, -0x1, RZ ;  /* 0xffffffff03677810 */ /* 0x000fe20007ffe0ff */
[----:B------:R-:W-:Y:S02]  /*1020*/  ULDC.64 UR6, c[0x0][0x238] ;  /* 0x00008e0000067ab9 */ /* 0x000fe40000000a00 */
[----:B------:R-:W-:-:S02]  /*1030*/  ULDC.64 UR4, c[0x0][0x340] ;  /* 0x0000d00000047ab9 */ /* 0x000fc40000000a00 */
[----:B------:R-:W-:-:S05]  /*1040*/  PLOP3.LUT P1, PT, PT, PT, UP0, 0x80, 0x0 ;  /* 0x000000000000781c */ /* 0x000fca0003f2f008 */
[----:B------:R-:W-:-:S06]  /*1050*/  @UP0 UIMAD.WIDE UR4, UR21, UR22, UR4 ;  /* 0x00000016150402a5 */ /* 0x000fcc000f8e0204 */
[----:B------:R-:W-:Y:S02]  /*1060*/  IMAD.U32 R8, RZ, RZ, UR4 ;  /* 0x00000004ff087e24 */ /* 0x000fe4000f8e00ff */
[----:B------:R-:W-:Y:S01]  /*1070*/  IMAD.U32 R9, RZ, RZ, UR5 ;  /* 0x00000005ff097e24 */ /* 0x000fe2000f8e00ff */
[----:B------:R-:W-:Y:S01]  /*1080*/  LEA.HI R7, R105, R66, RZ, 0x3 ;  /* 0x0000004269077211 */ /* 0x000fe200078f18ff */
[----:B------:R-:W-:-:S03]  /*1090*/  ULDC.64 UR4, c[0x0][0x240] ;  /* 0x0000900000047ab9 */ /* 0x000fc60000000a00 */
[----:B------:R-:W2:Y:S01]  /*10a0*/  @P1 LDG.E R5, [R8.64] ;  /* 0x0000001808051981 */ /* 0x000ea2000c1e1900 */
        /* <DEDUP_REMOVED lines=9> */
[----:B------:R-:W-:Y:S01]  /*1140*/  IMAD.U32 R122, RZ, RZ, UR13 ;  /* 0x0000000dff7a7e24 */ /* 0x000fe2000f8e00ff */
[----:B------:R-:W-:Y:S01]  /*1150*/  LEA.HI.X.SX32 R125, R0, R2, 0x1, P0 ;  /* 0x00000002007d7211 */ /* 0x000fe200000f0eff */
[C---:B------:R-:W-:Y:S01]  /*1160*/  IMAD.SHL.U32 R16, R4.reuse, 0x8, RZ ;  /* 0x0000000804107824 */ /* 0x040fe200078e00ff */
[----:B------:R-:W-:Y:S01]  /*1170*/  USHF.R.S32.HI UR6, URZ, 0x1f, UR21 ;  /* 0x0000001f3f067899 */ /* 0x000fe20008011415 */
[----:B------:R-:W-:Y:S01]  /*1180*/  IMAD.SHL.U32 R14, R4, 0x4, RZ ;  /* 0x00000004040e7824 */ /* 0x000fe200078e00ff */
[----:B------:R-:W-:Y:S01]  /*1190*/  UIMAD UR7, UR13, UR5, UR4 ;  /* 0x000000050d0772a4 */ /* 0x000fe2000f8e0204 */
[----:B------:R-:W-:Y:S01]  /*11a0*/  IMAD R7, R125, c[0x0][0x238], RZ ;  /* 0x00008e007d077a24 */ /* 0x000fe200078e02ff */
[--C-:B------:R-:W-:Y:S01]  /*11b0*/  SHF.R.S32.HI R17, RZ, 0x1f, R16.reuse ;  /* 0x0000001fff117819 */ /* 0x100fe20000011410 */
[----:B------:R-:W-:Y:S01]  /*11c0*/  IMAD R3, R103, -0x20, R81 ;  /* 0xffffffe067037824 */ /* 0x000fe200078e0251 */
[----:B------:R-:W-:Y:S01]  /*11d0*/  IADD3 R12, R14, 0x40, RZ ;  /* 0x000000400e0c7810 */ /* 0x000fe20007ffe0ff */
[C---:B------:R-:W-:Y:S01]  /*11e0*/  IMAD R0, R124.reuse, c[0x0][0x23c], R7 ;  /* 0x00008f007c007a24 */ /* 0x040fe200078e0207 */
[----:B------:R-:W-:Y:S01]  /*11f0*/  LEA.HI R105, R105, R66, RZ, 0x6 ;  /* 0x0000004269697211 */ /* 0x000fe200078f30ff */
[----:B------:R-:W-:Y:S01]  /*1200*/  IMAD.WIDE.U32 R6, R124, c[0x0][0x238], R16 ;  /* 0x00008e007c067a25 */ /* 0x000fe200078e0010 */
[----:B------:R-:W-:Y:S01]  /*1210*/  USEL UR32, UR21, URZ, !UP1 ;  /* 0x0000003f15207287 */ /* 0x000fe2000c800000 */
[----:B------:R-:W-:Y:S01]  /*1220*/  ISETP.GT.AND P3, PT, R3, RZ, PT ;  /* 0x000000ff0300720c */ /* 0x000fe20003f64270 */
[----:B------:R-:W-:Y:S01]  /*1230*/  USEL UR31, UR6, URZ, !UP1 ;  /* 0x0000003f061f7287 */ /* 0x000fe2000c800000 */
[----:B------:R-:W-:Y:S01]  /*1240*/  IMAD.IADD R11, R14, 0x1, R12 ;  /* 0x000000010e0b7824 */ /* 0x000fe200078e020c */
[----:B------:R-:W-:Y:S01]  /*1250*/  ULDC.64 UR4, c[0x0][0x248] ;  /* 0x0000920000047ab9 */ /* 0x000fe20000000a00 */
[----:B------:R-:W-:Y:S01]  /*1260*/  IMAD.IADD R7, R7, 0x1, R0 ;  /* 0x0000000107077824 */ /* 0x000fe200078e0200 */
[----:B------:R-:W-:Y:S01]  /*1270*/  ISETP.GE.AND P2, PT, R16, c[0x0][0x1d4], PT ;  /* 0x0000750010007a0c */ /* 0x000fe20003f46270 */
[----:B------:R-:W-:Y:S01]  /*1280*/  IMAD.SHL.U32 R107, R111, 0x40, RZ ;  /* 0x000000406f6b7824 */ /* 0x000fe200078e00ff */
[----:B------:R-:W-:Y:S01]  /*1290*/  ISETP.GE.AND P0, PT, R11, c[0x0][0x1d4], PT ;  /* 0x000075000b007a0c */ /* 0x000fe20003f06270 */
[----:B------:R-:W-:Y:S01]  /*12a0*/  IMAD.WIDE.U32 R122, R122, c[0x0][0x240], R6 ;  /* 0x000090007a7a7a25 */ /* 0x000fe200078e0006 */
[----:B------:R-:W-:Y:S01]  /*12b0*/  UIMAD UR4, UR31, UR4, URZ ;  /* 0x000000041f0472a4 */ /* 0x000fe2000f8e023f */
[----:B------:R-:W-:Y:S01]  /*12c0*/  IADD3 R109, R16, 0x80, RZ ;  /* 0x00000080106d7810 */ /* 0x000fe20007ffe0ff */
[----:B------:R-:W-:Y:S01]  /*12d0*/  BSSY B0, `(.L_x_355) ;  /* 0x0000034000007945 */ /* 0x000fe20003800000 */
[----:B------:R-:W-:Y:S01]  /*12e0*/  SEL R0, RZ, 0xffffffff, P0 ;  /* 0xffffffffff007807 */ /* 0x000fe20000000000 */
[----:B------:R-:W-:Y:S01]  /*12f0*/  IMAD.SHL.U32 R105, R105, 0x8, RZ ;  /* 0x0000000869697824 */ /* 0x000fe200078e00ff */
[----:B------:R-:W-:Y:S01]  /*1300*/  IADD3 R123, R123, UR7, RZ ;  /* 0x000000077b7b7c10 */ /* 0x000fe2000fffe0ff */
[----:B------:R-:W-:Y:S01]  /*1310*/  IMAD.U32 R120, RZ, RZ, UR32 ;  /* 0x00000020ff787e24 */ /* 0x000fe2000f8e00ff */
[----:B------:R-:W-:Y:S01]  /*1320*/  LOP3.LUT R107, R107, 0x1c0, RZ, 0xc0, !PT ;  /* 0x000001c06b6b7812 */ /* 0x000fe200078ec0ff */
[----:B------:R-:W-:Y:S01]  /*1330*/  IMAD.SHL.U32 R0, R0, 0x2, RZ ;  /* 0x0000000200007824 */ /* 0x000fe200078e00ff */
[----:B------:R-:W-:Y:S01]  /*1340*/  IADD3 R108, R16, 0xc0, RZ ;  /* 0x000000c0106c7810 */ /* 0x000fe20007ffe0ff */
[----:B------:R-:W-:Y:S01]  /*1350*/  UIMAD UR5, UR32, UR5, UR4 ;  /* 0x00000005200572a4 */ /* 0x000fe2000f8e0204 */
[----:B------:R-:W-:Y:S01]  /*1360*/  SEL R3, RZ, 0x1, P2 ;  /* 0x00000001ff037807 */ /* 0x000fe20001000000 */
[----:B------:R-:W-:Y:S01]  /*1370*/  IMAD.WIDE.U32 R122, R120, c[0x0][0x248], R122 ;  /* 0x00009200787a7a25 */ /* 0x000fe200078e007a */
[----:B------:R-:W-:-:S02]  /*1380*/  LOP3.LUT R105, R105, 0xfffffe00, RZ, 0xc0, !PT ;  /* 0xfffffe0069697812 */ /* 0x000fc400078ec0ff */
[----:B------:R-:W-:Y:S02]  /*1390*/  LOP3.LUT R104, R107, 0x38, R16, 0xf8, !PT ;  /* 0x000000386b687812 */ /* 0x000fe400078ef810 */
[----:B------:R-:W-:Y:S02]  /*13a0*/  SHF.R.U32.HI R106, RZ, 0x3, R107 ;  /* 0x00000003ff6a7819 */ /* 0x000fe4000001166b */
[----:B------:R-:W-:Y:S02]  /*13b0*/  ISETP.GE.AND P0, PT, R108, c[0x0][0x1d4], PT ;  /* 0x000075006c007a0c */ /* 0x000fe40003f06270 */
[----:B------:R-:W-:Y:S02]  /*13c0*/  LOP3.LUT R0, R0, 0x2, R3, 0xe2, !PT ;  /* 0x0000000200007812 */ /* 0x000fe400078ee203 */
[----:B------:R-:W-:Y:S02]  /*13d0*/  LOP3.LUT R104, R105, R104, R106, 0xf6, !PT ;  /* 0x0000006869687212 */ /* 0x000fe400078ef66a */
[----:B------:R-:W-:-:S02]  /*13e0*/  SEL R98, RZ, 0x8, P0 ;  /* 0x00000008ff627807 */ /* 0x000fc40000000000 */
[----:B------:R-:W-:Y:S01]  /*13f0*/  IADD3 R127, R123, UR5, RZ ;  /* 0x000000057b7f7c10 */ /* 0x000fe2000fffe0ff */
[----:B------:R-:W-:Y:S01]  /*1400*/  IMAD.SHL.U32 R104, R104, 0x2, RZ ;  /* 0x0000000268687824 */ /* 0x000fe200078e00ff */
[----:B--2---:R-:W1:Y:S01]  /*1410*/  @P1 R2UR UR28, R5 ;  /* 0x00000000051c13c2 */ /* 0x004e6200000e0000 */
        /* <DEDUP_REMOVED lines=14> */
[----:B------:R-:W-:Y:S01]  /*1500*/  IMAD.SHL.U32 R6, R3, 0x8, RZ ;  /* 0x0000000803067824 */ /* 0x000fe200078e00ff */
        /* <DEDUP_REMOVED lines=16> */
.L_x_356:
[----:B------:R-:W-:Y:S05]  /*1610*/  BSYNC B0 ;  /* 0x0000000000007941 */ /* 0x000fea0003800000 */
.L_x_355:
[----:B------:R-:W-:Y:S01]  /*1620*/  IMAD.U32 R3, RZ, RZ, UR13 ;  /* 0x0000000dff037e24 */ /* 0x000fe2000f8e00ff */
[----:B------:R-:W-:Y:S01]  /*1630*/  ISETP.GE.AND P3, PT, R16, c[0x0][0x27c], PT ;  /* 0x00009f0010007a0c */ /* 0x000fe20003f66270 */
[----:B------:R-:W-:Y:S01]  /*1640*/  ULDC.64 UR4, c[0x0][0x260] ;  /* 0x0000980000047ab9 */ /* 0x000fe20000000a00 */
[----:B------:R-:W-:Y:S01]  /*1650*/  ISETP.GE.AND P4, PT, R11, c[0x0][0x27c], PT ;  /* 0x00009f000b007a0c */ /* 0x000fe20003f86270 */
[----:B------:R-:W-:Y:S01]  /*1660*/  IMAD.WIDE.U32 R8, R3, c[0x0][0x260], R16 ;  /* 0x0000980003087a25 */ /* 0x000fe200078e0010 */
[----:B------:R-:W-:Y:S01]  /*1670*/  SEL R3, RZ, c[0x0][0x27c], !P3 ;  /* 0x00009f00ff037a07 */ /* 0x000fe20005800000 */
[----:B------:R-:W-:Y:S01]  /*1680*/  UIMAD UR4, UR12, UR4, URZ ;  /* 0x000000040c0472a4 */ /* 0x000fe2000f8e023f */
[----:B-1----:R-:W-:Y:S01]  /*1690*/  SEL R6, RZ, c[0x0][0x27c], !P4 ;  /* 0x00009f00ff067a07 */ /* 0x002fe20006000000 */
[----:B------:R-:W-:Y:S01]  /*16a0*/  IMAD R114, R2, c[0x0][0x290], RZ ;  /* 0x0000a40002727a24 */ /* 0x000fe200078e02ff */
[----:B------:R-:W-:Y:S01]  /*16b0*/  ULDC.64 UR6, c[0x0][0x290] ;  /* 0x0000a40000067ab9 */ /* 0x000fe20000000a00 */
[----:B------:R-:W-:Y:S01]  /*16c0*/  IMAD.IADD R0, R16, 0x1, R3 ;  /* 0x0000000110007824 */ /* 0x000fe200078e0203 */
[----:B------:R-:W-:Y:S01]  /*16d0*/  UIMAD UR33, UR13, UR5, UR4 ;  /* 0x000000050d2172a4 */ /* 0x000fe2000f8e0204 */
[----:B------:R-:W-:Y:S01]  /*16e0*/  IMAD.IADD R6, R11, 0x1, R6 ;  /* 0x000000010b067824 */ /* 0x000fe200078e0206 */
[----:B------:R-:W-:Y:S01]  /*16f0*/  USHF.L.U64.HI UR27, UR6, UR26, UR7 ;  /* 0x0000001a061b7299 */ /* 0x000fe20008010207 */
[----:B------:R-:W-:Y:S01]  /*1700*/  IMAD R112, R2, c[0x0][0x280], RZ ;  /* 0x0000a00002707a24 */ /* 0x000fe200078e02ff */
[----:B------:R-:W-:Y:S01]  /*1710*/  SHF.R.S32.HI R3, RZ, 0x1f, R0 ;  /* 0x0000001fff037819 */ /* 0x000fe20000011400 */
[----:B------:R-:W-:Y:S01]  /*1720*/  ULDC.64 UR4, c[0x0][0x268] ;  /* 0x00009a0000047ab9 */ /* 0x000fe20000000a00 */
[----:B------:R-:W-:Y:S01]  /*1730*/  SHF.R.S32.HI R89, RZ, 0x1f, R6 ;  /* 0x0000001fff597819 */ /* 0x000fe20000011406 */
[----:B------:R-:W-:Y:S01]  /*1740*/  UIMAD UR4, UR31, UR4, URZ ;  /* 0x000000041f0472a4 */ /* 0x000fe2000f8e023f */
[CC--:B------:R-:W-:Y:S01]  /*1750*/  LEA.HI R2, R3.reuse, R0.reuse, RZ, 0x3 ;  /* 0x0000000003027211 */ /* 0x0c0fe200078f18ff */
[----:B------:R-:W-:Y:S01]  /*1760*/  USHF.L.U32 UR30, UR6, 0x5, URZ ;  /* 0x00000005061e7899 */ /* 0x000fe2000800063f */
[----:B------:R-:W-:Y:S01]  /*1770*/  LEA.HI R3, R3, R0, RZ, 0x6 ;  /* 0x0000000003037211 */ /* 0x000fe200078f30ff */
[----:B------:R-:W-:Y:S01]  /*1780*/  UIMAD UR32, UR32, UR5, UR4 ;  /* 0x00000005202072a4 */ /* 0x000fe2000f8e0204 */
[CC--:B------:R-:W-:Y:S01]  /*1790*/  LEA.HI R0, R89.reuse, R6.reuse, RZ, 0x3 ;  /* 0x0000000659007211 */ /* 0x0c0fe200078f18ff */
[----:B------:R-:W-:Y:S01]  /*17a0*/  ULDC.64 UR6, c[0x0][0x280] ;  /* 0x0000a00000067ab9 */ /* 0x000fe20000000a00 */
[----:B------:R-:W-:Y:S01]  /*17b0*/  LEA.HI R89, R89, R6, RZ, 0x6 ;  /* 0x0000000659597211 */ /* 0x000fe200078f30ff */
[----:B------:R-:W-:Y:S01]  /*17c0*/  ULDC.64 UR4, c[0x0][0x210] ;  /* 0x0000840000047ab9 */ /* 0x000fe20000000a00 */
[----:B------:R-:W-:Y:S01]  /*17d0*/  LOP3.LUT R5, R107, 0x38, R0, 0xf8, !PT ;  /* 0x000000386b057812 */ /* 0x000fe200078ef800 */
[----:B------:R-:W0:Y:S01]  /*17e0*/  LDGDEPBAR ;  /* 0x00000000000079af */ /* 0x000e220000000000 */
[----:B------:R-:W-:Y:S01]  /*17f0*/  USHF.L.U64.HI UR7, UR6, UR26, UR7 ;  /* 0x0000001a06077299 */ /* 0x000fe20008010207 */
[----:B------:R-:W-:Y:S01]  /*1800*/  IMAD.SHL.U32 R89, R89, 0x20, RZ ;  /* 0x0000002059597824 */ /* 0x000fe200078e00ff */
[-C--:B------:R-:W-:Y:S01]  /*1810*/  LOP3.LUT R6, R5, R106.reuse, RZ, 0x3c, !PT ;  /* 0x0000006a05067212 */ /* 0x080fe200078e3cff */
[----:B------:R-:W-:Y:S01]  /*1820*/  UIMAD UR26, UR12, UR4, URZ ;  /* 0x000000040c1a72a4 */ /* 0x000fe2000f8e023f */
[----:B------:R-:W-:Y:S01]  /*1830*/  SHF.R.S32.HI R15, RZ, 0x1f, R14 ;  /* 0x0000001fff0f7819 */ /* 0x000fe2000001140e */
[----:B------:R-:W-:Y:S01]  /*1840*/  IMAD R99, R4, 0x20, R111 ;  /* 0x0000002004637824 */ /* 0x000fe200078e026f */
[----:B------:R-:W-:Y:S01]  /*1850*/  LOP3.LUT R89, R89, 0x7ffff800, RZ, 0xc0, !PT ;  /* 0x7ffff80059597812 */ /* 0x000fe200078ec0ff */
[----:B------:R-:W-:Y:S01]  /*1860*/  UIMAD.WIDE.U32 UR34, UR13, UR4, URZ ;  /* 0x000000040d2272a5 */ /* 0x000fe2000f8e003f */
[----:B------:R-:W-:Y:S01]  /*1870*/  SHF.R.S32.HI R4, RZ, 0x1f, R67 ;  /* 0x0000001fff047819 */ /* 0x000fe20000011443 */
[----:B------:R-:W-:Y:S01]  /*1880*/  UIMAD UR26, UR13, UR5, UR26 ;  /* 0x000000050d1a72a4 */ /* 0x000fe2000f8e021a */
[----:B------:R-:W-:Y:S01]  /*1890*/  IADD3 R89, R6, R89, R105 ;  /* 0x0000005906597210 */ /* 0x000fe20007ffe069 */
[----:B------:R-:W-:Y:S01]  /*18a0*/  IMAD.SHL.U32 R3, R3, 0x20, RZ ;  /* 0x0000002003037824 */ /* 0x000fe200078e00ff */
[----:B------:R-:W-:Y:S01]  /*18b0*/  SHF.R.S32.HI R6, RZ, 0x1f, R11 ;  /* 0x0000001fff067819 */ /* 0x000fe2000001140b */
[----:B------:R-:W-:Y:S01]  /*18c0*/  ULDC.64 UR4, c[0x0][0x1e8] ;  /* 0x00007a0000047ab9 */ /* 0x000fe20000000a00 */
[----:B------:R-:W-:Y:S01]  /*18d0*/  IMAD.WIDE.U32 R118, R111, c[0x0][0x290], R16 ;  /* 0x0000a4006f767a25 */ /* 0x000fe200078e0010 */
[----:B------:R-:W-:Y:S01]  /*18e0*/  LOP3.LUT R7, R107, 0x38, R2, 0xf8, !PT ;  /* 0x000000386b077812 */ /* 0x000fe200078ef802 */
[----:B------:R-:W-:Y:S01]  /*18f0*/  UIMAD UR31, UR12, UR4, URZ ;  /* 0x000000040c1f72a4 */ /* 0x000fe2000f8e023f */
[----:B------:R-:W-:Y:S01]  /*1900*/  SHF.R.S32.HI R96, RZ, 0x1f, R109 ;  /* 0x0000001fff607819 */ /* 0x000fe2000001146d */
[C---:B------:R-:W-:Y:S01]  /*1910*/  IMAD R114, R111.reuse, c[0x0][0x294], R114 ;  /* 0x0000a5006f727a24 */ /* 0x040fe200078e0272 */
[----:B------:R-:W-:Y:S01]  /*1920*/  SHF.R.S32.HI R95, RZ, 0x1f, R108 ;  /* 0x0000001fff5f7819 */ /* 0x000fe2000001146c */
[----:B------:R-:W-:Y:S01]  /*1930*/  IMAD.WIDE.U32 R116, R111, c[0x0][0x280], R16 ;  /* 0x0000a0006f747a25 */ /* 0x000fe200078e0010 */
[----:B------:R-:W-:Y:S01]  /*1940*/  LEA.HI R97, R6, R11, RZ, 0x3 ;  /* 0x0000000b06617211 */ /* 0x000fe200078f18ff */
[----:B------:R-:W-:Y:S01]  /*1950*/  UIMAD.WIDE.U32 UR36, UR13, UR4, URZ ;  /* 0x000000040d2472a5 */ /* 0x000fe2000f8e003f */
[----:B------:R-:W-:Y:S01]  /*1960*/  IADD3 R9, R9, UR33, RZ ;  /* 0x0000002109097c10 */ /* 0x000fe2000fffe0ff */
[----:B------:R-:W-:Y:S01]  /*1970*/  IMAD R112, R111, c[0x0][0x284], R112 ;  /* 0x0000a1006f707a24 */ /* 0x000fe200078e0270 */
[----:B------:R-:W-:Y:S01]  /*1980*/  LOP3.LUT R3, R3, 0x7ffff800, RZ, 0xc0, !PT ;  /* 0x7ffff80003037812 */ /* 0x000fe200078ec0ff */
[--C-:B------:R-:W-:Y:S01]  /*1990*/  IMAD.WIDE.U32 R20, R111, c[0x0][0x290], R14.reuse ;  /* 0x0000a4006f147a25 */ /* 0x100fe200078e000e */
[----:B------:R-:W-:Y:S01]  /*19a0*/  LOP3.LUT R90, R7, R106, RZ, 0x3c, !PT ;  /* 0x0000006a075a7212 */ /* 0x000fe200078e3cff */
[----:B------:R-:W-:Y:S01]  /*19b0*/  UIMAD UR31, UR13, UR5, UR31 ;  /* 0x000000050d1f72a4 */ /* 0x000fe2000f8e021f */
[----:B------:R-:W-:Y:S01]  /*19c0*/  LOP3.LUT R83, R2, 0xfffffff8, RZ, 0xc0, !PT ;  /* 0xfffffff802537812 */ /* 0x000fe200078ec0ff */
[----:B------:R-:W-:Y:S01]  /*19d0*/  IMAD.WIDE.U32 R18, R111, c[0x0][0x280], R14 ;  /* 0x0000a0006f127a25 */ /* 0x000fe200078e000e */
[----:B------:R-:W-:Y:S01]  /*19e0*/  LOP3.LUT R85, R0, 0xfffffff8, RZ, 0xc0, !PT ;  /* 0xfffffff800557812 */ /* 0x000fe200078ec0ff */
[----:B------:R-:W-:Y:S01]  /*19f0*/  ULDC.64 UR4, c[0x0][0x2b0] ;  /* 0x0000ac0000047ab9 */ /* 0x000fe20000000a00 */
[----:B------:R-:W-:Y:S01]  /*1a00*/  LEA.HI R96, R96, R109, RZ, 0x3 ;  /* 0x0000006d60607211 */ /* 0x000fe200078f18ff */
[C---:B------:R-:W-:Y:S01]  /*1a10*/  IMAD.SHL.U32 R102, R98.reuse, 0x10, RZ ;  /* 0x0000001062667824 */ /* 0x040fe200078e00ff */
[----:B------:R-:W-:Y:S01]  /*1a20*/  LOP3.LUT R98, R98, 0xff, RZ, 0xc0, !PT ;  /* 0x000000ff62627812 */ /* 0x000fe200078ec0ff */
[----:B------:R-:W-:Y:S01]  /*1a30*/  IMAD R6, R4, c[0x0][0x290], RZ ;  /* 0x0000a40004067a24 */ /* 0x000fe200078e02ff */
[----:B------:R-:W-:Y:S01]  /*1a40*/  LEA.HI R95, R95, R108, RZ, 0x3 ;  /* 0x0000006c5f5f7211 */ /* 0x000fe200078f18ff */
[----:B------:R-:W-:Y:S01]  /*1a50*/  IMAD.IADD R119, R119, 0x1, R114 ;  /* 0x0000000177777824 */ /* 0x000fe200078e0272 */
[----:B------:R-:W-:Y:S01]  /*1a60*/  SHF.R.S32.HI R94, RZ, 0x3, R2 ;  /* 0x00000003ff5e7819 */ /* 0x000fe20000011402 */
[----:B------:R-:W-:Y:S01]  /*1a70*/  IMAD.IADD R117, R117, 0x1, R112 ;  /* 0x0000000175757824 */ /* 0x000fe200078e0270 */
[----:B------:R-:W-:Y:S01]  /*1a80*/  SHF.R.S32.HI R93, RZ, 0x3, R0 ;  /* 0x00000003ff5d7819 */ /* 0x000fe20000011400 */
[----:B------:R-:W-:Y:S01]  /*1a90*/  IMAD.IADD R115, R114, 0x1, R21 ;  /* 0x0000000172737824 */ /* 0x000fe200078e0215 */
[----:B------:R-:W-:Y:S01]  /*1aa0*/  UIMAD UR29, UR29, UR4, URZ ;  /* 0x000000041d1d72a4 */ /* 0x000fe2000f8e023f */
[----:B------:R-:W-:Y:S01]  /*1ab0*/  IMAD.IADD R113, R112, 0x1, R19 ;  /* 0x0000000170717824 */ /* 0x000fe200078e0213 */
[----:B------:R-:W-:Y:S01]  /*1ac0*/  IADD3 R90, R90, R3, R105 ;  /* 0x000000035a5a7210 */ /* 0x000fe20007ffe069 */
[----:B------:R-:W-:Y:S01]  /*1ad0*/  IMAD R4, R4, c[0x0][0x280], RZ ;  /* 0x0000a00004047a24 */ /* 0x000fe200078e02ff */
[----:B------:R-:W-:Y:S01]  /*1ae0*/  SHF.R.S32.HI R82, RZ, 0x1f, R83 ;  /* 0x0000001fff527819 */ /* 0x000fe20000011453 */
[----:B------:R-:W-:Y:S01]  /*1af0*/  IMAD.MOV.U32 R114, RZ, RZ, R20 ;  /* 0x000000ffff727224 */ /* 0x000fe200078e0014 */
[----:B------:R-:W-:Y:S01]  /*1b00*/  SHF.R.S32.HI R84, RZ, 0x1f, R85 ;  /* 0x0000001fff547819 */ /* 0x000fe20000011455 */
[----:B------:R-:W-:Y:S01]  /*1b10*/  IMAD.MOV.U32 R112, RZ, RZ, R18 ;  /* 0x000000ffff707224 */ /* 0x000fe200078e0012 */
[----:B------:R-:W-:Y:S01]  /*1b20*/  LOP3.LUT R97, R97, 0xfffffff8, RZ, 0xc0, !PT ;  /* 0xfffffff861617812 */ /* 0x000fe200078ec0ff */
[----:B------:R-:W-:Y:S01]  /*1b30*/  IMAD.SHL.U32 R101, R98, 0x8, RZ ;  /* 0x0000000862657824 */ /* 0x000fe200078e00ff */
[----:B------:R-:W-:Y:S01]  /*1b40*/  LOP3.LUT R96, R96, 0xfffffff8, RZ, 0xc0, !PT ;  /* 0xfffffff860607812 */ /* 0x000fe200078ec0ff */
[----:B------:R-:W-:Y:S01]  /*1b50*/  IMAD.SHL.U32 R100, R98, 0x4, RZ ;  /* 0x0000000462647824 */ /* 0x000fe200078e00ff */
[----:B------:R-:W-:Y:S01]  /*1b60*/  LOP3.LUT R95, R95, 0xfffffff8, RZ, 0xc0, !PT ;  /* 0xfffffff85f5f7812 */ /* 0x000fe200078ec0ff */
[----:B------:R-:W-:Y:S01]  /*1b70*/  IMAD.WIDE.U32 R120, R120, c[0x0][0x268], R8 ;  /* 0x00009a0078787a25 */ /* 0x000fe200078e0008 */
[----:B------:R-:W-:Y:S01]  /*1b80*/  UIMAD.WIDE.U32 UR38, UR28, UR4, URZ ;  /* 0x000000041c2672a5 */ /* 0x000fe2000f8e003f */
[----:B------:R-:W-:Y:S01]  /*1b90*/  SHF.L.U64.HI R82, R83, 0x1, R82 ;  /* 0x0000000153527819 */ /* 0x000fe20000010252 */
[----:B------:R-:W-:Y:S01]  /*1ba0*/  UIMAD UR29, UR28, UR5, UR29 ;  /* 0x000000051c1d72a4 */ /* 0x000fe2000f8e021d */
[----:B------:R-:W-:Y:S01]  /*1bb0*/  IMAD.SHL.U32 R98, R98, 0x2, RZ ;  /* 0x0000000262627824 */ /* 0x000fe200078e00ff */
[----:B------:R-:W-:Y:S01]  /*1bc0*/  SHF.L.U64.HI R84, R85, 0x1, R84 ;  /* 0x0000000155547819 */ /* 0x000fe20000010254 */
[----:B------:R-:W-:Y:S01]  /*1bd0*/  IMAD R73, R67, c[0x0][0x284], R4 ;  /* 0x0000a10043497a24 */ /* 0x000fe200078e0204 */
[----:B------:R-:W-:Y:S01]  /*1be0*/  IADD3 R77, R77, UR19, RZ ;  /* 0x000000134d4d7c10 */ /* 0x000fe2000fffe0ff */
[----:B------:R-:W-:Y:S01]  /*1bf0*/  IMAD.WIDE.U32 R116, R67, c[0x0][0x280], R116 ;  /* 0x0000a00043747a25 */ /* 0x000fe200078e0074 */
[C---:B------:R-:W-:Y:S01]  /*1c00*/  IADD3 R10, R14.reuse, 0x20, RZ ;  /* 0x000000200e0a7810 */ /* 0x040fe20007ffe0ff */
[----:B------:R-:W-:Y:S01]  /*1c10*/  USHF.L.U32 UR6, UR6, 0x5, URZ ;  /* 0x0000000506067899 */ /* 0x000fe2000800063f */
[----:B------:R-:W-:Y:S01]  /*1c20*/  IADD3 R9, R14, 0x60, RZ ;  /* 0x000000600e097810 */ /* 0x000fe20007ffe0ff */
[----:B------:R-:W-:Y:S01]  /*1c30*/  IMAD.MOV.U32 R2, RZ, RZ, c[0x0][0x2b8] ;  /* 0x0000ae00ff027624 */ /* 0x000fe200078e00ff */
[----:B------:R-:W-:Y:S01]  /*1c40*/  LOP3.LUT R102, R102, 0x10, RZ, 0xc0, !PT ;  /* 0x0000001066667812 */ /* 0x000fe200078ec0ff */
[----:B------:R-:W-:Y:S01]  /*1c50*/  IMAD.MOV.U32 R0, RZ, RZ, c[0x0][0x27c] ;  /* 0x00009f00ff007624 */ /* 0x000fe200078e00ff */
[----:B------:R-:W-:Y:S01]  /*1c60*/  LOP3.LUT R101, R101, 0x10, RZ, 0xc0, !PT ;  /* 0x0000001065657812 */ /* 0x000fe200078ec0ff */
[----:B------:R-:W-:Y:S01]  /*1c70*/  IMAD.MOV.U32 R91, RZ, RZ, c[0x0][0x27c] ;  /* 0x00009f00ff5b7624 */ /* 0x000fe200078e00ff */
[----:B------:R-:W-:Y:S01]  /*1c80*/  LOP3.LUT R100, R100, 0x10, RZ, 0xc0, !PT ;  /* 0x0000001064647812 */ /* 0x000fe200078ec0ff */
[C---:B------:R-:W-:Y:S01]  /*1c90*/  IMAD R3, R67.reuse, c[0x0][0x294], R6 ;  /* 0x0000a50043037a24 */ /* 0x040fe200078e0206 */
[----:B------:R-:W-:Y:S01]  /*1ca0*/  LOP3.LUT R98, R98, 0x10, RZ, 0xc0, !PT ;  /* 0x0000001062627812 */ /* 0x000fe200078ec0ff */
[C---:B------:R-:W-:Y:S01]  /*1cb0*/  IMAD.WIDE.U32 R118, R67.reuse, c[0x0][0x290], R118 ;  /* 0x0000a40043767a25 */ /* 0x040fe200078e0076 */
[----:B------:R-:W-:Y:S01]  /*1cc0*/  SHF.R.S32.HI R88, RZ, 0x1f, R97 ;  /* 0x0000001fff587819 */ /* 0x000fe20000011461 */
[----:B------:R-:W-:Y:S01]  /*1cd0*/  UIADD3 UR26, UR35, UR26, URZ ;  /* 0x0000001a231a7290 */ /* 0x000fe2000fffe03f */
[----:B------:R-:W-:Y:S01]  /*1ce0*/  SHF.R.S32.HI R87, RZ, 0x1f, R96 ;  /* 0x0000001fff577819 */ /* 0x000fe20000011460 */
[----:B------:R-:W-:Y:S01]  /*1cf0*/  IMAD.WIDE.U32 R114, R67, c[0x0][0x290], R114 ;  /* 0x0000a40043727a25 */ /* 0x000fe200078e0072 */
[----:B------:R-:W-:Y:S01]  /*1d00*/  SHF.R.S32.HI R86, RZ, 0x1f, R95 ;  /* 0x0000001fff567819 */ /* 0x000fe2000001145f */
[----:B------:R-:W-:Y:S01]  /*1d10*/  UIADD3 UR31, UR37, UR31, URZ ;  /* 0x0000001f251f7290 */ /* 0x000fe2000fffe03f */
[----:B------:R-:W-:Y:S01]  /*1d20*/  IADD3 R79, R121, UR32, RZ ;  /* 0x00000020794f7c10 */ /* 0x000fe2000fffe0ff */
[----:B------:R-:W-:Y:S01]  /*1d30*/  IMAD.WIDE.U32 R112, R67, c[0x0][0x280], R112 ;  /* 0x0000a00043707a25 */ /* 0x000fe200078e0070 */
[----:B------:R-:W-:Y:S01]  /*1d40*/  ISETP.NE.AND P5, PT, R2, 0x1, PT ;  /* 0x000000010200780c */ /* 0x000fe20003fa5270 */
[----:B------:R-:W-:Y:S01]  /*1d50*/  UIADD3 UR29, UR39, UR29, URZ ;  /* 0x0000001d271d7290 */ /* 0x000fe2000fffe03f */
[----:B------:R-:W-:Y:S01]  /*1d60*/  ISETP.GE.AND P6, PT, R0, 0x1, PT ;  /* 0x000000010000780c */ /* 0x000fe20003fc6270 */
[----:B------:R-:W-:Y:S01]  /*1d70*/  IMAD.IADD R75, R117, 0x1, R73 ;  /* 0x00000001754b7824 */ /* 0x000fe200078e0249 */
[----:B------:R-:W-:Y:S01]  /*1d80*/  ULDC.U8 UR4, c[0x0][0x298] ;  /* 0x0000a60000047ab9 */ /* 0x000fe20000000000 */
[----:B------:R-:W-:-:S02]  /*1d90*/  IMAD.SHL.U32 R91, R91, 0x2, RZ ;  /* 0x000000025b5b7824 */ /* 0x000fc400078e00ff */
[----:B------:R-:W-:Y:S02]  /*1da0*/  IMAD.IADD R76, R119, 0x1, R3 ;  /* 0x00000001774c7824 */ /* 0x000fe400078e0203 */
[----:B------:R-:W-:Y:S02]  /*1db0*/  IMAD.IADD R74, R3, 0x1, R115 ;  /* 0x00000001034a7824 */ /* 0x000fe400078e0273 */
[----:B------:R-:W-:Y:S02]  /*1dc0*/  IMAD.IADD R73, R73, 0x1, R113 ;  /* 0x0000000149497824 */ /* 0x000fe400078e0271 */
[----:B------:R-:W-:Y:S02]  /*1dd0*/  IMAD.SHL.U32 R83, R83, 0x2, RZ ;  /* 0x0000000253537824 */ /* 0x000fe400078e00ff */
[----:B------:R-:W-:Y:S02]  /*1de0*/  IMAD.SHL.U32 R85, R85, 0x2, RZ ;  /* 0x0000000255557824 */ /* 0x000fe400078e00ff */
[----:B------:R-:W-:-:S02]  /*1df0*/  IMAD.SHL.U32 R90, R90, 0x2, RZ ;  /* 0x000000025a5a7824 */ /* 0x000fc400078e00ff */
[----:B------:R-:W-:Y:S01]  /*1e00*/  IMAD.SHL.U32 R89, R89, 0x2, RZ ;  /* 0x0000000259597824 */ /* 0x000fe200078e00ff */
[----:B------:R-:W-:Y:S06]  /*1e10*/  BAR.SYNC.DEFER_BLOCKING 0x0 ;  /* 0x0000000000007b1d */ /* 0x000fec0000010000 */
.L_x_375:
        /* <DEDUP_REMOVED lines=19> */
[----:B--2---:R-:W2:Y:S04]  /*1f50*/  @!P0 LDG.E R92, [R4.64] ;  /* 0x00000018045c8981 */ /* 0x004ea8000c1e1900 */
[----:B------:R-:W-:Y:S01]  /*1f60*/  IMAD R0, R70, c[0x0][0x1e0], RZ ;  /* 0x0000780046007a24 */ /* 0x000fe200078e02ff */
[----:B------:R-:W-:Y:S03]  /*1f70*/  BAR.SYNC.DEFER_BLOCKING 0x0 ;  /* 0x0000000000007b1d */ /* 0x000fe60000010000 */
[----:B------:R-:W-:Y:S05]  /*1f80*/  IMAD R0, R71, c[0x0][0x1e4], R0 ;  /* 0x0000790047007a24 */ /* 0x000fea00078e0200 */
[----:B------:R-:W-:Y:S02]  /*1f90*/  IADD3 R3, R3, R0, RZ ;  /* 0x0000000003037210 */ /* 0x000fe40007ffe0ff */
[----:B--2---:R-:W-:Y:S03]  /*1fa0*/  SHF.R.S32.HI R69, RZ, 0x1f, R92 ;  /* 0x0000001fff457819 */ /* 0x004fe6000001145c */
[----:B------:R-:W-:Y:S04]  /*1fb0*/  IMAD.WIDE.U32 R2, R92, c[0x0][0x1f0], R2 ;  /* 0x00007c005c027a25 */ /* 0x000fe800078e0002 */
[----:B------:R-:W-:Y:S01]  /*1fc0*/  IMAD R0, R69, c[0x0][0x1f0], RZ ;  /* 0x00007c0045007a24 */ /* 0x000fe200078e02ff */
[----:B------:R-:W-:Y:S03]  /*1fd0*/  IADD3 R55, P1, R2, UR36, RZ ;  /* 0x0000002402377c10 */ /* 0x000fe6000ff3e0ff */
[----:B------:R-:W-:Y:S01]  /*1fe0*/  IMAD R0, R92, c[0x0][0x1f4], R0 ;  /* 0x00007d005c007a24 */ /* 0x000fe200078e0200 */
[----:B------:R-:W-:Y:S04]  /*1ff0*/  LEA R54, P0, R55, c[0x0][0x1c8], 0x1 ;  /* 0x0000720037367a11 */ /* 0x000fe800078008ff */
[----:B------:R-:W-:Y:S04]  /*2000*/  IADD3.X R0, R3, UR31, R0, P1, !PT ;  /* 0x0000001f03007c10 */ /* 0x000fe80008ffe400 */
[----:B------:R-:W-:Y:S01]  /*2010*/  LEA.HI.X R55, R55, c[0x0][0x1cc], R0, 0x1, P0 ;  /* 0x0000730037377a11 */ /* 0x000fe200000f0c00 */
[----:B-1----:R-:W-:-:S05]  /*2020*/  @!P6 BRA `(.L_x_358) ;  /* 0x000026a00000e947 */ /* 0x002fca0003800000 */
[C---:B------:R-:W-:Y:S01]  /*2030*/  IMAD R13, R103.reuse, UR7, RZ ;  /* 0x00000007670d7c24 */ /* 0x040fe2000f8e02ff */
[----:B------:R-:W-:Y:S01]  /*2040*/  ISETP.NE.AND P0, PT, RZ, UR4, PT ;  /* 0x00000004ff007c0c */ /* 0x000fe2000bf05270 */
[C---:B------:R-:W-:Y:S01]  /*2050*/  IMAD R3, R103.reuse, UR27, RZ ;  /* 0x0000001b67037c24 */ /* 0x040fe2000f8e02ff */
[----:B------:R-:W-:Y:S01]  /*2060*/  SHF.R.S32.HI R0, RZ, 0x1f, R103 ;  /* 0x0000001fff007819 */ /* 0x000fe20000011467 */
[C---:B------:R-:W-:Y:S01]  /*2070*/  IMAD.WIDE.U32 R6, R103.reuse, UR6, RZ ;  /* 0x0000000667067c25 */ /* 0x040fe2000f8e00ff */
        /* <DEDUP_REMOVED lines=47> */
.L_x_361:
[----:B------:R-:W-:Y:S05]  /*2370*/  BSYNC B0 ;  /* 0x0000000000007941 */ /* 0x000fea0003800000 */
.L_x_360:
[----:B------:R-:W2:Y:S04]  /*2380*/  SHFL.IDX PT, R55, R55, RZ, 0x181f ;  /* 0x00181fff37377589 */ /* 0x000ea800000e0000 */
[----:B------:R-:W3:Y:S01]  /*2390*/  SHFL.IDX PT, R54, R54, RZ, 0x181f ;  /* 0x00181fff36367589 */ /* 0x000ee200000e0000 */
[----:B------:R-:W-:-:S05]  /*23a0*/  @P2 BRA `(.L_x_362) ;  /* 0x000024d000002947 */ /* 0x000fca0003800000 */
[----:B------:R-:W-:Y:S01]  /*23b0*/  ISETP.GE.AND P0, PT, R16, c[0x0][0x1d4], PT ;  /* 0x0000750010007a0c */ /* 0x000fe20003f06270 */
[----:B-1---5:R-:W-:Y:S01]  /*23c0*/  IMAD.MOV.U32 R2, RZ, RZ, R26 ;  /* 0x000000ffff027224 */ /* 0x022fe200078e001a */
[----:B------:R-:W-:Y:S01]  /*23d0*/  BSSY B0, `(.L_x_363) ;  /* 0x0000052000007945 */ /* 0x000fe20003800000 */
[----:B------:R-:W-:Y:S02]  /*23e0*/  IMAD.MOV.U32 R0, RZ, RZ, R27 ;  /* 0x000000ffff007224 */ /* 0x000fe400078e001b */
        /* <DEDUP_REMOVED lines=27> */
[C---:B---3--:R-:W-:Y:S01]  /*25a0*/  LEA R62, P1, R16.reuse, R54, 0x1 ;  /* 0x00000036103e7211 */ /* 0x048fe200078208ff */
[----:B------:R-:W-:Y:S02]  /*25b0*/  IMAD.MOV.U32 R25, RZ, RZ, R31 ;  /* 0x000000ffff197224 */ /* 0x000fe400078e001f */
[----:B------:R-:W-:Y:S01]  /*25c0*/  IMAD.MOV.U32 R39, RZ, RZ, R53 ;  /* 0x000000ffff277224 */ /* 0x000fe200078e0035 */
[----:B--2---:R-:W-:Y:S05]  /*25d0*/  LEA.HI.X R63, R16, R55, R17, 0x1, P1 ;  /* 0x00000037103f7211 */ /* 0x004fea00008f0c11 */
        /* <DEDUP_REMOVED lines=49> */
.L_x_364:
[----:B------:R-:W-:Y:S05]  /*28f0*/  BSYNC B0 ;  /* 0x0000000000007941 */ /* 0x000fea0003800000 */
.L_x_363:
[----:B------:R-:W-:Y:S01]  /*2900*/  ISETP.GE.AND P0, PT, R11, c[0x0][0x1d4], PT ;  /* 0x000075000b007a0c */ /* 0x000fe20003f06270 */
[----:B------:R-:W-:Y:S01]  /*2910*/  @!UPT UIADD3 URZ, URZ, URZ, URZ ;  /* 0x0000003f3f3ff290 */ /* 0x000fe2000fffe03f */
[----:B------:R-:W-:Y:S11]  /*2920*/  BSSY B0, `(.L_x_365) ;  /* 0x0000037000007945 */ /* 0x000ff60003800000 */
[----:B------:R-:W-:-:S05]  /*2930*/  @P0 BRA `(.L_x_366) ;  /* 0x0000035000000947 */ /* 0x000fca0003800000 */
[----:B------:R-:W-:Y:S01]  /*2940*/  ISETP.GE.AND P0, PT, R10, c[0x0][0x27c], PT ;  /* 0x00009f000a007a0c */ /* 0x000fe20003f06270 */
[----:B-1----:R-:W1:Y:S01]  /*2950*/  LDS.128 R20, [R104+0xd080] ;  /* 0x00d0800068147984 */ /* 0x002e620000000c00 */
[C---:B---3--:R-:W-:Y:S04]  /*2960*/  LEA R58, P1, R97.reuse, R54, 0x1 ;  /* 0x00000036613a7211 */ /* 0x048fe800078208ff */
[----:B--2---:R-:W-:Y:S07]  /*2970*/  LEA.HI.X R59, R97, R55, R88, 0x1, P1 ;  /* 0x00000037613b7211 */ /* 0x004fee00008f0c58 */
        /* <DEDUP_REMOVED lines=49> */
.L_x_366:
[----:B------:R-:W-:Y:S05]  /*2c90*/  BSYNC B0 ;  /* 0x0000000000007941 */ /* 0x000fea0003800000 */
.L_x_365:
        /* <DEDUP_REMOVED lines=57> */
.L_x_368:
[----:B------:R-:W-:Y:S05]  /*3030*/  BSYNC B0 ;  /* 0x0000000000007941 */ /* 0x000fea0003800000 */
.L_x_367:
[----:B------:R-:W-:Y:S11]  /*3040*/  ISETP.GE.AND P0, PT, R108, c[0x0][0x1d4], PT ;  /* 0x000075006c007a0c */ /* 0x000ff60003f06270 */
[----:B------:R-:W-:Y:S02]  /*3050*/  @!UPT UIADD3 URZ, URZ, URZ, URZ ;  /* 0x0000003f3f3ff290 */ /* 0x000fe4000fffe03f */
        /* <DEDUP_REMOVED lines=55> */
.L_x_359:
        /* <DEDUP_REMOVED lines=29> */
.L_x_370:
[----:B------:R-:W-:Y:S05]  /*35a0*/  BSYNC B0 ;  /* 0x0000000000007941 */ /* 0x000fea0003800000 */
.L_x_369:
[----:B------:R2:W3:Y:S04]  /*35b0*/  SHFL.IDX PT, R129, R55, RZ, 0x181f ;  /* 0x00181fff37817589 */ /* 0x0004e800000e0000 */
[----:B------:R2:W4:Y:S01]  /*35c0*/  SHFL.IDX PT, R128, R54, RZ, 0x181f ;  /* 0x00181fff36807589 */ /* 0x00052200000e0000 */
[----:B------:R-:W-:-:S05]  /*35d0*/  @P2 BRA `(.L_x_362) ;  /* 0x000012a000002947 */ /* 0x000fca0003800000 */
[----:B------:R-:W-:Y:S01]  /*35e0*/  ISETP.GE.AND P0, PT, R16, c[0x0][0x1d4], PT ;  /* 0x0000750010007a0c */ /* 0x000fe20003f06270 */
[----:B-----5:R-:W-:Y:S01]  /*35f0*/  IMAD.MOV.U32 R4, RZ, RZ, R26 ;  /* 0x000000ffff047224 */ /* 0x020fe200078e001a */
[----:B------:R-:W-:Y:S01]  /*3600*/  IADD3 R110, -R91, c[0x0][0x1d4], RZ ;  /* 0x000075005b6e7a10 */ /* 0x000fe20007ffe1ff */
[----:B------:R-:W-:Y:S01]  /*3610*/  IMAD.MOV.U32 R3, RZ, RZ, R27 ;  /* 0x000000ffff037224 */ /* 0x000fe200078e001b */
[----:B------:R-:W-:Y:S01]  /*3620*/  BSSY B0, `(.L_x_371) ;  /* 0x000008e000007945 */ /* 0x000fe20003800000 */
[----:B------:R-:W-:Y:S01]  /*3630*/  IMAD.MOV.U32 R2, RZ, RZ, R24 ;  /* 0x000000ffff027224 */ /* 0x000fe200078e0018 */
        /* <DEDUP_REMOVED lines=8> */
[----:B--2---:R-:W-:Y:S01]  /*36c0*/  PRMT R55, R8, 0x7610, R55 ;  /* 0x0000761008377816 */ /* 0x004fe20000000037 */
        /* <DEDUP_REMOVED lines=26> */
[----:B------:R-:W-:Y:S02]  /*3870*/  @!P0 SHF.R.U64 R42, R42, 0x10, R43 ;  /* 0x000000102a2a8819 */ /* 0x000fe4000000122b */
        /* <DEDUP_REMOVED lines=84> */
[----:B------:R-:W-:Y:S01]  /*3dc0*/  @!P0 F2FP.BF16.PACK_AB R131, R4, R3 ;  /* 0x000000030483823e */ /* 0x000fe200000010ff */
[----:B------:R-:W-:Y:S02]  /*3dd0*/  @!P0 FMUL.FTZ R8, R32, R29 ;  /* 0x0000001d20088220 */ /* 0x000fe40000410000 */
[----:B------:R-:W-:Y:S02]  /*3de0*/  @!P0 FFMA.FTZ R6, R47, R49, R6 ;  /* 0x000000312f068223 */ /* 0x000fe40000010006 */
[----:B------:R-:W-:Y:S01]  /*3df0*/  @!P0 IMAD.MOV.U32 R62, RZ, RZ, R134 ;  /* 0x000000ffff3e8224 */ /* 0x000fe200078e0086 */
[----:B----4-:R-:W-:Y:S01]  /*3e00*/  IADD3 R134, P2, R128, R83, RZ ;  /* 0x0000005380867210 */ /* 0x010fe20007f5e0ff */
[----:B------:R-:W-:Y:S01]  /*3e10*/  @!P0 FFMA.FTZ R7, R50, R51, R7 ;  /* 0x0000003332078223 */ /* 0x000fe20000010007 */
[----:B------:R-:W-:Y:S01]  /*3e20*/  @!P0 F2FP.BF16.PACK_AB R132, R6, R5 ;  /* 0x000000050684823e */ /* 0x000fe200000010ff */
[----:B------:R-:W-:Y:S01]  /*3e30*/  @!P0 FFMA.FTZ R8, R53, R52, R8 ;  /* 0x0000003435088223 */ /* 0x000fe20000010008 */
[----:B---3--:R-:W-:Y:S01]  /*3e40*/  IADD3.X R135, R129, R82, RZ, P2, !PT ;  /* 0x0000005281877210 */ /* 0x008fe200017fe4ff */
[----:B------:R-:W-:Y:S01]  /*3e50*/  @!P0 IMAD.MOV.U32 R60, RZ, RZ, R130 ;  /* 0x000000ffff3c8224 */ /* 0x000fe200078e0082 */
[----:B------:R-:W-:Y:S01]  /*3e60*/  @!P0 F2FP.BF16.PACK_AB R130, R2, R0 ;  /* 0x000000000282823e */ /* 0x000fe200000010ff */
[----:B------:R-:W-:Y:S01]  /*3e70*/  @!P0 IMAD.MOV.U32 R63, RZ, RZ, R137 ;  /* 0x000000ffff3f8224 */ /* 0x000fe200078e0089 */
[----:B------:R-:W-:Y:S01]  /*3e80*/  @!P0 F2FP.BF16.PACK_AB R133, R8, R7 ;  /* 0x000000070885823e */ /* 0x000fe200000010ff */
[----:B------:R-:W-:Y:S01]  /*3e90*/  @!P1 IMAD.WIDE R136, R78, 0x2, R128 ;  /* 0x000000024e889825 */ /* 0x000fe200078e0280 */
[----:B------:R-:W-:Y:S02]  /*3ea0*/  @!P0 MOV R22, R132 ;  /* 0x0000008400168202 */ /* 0x000fe40000000f00 */
[----:B------:R1:W-:Y:S01]  /*3eb0*/  ST.E.128 [R134.64], R60 ;  /* 0x0000003c86007985 */ /* 0x0003e2000c101d18 */
[----:B------:R-:W-:Y:S02]  /*3ec0*/  @!P0 IMAD.MOV.U32 R20, RZ, RZ, R130 ;  /* 0x000000ffff148224 */ /* 0x000fe400078e0082 */
[----:B------:R-:W-:Y:S02]  /*3ed0*/  @!P0 IMAD.MOV.U32 R21, RZ, RZ, R131 ;  /* 0x000000ffff158224 */ /* 0x000fe400078e0083 */
[----:B------:R-:W-:Y:S05]  /*3ee0*/  @!P0 IMAD.MOV.U32 R23, RZ, RZ, R133 ;  /* 0x000000ffff178224 */ /* 0x000fea00078e0085 */
[----:B------:R1:W-:Y:S02]  /*3ef0*/  @!P1 ST.E.128 [R136.64], R20 ;  /* 0x0000001488009985 */ /* 0x0003e4000c101d18 */
.L_x_372:
[----:B------:R-:W-:Y:S05]  /*3f00*/  BSYNC B0 ;  /* 0x0000000000007941 */ /* 0x000fea0003800000 */
.L_x_371:
[----:B------:R-:W-:Y:S11]  /*3f10*/  ISETP.GE.AND P0, PT, R11, c[0x0][0x1d4], PT ;  /* 0x000075000b007a0c */ /* 0x000ff60003f06270 */
[----:B------:R-:W-:Y:S02]  /*3f20*/  @!UPT UIADD3 URZ, URZ, URZ, URZ ;  /* 0x0000003f3f3ff290 */ /* 0x000fe4000fffe03f */
[----:B------:R-:W-:-:S05]  /*3f30*/  @P0 BRA `(.L_x_362) ;  /* 0x0000094000000947 */ /* 0x000fca0003800000 */
[----:B------:R-:W-:Y:S01]  /*3f40*/  SEL R110, R91, R110, !P4 ;  /* 0x0000006e5b6e7207 */ /* 0x000fe20006000000 */
[----:B------:R-:W2:Y:S01]  /*3f50*/  LDS.128 R48, [R89+0xc080] ;  /* 0x00c0800059307984 */ /* 0x000ea20000000c00 */
        /* <DEDUP_REMOVED lines=21> */
[C---:B--2---:R-:W-:Y:S01]  /*40b0*/  @!P0 LOP3.LUT R36, R49.reuse, 0xffff0000, RZ, 0xc0, !PT ;  /* 0xffff000031248812 */ /* 0x044fe200078ec0ff */
        /* <DEDUP_REMOVED lines=44> */
[----:B----4-:R-:W-:Y:S01]  /*4380*/  IADD3 R52, P1, R128, R85, RZ ;  /* 0x0000005580347210 */ /* 0x010fe20007f3e0ff */
        /* <DEDUP_REMOVED lines=19> */
[----:B---3--:R-:W-:Y:S01]  /*44c0*/  IMAD.X R53, R129, 0x1, R84, P1 ;  /* 0x0000000181357824 */ /* 0x008fe200008e0654 */
        /* <DEDUP_REMOVED lines=32> */
.L_x_358:
[----:B------:R-:W1:Y:S01]  /*46d0*/  SHFL.IDX PT, R55, R55, RZ, 0x181f ;  /* 0x00181fff37377589 */ /* 0x000e6200000e0000 */
[----:B------:R-:W-:Y:S03]  /*46e0*/  IADD3 R68, -R72, UR18, RZ ;  /* 0x0000001248447c10 */ /* 0x000fe6000fffe1ff */
[----:B------:R-:W2:Y:S01]  /*46f0*/  SHFL.IDX PT, R54, R54, RZ, 0x181f ;  /* 0x00181fff36367589 */ /* 0x000ea200000e0000 */
[----:B------:R-:W-:Y:S04]  /*4700*/  IMNMX R68, R68, 0x20, PT ;  /* 0x0000002044447817 */ /* 0x000fe80003800200 */
[----:B------:R-:W-:Y:S11]  /*4710*/  ISETP.GT.AND P0, PT, R68, R111, PT ;  /* 0x0000006f4400720c */ /* 0x000ff60003f04270 */
[----:B------:R-:W-:Y:S02]  /*4720*/  @!UPT UIADD3 URZ, URZ, URZ, URZ ;  /* 0x0000003f3f3ff290 */ /* 0x000fe4000fffe03f */
[----:B------:R-:W-:-:S05]  /*4730*/  @!P0 BRA `(.L_x_362) ;  /* 0x0000014000008947 */ /* 0x000fca0003800000 */
[C---:B------:R-:W-:Y:S02]  /*4740*/  ISETP.GE.AND P0, PT, R16.reuse, c[0x0][0x1d4], PT ;  /* 0x0000750010007a0c */ /* 0x040fe40003f06270 */
[----:B------:R-:W-:Y:S11]  /*4750*/  ISETP.GE.AND P2, PT, R11, c[0x0][0x1d4], PT ;  /* 0x000075000b007a0c */ /* 0x000ff60003f46270 */
[----:B------:R-:W3:Y:S01]  /*4760*/  @!P0 LDS.128 R4, [R104+0xc080] ;  /* 0x00c0800068048984 */ /* 0x000ee20000000c00 */
[CC--:B--2---:R-:W-:Y:S04]  /*4770*/  @!P0 LEA R28, P1, R16.reuse, R54.reuse, 0x1 ;  /* 0x00000036101c8211 */ /* 0x0c4fe800078208ff */
[-C--:B-1----:R-:W-:Y:S02]  /*4780*/  @!P0 LEA.HI.X R29, R16, R55.reuse, R17, 0x1, P1 ;  /* 0x00000037101d8211 */ /* 0x082fe400008f0c11 */
[----:B------:R-:W-:Y:S03]  /*4790*/  ISETP.GE.AND P1, PT, R109, c[0x0][0x1d4], PT ;  /* 0x000075006d007a0c */ /* 0x000fe60003f26270 */
[----:B---3--:R-:W-:Y:S01]  /*47a0*/  @!P0 ST.E.128 [R28.64], R4 ;  /* 0x000000041c008985 */ /* 0x008fe2000c101d18 */
[CC--:B------:R-:W-:Y:S03]  /*47b0*/  @!P2 LEA R18, P0, R97.reuse, R54.reuse, 0x1 ;  /* 0x000000366112a211 */ /* 0x0c0fe600078008ff */
[----:B------:R-:W1:Y:S01]  /*47c0*/  @!P2 LDS.128 R24, [R104+0xd080] ;  /* 0x00d080006818a984 */ /* 0x000e620000000c00 */
[-C--:B------:R-:W-:Y:S02]  /*47d0*/  @!P2 LEA.HI.X R19, R97, R55.reuse, R88, 0x1, P0 ;  /* 0x000000376113a211 */ /* 0x080fe400000f0c58 */
[----:B------:R-:W-:Y:S03]  /*47e0*/  ISETP.GE.AND P0, PT, R108, c[0x0][0x1d4], PT ;  /* 0x000075006c007a0c */ /* 0x000fe60003f06270 */
[----:B-1----:R-:W-:Y:S01]  /*47f0*/  @!P2 ST.E.128 [R18.64], R24 ;  /* 0x000000181200a985 */ /* 0x002fe2000c101d18 */
[CC--:B------:R-:W-:Y:S03]  /*4800*/  @!P1 LEA R2, P2, R96.reuse, R54.reuse, 0x1 ;  /* 0x0000003660029211 */ /* 0x0c0fe600078408ff */
[----:B------:R-:W1:Y:S01]  /*4810*/  @!P1 LDS.128 R20, [R104+0xe080] ;  /* 0x00e0800068149984 */ /* 0x000e620000000c00 */
[-C--:B------:R-:W-:Y:S05]  /*4820*/  @!P1 LEA.HI.X R3, R96, R55.reuse, R87, 0x1, P2 ;  /* 0x0000003760039211 */ /* 0x080fea00010f0c57 */
[----:B-1----:R-:W-:Y:S01]  /*4830*/  @!P1 ST.E.128 [R2.64], R20 ;  /* 0x0000001402009985 */ /* 0x002fe2000c101d18 */
[C---:B------:R-:W-:Y:S03]  /*4840*/  @!P0 LEA R54, P1, R95.reuse, R54, 0x1 ;  /* 0x000000365f368211 */ /* 0x040fe600078208ff */
[----:B------:R-:W1:Y:S01]  /*4850*/  @!P0 LDS.128 R4, [R104+0xf080] ;  /* 0x00f0800068048984 */ /* 0x000e620000000c00 */
[----:B------:R-:W-:Y:S05]  /*4860*/  @!P0 LEA.HI.X R55, R95, R55, R86, 0x1, P1 ;  /* 0x000000375f378211 */ /* 0x000fea00008f0c56 */
[----:B-1----:R1:W-:Y:S04]  /*4870*/  @!P0 ST.E.128 [R54.64], R4 ;  /* 0x0000000436008985 */ /* 0x0023e8000c101d18 */
.L_x_362:
[----:B------:R-:W-:Y:S05]  /*4880*/  BSYNC B1 ;  /* 0x0000000000017941 */ /* 0x000fea0003800000 */
.L_x_357:
[----:B------:R-:W-:Y:S01]  /*4890*/  IMAD.IADD R72, R81, 0x1, -R72 ;  /* 0x0000000151487824 */ /* 0x000fe200078e0a48 */
[----:B------:R-:W-:Y:S04]  /*48a0*/  BSSY B0, `(.L_x_373) ;  /* 0x000003c000007945 */ /* 0x000fe80003800000 */
[----:B------:R-:W-:Y:S11]  /*48b0*/  ISETP.GE.AND P0, PT, R72, 0x1, PT ;  /* 0x000000014800780c */ /* 0x000ff60003f06270 */
[----:B------:R-:W-:Y:S02]  /*48c0*/  @!UPT UIADD3 URZ, URZ, URZ, URZ ;  /* 0x0000003f3f3ff290 */ /* 0x000fe4000fffe03f */
[----:B-1----:R-:W-:Y:S01]  /*48d0*/  @P0 IMAD.WIDE R4, R103, 0x20, R124 ;  /* 0x0000002067040825 */ /* 0x002fe200078e027c */
[----:B------:R-:W-:Y:S03]  /*48e0*/  @P0 ISETP.NE.U32.AND P2, PT, R102, RZ, PT ;  /* 0x000000ff6600020c */ /* 0x000fe60003f45070 */
[----:B------:R-:W-:Y:S02]  /*48f0*/  @P0 IMAD.MOV.U32 R78, RZ, RZ, R120 ;  /* 0x000000ffff4e0224 */ /* 0x000fe400078e0078 */
[----:B------:R-:W-:Y:S02]  /*4900*/  @P0 IMAD R0, R5, c[0x0][0x258], RZ ;  /* 0x0000960005000a24 */ /* 0x000fe400078e02ff */
[C---:B------:R-:W-:Y:S04]  /*4910*/  @P0 IMAD.WIDE.U32 R2, R4.reuse, c[0x0][0x258], R78 ;  /* 0x0000960004020a25 */ /* 0x040fe800078e004e */
[----:B------:R-:W-:Y:S01]  /*4920*/  @P0 IMAD R0, R4, c[0x0][0x25c], R0 ;  /* 0x0000970004000a24 */ /* 0x000fe200078e0200 */
[C---:B------:R-:W-:Y:S04]  /*4930*/  @P0 LEA R6, P1, R2.reuse, c[0x0][0x250], 0x1 ;  /* 0x0000940002060a11 */ /* 0x040fe800078208ff */
[----:B------:R-:W-:Y:S04]  /*4940*/  @P0 IADD3 R0, R3, R0, RZ ;  /* 0x0000000003000210 */ /* 0x000fe80007ffe0ff */
[----:B------:R-:W-:Y:S01]  /*4950*/  @P0 LEA.HI.X R7, R2, c[0x0][0x254], R0, 0x1, P1 ;  /* 0x0000950002070a11 */ /* 0x000fe200008f0c00 */
[----:B------:R-:W-:Y:S01]  /*4960*/  IMAD R0, R70, c[0x0][0x208], RZ ;  /* 0x0000820046007a24 */ /* 0x000fe200078e02ff */
[----:B------:R-:W-:Y:S01]  /*4970*/  @P0 ISETP.NE.U32.AND P1, PT, R101, RZ, PT ;  /* 0x000000ff6500020c */ /* 0x000fe20003f25070 */
[C---:B------:R-:W-:Y:S02]  /*4980*/  IMAD.WIDE.U32 R2, R71.reuse, c[0x0][0x208], RZ ;  /* 0x0000820047027a25 */ /* 0x040fe400078e00ff */
        /* <DEDUP_REMOVED lines=10> */
[C---:B-----5:R-:W-:Y:S02]  /*4a30*/  IMAD.WIDE.U32 R18, R92.reuse, c[0x0][0x218], R2 ;  /* 0x000086005c127a25 */ /* 0x060fe400078e0002 */
        /* <DEDUP_REMOVED lines=8> */
[----:B------:R1:W4:Y:S01]  /*4ac0*/  SHFL.IDX PT, R0, R2, RZ, 0x181f ;  /* 0x00181fff02007589 */ /* 0x00032200000e0000 */
[----:B------:R-:W-:Y:S03]  /*4ad0*/  ISETP.GT.AND P0, PT, R68, R111, PT ;  /* 0x0000006f4400720c */ /* 0x000fe60003f04270 */
[----:B------:R1:W3:Y:S01]  /*4ae0*/  SHFL.IDX PT, R3, R4, RZ, 0x181f ;  /* 0x00181fff04037589 */ /* 0x0002e200000e0000 */
[----:B------:R-:W-:Y:S04]  /*4af0*/  DEPBAR.LE SB0, 0x0 ;  /* 0x000080000000791a */ /* 0x000fe80000000000 */
[----:B------:R-:W-:Y:S06]  /*4b00*/  BAR.SYNC.DEFER_BLOCKING 0x0 ;  /* 0x0000000000007b1d */ /* 0x000fec0000010000 */
[----:B------:R-:W-:-:S05]  /*4b10*/  @!P0 BRA `(.L_x_374) ;  /* 0x0000014000008947 */ /* 0x000fca0003800000 */
[C---:B----4-:R-:W-:Y:S02]  /*4b20*/  ISETP.GE.AND P0, PT, R16.reuse, c[0x0][0x1d4], PT ;  /* 0x0000750010007a0c */ /* 0x050fe40003f06270 */
[----:B------:R-:W-:Y:S11]  /*4b30*/  ISETP.GE.AND P2, PT, R11, c[0x0][0x1d4], PT ;  /* 0x000075000b007a0c */ /* 0x000ff60003f46270 */
[----:B-1----:R-:W1:Y:S01]  /*4b40*/  @!P0 LDS.128 R4, [R104+0x8080] ;  /* 0x0080800068048984 */ /* 0x002e620000000c00 */
[CC--:B------:R-:W-:Y:S04]  /*4b50*/  @!P0 LEA R30, P1, R16.reuse, R0.reuse, 0x1 ;  /* 0x00000000101e8211 */ /* 0x0c0fe800078208ff */
[-C--:B---3--:R-:W-:Y:S02]  /*4b60*/  @!P0 LEA.HI.X R31, R16, R3.reuse, R17, 0x1, P1 ;  /* 0x00000003101f8211 */ /* 0x088fe400008f0c11 */
[----:B------:R-:W-:Y:S03]  /*4b70*/  ISETP.GE.AND P1, PT, R109, c[0x0][0x1d4], PT ;  /* 0x000075006d007a0c */ /* 0x000fe60003f26270 */
[----:B-1----:R-:W-:Y:S01]  /*4b80*/  @!P0 ST.E.128 [R30.64], R4 ;  /* 0x000000041e008985 */ /* 0x002fe2000c101d18 */
        /* <DEDUP_REMOVED lines=13> */
.L_x_374:
[----:B----4-:R-:W-:Y:S05]  /*4c60*/  BSYNC B0 ;  /* 0x0000000000007941 */ /* 0x010fea0003800000 */
.L_x_373:
[C---:B------:R-:W-:Y:S02]  /*4c70*/  ISETP.GT.AND P0, PT, R103.reuse, R80, PT ;  /* 0x000000506700720c */ /* 0x040fe40003f04270 */
[----:B------:R-:W-:Y:S11]  /*4c80*/  IADD3 R103, R103, -0x1, RZ ;  /* 0xffffffff67677810 */ /* 0x000ff60007ffe0ff */
[----:B-1-3--:R-:W-:Y:S01]  /*4c90*/  @P0 SHF.R.S32.HI R3, RZ, 0x1f, R103 ;  /* 0x0000001fff030819 */ /* 0x00afe20000011467 */
        /* <DEDUP_REMOVED lines=22> */
.L_x_354:
[----:B------:R-:W-:Y:S01]  /*4e00*/  UIADD3 UR6, UR15, 0x7f, URZ ;  /* 0x0000007f0f067890 */ /* 0x000fe2000fffe03f */
[----:B------:R-:W-:Y:S01]  /*4e10*/  PLOP3.LUT P0, PT, PT, PT, UP2, 0x40, 0x0 ;  /* 0x000000000000781c */ /* 0x000fe20003f0e828 */
[----:B------:R-:W-:-:S02]  /*4e20*/  ULDC.64 UR4, c[0x0][0x2c8] ;  /* 0x0000b20000047ab9 */ /* 0x000fc40000000a00 */
[----:B------:R-:W-:Y:S02]  /*4e30*/  UIMAD.WIDE.U32 UR18, UR6, UR4, URZ ;  /* 0x00000004061272a5 */ /* 0x000fe4000f8e003f */
[----:B------:R-:W-:Y:S02]  /*4e40*/  ULDC UR7, c[0x0][0x328] ;  /* 0x0000ca0000077ab9 */ /* 0x000fe40000000800 */
[----:B------:R-:W-:-:S04]  /*4e50*/  @UP3 USHF.R.U32.HI UR6, URZ, UR5, UR19 ;  /* 0x000000053f063299 */ /* 0x000fc80008011613 */
[----:B------:R-:W-:-:S04]  /*4e60*/  UIADD3 UR4, UR10, UR6, URZ ;  /* 0x000000060a047290 */ /* 0x000fc8000fffe03f */
[----:B------:R-:W-:Y:S01]  /*4e70*/  UIADD3 UR7, UR4, UR7, URZ ;  /* 0x0000000704077290 */ /* 0x000fe2000fffe03f */
[----:B------:R-:W-:Y:S05]  /*4e80*/  @P0 BRA `(.L_x_376) ;  /* 0x0000013000000947 */ /* 0x000fea0003800000 */
[----:B------:R-:W-:Y:S01]  /*4e90*/  ISETP.LT.AND P0, PT, RZ, UR4, PT ;  /* 0x00000004ff007c0c */ /* 0x000fe2000bf01270 */
[----:B------:R-:W-:Y:S02]  /*4ea0*/  UIADD3 UR10, UR4, -0x1, URZ ;  /* 0xffffffff040a7890 */ /* 0x000fe4000fffe03f */
        /* <DEDUP_REMOVED lines=9> */
.L_x_377:
[----:B------:R-:W-:Y:S02]  /*4f40*/  UISETP.NE.AND UP0, UPT, UR6, 0x1, UPT ;  /* 0x000000010600788c */ /* 0x000fe4000bf05270 */
[----:B------:R-:W-:Y:S02]  /*4f50*/  ULDC.64 UR4, c[0x0][0x330] ;  /* 0x0000cc0000047ab9 */ /* 0x000fe40000000a00 */
[----:B------:R-:W-:-:S07]  /*4f60*/  UIMAD.WIDE.U32 UR18, UR10, UR4, URZ ;  /* 0x000000040a1272a5 */ /* 0x000fce000f8e003f */
[----:B------:R-:W-:Y:S02]  /*4f70*/  @UP0 USHF.R.U32.HI UR10, URZ, UR5, UR19 ;  /* 0x000000053f0a0299 */ /* 0x000fe40008011613 */
.L_x_378:
[----:B------:R-:W-:Y:S02]  /*4f80*/  ULDC UR4, c[0x0][0x32c] ;  /* 0x0000cb0000047ab9 */ /* 0x000fe40000000800 */
[----:B------:R-:W-:-:S04]  /*4f90*/  UIMAD UR4, UR10, UR6, UR4 ;  /* 0x000000060a0472a4 */ /* 0x000fc8000f8e0204 */
[----:B------:R-:W-:-:S04]  /*4fa0*/  UISETP.LT.AND UP0, UPT, UR7, UR4, UPT ;  /* 0x000000040700728c */ /* 0x000fc8000bf01270 */
[----:B------:R-:W-:-:S04]  /*4fb0*/  USEL UR7, UR7, UR4, UP0 ;  /* 0x0000000407077287 */ /* 0x000fc80008000000 */
.L_x_376:
[----:B------:R-:W-:Y:S01]  /*4fc0*/  UIADD3 UR6, UR7, 0x1f, URZ ;  /* 0x0000001f07067890 */ /* 0x000fe2000fffe03f */
[----:B------:R-:W-:Y:S01]  /*4fd0*/  PLOP3.LUT P0, PT, PT, PT, UP2, 0x40, 0x0 ;  /* 0x000000000000781c */ /* 0x000fe20003f0e828 */
[----:B------:R-:W-:Y:S02]  /*4fe0*/  ULDC.64 UR4, c[0x0][0x2c8] ;  /* 0x0000b20000047ab9 */ /* 0x000fe40000000a00 */
[----:B------:R-:W-:Y:S02]  /*4ff0*/  USHF.R.S32.HI UR10, URZ, 0x1f, UR6 ;  /* 0x0000001f3f0a7899 */ /* 0x000fe40008011406 */
[----:B------:R-:W-:Y:S02]  /*5000*/  UIMAD.WIDE.U32 UR18, UR15, UR4, URZ ;  /* 0x000000040f1272a5 */ /* 0x000fe4000f8e003f */
[----:B------:R-:W-:Y:S02]  /*5010*/  ULEA.HI UR10, UR10, UR6, URZ, 0x5 ;  /* 0x000000060a0a7291 */ /* 0x000fe4000f8f283f */
[----:B------:R-:W-:-:S02]  /*5020*/  ULDC UR4, c[0x0][0x324] ;  /* 0x0000c90000047ab9 */ /* 0x000fc40000000800 */
[----:B------:R-:W-:Y:S02]  /*5030*/  UMOV UR6, UR15 ;  /* 0x0000000f00067c82 */ /* 0x000fe40008000000 */
[----:B------:R-:W-:Y:S02]  /*5040*/  USHF.R.S32.HI UR10, URZ, 0x5, UR10 ;  /* 0x000000053f0a7899 */ /* 0x000fe4000801140a */
[----:B------:R-:W-:Y:S02]  /*5050*/  @UP3 USHF.R.U32.HI UR6, URZ, UR5, UR19 ;  /* 0x000000053f063299 */ /* 0x000fe40008011613 */
[----:B------:R-:W-:Y:S02]  /*5060*/  UISETP.LT.AND UP0, UPT, UR10, UR8, UPT ;  /* 0x000000080a00728c */ /* 0x000fe4000bf01270 */
[----:B------:R-:W-:Y:S02]  /*5070*/  UIADD3 UR5, UR9, UR6, URZ ;  /* 0x0000000609057290 */ /* 0x000fe4000fffe03f */
[----:B------:R-:W-:-:S02]  /*5080*/  USEL UR10, UR10, UR8, UP0 ;  /* 0x000000080a0a7287 */ /* 0x000fc40008000000 */
[----:B------:R-:W-:Y:S01]  /*5090*/  UIADD3 UR6, UR5, -UR4, URZ ;  /* 0x8000000405067290 */ /* 0x000fe2000fffe03f */
        /* <DEDUP_REMOVED lines=13> */
.L_x_380:
[----:B------:R-:W-:Y:S02]  /*5170*/  ULDC UR4, c[0x0][0x32c] ;  /* 0x0000cb0000047ab9 */ /* 0x000fe40000000800 */
[----:B------:R-:W-:-:S03]  /*5180*/  UISETP.NE.AND UP0, UPT, UR4, 0x1, UPT ;  /* 0x000000010400788c */ /* 0x000fc6000bf05270 */
[----:B------:R-:W-:Y:S02]  /*5190*/  ULDC.64 UR4, c[0x0][0x330] ;  /* 0x0000cc0000047ab9 */ /* 0x000fe40000000a00 */
[----:B------:R-:W-:-:S06]  /*51a0*/  UIMAD.WIDE.U32 UR18, UR7, UR4, URZ ;  /* 0x00000004071272a5 */ /* 0x000fcc000f8e003f */
[----:B------:R-:W-:Y:S02]  /*51b0*/  @UP0 USHF.R.U32.HI UR7, URZ, UR5, UR19 ;  /* 0x000000053f070299 */ /* 0x000fe40008011613 */
.L_x_381:
[----:B------:R-:W-:Y:S02]  /*51c0*/  ULDC UR4, c[0x0][0x32c] ;  /* 0x0000cb0000047ab9 */ /* 0x000fe40000000800 */
[----:B------:R-:W-:-:S04]  /*51d0*/  UIMAD UR4, UR7, UR4, URZ ;  /* 0x00000004070472a4 */ /* 0x000fc8000f8e023f */
[----:B------:R-:W-:-:S04]  /*51e0*/  UISETP.LT.AND UP0, UPT, UR6, UR4, UPT ;  /* 0x000000040600728c */ /* 0x000fc8000bf01270 */
[----:B------:R-:W-:-:S04]  /*51f0*/  USEL UR6, UR6, UR4, !UP0 ;  /* 0x0000000406067287 */ /* 0x000fc8000c000000 */
.L_x_379:
[----:B------:R-:W-:Y:S01]  /*5200*/  USHF.R.S32.HI UR4, URZ, 0x1f, UR6 ;  /* 0x0000001f3f047899 */ /* 0x000fe20008011406 */
[----:B------:R-:W-:Y:S01]  /*5210*/  PLOP3.LUT P2, PT, PT, PT, PT, 0x80, 0x0 ;  /* 0x000000000000781c */ /* 0x000fe20003f4f070 */
[----:B------:R-:W-:Y:S01]  /*5220*/  IMAD.MOV.U32 R3, RZ, RZ, RZ ;  /* 0x000000ffff037224 */ /* 0x000fe200078e00ff */
[----:B------:R-:W-:Y:S01]  /*5230*/  CS2R R128, SRZ ;  /* 0x0000000000807805 */ /* 0x000fe2000001ff00 */
[----:B------:R-:W-:Y:S01]  /*5240*/  ULEA.HI UR4, UR4, UR6, URZ, 0x5 ;  /* 0x0000000604047291 */ /* 0x000fe2000f8f283f */
[----:B------:R-:W-:Y:S01]  /*5250*/  IMAD.MOV.U32 R130, RZ, RZ, RZ ;  /* 0x000000ffff827224 */ /* 0x000fe200078e00ff */
[----:B------:R-:W-:Y:S01]  /*5260*/  CS2R R126, SRZ ;  /* 0x00000000007e7805 */ /* 0x000fe2000001ff00 */
[----:B------:R-:W-:Y:S01]  /*5270*/  CS2R R124, SRZ ;  /* 0x00000000007c7805 */ /* 0x000fe2000001ff00 */
[----:B------:R-:W-:Y:S01]  /*5280*/  USHF.R.S32.HI UR8, URZ, 0x5, UR4 ;  /* 0x000000053f087899 */ /* 0x000fe20008011404 */
        /* <DEDUP_REMOVED lines=12> */
[----:B-1----:R-:W-:Y:S01]  /*5350*/  CS2R R104, SRZ ;  /* 0x0000000000687805 */ /* 0x002fe2000001ff00 */
        /* <DEDUP_REMOVED lines=26> */
[----:B--2---:R-:W-:Y:S01]  /*5500*/  CS2R R54, SRZ ;  /* 0x0000000000367805 */ /* 0x004fe2000001ff00 */
        /* <DEDUP_REMOVED lines=36> */
[----:B------:R-:W-:Y:S01]  /*5750*/  SHF.R.S32.HI R65, RZ, 0x1f, R66 ;  /* 0x0000001fff417819 */ /* 0x000fe20000011442 */
[----:B------:R-:W-:Y:S02]  /*5760*/  USHF.R.S32.HI UR6, URZ, 0x1f, UR17 ;  /* 0x0000001f3f067899 */ /* 0x000fe40008011411 */
[----:B------:R-:W-:Y:S01]  /*5770*/  ULDC.64 UR4, c[0x0][0x178] ;  /* 0x00005e0000047ab9 */ /* 0x000fe20000000a00 */
[----:B------:R1:W2:Y:S01]  /*5780*/  @P2 LDG.E R2, [R2.64] ;  /* 0x0000001802022981 */ /* 0x0002a2000c1e1900 */
[CC--:B------:R-:W-:Y:S01]  /*5790*/  LEA.HI R39, R65.reuse, R66.reuse, RZ, 0x3 ;  /* 0x0000004241277211 */ /* 0x0c0fe200078f18ff */
[----:B------:R-:W-:Y:S01]  /*57a0*/  UIMAD UR6, UR6, UR4, URZ ;  /* 0x00000004060672a4 */ /* 0x000fe2000f8e023f */
[----:B------:R-:W-:Y:S01]  /*57b0*/  PLOP3.LUT P1, PT, PT, PT, UP3, 0x80, 0x0 ;  /* 0x000000000000781c */ /* 0x000fe20003f2f038 */
[----:B------:R-:W-:Y:S01]  /*57c0*/  UIMAD.WIDE.U32 UR18, UR17, UR4, URZ ;  /* 0x00000004111272a5 */ /* 0x000fe2000f8e003f */
[----:B------:R-:W-:Y:S01]  /*57d0*/  PLOP3.LUT P0, PT, PT, PT, UP3, 0x80, 0x0 ;  /* 0x000000000000781c */ /* 0x000fe20003f0f038 */
[----:B------:R-:W-:Y:S01]  /*57e0*/  UIMAD UR17, UR17, UR5, UR6 ;  /* 0x00000005111172a4 */ /* 0x000fe2000f8e0206 */
[CC--:B------:R-:W-:Y:S01]  /*57f0*/  LEA.HI R60, R65.reuse, R66.reuse, RZ, 0x4 ;  /* 0x00000042413c7211 */ /* 0x0c0fe200078f20ff */
[----:B------:R-:W-:Y:S01]  /*5800*/  ULDC UR29, c[0x0][0x2c4] ;  /* 0x0000b100001d7ab9 */ /* 0x000fe20000000800 */
[----:B------:R-:W-:Y:S01]  /*5810*/  LEA.HI R145, R65, R66, RZ, 0x6 ;  /* 0x0000004241917211 */ /* 0x000fe200078f30ff */
[----:B------:R-:W-:Y:S01]  /*5820*/  ULDC.64 UR6, c[0x0][0x348] ;  /* 0x0000d20000067ab9 */ /* 0x000fe20000000a00 */
[----:B------:R-:W-:Y:S01]  /*5830*/  BSSY B0, `(.L_x_383) ;  /* 0x0000061000007945 */ /* 0x000fe20003800000 */
[----:B------:R-:W-:-:S02]  /*5840*/  UISETP.NE.U32.AND UP0, UPT, URZ, UR6, UPT ;  /* 0x000000063f00728c */ /* 0x000fc4000bf05070 */
[----:B------:R-:W-:Y:S01]  /*5850*/  ULDC.64 UR4, c[0x0][0x1b8] ;  /* 0x00006e0000047ab9 */ /* 0x000fe20000000a00 */
[----:B------:R-:W-:Y:S01]  /*5860*/  IMAD.SHL.U32 R145, R145, 0x8, RZ ;  /* 0x0000000891917824 */ /* 0x000fe200078e00ff */
[----:B------:R-:W-:Y:S02]  /*5870*/  UISETP.NE.AND.EX UP0, UPT, URZ, UR7, UPT, UP0 ;  /* 0x000000073f00728c */ /* 0x000fe4000bf05300 */
[----:B------:R-:W-:Y:S02]  /*5880*/  UIADD3 UR19, UR19, UR17, URZ ;  /* 0x0000001113137290 */ /* 0x000fe4000fffe03f */
[----:B------:R-:W-:Y:S01]  /*5890*/  UIMAD UR6, UR12, UR4, URZ ;  /* 0x000000040c0672a4 */ /* 0x000fe2000f8e023f */
[----:B------:R-:W-:Y:S01]  /*58a0*/  LOP3.LUT R145, R145, 0xfffffe00, RZ, 0xc0, !PT ;  /* 0xfffffe0091917812 */ /* 0x000fe200078ec0ff */
[----:B------:R-:W-:Y:S02]  /*58b0*/  USHF.R.S32.HI UR7, URZ, 0x1f, UR21 ;  /* 0x0000001f3f077899 */ /* 0x000fe40008011415 */
[----:B------:R-:W-:Y:S01]  /*58c0*/  UIMAD UR6, UR13, UR5, UR6 ;  /* 0x000000050d0672a4 */ /* 0x000fe2000f8e0206 */
[----:B-1----:R-:W-:Y:S01]  /*58d0*/  LOP3.LUT R3, R39, 0xfffffff8, RZ, 0xc0, !PT ;  /* 0xfffffff827037812 */ /* 0x002fe200078ec0ff */
[----:B------:R-:W-:Y:S01]  /*58e0*/  UIMAD.WIDE.U32 UR18, UR13, UR4, UR18 ;  /* 0x000000040d1272a5 */ /* 0x000fe2000f8e0012 */
[----:B------:R-:W-:Y:S01]  /*58f0*/  SHF.R.S32.HI R39, RZ, 0x3, R39 ;  /* 0x00000003ff277819 */ /* 0x000fe20000011427 */
[----:B------:R-:W-:-:S02]  /*5900*/  USEL UR7, UR7, URZ, !UP0 ;  /* 0x0000003f07077287 */ /* 0x000fc4000c000000 */
[----:B------:R-:W-:Y:S01]  /*5910*/  IMAD.IADD R0, R66, 0x1, -R3 ;  /* 0x0000000142007824 */ /* 0x000fe200078e0a03 */
[----:B------:R-:W-:Y:S01]  /*5920*/  ULDC.64 UR4, c[0x0][0x1c0] ;  /* 0x0000700000047ab9 */ /* 0x000fe20000000a00 */
[----:B------:R-:W-:Y:S01]  /*5930*/  IMAD.SHL.U32 R148, R39, 0x40, RZ ;  /* 0x0000004027947824 */ /* 0x000fe200078e00ff */
[----:B------:R-:W-:Y:S01]  /*5940*/  USEL UR17, UR21, URZ, !UP0 ;  /* 0x0000003f15117287 */ /* 0x000fe2000c000000 */
[C---:B------:R-:W-:Y:S01]  /*5950*/  IMAD R216, R0.reuse, 0x20, R39 ;  /* 0x0000002000d87824 */ /* 0x040fe200078e0227 */
[----:B------:R-:W-:Y:S01]  /*5960*/  UIMAD UR7, UR7, UR4, URZ ;  /* 0x00000004070772a4 */ /* 0x000fe2000f8e023f */
[----:B------:R-:W-:Y:S01]  /*5970*/  IMAD.SHL.U32 R225, R0, 0x8, RZ ;  /* 0x0000000800e17824 */ /* 0x000fe200078e00ff */
[----:B------:R-:W-:Y:S01]  /*5980*/  UIADD3 UR19, UR19, UR6, URZ ;  /* 0x0000000613137290 */ /* 0x000fe2000fffe03f */
[----:B------:R-:W-:Y:S01]  /*5990*/  LOP3.LUT R148, R148, 0x1c0, RZ, 0xc0, !PT ;  /* 0x000001c094947812 */ /* 0x000fe200078ec0ff */
[----:B------:R-:W-:Y:S01]  /*59a0*/  UIMAD UR5, UR17, UR5, UR7 ;  /* 0x00000005110572a4 */ /* 0x000fe2000f8e0207 */
[----:B------:R-:W-:Y:S01]  /*59b0*/  IADD3 R3, R216, UR15, RZ ;  /* 0x0000000fd8037c10 */ /* 0x000fe2000fffe0ff */
[----:B------:R-:W-:Y:S01]  /*59c0*/  UIMAD.WIDE.U32 UR18, UR17, UR4, UR18 ;  /* 0x00000004111272a5 */ /* 0x000fe2000f8e0012 */
[C---:B------:R-:W-:Y:S01]  /*59d0*/  IADD3 R37, R225.reuse, 0x80, RZ ;  /* 0x00000080e1257810 */ /* 0x040fe20007ffe0ff */
[----:B------:R-:W-:Y:S01]  /*59e0*/  UIMAD UR29, UR20, UR29, URZ ;  /* 0x0000001d141d72a4 */ /* 0x000fe2000f8e023f */
[----:B------:R-:W-:Y:S01]  /*59f0*/  IADD3 R36, R225, 0xc0, RZ ;  /* 0x000000c0e1247810 */ /* 0x000fe20007ffe0ff */
[----:B------:R-:W-:Y:S01]  /*5a00*/  @P1 IMAD.HI.U32 R4, R3, c[0x0][0x2c8], RZ ;  /* 0x0000b20003041a27 */ /* 0x000fe200078e00ff */
[----:B------:R-:W-:Y:S01]  /*5a10*/  UIADD3 UR5, UR19, UR5, URZ ;  /* 0x0000000513057290 */ /* 0x000fe2000fffe03f */
[----:B------:R-:W-:-:S02]  /*5a20*/  IADD3 R219, R225, 0x40, RZ ;  /* 0x00000040e1db7810 */ /* 0x000fc40007ffe0ff */
[--C-:B------:R-:W-:Y:S01]  /*5a30*/  IMAD.MOV.U32 R8, RZ, RZ, R3.reuse ;  /* 0x000000ffff087224 */ /* 0x100fe200078e0003 */
[----:B------:R-:W-:Y:S01]  /*5a40*/  @P0 SHF.R.U32.HI R8, RZ, c[0x0][0x2cc], R4 ;  /* 0x0000b300ff080a19 */ /* 0x000fe20000011604 */
[----:B------:R-:W-:Y:S01]  /*5a50*/  IMAD.U32 R7, RZ, RZ, UR19 ;  /* 0x00000013ff077e24 */ /* 0x000fe2000f8e00ff */
[----:B------:R-:W-:Y:S01]  /*5a60*/  SHF.R.U32.HI R146, RZ, 0x3, R148 ;  /* 0x00000003ff927819 */ /* 0x000fe20000011694 */
[----:B------:R-:W-:Y:S01]  /*5a70*/  IMAD.U32 R6, RZ, RZ, UR18 ;  /* 0x00000012ff067e24 */ /* 0x000fe2000f8e00ff */
[--C-:B------:R-:W-:Y:S01]  /*5a80*/  SHF.R.S32.HI R5, RZ, 0x1f, R8.reuse ;  /* 0x0000001fff057819 */ /* 0x100fe20000011408 */
[----:B------:R-:W-:Y:S01]  /*5a90*/  IMAD.MOV R4, RZ, RZ, -R8 ;  /* 0x000000ffff047224 */ /* 0x000fe200078e0a08 */
[----:B------:R-:W-:Y:S01]  /*5aa0*/  ISETP.GE.AND P4, PT, R37, c[0x0][0x198], PT ;  /* 0x0000660025007a0c */ /* 0x000fe20003f86270 */
[----:B------:R-:W-:Y:S01]  /*5ab0*/  IMAD.U32 R7, RZ, RZ, UR5 ;  /* 0x00000005ff077e24 */ /* 0x000fe2000f8e00ff */
        /* <DEDUP_REMOVED lines=8> */
[----:B------:R-:W-:Y:S02]  /*5b40*/  IMAD.IADD R3, R66, 0x1, -R3 ;  /* 0x0000000142037824 */ /* 0x000fe400078e0a03 */
[----:B------:R-:W-:Y:S02]  /*5b50*/  IMAD R7, R7, c[0x0][0x1a8], RZ ;  /* 0x00006a0007077a24 */ /* 0x000fe400078e02ff */
[----:B------:R-:W-:Y:S01]  /*5b60*/  IMAD.IADD R9, R9, 0x1, R5 ;  /* 0x0000000109097824 */ /* 0x000fe200078e0205 */
[----:B------:R-:W-:Y:S01]  /*5b70*/  SHF.R.S32.HI R6, RZ, 0x1f, R3 ;  /* 0x0000001fff067819 */ /* 0x000fe20000011403 */
[C---:B------:R-:W-:Y:S02]  /*5b80*/  IMAD R7, R4.reuse, c[0x0][0x1ac], R7 ;  /* 0x00006b0004077a24 */ /* 0x040fe400078e0207 */
[----:B------:R-:W-:Y:S01]  /*5b90*/  IMAD.WIDE.U32 R4, R4, c[0x0][0x1a8], R8 ;  /* 0x00006a0004047a25 */ /* 0x000fe200078e0008 */
[----:B------:R-:W-:-:S03]  /*5ba0*/  LEA.HI R57, R6, R3, RZ, 0x3 ;  /* 0x0000000306397211 */ /* 0x000fc600078f18ff */
[----:B------:R-:W-:Y:S01]  /*5bb0*/  IMAD.IADD R7, R5, 0x1, R7 ;  /* 0x0000000105077824 */ /* 0x000fe200078e0207 */
[----:B------:R-:W-:Y:S02]  /*5bc0*/  IADD3 R5, R39, UR15, RZ ;  /* 0x0000000f27057c10 */ /* 0x000fe4000fffe0ff */
[----:B------:R-:W-:Y:S02]  /*5bd0*/  LOP3.LUT R56, R57, 0xfffffff8, RZ, 0xc0, !PT ;  /* 0xfffffff839387812 */ /* 0x000fe400078ec0ff */
[----:B------:R-:W-:Y:S02]  /*5be0*/  ISETP.GE.AND P6, PT, R5, UR29, PT ;  /* 0x0000001d05007c0c */ /* 0x000fe4000bfc6270 */
[----:B------:R-:W-:Y:S01]  /*5bf0*/  LEA R13, P0, R4, c[0x0][0x160], 0x1 ;  /* 0x00005800040d7a11 */ /* 0x000fe200078008ff */
[----:B------:R-:W-:Y:S01]  /*5c00*/  IMAD.IADD R56, R3, 0x1, -R56 ;  /* 0x0000000103387824 */ /* 0x000fe200078e0a38 */
[----:B------:R-:W-:Y:S02]  /*5c10*/  LOP3.LUT R3, R148, 0x38, R225, 0xf8, !PT ;  /* 0x0000003894037812 */ /* 0x000fe400078ef8e1 */
[----:B------:R-:W-:Y:S01]  /*5c20*/  LEA.HI.X R7, R4, c[0x0][0x164], R7, 0x1, P0 ;  /* 0x0000590004077a11 */ /* 0x000fe200000f0c07 */
[----:B------:R1:W3:Y:S01]  /*5c30*/  SHFL.IDX PT, R14, R13, RZ, 0x181f ;  /* 0x00181fff0d0e7589 */ /* 0x0002e200000e0000 */
[----:B------:R-:W-:-:S02]  /*5c40*/  ISETP.GE.AND P0, PT, R225, c[0x0][0x198], PT ;  /* 0x00006600e1007a0c */ /* 0x000fc40003f06270 */
[----:B------:R-:W-:Y:S01]  /*5c50*/  LOP3.LUT R38, R3, R146, RZ, 0x3c, !PT ;  /* 0x0000009203267212 */ /* 0x000fe200078e3cff */
[----:B------:R-:W-:Y:S01]  /*5c60*/  IMAD.MOV.U32 R3, RZ, RZ, 0x20 ;  /* 0x00000020ff037424 */ /* 0x000fe200078e00ff */
[----:B------:R1:W4:Y:S01]  /*5c70*/  SHFL.IDX PT, R15, R7, RZ, 0x181f ;  /* 0x00181fff070f7589 */ /* 0x00032200000e0000 */
[----:B------:R-:W-:Y:S02]  /*5c80*/  P2R R6, PR, RZ, 0x40 ;  /* 0x00000040ff067803 */ /* 0x000fe40000000000 */
[----:B------:R-:W-:Y:S01]  /*5c90*/  IMAD.IADD R38, R38, 0x1, R145 ;  /* 0x0000000126267824 */ /* 0x000fe200078e0291 */
[----:B--2---:R2:W5:Y:S01]  /*5ca0*/  @P2 R2UR UR7, R2 ;  /* 0x00000000020723c2 */ /* 0x00456200000e0000 */
[----:B------:R-:W-:Y:S01]  /*5cb0*/  R2P PR, R56, 0x6 ;  /* 0x0000000638007804 */ /* 0x000fe20000000000 */
[----:B-----5:R-:W-:-:S04]  /*5cc0*/  @!UP1 UMOV UR7, UR21 ;  /* 0x0000001500079c82 */ /* 0x020fc80008000000 */
[----:B------:R-:W-:Y:S01]  /*5cd0*/  SEL R3, R3, 0xffffffe0, !P2 ;  /* 0xffffffe003037807 */ /* 0x000fe20005000000 */
[----:B--2---:R-:W-:-:S05]  /*5ce0*/  IMAD.MOV.U32 R2, RZ, RZ, 0x10 ;  /* 0x00000010ff027424 */ /* 0x004fca00078e00ff */
[----:B------:R-:W-:Y:S01]  /*5cf0*/  SEL R2, R2, 0xfffffff0, !P1 ;  /* 0xfffffff002027807 */ /* 0x000fe20004800000 */
[----:B------:R-:W-:Y:S05]  /*5d00*/  @P6 BRA `(.L_x_384) ;  /* 0x0000013000006947 */ /* 0x000fea0003800000 */
[----:B-1-34-:R-:W-:Y:S01]  /*5d10*/  SHF.R.S32.HI R4, RZ, 0x1f, R219 ;  /* 0x0000001fff047819 */ /* 0x01afe200000114db */
        /* <DEDUP_REMOVED lines=18> */
.L_x_384:
[----:B-1-34-:R-:W-:Y:S05]  /*5e40*/  BSYNC B0 ;  /* 0x0000000000007941 */ /* 0x01afea0003800000 */
.L_x_383:
[----:B------:R-:W-:Y:S01]  /*5e50*/  IADD3 R4, R5, 0x20, RZ ;  /* 0x0000002005047810 */ /* 0x000fe20007ffe0ff */
[----:B------:R1:W2:Y:S01]  /*5e60*/  SHFL.IDX PT, R15, R7, 0x1, 0x181f ;  /* 0x00381f00070f7f89 */ /* 0x0002a200000e0000 */
[----:B------:R-:W-:Y:S02]  /*5e70*/  BSSY B0, `(.L_x_385) ;  /* 0x0000018000007945 */ /* 0x000fe40003800000 */
[----:B------:R-:W-:Y:S01]  /*5e80*/  ISETP.GE.AND P1, PT, R4, UR29, PT ;  /* 0x0000001d04007c0c */ /* 0x000fe2000bf26270 */
[----:B------:R1:W3:Y:S03]  /*5e90*/  SHFL.IDX PT, R14, R13, 0x1, 0x181f ;  /* 0x00381f000d0e7f89 */ /* 0x0002e600000e0000 */
[----:B------:R-:W-:-:S09]  /*5ea0*/  P2R R9, PR, RZ, 0x2 ;  /* 0x00000002ff097803 */ /* 0x000fd20000000000 */
[----:B------:R-:W-:Y:S05]  /*5eb0*/  @P1 BRA `(.L_x_386) ;  /* 0x0000013000001947 */ /* 0x000fea0003800000 */
[----:B------:R-:W-:Y:S01]  /*5ec0*/  SHF.R.S32.HI R10, RZ, 0x1f, R219 ;  /* 0x0000001fff0a7819 */ /* 0x000fe200000114db */
[----:B--23--:R-:W-:Y:S01]  /*5ed0*/  IMAD.WIDE R16, R225, 0x2, R14 ;  /* 0x00000002e1107825 */ /* 0x00cfe200078e020e */
[----:B------:R-:W-:Y:S02]  /*5ee0*/  SHF.R.S32.HI R8, RZ, 0x1f, R37 ;  /* 0x0000001fff087819 */ /* 0x000fe40000011425 */
[----:B------:R-:W-:Y:S02]  /*5ef0*/  SHF.R.S32.HI R11, RZ, 0x1f, R36 ;  /* 0x0000001fff0b7819 */ /* 0x000fe40000011424 */
[----:B------:R-:W-:Y:S02]  /*5f00*/  LEA.HI R10, R10, R219, RZ, 0x3 ;  /* 0x000000db0a0a7211 */ /* 0x000fe400078f18ff */
[----:B------:R-:W-:Y:S02]  /*5f10*/  LEA.HI R8, R8, R37, RZ, 0x3 ;  /* 0x0000002508087211 */ /* 0x000fe400078f18ff */
[----:B------:R-:W-:Y:S01]  /*5f20*/  LEA.HI R4, R11, R36, RZ, 0x3 ;  /* 0x000000240b047211 */ /* 0x000fe200078f18ff */
[----:B------:R-:W-:Y:S01]  /*5f30*/  IMAD.SHL.U32 R11, R38, 0x2, RZ ;  /* 0x00000002260b7824 */ /* 0x000fe200078e00ff */
[----:B------:R-:W-:-:S02]  /*5f40*/  LOP3.LUT R10, R10, 0xfffffff8, RZ, 0xc0, !PT ;  /* 0xfffffff80a0a7812 */ /* 0x000fc400078ec0ff */
[----:B------:R-:W-:Y:S02]  /*5f50*/  LOP3.LUT R8, R8, 0xfffffff8, RZ, 0xc0, !PT ;  /* 0xfffffff808087812 */ /* 0x000fe400078ec0ff */
[----:B------:R-:W-:Y:S01]  /*5f60*/  LOP3.LUT R4, R4, 0xfffffff8, RZ, 0xc0, !PT ;  /* 0xfffffff804047812 */ /* 0x000fe200078ec0ff */
[--C-:B------:R-:W-:Y:S01]  /*5f70*/  IMAD.WIDE R18, R10, 0x2, R14.reuse ;  /* 0x000000020a127825 */ /* 0x100fe200078e020e */
[----:B------:R-:W-:Y:S01]  /*5f80*/  @!PT LDS RZ, [RZ] ;  /* 0x00000000fffff984 */ /* 0x000fe20000000800 */
[----:B------:R2:W-:Y:S03]  /*5f90*/  LDGSTS.E.BYPASS.LTC128B.128 [R11+0x11080], [R16.64], !P0 ;  /* 0x11080000100b7fae */ /* 0x0005e6000c101d58 */
[--C-:B------:R-:W-:Y:S01]  /*5fa0*/  IMAD.WIDE R20, R8, 0x2, R14.reuse ;  /* 0x0000000208147825 */ /* 0x100fe200078e020e */
[----:B------:R2:W-:Y:S03]  /*5fb0*/  LDGSTS.E.BYPASS.LTC128B.128 [R11+0x15080], [R18.64], !P3 ;  /* 0x15080000120b7fae */ /* 0x0005e6000d901d58 */
[----:B------:R-:W-:Y:S01]  /*5fc0*/  IMAD.WIDE R14, R4, 0x2, R14 ;  /* 0x00000002040e7825 */ /* 0x000fe200078e020e */
[----:B------:R2:W-:Y:S04]  /*5fd0*/  LDGSTS.E.BYPASS.LTC128B.128 [R11+0x19080], [R20.64], !P4 ;  /* 0x19080000140b7fae */ /* 0x0005e8000e101d58 */
[----:B------:R2:W-:Y:S02]  /*5fe0*/  LDGSTS.E.BYPASS.LTC128B.128 [R11+0x1d080], [R14.64], !P5 ;  /* 0x1d0800000e0b7fae */ /* 0x0005e4000e901d58 */
.L_x_386:
[----:B------:R-:W-:Y:S05]  /*5ff0*/  BSYNC B0 ;  /* 0x0000000000007941 */ /* 0x000fea0003800000 */
.L_x_385:
[----:B------:R-:W-:Y:S01]  /*6000*/  IADD3 R4, R5, 0x40, RZ ;  /* 0x0000004005047810 */ /* 0x000fe20007ffe0ff */
[----:B--2---:R2:W4:Y:S01]  /*6010*/  SHFL.IDX PT, R15, R7, 0x2, 0x181f ;  /* 0x00581f00070f7f89 */ /* 0x00452200000e0000 */
[----:B------:R-:W-:Y:S02]  /*6020*/  BSSY B0, `(.L_x_387) ;  /* 0x0000018000007945 */ /* 0x000fe40003800000 */
[----:B------:R-:W-:Y:S01]  /*6030*/  ISETP.GE.AND P1, PT, R4, UR29, PT ;  /* 0x0000001d04007c0c */ /* 0x000fe2000bf26270 */
[----:B---3--:R2:W3:Y:S03]  /*6040*/  SHFL.IDX PT, R14, R13, 0x2, 0x181f ;  /* 0x00581f000d0e7f89 */ /* 0x0084e600000e0000 */
[----:B------:R-:W-:-:S09]  /*6050*/  P2R R4, PR, RZ, 0x2 ;  /* 0x00000002ff047803 */ /* 0x000fd20000000000 */
[----:B------:R-:W-:Y:S05]  /*6060*/  @P1 BRA `(.L_x_388) ;  /* 0x0000013000001947 */ /* 0x000fea0003800000 */
[----:B------:R-:W-:Y:S01]  /*6070*/  SHF.R.S32.HI R8, RZ, 0x1f, R219 ;  /* 0x0000001fff087819 */ /* 0x000fe200000114db */
[----:B------:R-:W-:Y:S01]  /*6080*/  IMAD.SHL.U32 R12, R38, 0x2, RZ ;  /* 0x00000002260c7824 */ /* 0x000fe200078e00ff */
[----:B------:R-:W-:Y:S02]  /*6090*/  SHF.R.S32.HI R10, RZ, 0x1f, R37 ;  /* 0x0000001fff0a7819 */ /* 0x000fe40000011425 */
[----:B------:R-:W-:Y:S02]  /*60a0*/  SHF.R.S32.HI R17, RZ, 0x1f, R36 ;  /* 0x0000001fff117819 */ /* 0x000fe40000011424 */
[----:B------:R-:W-:Y:S02]  /*60b0*/  LEA.HI R11, R8, R219, RZ, 0x3 ;  /* 0x000000db080b7211 */ /* 0x000fe400078f18ff */
[----:B------:R-:W-:Y:S02]  /*60c0*/  LEA.HI R10, R10, R37, RZ, 0x3 ;  /* 0x000000250a0a7211 */ /* 0x000fe400078f18ff */
[----:B------:R-:W-:Y:S01]  /*60d0*/  LEA.HI R8, R17, R36, RZ, 0x3 ;  /* 0x0000002411087211 */ /* 0x000fe200078f18ff */
[----:B---34-:R-:W-:Y:S01]  /*60e0*/  IMAD.WIDE R16, R225, 0x2, R14 ;  /* 0x00000002e1107825 */ /* 0x018fe200078e020e */
        /* <DEDUP_REMOVED lines=11> */
.L_x_388:
[----:B------:R-:W-:Y:S05]  /*61a0*/  BSYNC B0 ;  /* 0x0000000000007941 */ /* 0x000fea0003800000 */
.L_x_387:
[----:B------:R-:W-:Y:S01]  /*61b0*/  IADD3 R8, R5, 0x60, RZ ;  /* 0x0000006005087810 */ /* 0x000fe20007ffe0ff */
[----:B---3--:R-:W-:Y:S01]  /*61c0*/  SHFL.IDX PT, R14, R13, 0x3, 0x181f ;  /* 0x00781f000d0e7f89 */ /* 0x008fe200000e0000 */
[----:B------:R-:W-:Y:S01]  /*61d0*/  UIADD3 UR17, UR10, -0x1, URZ ;  /* 0xffffffff0a117890 */ /* 0x000fe2000fffe03f */
[----:B------:R-:W-:Y:S01]  /*61e0*/  IMAD.MOV.U32 R215, RZ, RZ, c[0x0][0x2b8] ;  /* 0x0000ae00ffd77624 */ /* 0x000fe200078e00ff */
[----:B------:R-:W-:Y:S01]  /*61f0*/  ISETP.GE.AND P6, PT, R8, UR29, PT ;  /* 0x0000001d08007c0c */ /* 0x000fe2000bfc6270 */
[----:B----4-:R3:W4:Y:S01]  /*6200*/  SHFL.IDX PT, R15, R7, 0x3, 0x181f ;  /* 0x00781f00070f7f89 */ /* 0x01072200000e0000 */
[----:B------:R-:W-:Y:S01]  /*6210*/  USHF.L.U32 UR28, UR17, 0x5, URZ ;  /* 0x00000005111c7899 */ /* 0x000fe2000800063f */
[----:B------:R-:W-:Y:S01]  /*6220*/  LOP3.LUT R12, R12, 0xfffffff7, RZ, 0xc0, !PT ;  /* 0xfffffff70c0c7812 */ /* 0x000fe200078ec0ff */
[----:B------:R-:W-:Y:S01]  /*6230*/  USHF.R.S32.HI UR6, URZ, 0x1f, UR7 ;  /* 0x0000001f3f067899 */ /* 0x000fe20008011407 */
[----:B------:R-:W-:Y:S01]  /*6240*/  ISETP.NE.AND P1, PT, R215, 0x1, PT ;  /* 0x00000001d700780c */ /* 0x000fe20003f25270 */
[----:B------:R-:W-:Y:S01]  /*6250*/  ULDC.64 UR4, c[0x0][0x2b0] ;  /* 0x0000ac0000047ab9 */ /* 0x000fe20000000a00 */
[----:B------:R-:W-:Y:S01]  /*6260*/  IMAD.MOV.U32 R217, RZ, RZ, RZ ;  /* 0x000000ffffd97224 */ /* 0x000fe200078e00ff */
[----:B------:R-:W-:Y:S01]  /*6270*/  IADD3 R218, R216, UR28, RZ ;  /* 0x0000001cd8da7c10 */ /* 0x000fe2000fffe0ff */
[----:B------:R-:W-:-:S02]  /*6280*/  UIMAD UR6, UR6, UR4, URZ ;  /* 0x00000004060672a4 */ /* 0x000fc4000f8e023f */
[----:B------:R-:W-:Y:S02]  /*6290*/  UIMAD.WIDE.U32 UR18, UR7, UR4, URZ ;  /* 0x00000004071272a5 */ /* 0x000fe4000f8e003f */
[----:B------:R-:W-:Y:S01]  /*62a0*/  @!P6 SHF.R.S32.HI R8, RZ, 0x1f, R219 ;  /* 0x0000001fff08e819 */ /* 0x000fe200000114db */
[----:B------:R-:W-:Y:S01]  /*62b0*/  @!P6 IMAD.SHL.U32 R10, R38, 0x2, RZ ;  /* 0x00000002260ae824 */ /* 0x000fe200078e00ff */
[----:B------:R-:W-:Y:S02]  /*62c0*/  UIMAD UR6, UR7, UR5, UR6 ;  /* 0x00000005070672a4 */ /* 0x000fe4000f8e0206 */
[----:B------:R-:W-:Y:S01]  /*62d0*/  @!P6 LEA.HI R19, R8, R219, RZ, 0x3 ;  /* 0x000000db0813e211 */ /* 0x000fe200078f18ff */
[----:B------:R-:W-:Y:S01]  /*62e0*/  ULDC.64 UR4, c[0x0][0x1e8] ;  /* 0x00007a0000047ab9 */ /* 0x000fe20000000a00 */
[----:B------:R-:W-:Y:S01]  /*62f0*/  @!P6 SHF.R.S32.HI R8, RZ, 0x1f, R37 ;  /* 0x0000001fff08e819 */ /* 0x000fe20000011425 */
[----:B------:R-:W-:Y:S01]  /*6300*/  UIADD3 UR6, UR19, UR6, URZ ;  /* 0x0000000613067290 */ /* 0x000fe2000fffe03f */
[----:B------:R-:W-:-:S02]  /*6310*/  @!P6 LOP3.LUT R19, R19, 0xfffffff8, RZ, 0xc0, !PT ;  /* 0xfffffff81313e812 */ /* 0x000fc400078ec0ff */
[----:B------:R-:W-:Y:S02]  /*6320*/  @!P6 LEA.HI R17, R8, R37, RZ, 0x3 ;  /* 0x000000250811e211 */ /* 0x000fe400078f18ff */
[----:B-123--:R-:W-:Y:S01]  /*6330*/  @!P6 SHF.R.S32.HI R7, RZ, 0x1f, R36 ;  /* 0x0000001fff07e819 */ /* 0x00efe20000011424 */
[--C-:B----4-:R-:W-:Y:S01]  /*6340*/  @!P6 IMAD.WIDE R20, R225, 0x2, R14.reuse ;  /* 0x00000002e114e825 */ /* 0x110fe200078e020e */
[----:B------:R-:W-:Y:S02]  /*6350*/  @!P6 LOP3.LUT R17, R17, 0xfffffff8, RZ, 0xc0, !PT ;  /* 0xfffffff81111e812 */ /* 0x000fe400078ec0ff */
[----:B------:R-:W-:Y:S01]  /*6360*/  @!P6 LEA.HI R8, R7, R36, RZ, 0x3 ;  /* 0x000000240708e211 */ /* 0x000fe200078f18ff */
[--C-:B------:R-:W-:Y:S01]  /*6370*/  @!P6 IMAD.WIDE R18, R19, 0x2, R14.reuse ;  /* 0x000000021312e825 */ /* 0x100fe200078e020e */
[----:B------:R-:W-:Y:S01]  /*6380*/  @!PT LDS RZ, [RZ] ;  /* 0x00000000fffff984 */ /* 0x000fe20000000800 */
[----:B------:R1:W-:Y:S01]  /*6390*/  @!P6 LDGSTS.E.BYPASS.LTC128B.128 [R10+0x13080], [R20.64], !P0 ;  /* 0x13080000140aefae */ /* 0x0003e2000c101d58 */
[----:B------:R-:W-:Y:S02]  /*63a0*/  ISETP.GE.AND P0, PT, R218, UR11, PT ;  /* 0x0000000bda007c0c */ /* 0x000fe4000bf06270 */
[----:B------:R-:W-:Y:S01]  /*63b0*/  @!P6 IMAD.WIDE R16, R17, 0x2, R14 ;  /* 0x000000021110e825 */ /* 0x000fe200078e020e */
[----:B------:R-:W-:Y:S01]  /*63c0*/  @!P6 LOP3.LUT R8, R8, 0xfffffff8, RZ, 0xc0, !PT ;  /* 0xfffffff80808e812 */ /* 0x000fe200078ec0ff */
[----:B------:R1:W-:Y:S01]  /*63d0*/  @!P6 LDGSTS.E.BYPASS.LTC128B.128 [R10+0x17080], [R18.64], !P3 ;  /* 0x17080000120aefae */ /* 0x0003e2000d901d58 */
[----:B------:R-:W-:-:S02]  /*63e0*/  IADD3 R218, R218, UR16, RZ ;  /* 0x00000010dada7c10 */ /* 0x000fc4000fffe0ff */
[----:B------:R-:W-:Y:S01]  /*63f0*/  ISETP.GT.OR P0, PT, R216, 0x1f, P0 ;  /* 0x0000001fd800780c */ /* 0x000fe20000704670 */
[----:B------:R2:W-:Y:S01]  /*6400*/  @!P6 LDGSTS.E.BYPASS.LTC128B.128 [R10+0x1b080], [R16.64], !P4 ;  /* 0x1b080000100aefae */ /* 0x0005e2000e101d58 */
[----:B------:R-:W-:Y:S01]  /*6410*/  @P1 LOP3.LUT R12, R12, 0x8, RZ, 0xfc, !PT ;  /* 0x000000080c0c1812 */ /* 0x000fe200078efcff */
[----:B------:R-:W-:-:S04]  /*6420*/  @P1 IMAD.HI.U32 R11, R218, c[0x0][0x2bc], RZ ;  /* 0x0000af00da0b1a27 */ /* 0x000fc800078e00ff */
[----:B------:R-:W-:Y:S01]  /*6430*/  IMAD.MOV.U32 R7, RZ, RZ, R218 ;  /* 0x000000ffff077224 */ /* 0x000fe200078e00da */
[----:B------:R-:W-:-:S05]  /*6440*/  @P1 SHF.R.U32.HI R7, RZ, c[0x0][0x2c0], R11 ;  /* 0x0000b000ff071a19 */ /* 0x000fca000001160b */
[----:B------:R-:W-:Y:S01]  /*6450*/  @!P0 IADD3 R11, P1, R7, UR18, RZ ;  /* 0x00000012070b8c10 */ /* 0x000fe2000ff3e0ff */
[----:B--2---:R-:W-:-:S03]  /*6460*/  @!P6 IMAD.WIDE R16, R8, 0x2, R14 ;  /* 0x000000020810e825 */ /* 0x004fc600078e020e */
[----:B------:R-:W-:Y:S02]  /*6470*/  @!P0 LEA.HI.X.SX32 R8, R7, UR6, 0x1, P1 ;  /* 0x0000000607088c11 */ /* 0x000fe400088f0eff */
[C---:B------:R-:W-:Y:S01]  /*6480*/  @!P0 LEA R14, P1, R11.reuse, c[0x0][0x2a0], 0x2 ;  /* 0x0000a8000b0e8a11 */ /* 0x040fe200078210ff */
[----:B------:R1:W-:Y:S03]  /*6490*/  @!P6 LDGSTS.E.BYPASS.LTC128B.128 [R10+0x1f080], [R16.64], !P5 ;  /* 0x1f080000100aefae */ /* 0x0003e6000e901d58 */
[----:B------:R-:W-:Y:S01]  /*64a0*/  @!P0 LEA.HI.X R15, R11, c[0x0][0x2a4], R8, 0x2, P1 ;  /* 0x0000a9000b0f8a11 */ /* 0x000fe200008f1408 */
[----:B------:R-:W0:Y:S04]  /*64b0*/  LDGDEPBAR ;  /* 0x00000000000079af */ /* 0x000e280000000000 */
[----:B------:R-:W-:Y:S06]  /*64c0*/  BAR.SYNC.DEFER_BLOCKING 0x0 ;  /* 0x0000000000007b1d */ /* 0x000fec0000010000 */
[----:B------:R-:W2:Y:S01]  /*64d0*/  @!P0 LDG.E R217, [R14.64] ;  /* 0x000000180ed98981 */ /* 0x000ea2000c1e1900 */
[----:B------:R-:W-:Y:S01]  /*64e0*/  IMAD.MOV R7, RZ, RZ, -R7 ;  /* 0x000000ffff077224 */ /* 0x000fe200078e0a07 */
[----:B------:R-:W-:Y:S01]  /*64f0*/  UIMAD UR7, UR12, UR4, URZ ;  /* 0x000000040c0772a4 */ /* 0x000fe2000f8e023f */
[----:B------:R-:W-:Y:S01]  /*6500*/  ISETP.GE.AND P5, PT, R225, c[0x0][0x1d4], PT ;  /* 0x00007500e1007a0c */ /* 0x000fe20003fa6270 */
[----:B------:R-:W-:Y:S01]  /*6510*/  UIMAD.WIDE.U32 UR22, UR13, UR4, URZ ;  /* 0x000000040d1672a5 */ /* 0x000fe2000f8e003f */
[----:B------:R-:W-:Y:S01]  /*6520*/  IMAD R218, R7, c[0x0][0x2b8], R218 ;  /* 0x0000ae0007da7a24 */ /* 0x000fe200078e02da */
[----:B------:R-:W-:Y:S01]  /*6530*/  UIMAD UR7, UR13, UR5, UR7 ;  /* 0x000000050d0772a4 */ /* 0x000fe2000f8e0207 */
[----:B------:R-:W-:Y:S01]  /*6540*/  ISETP.GE.AND P2, PT, R219, c[0x0][0x1d4], PT ;  /* 0x00007500db007a0c */ /* 0x000fe20003f46270 */
[----:B------:R-:W-:Y:S01]  /*6550*/  UIADD3 UR30, UR11, -UR28, URZ ;  /* 0x8000001c0b1e7290 */ /* 0x000fe2000fffe03f */
[----:B-1----:R-:W-:Y:S01]  /*6560*/  IMAD.WIDE.U32 R10, R218, c[0x0][0x1e0], RZ ;  /* 0x00007800da0a7a25 */ /* 0x002fe200078e00ff */
[----:B------:R-:W-:Y:S01]  /*6570*/  SHF.R.S32.HI R59, RZ, 0x1f, R218 ;  /* 0x0000001fff3b7819 */ /* 0x000fe200000114da */
[----:B------:R-:W-:Y:S01]  /*6580*/  UIADD3 UR7, UR23, UR7, URZ ;  /* 0x0000000717077290 */ /* 0x000fe2000fffe03f */
[----:B------:R-:W-:Y:S01]  /*6590*/  ISETP.GE.AND P4, PT, R37, c[0x0][0x1d4], PT ;  /* 0x0000750025007a0c */ /* 0x000fe20003f86270 */
[----:B------:R-:W-:Y:S01]  /*65a0*/  ULDC.64 UR4, c[0x0][0x210] ;  /* 0x0000840000047ab9 */ /* 0x000fe20000000a00 */
[----:B------:R-:W-:Y:S01]  /*65b0*/  ISETP.GE.AND P3, PT, R36, c[0x0][0x1d4], PT ;  /* 0x0000750024007a0c */ /* 0x000fe20003f66270 */
[----:B------:R-:W-:Y:S01]  /*65c0*/  IMAD R7, R59, c[0x0][0x1e0], RZ ;  /* 0x000078003b077a24 */ /* 0x000fe200078e02ff */
[----:B------:R-:W-:Y:S01]  /*65d0*/  UIMAD UR12, UR12, UR4, URZ ;  /* 0x000000040c0c72a4 */ /* 0x000fe2000f8e023f */
[----:B------:R-:W-:Y:S01]  /*65e0*/  LOP3.LUT R12, R12, 0xfffffffe, RZ, 0xc0, !PT ;  /* 0xfffffffe0c0c7812 */ /* 0x000fe200078ec0ff */
[----:B------:R-:W-:Y:S01]  /*65f0*/  UIMAD.WIDE.U32 UR26, UR13, UR4, URZ ;  /* 0x000000040d1a72a5 */ /* 0x000fe2000f8e003f */
[----:B------:R-:W-:Y:S01]  /*6600*/  IMAD R7, R218, c[0x0][0x1e4], R7 ;  /* 0x00007900da077a24 */ /* 0x000fe200078e0207 */
[----:B------:R-:W-:Y:S01]  /*6610*/  UIMAD UR12, UR13, UR5, UR12 ;  /* 0x000000050d0c72a4 */ /* 0x000fe2000f8e020c */
[----:B------:R-:W-:-:S02]  /*6620*/  LEA.HI R69, R65, R66, RZ, 0x5 ;  /* 0x0000004241457211 */ /* 0x000fc400078f28ff */
[----:B------:R-:W-:Y:S01]  /*6630*/  IMAD.IADD R11, R11, 0x1, R7 ;  /* 0x000000010b0b7824 */ /* 0x000fe200078e0207 */
[----:B------:R-:W-:Y:S01]  /*6640*/  UIADD3 UR12, UR27, UR12, URZ ;  /* 0x0000000c1b0c7290 */ /* 0x000fe2000fffe03f */
[----:B------:R-:W-:Y:S01]  /*6650*/  IMAD.U32 R7, RZ, RZ, UR13 ;  /* 0x0000000dff077e24 */ /* 0x000fe2000f8e00ff */
[----:B------:R-:W-:Y:S02]  /*6660*/  @P2 LOP3.LUT R12, R12, 0x1, RZ, 0xfc, !PT ;  /* 0x000000010c0c2812 */ /* 0x000fe400078efcff */
[----:B------:R-:W-:Y:S02]  /*6670*/  SHF.R.S32.HI R64, RZ, 0x5, R69 ;  /* 0x00000005ff407819 */ /* 0x000fe40000011445 */
[----:B--2---:R-:W-:Y:S01]  /*6680*/  SHF.R.S32.HI R58, RZ, 0x1f, R217 ;  /* 0x0000001fff3a7819 */ /* 0x004fe200000114d9 */
[----:B------:R-:W-:-:S04]  /*6690*/  IMAD.WIDE.U32 R14, R217, c[0x0][0x1f0], R10 ;  /* 0x00007c00d90e7a25 */ /* 0x000fc800078e000a */
[----:B------:R-:W-:Y:S01]  /*66a0*/  IMAD R8, R58, c[0x0][0x1f0], RZ ;  /* 0x00007c003a087a24 */ /* 0x000fe200078e02ff */
[----:B------:R-:W-:Y:S01]  /*66b0*/  IADD3 R10, P0, R14, UR22, RZ ;  /* 0x000000160e0a7c10 */ /* 0x000fe2000ff1e0ff */
[----:B------:R-:W-:Y:S02]  /*66c0*/  IMAD R7, R7, c[0x0][0x1e8], R14 ;  /* 0x00007a0007077a24 */ /* 0x000fe400078e020e */
[----:B------:R-:W-:Y:S01]  /*66d0*/  IMAD R8, R217, c[0x0][0x1f4], R8 ;  /* 0x00007d00d9087a24 */ /* 0x000fe200078e0208 */
[----:B------:R-:W-:Y:S02]  /*66e0*/  LEA RZ, P1, R10, c[0x0][0x1c8], 0x1 ;  /* 0x000072000aff7a11 */ /* 0x000fe400078208ff */
[----:B------:R-:W-:Y:S01]  /*66f0*/  LEA R16, R7, c[0x0][0x1c8], 0x1 ;  /* 0x0000720007107a11 */ /* 0x000fe200078e08ff */
[----:B------:R-:W-:-:S04]  /*6700*/  IMAD.IADD R8, R15, 0x1, R8 ;  /* 0x000000010f087824 */ /* 0x000fc800078e0208 */
[----:B------:R-:W-:Y:S01]  /*6710*/  SHFL.IDX PT, R14, R16, RZ, 0x181f ;  /* 0x00181fff100e7589 */ /* 0x000fe200000e0000 */
[----:B------:R-:W-:Y:S02]  /*6720*/  IADD3.X R11, R8, UR7, RZ, P0, !PT ;  /* 0x00000007080b7c10 */ /* 0x000fe400087fe4ff */
[----:B------:R-:W-:Y:S02]  /*6730*/  IADD3 R8, -R39, UR30, RZ ;  /* 0x0000001e27087c10 */ /* 0x000fe4000fffe1ff */
[----:B------:R-:W-:Y:S02]  /*6740*/  LEA.HI.X R13, R10, c[0x0][0x1cc], R11, 0x1, P1 ;  /* 0x000073000a0d7a11 */ /* 0x000fe400008f0c0b */
[----:B------:R-:W-:-:S03]  /*6750*/  ISETP.GE.AND P0, PT, R8, 0x1, PT ;  /* 0x000000010800780c */ /* 0x000fc60003f06270 */
[----:B------:R-:W1:Y:S10]  /*6760*/  SHFL.IDX PT, R15, R13, RZ, 0x181f ;  /* 0x00181fff0d0f7589 */ /* 0x000e7400000e0000 */
[----:B------:R-:W-:Y:S01]  /*6770*/  @P0 SHF.R.S32.HI R10, RZ, 0x1f, R219 ;  /* 0x0000001fff0a0819 */ /* 0x000fe200000114db */
[----:B------:R-:W-:Y:S01]  /*6780*/  @P0 IMAD.SHL.U32 R11, R38, 0x2, RZ ;  /* 0x00000002260b0824 */ /* 0x000fe200078e00ff */
[----:B------:R-:W-:-:S02]  /*6790*/  @P0 SHF.R.S32.HI R8, RZ, 0x1f, R37 ;  /* 0x0000001fff080819 */ /* 0x000fc40000011425 */
[----:B------:R-:W-:Y:S02]  /*67a0*/  @P0 SHF.R.S32.HI R7, RZ, 0x1f, R36 ;  /* 0x0000001fff070819 */ /* 0x000fe40000011424 */
[----:B------:R-:W-:Y:S02]  /*67b0*/  @P0 LEA.HI R10, R10, R219, RZ, 0x3 ;  /* 0x000000db0a0a0211 */ /* 0x000fe400078f18ff */
[----:B------:R-:W-:Y:S02]  /*67c0*/  @P0 LEA.HI R8, R8, R37, RZ, 0x3 ;  /* 0x0000002508080211 */ /* 0x000fe400078f18ff */
[----:B------:R-:W-:Y:S02]  /*67d0*/  @P0 LEA.HI R7, R7, R36, RZ, 0x3 ;  /* 0x0000002407070211 */ /* 0x000fe400078f18ff */
[----:B------:R-:W-:Y:S02]  /*67e0*/  @P0 LOP3.LUT R10, R10, 0xfffffff8, RZ, 0xc0, !PT ;  /* 0xfffffff80a0a0812 */ /* 0x000fe400078ec0ff */
[----:B------:R-:W-:Y:S01]  /*67f0*/  @P0 LOP3.LUT R8, R8, 0xfffffff8, RZ, 0xc0, !PT ;  /* 0xfffffff808080812 */ /* 0x000fe200078ec0ff */
[----:B-1----:R-:W-:Y:S01]  /*6800*/  @P0 IMAD.WIDE R16, R225, 0x2, R14 ;  /* 0x00000002e1100825 */ /* 0x002fe200078e020e */
[----:B------:R-:W-:-:S03]  /*6810*/  @P0 LOP3.LUT R7, R7, 0xfffffff8, RZ, 0xc0, !PT ;  /* 0xfffffff807070812 */ /* 0x000fc600078ec0ff */
[--C-:B------:R-:W-:Y:S01]  /*6820*/  @P0 IMAD.WIDE R18, R10, 0x2, R14.reuse ;  /* 0x000000020a120825 */ /* 0x100fe200078e020e */
[----:B------:R-:W-:Y:S01]  /*6830*/  @!PT LDS RZ, [RZ] ;  /* 0x00000000fffff984 */ /* 0x000fe20000000800 */
[----:B------:R1:W-:Y:S03]  /*6840*/  @P0 LDGSTS.E.BYPASS.LTC128B.128 [R11+0xc080], [R16.64], !P5 ;  /* 0x0c080000100b0fae */ /* 0x0003e6000e901d58 */
[--C-:B------:R-:W-:Y:S01]  /*6850*/  @P0 IMAD.WIDE R20, R8, 0x2, R14.reuse ;  /* 0x0000000208140825 */ /* 0x100fe200078e020e */
[----:B------:R1:W-:Y:S01]  /*6860*/  @P0 LDGSTS.E.BYPASS.LTC128B.128 [R11+0xd080], [R18.64], !P2 ;  /* 0x0d080000120b0fae */ /* 0x0003e2000d101d58 */
[----:B------:R-:W-:Y:S02]  /*6870*/  ISETP.GT.AND P2, PT, R216, 0x1f, PT ;  /* 0x0000001fd800780c */ /* 0x000fe40003f44270 */
        /* <DEDUP_REMOVED lines=8> */
.L_x_389:
[----:B------:R-:W-:Y:S01]  /*6900*/  ULDC.U8 UR4, c[0x0][0x298] ;  /* 0x0000a60000047ab9 */ /* 0x000fe20000000000 */
[----:B------:R-:W-:Y:S01]  /*6910*/  SHF.R.S32.HI R8, RZ, 0x1f, R67 ;  /* 0x0000001fff087819 */ /* 0x000fe20000011443 */
[C---:B-1----:R-:W-:Y:S01]  /*6920*/  IMAD.WIDE.U32 R10, R67.reuse, c[0x0][0x280], RZ ;  /* 0x0000a000430a7a25 */ /* 0x042fe200078e00ff */
[----:B------:R-:W-:Y:S01]  /*6930*/  ISETP.NE.AND P0, PT, RZ, UR4, PT ;  /* 0x00000004ff007c0c */ /* 0x000fe2000bf05270 */
[----:B------:R-:W-:Y:S01]  /*6940*/  BSSY B2, `(.L_x_390) ;  /* 0x00009a1000027945 */ /* 0x000fe20003800000 */
[----:B------:R-:W-:Y:S01]  /*6950*/  LEA R5, R0, R5, 0x5 ;  /* 0x0000000500057211 */ /* 0x000fe200078e28ff */
[----:B------:R-:W-:Y:S01]  /*6960*/  IMAD R12, R8, c[0x0][0x280], RZ ;  /* 0x0000a000080c7a24 */ /* 0x000fe200078e02ff */
[----:B------:R-:W-:Y:S01]  /*6970*/  SHF.L.U32 R147, R38, 0x1, RZ ;  /* 0x0000000126937819 */ /* 0x000fe200000006ff */
[----:B------:R-:W-:Y:S02]  /*6980*/  IMAD R8, R8, c[0x0][0x290], RZ ;  /* 0x0000a40008087a24 */ /* 0x000fe400078e02ff */
[----:B------:R-:W-:-:S02]  /*6990*/  IMAD R7, R67, c[0x0][0x284], R12 ;  /* 0x0000a10043077a24 */ /* 0x000fc400078e020c */
[C---:B------:R-:W-:Y:S02]  /*69a0*/  IMAD R15, R67.reuse, c[0x0][0x294], R8 ;  /* 0x0000a500430f7a24 */ /* 0x040fe400078e0208 */
[----:B------:R-:W-:Y:S01]  /*69b0*/  IMAD.WIDE.U32 R12, R67, c[0x0][0x290], RZ ;  /* 0x0000a400430c7a25 */ /* 0x000fe200078e00ff */
[----:B------:R-:W-:-:S04]  /*69c0*/  IADD3 R7, R7, R11, RZ ;  /* 0x0000000b07077210 */ /* 0x000fc80007ffe0ff */
[----:B------:R-:W-:Y:S01]  /*69d0*/  IADD3 R15, R15, R13, RZ ;  /* 0x0000000d0f0f7210 */ /* 0x000fe20007ffe0ff */
[----:B------:R-:W-:Y:S05]  /*69e0*/  @!P0 BRA `(.L_x_391) ;  /* 0x00004ae000008947 */ /* 0x000fea0003800000 */
[----:B------:R-:W-:Y:S01]  /*69f0*/  PLOP3.LUT P0, PT, PT, PT, UP3, 0x80, 0x0 ;  /* 0x000000000000781c */ /* 0x000fe20003f0f038 */
[----:B------:R-:W-:Y:S01]  /*6a00*/  BSSY B0, `(.L_x_392) ;  /* 0x000004b000007945 */ /* 0x000fe20003800000 */
[----:B------:R-:W-:Y:S01]  /*6a10*/  ISETP.NE.AND P1, PT, R6, RZ, PT ;  /* 0x000000ff0600720c */ /* 0x000fe20003f25270 */
[----:B------:R-:W-:Y:S01]  /*6a20*/  IMAD.SHL.U32 R16, R0, 0x4, RZ ;  /* 0x0000000400107824 */ /* 0x000fe200078e00ff */
        /* <DEDUP_REMOVED lines=9> */
[----:B------:R-:W-:Y:S01]  /*6ac0*/  @P0 IMAD.HI.U32 R6, R5, c[0x0][0x2c8], RZ ;  /* 0x0000b20005060a27 */ /* 0x000fe200078e00ff */
[----:B------:R-:W-:-:S13]  /*6ad0*/  PLOP3.LUT P0, PT, PT, PT, UP3, 0x80, 0x0 ;  /* 0x000000000000781c */ /* 0x000fda0003f0f038 */
[----:B------:R-:W-:Y:S01]  /*6ae0*/  @P0 SHF.R.U32.HI R5, RZ, c[0x0][0x2cc], R6 ;  /* 0x0000b300ff050a19 */ /* 0x000fe20000011606 */
[----:B------:R-:W-:-:S03]  /*6af0*/  IMAD.MOV.U32 R6, RZ, RZ, R10 ;  /* 0x000000ffff067224 */ /* 0x000fc600078e000a */
[----:B------:R-:W-:Y:S01]  /*6b00*/  SHF.R.S32.HI R8, RZ, 0x1f, R5 ;  /* 0x0000001fff087819 */ /* 0x000fe20000011405 */
[----:B------:R-:W-:-:S04]  /*6b10*/  IMAD.WIDE.U32 R6, R5, c[0x0][0x280], R6 ;  /* 0x0000a00005067a25 */ /* 0x000fc800078e0006 */
[----:B------:R-:W-:Y:S01]  /*6b20*/  IMAD R14, R8, c[0x0][0x280], RZ ;  /* 0x0000a000080e7a24 */ /* 0x000fe200078e02ff */
[----:B------:R-:W-:Y:S01]  /*6b30*/  LEA R10, P0, R6, c[0x0][0x270], 0x1 ;  /* 0x00009c00060a7a11 */ /* 0x000fe200078008ff */
[----:B------:R-:W-:Y:S02]  /*6b40*/  IMAD R8, R8, c[0x0][0x290], RZ ;  /* 0x0000a40008087a24 */ /* 0x000fe400078e02ff */
[----:B------:R-:W-:Y:S02]  /*6b50*/  IMAD R13, R5, c[0x0][0x284], R14 ;  /* 0x0000a100050d7a24 */ /* 0x000fe400078e020e */
[----:B------:R-:W-:Y:S01]  /*6b60*/  IMAD.MOV.U32 R14, RZ, RZ, R12 ;  /* 0x000000ffff0e7224 */ /* 0x000fe200078e000c */
[----:B------:R1:W2:Y:S02]  /*6b70*/  SHFL.IDX PT, R18, R10, RZ, 0x181f ;  /* 0x00181fff0a127589 */ /* 0x0002a400000e0000 */
[----:B------:R-:W-:Y:S01]  /*6b80*/  IADD3 R13, R7, R13, RZ ;  /* 0x0000000d070d7210 */ /* 0x000fe20007ffe0ff */
[----:B------:R-:W-:-:S03]  /*6b90*/  IMAD.WIDE.U32 R14, R5, c[0x0][0x290], R14 ;  /* 0x0000a400050e7a25 */ /* 0x000fc600078e000e */
[----:B------:R-:W-:Y:S01]  /*6ba0*/  LEA.HI.X R13, R6, c[0x0][0x274], R13, 0x1, P0 ;  /* 0x00009d00060d7a11 */ /* 0x000fe200000f0c0d */
[----:B------:R-:W-:Y:S01]  /*6bb0*/  IMAD R5, R5, c[0x0][0x294], R8 ;  /* 0x0000a50005057a24 */ /* 0x000fe200078e0208 */
[----:B------:R-:W-:-:S03]  /*6bc0*/  LEA R8, P0, R14, c[0x0][0x288], 0x1 ;  /* 0x0000a2000e087a11 */ /* 0x000fc600078008ff */
[----:B------:R1:W3:Y:S01]  /*6bd0*/  SHFL.IDX PT, R19, R13, RZ, 0x181f ;  /* 0x00181fff0d137589 */ /* 0x0002e200000e0000 */
[----:B------:R-:W-:-:S04]  /*6be0*/  IADD3 R5, R15, R5, RZ ;  /* 0x000000050f057210 */ /* 0x000fc80007ffe0ff */
[----:B------:R-:W-:Y:S02]  /*6bf0*/  LEA.HI.X R12, R14, c[0x0][0x28c], R5, 0x1, P0 ;  /* 0x0000a3000e0c7a11 */ /* 0x000fe400000f0c05 */
[----:B------:R1:W4:Y:S04]  /*6c00*/  SHFL.IDX PT, R14, R8, RZ, 0x181f ;  /* 0x00181fff080e7589 */ /* 0x00032800000e0000 */
[----:B------:R1:W1:Y:S01]  /*6c10*/  SHFL.IDX PT, R15, R12, RZ, 0x181f ;  /* 0x00181fff0c0f7589 */ /* 0x00026200000e0000 */
[----:B------:R-:W-:Y:S05]  /*6c20*/  @P1 BRA `(.L_x_393) ;  /* 0x0000028000001947 */ /* 0x000fea0003800000 */
[C---:B------:R-:W-:Y:S01]  /*6c30*/  ISETP.GE.AND P0, PT, R16.reuse, c[0x0][0x27c], PT ;  /* 0x00009f0010007a0c */ /* 0x040fe20003f06270 */
[----:B------:R-:W-:Y:S01]  /*6c40*/  CS2R R134, SRZ ;  /* 0x0000000000867805 */ /* 0x000fe2000001ff00 */
[----:B------:R-:W-:Y:S01]  /*6c50*/  CS2R R130, SRZ ;  /* 0x0000000000827805 */ /* 0x000fe2000001ff00 */
[----:B------:R-:W-:-:S10]  /*6c60*/  IADD3 R5, R16, 0x20, RZ ;  /* 0x0000002010057810 */ /* 0x000fd40007ffe0ff */
[----:B--23--:R-:W-:-:S04]  /*6c70*/  @!P0 IMAD.WIDE R22, R16, 0x2, R18 ;  /* 0x0000000210168825 */ /* 0x00cfc800078e0212 */
[----:B-1--4-:R-:W-:Y:S01]  /*6c80*/  @!P0 IMAD.WIDE R20, R16, 0x2, R14 ;  /* 0x0000000210148825 */ /* 0x012fe200078e020e */
[----:B------:R1:W5:Y:S04]  /*6c90*/  @!P0 LD.E.64 R134, [R22.64] ;  /* 0x0000001816868980 */ /* 0x000368000c101b00 */
[----:B------:R2:W5:Y:S01]  /*6ca0*/  @!P0 LD.E.64 R130, [R20.64] ;  /* 0x0000001814828980 */ /* 0x000562000c101b00 */
[----:B------:R-:W-:Y:S01]  /*6cb0*/  ISETP.GE.AND P0, PT, R5, c[0x0][0x27c], PT ;  /* 0x00009f0005007a0c */ /* 0x000fe20003f06270 */
[----:B------:R-:W-:Y:S01]  /*6cc0*/  CS2R R156, SRZ ;  /* 0x00000000009c7805 */ /* 0x000fe2000001ff00 */
[----:B------:R-:W-:-:S11]  /*6cd0*/  CS2R R154, SRZ ;  /* 0x00000000009a7805 */ /* 0x000fd6000001ff00 */
[----:B------:R-:W-:-:S04]  /*6ce0*/  @!P0 SHF.R.S32.HI R6, RZ, 0x1f, R5 ;  /* 0x0000001fff068819 */ /* 0x000fc80000011405 */
[----:B------:R-:W-:-:S04]  /*6cf0*/  @!P0 LEA.HI R5, R6, R5, RZ, 0x2 ;  /* 0x0000000506058211 */ /* 0x000fc800078f10ff */
[----:B------:R-:W-:-:S05]  /*6d00*/  @!P0 LOP3.LUT R5, R5, 0xfffffffc, RZ, 0xc0, !PT ;  /* 0xfffffffc05058812 */ /* 0x000fca00078ec0ff */
[----:B------:R-:W-:-:S04]  /*6d10*/  @!P0 IMAD.WIDE R24, R5, 0x2, R18 ;  /* 0x0000000205188825 */ /* 0x000fc800078e0212 */
[----:B------:R-:W-:Y:S01]  /*6d20*/  @!P0 IMAD.WIDE R26, R5, 0x2, R14 ;  /* 0x00000002051a8825 */ /* 0x000fe200078e020e */
[----:B------:R-:W-:Y:S01]  /*6d30*/  IADD3 R5, R16, 0x40, RZ ;  /* 0x0000004010057810 */ /* 0x000fe20007ffe0ff */
        /* <DEDUP_REMOVED lines=8> */
[----:B--2---:R-:W-:-:S04]  /*6dc0*/  @!P0 IMAD.WIDE R20, R5, 0x2, R18 ;  /* 0x0000000205148825 */ /* 0x004fc800078e0212 */
[----:B-1----:R-:W-:Y:S01]  /*6dd0*/  @!P0 IMAD.WIDE R22, R5, 0x2, R14 ;  /* 0x0000000205168825 */ /* 0x002fe200078e020e */
        /* <DEDUP_REMOVED lines=11> */
[----:B------:R3:W5:Y:S04]  /*6e90*/  @!P0 LD.E.64 R148, [R18.64] ;  /* 0x0000001812948980 */ /* 0x000768000c101b00 */
[----:B------:R3:W5:Y:S02]  /*6ea0*/  @!P0 LD.E.64 R144, [R14.64] ;  /* 0x000000180e908980 */ /* 0x000764000c101b00 */
.L_x_393:
[----:B------:R-:W-:Y:S05]  /*6eb0*/  BSYNC B0 ;  /* 0x0000000000007941 */ /* 0x000fea0003800000 */
.L_x_392:
[----:B------:R-:W-:Y:S01]  /*6ec0*/  ISETP.NE.AND P0, PT, R9, RZ, PT ;  /* 0x000000ff0900720c */ /* 0x000fe20003f05270 */
[----:B-----5:R-:W-:Y:S01]  /*6ed0*/  IMAD.MOV.U32 R9, RZ, RZ, R148 ;  /* 0x000000ffff097224 */ /* 0x020fe200078e0094 */
[----:B---3--:R3:W4:Y:S01]  /*6ee0*/  SHFL.IDX PT, R19, R13, 0x1, 0x181f ;  /* 0x00381f000d137f89 */ /* 0x00872200000e0000 */
[----:B------:R-:W-:Y:S01]  /*6ef0*/  IMAD.MOV.U32 R7, RZ, RZ, R149 ;  /* 0x000000ffff077224 */ /* 0x000fe200078e0095 */
[----:B------:R-:W-:Y:S01]  /*6f00*/  BSSY B0, `(.L_x_394) ;  /* 0x0000052000007945 */ /* 0x000fe20003800000 */
        /* <DEDUP_REMOVED lines=25> */
[----:B--2---:R3:W2:Y:S01]  /*70a0*/  SHFL.IDX PT, R18, R10, 0x1, 0x181f ;  /* 0x00381f000a127f89 */ /* 0x0046a200000e0000 */
[----:B------:R-:W-:Y:S01]  /*70b0*/  IMAD.MOV.U32 R5, RZ, RZ, R131 ;  /* 0x000000ffff057224 */ /* 0x000fe200078e0083 */
[----:B------:R-:W-:Y:S01]  /*70c0*/  PRMT R119, R9, 0x7610, R119 ;  /* 0x0000761009777816 */ /* 0x000fe20000000077 */
[----:B------:R-:W-:Y:S01]  /*70d0*/  CS2R R116, SRZ ;  /* 0x0000000000747805 */ /* 0x000fe2000001ff00 */
[----:B-1----:R3:W1:Y:S01]  /*70e0*/  SHFL.IDX PT, R15, R12, 0x1, 0x181f ;  /* 0x00381f000c0f7f89 */ /* 0x00266200000e0000 */
[----:B------:R-:W-:Y:S01]  /*70f0*/  PRMT R118, R7, 0x7610, R118 ;  /* 0x0000761007767816 */ /* 0x000fe20000000076 */
[----:B------:R-:W-:Y:S01]  /*7100*/  CS2R R124, SRZ ;  /* 0x00000000007c7805 */ /* 0x000fe2000001ff00 */
[----:B------:R-:W-:Y:S01]  /*7110*/  PRMT R127, R6, 0x7610, R127 ;  /* 0x00007610067f7816 */ /* 0x000fe2000000007f */
[----:B----4-:R3:W4:Y:S01]  /*7120*/  SHFL.IDX PT, R14, R8, 0x1, 0x181f ;  /* 0x00381f00080e7f89 */ /* 0x01072200000e0000 */
[----:B------:R-:W-:Y:S01]  /*7130*/  PRMT R126, R5, 0x7610, R126 ;  /* 0x00007610057e7816 */ /* 0x000fe2000000007e */
[----:B------:R-:W-:Y:S01]  /*7140*/  CS2R R138, SRZ ;  /* 0x00000000008a7805 */ /* 0x000fe2000001ff00 */
[----:B------:R-:W-:Y:S01]  /*7150*/  CS2R R106, SRZ ;  /* 0x00000000006a7805 */ /* 0x000fe2000001ff00 */
[----:B------:R-:W-:Y:S01]  /*7160*/  CS2R R114, SRZ ;  /* 0x0000000000727805 */ /* 0x000fe2000001ff00 */
[----:B------:R-:W-:Y:S01]  /*7170*/  CS2R R122, SRZ ;  /* 0x00000000007a7805 */ /* 0x000fe2000001ff00 */
[----:B------:R-:W-:Y:S01]  /*7180*/  CS2R R132, SRZ ;  /* 0x0000000000847805 */ /* 0x000fe2000001ff00 */
[----:B------:R-:W-:Y:S05]  /*7190*/  @P0 BRA `(.L_x_395) ;  /* 0x0000028000000947 */ /* 0x000fea0003800000 */
[C---:B------:R-:W-:Y:S01]  /*71a0*/  ISETP.GE.AND P0, PT, R16.reuse, c[0x0][0x27c], PT ;  /* 0x00009f0010007a0c */ /* 0x040fe20003f06270 */
[----:B------:R-:W-:Y:S01]  /*71b0*/  CS2R R138, SRZ ;  /* 0x00000000008a7805 */ /* 0x000fe2000001ff00 */
[----:B------:R-:W-:Y:S01]  /*71c0*/  CS2R R132, SRZ ;  /* 0x0000000000847805 */ /* 0x000fe2000001ff00 */
[----:B------:R-:W-:-:S10]  /*71d0*/  IADD3 R6, R16, 0x20, RZ ;  /* 0x0000002010067810 */ /* 0x000fd40007ffe0ff */
[----:B--2---:R-:W-:-:S04]  /*71e0*/  @!P0 IMAD.WIDE R22, R16, 0x2, R18 ;  /* 0x0000000210168825 */ /* 0x004fc800078e0212 */
        /* <DEDUP_REMOVED lines=8> */
[----:B------:R-:W-:Y:S02]  /*7270*/  @!P0 LOP3.LUT R5, R5, 0xfffffffc, RZ, 0xc0, !PT ;  /* 0xfffffffc05058812 */ /* 0x000fe400078ec0ff */
[----:B------:R-:W-:-:S03]  /*7280*/  IADD3 R6, R16, 0x40, RZ ;  /* 0x0000004010067810 */ /* 0x000fc60007ffe0ff */
        /* <DEDUP_REMOVED lines=11> */
[----:B--2---:R-:W-:-:S04]  /*7340*/  @!P0 IMAD.WIDE R20, R5, 0x2, R18 ;  /* 0x0000000205148825 */ /* 0x004fc800078e0212 */
[----:B-1----:R-:W-:Y:S01]  /*7350*/  @!P0 IMAD.WIDE R22, R5, 0x2, R14 ;  /* 0x0000000205168825 */ /* 0x002fe200078e020e */
        /* <DEDUP_REMOVED lines=12> */
.L_x_395:
[----:B------:R-:W-:Y:S05]  /*7420*/  BSYNC B0 ;  /* 0x0000000000007941 */ /* 0x000fea0003800000 */
.L_x_394:
[----:B------:R-:W-:Y:S01]  /*7430*/  ISETP.NE.AND P0, PT, R4, RZ, PT ;  /* 0x000000ff0400720c */ /* 0x000fe20003f05270 */
[----:B-----5:R-:W-:Y:S01]  /*7440*/  IMAD.MOV.U32 R5, RZ, RZ, R116 ;  /* 0x000000ffff057224 */ /* 0x020fe200078e0074 */
[----:B-1--4-:R1:W4:Y:S01]  /*7450*/  SHFL.IDX PT, R15, R13, 0x2, 0x181f ;  /* 0x00581f000d0f7f89 */ /* 0x01232200000e0000 */
        /* <DEDUP_REMOVED lines=27> */
[----:B------:R1:W3:Y:S01]  /*7610*/  SHFL.IDX PT, R14, R10, 0x2, 0x181f ;  /* 0x00581f000a0e7f89 */ /* 0x0002e200000e0000 */
[----:B------:R-:W-:Y:S01]  /*7620*/  IMAD.MOV.U32 R4, RZ, RZ, R133 ;  /* 0x000000ffff047224 */ /* 0x000fe200078e0085 */
[----:B------:R-:W-:Y:S01]  /*7630*/  PRMT R85, R11, 0x7610, R85 ;  /* 0x000076100b557816 */ /* 0x000fe20000000055 */
[----:B------:R-:W-:Y:S01]  /*7640*/  CS2R R28, SRZ ;  /* 0x00000000001c7805 */ /* 0x000fe2000001ff00 */
[----:B------:R1:W2:Y:S01]  /*7650*/  SHFL.IDX PT, R7, R12, 0x2, 0x181f ;  /* 0x00581f000c077f89 */ /* 0x0002a200000e0000 */
[----:B------:R-:W-:Y:S01]  /*7660*/  PRMT R84, R9, 0x7610, R84 ;  /* 0x0000761009547816 */ /* 0x000fe20000000054 */
[----:B------:R-:W-:Y:S01]  /*7670*/  CS2R R80, SRZ ;  /* 0x0000000000507805 */ /* 0x000fe2000001ff00 */
[----:B------:R-:W-:Y:S01]  /*7680*/  PRMT R95, R5, 0x7610, R95 ;  /* 0x00007610055f7816 */ /* 0x000fe2000000005f */
[----:B------:R1:W1:Y:S01]  /*7690*/  SHFL.IDX PT, R6, R8, 0x2, 0x181f ;  /* 0x00581f0008067f89 */ /* 0x00026200000e0000 */
[----:B------:R-:W-:Y:S01]  /*76a0*/  PRMT R94, R4, 0x7610, R94 ;  /* 0x00007610045e7816 */ /* 0x000fe2000000005e */
[----:B------:R-:W-:Y:S01]  /*76b0*/  CS2R R88, SRZ ;  /* 0x0000000000587805 */ /* 0x000fe2000001ff00 */
[----:B------:R-:W-:Y:S01]  /*76c0*/  CS2R R92, SRZ ;  /* 0x00000000005c7805 */ /* 0x000fe2000001ff00 */
[----:B------:R-:W-:Y:S01]  /*76d0*/  CS2R R100, SRZ ;  /* 0x0000000000647805 */ /* 0x000fe2000001ff00 */
[----:B------:R-:W-:Y:S01]  /*76e0*/  CS2R R78, SRZ ;  /* 0x00000000004e7805 */ /* 0x000fe2000001ff00 */
[----:B------:R-:W-:Y:S01]  /*76f0*/  CS2R R82, SRZ ;  /* 0x0000000000527805 */ /* 0x000fe2000001ff00 */
[----:B------:R-:W-:Y:S01]  /*7700*/  CS2R R90, SRZ ;  /* 0x00000000005a7805 */ /* 0x000fe2000001ff00 */
[----:B------:R-:W-:Y:S01]  /*7710*/  CS2R R98, SRZ ;  /* 0x0000000000627805 */ /* 0x000fe2000001ff00 */
[----:B------:R-:W-:Y:S05]  /*7720*/  @P0 BRA `(.L_x_397) ;  /* 0x0000028000000947 */ /* 0x000fea0003800000 */
[C---:B----4-:R-:W-:Y:S01]  /*7730*/  ISETP.GE.AND P0, PT, R16.reuse, c[0x0][0x27c], PT ;  /* 0x00009f0010007a0c */ /* 0x050fe20003f06270 */
[----:B------:R-:W-:Y:S01]  /*7740*/  CS2R R100, SRZ ;  /* 0x0000000000647805 */ /* 0x000fe2000001ff00 */
[----:B------:R-:W-:Y:S01]  /*7750*/  CS2R R98, SRZ ;  /* 0x0000000000627805 */ /* 0x000fe2000001ff00 */
[----:B------:R-:W-:-:S10]  /*7760*/  IADD3 R5, R16, 0x20, RZ ;  /* 0x0000002010057810 */ /* 0x000fd40007ffe0ff */
[----:B---3--:R-:W-:-:S04]  /*7770*/  @!P0 IMAD.WIDE R20, R16, 0x2, R14 ;  /* 0x0000000210148825 */ /* 0x008fc800078e020e */
[----:B-12---:R-:W-:Y:S01]  /*7780*/  @!P0 IMAD.WIDE R18, R16, 0x2, R6 ;  /* 0x0000000210128825 */ /* 0x006fe200078e0206 */
        /* <DEDUP_REMOVED lines=34> */
.L_x_397:
[----:B----4-:R-:W-:Y:S05]  /*79b0*/  BSYNC B0 ;  /* 0x0000000000007941 */ /* 0x010fea0003800000 */
.L_x_396:
[----:B--2--5:R-:W-:Y:S01]  /*79c0*/  IMAD.MOV.U32 R7, RZ, RZ, R80 ;  /* 0x000000ffff077224 */ /* 0x024fe200078e0050 */
[----:B------:R2:W4:Y:S01]  /*79d0*/  SHFL.IDX PT, R11, R13, 0x3, 0x181f ;  /* 0x00781f000d0b7f89 */ /* 0x00052200000e0000 */
[----:B-1----:R-:W-:Y:S01]  /*79e0*/  IMAD.MOV.U32 R6, RZ, RZ, R81 ;  /* 0x000000ffff067224 */ /* 0x002fe200078e0051 */
[----:B------:R-:W-:Y:S01]  /*79f0*/  BSSY B0, `(.L_x_398) ;  /* 0x0000052000007945 */ /* 0x000fe20003800000 */
[----:B---3--:R-:W-:Y:S01]  /*7a00*/  IMAD.MOV.U32 R5, RZ, RZ, R88 ;  /* 0x000000ffff057224 */ /* 0x008fe200078e0058 */
        /* <DEDUP_REMOVED lines=24> */
[----:B------:R-:W1:Y:S01]  /*7b90*/  SHFL.IDX PT, R10, R10, 0x3, 0x181f ;  /* 0x00781f000a0a7f89 */ /* 0x000e6200000e0000 */
[----:B------:R-:W-:Y:S01]  /*7ba0*/  IMAD.MOV.U32 R4, RZ, RZ, R99 ;  /* 0x000000ffff047224 */ /* 0x000fe200078e0063 */
[----:B------:R-:W-:Y:S01]  /*7bb0*/  PRMT R48, R7, 0x7610, R48 ;  /* 0x0000761007307816 */ /* 0x000fe20000000030 */
[----:B------:R-:W-:Y:S01]  /*7bc0*/  CS2R R22, SRZ ;  /* 0x0000000000167805 */ /* 0x000fe2000001ff00 */
[----:B------:R2:W3:Y:S01]  /*7bd0*/  SHFL.IDX PT, R9, R12, 0x3, 0x181f ;  /* 0x00781f000c097f89 */ /* 0x0004e200000e0000 */
[----:B------:R-:W-:Y:S01]  /*7be0*/  PRMT R47, R6, 0x7610, R47 ;  /* 0x00007610062f7816 */ /* 0x000fe2000000002f */
[----:B------:R-:W-:Y:S01]  /*7bf0*/  CS2R R62, SRZ ;  /* 0x00000000003e7805 */ /* 0x000fe2000001ff00 */
[----:B------:R-:W-:Y:S01]  /*7c00*/  PRMT R52, R5, 0x7610, R52 ;  /* 0x0000761005347816 */ /* 0x000fe20000000034 */
[----:B------:R-:W1:Y:S01]  /*7c10*/  SHFL.IDX PT, R8, R8, 0x3, 0x181f ;  /* 0x00781f0008087f89 */ /* 0x000e6200000e0000 */
[----:B------:R-:W-:Y:S01]  /*7c20*/  PRMT R51, R4, 0x7610, R51 ;  /* 0x0000761004337816 */ /* 0x000fe20000000033 */
        /* <DEDUP_REMOVED lines=10> */
[----:B-12---:R-:W-:-:S04]  /*7cd0*/  @!P0 IMAD.WIDE R12, R16, 0x2, R10 ;  /* 0x00000002100c8825 */ /* 0x006fc800078e020a */
[----:B---3--:R-:W-:Y:S01]  /*7ce0*/  @!P0 IMAD.WIDE R6, R16, 0x2, R8 ;  /* 0x0000000210068825 */ /* 0x008fe200078e0208 */
        /* <DEDUP_REMOVED lines=20> */
[----:B--2---:R-:W-:-:S04]  /*7e30*/  @!P0 IMAD.WIDE R6, R4, 0x2, R10 ;  /* 0x0000000204068825 */ /* 0x004fc800078e020a */
[----:B-1----:R-:W-:Y:S01]  /*7e40*/  @!P0 IMAD.WIDE R12, R4, 0x2, R8 ;  /* 0x00000002040c8825 */ /* 0x002fe200078e0208 */
[----:B------:R3:W5:Y:S04]  /*7e50*/  @!P0 LD.E.64 R22, [R6.64] ;  /* 0x0000001806168980 */ /* 0x000768000c101b00 */
[----:B------:R3:W5:Y:S01]  /*7e60*/  @!P0 LD.E.64 R18, [R12.64] ;  /* 0x000000180c128980 */ /* 0x000762000c101b00 */
[----:B------:R-:W-:Y:S01]  /*7e70*/  ISETP.GE.AND P0, PT, R5, c[0x0][0x27c], PT ;  /* 0x00009f0005007a0c */ /* 0x000fe20003f06270 */
[----:B------:R-:W-:Y:S01]  /*7e80*/  CS2R R28, SRZ ;  /* 0x00000000001c7805 */ /* 0x000fe2000001ff00 */
[----:B----4-:R-:W-:-:S11]  /*7e90*/  CS2R R20, SRZ ;  /* 0x0000000000147805 */ /* 0x010fd6000001ff00 */
[----:B------:R-:W-:-:S04]  /*7ea0*/  @!P0 SHF.R.S32.HI R4, RZ, 0x1f, R5 ;  /* 0x0000001fff048819 */ /* 0x000fc80000011405 */
[----:B------:R-:W-:-:S04]  /*7eb0*/  @!P0 LEA.HI R4, R4, R5, RZ, 0x2 ;  /* 0x0000000504048211 */ /* 0x000fc800078f10ff */
[----:B------:R-:W-:-:S05]  /*7ec0*/  @!P0 LOP3.LUT R4, R4, 0xfffffffc, RZ, 0xc0, !PT ;  /* 0xfffffffc04048812 */ /* 0x000fca00078ec0ff */
[----:B------:R-:W-:-:S04]  /*7ed0*/  @!P0 IMAD.WIDE R10, R4, 0x2, R10 ;  /* 0x00000002040a8825 */ /* 0x000fc800078e020a */
[----:B------:R-:W-:Y:S01]  /*7ee0*/  @!P0 IMAD.WIDE R4, R4, 0x2, R8 ;  /* 0x0000000204048825 */ /* 0x000fe200078e0208 */
[----:B------:R3:W5:Y:S04]  /*7ef0*/  @!P0 LD.E.64 R28, [R10.64] ;  /* 0x000000180a1c8980 */ /* 0x000768000c101b00 */
[----:B------:R3:W5:Y:S02]  /*7f00*/  @!P0 LD.E.64 R20, [R4.64] ;  /* 0x0000001804148980 */ /* 0x000764000c101b00 */
.L_x_399:
[----:B----4-:R-:W-:Y:S05]  /*7f10*/  BSYNC B0 ;  /* 0x0000000000007941 */ /* 0x010fea0003800000 */
.L_x_398:
[----:B---3-5:R-:W-:Y:S01]  /*7f20*/  IMAD.MOV.U32 R4, RZ, RZ, R28 ;  /* 0x000000ffff047224 */ /* 0x028fe200078e001c */
[----:B------:R-:W-:Y:S01]  /*7f30*/  UIADD3 UR4, -UR15, UR29, URZ ;  /* 0x0000001d0f047290 */ /* 0x000fe2000fffe13f */
[----:B------:R-:W-:Y:S01]  /*7f40*/  IMAD.MOV.U32 R6, RZ, RZ, R22 ;  /* 0x000000ffff067224 */ /* 0x000fe200078e0016 */
[----:B------:R-:W-:-:S04]  /*7f50*/  DEPBAR.LE SB0, 0x1 ;  /* 0x000080400000791a */ /* 0x000fc80000000000 */
[----:B------:R-:W-:Y:S01]  /*7f60*/  UISETP.LT.AND UP0, UPT, UR4, 0x80, UPT ;  /* 0x000000800400788c */ /* 0x000fe2000bf01270 */
[----:B------:R-:W-:Y:S01]  /*7f70*/  PRMT R15, R4, 0x7610, R15 ;  /* 0x00007610040f7816 */ /* 0x000fe2000000000f */
[----:B------:R-:W-:Y:S01]  /*7f80*/  IMAD.MOV.U32 R5, RZ, RZ, R23 ;  /* 0x000000ffff057224 */ /* 0x000fe200078e0017 */
[----:B--2---:R-:W-:Y:S01]  /*7f90*/  PRMT R13, R6, 0x7610, R13 ;  /* 0x00007610060d7816 */ /* 0x004fe2000000000d */
[----:B------:R-:W-:Y:S01]  /*7fa0*/  IMAD.MOV.U32 R4, RZ, RZ, R62 ;  /* 0x000000ffff047224 */ /* 0x000fe200078e003e */
[----:B------:R-:W-:Y:S01]  /*7fb0*/  USEL UR4, UR4, 0x80, UP0 ;  /* 0x0000008004047887 */ /* 0x000fe20008000000 */
[----:B------:R-:W-:Y:S01]  /*7fc0*/  IMAD.MOV.U32 R7, RZ, RZ, R29 ;  /* 0x000000ffff077224 */ /* 0x000fe200078e001d */
[----:B------:R-:W-:Y:S01]  /*7fd0*/  PRMT R12, R5, 0x7610, R12 ;  /* 0x00007610050c7816 */ /* 0x000fe2000000000c */
[----:B------:R-:W-:Y:S01]  /*7fe0*/  IMAD.MOV.U32 R6, RZ, RZ, R72 ;  /* 0x000000ffff067224 */ /* 0x000fe200078e0048 */
[----:B------:R-:W-:Y:S01]  /*7ff0*/  PRMT R26, R4, 0x7610, R26 ;  /* 0x00007610041a7816 */ /* 0x000fe2000000001a */
[----:B------:R-:W-:Y:S01]  /*8000*/  IMAD.MOV.U32 R5, RZ, RZ, R73 ;  /* 0x000000ffff057224 */ /* 0x000fe200078e0049 */
[----:B------:R-:W-:Y:S01]  /*8010*/  BAR.SYNC.DEFER_BLOCKING 0x0 ;  /* 0x0000000000007b1d */ /* 0x000fe20000010000 */
[----:B------:R-:W-:Y:S01]  /*8020*/  IMAD.MOV.U32 R4, RZ, RZ, R20 ;  /* 0x000000ffff047224 */ /* 0x000fe200078e0014 */
[----:B------:R-:W-:-:S02]  /*8030*/  ISETP.GE.AND P0, PT, R39, UR4, PT ;  /* 0x0000000427007c0c */ /* 0x000fc4000bf06270 */
        /* <DEDUP_REMOVED lines=16> */
[----:B------:R-:W-:Y:S01]  /*8140*/  BSSY B1, `(.L_x_400) ;  /* 0x00000cf000017945 */ /* 0x000fe20003800000 */
[----:B------:R-:W-:-:S02]  /*8150*/  PRMT R24, R7, 0x7610, R24 ;  /* 0x0000761007187816 */ /* 0x000fc40000000018 */
[----:B------:R-:W-:Y:S02]  /*8160*/  PRMT R17, R6, 0x7610, R17 ;  /* 0x0000761006117816 */ /* 0x000fe40000000011 */
[----:B------:R-:W-:Y:S02]  /*8170*/  PRMT R30, R5, 0x7610, R30 ;  /* 0x00007610051e7816 */ /* 0x000fe4000000001e */
[----:B------:R-:W-:Y:S01]  /*8180*/  PRMT R27, R4, 0x7610, R27 ;  /* 0x00007610041b7816 */ /* 0x000fe2000000001b */
[----:B------:R-:W-:Y:S05]  /*8190*/  @P0 BRA `(.L_x_401) ;  /* 0x00000c9000000947 */ /* 0x000fea0003800000 */
[----:B------:R-:W-:Y:S01]  /*81a0*/  ISETP.GE.AND P0, PT, R16, c[0x0][0x27c], PT ;  /* 0x00009f0010007a0c */ /* 0x000fe20003f06270 */
[----:B------:R-:W-:-:S12]  /*81b0*/  BSSY B0, `(.L_x_402) ;  /* 0x0000030000007945 */ /* 0x000fd80003800000 */
[----:B------:R-:W-:Y:S05]  /*81c0*/  @P0 BRA `(.L_x_403) ;  /* 0x000002e000000947 */ /* 0x000fea0003800000 */
[----:B------:R-:W1:Y:S01]  /*81d0*/  LDS.128 R4, [R147+0x10080] ;  /* 0x0100800093047984 */ /* 0x000e620000000c00 */
[----:B------:R-:W-:Y:S02]  /*81e0*/  SHF.R.U64 R130, R130, 0x10, R131 ;  /* 0x0000001082827819 */ /* 0x000fe40000001283 */
[----:B------:R-:W-:Y:S02]  /*81f0*/  SHF.R.U64 R134, R134, 0x10, R135 ;  /* 0x0000001086867819 */ /* 0x000fe40000001287 */
[----:B------:R-:W-:Y:S02]  /*8200*/  SHF.R.U32.HI R131, RZ, 0x10, R131 ;  /* 0x00000010ff837819 */ /* 0x000fe40000011683 */
[----:B------:R-:W-:Y:S02]  /*8210*/  SHF.R.U32.HI R135, RZ, 0x10, R135 ;  /* 0x00000010ff877819 */ /* 0x000fe40000011687 */
[----:B------:R-:W-:Y:S02]  /*8220*/  PRMT R126, R126, 0x5410, R131 ;  /* 0x000054107e7e7816 */ /* 0x000fe40000000083 */
[----:B------:R-:W-:-:S02]  /*8230*/  PRMT R128, R128, 0x5410, R135 ;  /* 0x0000541080807816 */ /* 0x000fc40000000087 */
[----:B------:R-:W-:Y:S02]  /*8240*/  PRMT R127, R127, 0x5410, R130 ;  /* 0x000054107f7f7816 */ /* 0x000fe40000000082 */
[----:B------:R-:W-:Y:S02]  /*8250*/  PRMT R129, R129, 0x5410, R134 ;  /* 0x0000541081817816 */ /* 0x000fe40000000086 */
[----:B------:R-:W-:Y:S02]  /*8260*/  LOP3.LUT R141, R126, 0xffff0000, RZ, 0xc0, !PT ;  /* 0xffff00007e8d7812 */ /* 0x000fe400078ec0ff */
[----:B------:R-:W-:Y:S01]  /*8270*/  LOP3.LUT R143, R128, 0xffff0000, RZ, 0xc0, !PT ;  /* 0xffff0000808f7812 */ /* 0x000fe200078ec0ff */
[C---:B-1----:R-:W-:Y:S01]  /*8280*/  IMAD.U32 R131, R6.reuse, 0x10000, RZ ;  /* 0x0001000006837824 */ /* 0x042fe200078e00ff */
[----:B------:R-:W-:Y:S01]  /*8290*/  LOP3.LUT R130, R6, 0xffff0000, RZ, 0xc0, !PT ;  /* 0xffff000006827812 */ /* 0x000fe200078ec0ff */
[----:B------:R-:W-:Y:S01]  /*82a0*/  IMAD.U32 R6, R7, 0x10000, RZ ;  /* 0x0001000007067824 */ /* 0x000fe200078e00ff */
[----:B------:R-:W-:-:S02]  /*82b0*/  SHF.L.U32 R137, R4, 0x10, RZ ;  /* 0x0000001004897819 */ /* 0x000fc400000006ff */
[----:B------:R-:W-:Y:S01]  /*82c0*/  LOP3.LUT R136, R4, 0xffff0000, RZ, 0xc0, !PT ;  /* 0xffff000004887812 */ /* 0x000fe200078ec0ff */
[----:B------:R-:W-:Y:S01]  /*82d0*/  IMAD.U32 R4, R126, 0x10000, RZ ;  /* 0x000100007e047824 */ /* 0x000fe200078e00ff */
[----:B------:R-:W-:Y:S01]  /*82e0*/  LOP3.LUT R134, R7, 0xffff0000, RZ, 0xc0, !PT ;  /* 0xffff000007867812 */ /* 0x000fe200078ec0ff */
[----:B------:R-:W-:Y:S01]  /*82f0*/  IMAD.U32 R7, R128, 0x10000, RZ ;  /* 0x0001000080077824 */ /* 0x000fe200078e00ff */
[C---:B------:R-:W-:Y:S01]  /*8300*/  SHF.L.U32 R135, R5.reuse, 0x10, RZ ;  /* 0x0000001005877819 */ /* 0x040fe200000006ff */
[CC--:B------:R-:W-:Y:S01]  /*8310*/  FMUL.FTZ R126, R130.reuse, R4.reuse ;  /* 0x00000004827e7220 */ /* 0x0c0fe20000410000 */
[----:B------:R-:W-:Y:S01]  /*8320*/  LOP3.LUT R128, R5, 0xffff0000, RZ, 0xc0, !PT ;  /* 0xffff000005807812 */ /* 0x000fe200078ec0ff */
[-C--:B------:R-:W-:Y:S02]  /*8330*/  FMUL.FTZ R130, R130, R7.reuse ;  /* 0x0000000782827220 */ /* 0x080fe40000410000 */
[----:B------:R-:W-:Y:S01]  /*8340*/  FFMA.FTZ R126, R131, R7, -R126 ;  /* 0x00000007837e7223 */ /* 0x000fe2000001087e */
[----:B------:R-:W-:Y:S01]  /*8350*/  SHF.L.U32 R7, R129, 0x10, RZ ;  /* 0x0000001081077819 */ /* 0x000fe200000006ff */
[----:B------:R-:W-:Y:S01]  /*8360*/  FFMA.FTZ R131, R131, R4, R130 ;  /* 0x0000000483837223 */ /* 0x000fe20000010082 */
[----:B------:R-:W-:Y:S01]  /*8370*/  LOP3.LUT R129, R129, 0xffff0000, RZ, 0xc0, !PT ;  /* 0xffff000081817812 */ /* 0x000fe200078ec0ff */
[----:B------:R-:W-:-:S02]  /*8380*/  FMUL.FTZ R5, R134, R141 ;  /* 0x0000008d86057220 */ /* 0x000fc40000410000 */
[C---:B------:R-:W-:Y:S01]  /*8390*/  IMAD.U32 R4, R127.reuse, 0x10000, RZ ;  /* 0x000100007f047824 */ /* 0x040fe200078e00ff */
[----:B------:R-:W-:Y:S01]  /*83a0*/  LOP3.LUT R127, R127, 0xffff0000, RZ, 0xc0, !PT ;  /* 0xffff00007f7f7812 */ /* 0x000fe200078ec0ff */
[-C--:B------:R-:W-:Y:S02]  /*83b0*/  FMUL.FTZ R134, R134, R143.reuse ;  /* 0x0000008f86867220 */ /* 0x080fe40000410000 */
[C---:B------:R-:W-:Y:S02]  /*83c0*/  FFMA.FTZ R5, R6.reuse, R143, -R5 ;  /* 0x0000008f06057223 */ /* 0x040fe40000010805 */
[----:B------:R-:W-:Y:S02]  /*83d0*/  FFMA.FTZ R134, R6, R141, R134 ;  /* 0x0000008d06867223 */ /* 0x000fe40000010086 */
[----:B------:R-:W-:Y:S02]  /*83e0*/  FMUL.FTZ R6, R136, R4 ;  /* 0x0000000488067220 */ /* 0x000fe40000410000 */
[----:B------:R-:W-:-:S02]  /*83f0*/  FMUL.FTZ R130, R128, R127 ;  /* 0x0000007f80827220 */ /* 0x000fc40000410000 */
[----:B------:R-:W-:Y:S02]  /*8400*/  FMUL.FTZ R136, R136, R7 ;  /* 0x0000000788887220 */ /* 0x000fe40000410000 */
[----:B------:R-:W-:Y:S02]  /*8410*/  FMUL.FTZ R128, R128, R129 ;  /* 0x0000008180807220 */ /* 0x000fe40000410000 */
[C---:B------:R-:W-:Y:S01]  /*8420*/  FFMA.FTZ R140, R137.reuse, R7, -R6 ;  /* 0x00000007898c7223 */ /* 0x040fe20000010806 */
[----:B------:R-:W-:Y:S01]  /*8430*/  F2FP.BF16.PACK_AB R7, R134, R5 ;  /* 0x000000058607723e */ /* 0x000fe200000010ff */
[----:B------:R-:W-:Y:S01]  /*8440*/  FFMA.FTZ R137, R137, R4, R136 ;  /* 0x0000000489897223 */ /* 0x000fe20000010088 */
[----:B------:R-:W-:Y:S01]  /*8450*/  F2FP.BF16.PACK_AB R6, R131, R126 ;  /* 0x0000007e8306723e */ /* 0x000fe200000010ff */
[C---:B------:R-:W-:Y:S02]  /*8460*/  FFMA.FTZ R130, R135.reuse, R129, -R130 ;  /* 0x0000008187827223 */ /* 0x040fe40000010882 */
[----:B------:R-:W-:Y:S01]  /*8470*/  FFMA.FTZ R127, R135, R127, R128 ;  /* 0x0000007f877f7223 */ /* 0x000fe20000010080 */
[----:B------:R-:W-:-:S04]  /*8480*/  F2FP.BF16.PACK_AB R4, R137, R140 ;  /* 0x0000008c8904723e */ /* 0x000fc800000010ff */
[----:B------:R-:W-:-:S05]  /*8490*/  F2FP.BF16.PACK_AB R5, R127, R130 ;  /* 0x000000827f05723e */ /* 0x000fca00000010ff */
[----:B------:R1:W-:Y:S02]  /*84a0*/  STS.128 [R147+0x10080], R4 ;  /* 0x0100800493007388 */ /* 0x0003e40000000c00 */
.L_x_403:
[----:B------:R-:W-:Y:S05]  /*84b0*/  BSYNC B0 ;  /* 0x0000000000007941 */ /* 0x000fea0003800000 */
.L_x_402:
[----:B-1----:R-:W-:Y:S01]  /*84c0*/  IADD3 R4, R16, 0x20, RZ ;  /* 0x0000002010047810 */ /* 0x002fe20007ffe0ff */
[----:B------:R-:W-:Y:S03]  /*84d0*/  BSSY B0, `(.L_x_404) ;  /* 0x0000031000007945 */ /* 0x000fe60003800000 */
[----:B------:R-:W-:-:S13]  /*84e0*/  ISETP.GE.AND P0, PT, R4, c[0x0][0x27c], PT ;  /* 0x00009f0004007a0c */ /* 0x000fda0003f06270 */
        /* <DEDUP_REMOVED lines=47> */
.L_x_405:
[----:B------:R-:W-:Y:S05]  /*87e0*/  BSYNC B0 ;  /* 0x0000000000007941 */ /* 0x000fea0003800000 */
.L_x_404:
        /* <DEDUP_REMOVED lines=50> */
.L_x_407:
[----:B------:R-:W-:Y:S05]  /*8b10*/  BSYNC B0 ;  /* 0x0000000000007941 */ /* 0x000fea0003800000 */
.L_x_406:
[----:B-1----:R-:W-:-:S04]  /*8b20*/  IADD3 R4, R16, 0x60, RZ ;  /* 0x0000006010047810 */ /* 0x002fc80007ffe0ff */
        /* <DEDUP_REMOVED lines=48> */
.L_x_401:
[----:B------:R-:W-:Y:S05]  /*8e30*/  BSYNC B1 ;  /* 0x0000000000017941 */ /* 0x000fea0003800000 */
.L_x_400:
        /* <DEDUP_REMOVED lines=53> */
.L_x_411:
[----:B------:R-:W-:Y:S05]  /*9190*/  BSYNC B0 ;  /* 0x0000000000007941 */ /* 0x000fea0003800000 */
.L_x_410:
        /* <DEDUP_REMOVED lines=50> */
.L_x_413:
[----:B------:R-:W-:Y:S05]  /*94c0*/  BSYNC B0 ;  /* 0x0000000000007941 */ /* 0x000fea0003800000 */
.L_x_412:
        /* <DEDUP_REMOVED lines=50> */
.L_x_415:
[----:B------:R-:W-:Y:S05]  /*97f0*/  BSYNC B0 ;  /* 0x0000000000007941 */ /* 0x000fea0003800000 */
.L_x_414:
        /* <DEDUP_REMOVED lines=11> */
[----:B------:R-:W-:Y:S01]  /*98b0*/  PRMT R61, R61, 0x5410, R74 ;  /* 0x000054103d3d7816 */ /* 0x000fe2000000004a */
[C---:B-1----:R-:W-:Y:S01]  /*98c0*/  IMAD.U32 R75, R6.reuse, 0x10000, RZ ;  /* 0x00010000064b7824 */ /* 0x042fe200078e00ff */
[----:B------:R-:W-:Y:S01]  /*98d0*/  LOP3.LUT R74, R6, 0xffff0000, RZ, 0xc0, !PT ;  /* 0xffff0000064a7812 */ /* 0x000fe200078ec0ff */
[----:B------:R-:W-:Y:S01]  /*98e0*/  IMAD.U32 R6, R7, 0x10000, RZ ;  /* 0x0001000007067824 */ /* 0x000fe200078e00ff */
[C---:B------:R-:W-:Y:S02]  /*98f0*/  SHF.L.U32 R85, R4.reuse, 0x10, RZ ;  /* 0x0000001004557819 */ /* 0x040fe400000006ff */
[----:B------:R-:W-:Y:S01]  /*9900*/  LOP3.LUT R84, R4, 0xffff0000, RZ, 0xc0, !PT ;  /* 0xffff000004547812 */ /* 0x000fe200078ec0ff */
[----:B------:R-:W-:Y:S01]  /*9910*/  IMAD.U32 R4, R55, 0x10000, RZ ;  /* 0x0001000037047824 */ /* 0x000fe200078e00ff */
[----:B------:R-:W-:Y:S01]  /*9920*/  LOP3.LUT R76, R7, 0xffff0000, RZ, 0xc0, !PT ;  /* 0xffff0000074c7812 */ /* 0x000fe200078ec0ff */
[----:B------:R-:W-:Y:S01]  /*9930*/  IMAD.U32 R7, R67, 0x10000, RZ ;  /* 0x0001000043077824 */ /* 0x000fe200078e00ff */
[----:B------:R-:W-:Y:S01]  /*9940*/  LOP3.LUT R55, R55, 0xffff0000, RZ, 0xc0, !PT ;  /* 0xffff000037377812 */ /* 0x000fe200078ec0ff */
[CC--:B------:R-:W-:Y:S01]  /*9950*/  FMUL.FTZ R86, R74.reuse, R4.reuse ;  /* 0x000000044a567220 */ /* 0x0c0fe20000410000 */
[----:B------:R-:W-:Y:S01]  /*9960*/  LOP3.LUT R67, R67, 0xffff0000, RZ, 0xc0, !PT ;  /* 0xffff000043437812 */ /* 0x000fe200078ec0ff */
[-C--:B------:R-:W-:Y:S01]  /*9970*/  FMUL.FTZ R74, R74, R7.reuse ;  /* 0x000000074a4a7220 */ /* 0x080fe20000410000 */
[----:B------:R-:W-:Y:S01]  /*9980*/  SHF.L.U32 R77, R5, 0x10, RZ ;  /* 0x00000010054d7819 */ /* 0x000fe200000006ff */
[----:B------:R-:W-:Y:S01]  /*9990*/  FFMA.FTZ R86, R75, R7, -R86 ;  /* 0x000000074b567223 */ /* 0x000fe20000010856 */
[----:B------:R-:W-:Y:S01]  /*99a0*/  LOP3.LUT R87, R5, 0xffff0000, RZ, 0xc0, !PT ;  /* 0xffff000005577812 */ /* 0x000fe200078ec0ff */
[----:B------:R-:W-:Y:S01]  /*99b0*/  FMUL.FTZ R5, R76, R55 ;  /* 0x000000374c057220 */ /* 0x000fe20000410000 */
[----:B------:R-:W-:Y:S01]  /*99c0*/  SHF.L.U32 R7, R68, 0x10, RZ ;  /* 0x0000001044077819 */ /* 0x000fe200000006ff */
[----:B------:R-:W-:Y:S01]  /*99d0*/  FFMA.FTZ R75, R75, R4, R74 ;  /* 0x000000044b4b7223 */ /* 0x000fe2000001004a */
[C---:B------:R-:W-:Y:S01]  /*99e0*/  LOP3.LUT R74, R61.reuse, 0xffff0000, RZ, 0xc0, !PT ;  /* 0xffff00003d4a7812 */ /* 0x040fe200078ec0ff */
[----:B------:R-:W-:Y:S01]  /*99f0*/  FMUL.FTZ R76, R76, R67 ;  /* 0x000000434c4c7220 */ /* 0x000fe20000410000 */
[----:B------:R-:W-:Y:S01]  /*9a00*/  LOP3.LUT R68, R68, 0xffff0000, RZ, 0xc0, !PT ;  /* 0xffff000044447812 */ /* 0x000fe200078ec0ff */
[----:B------:R-:W-:-:S02]  /*9a10*/  IMAD.U32 R4, R61, 0x10000, RZ ;  /* 0x000100003d047824 */ /* 0x000fc400078e00ff */
[C---:B------:R-:W-:Y:S02]  /*9a20*/  FFMA.FTZ R5, R6.reuse, R67, -R5 ;  /* 0x0000004306057223 */ /* 0x040fe40000010805 */
[----:B------:R-:W-:Y:S02]  /*9a30*/  FFMA.FTZ R76, R6, R55, R76 ;  /* 0x00000037064c7223 */ /* 0x000fe4000001004c */
[C---:B------:R-:W-:Y:S02]  /*9a40*/  FMUL.FTZ R6, R84.reuse, R4 ;  /* 0x0000000454067220 */ /* 0x040fe40000410000 */
[C---:B------:R-:W-:Y:S02]  /*9a50*/  FMUL.FTZ R55, R87.reuse, R74 ;  /* 0x0000004a57377220 */ /* 0x040fe40000410000 */
[----:B------:R-:W-:Y:S02]  /*9a60*/  FMUL.FTZ R84, R84, R7 ;  /* 0x0000000754547220 */ /* 0x000fe40000410000 */
[----:B------:R-:W-:-:S02]  /*9a70*/  FMUL.FTZ R87, R87, R68 ;  /* 0x0000004457577220 */ /* 0x000fc40000410000 */
        /* <DEDUP_REMOVED lines=9> */
.L_x_409:
[----:B------:R-:W-:Y:S05]  /*9b10*/  BSYNC B1 ;  /* 0x0000000000017941 */ /* 0x000fea0003800000 */
.L_x_408:
        /* <DEDUP_REMOVED lines=16> */
[C---:B------:R-:W-:Y:S01]  /*9c20*/  IMAD.U32 R68, R53.reuse, 0x10000, RZ ;  /* 0x0001000035447824 */ /* 0x040fe200078e00ff */
[----:B------:R-:W-:Y:S02]  /*9c30*/  LOP3.LUT R76, R53, 0xffff0000, RZ, 0xc0, !PT ;  /* 0xffff0000354c7812 */ /* 0x000fe400078ec0ff */
[C---:B-1----:R-:W-:Y:S01]  /*9c40*/  LOP3.LUT R55, R6.reuse, 0xffff0000, RZ, 0xc0, !PT ;  /* 0xffff000006377812 */ /* 0x042fe200078ec0ff */
[----:B------:R-:W-:Y:S01]  /*9c50*/  IMAD.U32 R61, R6, 0x10000, RZ ;  /* 0x00010000063d7824 */ /* 0x000fe200078e00ff */
[C---:B------:R-:W-:Y:S01]  /*9c60*/  SHF.L.U32 R75, R4.reuse, 0x10, RZ ;  /* 0x00000010044b7819 */ /* 0x040fe200000006ff */
[----:B------:R-:W-:Y:S01]  /*9c70*/  IMAD.U32 R6, R7, 0x10000, RZ ;  /* 0x0001000007067824 */ /* 0x000fe200078e00ff */
[----:B------:R-:W-:Y:S01]  /*9c80*/  LOP3.LUT R74, R4, 0xffff0000, RZ, 0xc0, !PT ;  /* 0xffff0000044a7812 */ /* 0x000fe200078ec0ff */
[----:B------:R-:W-:Y:S01]  /*9c90*/  IMAD.U32 R4, R51, 0x10000, RZ ;  /* 0x0001000033047824 */ /* 0x000fe200078e00ff */
[----:B------:R-:W-:-:S02]  /*9ca0*/  LOP3.LUT R7, R7, 0xffff0000, RZ, 0xc0, !PT ;  /* 0xffff000007077812 */ /* 0x000fc400078ec0ff */
[----:B------:R-:W-:Y:S01]  /*9cb0*/  LOP3.LUT R51, R51, 0xffff0000, RZ, 0xc0, !PT ;  /* 0xffff000033337812 */ /* 0x000fe200078ec0ff */
[----:B------:R-:W-:Y:S01]  /*9cc0*/  FMUL.FTZ R53, R55, R4 ;  /* 0x0000000437357220 */ /* 0x000fe20000410000 */
[----:B------:R-:W-:Y:S01]  /*9cd0*/  SHF.L.U32 R67, R5, 0x10, RZ ;  /* 0x0000001005437819 */ /* 0x000fe200000006ff */
[----:B------:R-:W-:Y:S01]  /*9ce0*/  FMUL.FTZ R55, R55, R68 ;  /* 0x0000004437377220 */ /* 0x000fe20000410000 */
[----:B------:R-:W-:Y:S01]  /*9cf0*/  LOP3.LUT R77, R5, 0xffff0000, RZ, 0xc0, !PT ;  /* 0xffff0000054d7812 */ /* 0x000fe200078ec0ff */
[----:B------:R-:W-:Y:S02]  /*9d00*/  FMUL.FTZ R5, R7, R51 ;  /* 0x0000003307057220 */ /* 0x000fe40000410000 */
[C---:B------:R-:W-:Y:S02]  /*9d10*/  FFMA.FTZ R4, R61.reuse, R4, R55 ;  /* 0x000000043d047223 */ /* 0x040fe40000010037 */
[----:B------:R-:W-:Y:S01]  /*9d20*/  FFMA.FTZ R53, R61, R68, -R53 ;  /* 0x000000443d357223 */ /* 0x000fe20000010835 */
[----:B------:R-:W-:Y:S01]  /*9d30*/  SHF.L.U32 R61, R54, 0x10, RZ ;  /* 0x00000010363d7819 */ /* 0x000fe200000006ff */
[C---:B------:R-:W-:Y:S01]  /*9d40*/  IMAD.U32 R55, R52.reuse, 0x10000, RZ ;  /* 0x0001000034377824 */ /* 0x040fe200078e00ff */
[----:B------:R-:W-:Y:S01]  /*9d50*/  LOP3.LUT R52, R52, 0xffff0000, RZ, 0xc0, !PT ;  /* 0xffff000034347812 */ /* 0x000fe200078ec0ff */
[-C--:B------:R-:W-:Y:S01]  /*9d60*/  FMUL.FTZ R7, R7, R76.reuse ;  /* 0x0000004c07077220 */ /* 0x080fe20000410000 */
[----:B------:R-:W-:Y:S01]  /*9d70*/  LOP3.LUT R54, R54, 0xffff0000, RZ, 0xc0, !PT ;  /* 0xffff000036367812 */ /* 0x000fe200078ec0ff */
[----:B------:R-:W-:-:S02]  /*9d80*/  FFMA.FTZ R5, R6, R76, -R5 ;  /* 0x0000004c06057223 */ /* 0x000fc40000010805 */
[----:B------:R-:W-:Y:S02]  /*9d90*/  FFMA.FTZ R68, R6, R51, R7 ;  /* 0x0000003306447223 */ /* 0x000fe40000010007 */
[C---:B------:R-:W-:Y:S02]  /*9da0*/  FMUL.FTZ R6, R74.reuse, R55 ;  /* 0x000000374a067220 */ /* 0x040fe40000410000 */
[C---:B------:R-:W-:Y:S02]  /*9db0*/  FMUL.FTZ R7, R77.reuse, R52 ;  /* 0x000000344d077220 */ /* 0x040fe40000410000 */
[-C--:B------:R-:W-:Y:S02]  /*9dc0*/  FMUL.FTZ R74, R74, R61.reuse ;  /* 0x0000003d4a4a7220 */ /* 0x080fe40000410000 */
[----:B------:R-:W-:Y:S02]  /*9dd0*/  FMUL.FTZ R77, R77, R54 ;  /* 0x000000364d4d7220 */ /* 0x000fe40000410000 */
[C---:B------:R-:W-:Y:S01]  /*9de0*/  FFMA.FTZ R61, R75.reuse, R61, -R6 ;  /* 0x0000003d4b3d7223 */ /* 0x040fe20000010806 */
[----:B------:R-:W-:Y:S01]  /*9df0*/  F2FP.BF16.PACK_AB R6, R4, R53 ;  /* 0x000000350406723e */ /* 0x000fe200000010ff */
[----:B------:R-:W-:-:S02]  /*9e00*/  FFMA.FTZ R74, R75, R55, R74 ;  /* 0x000000374b4a7223 */ /* 0x000fc4000001004a */
[C---:B------:R-:W-:Y:S01]  /*9e10*/  FFMA.FTZ R54, R67.reuse, R54, -R7 ;  /* 0x0000003643367223 */ /* 0x040fe20000010807 */
[----:B------:R-:W-:Y:S01]  /*9e20*/  F2FP.BF16.PACK_AB R7, R68, R5 ;  /* 0x000000054407723e */ /* 0x000fe200000010ff */
[----:B------:R-:W-:Y:S01]  /*9e30*/  FFMA.FTZ R77, R67, R52, R77 ;  /* 0x00000034434d7223 */ /* 0x000fe2000001004d */
[----:B------:R-:W-:-:S04]  /*9e40*/  F2FP.BF16.PACK_AB R4, R74, R61 ;  /* 0x0000003d4a04723e */ /* 0x000fc800000010ff */
[----:B------:R-:W-:-:S05]  /*9e50*/  F2FP.BF16.PACK_AB R5, R77, R54 ;  /* 0x000000364d05723e */ /* 0x000fca00000010ff */
[----:B------:R1:W-:Y:S02]  /*9e60*/  STS.128 [R147+0x12080], R4 ;  /* 0x0120800493007388 */ /* 0x0003e40000000c00 */
.L_x_419:
[----:B------:R-:W-:Y:S05]  /*9e70*/  BSYNC B0 ;  /* 0x0000000000007941 */ /* 0x000fea0003800000 */
.L_x_418:
        /* <DEDUP_REMOVED lines=14> */
[----:B------:R-:W-:Y:S01]  /*9f60*/  SHF.L.U32 R74, R50, 0x10, RZ ;  /* 0x00000010324a7819 */ /* 0x000fe200000006ff */
        /* <DEDUP_REMOVED lines=8> */
[----:B------:R-:W-:Y:S01]  /*9ff0*/  LOP3.LUT R47, R47, 0xffff0000, RZ, 0xc0, !PT ;  /* 0xffff00002f2f7812 */ /* 0x000fe200078ec0ff */
[-C--:B------:R-:W-:Y:S01]  /*a000*/  FMUL.FTZ R49, R51, R4.reuse ;  /* 0x0000000433317220 */ /* 0x080fe20000410000 */
[----:B------:R-:W-:Y:S01]  /*a010*/  SHF.L.U32 R54, R5, 0x10, RZ ;  /* 0x0000001005367819 */ /* 0x000fe200000006ff */
[----:B------:R-:W-:Y:S01]  /*a020*/  FMUL.FTZ R51, R51, R7 ;  /* 0x0000000733337220 */ /* 0x000fe20000410000 */
[----:B------:R-:W-:Y:S01]  /*a030*/  LOP3.LUT R68, R5, 0xffff0000, RZ, 0xc0, !PT ;  /* 0xffff000005447812 */ /* 0x000fe200078ec0ff */
[C---:B------:R-:W-:Y:S02]  /*a040*/  FMUL.FTZ R5, R53.reuse, R47 ;  /* 0x0000002f35057220 */ /* 0x040fe40000410000 */
[----:B------:R-:W-:Y:S01]  /*a050*/  FFMA.FTZ R49, R52, R7, -R49 ;  /* 0x0000000734317223 */ /* 0x000fe20000010831 */
[----:B------:R-:W-:Y:S01]  /*a060*/  LOP3.LUT R7, R48, 0xffff0000, RZ, 0xc0, !PT ;  /* 0xffff000030077812 */ /* 0x000fe200078ec0ff */
[----:B------:R-:W-:Y:S01]  /*a070*/  FFMA.FTZ R4, R52, R4, R51 ;  /* 0x0000000434047223 */ /* 0x000fe20000010033 */
[----:B------:R-:W-:Y:S01]  /*a080*/  LOP3.LUT R51, R50, 0xffff0000, RZ, 0xc0, !PT ;  /* 0xffff000032337812 */ /* 0x000fe200078ec0ff */
[----:B------:R-:W-:-:S02]  /*a090*/  FMUL.FTZ R53, R53, R67 ;  /* 0x0000004335357220 */ /* 0x000fc40000410000 */
[----:B------:R-:W-:Y:S02]  /*a0a0*/  IMAD.U32 R52, R48, 0x10000, RZ ;  /* 0x0001000030347824 */ /* 0x000fe400078e00ff */
[C---:B------:R-:W-:Y:S02]  /*a0b0*/  FFMA.FTZ R5, R6.reuse, R67, -R5 ;  /* 0x0000004306057223 */ /* 0x040fe40000010805 */
[----:B------:R-:W-:Y:S02]  /*a0c0*/  FFMA.FTZ R48, R6, R47, R53 ;  /* 0x0000002f06307223 */ /* 0x000fe40000010035 */
[C---:B------:R-:W-:Y:S02]  /*a0d0*/  FMUL.FTZ R6, R55.reuse, R52 ;  /* 0x0000003437067220 */ /* 0x040fe40000410000 */
[----:B------:R-:W-:Y:S02]  /*a0e0*/  FMUL.FTZ R47, R68, R7 ;  /* 0x00000007442f7220 */ /* 0x000fe40000410000 */
[----:B------:R-:W-:-:S02]  /*a0f0*/  FMUL.FTZ R55, R55, R74 ;  /* 0x0000004a37377220 */ /* 0x000fc40000410000 */
[----:B------:R-:W-:Y:S02]  /*a100*/  FMUL.FTZ R68, R68, R51 ;  /* 0x0000003344447220 */ /* 0x000fe40000410000 */
[C---:B------:R-:W-:Y:S01]  /*a110*/  FFMA.FTZ R74, R61.reuse, R74, -R6 ;  /* 0x0000004a3d4a7223 */ /* 0x040fe20000010806 */
[----:B------:R-:W-:Y:S01]  /*a120*/  F2FP.BF16.PACK_AB R6, R4, R49 ;  /* 0x000000310406723e */ /* 0x000fe200000010ff */
[----:B------:R-:W-:Y:S02]  /*a130*/  FFMA.FTZ R55, R61, R52, R55 ;  /* 0x000000343d377223 */ /* 0x000fe40000010037 */
[C---:B------:R-:W-:Y:S02]  /*a140*/  FFMA.FTZ R47, R54.reuse, R51, -R47 ;  /* 0x00000033362f7223 */ /* 0x040fe4000001082f */
[----:B------:R-:W-:Y:S01]  /*a150*/  FFMA.FTZ R68, R54, R7, R68 ;  /* 0x0000000736447223 */ /* 0x000fe20000010044 */
[----:B------:R-:W-:Y:S02]  /*a160*/  F2FP.BF16.PACK_AB R7, R48, R5 ;  /* 0x000000053007723e */ /* 0x000fe400000010ff */
[----:B------:R-:W-:-:S02]  /*a170*/  F2FP.BF16.PACK_AB R4, R55, R74 ;  /* 0x0000004a3704723e */ /* 0x000fc400000010ff */
[----:B------:R-:W-:-:S05]  /*a180*/  F2FP.BF16.PACK_AB R5, R68, R47 ;  /* 0x0000002f4405723e */ /* 0x000fca00000010ff */
[----:B------:R1:W-:Y:S02]  /*a190*/  STS.128 [R147+0x16080], R4 ;  /* 0x0160800493007388 */ /* 0x0003e40000000c00 */
.L_x_421:
[----:B------:R-:W-:Y:S05]  /*a1a0*/  BSYNC B0 ;  /* 0x0000000000007941 */ /* 0x000fea0003800000 */
.L_x_420:
[----:B-1----:R-:W-:Y:S01]  /*a1b0*/  IADD3 R4, R16, 0x40, RZ ;  /* 0x0000004010047810 */ /* 0x002fe20007ffe0ff */
[----:B------:R-:W-:Y:S03]  /*a1c0*/  BSSY B0, `(.L_x_422) ;  /* 0x0000031000007945 */ /* 0x000fe60003800000 */
[----:B------:R-:W-:-:S13]  /*a1d0*/  ISETP.GE.AND P0, PT, R4, c[0x0][0x27c], PT ;  /* 0x00009f0004007a0c */ /* 0x000fda0003f06270 */
[----:B------:R-:W-:Y:S05]  /*a1e0*/  @P0 BRA `(.L_x_423) ;  /* 0x000002e000000947 */ /* 0x000fea0003800000 */
[----:B------:R-:W1:Y:S01]  /*a1f0*/  LDS.128 R4, [R147+0x1a080] ;  /* 0x01a0800093047984 */ /* 0x000e620000000c00 */
[--C-:B------:R-:W-:Y:S02]  /*a200*/  SHF.R.U64 R49, R82, 0x10, R83.reuse ;  /* 0x0000001052317819 */ /* 0x100fe40000001253 */
[----:B------:R-:W-:Y:S02]  /*a210*/  SHF.R.U32.HI R82, RZ, 0x10, R83 ;  /* 0x00000010ff527819 */ /* 0x000fe40000011653 */
[--C-:B------:R-:W-:Y:S02]  /*a220*/  SHF.R.U64 R47, R88, 0x10, R89.reuse ;  /* 0x00000010582f7819 */ /* 0x100fe40000001259 */
[----:B------:R-:W-:Y:S02]  /*a230*/  SHF.R.U32.HI R88, RZ, 0x10, R89 ;  /* 0x00000010ff587819 */ /* 0x000fe40000011659 */
[----:B------:R-:W-:Y:S02]  /*a240*/  PRMT R43, R43, 0x5410, R82 ;  /* 0x000054102b2b7816 */ /* 0x000fe40000000052 */
[----:B------:R-:W-:-:S02]  /*a250*/  PRMT R45, R45, 0x5410, R88 ;  /* 0x000054102d2d7816 */ /* 0x000fc40000000058 */
[----:B------:R-:W-:Y:S02]  /*a260*/  PRMT R46, R46, 0x5410, R47 ;  /* 0x000054102e2e7816 */ /* 0x000fe4000000002f */
[----:B------:R-:W-:Y:S02]  /*a270*/  PRMT R44, R44, 0x5410, R49 ;  /* 0x000054102c2c7816 */ /* 0x000fe40000000031 */
[----:B------:R-:W-:Y:S02]  /*a280*/  LOP3.LUT R53, R45, 0xffff0000, RZ, 0xc0, !PT ;  /* 0xffff00002d357812 */ /* 0x000fe400078ec0ff */
[----:B------:R-:W-:Y:S02]  /*a290*/  LOP3.LUT R55, R46, 0xffff0000, RZ, 0xc0, !PT ;  /* 0xffff00002e377812 */ /* 0x000fe400078ec0ff */
[----:B-1----:R-:W-:Y:S01]  /*a2a0*/  SHF.L.U32 R52, R4, 0x10, RZ ;  /* 0x0000001004347819 */ /* 0x002fe200000006ff */
[----:B------:R-:W-:Y:S01]  /*a2b0*/  IMAD.U32 R48, R6, 0x10000, RZ ;  /* 0x0001000006307824 */ /* 0x000fe200078e00ff */
[----:B------:R-:W-:Y:S01]  /*a2c0*/  LOP3.LUT R51, R4, 0xffff0000, RZ, 0xc0, !PT ;  /* 0xffff000004337812 */ /* 0x000fe200078ec0ff */
[----:B------:R-:W-:Y:S01]  /*a2d0*/  IMAD.U32 R4, R43, 0x10000, RZ ;  /* 0x000100002b047824 */ /* 0x000fe200078e00ff */
[----:B------:R-:W-:Y:S01]  /*a2e0*/  LOP3.LUT R47, R6, 0xffff0000, RZ, 0xc0, !PT ;  /* 0xffff0000062f7812 */ /* 0x000fe200078ec0ff */
[C---:B------:R-:W-:Y:S01]  /*a2f0*/  IMAD.U32 R6, R7.reuse, 0x10000, RZ ;  /* 0x0001000007067824 */ /* 0x040fe200078e00ff */
[----:B------:R-:W-:Y:S01]  /*a300*/  LOP3.LUT R49, R7, 0xffff0000, RZ, 0xc0, !PT ;  /* 0xffff000007317812 */ /* 0x000fe200078ec0ff */
[----:B------:R-:W-:Y:S01]  /*a310*/  IMAD.U32 R7, R45, 0x10000, RZ ;  /* 0x000100002d077824 */ /* 0x000fe200078e00ff */
[----:B------:R-:W-:Y:S01]  /*a320*/  LOP3.LUT R43, R43, 0xffff0000, RZ, 0xc0, !PT ;  /* 0xffff00002b2b7812 */ /* 0x000fe200078ec0ff */
[----:B------:R-:W-:Y:S01]  /*a330*/  FMUL.FTZ R45, R47, R4 ;  /* 0x000000042f2d7220 */ /* 0x000fe20000410000 */
[----:B------:R-:W-:Y:S01]  /*a340*/  SHF.L.U32 R50, R5, 0x10, RZ ;  /* 0x0000001005327819 */ /* 0x000fe200000006ff */
[----:B------:R-:W-:Y:S01]  /*a350*/  FMUL.FTZ R47, R47, R7 ;  /* 0x000000072f2f7220 */ /* 0x000fe20000410000 */
[----:B------:R-:W-:Y:S01]  /*a360*/  LOP3.LUT R54, R5, 0xffff0000, RZ, 0xc0, !PT ;  /* 0xffff000005367812 */ /* 0x000fe200078ec0ff */
[----:B------:R-:W-:-:S02]  /*a370*/  FMUL.FTZ R5, R49, R43 ;  /* 0x0000002b31057220 */ /* 0x000fc40000410000 */
[-C--:B------:R-:W-:Y:S02]  /*a380*/  FMUL.FTZ R49, R49, R53.reuse ;  /* 0x0000003531317220 */ /* 0x080fe40000410000 */
[----:B------:R-:W-:Y:S01]  /*a390*/  FFMA.FTZ R5, R6, R53, -R5 ;  /* 0x0000003506057223 */ /* 0x000fe20000010805 */
[----:B------:R-:W-:Y:S01]  /*a3a0*/  LOP3.LUT R53, R44, 0xffff0000, RZ, 0xc0, !PT ;  /* 0xffff00002c357812 */ /* 0x000fe200078ec0ff */
[C---:B------:R-:W-:Y:S02]  /*a3b0*/  FFMA.FTZ R45, R48.reuse, R7, -R45 ;  /* 0x00000007302d7223 */ /* 0x040fe4000001082d */
[----:B------:R-:W-:Y:S01]  /*a3c0*/  FFMA.FTZ R4, R48, R4, R47 ;  /* 0x0000000430047223 */ /* 0x000fe2000001002f */
[----:B------:R-:W-:Y:S01]  /*a3d0*/  SHF.L.U32 R47, R46, 0x10, RZ ;  /* 0x000000102e2f7819 */ /* 0x000fe200000006ff */
[----:B------:R-:W-:Y:S02]  /*a3e0*/  IMAD.U32 R7, R44, 0x10000, RZ ;  /* 0x000100002c077824 */ /* 0x000fe400078e00ff */
[----:B------:R-:W-:-:S02]  /*a3f0*/  FFMA.FTZ R44, R6, R43, R49 ;  /* 0x0000002b062c7223 */ /* 0x000fc40000010031 */
[C---:B------:R-:W-:Y:S02]  /*a400*/  FMUL.FTZ R6, R51.reuse, R7 ;  /* 0x0000000733067220 */ /* 0x040fe40000410000 */
[C---:B------:R-:W-:Y:S02]  /*a410*/  FMUL.FTZ R43, R54.reuse, R53 ;  /* 0x00000035362b7220 */ /* 0x040fe40000410000 */
[----:B------:R-:W-:Y:S02]  /*a420*/  FMUL.FTZ R51, R51, R47 ;  /* 0x0000002f33337220 */ /* 0x000fe40000410000 */
[----:B------:R-:W-:Y:S02]  /*a430*/  FMUL.FTZ R54, R54, R55 ;  /* 0x0000003736367220 */ /* 0x000fe40000410000 */
[----:B------:R-:W-:Y:S01]  /*a440*/  FFMA.FTZ R47, R52, R47, -R6 ;  /* 0x0000002f342f7223 */ /* 0x000fe20000010806 */
[----:B------:R-:W-:Y:S01]  /*a450*/  F2FP.BF16.PACK_AB R6, R4, R45 ;  /* 0x0000002d0406723e */ /* 0x000fe200000010ff */
[----:B------:R-:W-:Y:S01]  /*a460*/  FFMA.FTZ R52, R52, R7, R51 ;  /* 0x0000000734347223 */ /* 0x000fe20000010033 */
[----:B------:R-:W-:Y:S01]  /*a470*/  F2FP.BF16.PACK_AB R7, R44, R5 ;  /* 0x000000052c07723e */ /* 0x000fe200000010ff */
[----:B------:R-:W-:-:S02]  /*a480*/  FFMA.FTZ R43, R50, R55, -R43 ;  /* 0x00000037322b7223 */ /* 0x000fc4000001082b */
[----:B------:R-:W-:Y:S01]  /*a490*/  FFMA.FTZ R54, R50, R53, R54 ;  /* 0x0000003532367223 */ /* 0x000fe20000010036 */
[----:B------:R-:W-:-:S04]  /*a4a0*/  F2FP.BF16.PACK_AB R4, R52, R47 ;  /* 0x0000002f3404723e */ /* 0x000fc800000010ff */
[----:B------:R-:W-:-:S05]  /*a4b0*/  F2FP.BF16.PACK_AB R5, R54, R43 ;  /* 0x0000002b3605723e */ /* 0x000fca00000010ff */
[----:B------:R1:W-:Y:S02]  /*a4c0*/  STS.128 [R147+0x1a080], R4 ;  /* 0x01a0800493007388 */ /* 0x0003e40000000c00 */
.L_x_423:
[----:B------:R-:W-:Y:S05]  /*a4d0*/  BSYNC B0 ;  /* 0x0000000000007941 */ /* 0x000fea0003800000 */
.L_x_422:
[----:B-1----:R-:W-:-:S04]  /*a4e0*/  IADD3 R4, R16, 0x60, RZ ;  /* 0x0000006010047810 */ /* 0x002fc80007ffe0ff */
        /* <DEDUP_REMOVED lines=48> */
.L_x_417:
[----:B------:R-:W-:Y:S05]  /*a7f0*/  BSYNC B1 ;  /* 0x0000000000017941 */ /* 0x000fea0003800000 */
.L_x_416:
[----:B-1----:R-:W-:-:S04]  /*a800*/  IADD3 R4, R39, 0x60, RZ ;  /* 0x0000006027047810 */ /* 0x002fc80007ffe0ff */
[----:B------:R-:W-:-:S13]  /*a810*/  ISETP.GE.AND P0, PT, R4, UR4, PT ;  /* 0x0000000404007c0c */ /* 0x000fda000bf06270 */
[----:B------:R-:W-:Y:S05]  /*a820*/  @P0 BRA `(.L_x_424) ;  /* 0x00005b2000000947 */ /* 0x000fea0003800000 */
[----:B------:R-:W-:Y:S01]  /*a830*/  ISETP.GE.AND P0, PT, R16, c[0x0][0x27c], PT ;  /* 0x00009f0010007a0c */ /* 0x000fe20003f06270 */
[----:B------:R-:W-:-:S12]  /*a840*/  BSSY B0, `(.L_x_425) ;  /* 0x0000030000007945 */ /* 0x000fd80003800000 */
        /* <DEDUP_REMOVED lines=47> */
.L_x_426:
[----:B------:R-:W-:Y:S05]  /*ab40*/  BSYNC B0 ;  /* 0x0000000000007941 */ /* 0x000fea0003800000 */
.L_x_425:
        /* <DEDUP_REMOVED lines=50> */
.L_x_428:
[----:B------:R-:W-:Y:S05]  /*ae70*/  BSYNC B0 ;  /* 0x0000000000007941 */ /* 0x000fea0003800000 */
.L_x_427:
        /* <DEDUP_REMOVED lines=12> */
[----:B------:R-:W-:Y:S02]  /*af40*/  LOP3.LUT R25, R12, 0xffff0000, RZ, 0xc0, !PT ;  /* 0xffff00000c197812 */ /* 0x000fe400078ec0ff */
[----:B------:R-:W-:Y:S01]  /*af50*/  PRMT R13, R13, 0x5410, R22 ;  /* 0x000054100d0d7816 */ /* 0x000fe20000000016 */
[C---:B-1----:R-:W-:Y:S01]  /*af60*/  IMAD.U32 R18, R6.reuse, 0x10000, RZ ;  /* 0x0001000006127824 */ /* 0x042fe200078e00ff */
[----:B------:R-:W-:Y:S01]  /*af70*/  LOP3.LUT R17, R6, 0xffff0000, RZ, 0xc0, !PT ;  /* 0xffff000006117812 */ /* 0x000fe200078ec0ff */
[C---:B------:R-:W-:Y:S01]  /*af80*/  IMAD.U32 R6, R7.reuse, 0x10000, RZ ;  /* 0x0001000007067824 */ /* 0x040fe200078e00ff */
[C---:B------:R-:W-:Y:S02]  /*af90*/  SHF.L.U32 R24, R4.reuse, 0x10, RZ ;  /* 0x0000001004187819 */ /* 0x040fe400000006ff */
[----:B------:R-:W-:Y:S01]  /*afa0*/  LOP3.LUT R23, R4, 0xffff0000, RZ, 0xc0, !PT ;  /* 0xffff000004177812 */ /* 0x000fe200078ec0ff */
[----:B------:R-:W-:Y:S01]  /*afb0*/  IMAD.U32 R4, R8, 0x10000, RZ ;  /* 0x0001000008047824 */ /* 0x000fe200078e00ff */
        /* <DEDUP_REMOVED lines=8> */
[C---:B------:R-:W-:Y:S02]  /*b040*/  FFMA.FTZ R17, R18.reuse, R4, R17 ;  /* 0x0000000412117223 */ /* 0x040fe40000010011 */
[----:B------:R-:W-:Y:S01]  /*b050*/  FFMA.FTZ R12, R18, R7, -R12 ;  /* 0x00000007120c7223 */ /* 0x000fe2000001080c */
[----:B------:R-:W-:Y:S01]  /*b060*/  SHF.L.U32 R7, R13, 0x10, RZ ;  /* 0x000000100d077819 */ /* 0x000fe200000006ff */
[C---:B------:R-:W-:Y:S01]  /*b070*/  IMAD.U32 R4, R9.reuse, 0x10000, RZ ;  /* 0x0001000009047824 */ /* 0x040fe200078e00ff */
[----:B------:R-:W-:Y:S01]  /*b080*/  LOP3.LUT R9, R9, 0xffff0000, RZ, 0xc0, !PT ;  /* 0xffff000009097812 */ /* 0x000fe200078ec0ff */
[-C--:B------:R-:W-:Y:S01]  /*b090*/  FMUL.FTZ R19, R19, R25.reuse ;  /* 0x0000001913137220 */ /* 0x080fe20000410000 */
[----:B------:R-:W-:Y:S01]  /*b0a0*/  LOP3.LUT R13, R13, 0xffff0000, RZ, 0xc0, !PT ;  /* 0xffff00000d0d7812 */ /* 0x000fe200078ec0ff */
[C---:B------:R-:W-:Y:S02]  /*b0b0*/  FFMA.FTZ R5, R6.reuse, R25, -R5 ;  /* 0x0000001906057223 */ /* 0x040fe40000010805 */
[----:B------:R-:W-:-:S02]  /*b0c0*/  FFMA.FTZ R8, R6, R8, R19 ;  /* 0x0000000806087223 */ /* 0x000fc40000010013 */
[CC--:B------:R-:W-:Y:S02]  /*b0d0*/  FMUL.FTZ R6, R23.reuse, R4.reuse ;  /* 0x0000000417067220 */ /* 0x0c0fe40000410000 */
        /* <DEDUP_REMOVED lines=12> */
.L_x_430:
[----:B------:R-:W-:Y:S05]  /*b1a0*/  BSYNC B0 ;  /* 0x0000000000007941 */ /* 0x000fea0003800000 */
.L_x_429:
[----:B------:R-:W-:-:S04]  /*b1b0*/  IADD3 R16, R16, 0x60, RZ ;  /* 0x0000006010107810 */ /* 0x000fc80007ffe0ff */
[----:B------:R-:W-:-:S13]  /*b1c0*/  ISETP.GE.AND P0, PT, R16, c[0x0][0x27c], PT ;  /* 0x00009f0010007a0c */ /* 0x000fda0003f06270 */
[----:B------:R-:W-:Y:S05]  /*b1d0*/  @P0 BRA `(.L_x_424) ;  /* 0x0000517000000947 */ /* 0x000fea0003800000 */
[----:B-1----:R-:W1:Y:S01]  /*b1e0*/  LDS.128 R4, [R147+0x1f080] ;  /* 0x01f0800093047984 */ /* 0x002e620000000c00 */
        /* <DEDUP_REMOVED lines=44> */
[----:B------:R1:W-:Y:S01]  /*b4b0*/  STS.128 [R147+0x1f080], R4 ;  /* 0x01f0800493007388 */ /* 0x0003e20000000c00 */
[----:B------:R-:W-:Y:S05]  /*b4c0*/  BRA `(.L_x_424) ;  /* 0x00004e8000007947 */ /* 0x000fea0003800000 */
.L_x_391:
[----:B------:R-:W-:Y:S01]  /*b4d0*/  PLOP3.LUT P0, PT, PT, PT, UP3, 0x80, 0x0 ;  /* 0x000000000000781c */ /* 0x000fe20003f0f038 */
[----:B------:R-:W-:Y:S01]  /*b4e0*/  IMAD.MOV.U32 R11, RZ, RZ, R7 ;  /* 0x000000ffff0b7224 */ /* 0x000fe200078e0007 */
        /* <DEDUP_REMOVED lines=13> */
[----:B------:R-:W-:-:S04]  /*b5c0*/  @P0 SHF.R.U32.HI R5, RZ, c[0x0][0x2cc], R6 ;  /* 0x0000b300ff050a19 */ /* 0x000fc80000011606 */
[----:B------:R-:W-:Y:S01]  /*b5d0*/  SHF.R.S32.HI R8, RZ, 0x1f, R5 ;  /* 0x0000001fff087819 */ /* 0x000fe20000011405 */
[----:B------:R-:W-:-:S04]  /*b5e0*/  IMAD.WIDE.U32 R10, R5, c[0x0][0x280], R10 ;  /* 0x0000a000050a7a25 */ /* 0x000fc800078e000a */
[----:B------:R-:W-:Y:S01]  /*b5f0*/  IMAD R6, R8, c[0x0][0x280], RZ ;  /* 0x0000a00008067a24 */ /* 0x000fe200078e02ff */
[----:B------:R-:W-:Y:S01]  /*b600*/  LEA R7, P0, R10, c[0x0][0x270], 0x1 ;  /* 0x00009c000a077a11 */ /* 0x000fe200078008ff */
[----:B------:R-:W-:Y:S02]  /*b610*/  IMAD R8, R8, c[0x0][0x290], RZ ;  /* 0x0000a40008087a24 */ /* 0x000fe400078e02ff */
[----:B------:R-:W-:Y:S02]  /*b620*/  IMAD R6, R5, c[0x0][0x284], R6 ;  /* 0x0000a10005067a24 */ /* 0x000fe400078e0206 */
[----:B------:R1:W2:Y:S03]  /*b630*/  SHFL.IDX PT, R14, R7, RZ, 0x181f ;  /* 0x00181fff070e7589 */ /* 0x0002a600000e0000 */
[----:B------:R-:W-:Y:S02]  /*b640*/  IADD3 R6, R11, R6, RZ ;  /* 0x000000060b067210 */ /* 0x000fe40007ffe0ff */
[----:B------:R-:W-:-:S02]  /*b650*/  MOV R11, R15 ;  /* 0x0000000f000b7202 */ /* 0x000fc40000000f00 */
[----:B------:R-:W-:Y:S01]  /*b660*/  LEA.HI.X R6, R10, c[0x0][0x274], R6, 0x1, P0 ;  /* 0x00009d000a067a11 */ /* 0x000fe200000f0c06 */
[----:B------:R-:W-:-:S04]  /*b670*/  IMAD.MOV.U32 R10, RZ, RZ, R12 ;  /* 0x000000ffff0a7224 */ /* 0x000fc800078e000c */
[C---:B------:R-:W-:Y:S01]  /*b680*/  IMAD.WIDE.U32 R10, R5.reuse, c[0x0][0x290], R10 ;  /* 0x0000a400050a7a25 */ /* 0x040fe200078e000a */
[----:B------:R1:W3:Y:S03]  /*b690*/  SHFL.IDX PT, R15, R6, RZ, 0x181f ;  /* 0x00181fff060f7589 */ /* 0x0002e600000e0000 */
[----:B------:R-:W-:Y:S01]  /*b6a0*/  IMAD R5, R5, c[0x0][0x294], R8 ;  /* 0x0000a50005057a24 */ /* 0x000fe200078e0208 */
[----:B------:R-:W-:-:S03]  /*b6b0*/  LEA R8, P0, R10, c[0x0][0x288], 0x1 ;  /* 0x0000a2000a087a11 */ /* 0x000fc600078008ff */
[----:B------:R-:W-:Y:S02]  /*b6c0*/  IMAD.IADD R5, R11, 0x1, R5 ;  /* 0x000000010b057824 */ /* 0x000fe400078e0205 */
[----:B------:R1:W4:Y:S03]  /*b6d0*/  SHFL.IDX PT, R12, R8, RZ, 0x181f ;  /* 0x00181fff080c7589 */ /* 0x00032600000e0000 */
[----:B------:R-:W-:-:S05]  /*b6e0*/  LEA.HI.X R5, R10, c[0x0][0x28c], R5, 0x1, P0 ;  /* 0x0000a3000a057a11 */ /* 0x000fca00000f0c05 */
[----:B------:R1:W1:Y:S01]  /*b6f0*/  SHFL.IDX PT, R13, R5, RZ, 0x181f ;  /* 0x00181fff050d7589 */ /* 0x00026200000e0000 */
[----:B------:R-:W-:Y:S05]  /*b700*/  @P1 BRA `(.L_x_432) ;  /* 0x0000015000001947 */ /* 0x000fea0003800000 */
[----:B--2---:R-:W-:Y:S01]  /*b710*/  ISETP.GE.AND P0, PT, R225, c[0x0][0x27c], PT ;  /* 0x00009f00e1007a0c */ /* 0x004fe20003f06270 */
[----:B------:R-:W-:Y:S01]  /*b720*/  CS2R R106, SRZ ;  /* 0x00000000006a7805 */ /* 0x000fe2000001ff00 */
[----:B------:R-:W-:Y:S01]  /*b730*/  CS2R R104, SRZ ;  /* 0x0000000000687805 */ /* 0x000fe2000001ff00 */
[----:B------:R-:W-:Y:S01]  /*b740*/  CS2R R102, SRZ ;  /* 0x0000000000667805 */ /* 0x000fe2000001ff00 */
[----:B------:R-:W-:-:S09]  /*b750*/  CS2R R100, SRZ ;  /* 0x0000000000647805 */ /* 0x000fd2000001ff00 */
[----:B---3--:R-:W-:-:S04]  /*b760*/  @!P0 IMAD.WIDE R18, R225, 0x2, R14 ;  /* 0x00000002e1128825 */ /* 0x008fc800078e020e */
[----:B-1--4-:R-:W-:Y:S01]  /*b770*/  @!P0 IMAD.WIDE R16, R225, 0x2, R12 ;  /* 0x00000002e1108825 */ /* 0x012fe200078e020c */
[----:B------:R1:W5:Y:S04]  /*b780*/  @!P0 LD.E.128 R104, [R18.64] ;  /* 0x0000001812688980 */ /* 0x000368000c101d00 */
[----:B------:R1:W5:Y:S01]  /*b790*/  @!P0 LD.E.128 R100, [R16.64] ;  /* 0x0000001810648980 */ /* 0x000362000c101d00 */
[----:B------:R-:W-:Y:S01]  /*b7a0*/  ISETP.GE.AND P0, PT, R219, c[0x0][0x27c], PT ;  /* 0x00009f00db007a0c */ /* 0x000fe20003f06270 */
[----:B------:R-:W-:Y:S01]  /*b7b0*/  CS2R R90, SRZ ;  /* 0x00000000005a7805 */ /* 0x000fe2000001ff00 */
[----:B------:R-:W-:Y:S01]  /*b7c0*/  CS2R R88, SRZ ;  /* 0x0000000000587805 */ /* 0x000fe2000001ff00 */
[----:B------:R-:W-:Y:S01]  /*b7d0*/  CS2R R86, SRZ ;  /* 0x0000000000567805 */ /* 0x000fe2000001ff00 */
[----:B------:R-:W-:-:S09]  /*b7e0*/  CS2R R84, SRZ ;  /* 0x0000000000547805 */ /* 0x000fd2000001ff00 */
[----:B------:R-:W-:-:S04]  /*b7f0*/  @!P0 SHF.R.S32.HI R10, RZ, 0x1f, R219 ;  /* 0x0000001fff0a8819 */ /* 0x000fc800000114db */
[----:B------:R-:W-:-:S04]  /*b800*/  @!P0 LEA.HI R10, R10, R219, RZ, 0x3 ;  /* 0x000000db0a0a8211 */ /* 0x000fc800078f18ff */
[----:B------:R-:W-:-:S05]  /*b810*/  @!P0 LOP3.LUT R10, R10, 0xfffffff8, RZ, 0xc0, !PT ;  /* 0xfffffff80a0a8812 */ /* 0x000fca00078ec0ff */
[----:B------:R-:W-:-:S04]  /*b820*/  @!P0 IMAD.WIDE R14, R10, 0x2, R14 ;  /* 0x000000020a0e8825 */ /* 0x000fc800078e020e */
[----:B------:R-:W-:Y:S01]  /*b830*/  @!P0 IMAD.WIDE R10, R10, 0x2, R12 ;  /* 0x000000020a0a8825 */ /* 0x000fe200078e020c */
[----:B------:R1:W5:Y:S04]  /*b840*/  @!P0 LD.E.128 R88, [R14.64] ;  /* 0x000000180e588980 */ /* 0x000368000c101d00 */
[----:B------:R1:W5:Y:S02]  /*b850*/  @!P0 LD.E.128 R84, [R10.64] ;  /* 0x000000180a548980 */ /* 0x000364000c101d00 */
.L_x_432:
[----:B--2---:R-:W-:Y:S05]  /*b860*/  BSYNC B0 ;  /* 0x0000000000007941 */ /* 0x004fea0003800000 */
.L_x_431:
[----:B------:R-:W-:Y:S01]  /*b870*/  ISETP.NE.AND P0, PT, R9, RZ, PT ;  /* 0x000000ff0900720c */ /* 0x000fe20003f05270 */
[----:B-1---5:R-:W-:Y:S01]  /*b880*/  IMAD.MOV.U32 R11, RZ, RZ, R91 ;  /* 0x000000ffff0b7224 */ /* 0x022fe200078e005b */
[----:B---3--:R1:W2:Y:S01]  /*b890*/  SHFL.IDX PT, R15, R6, 0x1, 0x181f ;  /* 0x00381f00060f7f89 */ /* 0x0082a200000e0000 */
        /* <DEDUP_REMOVED lines=10> */
[----:B----4-:R-:W-:Y:S01]  /*b940*/  IMAD.MOV.U32 R12, RZ, RZ, R90 ;  /* 0x000000ffff0c7224 */ /* 0x010fe200078e005a */
        /* <DEDUP_REMOVED lines=20> */
[----:B------:R1:W4:Y:S01]  /*ba90*/  SHFL.IDX PT, R13, R5, 0x1, 0x181f ;  /* 0x00381f00050d7f89 */ /* 0x00032200000e0000 */
        /* <DEDUP_REMOVED lines=32> */
.L_x_434:
[----:B--2---:R-:W-:Y:S05]  /*bca0*/  BSYNC B0 ;  /* 0x0000000000007941 */ /* 0x004fea0003800000 */
.L_x_433:
[----:B------:R-:W-:Y:S01]  /*bcb0*/  ISETP.NE.AND P0, PT, R4, RZ, PT ;  /* 0x000000ff0400720c */ /* 0x000fe20003f05270 */
[----:B-----5:R-:W-:Y:S01]  /*bcc0*/  IMAD.MOV.U32 R11, RZ, RZ, R54 ;  /* 0x000000ffff0b7224 */ /* 0x020fe200078e0036 */
[----:B-1----:R1:W2:Y:S01]  /*bcd0*/  SHFL.IDX PT, R15, R6, 0x2, 0x181f ;  /* 0x00581f00060f7f89 */ /* 0x0022a200000e0000 */
        /* <DEDUP_REMOVED lines=27> */
[----:B---3--:R1:W3:Y:S01]  /*be90*/  SHFL.IDX PT, R14, R7, 0x2, 0x181f ;  /* 0x00581f00070e7f89 */ /* 0x0082e200000e0000 */
[----:B------:R-:W-:Y:S01]  /*bea0*/  IMAD.MOV.U32 R4, RZ, RZ, R73 ;  /* 0x000000ffff047224 */ /* 0x000fe200078e0049 */
[----:B------:R-:W-:Y:S01]  /*beb0*/  PRMT R132, R11, 0x7610, R132 ;  /* 0x000076100b847816 */ /* 0x000fe20000000084 */
[----:B------:R-:W-:Y:S01]  /*bec0*/  CS2R R26, SRZ ;  /* 0x00000000001a7805 */ /* 0x000fe2000001ff00 */
[----:B----4-:R1:W4:Y:S01]  /*bed0*/  SHFL.IDX PT, R13, R5, 0x2, 0x181f ;  /* 0x00581f00050d7f89 */ /* 0x01032200000e0000 */
        /* <DEDUP_REMOVED lines=34> */
.L_x_436:
[----:B--2---:R-:W-:Y:S05]  /*c100*/  BSYNC B0 ;  /* 0x0000000000007941 */ /* 0x004fea0003800000 */
.L_x_435:
[----:B-----5:R-:W-:Y:S01]  /*c110*/  IMAD.MOV.U32 R4, RZ, RZ, R33 ;  /* 0x000000ffff047224 */ /* 0x020fe200078e0021 */
[----:B------:R2:W4:Y:S01]  /*c120*/  SHFL.IDX PT, R63, R6, 0x3, 0x181f ;  /* 0x00781f00063f7f89 */ /* 0x00052200000e0000 */
[----:B-1----:R-:W-:Y:S01]  /*c130*/  IMAD.MOV.U32 R11, RZ, RZ, R34 ;  /* 0x000000ffff0b7224 */ /* 0x002fe200078e0022 */
        /* <DEDUP_REMOVED lines=15> */
[----:B------:R1:W3:Y:S01]  /*c230*/  SHFL.IDX PT, R62, R7, 0x3, 0x181f ;  /* 0x00781f00073e7f89 */ /* 0x0002e200000e0000 */
[----:B------:R-:W-:Y:S01]  /*c240*/  PRMT R118, R9, 0x7610, R118 ;  /* 0x0000761009767816 */ /* 0x000fe20000000076 */
[----:B------:R-:W-:Y:S01]  /*c250*/  IMAD.MOV.U32 R11, RZ, RZ, R30 ;  /* 0x000000ffff0b7224 */ /* 0x000fe200078e001e */
[----:B------:R-:W-:Y:S01]  /*c260*/  PRMT R97, R4, 0x7610, R97 ;  /* 0x0000761004617816 */ /* 0x000fe20000000061 */
[----:B------:R3:W4:Y:S01]  /*c270*/  SHFL.IDX PT, R71, R5, 0x3, 0x181f ;  /* 0x00781f0005477f89 */ /* 0x00072200000e0000 */
[----:B------:R-:W-:Y:S01]  /*c280*/  IMAD.MOV.U32 R10, RZ, RZ, R31 ;  /* 0x000000ffff0a7224 */ /* 0x000fe200078e001f */
[----:B------:R-:W-:Y:S01]  /*c290*/  CS2R R24, SRZ ;  /* 0x0000000000187805 */ /* 0x000fe2000001ff00 */
[----:B------:R-:W-:Y:S01]  /*c2a0*/  IMAD.MOV.U32 R9, RZ, RZ, R28 ;  /* 0x000000ffff097224 */ /* 0x000fe200078e001c */
[----:B------:R4:W4:Y:S01]  /*c2b0*/  SHFL.IDX PT, R70, R8, 0x3, 0x181f ;  /* 0x00781f0008467f89 */ /* 0x00092200000e0000 */
[----:B--2---:R-:W-:Y:S01]  /*c2c0*/  IMAD.MOV.U32 R6, RZ, RZ, R43 ;  /* 0x000000ffff067224 */ /* 0x004fe200078e002b */
[----:B------:R-:W-:Y:S01]  /*c2d0*/  PRMT R108, R11, 0x7610, R108 ;  /* 0x000076100b6c7816 */ /* 0x000fe2000000006c */
[----:B------:R-:W-:Y:S01]  /*c2e0*/  IMAD.MOV.U32 R4, RZ, RZ, R41 ;  /* 0x000000ffff047224 */ /* 0x000fe200078e0029 */
[----:B------:R-:W-:Y:S01]  /*c2f0*/  PRMT R99, R10, 0x7610, R99 ;  /* 0x000076100a637816 */ /* 0x000fe20000000063 */
[----:B------:R-:W-:Y:S01]  /*c300*/  CS2R R22, SRZ ;  /* 0x0000000000167805 */ /* 0x000fe2000001ff00 */
[----:B------:R-:W-:Y:S01]  /*c310*/  PRMT R98, R9, 0x7610, R98 ;  /* 0x0000761009627816 */ /* 0x000fe20000000062 */
[----:B------:R-:W-:Y:S01]  /*c320*/  CS2R R20, SRZ ;  /* 0x0000000000147805 */ /* 0x000fe2000001ff00 */
[----:B------:R-:W-:Y:S01]  /*c330*/  PRMT R115, R6, 0x7610, R115 ;  /* 0x0000761006737816 */ /* 0x000fe20000000073 */
[----:B------:R-:W-:Y:S01]  /*c340*/  CS2R R18, SRZ ;  /* 0x0000000000127805 */ /* 0x000fe2000001ff00 */
[----:B------:R-:W-:Y:S01]  /*c350*/  PRMT R113, R4, 0x7610, R113 ;  /* 0x0000761004717816 */ /* 0x000fe20000000071 */
[----:B------:R-:W-:Y:S01]  /*c360*/  CS2R R16, SRZ ;  /* 0x0000000000107805 */ /* 0x000fe2000001ff00 */
[----:B---3--:R-:W-:Y:S01]  /*c370*/  CS2R R14, SRZ ;  /* 0x00000000000e7805 */ /* 0x008fe2000001ff00 */
[----:B----4-:R-:W-:Y:S01]  /*c380*/  CS2R R12, SRZ ;  /* 0x00000000000c7805 */ /* 0x010fe2000001ff00 */
[----:B-1----:R-:W-:-:S02]  /*c390*/  IMAD.MOV.U32 R7, RZ, RZ, R42 ;  /* 0x000000ffff077224 */ /* 0x002fc400078e002a */
[----:B------:R-:W-:-:S03]  /*c3a0*/  IMAD.MOV.U32 R5, RZ, RZ, R40 ;  /* 0x000000ffff057224 */ /* 0x000fc600078e0028 */
[----:B------:R-:W-:Y:S02]  /*c3b0*/  PRMT R116, R7, 0x7610, R116 ;  /* 0x0000761007747816 */ /* 0x000fe40000000074 */
[----:B------:R-:W-:Y:S01]  /*c3c0*/  PRMT R114, R5, 0x7610, R114 ;  /* 0x0000761005727816 */ /* 0x000fe20000000072 */
[----:B------:R-:W-:Y:S05]  /*c3d0*/  @P6 BRA `(.L_x_438) ;  /* 0x0000015000006947 */ /* 0x000fea0003800000 */
[----:B------:R-:W-:Y:S01]  /*c3e0*/  ISETP.GE.AND P0, PT, R225, c[0x0][0x27c], PT ;  /* 0x00009f00e1007a0c */ /* 0x000fe20003f06270 */
[----:B------:R-:W-:Y:S01]  /*c3f0*/  CS2R R22, SRZ ;  /* 0x0000000000167805 */ /* 0x000fe2000001ff00 */
[----:B------:R-:W-:Y:S01]  /*c400*/  CS2R R20, SRZ ;  /* 0x0000000000147805 */ /* 0x000fe2000001ff00 */
[----:B------:R-:W-:Y:S01]  /*c410*/  CS2R R14, SRZ ;  /* 0x00000000000e7805 */ /* 0x000fe2000001ff00 */
[----:B------:R-:W-:-:S09]  /*c420*/  CS2R R12, SRZ ;  /* 0x00000000000c7805 */ /* 0x000fd2000001ff00 */
[----:B------:R-:W-:-:S04]  /*c430*/  @!P0 IMAD.WIDE R8, R225, 0x2, R62 ;  /* 0x00000002e1088825 */ /* 0x000fc800078e023e */
[----:B------:R-:W-:Y:S01]  /*c440*/  @!P0 IMAD.WIDE R6, R225, 0x2, R70 ;  /* 0x00000002e1068825 */ /* 0x000fe200078e0246 */
        /* <DEDUP_REMOVED lines=14> */
.L_x_438:
[----:B------:R-:W-:Y:S05]  /*c530*/  BSYNC B0 ;  /* 0x0000000000007941 */ /* 0x000fea0003800000 */
.L_x_437:
[----:B-1---5:R-:W-:Y:S01]  /*c540*/  IMAD.MOV.U32 R4, RZ, RZ, R26 ;  /* 0x000000ffff047224 */ /* 0x022fe200078e001a */
[----:B------:R-:W-:Y:S01]  /*c550*/  UIADD3 UR4, -UR15, UR29, URZ ;  /* 0x0000001d0f047290 */ /* 0x000fe2000fffe13f */
[----:B------:R-:W-:Y:S01]  /*c560*/  IMAD.MOV.U32 R6, RZ, RZ, R24 ;  /* 0x000000ffff067224 */ /* 0x000fe200078e0018 */
[----:B------:R-:W-:-:S04]  /*c570*/  DEPBAR.LE SB0, 0x1 ;  /* 0x000080400000791a */ /* 0x000fc80000000000 */
[----:B------:R-:W-:Y:S01]  /*c580*/  UISETP.LT.AND UP0, UPT, UR4, 0x80, UPT ;  /* 0x000000800400788c */ /* 0x000fe2000bf01270 */
[----:B------:R-:W-:Y:S01]  /*c590*/  PRMT R80, R4, 0x7610, R80 ;  /* 0x0000761004507816 */ /* 0x000fe20000000050 */
[----:B------:R-:W-:Y:S01]  /*c5a0*/  IMAD.MOV.U32 R5, RZ, RZ, R25 ;  /* 0x000000ffff057224 */ /* 0x000fe200078e0019 */
[----:B------:R-:W-:Y:S01]  /*c5b0*/  PRMT R70, R6, 0x7610, R70 ;  /* 0x0000761006467816 */ /* 0x000fe20000000046 */
        /* <DEDUP_REMOVED lines=35> */
[----:B------:R-:W-:Y:S01]  /*c7f0*/  IMAD.MOV.U32 R7, RZ, RZ, c[0x0][0x27c] ;  /* 0x00009f00ff077624 */ /* 0x000fe200078e00ff */
[----:B------:R-:W1:Y:S01]  /*c800*/  LDS.128 R8, [R147+0x10080] ;  /* 0x0100800093087984 */ /* 0x000e620000000c00 */
[----:B------:R-:W-:Y:S02]  /*c810*/  SHF.R.U64 R100, R100, 0x10, R101 ;  /* 0x0000001064647819 */ /* 0x000fe40000001265 */
[----:B------:R-:W-:Y:S02]  /*c820*/  SHF.R.U64 R104, R104, 0x10, R105 ;  /* 0x0000001068687819 */ /* 0x000fe40000001269 */
[----:B------:R-:W-:Y:S02]  /*c830*/  LEA.HI R7, R7, R0, RZ, 0x1d ;  /* 0x0000000007077211 */ /* 0x000fe400078fe8ff */
[----:B------:R-:W-:Y:S02]  /*c840*/  SHF.R.U64 R102, R102, 0x10, R103 ;  /* 0x0000001066667819 */ /* 0x000fe40000001267 */
[----:B------:R-:W-:Y:S01]  /*c850*/  SHF.R.S32.HI R4, RZ, 0x1f, R7 ;  /* 0x0000001fff047819 */ /* 0x000fe20000011407 */
[----:B------:R-:W-:Y:S01]  /*c860*/  IMAD.SHL.U32 R5, R7, 0x8, RZ ;  /* 0x0000000807057824 */ /* 0x000fe200078e00ff */
[----:B------:R-:W-:-:S02]  /*c870*/  SHF.R.U32.HI R103, RZ, 0x10, R103 ;  /* 0x00000010ff677819 */ /* 0x000fc40000011667 */
[----:B------:R-:W-:Y:S02]  /*c880*/  LEA.HI R4, R4, R7, RZ, 0x3 ;  /* 0x0000000704047211 */ /* 0x000fe400078f18ff */
[----:B------:R-:W-:Y:S02]  /*c890*/  LOP3.LUT R5, R148, 0x38, R5, 0xf8, !PT ;  /* 0x0000003894057812 */ /* 0x000fe400078ef805 */
[----:B------:R-:W-:Y:S01]  /*c8a0*/  PRMT R151, R151, 0x5410, R100 ;  /* 0x0000541097977816 */ /* 0x000fe20000000064 */
[----:B------:R-:W-:Y:S01]  /*c8b0*/  IMAD.SHL.U32 R4, R4, 0x400, RZ ;  /* 0x0000040004047824 */ /* 0x000fe200078e00ff */
[----:B------:R-:W-:Y:S02]  /*c8c0*/  LOP3.LUT R6, R5, R146, RZ, 0x3c, !PT ;  /* 0x0000009205067212 */ /* 0x000fe400078e3cff */
[----:B------:R-:W-:Y:S01]  /*c8d0*/  PRMT R155, R155, 0x5410, R104 ;  /* 0x000054109b9b7816 */ /* 0x000fe20000000068 */
[----:B------:R-:W-:Y:S01]  /*c8e0*/  IMAD.U32 R162, R151, 0x10000, RZ ;  /* 0x0001000097a27824 */ /* 0x000fe200078e00ff */
[----:B------:R-:W-:-:S02]  /*c8f0*/  LOP3.LUT R4, R4, 0x7fffe000, RZ, 0xc0, !PT ;  /* 0x7fffe00004047812 */ /* 0x000fc400078ec0ff */
[----:B------:R-:W-:Y:S01]  /*c900*/  SHF.R.U64 R106, R106, 0x10, R107 ;  /* 0x000000106a6a7819 */ /* 0x000fe2000000126b */
[----:B------:R-:W-:Y:S01]  /*c910*/  IMAD.U32 R158, R155, 0x10000, RZ ;  /* 0x000100009b9e7824 */ /* 0x000fe200078e00ff */
[----:B------:R-:W-:Y:S02]  /*c920*/  IADD3 R149, R6, R4, R145 ;  /* 0x0000000406957210 */ /* 0x000fe40007ffe091 */
[----:B------:R-:W-:Y:S02]  /*c930*/  SHF.R.U32.HI R105, RZ, 0x10, R105 ;  /* 0x00000010ff697819 */ /* 0x000fe40000011669 */
[----:B------:R-:W-:Y:S01]  /*c940*/  SHF.R.U32.HI R101, RZ, 0x10, R101 ;  /* 0x00000010ff657819 */ /* 0x000fe20000011665 */
[----:B------:R-:W-:Y:S01]  /*c950*/  IMAD.SHL.U32 R149, R149, 0x2, RZ ;  /* 0x0000000295957824 */ /* 0x000fe200078e00ff */
[----:B------:R-:W-:Y:S02]  /*c960*/  PRMT R152, R152, 0x5410, R103 ;  /* 0x0000541098987816 */ /* 0x000fe40000000067 */
[----:B------:R-:W-:-:S02]  /*c970*/  PRMT R157, R157, 0x5410, R106 ;  /* 0x000054109d9d7816 */ /* 0x000fc4000000006a */
[----:B------:R-:W2:Y:S01]  /*c980*/  LDS.128 R4, [R149+0x10080] ;  /* 0x0100800095047984 */ /* 0x000ea20000000c00 */
[----:B------:R-:W-:Y:S02]  /*c990*/  SHF.R.U32.HI R107, RZ, 0x10, R107 ;  /* 0x00000010ff6b7819 */ /* 0x000fe4000001166b */
[C---:B-1----:R-:W-:Y:S02]  /*c9a0*/  SHF.L.U32 R100, R9.reuse, 0x10, RZ ;  /* 0x0000001009647819 */ /* 0x042fe400000006ff */
[----:B------:R-:W-:Y:S01]  /*c9b0*/  LOP3.LUT R103, R9, 0xffff0000, RZ, 0xc0, !PT ;  /* 0xffff000009677812 */ /* 0x000fe200078ec0ff */
[C---:B------:R-:W-:Y:S01]  /*c9c0*/  IMAD.U32 R9, R11.reuse, 0x10000, RZ ;  /* 0x000100000b097824 */ /* 0x040fe200078e00ff */
[----:B------:R-:W-:Y:S02]  /*c9d0*/  LOP3.LUT R104, R11, 0xffff0000, RZ, 0xc0, !PT ;  /* 0xffff00000b687812 */ /* 0x000fe400078ec0ff */
[----:B------:R-:W-:Y:S02]  /*c9e0*/  PRMT R154, R154, 0x5410, R105 ;  /* 0x000054109a9a7816 */ /* 0x000fe40000000069 */
[----:B------:R-:W-:Y:S01]  /*c9f0*/  PRMT R150, R150, 0x5410, R101 ;  /* 0x0000541096967816 */ /* 0x000fe20000000065 */
[----:B------:R-:W-:Y:S01]  /*ca00*/  IMAD.U32 R101, R8, 0x10000, RZ ;  /* 0x0001000008657824 */ /* 0x000fe200078e00ff */
[----:B------:R-:W-:-:S02]  /*ca10*/  PRMT R156, R156, 0x5410, R107 ;  /* 0x000054109c9c7816 */ /* 0x000fc4000000006b */
[----:B------:R-:W-:Y:S01]  /*ca20*/  LOP3.LUT R151, R151, 0xffff0000, RZ, 0xc0, !PT ;  /* 0xffff000097977812 */ /* 0x000fe200078ec0ff */
[----:B------:R-:W-:Y:S01]  /*ca30*/  IMAD.U32 R160, R150, 0x10000, RZ ;  /* 0x0001000096a07824 */ /* 0x000fe200078e00ff */
[----:B------:R-:W-:Y:S02]  /*ca40*/  LOP3.LUT R8, R8, 0xffff0000, RZ, 0xc0, !PT ;  /* 0xffff000008087812 */ /* 0x000fe400078ec0ff */
[----:B------:R-:W-:Y:S02]  /*ca50*/  LOP3.LUT R155, R155, 0xffff0000, RZ, 0xc0, !PT ;  /* 0xffff00009b9b7812 */ /* 0x000fe400078ec0ff */
[----:B------:R-:W-:Y:S01]  /*ca60*/  PRMT R153, R153, 0x5410, R102 ;  /* 0x0000541099997816 */ /* 0x000fe20000000066 */
[----:B------:R-:W-:Y:S01]  /*ca70*/  IMAD.U32 R102, R10, 0x10000, RZ ;  /* 0x000100000a667824 */ /* 0x000fe200078e00ff */
[----:B------:R-:W-:Y:S02]  /*ca80*/  LOP3.LUT R150, R150, 0xffff0000, RZ, 0xc0, !PT ;  /* 0xffff000096967812 */ /* 0x000fe400078ec0ff */
[----:B------:R-:W-:Y:S01]  /*ca90*/  LOP3.LUT R10, R10, 0xffff0000, RZ, 0xc0, !PT ;  /* 0xffff00000a0a7812 */ /* 0x000fe200078ec0ff */
[----:B--2---:R-:W-:Y:S01]  /*caa0*/  IMAD.U32 R161, R4, 0x10000, RZ ;  /* 0x0001000004a17824 */ /* 0x004fe200078e00ff */
[----:B------:R-:W-:Y:S01]  /*cab0*/  SHF.L.U32 R11, R5, 0x10, RZ ;  /* 0x00000010050b7819 */ /* 0x000fe200000006ff */
[----:B------:R-:W-:Y:S01]  /*cac0*/  IMAD.U32 R107, R7, 0x10000, RZ ;  /* 0x00010000076b7824 */ /* 0x000fe200078e00ff */
[----:B------:R-:W-:-:S02]  /*cad0*/  LOP3.LUT R106, R5, 0xffff0000, RZ, 0xc0, !PT ;  /* 0xffff0000056a7812 */ /* 0x000fc400078ec0ff */
[C---:B------:R-:W-:Y:S01]  /*cae0*/  SHF.L.U32 R105, R6.reuse, 0x10, RZ ;  /* 0x0000001006697819 */ /* 0x040fe200000006ff */
[----:B------:R-:W-:Y:S01]  /*caf0*/  FMUL.FTZ R163, R11, R160 ;  /* 0x000000a00ba37220 */ /* 0x000fe20000410000 */
[----:B------:R-:W-:Y:S01]  /*cb00*/  LOP3.LUT R5, R6, 0xffff0000, RZ, 0xc0, !PT ;  /* 0xffff000006057812 */ /* 0x000fe200078ec0ff */
[----:B------:R-:W-:Y:S01]  /*cb10*/  FMUL.FTZ R6, R161, R162 ;  /* 0x000000a2a1067220 */ /* 0x000fe20000410000 */
[----:B------:R-:W-:Y:S01]  /*cb20*/  LOP3.LUT R159, R7, 0xffff0000, RZ, 0xc0, !PT ;  /* 0xffff0000079f7812 */ /* 0x000fe200078ec0ff */
[-C--:B------:R-:W-:Y:S01]  /*cb30*/  FMUL.FTZ R161, R161, R158.reuse ;  /* 0x0000009ea1a17220 */ /* 0x080fe20000410000 */
[----:B------:R-:W-:Y:S01]  /*cb40*/  LOP3.LUT R4, R4, 0xffff0000, RZ, 0xc0, !PT ;  /* 0xffff000004047812 */ /* 0x000fe200078ec0ff */
[C---:B------:R-:W-:Y:S02]  /*cb50*/  FFMA.FTZ R7, R101.reuse, R158, -R6 ;  /* 0x0000009e65077223 */ /* 0x040fe40000010806 */
[C---:B------:R-:W-:Y:S01]  /*cb60*/  IMAD.U32 R6, R154.reuse, 0x10000, RZ ;  /* 0x000100009a067824 */ /* 0x040fe200078e00ff */
[----:B------:R-:W-:Y:S01]  /*cb70*/  LOP3.LUT R154, R154, 0xffff0000, RZ, 0xc0, !PT ;  /* 0xffff00009a9a7812 */ /* 0x000fe200078ec0ff */
[----:B------:R-:W-:Y:S01]  /*cb80*/  FFMA.FTZ R101, R101, R162, R161 ;  /* 0x000000a265657223 */ /* 0x000fe200000100a1 */
[----:B------:R-:W-:Y:S01]  /*cb90*/  SHF.L.U32 R162, R156, 0x10, RZ ;  /* 0x000000109ca27819 */ /* 0x000fe200000006ff */
[C---:B------:R-:W-:Y:S01]  /*cba0*/  IMAD.U32 R158, R152.reuse, 0x10000, RZ ;  /* 0x00010000989e7824 */ /* 0x040fe200078e00ff */
[----:B------:R-:W-:Y:S01]  /*cbb0*/  LOP3.LUT R152, R152, 0xffff0000, RZ, 0xc0, !PT ;  /* 0xffff000098987812 */ /* 0x000fe200078ec0ff */
[----:B------:R-:W-:Y:S01]  /*cbc0*/  FMUL.FTZ R161, R11, R6 ;  /* 0x000000060ba17220 */ /* 0x000fe20000410000 */
[----:B------:R-:W-:Y:S01]  /*cbd0*/  LOP3.LUT R156, R156, 0xffff0000, RZ, 0xc0, !PT ;  /* 0xffff00009c9c7812 */ /* 0x000fe200078ec0ff */
[----:B------:R-:W-:-:S02]  /*cbe0*/  FMUL.FTZ R11, R107, R158 ;  /* 0x0000009e6b0b7220 */ /* 0x000fc40000410000 */
[-C--:B------:R-:W-:Y:S02]  /*cbf0*/  FMUL.FTZ R107, R107, R162.reuse ;  /* 0x000000a26b6b7220 */ /* 0x080fe40000410000 */
[C---:B------:R-:W-:Y:S02]  /*cc00*/  FFMA.FTZ R11, R9.reuse, R162, -R11 ;  /* 0x000000a2090b7223 */ /* 0x040fe4000001080b */
[----:B------:R-:W-:Y:S02]  /*cc10*/  FFMA.FTZ R107, R9, R158, R107 ;  /* 0x0000009e096b7223 */ /* 0x000fe4000001006b */
[----:B------:R-:W-:Y:S02]  /*cc20*/  FMUL.FTZ R9, R4, R151 ;  /* 0x0000009704097220 */ /* 0x000fe40000410000 */
[----:B------:R-:W-:Y:S02]  /*cc30*/  FFMA.FTZ R6, R100, R6, -R163 ;  /* 0x0000000664067223 */ /* 0x000fe400000108a3 */
[----:B------:R-:W-:-:S02]  /*cc40*/  FMUL.FTZ R4, R4, R155 ;  /* 0x0000009b04047220 */ /* 0x000fc40000410000 */
[----:B------:R-:W-:Y:S02]  /*cc50*/  FFMA.FTZ R158, R8, R155, -R9 ;  /* 0x0000009b089e7223 */ /* 0x000fe40000010809 */
[----:B------:R-:W-:Y:S02]  /*cc60*/  FFMA.FTZ R100, R100, R160, R161 ;  /* 0x000000a064647223 */ /* 0x000fe400000100a1 */
[C---:B------:R-:W-:Y:S01]  /*cc70*/  IMAD.U32 R155, R153.reuse, 0x10000, RZ ;  /* 0x00010000999b7824 */ /* 0x040fe200078e00ff */
[----:B------:R-:W-:Y:S01]  /*cc80*/  LOP3.LUT R153, R153, 0xffff0000, RZ, 0xc0, !PT ;  /* 0xffff000099997812 */ /* 0x000fe200078ec0ff */
[C---:B------:R-:W-:Y:S01]  /*cc90*/  IMAD.U32 R160, R157.reuse, 0x10000, RZ ;  /* 0x000100009da07824 */ /* 0x040fe200078e00ff */
[----:B------:R-:W-:Y:S01]  /*cca0*/  LOP3.LUT R157, R157, 0xffff0000, RZ, 0xc0, !PT ;  /* 0xffff00009d9d7812 */ /* 0x000fe200078ec0ff */
[----:B------:R-:W-:Y:S01]  /*ccb0*/  FFMA.FTZ R4, R8, R151, R4 ;  /* 0x0000009708047223 */ /* 0x000fe20000010004 */
[----:B------:R-:W-:Y:S01]  /*ccc0*/  F2FP.BF16.PACK_AB R8, R158, R7 ;  /* 0x000000079e08723e */ /* 0x000fe200000010ff */
[----:B------:R-:W-:-:S02]  /*ccd0*/  FMUL.FTZ R9, R106, R150 ;  /* 0x000000966a097220 */ /* 0x000fc40000410000 */
[C---:B------:R-:W-:Y:S01]  /*cce0*/  FMUL.FTZ R151, R105.reuse, R155 ;  /* 0x0000009b69977220 */ /* 0x040fe20000410000 */
[----:B------:R-:W-:Y:S01]  /*ccf0*/  F2FP.BF16.PACK_AB R4, R4, R101 ;  /* 0x000000650404723e */ /* 0x000fe200000010ff */
[----:B------:R-:W-:Y:S02]  /*cd00*/  FMUL.FTZ R106, R106, R154 ;  /* 0x0000009a6a6a7220 */ /* 0x000fe40000410000 */
[----:B------:R-:W-:Y:S02]  /*cd10*/  FMUL.FTZ R105, R105, R160 ;  /* 0x000000a069697220 */ /* 0x000fe40000410000 */
[C---:B------:R-:W-:Y:S02]  /*cd20*/  FFMA.FTZ R9, R103.reuse, R154, -R9 ;  /* 0x0000009a67097223 */ /* 0x040fe40000010809 */
[----:B------:R-:W-:Y:S02]  /*cd30*/  FFMA.FTZ R103, R103, R150, R106 ;  /* 0x0000009667677223 */ /* 0x000fe4000001006a */
[C---:B------:R-:W-:Y:S01]  /*cd40*/  FFMA.FTZ R151, R102.reuse, R160, -R151 ;  /* 0x000000a066977223 */ /* 0x040fe20000010897 */
[----:B------:R-:W-:Y:S01]  /*cd50*/  F2FP.BF16.PACK_AB R9, R9, R6 ;  /* 0x000000060909723e */ /* 0x000fe200000010ff */
[----:B------:R-:W-:-:S02]  /*cd60*/  FFMA.FTZ R105, R102, R155, R105 ;  /* 0x0000009b66697223 */ /* 0x000fc40000010069 */
[C---:B------:R-:W-:Y:S02]  /*cd70*/  FMUL.FTZ R102, R5.reuse, R153 ;  /* 0x0000009905667220 */ /* 0x040fe40000410000 */
[-C--:B------:R-:W-:Y:S02]  /*cd80*/  FMUL.FTZ R106, R5, R157.reuse ;  /* 0x0000009d056a7220 */ /* 0x080fe40000410000 */
[C---:B------:R-:W-:Y:S02]  /*cd90*/  FMUL.FTZ R5, R159.reuse, R152 ;  /* 0x000000989f057220 */ /* 0x040fe40000410000 */
[-C--:B------:R-:W-:Y:S02]  /*cda0*/  FMUL.FTZ R159, R159, R156.reuse ;  /* 0x0000009c9f9f7220 */ /* 0x080fe40000410000 */
[----:B------:R-:W-:Y:S02]  /*cdb0*/  FFMA.FTZ R102, R10, R157, -R102 ;  /* 0x0000009d0a667223 */ /* 0x000fe40000010866 */
[----:B------:R-:W-:Y:S01]  /*cdc0*/  FFMA.FTZ R156, R104, R156, -R5 ;  /* 0x0000009c689c7223 */ /* 0x000fe20000010805 */
[----:B------:R-:W-:Y:S01]  /*cdd0*/  F2FP.BF16.PACK_AB R5, R103, R100 ;  /* 0x000000646705723e */ /* 0x000fe200000010ff */
[----:B------:R-:W-:Y:S01]  /*cde0*/  FFMA.FTZ R106, R10, R153, R106 ;  /* 0x000000990a6a7223 */ /* 0x000fe2000001006a */
[----:B------:R-:W-:Y:S01]  /*cdf0*/  F2FP.BF16.PACK_AB R10, R102, R151 ;  /* 0x00000097660a723e */ /* 0x000fe200000010ff */
[----:B------:R-:W-:Y:S01]  /*ce00*/  FFMA.FTZ R104, R104, R152, R159 ;  /* 0x0000009868687223 */ /* 0x000fe2000001009f */
[----:B------:R-:W-:-:S02]  /*ce10*/  F2FP.BF16.PACK_AB R11, R156, R11 ;  /* 0x0000000b9c0b723e */ /* 0x000fc400000010ff */
[----:B------:R-:W-:Y:S02]  /*ce20*/  F2FP.BF16.PACK_AB R6, R106, R105 ;  /* 0x000000696a06723e */ /* 0x000fe400000010ff */
[----:B------:R-:W-:Y:S01]  /*ce30*/  F2FP.BF16.PACK_AB R7, R104, R107 ;  /* 0x0000006b6807723e */ /* 0x000fe200000010ff */
[----:B------:R1:W-:Y:S04]  /*ce40*/  STS.128 [R147+0x10080], R8 ;  /* 0x0100800893007388 */ /* 0x0003e80000000c00 */
[----:B------:R1:W-:Y:S02]  /*ce50*/  STS.128 [R149+0x10080], R4 ;  /* 0x0100800495007388 */ /* 0x0003e40000000c00 */
.L_x_442:
[----:B------:R-:W-:Y:S05]  /*ce60*/  BSYNC B0 ;  /* 0x0000000000007941 */ /* 0x000fea0003800000 */
.L_x_441:
[----:B------:R-:W-:-:S13]  /*ce70*/  ISETP.GE.AND P0, PT, R219, c[0x0][0x27c], PT ;  /* 0x00009f00db007a0c */ /* 0x000fda0003f06270 */
[----:B------:R-:W-:Y:S05]  /*ce80*/  @P0 BRA `(.L_x_440) ;  /* 0x0000071000000947 */ /* 0x000fea0003800000 */
[----:B-1----:R-:W-:Y:S01]  /*ce90*/  SHF.R.S32.HI R8, RZ, 0x1f, R219 ;  /* 0x0000001fff087819 */ /* 0x002fe200000114db */
[----:B------:R-:W-:Y:S01]  /*cea0*/  IMAD.MOV.U32 R7, RZ, RZ, c[0x0][0x27c] ;  /* 0x00009f00ff077624 */ /* 0x000fe200078e00ff */
[----:B------:R-:W-:Y:S02]  /*ceb0*/  SHF.R.U64 R103, R88, 0x10, R89 ;  /* 0x0000001058677819 */ /* 0x000fe40000001259 */
[CC--:B------:R-:W-:Y:S02]  /*cec0*/  LEA.HI R5, R8.reuse, R219.reuse, RZ, 0x3 ;  /* 0x000000db08057211 */ /* 0x0c0fe400078f18ff */
[----:B------:R-:W-:Y:S02]  /*ced0*/  LEA.HI R8, R8, R219, RZ, 0x6 ;  /* 0x000000db08087211 */ /* 0x000fe400078f30ff */
[--C-:B------:R-:W-:Y:S02]  /*cee0*/  SHF.R.S32.HI R4, RZ, 0x3, R5.reuse ;  /* 0x00000003ff047819 */ /* 0x100fe40000011405 */
[----:B------:R-:W-:Y:S01]  /*cef0*/  LOP3.LUT R5, R148, 0x38, R5, 0xf8, !PT ;  /* 0x0000003894057812 */ /* 0x000fe200078ef805 */
[----:B------:R-:W-:Y:S01]  /*cf00*/  IMAD.SHL.U32 R8, R8, 0x80, RZ ;  /* 0x0000008008087824 */ /* 0x000fe200078e00ff */
[----:B------:R-:W-:-:S02]  /*cf10*/  LEA.HI R7, R7, R4, RZ, 0x1d ;  /* 0x0000000407077211 */ /* 0x000fc400078fe8ff */
[----:B------:R-:W-:Y:S02]  /*cf20*/  LOP3.LUT R6, R5, R146, RZ, 0x3c, !PT ;  /* 0x0000009205067212 */ /* 0x000fe400078e3cff */
[----:B------:R-:W-:Y:S01]  /*cf30*/  SHF.R.S32.HI R4, RZ, 0x1f, R7 ;  /* 0x0000001fff047819 */ /* 0x000fe20000011407 */
[----:B------:R-:W-:Y:S01]  /*cf40*/  IMAD.SHL.U32 R5, R7, 0x8, RZ ;  /* 0x0000000807057824 */ /* 0x000fe200078e00ff */
[----:B------:R-:W-:Y:S02]  /*cf50*/  LOP3.LUT R8, R8, 0x7fffe000, RZ, 0xc0, !PT ;  /* 0x7fffe00008087812 */ /* 0x000fe400078ec0ff */
[----:B------:R-:W-:Y:S02]  /*cf60*/  LEA.HI R4, R4, R7, RZ, 0x3 ;  /* 0x0000000704047211 */ /* 0x000fe400078f18ff */
[----:B------:R-:W-:Y:S02]  /*cf70*/  LOP3.LUT R5, R148, 0x38, R5, 0xf8, !PT ;  /* 0x0000003894057812 */ /* 0x000fe400078ef805 */
[----:B------:R-:W-:Y:S01]  /*cf80*/  IADD3 R6, R6, R8, R145 ;  /* 0x0000000806067210 */ /* 0x000fe20007ffe091 */
[----:B------:R-:W-:Y:S01]  /*cf90*/  IMAD.SHL.U32 R4, R4, 0x400, RZ ;  /* 0x0000040004047824 */ /* 0x000fe200078e00ff */
[----:B------:R-:W-:-:S02]  /*cfa0*/  LOP3.LUT R146, R5, R146, RZ, 0x3c, !PT ;  /* 0x0000009205927212 */ /* 0x000fc400078e3cff */
[----:B------:R-:W-:Y:S01]  /*cfb0*/  SHF.R.U32.HI R88, RZ, 0x10, R89 ;  /* 0x00000010ff587819 */ /* 0x000fe20000011659 */
[----:B------:R-:W-:Y:S01]  /*cfc0*/  IMAD.SHL.U32 R100, R6, 0x2, RZ ;  /* 0x0000000206647824 */ /* 0x000fe200078e00ff */
[----:B------:R-:W-:Y:S02]  /*cfd0*/  LOP3.LUT R4, R4, 0x7fffe000, RZ, 0xc0, !PT ;  /* 0x7fffe00004047812 */ /* 0x000fe400078ec0ff */
[----:B------:R-:W-:Y:S02]  /*cfe0*/  SHF.R.U64 R89, R90, 0x10, R91 ;  /* 0x000000105a597819 */ /* 0x000fe4000000125b */
[----:B------:R-:W-:Y:S01]  /*cff0*/  IADD3 R101, R146, R4, R145 ;  /* 0x0000000492657210 */ /* 0x000fe20007ffe091 */
[----:B------:R-:W1:Y:S01]  /*d000*/  LDS.128 R8, [R100+0x10080] ;  /* 0x0100800064087984 */ /* 0x000e620000000c00 */
[----:B------:R-:W-:Y:S02]  /*d010*/  SHF.R.U32.HI R90, RZ, 0x10, R91 ;  /* 0x00000010ff5a7819 */ /* 0x000fe4000001165b */
[--C-:B------:R-:W-:Y:S01]  /*d020*/  SHF.R.U64 R91, R84, 0x10, R85.reuse ;  /* 0x00000010545b7819 */ /* 0x100fe20000001255 */
[----:B------:R-:W-:Y:S01]  /*d030*/  IMAD.SHL.U32 R101, R101, 0x2, RZ ;  /* 0x0000000265657824 */ /* 0x000fe200078e00ff */
[----:B------:R-:W-:-:S02]  /*d040*/  SHF.R.U32.HI R84, RZ, 0x10, R85 ;  /* 0x00000010ff547819 */ /* 0x000fc40000011655 */
[----:B------:R-:W-:Y:S02]  /*d050*/  SHF.R.U64 R85, R86, 0x10, R87 ;  /* 0x0000001056557819 */ /* 0x000fe40000001257 */
[----:B------:R-:W2:Y:S01]  /*d060*/  LDS.128 R4, [R101+0x10080] ;  /* 0x0100800065047984 */ /* 0x000ea20000000c00 */
[----:B------:R-:W-:Y:S02]  /*d070*/  PRMT R137, R137, 0x5410, R84 ;  /* 0x0000541089897816 */ /* 0x000fe40000000054 */
[----:B------:R-:W-:Y:S02]  /*d080*/  PRMT R140, R140, 0x5410, R85 ;  /* 0x000054108c8c7816 */ /* 0x000fe40000000055 */
[----:B------:R-:W-:Y:S01]  /*d090*/  SHF.R.U32.HI R86, RZ, 0x10, R87 ;  /* 0x00000010ff567819 */ /* 0x000fe20000011657 */
[----:B------:R-:W-:Y:S01]  /*d0a0*/  IMAD.U32 R105, R137, 0x10000, RZ ;  /* 0x0001000089697824 */ /* 0x000fe200078e00ff */
[----:B------:R-:W-:Y:S02]  /*d0b0*/  PRMT R138, R138, 0x5410, R91 ;  /* 0x000054108a8a7816 */ /* 0x000fe4000000005b */
[----:B------:R-:W-:-:S02]  /*d0c0*/  PRMT R142, R142, 0x5410, R103 ;  /* 0x000054108e8e7816 */ /* 0x000fc40000000067 */
[----:B------:R-:W-:Y:S02]  /*d0d0*/  PRMT R144, R144, 0x5410, R89 ;  /* 0x0000541090907816 */ /* 0x000fe40000000059 */
[----:B------:R-:W-:Y:S01]  /*d0e0*/  PRMT R141, R141, 0x5410, R88 ;  /* 0x000054108d8d7816 */ /* 0x000fe20000000058 */
[C---:B------:R-:W-:Y:S01]  /*d0f0*/  IMAD.U32 R91, R142.reuse, 0x10000, RZ ;  /* 0x000100008e5b7824 */ /* 0x040fe200078e00ff */
[----:B------:R-:W-:Y:S02]  /*d100*/  LOP3.LUT R142, R142, 0xffff0000, RZ, 0xc0, !PT ;  /* 0xffff00008e8e7812 */ /* 0x000fe400078ec0ff */
[----:B------:R-:W-:Y:S02]  /*d110*/  PRMT R139, R139, 0x5410, R86 ;  /* 0x000054108b8b7816 */ /* 0x000fe40000000056 */
[----:B------:R-:W-:Y:S02]  /*d120*/  PRMT R143, R143, 0x5410, R90 ;  /* 0x000054108f8f7816 */ /* 0x000fe4000000005a */
[----:B------:R-:W-:Y:S01]  /*d130*/  LOP3.LUT R137, R137, 0xffff0000, RZ, 0xc0, !PT ;  /* 0xffff000089897812 */ /* 0x000fe200078ec0ff */
[----:B------:R-:W-:-:S02]  /*d140*/  IMAD.U32 R106, R139, 0x10000, RZ ;  /* 0x000100008b6a7824 */ /* 0x000fc400078e00ff */
[C---:B-1----:R-:W-:Y:S01]  /*d150*/  IMAD.U32 R85, R8.reuse, 0x10000, RZ ;  /* 0x0001000008557824 */ /* 0x042fe200078e00ff */
[----:B------:R-:W-:Y:S01]  /*d160*/  LOP3.LUT R84, R8, 0xffff0000, RZ, 0xc0, !PT ;  /* 0xffff000008547812 */ /* 0x000fe200078ec0ff */
[C---:B------:R-:W-:Y:S01]  /*d170*/  IMAD.U32 R8, R9.reuse, 0x10000, RZ ;  /* 0x0001000009087824 */ /* 0x040fe200078e00ff */
[----:B------:R-:W-:Y:S01]  /*d180*/  LOP3.LUT R87, R9, 0xffff0000, RZ, 0xc0, !PT ;  /* 0xffff000009577812 */ /* 0x000fe200078ec0ff */
[C---:B------:R-:W-:Y:S01]  /*d190*/  IMAD.U32 R9, R11.reuse, 0x10000, RZ ;  /* 0x000100000b097824 */ /* 0x040fe200078e00ff */
[----:B------:R-:W-:Y:S01]  /*d1a0*/  LOP3.LUT R89, R11, 0xffff0000, RZ, 0xc0, !PT ;  /* 0xffff00000b597812 */ /* 0x000fe200078ec0ff */
[C---:B------:R-:W-:Y:S01]  /*d1b0*/  IMAD.U32 R86, R10.reuse, 0x10000, RZ ;  /* 0x000100000a567824 */ /* 0x040fe200078e00ff */
[----:B------:R-:W-:Y:S01]  /*d1c0*/  LOP3.LUT R10, R10, 0xffff0000, RZ, 0xc0, !PT ;  /* 0xffff00000a0a7812 */ /* 0x000fe200078ec0ff */
[C---:B--2---:R-:W-:Y:S01]  /*d1d0*/  IMAD.U32 R88, R4.reuse, 0x10000, RZ ;  /* 0x0001000004587824 */ /* 0x044fe200078e00ff */
[----:B------:R-:W-:Y:S01]  /*d1e0*/  LOP3.LUT R11, R4, 0xffff0000, RZ, 0xc0, !PT ;  /* 0xffff0000040b7812 */ /* 0x000fe200078ec0ff */
[C---:B------:R-:W-:Y:S01]  /*d1f0*/  IMAD.U32 R4, R5.reuse, 0x10000, RZ ;  /* 0x0001000005047824 */ /* 0x040fe200078e00ff */
[----:B------:R-:W-:Y:S01]  /*d200*/  LOP3.LUT R104, R5, 0xffff0000, RZ, 0xc0, !PT ;  /* 0xffff000005687812 */ /* 0x000fe200078ec0ff */
[----:B------:R-:W-:Y:S01]  /*d210*/  IMAD.U32 R5, R138, 0x10000, RZ ;  /* 0x000100008a057824 */ /* 0x000fe200078e00ff */
[C---:B------:R-:W-:Y:S01]  /*d220*/  LOP3.LUT R102, R6.reuse, 0xffff0000, RZ, 0xc0, !PT ;  /* 0xffff000006667812 */ /* 0x040fe200078ec0ff */
[----:B------:R-:W-:Y:S01]  /*d230*/  IMAD.U32 R103, R6, 0x10000, RZ ;  /* 0x0001000006677824 */ /* 0x000fe200078e00ff */
[----:B------:R-:W-:Y:S01]  /*d240*/  LOP3.LUT R138, R138, 0xffff0000, RZ, 0xc0, !PT ;  /* 0xffff00008a8a7812 */ /* 0x000fe200078ec0ff */
[----:B------:R-:W-:-:S02]  /*d250*/  FMUL.FTZ R6, R88, R5 ;  /* 0x0000000558067220 */ /* 0x000fc40000410000 */
[-C--:B------:R-:W-:Y:S02]  /*d260*/  FMUL.FTZ R88, R88, R91.reuse ;  /* 0x0000005b58587220 */ /* 0x080fe40000410000 */
[C---:B------:R-:W-:Y:S02]  /*d270*/  FFMA.FTZ R6, R85.reuse, R91, -R6 ;  /* 0x0000005b55067223 */ /* 0x040fe40000010806 */
[----:B------:R-:W-:Y:S02]  /*d280*/  FFMA.FTZ R88, R85, R5, R88 ;  /* 0x0000000555587223 */ /* 0x000fe40000010058 */
[----:B------:R-:W-:Y:S02]  /*d290*/  FMUL.FTZ R91, R11, R138 ;  /* 0x0000008a0b5b7220 */ /* 0x000fe40000410000 */
[C---:B------:R-:W-:Y:S01]  /*d2a0*/  IMAD.U32 R5, R141.reuse, 0x10000, RZ ;  /* 0x000100008d057824 */ /* 0x040fe200078e00ff */
[----:B------:R-:W-:Y:S01]  /*d2b0*/  LOP3.LUT R141, R141, 0xffff0000, RZ, 0xc0, !PT ;  /* 0xffff00008d8d7812 */ /* 0x000fe200078ec0ff */
[----:B------:R-:W-:-:S02]  /*d2c0*/  FMUL.FTZ R11, R11, R142 ;  /* 0x0000008e0b0b7220 */ /* 0x000fc40000410000 */
[C---:B------:R-:W-:Y:S02]  /*d2d0*/  FMUL.FTZ R85, R4.reuse, R105 ;  /* 0x0000006904557220 */ /* 0x040fe40000410000 */
[----:B------:R-:W-:Y:S02]  /*d2e0*/  FMUL.FTZ R4, R4, R5 ;  /* 0x0000000504047220 */ /* 0x000fe40000410000 */
[C---:B------:R-:W-:Y:S01]  /*d2f0*/  IMAD.U32 R90, R7.reuse, 0x10000, RZ ;  /* 0x00010000075a7824 */ /* 0x040fe200078e00ff */
[----:B------:R-:W-:Y:S01]  /*d300*/  LOP3.LUT R7, R7, 0xffff0000, RZ, 0xc0, !PT ;  /* 0xffff000007077812 */ /* 0x000fe200078ec0ff */
[C---:B------:R-:W-:Y:S02]  /*d310*/  FFMA.FTZ R91, R84.reuse, R142, -R91 ;  /* 0x0000008e545b7223 */ /* 0x040fe4000001085b */
[----:B------:R-:W-:Y:S01]  /*d320*/  FFMA.FTZ R11, R84, R138, R11 ;  /* 0x0000008a540b7223 */ /* 0x000fe2000001000b */
[C---:B------:R-:W-:Y:S01]  /*d330*/  LOP3.LUT R138, R143.reuse, 0xffff0000, RZ, 0xc0, !PT ;  /* 0xffff00008f8a7812 */ /* 0x040fe200078ec0ff */
[----:B------:R-:W-:-:S02]  /*d340*/  IMAD.U32 R84, R143, 0x10000, RZ ;  /* 0x000100008f547824 */ /* 0x000fc400078e00ff */
[C---:B------:R-:W-:Y:S02]  /*d350*/  FFMA.FTZ R85, R8.reuse, R5, -R85 ;  /* 0x0000000508557223 */ /* 0x040fe40000010855 */
[----:B------:R-:W-:Y:S02]  /*d360*/  FFMA.FTZ R5, R8, R105, R4 ;  /* 0x0000006908057223 */ /* 0x000fe40000010004 */
[C---:B------:R-:W-:Y:S02]  /*d370*/  FMUL.FTZ R4, R90.reuse, R106 ;  /* 0x0000006a5a047220 */ /* 0x040fe40000410000 */
[-C--:B------:R-:W-:Y:S02]  /*d380*/  FMUL.FTZ R90, R90, R84.reuse ;  /* 0x000000545a5a7220 */ /* 0x080fe40000410000 */
[----:B------:R-:W-:Y:S02]  /*d390*/  IMAD.U32 R8, R140, 0x10000, RZ ;  /* 0x000100008c087824 */ /* 0x000fe400078e00ff */
[----:B------:R-:W-:-:S02]  /*d3a0*/  FFMA.FTZ R84, R9, R84, -R4 ;  /* 0x0000005409547223 */ /* 0x000fc40000010804 */
[----:B------:R-:W-:Y:S02]  /*d3b0*/  IMAD.U32 R105, R144, 0x10000, RZ ;  /* 0x0001000090697824 */ /* 0x000fe400078e00ff */
[----:B------:R-:W-:Y:S02]  /*d3c0*/  FFMA.FTZ R106, R9, R106, R90 ;  /* 0x0000006a096a7223 */ /* 0x000fe4000001005a */
[C---:B------:R-:W-:Y:S02]  /*d3d0*/  FMUL.FTZ R4, R104.reuse, R137 ;  /* 0x0000008968047220 */ /* 0x040fe40000410000 */
[C---:B------:R-:W-:Y:S02]  /*d3e0*/  FMUL.FTZ R9, R103.reuse, R8 ;  /* 0x0000000867097220 */ /* 0x040fe40000410000 */
[----:B------:R-:W-:Y:S02]  /*d3f0*/  FMUL.FTZ R104, R104, R141 ;  /* 0x0000008d68687220 */ /* 0x000fe40000410000 */
[----:B------:R-:W-:-:S02]  /*d400*/  FMUL.FTZ R103, R103, R105 ;  /* 0x0000006967677220 */ /* 0x000fc40000410000 */
[----:B------:R-:W-:Y:S01]  /*d410*/  FFMA.FTZ R90, R87, R141, -R4 ;  /* 0x0000008d575a7223 */ /* 0x000fe20000010804 */
[----:B------:R-:W-:Y:S01]  /*d420*/  LOP3.LUT R4, R139, 0xffff0000, RZ, 0xc0, !PT ;  /* 0xffff00008b047812 */ /* 0x000fe200078ec0ff */
[----:B------:R-:W-:Y:S01]  /*d430*/  FFMA.FTZ R105, R86, R105, -R9 ;  /* 0x0000006956697223 */ /* 0x000fe20000010809 */
[----:B------:R-:W-:Y:S01]  /*d440*/  LOP3.LUT R9, R140, 0xffff0000, RZ, 0xc0, !PT ;  /* 0xffff00008c097812 */ /* 0x000fe200078ec0ff */
[----:B------:R-:W-:Y:S01]  /*d450*/  FFMA.FTZ R104, R87, R137, R104 ;  /* 0x0000008957687223 */ /* 0x000fe20000010068 */
[----:B------:R-:W-:Y:S01]  /*d460*/  LOP3.LUT R87, R144, 0xffff0000, RZ, 0xc0, !PT ;  /* 0xffff000090577812 */ /* 0x000fe200078ec0ff */
[----:B------:R-:W-:Y:S02]  /*d470*/  FFMA.FTZ R103, R86, R8, R103 ;  /* 0x0000000856677223 */ /* 0x000fe40000010067 */
[----:B------:R-:W-:Y:S01]  /*d480*/  FMUL.FTZ R86, R102, R9 ;  /* 0x0000000966567220 */ /* 0x000fe20000410000 */
[----:B------:R-:W-:Y:S01]  /*d490*/  F2FP.BF16.PACK_AB R5, R104, R5 ;  /* 0x000000056805723e */ /* 0x000fe200000010ff */
[----:B------:R-:W-:-:S02]  /*d4a0*/  FMUL.FTZ R107, R7, R4 ;  /* 0x00000004076b7220 */ /* 0x000fc40000410000 */
[-C--:B------:R-:W-:Y:S02]  /*d4b0*/  FMUL.FTZ R102, R102, R87.reuse ;  /* 0x0000005766667220 */ /* 0x080fe40000410000 */
[-C--:B------:R-:W-:Y:S02]  /*d4c0*/  FMUL.FTZ R8, R7, R138.reuse ;  /* 0x0000008a07087220 */ /* 0x080fe40000410000 */
[C---:B------:R-:W-:Y:S02]  /*d4d0*/  FFMA.FTZ R86, R10.reuse, R87, -R86 ;  /* 0x000000570a567223 */ /* 0x040fe40000010856 */
[C---:B------:R-:W-:Y:S02]  /*d4e0*/  FFMA.FTZ R7, R89.reuse, R138, -R107 ;  /* 0x0000008a59077223 */ /* 0x040fe4000001086b */
[----:B------:R-:W-:Y:S01]  /*d4f0*/  FFMA.FTZ R102, R10, R9, R102 ;  /* 0x000000090a667223 */ /* 0x000fe20000010066 */
[----:B------:R-:W-:Y:S01]  /*d500*/  F2FP.BF16.PACK_AB R9, R90, R85 ;  /* 0x000000555a09723e */ /* 0x000fe200000010ff */
[----:B------:R-:W-:Y:S01]  /*d510*/  FFMA.FTZ R89, R89, R4, R8 ;  /* 0x0000000459597223 */ /* 0x000fe20000010008 */
[----:B------:R-:W-:-:S02]  /*d520*/  F2FP.BF16.PACK_AB R4, R11, R88 ;  /* 0x000000580b04723e */ /* 0x000fc400000010ff */
[----:B------:R-:W-:Y:S02]  /*d530*/  F2FP.BF16.PACK_AB R8, R91, R6 ;  /* 0x000000065b08723e */ /* 0x000fe400000010ff */
[----:B------:R-:W-:Y:S02]  /*d540*/  F2FP.BF16.PACK_AB R10, R86, R105 ;  /* 0x00000069560a723e */ /* 0x000fe400000010ff */
[----:B------:R-:W-:Y:S02]  /*d550*/  F2FP.BF16.PACK_AB R11, R7, R84 ;  /* 0x00000054070b723e */ /* 0x000fe400000010ff */
[----:B------:R-:W-:Y:S02]  /*d560*/  F2FP.BF16.PACK_AB R6, R102, R103 ;  /* 0x000000676606723e */ /* 0x000fe400000010ff */
[----:B------:R-:W-:Y:S01]  /*d570*/  F2FP.BF16.PACK_AB R7, R89, R106 ;  /* 0x0000006a5907723e */ /* 0x000fe200000010ff */
[----:B------:R1:W-:Y:S04]  /*d580*/  STS.128 [R100+0x10080], R8 ;  /* 0x0100800864007388 */ /* 0x0003e80000000c00 */
[----:B------:R1:W-:Y:S02]  /*d590*/  STS.128 [R101+0x10080], R4 ;  /* 0x0100800465007388 */ /* 0x0003e40000000c00 */
.L_x_440:
[----:B------:R-:W-:Y:S05]  /*d5a0*/  BSYNC B1 ;  /* 0x0000000000017941 */ /* 0x000fea0003800000 */
.L_x_439:
[----:B------:R-:W-:Y:S01]  /*d5b0*/  IADD3 R84, R39, 0x20, RZ ;  /* 0x0000002027547810 */ /* 0x000fe20007ffe0ff */
[----:B------:R-:W-:Y:S03]  /*d5c0*/  BSSY B1, `(.L_x_443) ;  /* 0x00000f2000017945 */ /* 0x000fe60003800000 */
[----:B------:R-:W-:-:S13]  /*d5d0*/  ISETP.GE.AND P0, PT, R84, UR4, PT ;  /* 0x0000000454007c0c */ /* 0x000fda000bf06270 */
[----:B------:R-:W-:Y:S05]  /*d5e0*/  @P0 BRA `(.L_x_444) ;  /* 0x00000ef000000947 */ /* 0x000fea0003800000 */
[----:B------:R-:W-:Y:S01]  /*d5f0*/  ISETP.GE.AND P0, PT, R225, c[0x0][0x27c], PT ;  /* 0x00009f00e1007a0c */ /* 0x000fe20003f06270 */
[----:B------:R-:W-:-:S12]  /*d600*/  BSSY B0, `(.L_x_445) ;  /* 0x0000073000007945 */ /* 0x000fd80003800000 */
[----:B------:R-:W-:Y:S05]  /*d610*/  @P0 BRA `(.L_x_446) ;  /* 0x0000071000000947 */ /* 0x000fea0003800000 */
[----:B-1----:R-:W-:Y:S01]  /*d620*/  IMAD.MOV.U32 R5, RZ, RZ, c[0x0][0x27c] ;  /* 0x00009f00ff057624 */ /* 0x002fe200078e00ff */
[----:B------:R-:W-:Y:S01]  /*d630*/  SHF.R.S32.HI R7, RZ, 0x1f, R84 ;  /* 0x0000001fff077819 */ /* 0x000fe20000011454 */
[----:B------:R-:W-:Y:S01]  /*d640*/  IMAD.SHL.U32 R10, R84, 0x40, RZ ;  /* 0x00000040540a7824 */ /* 0x000fe200078e00ff */
[----:B------:R-:W-:Y:S02]  /*d650*/  SHF.R.U64 R87, R76, 0x10, R77 ;  /* 0x000000104c577819 */ /* 0x000fe4000000124d */
[----:B------:R-:W-:Y:S02]  /*d660*/  LEA.HI R8, R5, R0, RZ, 0x1d ;  /* 0x0000000005087211 */ /* 0x000fe400078fe8ff */
[----:B------:R-:W-:Y:S02]  /*d670*/  LEA.HI R4, R7, R84, RZ, 0x3 ;  /* 0x0000005407047211 */ /* 0x000fe400078f18ff */
[----:B------:R-:W-:Y:S01]  /*d680*/  SHF.R.S32.HI R5, RZ, 0x1f, R8 ;  /* 0x0000001fff057819 */ /* 0x000fe20000011408 */
[----:B------:R-:W-:Y:S01]  /*d690*/  IMAD.SHL.U32 R6, R8, 0x8, RZ ;  /* 0x0000000808067824 */ /* 0x000fe200078e00ff */
[----:B------:R-:W-:Y:S01]  /*d6a0*/  LOP3.LUT R10, R10, 0x1c0, RZ, 0xc0, !PT ;  /* 0x000001c00a0a7812 */ /* 0x000fe200078ec0ff */
[----:B------:R-:W-:Y:S01]  /*d6b0*/  IMAD.SHL.U32 R4, R4, 0x40, RZ ;  /* 0x0000004004047824 */ /* 0x000fe200078e00ff */
[----:B------:R-:W-:-:S02]  /*d6c0*/  LEA.HI R5, R5, R8, RZ, 0x3 ;  /* 0x0000000805057211 */ /* 0x000fc400078f18ff */
[----:B------:R-:W-:Y:S02]  /*d6d0*/  SHF.R.U32.HI R7, RZ, 0x3, R10 ;  /* 0x00000003ff077819 */ /* 0x000fe4000001160a */
[C---:B------:R-:W-:Y:S01]  /*d6e0*/  LOP3.LUT R6, R10.reuse, 0x38, R6, 0xf8, !PT ;  /* 0x000000380a067812 */ /* 0x040fe200078ef806 */
[----:B------:R-:W-:Y:S01]  /*d6f0*/  IMAD.SHL.U32 R5, R5, 0x400, RZ ;  /* 0x0000040005057824 */ /* 0x000fe200078e00ff */
[----:B------:R-:W-:Y:S02]  /*d700*/  LOP3.LUT R9, R10, 0x38, R225, 0xf8, !PT ;  /* 0x000000380a097812 */ /* 0x000fe400078ef8e1 */
[----:B------:R-:W-:Y:S02]  /*d710*/  LOP3.LUT R4, R4, 0xfffffe00, RZ, 0xc0, !PT ;  /* 0xfffffe0004047812 */ /* 0x000fe400078ec0ff */
[----:B------:R-:W-:Y:S02]  /*d720*/  LOP3.LUT R85, R6, R7, RZ, 0x3c, !PT ;  /* 0x0000000706557212 */ /* 0x000fe400078e3cff */
[----:B------:R-:W-:-:S02]  /*d730*/  LOP3.LUT R5, R5, 0x7fffe000, RZ, 0xc0, !PT ;  /* 0x7fffe00005057812 */ /* 0x000fc400078ec0ff */
[----:B------:R-:W-:Y:S02]  /*d740*/  LOP3.LUT R9, R4, R9, R7, 0xf6, !PT ;  /* 0x0000000904097212 */ /* 0x000fe400078ef607 */
[----:B------:R-:W-:Y:S02]  /*d750*/  IADD3 R85, R85, R5, R4 ;  /* 0x0000000555557210 */ /* 0x000fe40007ffe004 */
[----:B------:R-:W-:Y:S01]  /*d760*/  SHF.R.U32.HI R76, RZ, 0x10, R77 ;  /* 0x00000010ff4c7819 */ /* 0x000fe2000001164d */
[----:B------:R-:W-:Y:S01]  /*d770*/  IMAD.SHL.U32 R86, R9, 0x2, RZ ;  /* 0x0000000209567824 */ /* 0x000fe200078e00ff */
[--C-:B------:R-:W-:Y:S01]  /*d780*/  SHF.R.U64 R77, R78, 0x10, R79.reuse ;  /* 0x000000104e4d7819 */ /* 0x100fe2000000124f */
[----:B------:R-:W-:Y:S01]  /*d790*/  IMAD.SHL.U32 R85, R85, 0x2, RZ ;  /* 0x0000000255557824 */ /* 0x000fe200078e00ff */
[----:B------:R-:W-:Y:S02]  /*d7a0*/  SHF.R.U32.HI R78, RZ, 0x10, R79 ;  /* 0x00000010ff4e7819 */ /* 0x000fe4000001164f */
[----:B------:R-:W1:Y:S01]  /*d7b0*/  LDS.128 R8, [R86+0x10080] ;  /* 0x0100800056087984 */ /* 0x000e620000000c00 */
[----:B------:R-:W-:-:S02]  /*d7c0*/  SHF.R.U64 R79, R72, 0x10, R73 ;  /* 0x00000010484f7819 */ /* 0x000fc40000001249 */
[----:B------:R-:W-:Y:S01]  /*d7d0*/  SHF.R.U32.HI R72, RZ, 0x10, R73 ;  /* 0x00000010ff487819 */ /* 0x000fe20000011649 */
[----:B------:R-:W2:Y:S01]  /*d7e0*/  LDS.128 R4, [R85+0x10080] ;  /* 0x0100800055047984 */ /* 0x000ea20000000c00 */
[----:B------:R-:W-:Y:S02]  /*d7f0*/  SHF.R.U64 R73, R74, 0x10, R75 ;  /* 0x000000104a497819 */ /* 0x000fe4000000124b */
[----:B------:R-:W-:Y:S02]  /*d800*/  PRMT R129, R129, 0x5410, R72 ;  /* 0x0000541081817816 */ /* 0x000fe40000000048 */
[----:B------:R-:W-:Y:S02]  /*d810*/  PRMT R132, R132, 0x5410, R73 ;  /* 0x0000541084847816 */ /* 0x000fe40000000049 */
[----:B------:R-:W-:Y:S01]  /*d820*/  SHF.R.U32.HI R74, RZ, 0x10, R75 ;  /* 0x00000010ff4a7819 */ /* 0x000fe2000001164b */
[----:B------:R-:W-:Y:S01]  /*d830*/  IMAD.U32 R91, R129, 0x10000, RZ ;  /* 0x00010000815b7824 */ /* 0x000fe200078e00ff */
[----:B------:R-:W-:-:S02]  /*d840*/  PRMT R130, R130, 0x5410, R79 ;  /* 0x0000541082827816 */ /* 0x000fc4000000004f */
[----:B------:R-:W-:Y:S02]  /*d850*/  PRMT R134, R134, 0x5410, R87 ;  /* 0x0000541086867816 */ /* 0x000fe40000000057 */
[----:B------:R-:W-:Y:S02]  /*d860*/  PRMT R136, R136, 0x5410, R77 ;  /* 0x0000541088887816 */ /* 0x000fe4000000004d */
[----:B------:R-:W-:Y:S01]  /*d870*/  PRMT R133, R133, 0x5410, R76 ;  /* 0x0000541085857816 */ /* 0x000fe2000000004c */
[C---:B------:R-:W-:Y:S01]  /*d880*/  IMAD.U32 R79, R134.reuse, 0x10000, RZ ;  /* 0x00010000864f7824 */ /* 0x040fe200078e00ff */
[----:B------:R-:W-:Y:S01]  /*d890*/  LOP3.LUT R134, R134, 0xffff0000, RZ, 0xc0, !PT ;  /* 0xffff000086867812 */ /* 0x000fe200078ec0ff */
[----:B------:R-:W-:Y:S01]  /*d8a0*/  IMAD.U32 R101, R136, 0x10000, RZ ;  /* 0x0001000088657824 */ /* 0x000fe200078e00ff */
[----:B------:R-:W-:Y:S02]  /*d8b0*/  PRMT R131, R131, 0x5410, R74 ;  /* 0x0000541083837816 */ /* 0x000fe4000000004a */
[----:B------:R-:W-:-:S02]  /*d8c0*/  PRMT R135, R135, 0x5410, R78 ;  /* 0x0000541087877816 */ /* 0x000fc4000000004e */
[----:B------:R-:W-:Y:S01]  /*d8d0*/  LOP3.LUT R100, R129, 0xffff0000, RZ, 0xc0, !PT ;  /* 0xffff000081647812 */ /* 0x000fe200078ec0ff */
[----:B------:R-:W-:Y:S01]  /*d8e0*/  IMAD.U32 R90, R131, 0x10000, RZ ;  /* 0x00010000835a7824 */ /* 0x000fe200078e00ff */
[----:B------:R-:W-:Y:S01]  /*d8f0*/  LOP3.LUT R136, R136, 0xffff0000, RZ, 0xc0, !PT ;  /* 0xffff000088887812 */ /* 0x000fe200078ec0ff */
[C---:B-1----:R-:W-:Y:S01]  /*d900*/  IMAD.U32 R73, R8.reuse, 0x10000, RZ ;  /* 0x0001000008497824 */ /* 0x042fe200078e00ff */
[----:B------:R-:W-:Y:S01]  /*d910*/  LOP3.LUT R72, R8, 0xffff0000, RZ, 0xc0, !PT ;  /* 0xffff000008487812 */ /* 0x000fe200078ec0ff */
[C---:B------:R-:W-:Y:S01]  /*d920*/  IMAD.U32 R8, R9.reuse, 0x10000, RZ ;  /* 0x0001000009087824 */ /* 0x040fe200078e00ff */
[----:B------:R-:W-:Y:S01]  /*d930*/  LOP3.LUT R75, R9, 0xffff0000, RZ, 0xc0, !PT ;  /* 0xffff0000094b7812 */ /* 0x000fe200078ec0ff */
[C---:B------:R-:W-:Y:S01]  /*d940*/  IMAD.U32 R9, R11.reuse, 0x10000, RZ ;  /* 0x000100000b097824 */ /* 0x040fe200078e00ff */
[----:B------:R-:W-:Y:S01]  /*d950*/  LOP3.LUT R77, R11, 0xffff0000, RZ, 0xc0, !PT ;  /* 0xffff00000b4d7812 */ /* 0x000fe200078ec0ff */
[----:B--2---:R-:W-:Y:S01]  /*d960*/  IMAD.U32 R88, R6, 0x10000, RZ ;  /* 0x0001000006587824 */ /* 0x004fe200078e00ff */
[C---:B------:R-:W-:Y:S01]  /*d970*/  SHF.L.U32 R76, R4.reuse, 0x10, RZ ;  /* 0x00000010044c7819 */ /* 0x040fe200000006ff */
[----:B------:R-:W-:Y:S01]  /*d980*/  IMAD.U32 R78, R7, 0x10000, RZ ;  /* 0x00010000074e7824 */ /* 0x000fe200078e00ff */
[----:B------:R-:W-:Y:S01]  /*d990*/  LOP3.LUT R11, R4, 0xffff0000, RZ, 0xc0, !PT ;  /* 0xffff0000040b7812 */ /* 0x000fe200078ec0ff */
[C---:B------:R-:W-:Y:S01]  /*d9a0*/  IMAD.U32 R4, R5.reuse, 0x10000, RZ ;  /* 0x0001000005047824 */ /* 0x040fe200078e00ff */
[----:B------:R-:W-:Y:S01]  /*d9b0*/  LOP3.LUT R89, R5, 0xffff0000, RZ, 0xc0, !PT ;  /* 0xffff000005597812 */ /* 0x000fe200078ec0ff */
[----:B------:R-:W-:Y:S01]  /*d9c0*/  IMAD.U32 R5, R130, 0x10000, RZ ;  /* 0x0001000082057824 */ /* 0x000fe200078e00ff */
[----:B------:R-:W-:Y:S01]  /*d9d0*/  LOP3.LUT R87, R6, 0xffff0000, RZ, 0xc0, !PT ;  /* 0xffff000006577812 */ /* 0x000fe200078ec0ff */
[----:B------:R-:W-:Y:S01]  /*d9e0*/  IMAD.U32 R74, R10, 0x10000, RZ ;  /* 0x000100000a4a7824 */ /* 0x000fe200078e00ff */
[----:B------:R-:W-:Y:S01]  /*d9f0*/  LOP3.LUT R130, R130, 0xffff0000, RZ, 0xc0, !PT ;  /* 0xffff000082827812 */ /* 0x000fe200078ec0ff */
[C---:B------:R-:W-:Y:S01]  /*da00*/  FMUL.FTZ R6, R76.reuse, R5 ;  /* 0x000000054c067220 */ /* 0x040fe20000410000 */
[----:B------:R-:W-:Y:S01]  /*da10*/  LOP3.LUT R7, R7, 0xffff0000, RZ, 0xc0, !PT ;  /* 0xffff000007077812 */ /* 0x000fe200078ec0ff */
[-C--:B------:R-:W-:Y:S01]  /*da20*/  FMUL.FTZ R76, R76, R79.reuse ;  /* 0x0000004f4c4c7220 */ /* 0x080fe20000410000 */
[----:B------:R-:W-:Y:S01]  /*da30*/  LOP3.LUT R10, R10, 0xffff0000, RZ, 0xc0, !PT ;  /* 0xffff00000a0a7812 */ /* 0x000fe200078ec0ff */
[----:B------:R-:W-:-:S02]  /*da40*/  FFMA.FTZ R6, R73, R79, -R6 ;  /* 0x0000004f49067223 */ /* 0x000fc40000010806 */
[----:B------:R-:W-:Y:S01]  /*da50*/  FFMA.FTZ R76, R73, R5, R76 ;  /* 0x00000005494c7223 */ /* 0x000fe2000001004c */
[----:B------:R-:W-:Y:S01]  /*da60*/  SHF.L.U32 R5, R133, 0x10, RZ ;  /* 0x0000001085057819 */ /* 0x000fe200000006ff */
[C---:B------:R-:W-:Y:S02]  /*da70*/  FMUL.FTZ R79, R11.reuse, R130 ;  /* 0x000000820b4f7220 */ /* 0x040fe40000410000 */
[-C--:B------:R-:W-:Y:S02]  /*da80*/  FMUL.FTZ R11, R11, R134.reuse ;  /* 0x000000860b0b7220 */ /* 0x080fe40000410000 */
[C---:B------:R-:W-:Y:S02]  /*da90*/  FMUL.FTZ R73, R4.reuse, R91 ;  /* 0x0000005b04497220 */ /* 0x040fe40000410000 */
[----:B------:R-:W-:Y:S02]  /*daa0*/  FMUL.FTZ R4, R4, R5 ;  /* 0x0000000504047220 */ /* 0x000fe40000410000 */
[----:B------:R-:W-:-:S02]  /*dab0*/  FFMA.FTZ R79, R72, R134, -R79 ;  /* 0x00000086484f7223 */ /* 0x000fc4000001084f */
[----:B------:R-:W-:Y:S02]  /*dac0*/  FFMA.FTZ R11, R72, R130, R11 ;  /* 0x00000082480b7223 */ /* 0x000fe4000001000b */
[C---:B------:R-:W-:Y:S02]  /*dad0*/  FFMA.FTZ R73, R8.reuse, R5, -R73 ;  /* 0x0000000508497223 */ /* 0x040fe40000010849 */
[----:B------:R-:W-:Y:S02]  /*dae0*/  IMAD.U32 R72, R135, 0x10000, RZ ;  /* 0x0001000087487824 */ /* 0x000fe400078e00ff */
[----:B------:R-:W-:Y:S01]  /*daf0*/  FFMA.FTZ R5, R8, R91, R4 ;  /* 0x0000005b08057223 */ /* 0x000fe20000010004 */
[----:B------:R-:W-:Y:S01]  /*db00*/  LOP3.LUT R4, R133, 0xffff0000, RZ, 0xc0, !PT ;  /* 0xffff000085047812 */ /* 0x000fe200078ec0ff */
[C---:B------:R-:W-:Y:S02]  /*db10*/  FMUL.FTZ R8, R78.reuse, R90 ;  /* 0x0000005a4e087220 */ /* 0x040fe40000410000 */
[----:B------:R-:W-:-:S02]  /*db20*/  FMUL.FTZ R78, R78, R72 ;  /* 0x000000484e4e7220 */ /* 0x000fc40000410000 */
[----:B------:R-:W-:Y:S02]  /*db30*/  FFMA.FTZ R72, R9, R72, -R8 ;  /* 0x0000004809487223 */ /* 0x000fe40000010808 */
[C---:B------:R-:W-:Y:S01]  /*db40*/  IMAD.U32 R91, R132.reuse, 0x10000, RZ ;  /* 0x00010000845b7824 */ /* 0x040fe200078e00ff */
[----:B------:R-:W-:Y:S01]  /*db50*/  LOP3.LUT R132, R132, 0xffff0000, RZ, 0xc0, !PT ;  /* 0xffff000084847812 */ /* 0x000fe200078ec0ff */
[----:B------:R-:W-:Y:S02]  /*db60*/  FMUL.FTZ R8, R89, R100 ;  /* 0x0000006459087220 */ /* 0x000fe40000410000 */
[----:B------:R-:W-:Y:S02]  /*db70*/  FFMA.FTZ R90, R9, R90, R78 ;  /* 0x0000005a095a7223 */ /* 0x000fe4000001004e */
[----:B------:R-:W-:Y:S02]  /*db80*/  FMUL.FTZ R89, R89, R4 ;  /* 0x0000000459597220 */ /* 0x000fe40000410000 */
[----:B------:R-:W-:-:S02]  /*db90*/  FMUL.FTZ R9, R88, R91 ;  /* 0x0000005b58097220 */ /* 0x000fc40000410000 */
[----:B------:R-:W-:Y:S01]  /*dba0*/  FFMA.FTZ R78, R75, R4, -R8 ;  /* 0x000000044b4e7223 */ /* 0x000fe20000010808 */
[----:B------:R-:W-:Y:S01]  /*dbb0*/  LOP3.LUT R4, R131, 0xffff0000, RZ, 0xc0, !PT ;  /* 0xffff000083047812 */ /* 0x000fe200078ec0ff */
[-C--:B------:R-:W-:Y:S01]  /*dbc0*/  FMUL.FTZ R88, R88, R101.reuse ;  /* 0x0000006558587220 */ /* 0x080fe20000410000 */
[----:B------:R-:W-:Y:S01]  /*dbd0*/  LOP3.LUT R8, R135, 0xffff0000, RZ, 0xc0, !PT ;  /* 0xffff000087087812 */ /* 0x000fe200078ec0ff */
[----:B------:R-:W-:Y:S02]  /*dbe0*/  FFMA.FTZ R100, R75, R100, R89 ;  /* 0x000000644b647223 */ /* 0x000fe40000010059 */
[C---:B------:R-:W-:Y:S02]  /*dbf0*/  FFMA.FTZ R101, R74.reuse, R101, -R9 ;  /* 0x000000654a657223 */ /* 0x040fe40000010809 */
[----:B------:R-:W-:Y:S01]  /*dc00*/  FFMA.FTZ R88, R74, R91, R88 ;  /* 0x0000005b4a587223 */ /* 0x000fe20000010058 */
[----:B------:R-:W-:Y:S01]  /*dc10*/  F2FP.BF16.PACK_AB R5, R100, R5 ;  /* 0x000000056405723e */ /* 0x000fe200000010ff */
[----:B------:R-:W-:-:S02]  /*dc20*/  FMUL.FTZ R89, R87, R132 ;  /* 0x0000008457597220 */ /* 0x000fc40000410000 */
[----:B------:R-:W-:Y:S02]  /*dc30*/  FMUL.FTZ R74, R7, R4 ;  /* 0x00000004074a7220 */ /* 0x000fe40000410000 */
[----:B------:R-:W-:Y:S02]  /*dc40*/  FMUL.FTZ R75, R87, R136 ;  /* 0x00000088574b7220 */ /* 0x000fe40000410000 */
[----:B------:R-:W-:Y:S02]  /*dc50*/  FMUL.FTZ R9, R7, R8 ;  /* 0x0000000807097220 */ /* 0x000fe40000410000 */
[C---:B------:R-:W-:Y:S02]  /*dc60*/  FFMA.FTZ R136, R10.reuse, R136, -R89 ;  /* 0x000000880a887223 */ /* 0x040fe40000010859 */
[----:B------:R-:W-:Y:S01]  /*dc70*/  FFMA.FTZ R7, R77, R8, -R74 ;  /* 0x000000084d077223 */ /* 0x000fe2000001084a */
[----:B------:R-:W-:Y:S01]  /*dc80*/  F2FP.BF16.PACK_AB R8, R79, R6 ;  /* 0x000000064f08723e */ /* 0x000fe200000010ff */
        /* <DEDUP_REMOVED lines=10> */
.L_x_446:
[----:B------:R-:W-:Y:S05]  /*dd30*/  BSYNC B0 ;  /* 0x0000000000007941 */ /* 0x000fea0003800000 */
.L_x_445:
[----:B------:R-:W-:-:S13]  /*dd40*/  ISETP.GE.AND P0, PT, R219, c[0x0][0x27c], PT ;  /* 0x00009f00db007a0c */ /* 0x000fda0003f06270 */
[----:B------:R-:W-:Y:S05]  /*dd50*/  @P0 BRA `(.L_x_444) ;  /* 0x0000078000000947 */ /* 0x000fea0003800000 */
[----:B-1----:R-:W-:Y:S01]  /*dd60*/  SHF.R.S32.HI R8, RZ, 0x1f, R219 ;  /* 0x0000001fff087819 */ /* 0x002fe200000114db */
[----:B------:R-:W-:Y:S01]  /*dd70*/  IMAD.MOV.U32 R9, RZ, RZ, c[0x0][0x27c] ;  /* 0x00009f00ff097624 */ /* 0x000fe200078e00ff */
[----:B------:R-:W-:Y:S01]  /*dd80*/  SHF.R.S32.HI R5, RZ, 0x1f, R84 ;  /* 0x0000001fff057819 */ /* 0x000fe20000011454 */
[----:B------:R-:W-:Y:S01]  /*dd90*/  IMAD.SHL.U32 R10, R84, 0x40, RZ ;  /* 0x00000040540a7824 */ /* 0x000fe200078e00ff */
[CC--:B------:R-:W-:Y:S02]  /*dda0*/  LEA.HI R11, R8.reuse, R219.reuse, RZ, 0x3 ;  /* 0x000000db080b7211 */ /* 0x0c0fe400078f18ff */
[----:B------:R-:W-:Y:S02]  /*ddb0*/  LEA.HI R5, R5, R84, RZ, 0x3 ;  /* 0x0000005405057211 */ /* 0x000fe400078f18ff */
[----:B------:R-:W-:Y:S02]  /*ddc0*/  SHF.R.S32.HI R4, RZ, 0x3, R11 ;  /* 0x00000003ff047819 */ /* 0x000fe4000001140b */
[----:B------:R-:W-:Y:S01]  /*ddd0*/  LEA.HI R8, R8, R219, RZ, 0x6 ;  /* 0x000000db08087211 */ /* 0x000fe200078f30ff */
[----:B------:R-:W-:Y:S01]  /*dde0*/  IMAD.SHL.U32 R5, R5, 0x40, RZ ;  /* 0x0000004005057824 */ /* 0x000fe200078e00ff */
[----:B------:R-:W-:-:S02]  /*ddf0*/  LEA.HI R9, R9, R4, RZ, 0x1d ;  /* 0x0000000409097211 */ /* 0x000fc400078fe8ff */
[----:B------:R-:W-:Y:S01]  /*de00*/  LOP3.LUT R10, R10, 0x1c0, RZ, 0xc0, !PT ;  /* 0x000001c00a0a7812 */ /* 0x000fe200078ec0ff */
[----:B------:R-:W-:Y:S01]  /*de10*/  IMAD.SHL.U32 R8, R8, 0x80, RZ ;  /* 0x0000008008087824 */ /* 0x000fe200078e00ff */
[----:B------:R-:W-:Y:S01]  /*de20*/  SHF.R.S32.HI R6, RZ, 0x1f, R9 ;  /* 0x0000001fff067819 */ /* 0x000fe20000011409 */
[----:B------:R-:W-:Y:S01]  /*de30*/  IMAD.SHL.U32 R7, R9, 0x8, RZ ;  /* 0x0000000809077824 */ /* 0x000fe200078e00ff */
[----:B------:R-:W-:Y:S02]  /*de40*/  LOP3.LUT R11, R10, 0x38, R11, 0xf8, !PT ;  /* 0x000000380a0b7812 */ /* 0x000fe400078ef80b */
[----:B------:R-:W-:Y:S02]  /*de50*/  LEA.HI R6, R6, R9, RZ, 0x3 ;  /* 0x0000000906067211 */ /* 0x000fe400078f18ff */
[----:B------:R-:W-:Y:S02]  /*de60*/  SHF.R.U32.HI R4, RZ, 0x3, R10 ;  /* 0x00000003ff047819 */ /* 0x000fe4000001160a */
[----:B------:R-:W-:Y:S01]  /*de70*/  LOP3.LUT R7, R10, 0x38, R7, 0xf8, !PT ;  /* 0x000000380a077812 */ /* 0x000fe200078ef807 */
[----:B------:R-:W-:Y:S01]  /*de80*/  IMAD.SHL.U32 R6, R6, 0x400, RZ ;  /* 0x0000040006067824 */ /* 0x000fe200078e00ff */
[----:B------:R-:W-:-:S02]  /*de90*/  LOP3.LUT R5, R5, 0xfffffe00, RZ, 0xc0, !PT ;  /* 0xfffffe0005057812 */ /* 0x000fc400078ec0ff */
[----:B------:R-:W-:Y:S02]  /*dea0*/  LOP3.LUT R8, R8, 0x7fffe000, RZ, 0xc0, !PT ;  /* 0x7fffe00008087812 */ /* 0x000fe400078ec0ff */
[-C--:B------:R-:W-:Y:S02]  /*deb0*/  LOP3.LUT R11, R11, R4.reuse, RZ, 0x3c, !PT ;  /* 0x000000040b0b7212 */ /* 0x080fe400078e3cff */
[----:B------:R-:W-:Y:S02]  /*dec0*/  LOP3.LUT R72, R7, R4, RZ, 0x3c, !PT ;  /* 0x0000000407487212 */ /* 0x000fe400078e3cff */
[----:B------:R-:W-:Y:S02]  /*ded0*/  LOP3.LUT R6, R6, 0x7fffe000, RZ, 0xc0, !PT ;  /* 0x7fffe00006067812 */ /* 0x000fe400078ec0ff */
[--C-:B------:R-:W-:Y:S02]  /*dee0*/  IADD3 R8, R11, R8, R5.reuse ;  /* 0x000000080b087210 */ /* 0x100fe40007ffe005 */
[----:B------:R-:W-:-:S02]  /*def0*/  IADD3 R72, R72, R6, R5 ;  /* 0x0000000648487210 */ /* 0x000fc40007ffe005 */
[--C-:B------:R-:W-:Y:S01]  /*df00*/  SHF.R.U64 R75, R52, 0x10, R53.reuse ;  /* 0x00000010344b7819 */ /* 0x100fe20000001235 */
[----:B------:R-:W-:Y:S01]  /*df10*/  IMAD.SHL.U32 R73, R8, 0x2, RZ ;  /* 0x0000000208497824 */ /* 0x000fe200078e00ff */
[----:B------:R-:W-:Y:S01]  /*df20*/  SHF.R.U32.HI R52, RZ, 0x10, R53 ;  /* 0x00000010ff347819 */ /* 0x000fe20000011635 */
[----:B------:R-:W-:Y:S01]  /*df30*/  IMAD.SHL.U32 R72, R72, 0x2, RZ ;  /* 0x0000000248487824 */ /* 0x000fe200078e00ff */
[--C-:B------:R-:W-:Y:S02]  /*df40*/  SHF.R.U64 R53, R54, 0x10, R55.reuse ;  /* 0x0000001036357819 */ /* 0x100fe40000001237 */
[----:B------:R-:W1:Y:S01]  /*df50*/  LDS.128 R8, [R73+0x10080] ;  /* 0x0100800049087984 */ /* 0x000e620000000c00 */
[----:B------:R-:W-:Y:S02]  /*df60*/  SHF.R.U32.HI R54, RZ, 0x10, R55 ;  /* 0x00000010ff367819 */ /* 0x000fe40000011637 */
[--C-:B------:R-:W-:Y:S01]  /*df70*/  SHF.R.U64 R55, R48, 0x10, R49.reuse ;  /* 0x0000001030377819 */ /* 0x100fe20000001231 */
[----:B------:R-:W2:Y:S01]  /*df80*/  LDS.128 R4, [R72+0x10080] ;  /* 0x0100800048047984 */ /* 0x000ea20000000c00 */
[----:B------:R-:W-:-:S02]  /*df90*/  SHF.R.U32.HI R48, RZ, 0x10, R49 ;  /* 0x00000010ff307819 */ /* 0x000fc40000011631 */
[----:B------:R-:W-:Y:S02]  /*dfa0*/  SHF.R.U64 R49, R50, 0x10, R51 ;  /* 0x0000001032317819 */ /* 0x000fe40000001233 */
        /* <DEDUP_REMOVED lines=42> */
[----:B------:R-:W-:Y:S02]  /*e250*/  FFMA.FTZ R11, R48, R122, R11 ;  /* 0x0000007a300b7223 */ /* 0x000fe4000001000b */
        /* <DEDUP_REMOVED lines=9> */
[C---:B------:R-:W-:Y:S01]  /*e2f0*/  IMAD.U32 R50, R10.reuse, 0x10000, RZ ;  /* 0x000100000a327824 */ /* 0x040fe200078e00ff */
[----:B------:R-:W-:Y:S01]  /*e300*/  LOP3.LUT R10, R10, 0xffff0000, RZ, 0xc0, !PT ;  /* 0xffff00000a0a7812 */ /* 0x000fe200078ec0ff */
[C---:B------:R-:W-:Y:S02]  /*e310*/  FMUL.FTZ R4, R76.reuse, R121 ;  /* 0x000000794c047220 */ /* 0x040fe40000410000 */
[----:B------:R-:W-:Y:S02]  /*e320*/  FMUL.FTZ R9, R75, R8 ;  /* 0x000000084b097220 */ /* 0x000fe40000410000 */
[----:B------:R-:W-:-:S02]  /*e330*/  FMUL.FTZ R76, R76, R125 ;  /* 0x0000007d4c4c7220 */ /* 0x000fc40000410000 */
[----:B------:R-:W-:Y:S02]  /*e340*/  FMUL.FTZ R75, R75, R77 ;  /* 0x0000004d4b4b7220 */ /* 0x000fe40000410000 */
        /* <DEDUP_REMOVED lines=25> */
.L_x_444:
[----:B------:R-:W-:Y:S05]  /*e4e0*/  BSYNC B1 ;  /* 0x0000000000017941 */ /* 0x000fea0003800000 */
.L_x_443:
        /* <DEDUP_REMOVED lines=120> */
.L_x_450:
[----:B------:R-:W-:Y:S05]  /*ec70*/  BSYNC B0 ;  /* 0x0000000000007941 */ /* 0x000fea0003800000 */
.L_x_449:
        /* <DEDUP_REMOVED lines=122> */
.L_x_448:
[----:B------:R-:W-:Y:S05]  /*f420*/  BSYNC B1 ;  /* 0x0000000000017941 */ /* 0x000fea0003800000 */
.L_x_447:
[----:B------:R-:W-:-:S04]  /*f430*/  IADD3 R28, R39, 0x60, RZ ;  /* 0x00000060271c7810 */ /* 0x000fc80007ffe0ff */
        /* <DEDUP_REMOVED lines=118> */
.L_x_452:
[----:B------:R-:W-:Y:S05]  /*fba0*/  BSYNC B0 ;  /* 0x0000000000007941 */ /* 0x000fea0003800000 */
.L_x_451:
        /* <DEDUP_REMOVED lines=28> */
[----:B------:R-:W-:Y:S01]  /*fd70*/  SHF.R.U64 R15, R24, 0x10, R25 ;  /* 0x00000010180f7819 */ /* 0x000fe20000001219 */
[----:B------:R-:W-:Y:S01]  /*fd80*/  IMAD.SHL.U32 R13, R8, 0x2, RZ ;  /* 0x00000002080d7824 */ /* 0x000fe200078e00ff */
[----:B------:R-:W-:Y:S01]  /*fd90*/  SHF.R.U64 R14, R18, 0x10, R19 ;  /* 0x00000010120e7819 */ /* 0x000fe20000001213 */
[----:B------:R-:W-:Y:S01]  /*fda0*/  IMAD.SHL.U32 R12, R12, 0x2, RZ ;  /* 0x000000020c0c7824 */ /* 0x000fe200078e00ff */
[----:B------:R-:W-:Y:S02]  /*fdb0*/  SHF.R.U64 R23, R16, 0x10, R17 ;  /* 0x0000001010177819 */ /* 0x000fe40000001211 */
[----:B------:R-:W1:Y:S01]  /*fdc0*/  LDS.128 R8, [R13+0x10080] ;  /* 0x010080000d087984 */ /* 0x000e620000000c00 */
[----:B------:R-:W-:Y:S02]  /*fdd0*/  SHF.R.U32.HI R18, RZ, 0x10, R19 ;  /* 0x00000010ff127819 */ /* 0x000fe40000011613 */
[----:B------:R-:W-:Y:S01]  /*fde0*/  PRMT R70, R70, 0x5410, R15 ;  /* 0x0000541046467816 */ /* 0x000fe2000000000f */
[----:B------:R-:W2:Y:S01]  /*fdf0*/  LDS.128 R4, [R12+0x10080] ;  /* 0x010080000c047984 */ /* 0x000ea20000000c00 */
[----:B------:R-:W-:-:S02]  /*fe00*/  PRMT R67, R67, 0x5410, R14 ;  /* 0x0000541043437816 */ /* 0x000fc4000000000e */
[----:B------:R-:W-:Y:S02]  /*fe10*/  SHF.R.U32.HI R16, RZ, 0x10, R17 ;  /* 0x00000010ff107819 */ /* 0x000fe40000011611 */
[----:B------:R-:W-:Y:S02]  /*fe20*/  PRMT R62, R62, 0x5410, R23 ;  /* 0x000054103e3e7816 */ /* 0x000fe40000000017 */
[----:B------:R-:W-:Y:S02]  /*fe30*/  SHF.R.U64 R21, R26, 0x10, R27 ;  /* 0x000000101a157819 */ /* 0x000fe4000000121b */
[----:B------:R-:W-:Y:S02]  /*fe40*/  PRMT R63, R63, 0x5410, R18 ;  /* 0x000054103f3f7816 */ /* 0x000fe40000000012 */
[----:B------:R-:W-:Y:S01]  /*fe50*/  PRMT R80, R80, 0x5410, R21 ;  /* 0x0000541050507816 */ /* 0x000fe20000000015 */
[----:B------:R-:W-:Y:S01]  /*fe60*/  IMAD.U32 R21, R70, 0x10000, RZ ;  /* 0x0001000046157824 */ /* 0x000fe200078e00ff */
[----:B------:R-:W-:-:S02]  /*fe70*/  SHF.R.U32.HI R25, RZ, 0x10, R25 ;  /* 0x00000010ff197819 */ /* 0x000fc40000011619 */
[----:B------:R-:W-:Y:S02]  /*fe80*/  PRMT R61, R61, 0x5410, R16 ;  /* 0x000054103d3d7816 */ /* 0x000fe40000000010 */
[----:B------:R-:W-:Y:S02]  /*fe90*/  PRMT R68, R68, 0x5410, R25 ;  /* 0x0000541044447816 */ /* 0x000fe40000000019 */
[----:B------:R-:W-:Y:S01]  /*fea0*/  LOP3.LUT R70, R70, 0xffff0000, RZ, 0xc0, !PT ;  /* 0xffff000046467812 */ /* 0x000fe200078ec0ff */
[C---:B------:R-:W-:Y:S01]  /*feb0*/  IMAD.U32 R25, R61.reuse, 0x10000, RZ ;  /* 0x000100003d197824 */ /* 0x040fe200078e00ff */
[----:B------:R-:W-:Y:S02]  /*fec0*/  SHF.R.U32.HI R26, RZ, 0x10, R27 ;  /* 0x00000010ff1a7819 */ /* 0x000fe4000001161b */
[----:B------:R-:W-:Y:S02]  /*fed0*/  LOP3.LUT R61, R61, 0xffff0000, RZ, 0xc0, !PT ;  /* 0xffff00003d3d7812 */ /* 0x000fe400078ec0ff */
[----:B------:R-:W-:Y:S01]  /*fee0*/  PRMT R71, R71, 0x5410, R26 ;  /* 0x0000541047477816 */ /* 0x000fe2000000001a */
[----:B------:R-:W-:-:S02]  /*fef0*/  IMAD.U32 R26, R63, 0x10000, RZ ;  /* 0x000100003f1a7824 */ /* 0x000fc400078e00ff */
        /* <DEDUP_REMOVED lines=18> */
[C---:B------:R-:W-:Y:S02]  /*10020*/  FMUL.FTZ R21, R11.reuse, R62 ;  /* 0x0000003e0b157220 */ /* 0x040fe40000410000 */
        /* <DEDUP_REMOVED lines=14> */
[C---:B------:R-:W-:Y:S01]  /*10110*/  IMAD.U32 R8, R67.reuse, 0x10000, RZ ;  /* 0x0001000043087824 */ /* 0x040fe200078e00ff */
[----:B------:R-:W-:Y:S01]  /*10120*/  LOP3.LUT R67, R67, 0xffff0000, RZ, 0xc0, !PT ;  /* 0xffff000043437812 */ /* 0x000fe200078ec0ff */
[----:B------:R-:W-:-:S02]  /*10130*/  FFMA.FTZ R14, R9, R14, -R4 ;  /* 0x0000000e090e7223 */ /* 0x000fc40000010804 */
[----:B------:R-:W-:Y:S02]  /*10140*/  IMAD.U32 R25, R80, 0x10000, RZ ;  /* 0x0001000050197824 */ /* 0x000fe400078e00ff */
[----:B------:R-:W-:Y:S02]  /*10150*/  FMUL.FTZ R4, R24, R61 ;  /* 0x0000003d18047220 */ /* 0x000fe40000410000 */
[----:B------:R-:W-:Y:S01]  /*10160*/  FFMA.FTZ R26, R9, R26, R20 ;  /* 0x0000001a091a7223 */ /* 0x000fe20000010014 */
[----:B------:R-:W-:Y:S01]  /*10170*/  LOP3.LUT R20, R71, 0xffff0000, RZ, 0xc0, !PT ;  /* 0xffff000047147812 */ /* 0x000fe200078ec0ff */
[C---:B------:R-:W-:Y:S01]  /*10180*/  IMAD.U32 R16, R10.reuse, 0x10000, RZ ;  /* 0x000100000a107824 */ /* 0x040fe200078e00ff */
[----:B------:R-:W-:Y:S01]  /*10190*/  LOP3.LUT R10, R10, 0xffff0000, RZ, 0xc0, !PT ;  /* 0xffff00000a0a7812 */ /* 0x000fe200078ec0ff */
[----:B------:R-:W-:Y:S02]  /*101a0*/  FMUL.FTZ R9, R23, R8 ;  /* 0x0000000817097220 */ /* 0x000fe40000410000 */
[----:B------:R-:W-:-:S02]  /*101b0*/  FMUL.FTZ R24, R24, R68 ;  /* 0x0000004418187220 */ /* 0x000fc40000410000 */
[----:B------:R-:W-:Y:S01]  /*101c0*/  FFMA.FTZ R68, R17, R68, -R4 ;  /* 0x0000004411447223 */ /* 0x000fe20000010804 */
[----:B------:R-:W-:Y:S01]  /*101d0*/  LOP3.LUT R4, R63, 0xffff0000, RZ, 0xc0, !PT ;  /* 0xffff00003f047812 */ /* 0x000fe200078ec0ff */
[-C--:B------:R-:W-:Y:S02]  /*101e0*/  FMUL.FTZ R23, R23, R25.reuse ;  /* 0x0000001917177220 */ /* 0x080fe40000410000 */
[----:B------:R-:W-:Y:S01]  /*101f0*/  FFMA.FTZ R25, R16, R25, -R9 ;  /* 0x0000001910197223 */ /* 0x000fe20000010809 */
[----:B------:R-:W-:Y:S01]  /*10200*/  LOP3.LUT R9, R80, 0xffff0000, RZ, 0xc0, !PT ;  /* 0xffff000050097812 */ /* 0x000fe200078ec0ff */
[----:B------:R-:W-:Y:S02]  /*10210*/  FFMA.FTZ R24, R17, R61, R24 ;  /* 0x0000003d11187223 */ /* 0x000fe40000010018 */
[----:B------:R-:W-:Y:S02]  /*10220*/  FFMA.FTZ R23, R16, R8, R23 ;  /* 0x0000000810177223 */ /* 0x000fe40000010017 */
[----:B------:R-:W-:Y:S01]  /*10230*/  FMUL.FTZ R16, R22, R67 ;  /* 0x0000004316107220 */ /* 0x000fe20000410000 */
[----:B------:R-:W-:Y:S01]  /*10240*/  F2FP.BF16.PACK_AB R5, R24, R5 ;  /* 0x000000051805723e */ /* 0x000fe200000010ff */
[----:B------:R-:W-:-:S02]  /*10250*/  FMUL.FTZ R17, R7, R4 ;  /* 0x0000000407117220 */ /* 0x000fc40000410000 */
[-C--:B------:R-:W-:Y:S02]  /*10260*/  FMUL.FTZ R22, R22, R9.reuse ;  /* 0x0000000916167220 */ /* 0x080fe40000410000 */
[-C--:B------:R-:W-:Y:S02]  /*10270*/  FMUL.FTZ R8, R7, R20.reuse ;  /* 0x0000001407087220 */ /* 0x080fe40000410000 */
[----:B------:R-:W-:Y:S01]  /*10280*/  FFMA.FTZ R16, R10, R9, -R16 ;  /* 0x000000090a107223 */ /* 0x000fe20000010810 */
[----:B------:R-:W-:Y:S01]  /*10290*/  F2FP.BF16.PACK_AB R9, R68, R15 ;  /* 0x0000000f4409723e */ /* 0x000fe200000010ff */
        /* <DEDUP_REMOVED lines=11> */
.L_x_424:
[----:B------:R-:W-:Y:S05]  /*10350*/  BSYNC B2 ;  /* 0x0000000000027941 */ /* 0x000fea0003800000 */
.L_x_390:
        /* <DEDUP_REMOVED lines=12> */
[----:B------:R-:W-:Y:S01]  /*10420*/  IMAD R58, R58, c[0x0][0x218], RZ ;  /* 0x000086003a3a7a24 */ /* 0x000fe200078e02ff */
[----:B------:R-:W-:Y:S01]  /*10430*/  LOP3.LUT R8, R8, 0xfffffffe, RZ, 0xc0, !PT ;  /* 0xfffffffe08087812 */ /* 0x000fe200078ec0ff */
[----:B------:R-:W-:Y:S01]  /*10440*/  IMAD.IADD R7, R7, 0x1, R9 ;  /* 0x0000000107077824 */ /* 0x000fe200078e0209 */
[----:B------:R-:W-:Y:S01]  /*10450*/  LOP3.LUT R11, R4, R11, RZ, 0x3c, !PT ;  /* 0x0000000b040b7212 */ /* 0x000fe200078e3cff */
[----:B------:R-:W-:Y:S01]  /*10460*/  IMAD R58, R217, c[0x0][0x21c], R58 ;  /* 0x00008700d93a7a24 */ /* 0x000fe200078e023a */
[----:B------:R-:W-:Y:S01]  /*10470*/  BAR.SYNC.DEFER_BLOCKING 0x0 ;  /* 0x0000000000007b1d */ /* 0x000fe20000010000 */
[----:B------:R-:W-:Y:S01]  /*10480*/  IMAD.IADD R8, R5, 0x1, -R8 ;  /* 0x0000000105087824 */ /* 0x000fe200078e0a08 */
[----:B------:R-:W-:Y:S01]  /*10490*/  ISETP.LT.AND P1, PT, R39, UR30, PT ;  /* 0x0000001e27007c0c */ /* 0x000fe2000bf21270 */
[----:B------:R-:W-:Y:S01]  /*104a0*/  IMAD.WIDE.U32 R6, R217, c[0x0][0x218], R6 ;  /* 0x00008600d9067a25 */ /* 0x000fe200078e0006 */
[----:B------:R-:W-:Y:S01]  /*104b0*/  SHF.R.S32.HI R228, RZ, 0x1f, R219 ;  /* 0x0000001fffe47819 */ /* 0x000fe200000114db */
[----:B------:R-:W-:-:S02]  /*104c0*/  UISETP.GT.AND UP0, UPT, UR17, UR8, UPT ;  /* 0x000000081100728c */ /* 0x000fc4000bf04270 */
[----:B------:R-:W-:Y:S01]  /*104d0*/  IMAD R213, R8, 0x200, R11 ;  /* 0x0000020008d57824 */ /* 0x000fe200078e020b */
[----:B------:R-:W-:Y:S01]  /*104e0*/  LEA.HI R228, R228, R219, RZ, 0x3 ;  /* 0x000000dbe4e47211 */ /* 0x000fe200078f18ff */
[----:B------:R-:W-:Y:S02]  /*104f0*/  IMAD.SHL.U32 R8, R8, 0x8, RZ ;  /* 0x0000000808087824 */ /* 0x000fe400078e00ff */
[----:B------:R-:W-:Y:S01]  /*10500*/  IMAD.SHL.U32 R213, R213, 0x2, RZ ;  /* 0x00000002d5d57824 */ /* 0x000fe200078e00ff */
[----:B------:R-:W-:Y:S01]  /*10510*/  LOP3.LUT R228, R228, 0xfffffff8, RZ, 0xc0, !PT ;  /* 0xfffffff8e4e47812 */ /* 0x000fe200078ec0ff */
[----:B------:R-:W-:Y:S02]  /*10520*/  IMAD.SHL.U32 R68, R57, 0x40, RZ ;  /* 0x0000004039447824 */ /* 0x000fe400078e00ff */
[----:B------:R-:W-:Y:S01]  /*10530*/  IMAD.SHL.U32 R220, R38, 0x2, RZ ;  /* 0x0000000226dc7824 */ /* 0x000fe200078e00ff */
[C---:B------:R-:W-:Y:S02]  /*10540*/  IADD3 R4, R213.reuse, 0xc080, RZ ;  /* 0x0000c080d5047810 */ /* 0x040fe40007ffe0ff */
[----:B------:R-:W-:-:S02]  /*10550*/  IADD3 R212, R213, 0xc0a0, RZ ;  /* 0x0000c0a0d5d47810 */ /* 0x000fc40007ffe0ff */
[----:B------:R-:W-:Y:S02]  /*10560*/  @P0 IADD3 R212, R4, -0x20, RZ ;  /* 0xffffffe004d40810 */ /* 0x000fe40007ffe0ff */
[----:B------:R-:W-:Y:S02]  /*10570*/  IADD3 R4, P0, R6, UR26, RZ ;  /* 0x0000001a06047c10 */ /* 0x000fe4000ff1e0ff */
[----:B------:R-:W-:Y:S01]  /*10580*/  LOP3.LUT R68, R68, 0xfffffe00, RZ, 0xc0, !PT ;  /* 0xfffffe0044447812 */ /* 0x000fe200078ec0ff */
[----:B------:R-:W-:Y:S01]  /*10590*/  LDSM.16.M88.4 R24, [R213+0xc080] ;  /* 0x00c08000d518783b */ /* 0x000fe20000000200 */
[----:B------:R-:W-:Y:S01]  /*105a0*/  IADD3.X R5, R7, UR12, R58, P0, !PT ;  /* 0x0000000c07057c10 */ /* 0x000fe200087fe43a */
[----:B------:R-:W-:Y:S01]  /*105b0*/  IMAD.SHL.U32 R7, R56, 0x40, RZ ;  /* 0x0000004038077824 */ /* 0x000fe200078e00ff */
[----:B------:R-:W-:Y:S01]  /*105c0*/  LEA R6, P0, R4, c[0x0][0x1f8], 0x1 ;  /* 0x00007e0004067a11 */ /* 0x000fe200078008ff */
[----:B------:R-:W-:Y:S01]  /*105d0*/  IMAD R214, R64, 0x400, R68 ;  /* 0x0000040040d67824 */ /* 0x000fe200078e0244 */
[----:B------:R-:W-:Y:S01]  /*105e0*/  LDSM.16.M88.4 R40, [R213+0xc880] ;  /* 0x00c88000d528783b */ /* 0x000fe20000000200 */
[----:B------:R-:W-:-:S02]  /*105f0*/  IADD3 R203, R212, 0x800, RZ ;  /* 0x00000800d4cb7810 */ /* 0x000fc40007ffe0ff */
[----:B------:R-:W-:Y:S01]  /*10600*/  LEA.HI.X R5, R4, c[0x0][0x1fc], R5, 0x1, P0 ;  /* 0x00007f0004057a11 */ /* 0x000fe200000f0c05 */
[----:B------:R-:W-:Y:S01]  /*10610*/  LDSM.16.M88.4 R16, [R212] ;  /* 0x00000000d410783b */ /* 0x000fe20000000200 */
[----:B------:R-:W-:Y:S02]  /*10620*/  LOP3.LUT R7, R7, 0x1c0, RZ, 0xc0, !PT ;  /* 0x000001c007077812 */ /* 0x000fe400078ec0ff */
[----:B------:R-:W-:Y:S01]  /*10630*/  LOP3.LUT P0, RZ, R0, 0x4, RZ, 0xc0, !PT ;  /* 0x0000000400ff7812 */ /* 0x000fe2000780c0ff */
[----:B------:R1:W-:Y:S01]  /*10640*/  SHFL.IDX PT, R4, R6, RZ, 0x181f ;  /* 0x00181fff06047589 */ /* 0x0003e200000e0000 */
[----:B------:R-:W-:Y:S01]  /*10650*/  LOP3.LUT R8, R7, 0x8, R8, 0xf8, !PT ;  /* 0x0000000807087812 */ /* 0x000fe200078ef808 */
[----:B------:R-:W-:Y:S01]  /*10660*/  IMAD.MOV.U32 R0, RZ, RZ, 0x40 ;  /* 0x00000040ff007424 */ /* 0x000fe200078e00ff */
[----:B------:R-:W-:Y:S01]  /*10670*/  SHF.R.U32.HI R67, RZ, 0x3, R7 ;  /* 0x00000003ff437819 */ /* 0x000fe20000011607 */
[----:B------:R-:W2:Y:S01]  /*10680*/  SHFL.IDX PT, R5, R5, RZ, 0x181f ;  /* 0x00181fff05057589 */ /* 0x000ea200000e0000 */
[----:B------:R-:W-:-:S02]  /*10690*/  SHF.R.S32.HI R7, RZ, 0x1f, R36 ;  /* 0x0000001fff077819 */ /* 0x000fc40000011424 */
[----:B------:R-:W-:Y:S01]  /*106a0*/  LOP3.LUT R67, R8, R67, RZ, 0x3c, !PT ;  /* 0x0000004308437212 */ /* 0x000fe200078e3cff */
[----:B------:R-:W-:Y:S01]  /*106b0*/  LDSM.16.M88.4 R44, [R212+0x800] ;  /* 0x00080000d42c783b */ /* 0x000fe20000000200 */
[----:B------:R-:W-:Y:S02]  /*106c0*/  SEL R0, R0, 0xffffffc0, !P0 ;  /* 0xffffffc000007807 */ /* 0x000fe40004000000 */
[----:B------:R-:W-:Y:S01]  /*106d0*/  ISETP.GE.OR P0, PT, R225, c[0x0][0x1d4], !P1 ;  /* 0x00007500e1007a0c */ /* 0x000fe20004f06670 */
[----:B------:R-:W-:Y:S01]  /*106e0*/  IMAD.IADD R214, R67, 0x1, R214 ;  /* 0x0000000143d67824 */ /* 0x000fe200078e02d6 */
[----:B------:R-:W-:Y:S01]  /*106f0*/  LEA.HI R226, R7, R36, RZ, 0x3 ;  /* 0x0000002407e27211 */ /* 0x000fe200078f18ff */
[----:B------:R-:W-:Y:S01]  /*10700*/  IMAD.IADD R208, R213, 0x1, R0 ;  /* 0x00000001d5d07824 */ /* 0x000fe200078e0200 */
[----:B------:R-:W-:Y:S01]  /*10710*/  IADD3 R201, R212, 0x1000, RZ ;  /* 0x00001000d4c97810 */ /* 0x000fe20007ffe0ff */
[----:B------:R-:W-:Y:S01]  /*10720*/  IMAD.SHL.U32 R214, R214, 0x2, RZ ;  /* 0x00000002d6d67824 */ /* 0x000fe200078e00ff */
[----:B------:R-:W-:Y:S01]  /*10730*/  LOP3.LUT R226, R226, 0xfffffff8, RZ, 0xc0, !PT ;  /* 0xfffffff8e2e27812 */ /* 0x000fe200078ec0ff */
[----:B------:R-:W-:Y:S01]  /*10740*/  IMAD.IADD R202, R0, 0x1, R212 ;  /* 0x0000000100ca7824 */ /* 0x000fe200078e02d4 */
[----:B------:R-:W-:Y:S01]  /*10750*/  IADD3 R200, R212, 0x1800, RZ ;  /* 0x00001800d4c87810 */ /* 0x000fe20007ffe0ff */
[--C-:B------:R-:W-:Y:S01]  /*10760*/  IMAD R210, R2, 0x2, R214.reuse ;  /* 0x0000000202d27824 */ /* 0x100fe200078e02d6 */
[----:B------:R-:W3:Y:S01]  /*10770*/  LDSM.16.M88.4 R20, [R214+0x10080] ;  /* 0x01008000d614783b */ /* 0x000ee20000000200 */
[C---:B------:R-:W-:Y:S01]  /*10780*/  IMAD R209, R3.reuse, 0x2, R214 ;  /* 0x0000000203d17824 */ /* 0x040fe200078e02d6 */
[----:B-1----:R-:W-:Y:S01]  /*10790*/  SHF.R.S32.HI R6, RZ, 0x1f, R37 ;  /* 0x0000001fff067819 */ /* 0x002fe20000011425 */
[----:B------:R-:W-:Y:S01]  /*107a0*/  IMAD R207, R3, 0x2, R210 ;  /* 0x0000000203cf7824 */ /* 0x000fe200078e02d2 */
[----:B------:R-:W1:Y:S01]  /*107b0*/  LDSM.16.M88.4 R8, [R210+0x10080] ;  /* 0x01008000d208783b */ /* 0x000e620000000200 */
[----:B------:R-:W-:Y:S01]  /*107c0*/  SHF.R.S32.HI R229, RZ, 0x1f, R226 ;  /* 0x0000001fffe57819 */ /* 0x000fe200000114e2 */
[----:B--2---:R-:W-:Y:S01]  /*107d0*/  IMAD.WIDE R14, R225, 0x2, R4 ;  /* 0x00000002e10e7825 */ /* 0x004fe200078e0204 */
[----:B------:R-:W-:-:S02]  /*107e0*/  LEA.HI R227, R6, R37, RZ, 0x3 ;  /* 0x0000002506e37211 */ /* 0x000fc400078f18ff */
[----:B------:R-:W-:Y:S01]  /*107f0*/  IADD3 R199, R212, 0x2000, RZ ;  /* 0x00002000d4c77810 */ /* 0x000fe20007ffe0ff */
[--C-:B------:R-:W-:Y:S01]  /*10800*/  IMAD.WIDE R12, R228, 0x2, R4.reuse ;  /* 0x00000002e40c7825 */ /* 0x100fe200078e0204 */
[----:B------:R-:W-:Y:S01]  /*10810*/  @!PT LDS RZ, [RZ] ;  /* 0x00000000fffff984 */ /* 0x000fe20000000800 */
[----:B------:R-:W-:Y:S01]  /*10820*/  @!PT LDS RZ, [RZ] ;  /* 0x00000000fffff984 */ /* 0x000fe20000000800 */
[----:B------:R-:W-:Y:S01]  /*10830*/  @!PT LDS RZ, [RZ] ;  /* 0x00000000fffff984 */ /* 0x000fe20000000800 */
[----:B------:R2:W-:Y:S01]  /*10840*/  LDGSTS.E.BYPASS.LTC128B.128 [R220+0x8080], [R14.64], !P0 ;  /* 0x080800000edc7fae */ /* 0x0005e2000c101d58 */
[----:B------:R-:W-:Y:S02]  /*10850*/  ISETP.GE.OR P0, PT, R219, c[0x0][0x1d4], !P1 ;  /* 0x00007500db007a0c */ /* 0x000fe40004f06670 */
[----:B------:R-:W-:Y:S01]  /*10860*/  LOP3.LUT R227, R227, 0xfffffff8, RZ, 0xc0, !PT ;  /* 0xfffffff8e3e37812 */ /* 0x000fe200078ec0ff */
[--C-:B------:R-:W-:Y:S01]  /*10870*/  IMAD.WIDE R52, R226, 0x2, R4.reuse ;  /* 0x00000002e2347825 */ /* 0x100fe200078e0204 */
[C---:B------:R-:W-:Y:S02]  /*10880*/  IADD3 R198, R212.reuse, 0x2800, RZ ;  /* 0x00002800d4c67810 */ /* 0x040fe40007ffe0ff */
[C---:B------:R-:W-:Y:S01]  /*10890*/  IADD3 R197, R212.reuse, 0x3000, RZ ;  /* 0x00003000d4c57810 */ /* 0x040fe20007ffe0ff */
[----:B------:R-:W-:Y:S01]  /*108a0*/  IMAD.WIDE R28, R227, 0x2, R4 ;  /* 0x00000002e31c7825 */ /* 0x000fe200078e0204 */
[----:B------:R-:W-:-:S05]  /*108b0*/  IADD3 R196, R212, 0x3800, RZ ;  /* 0x00003800d4c47810 */ /* 0x000fca0007ffe0ff */
[----:B------:R2:W-:Y:S01]  /*108c0*/  LDGSTS.E.BYPASS.LTC128B.128 [R220+0x9080], [R12.64], !P0 ;  /* 0x090800000cdc7fae */ /* 0x0005e2000c101d58 */
[----:B------:R-:W-:-:S13]  /*108d0*/  ISETP.GE.OR P0, PT, R37, c[0x0][0x1d4], !P1 ;  /* 0x0000750025007a0c */ /* 0x000fda0004f06670 */
[----:B------:R4:W-:Y:S01]  /*108e0*/  LDGSTS.E.BYPASS.LTC128B.128 [R220+0xa080], [R28.64], !P0 ;  /* 0x0a0800001cdc7fae */ /* 0x0009e2000c101d58 */
[----:B------:R-:W-:Y:S02]  /*108f0*/  ISETP.GE.OR P0, PT, R36, c[0x0][0x1d4], !P1 ;  /* 0x0000750024007a0c */ /* 0x000fe40004f06670 */
[C---:B---3--:R-:W-:Y:S08]  /*10900*/  HMMA.16816.F32.BF16 R36, R20.reuse, R40, RZ ;  /* 0x000000281424723c */ /* 0x048ff000000418ff */
[----:B--2---:R-:W-:Y:S03]  /*10910*/  HMMA.16816.F32.BF16 R12, R20, R24, RZ ;  /* 0x00000018140c723c */ /* 0x004fe600000418ff */
[----:B------:R2:W-:Y:S01]  /*10920*/  LDGSTS.E.BYPASS.LTC128B.128 [R220+0xb080], [R52.64], !P0 ;  /* 0x0b08000034dc7fae */ /* 0x0005e2000c101d58 */
[----:B------:R-:W-:-:S03]  /*10930*/  PLOP3.LUT P0, PT, PT, PT, UP0, 0x40, 0x0 ;  /* 0x000000000000781c */ /* 0x000fc60003f0e808 */
[----:B------:R-:W-:Y:S01]  /*10940*/  LDSM.16.M88.4 R48, [R209+0x10080] ;  /* 0x01008000d130783b */ /* 0x000fe20000000200 */
[C---:B------:R-:W-:Y:S03]  /*10950*/  HMMA.16816.F32.BF16 R24, R20.reuse, R26, RZ ;  /* 0x0000001a1418723c */ /* 0x040fe600000418ff */
[----:B------:R-:W3:Y:S04]  /*10960*/  LDSM.16.M88.4 R4, [R208+0xc080] ;  /* 0x00c08000d004783b */ /* 0x000ee80000000200 */
[----:B------:R-:W5:Y:S01]  /*10970*/  LDSM.16.M88.4 R60, [R208+0xc880] ;  /* 0x00c88000d03c783b */ /* 0x000f620000000200 */
[----:B------:R-:W-:Y:S03]  /*10980*/  HMMA.16816.F32.BF16 R20, R20, R42, RZ ;  /* 0x0000002a1414723c */ /* 0x000fe600000418ff */
[----:B------:R-:W-:Y:S04]  /*10990*/  LDSM.16.M88.4 R32, [R207+0x10080] ;  /* 0x01008000cf20783b */ /* 0x000fe80000000200 */
[----:B----4-:R-:W4:Y:S01]  /*109a0*/  LDSM.16.M88.4 R28, [R202] ;  /* 0x00000000ca1c783b */ /* 0x010f220000000200 */
[C---:B-1----:R-:W-:Y:S03]  /*109b0*/  HMMA.16816.F32.BF16 R12, R8.reuse, R16, R12 ;  /* 0x00000010080c723c */ /* 0x042fe6000004180c */
[----:B------:R-:W-:Y:S04]  /*109c0*/  LDSM.16.M88.4 R56, [R213+0xd080] ;  /* 0x00d08000d538783b */ /* 0x000fe80000000200 */
[----:B--2---:R-:W1:Y:S01]  /*109d0*/  LDSM.16.M88.4 R52, [R202+0x800] ;  /* 0x00080000ca34783b */ /* 0x004e620000000200 */
[C---:B------:R-:W-:Y:S03]  /*109e0*/  HMMA.16816.F32.BF16 R24, R8.reuse, R18, R24 ;  /* 0x000000120818723c */ /* 0x040fe60000041818 */
[----:B------:R-:W2:Y:S04]  /*109f0*/  LDSM.16.M88.4 R16, [R214+0x14080] ;  /* 0x01408000d610783b */ /* 0x000ea80000000200 */
[----:B------:R-:W-:Y:S01]  /*10a00*/  LDSM.16.M88.4 R40, [R212+0x1000] ;  /* 0x00100000d428783b */ /* 0x000fe20000000200 */
[C---:B------:R-:W-:Y:S03]  /*10a10*/  HMMA.16816.F32.BF16 R36, R8.reuse, R44, R36 ;  /* 0x0000002c0824723c */ /* 0x040fe60000041824 */
[----:B------:R-:W0:Y:S05]  /*10a20*/  LDGDEPBAR ;  /* 0x00000000000079af */ /* 0x000e2a0000000000 */
[----:B------:R-:W-:Y:S01]  /*10a30*/  HMMA.16816.F32.BF16 R8, R8, R46, R20 ;  /* 0x0000002e0808723c */ /* 0x000fe20000041814 */
[----:B------:R-:W1:Y:S04]  /*10a40*/  LDSM.16.M88.4 R44, [R213+0xd880] ;  /* 0x00d88000d52c783b */ /* 0x000e680000000200 */
[----:B------:R-:W-:Y:S03]  /*10a50*/  LDSM.16.M88.4 R20, [R209+0x14080] ;  /* 0x01408000d114783b */ /* 0x000fe60000000200 */
[C---:B---3--:R-:W-:Y:S08]  /*10a60*/  HMMA.16816.F32.BF16 R12, R48.reuse, R4, R12 ;  /* 0x00000004300c723c */ /* 0x048ff0000004180c */
[C---:B------:R-:W-:Y:S01]  /*10a70*/  HMMA.16816.F32.BF16 R24, R48.reuse, R6, R24 ;  /* 0x000000063018723c */ /* 0x040fe20000041818 */
[----:B------:R-:W3:Y:S07]  /*10a80*/  LDSM.16.M88.4 R4, [R210+0x14080] ;  /* 0x01408000d204783b */ /* 0x000eee0000000200 */
[----:B-----5:R-:W-:Y:S08]  /*10a90*/  HMMA.16816.F32.BF16 R36, R48, R60, R36 ;  /* 0x0000003c3024723c */ /* 0x020ff00000041824 */
[C---:B----4-:R-:W-:Y:S08]  /*10aa0*/  HMMA.16816.F32.BF16 R12, R32.reuse, R28, R12 ;  /* 0x0000001c200c723c */ /* 0x050ff0000004180c */
[----:B------:R-:W-:Y:S01]  /*10ab0*/  HMMA.16816.F32.BF16 R24, R32, R30, R24 ;  /* 0x0000001e2018723c */ /* 0x000fe20000041818 */
[----:B------:R-:W-:Y:S07]  /*10ac0*/  LDSM.16.M88.4 R28, [R208+0xd080] ;  /* 0x00d08000d01c783b */ /* 0x000fee0000000200 */
[----:B------:R-:W-:Y:S01]  /*10ad0*/  HMMA.16816.F32.BF16 R48, R48, R62, R8 ;  /* 0x0000003e3030723c */ /* 0x000fe20000041808 */
[----:B------:R-:W4:Y:S04]  /*10ae0*/  LDSM.16.M88.4 R60, [R212+0x1800] ;  /* 0x00180000d43c783b */ /* 0x000f280000000200 */
[----:B------:R-:W-:Y:S03]  /*10af0*/  LDSM.16.M88.4 R8, [R207+0x14080] ;  /* 0x01408000cf08783b */ /* 0x000fe60000000200 */
[----:B-1----:R-:W-:Y:S08]  /*10b00*/  HMMA.16816.F32.BF16 R36, R32, R52, R36 ;  /* 0x000000342024723c */ /* 0x002ff00000041824 */
[C---:B--2---:R-:W-:Y:S08]  /*10b10*/  HMMA.16816.F32.BF16 R12, R16.reuse, R56, R12 ;  /* 0x00000038100c723c */ /* 0x044ff0000004180c */
[----:B------:R-:W-:Y:S01]  /*10b20*/  HMMA.16816.F32.BF16 R24, R16, R58, R24 ;  /* 0x0000003a1018723c */ /* 0x000fe20000041818 */
[----:B------:R-:W-:Y:S07]  /*10b30*/  LDSM.16.M88.4 R56, [R202+0x1000] ;  /* 0x00100000ca38783b */ /* 0x000fee0000000200 */
[----:B------:R-:W-:Y:S01]  /*10b40*/  HMMA.16816.F32.BF16 R48, R32, R54, R48 ;  /* 0x000000362030723c */ /* 0x000fe20000041830 */
[----:B------:R-:W1:Y:S04]  /*10b50*/  LDSM.16.M88.4 R52, [R208+0xd880] ;  /* 0x00d88000d034783b */ /* 0x000e680000000200 */
[----:B------:R-:W-:Y:S03]  /*10b60*/  LDSM.16.M88.4 R32, [R214+0x18080] ;  /* 0x01808000d620783b */ /* 0x000fe60000000200 */
[----:B------:R-:W-:Y:S08]  /*10b70*/  HMMA.16816.F32.BF16 R36, R16, R44, R36 ;  /* 0x0000002c1024723c */ /* 0x000ff00000041824 */
[C---:B---3--:R-:W-:Y:S08]  /*10b80*/  HMMA.16816.F32.BF16 R12, R4.reuse, R40, R12 ;  /* 0x00000028040c723c */ /* 0x048ff0000004180c */
[----:B------:R-:W-:Y:S01]  /*10b90*/  HMMA.16816.F32.BF16 R24, R4, R42, R24 ;  /* 0x0000002a0418723c */ /* 0x000fe20000041818 */
[----:B------:R-:W-:Y:S07]  /*10ba0*/  LDSM.16.M88.4 R40, [R213+0xe080] ;  /* 0x00e08000d528783b */ /* 0x000fee0000000200 */
[----:B------:R-:W-:Y:S01]  /*10bb0*/  HMMA.16816.F32.BF16 R48, R16, R46, R48 ;  /* 0x0000002e1030723c */ /* 0x000fe20000041830 */
[----:B------:R-:W2:Y:S04]  /*10bc0*/  LDSM.16.M88.4 R44, [R202+0x1800] ;  /* 0x00180000ca2c783b */ /* 0x000ea80000000200 */
[----:B------:R-:W-:Y:S03]  /*10bd0*/  LDSM.16.M88.4 R16, [R210+0x18080] ;  /* 0x01808000d210783b */ /* 0x000fe60000000200 */
[----:B----4-:R-:W-:Y:S08]  /*10be0*/  HMMA.16816.F32.BF16 R36, R4, R60, R36 ;  /* 0x0000003c0424723c */ /* 0x010ff00000041824 */
[C---:B------:R-:W-:Y:S08]  /*10bf0*/  HMMA.16816.F32.BF16 R12, R20.reuse, R28, R12 ;  /* 0x0000001c140c723c */ /* 0x040ff0000004180c */
[----:B------:R-:W-:Y:S01]  /*10c00*/  HMMA.16816.F32.BF16 R24, R20, R30, R24 ;  /* 0x0000001e1418723c */ /* 0x000fe20000041818 */
[----:B------:R-:W-:Y:S07]  /*10c10*/  LDSM.16.M88.4 R28, [R212+0x2000] ;  /* 0x00200000d41c783b */ /* 0x000fee0000000200 */
[----:B------:R-:W-:Y:S01]  /*10c20*/  HMMA.16816.F32.BF16 R48, R4, R62, R48 ;  /* 0x0000003e0430723c */ /* 0x000fe20000041830 */
[----:B------:R-:W3:Y:S04]  /*10c30*/  LDSM.16.M88.4 R60, [R213+0xe880] ;  /* 0x00e88000d53c783b */ /* 0x000ee80000000200 */
[----:B------:R-:W-:Y:S03]  /*10c40*/  LDSM.16.M88.4 R4, [R209+0x18080] ;  /* 0x01808000d104783b */ /* 0x000fe60000000200 */
[----:B-1----:R-:W-:Y:S08]  /*10c50*/  HMMA.16816.F32.BF16 R36, R20, R52, R36 ;  /* 0x000000341424723c */ /* 0x002ff00000041824 */
[C---:B------:R-:W-:Y:S08]  /*10c60*/  HMMA.16816.F32.BF16 R12, R8.reuse, R56, R12 ;  /* 0x00000038080c723c */ /* 0x040ff0000004180c */
[----:B------:R-:W-:Y:S01]  /*10c70*/  HMMA.16816.F32.BF16 R24, R8, R58, R24 ;  /* 0x0000003a0818723c */ /* 0x000fe20000041818 */
[----:B------:R-:W-:Y:S07]  /*10c80*/  LDSM.16.M88.4 R56, [R208+0xe080] ;  /* 0x00e08000d038783b */ /* 0x000fee0000000200 */
[----:B------:R-:W-:Y:S01]  /*10c90*/  HMMA.16816.F32.BF16 R48, R20, R54, R48 ;  /* 0x000000361430723c */ /* 0x000fe20000041830 */
[----:B------:R-:W-:Y:S04]  /*10ca0*/  LDSM.16.M88.4 R52, [R207+0x18080] ;  /* 0x01808000cf34783b */ /* 0x000fe80000000200 */
[----:B------:R-:W-:Y:S03]  /*10cb0*/  LDSM.16.M88.4 R20, [R202+0x2000] ;  /* 0x00200000ca14783b */ /* 0x000fe60000000200 */
[----:B--2---:R-:W-:Y:S08]  /*10cc0*/  HMMA.16816.F32.BF16 R36, R8, R44, R36 ;  /* 0x0000002c0824723c */ /* 0x004ff00000041824 */
[C---:B------:R-:W-:Y:S08]  /*10cd0*/  HMMA.16816.F32.BF16 R12, R32.reuse, R40, R12 ;  /* 0x00000028200c723c */ /* 0x040ff0000004180c */
[----:B------:R-:W-:Y:S01]  /*10ce0*/  HMMA.16816.F32.BF16 R24, R32, R42, R24 ;  /* 0x0000002a2018723c */ /* 0x000fe20000041818 */
[----:B------:R-:W1:Y:S07]  /*10cf0*/  LDSM.16.M88.4 R40, [R212+0x2800] ;  /* 0x00280000d428783b */ /* 0x000e6e0000000200 */
[----:B------:R-:W-:Y:S01]  /*10d00*/  HMMA.16816.F32.BF16 R48, R8, R46, R48 ;  /* 0x0000002e0830723c */ /* 0x000fe20000041830 */
[----:B------:R-:W-:Y:S04]  /*10d10*/  LDSM.16.M88.4 R44, [R214+0x1c080] ;  /* 0x01c08000d62c783b */ /* 0x000fe80000000200 */
[----:B------:R-:W-:Y:S03]  /*10d20*/  LDSM.16.M88.4 R8, [R213+0xf080] ;  /* 0x00f08000d508783b */ /* 0x000fe60000000200 */
[----:B---3--:R-:W-:Y:S08]  /*10d30*/  HMMA.16816.F32.BF16 R36, R32, R60, R36 ;  /* 0x0000003c2024723c */ /* 0x008ff00000041824 */
[C---:B------:R-:W-:Y:S08]  /*10d40*/  HMMA.16816.F32.BF16 R12, R16.reuse, R28, R12 ;  /* 0x0000001c100c723c */ /* 0x040ff0000004180c */
[----:B------:R-:W-:Y:S01]  /*10d50*/  HMMA.16816.F32.BF16 R24, R16, R30, R24 ;  /* 0x0000001e1018723c */ /* 0x000fe20000041818 */
[----:B------:R-:W2:Y:S07]  /*10d60*/  LDSM.16.M88.4 R28, [R208+0xe880] ;  /* 0x00e88000d01c783b */ /* 0x000eae0000000200 */
        /* <DEDUP_REMOVED lines=8> */
[----:B------:R-:W1:Y:S04]  /*10df0*/  LDSM.16.M88.4 R40, [R213+0xf880] ;  /* 0x00f88000d528783b */ /* 0x000e680000000200 */
[----:B------:R-:W-:Y:S03]  /*10e00*/  LDSM.16.M88.4 R16, [R208+0xf080] ;  /* 0x00f08000d010783b */ /* 0x000fe60000000200 */
[----:B--2---:R-:W-:Y:S08]  /*10e10*/  HMMA.16816.F32.BF16 R36, R4, R28, R36 ;  /* 0x0000001c0424723c */ /* 0x004ff00000041824 */
[C---:B------:R-:W-:Y:S08]  /*10e20*/  HMMA.16816.F32.BF16 R12, R52.reuse, R20, R12 ;  /* 0x00000014340c723c */ /* 0x040ff0000004180c */
[----:B------:R-:W-:Y:S01]  /*10e30*/  HMMA.16816.F32.BF16 R24, R52, R22, R24 ;  /* 0x000000163418723c */ /* 0x000fe20000041818 */
[----:B------:R-:W-:Y:S07]  /*10e40*/  LDSM.16.M88.4 R20, [R209+0x1c080] ;  /* 0x01c08000d114783b */ /* 0x000fee0000000200 */
[----:B------:R-:W-:Y:S01]  /*10e50*/  HMMA.16816.F32.BF16 R48, R4, R30, R48 ;  /* 0x0000001e0430723c */ /* 0x000fe20000041830 */
[----:B------:R-:W2:Y:S04]  /*10e60*/  LDSM.16.M88.4 R28, [R212+0x3800] ;  /* 0x00380000d41c783b */ /* 0x000ea80000000200 */
[----:B------:R-:W-:Y:S03]  /*10e70*/  LDSM.16.M88.4 R4, [R202+0x3000] ;  /* 0x00300000ca04783b */ /* 0x000fe60000000200 */
[----:B---3--:R-:W-:Y:S08]  /*10e80*/  HMMA.16816.F32.BF16 R36, R52, R60, R36 ;  /* 0x0000003c3424723c */ /* 0x008ff00000041824 */
[C---:B------:R-:W-:Y:S08]  /*10e90*/  HMMA.16816.F32.BF16 R12, R44.reuse, R8, R12 ;  /* 0x000000082c0c723c */ /* 0x040ff0000004180c */
[----:B------:R-:W-:Y:S01]  /*10ea0*/  HMMA.16816.F32.BF16 R24, R44, R10, R24 ;  /* 0x0000000a2c18723c */ /* 0x000fe20000041818 */
[----:B------:R-:W-:Y:S07]  /*10eb0*/  LDSM.16.M88.4 R8, [R207+0x1c080] ;  /* 0x01c08000cf08783b */ /* 0x000fee0000000200 */
[----:B------:R-:W-:Y:S01]  /*10ec0*/  HMMA.16816.F32.BF16 R48, R52, R62, R48 ;  /* 0x0000003e3430723c */ /* 0x000fe20000041830 */
[----:B------:R-:W3:Y:S07]  /*10ed0*/  LDSM.16.M88.4 R52, [R208+0xf880] ;  /* 0x00f88000d034783b */ /* 0x000eee0000000200 */
[----:B-1----:R-:W-:Y:S08]  /*10ee0*/  HMMA.16816.F32.BF16 R36, R44, R40, R36 ;  /* 0x000000282c24723c */ /* 0x002ff00000041824 */
[C---:B------:R-:W-:Y:S08]  /*10ef0*/  HMMA.16816.F32.BF16 R12, R32.reuse, R56, R12 ;  /* 0x00000038200c723c */ /* 0x040ff0000004180c */
[----:B------:R-:W-:Y:S08]  /*10f00*/  HMMA.16816.F32.BF16 R24, R32, R58, R24 ;  /* 0x0000003a2018723c */ /* 0x000ff00000041818 */
[----:B------:R-:W-:Y:S08]  /*10f10*/  HMMA.16816.F32.BF16 R48, R44, R42, R48 ;  /* 0x0000002a2c30723c */ /* 0x000ff00000041830 */
[----:B--2---:R-:W-:Y:S08]  /*10f20*/  HMMA.16816.F32.BF16 R36, R32, R28, R36 ;  /* 0x0000001c2024723c */ /* 0x004ff00000041824 */
[C---:B------:R-:W-:Y:S08]  /*10f30*/  HMMA.16816.F32.BF16 R12, R20.reuse, R16, R12 ;  /* 0x00000010140c723c */ /* 0x040ff0000004180c */
[----:B------:R-:W-:Y:S01]  /*10f40*/  HMMA.16816.F32.BF16 R24, R20, R18, R24 ;  /* 0x000000121418723c */ /* 0x000fe20000041818 */
[----:B------:R-:W1:Y:S01]  /*10f50*/  LDSM.16.M88.4 R16, [R202+0x3800] ;  /* 0x00380000ca10783b */ /* 0x000e620000000200 */
[----:B------:R-:W-:-:S06]  /*10f60*/  DEPBAR.LE SB0, 0x0 ;  /* 0x000080000000791a */ /* 0x000fcc0000000000 */
[----:B------:R-:W-:Y:S08]  /*10f70*/  HMMA.16816.F32.BF16 R48, R32, R30, R48 ;  /* 0x0000001e2030723c */ /* 0x000ff00000041830 */
[----:B---3--:R-:W-:Y:S08]  /*10f80*/  HMMA.16816.F32.BF16 R36, R20, R52, R36 ;  /* 0x000000341424723c */ /* 0x008ff00000041824 */
[----:B------:R-:W-:Y:S08]  /*10f90*/  HMMA.16816.F32.BF16 R12, R8, R4, R12 ;  /* 0x00000004080c723c */ /* 0x000ff0000004180c */
[----:B------:R-:W-:Y:S08]  /*10fa0*/  HMMA.16816.F32.BF16 R48, R20, R54, R48 ;  /* 0x000000361430723c */ /* 0x000ff00000041830 */
[C---:B------:R-:W-:Y:S08]  /*10fb0*/  HMMA.16816.F32.BF16 R24, R8.reuse, R6, R24 ;  /* 0x000000060818723c */ /* 0x040ff00000041818 */
[----:B-1----:R-:W-:Y:S01]  /*10fc0*/  HMMA.16816.F32.BF16 R36, R8, R16, R36 ;  /* 0x000000100824723c */ /* 0x002fe20000041824 */
[----:B------:R-:W-:-:S02]  /*10fd0*/  FMUL.FTZ R0, R12, c[0x0][0x320] ;  /* 0x0000c8000c007a20 */ /* 0x000fc40000410000 */
[----:B------:R-:W-:Y:S02]  /*10fe0*/  FMUL.FTZ R4, R13, c[0x0][0x320] ;  /* 0x0000c8000d047a20 */ /* 0x000fe40000410000 */
[----:B------:R-:W-:Y:S01]  /*10ff0*/  FMUL.FTZ R6, R14, c[0x0][0x320] ;  /* 0x0000c8000e067a20 */ /* 0x000fe20000410000 */
[----:B------:R-:W-:Y:S01]  /*11000*/  SHF.R.S32.HI R14, RZ, 0x1f, R225 ;  /* 0x0000001fff0e7819 */ /* 0x000fe200000114e1 */
[----:B------:R-:W-:Y:S01]  /*11010*/  FMUL.FTZ R12, R15, c[0x0][0x320] ;  /* 0x0000c8000f0c7a20 */ /* 0x000fe20000410000 */
[----:B------:R-:W-:Y:S01]  /*11020*/  HMMA.16816.F32.BF16 R48, R8, R18, R48 ;  /* 0x000000120830723c */ /* 0x000fe20000041830 */
[----:B------:R-:W1:Y:S06]  /*11030*/  MUFU.TANH R0, R0 ;  /* 0x0000000000007308 */ /* 0x000e6c0000002400 */
[----:B------:R-:W-:Y:S01]  /*11040*/  SHF.R.S32.HI R9, RZ, 0x1f, R228 ;  /* 0x0000001fff097819 */ /* 0x000fe200000114e4 */
[----:B------:R-:W-:Y:S01]  /*11050*/  FMUL.FTZ R5, R24, c[0x0][0x320] ;  /* 0x0000c80018057a20 */ /* 0x000fe20000410000 */
[----:B------:R-:W2:Y:S01]  /*11060*/  MUFU.TANH R4, R4 ;  /* 0x0000000400047308 */ /* 0x000ea20000002400 */
[----:B------:R-:W-:Y:S01]  /*11070*/  FMUL.FTZ R7, R25, c[0x0][0x320] ;  /* 0x0000c80019077a20 */ /* 0x000fe20000410000 */
[----:B------:R-:W-:Y:S01]  /*11080*/  SHF.R.S32.HI R10, RZ, 0x1f, R227 ;  /* 0x0000001fff0a7819 */ /* 0x000fe200000114e3 */
[----:B------:R-:W-:-:S02]  /*11090*/  FMUL.FTZ R8, R27, c[0x0][0x320] ;  /* 0x0000c8001b087a20 */ /* 0x000fc40000410000 */
[----:B------:R-:W-:Y:S02]  /*110a0*/  FMUL.FTZ R26, R26, c[0x0][0x320] ;  /* 0x0000c8001a1a7a20 */ /* 0x000fe40000410000 */
[----:B------:R-:W-:Y:S01]  /*110b0*/  FMUL.FTZ R13, R36, c[0x0][0x320] ;  /* 0x0000c800240d7a20 */ /* 0x000fe20000410000 */
[----:B------:R-:W3:Y:S08]  /*110c0*/  MUFU.TANH R6, R6 ;  /* 0x0000000600067308 */ /* 0x000ef00000002400 */
[----:B------:R-:W4:Y:S08]  /*110d0*/  MUFU.TANH R12, R12 ;  /* 0x0000000c000c7308 */ /* 0x000f300000002400 */
[----:B------:R-:W1:Y:S08]  /*110e0*/  MUFU.TANH R5, R5 ;  /* 0x0000000500057308 */ /* 0x000e700000002400 */
[----:B------:R-:W1:Y:S08]  /*110f0*/  MUFU.TANH R7, R7 ;  /* 0x0000000700077308 */ /* 0x000e700000002400 */
[----:B------:R1:W1:Y:S08]  /*11100*/  MUFU.TANH R18, R26 ;  /* 0x0000001a00127308 */ /* 0x0002700000002400 */
        /* <DEDUP_REMOVED lines=17> */
[----:B------:R-:W-:Y:S01]  /*11220*/  IMAD.MOV R11, RZ, RZ, -R11 ;  /* 0x000000ffff0b7224 */ /* 0x000fe200078e0a0b */
[----:B------:R-:W-:-:S03]  /*11230*/  ISETP.GE.AND P6, PT, R219, c[0x0][0x1d4], PT ;  /* 0x00007500db007a0c */ /* 0x000fc60003fc6270 */
        /* <DEDUP_REMOVED lines=29> */
.L_x_453:
[----:B--234-:R-:W-:Y:S01]  /*11410*/  LOP3.LUT R69, R69, 0xffffffe0, RZ, 0xc0, !PT ;  /* 0xffffffe045457812 */ /* 0x01cfe200078ec0ff */
[----:B------:R-:W-:Y:S01]  /*11420*/  UIADD3 UR4, UR11, 0x1, -UR28 ;  /* 0x000000010b047890 */ /* 0x000fe2000fffe81c */
[----:B------:R-:W-:Y:S01]  /*11430*/  LEA.HI R9, R65, R66, RZ, 0x2 ;  /* 0x0000004241097211 */ /* 0x000fe200078f10ff */
[----:B------:R-:W-:Y:S01]  /*11440*/  FMUL.FTZ R23, R37, c[0x0][0x320] ;  /* 0x0000c80025177a20 */ /* 0x000fe20000410000 */
[----:B------:R-:W-:Y:S01]  /*11450*/  SHF.R.S32.HI R11, RZ, 0x1f, R64 ;  /* 0x0000001fff0b7819 */ /* 0x000fe20000011440 */
[C---:B------:R-:W-:Y:S01]  /*11460*/  IMAD.IADD R14, R66.reuse, 0x1, -R69 ;  /* 0x00000001420e7824 */ /* 0x040fe200078e0a45 */
[----:B------:R-:W-:Y:S01]  /*11470*/  LOP3.LUT R9, R9, 0xfffffffc, RZ, 0xc0, !PT ;  /* 0xfffffffc09097812 */ /* 0x000fe200078ec0ff */
[----:B------:R-:W-:Y:S01]  /*11480*/  FMUL.FTZ R22, R49, c[0x0][0x320] ;  /* 0x0000c80031167a20 */ /* 0x000fe20000410000 */
[----:B------:R-:W-:Y:S01]  /*11490*/  LEA.HI R11, R11, R64, RZ, 0x3 ;  /* 0x000000400b0b7211 */ /* 0x000fe200078f18ff */
[----:B------:R-:W-:Y:S01]  /*114a0*/  ULDC UR17, c[0x0][0x324] ;  /* 0x0000c90000117ab9 */ /* 0x000fe20000000800 */
[----:B------:R-:W-:Y:S01]  /*114b0*/  SHF.R.S32.HI R15, RZ, 0x1f, R14 ;  /* 0x0000001fff0f7819 */ /* 0x000fe2000001140e */
[----:B------:R-:W-:Y:S01]  /*114c0*/  IMAD.IADD R66, R66, 0x1, -R9 ;  /* 0x0000000142427824 */ /* 0x000fe200078e0a09 */
[----:B------:R-:W-:Y:S01]  /*114d0*/  LOP3.LUT R11, R11, 0xffffff8, RZ, 0xc0, !PT ;  /* 0x0ffffff80b0b7812 */ /* 0x000fe200078ec0ff */
[----:B------:R-:W2:Y:S01]  /*114e0*/  MUFU.TANH R23, R23 ;  /* 0x0000001700177308 */ /* 0x000ea20000002400 */
[----:B------:R-:W-:Y:S01]  /*114f0*/  LEA.HI R15, R15, R14, RZ, 0x2 ;  /* 0x0000000e0f0f7211 */ /* 0x000fe200078f10ff */
[----:B------:R-:W-:Y:S01]  /*11500*/  ULOP3.LUT UR17, URZ, UR17, URZ, 0x33, !UPT ;  /* 0x000000113f117292 */ /* 0x000fe2000f8e333f */
[----:B------:R-:W-:Y:S01]  /*11510*/  LEA.HI R9, R66, R66, RZ, 0x1 ;  /* 0x0000004242097211 */ /* 0x000fe200078f08ff */
[----:B------:R-:W-:Y:S01]  /*11520*/  IMAD.IADD R11, R64, 0x1, -R11 ;  /* 0x00000001400b7824 */ /* 0x000fe200078e0a0b */
[----:B------:R-:W-:Y:S01]  /*11530*/  PLOP3.LUT P0, PT, PT, PT, UP3, 0x80, 0x0 ;  /* 0x000000000000781c */ /* 0x000fe20003f0f038 */
[----:B------:R-:W-:Y:S01]  /*11540*/  IMAD.U32 R21, RZ, RZ, UR28 ;  /* 0x0000001cff157e24 */ /* 0x000fe2000f8e00ff */
[----:B------:R-:W-:Y:S01]  /*11550*/  LEA.HI.SX32 R10, R15, UR15, 0x1e ;  /* 0x0000000f0f0a7c11 */ /* 0x000fe2000f8ff2ff */
[----:B------:R-:W3:Y:S01]  /*11560*/  MUFU.TANH R22, R22 ;  /* 0x0000001600167308 */ /* 0x000ee20000002400 */
[----:B------:R-:W-:Y:S01]  /*11570*/  LOP3.LUT R9, R9, 0x1ffffffe, RZ, 0xc0, !PT ;  /* 0x1ffffffe09097812 */ /* 0x000fe200078ec0ff */
[----:B------:R-:W0:Y:S01]  /*11580*/  LDGDEPBAR ;  /* 0x00000000000079af */ /* 0x000e220000000000 */
[----:B------:R-:W-:Y:S01]  /*11590*/  LOP3.LUT R15, R15, 0x7ffffffc, RZ, 0xc0, !PT ;  /* 0x7ffffffc0f0f7812 */ /* 0x000fe200078ec0ff */
[----:B------:R-:W-:-:S02]  /*115a0*/  IMAD R10, R11, 0x10, R10 ;  /* 0x000000100b0a7824 */ /* 0x000fc400078e020a */
[----:B------:R-:W-:Y:S02]  /*115b0*/  IMAD.IADD R9, R66, 0x1, -R9 ;  /* 0x0000000142097824 */ /* 0x000fe400078e0a09 */
[----:B------:R-:W-:Y:S02]  /*115c0*/  IMAD.IADD R222, R14, 0x1, -R15 ;  /* 0x000000010ede7824 */ /* 0x000fe400078e0a0f */
[----:B------:R-:W-:Y:S02]  /*115d0*/  IMAD R221, R9, 0x8, R10 ;  /* 0x0000000809dd7824 */ /* 0x000fe400078e020a */
[----:B------:R-:W-:Y:S02]  /*115e0*/  IMAD.U32 R15, RZ, RZ, UR4 ;  /* 0x00000004ff0f7e24 */ /* 0x000fe4000f8e00ff */
[----:B------:R-:W-:Y:S01]  /*115f0*/  @P0 IMAD.HI.U32 R9, R221, c[0x0][0x2c8], RZ ;  /* 0x0000b200dd090a27 */ /* 0x000fe200078e00ff */
[----:B------:R-:W-:-:S03]  /*11600*/  PLOP3.LUT P0, PT, PT, PT, UP3, 0x80, 0x0 ;  /* 0x000000000000781c */ /* 0x000fc60003f0f038 */
[----:B------:R-:W-:Y:S02]  /*11610*/  IMAD.MOV.U32 R10, RZ, RZ, R221 ;  /* 0x000000ffff0a7224 */ /* 0x000fe400078e00dd */
[----:B------:R-:W-:Y:S02]  /*11620*/  IMAD.SHL.U32 R222, R222, 0x2, RZ ;  /* 0x00000002dede7824 */ /* 0x000fe400078e00ff */
[----:B------:R-:W-:Y:S02]  /*11630*/  FMUL.FTZ R11, R48, c[0x0][0x320] ;  /* 0x0000c800300b7a20 */ /* 0x000fe40000410000 */
[----:B------:R-:W-:Y:S01]  /*11640*/  IMAD.IADD R211, R68, 0x1, R67 ;  /* 0x0000000144d37824 */ /* 0x000fe200078e0243 */
[----:B------:R-:W-:Y:S02]  /*11650*/  IADD3 R16, R15, -UR20, -R222 ;  /* 0x800000140f107c10 */ /* 0x000fe4000fffe8de */
[----:B------:R-:W-:Y:S01]  /*11660*/  IADD3 R14, -R222, UR11, -R21 ;  /* 0x0000000bde0e7c10 */ /* 0x000fe2000fffe915 */
[----:B------:R-:W4:Y:S01]  /*11670*/  MUFU.TANH R11, R11 ;  /* 0x0000000b000b7308 */ /* 0x000f220000002400 */
[----:B------:R-:W-:-:S02]  /*11680*/  @P0 SHF.R.U32.HI R10, RZ, c[0x0][0x2cc], R9 ;  /* 0x0000b300ff0a0a19 */ /* 0x000fc40000011609 */
[----:B------:R-:W-:Y:S02]  /*11690*/  PLOP3.LUT P0, PT, PT, PT, UP2, 0x40, 0x0 ;  /* 0x000000000000781c */ /* 0x000fe40003f0e828 */
[C---:B------:R-:W-:Y:S01]  /*116a0*/  IADD3 R20, R16.reuse, c[0x0][0x328], RZ ;  /* 0x0000ca0010147a10 */ /* 0x040fe20007ffe0ff */
[----:B------:R-:W5:Y:S01]  /*116b0*/  SHFL.IDX PT, R9, R10, RZ, 0x1c1f ;  /* 0x001c1fff0a097589 */ /* 0x000f6200000e0000 */
[----:B------:R-:W-:-:S03]  /*116c0*/  IADD3 R16, R16, UR17, RZ ;  /* 0x0000001110107c10 */ /* 0x000fc6000fffe0ff */
[--C-:B-----5:R-:W-:Y:S02]  /*116d0*/  IMAD.IADD R25, R20, 0x1, R9.reuse ;  /* 0x0000000114197824 */ /* 0x120fe400078e0209 */
[----:B------:R-:W-:-:S03]  /*116e0*/  IMAD.IADD R24, R16, 0x1, R9 ;  /* 0x0000000110187824 */ /* 0x000fc600078e0209 */
[----:B------:R-:W-:Y:S01]  /*116f0*/  IMNMX R25, R25, R14, PT ;  /* 0x0000000e19197217 */ /* 0x000fe20003800200 */
[----:B------:R-:W-:Y:S05]  /*11700*/  @P0 BRA `(.L_x_454) ;  /* 0x0000016000000947 */ /* 0x000fea0003800000 */
[----:B-1234-:R-:W-:Y:S01]  /*11710*/  IMAD.U32 R26, RZ, RZ, UR20 ;  /* 0x00000014ff1a7e24 */ /* 0x01efe2000f8e00ff */
[----:B------:R-:W-:Y:S04]  /*11720*/  BSSY B0, `(.L_x_455) ;  /* 0x000000f000007945 */ /* 0x000fe80003800000 */
[----:B------:R-:W-:-:S04]  /*11730*/  IADD3 R26, -R26, UR11, R9 ;  /* 0x0000000b1a1a7c10 */ /* 0x000fc8000fffe109 */
        /* <DEDUP_REMOVED lines=9> */
.L_x_456:
[----:B------:R-:W-:-:S04]  /*117d0*/  MOV R9, c[0x0][0x32c] ;  /* 0x0000cb0000097a02 */ /* 0x000fc80000000f00 */
[----:B------:R-:W-:-:S13]  /*117e0*/  ISETP.NE.AND P0, PT, R9, 0x1, PT ;  /* 0x000000010900780c */ /* 0x000fda0003f05270 */
[----:B------:R-:W-:-:S05]  /*117f0*/  @P0 IMAD.HI.U32 R9, R26, c[0x0][0x330], RZ ;  /* 0x0000cc001a090a27 */ /* 0x000fca00078e00ff */
[----:B------:R-:W-:Y:S02]  /*11800*/  @P0 SHF.R.U32.HI R26, RZ, c[0x0][0x334], R9 ;  /* 0x0000cd00ff1a0a19 */ /* 0x000fe40000011609 */
.L_x_457:
[----:B------:R-:W-:Y:S05]  /*11810*/  BSYNC B0 ;  /* 0x0000000000007941 */ /* 0x000fea0003800000 */
.L_x_455:
[----:B------:R-:W-:-:S04]  /*11820*/  IMAD R9, R26, c[0x0][0x32c], -R21 ;  /* 0x0000cb001a097a24 */ /* 0x000fc800078e0a15 */
[----:B------:R-:W-:-:S05]  /*11830*/  IMAD.IADD R9, R9, 0x1, -R222 ;  /* 0x0000000109097824 */ /* 0x000fca00078e0ade */
[----:B------:R-:W-:Y:S02]  /*11840*/  IADD3 R26, R9, c[0x0][0x32c], RZ ;  /* 0x0000cb00091a7a10 */ /* 0x000fe40007ffe0ff */
[----:B------:R-:W-:Y:S02]  /*11850*/  IMNMX R24, R24, R9, !PT ;  /* 0x0000000918187217 */ /* 0x000fe40007800200 */
[----:B------:R-:W-:Y:S02]  /*11860*/  IMNMX R25, R25, R26, PT ;  /* 0x0000001a19197217 */ /* 0x000fe40003800200 */
.L_x_454:
[----:B--234-:R-:W-:Y:S01]  /*11870*/  ISETP.LT.AND P1, PT, RZ, UR10, PT ;  /* 0x0000000aff007c0c */ /* 0x01cfe2000bf21270 */
[----:B------:R-:W2:Y:S03]  /*11880*/  SHFL.IDX PT, R27, R10, 0x1, 0x1c1f ;  /* 0x003c1f000a1b7f89 */ /* 0x000ea600000e0000 */
[----:B------:R-:W-:-:S04]  /*11890*/  ISETP.GT.AND P0, PT, R24, RZ, P1 ;  /* 0x000000ff1800720c */ /* 0x000fc80000f04270 */
[----:B------:R-:W-:-:S04]  /*118a0*/  ISETP.LT.OR P0, PT, R25, 0x1, P0 ;  /* 0x000000011900780c */ /* 0x000fc80000701670 */
[----:B-1----:R-:W-:Y:S01]  /*118b0*/  FSEL R19, R0, -INF , !P0 ;  /* 0xff80000000137808 */ /* 0x002fe20004000000 */
[----:B------:R-:W-:Y:S01]  /*118c0*/  FMUL.FTZ R0, R50, c[0x0][0x320] ;  /* 0x0000c80032007a20 */ /* 0x000fe20000410000 */
[----:B------:R-:W-:-:S04]  /*118d0*/  ISETP.GT.AND P0, PT, R24, 0x1, P1 ;  /* 0x000000011800780c */ /* 0x000fc80000f04270 */
[----:B------:R-:W-:Y:S01]  /*118e0*/  ISETP.LT.OR P0, PT, R25, 0x2, P0 ;  /* 0x000000021900780c */ /* 0x000fe20000701670 */
[----:B------:R-:W1:Y:S03]  /*118f0*/  MUFU.TANH R0, R0 ;  /* 0x0000000000007308 */ /* 0x000e660000002400 */
[----:B------:R-:W-:Y:S02]  /*11900*/  FSEL R17, R4, -INF , !P0 ;  /* 0xff80000004117808 */ /* 0x000fe40004000000 */
[----:B------:R-:W-:-:S04]  /*11910*/  ISETP.GT.AND P0, PT, R24, 0x8, P1 ;  /* 0x000000081800780c */ /* 0x000fc80000f04270 */
[----:B------:R-:W-:-:S04]  /*11920*/  ISETP.LT.OR P0, PT, R25, 0x9, P0 ;  /* 0x000000091900780c */ /* 0x000fc80000701670 */
        /* <DEDUP_REMOVED lines=9> */
[----:B------:R-:W-:Y:S01]  /*119c0*/  FSEL R7, R23, -INF , !P0 ;  /* 0xff80000017077808 */ /* 0x000fe20004000000 */
[----:B------:R-:W-:Y:S01]  /*119d0*/  FMUL.FTZ R23, R39, c[0x0][0x320] ;  /* 0x0000c80027177a20 */ /* 0x000fe20000410000 */
[----:B------:R-:W-:-:S04]  /*119e0*/  ISETP.GT.AND P0, PT, R24, 0x18, P1 ;  /* 0x000000181800780c */ /* 0x000fc80000f04270 */
[----:B------:R-:W-:Y:S01]  /*119f0*/  ISETP.LT.OR P0, PT, R25, 0x19, P0 ;  /* 0x000000191900780c */ /* 0x000fe20000701670 */
[----:B------:R-:W3:Y:S03]  /*11a00*/  MUFU.TANH R23, R23 ;  /* 0x0000001700177308 */ /* 0x000ee60000002400 */
[----:B------:R-:W-:Y:S02]  /*11a10*/  FSEL R5, R11, -INF , !P0 ;  /* 0xff8000000b057808 */ /* 0x000fe40004000000 */
[----:B------:R-:W-:Y:S01]  /*11a20*/  ISETP.GT.AND P0, PT, R24, 0x19, P1 ;  /* 0x000000191800780c */ /* 0x000fe20000f04270 */
[----:B------:R-:W-:-:S03]  /*11a30*/  FMUL.FTZ R24, R38, c[0x0][0x320] ;  /* 0x0000c80026187a20 */ /* 0x000fc60000410000 */
[----:B------:R-:W-:Y:S01]  /*11a40*/  ISETP.LT.OR P0, PT, R25, 0x1a, P0 ;  /* 0x0000001a1900780c */ /* 0x000fe20000701670 */
[--C-:B--2---:R-:W-:Y:S02]  /*11a50*/  IMAD.IADD R25, R20, 0x1, R27.reuse ;  /* 0x0000000114197824 */ /* 0x104fe400078e021b */
[----:B------:R-:W2:Y:S01]  /*11a60*/  MUFU.TANH R24, R24 ;  /* 0x0000001800187308 */ /* 0x000ea20000002400 */
[----:B------:R-:W-:Y:S01]  /*11a70*/  FSEL R11, R22, -INF , !P0 ;  /* 0xff800000160b7808 */ /* 0x000fe20004000000 */
[----:B------:R-:W-:Y:S01]  /*11a80*/  FMUL.FTZ R22, R51, c[0x0][0x320] ;  /* 0x0000c80033167a20 */ /* 0x000fe20000410000 */
[----:B------:R-:W-:Y:S02]  /*11a90*/  PLOP3.LUT P0, PT, PT, PT, UP2, 0x40, 0x0 ;  /* 0x000000000000781c */ /* 0x000fe40003f0e828 */
[----:B------:R-:W-:Y:S01]  /*11aa0*/  IMNMX R14, R25, R14, PT ;  /* 0x0000000e190e7217 */ /* 0x000fe20003800200 */
[----:B------:R-:W-:Y:S02]  /*11ab0*/  IMAD.IADD R25, R16, 0x1, R27 ;  /* 0x0000000110197824 */ /* 0x000fe400078e021b */
[----:B------:R-:W4:Y:S08]  /*11ac0*/  MUFU.TANH R22, R22 ;  /* 0x0000001600167308 */ /* 0x000f300000002400 */
[----:B------:R-:W-:Y:S05]  /*11ad0*/  @P0 BRA `(.L_x_458) ;  /* 0x0000016000000947 */ /* 0x000fea0003800000 */
[----:B-123--:R-:W-:Y:S01]  /*11ae0*/  IMAD.U32 R4, RZ, RZ, UR20 ;  /* 0x00000014ff047e24 */ /* 0x00efe2000f8e00ff */
        /* <DEDUP_REMOVED lines=11> */
.L_x_460:
[----:B------:R-:W-:-:S04]  /*11ba0*/  MOV R4, c[0x0][0x32c] ;  /* 0x0000cb0000047a02 */ /* 0x000fc80000000f00 */
[----:B------:R-:W-:-:S13]  /*11bb0*/  ISETP.NE.AND P0, PT, R4, 0x1, PT ;  /* 0x000000010400780c */ /* 0x000fda0003f05270 */
[----:B------:R-:W-:-:S05]  /*11bc0*/  @P0 IMAD.HI.U32 R4, R10, c[0x0][0x330], RZ ;  /* 0x0000cc000a040a27 */ /* 0x000fca00078e00ff */
[----:B------:R-:W-:Y:S02]  /*11bd0*/  @P0 SHF.R.U32.HI R10, RZ, c[0x0][0x334], R4 ;  /* 0x0000cd00ff0a0a19 */ /* 0x000fe40000011604 */
.L_x_461:
[----:B------:R-:W-:Y:S05]  /*11be0*/  BSYNC B0 ;  /* 0x0000000000007941 */ /* 0x000fea0003800000 */
.L_x_459:
[----:B------:R-:W-:-:S04]  /*11bf0*/  IMAD R21, R10, c[0x0][0x32c], -R21 ;  /* 0x0000cb000a157a24 */ /* 0x000fc800078e0a15 */
[----:B------:R-:W-:-:S05]  /*11c00*/  IMAD.IADD R4, R21, 0x1, -R222 ;  /* 0x0000000115047824 */ /* 0x000fca00078e0ade */
[----:B------:R-:W-:Y:S02]  /*11c10*/  IADD3 R21, R4, c[0x0][0x32c], RZ ;  /* 0x0000cb0004157a10 */ /* 0x000fe40007ffe0ff */
[----:B------:R-:W-:Y:S02]  /*11c20*/  IMNMX R25, R25, R4, !PT ;  /* 0x0000000419197217 */ /* 0x000fe40007800200 */
[----:B------:R-:W-:Y:S02]  /*11c30*/  IMNMX R14, R14, R21, PT ;  /* 0x000000150e0e7217 */ /* 0x000fe40003800200 */
.L_x_458:
[----:B-123--:R-:W-:Y:S01]  /*11c40*/  ISETP.GT.AND P0, PT, R25, 0x1, P1 ;  /* 0x000000011900780c */ /* 0x00efe20000f04270 */
[----:B------:R-:W-:Y:S01]  /*11c50*/  IMAD.SHL.U32 R211, R211, 0x2, RZ ;  /* 0x00000002d3d37824 */ /* 0x000fe200078e00ff */
[----:B------:R-:W-:Y:S02]  /*11c60*/  @UP3 USHF.L.U32 UR14, UR14, 0x7, URZ ;  /* 0x000000070e0e3899 */ /* 0x000fe4000800063f */
[----:B------:R-:W-:Y:S01]  /*11c70*/  ISETP.LT.OR P0, PT, R14, 0x2, P0 ;  /* 0x000000020e00780c */ /* 0x000fe20000701670 */
[--C-:B------:R-:W-:Y:S01]  /*11c80*/  IMAD R206, R2, 0x2, R211.reuse ;  /* 0x0000000202ce7824 */ /* 0x100fe200078e02d3 */
[----:B------:R-:W-:Y:S01]  /*11c90*/  LDSM.16.MT88.4 R140, [R211+0x8080] ;  /* 0x00808000d38c783b */ /* 0x000fe20000004200 */
[C---:B------:R-:W-:Y:S01]  /*11ca0*/  IMAD R205, R3.reuse, 0x2, R211 ;  /* 0x0000000203cd7824 */ /* 0x040fe200078e02d3 */
[----:B------:R-:W-:Y:S01]  /*11cb0*/  FSEL R20, R12, -INF , !P0 ;  /* 0xff8000000c147808 */ /* 0x000fe20004000000 */
[----:B------:R-:W-:Y:S01]  /*11cc0*/  IMAD R204, R3, 0x2, R206 ;  /* 0x0000000203cc7824 */ /* 0x000fe200078e02ce */
[----:B------:R-:W-:Y:S01]  /*11cd0*/  ISETP.GT.AND P0, PT, R25, 0x8, P1 ;  /* 0x000000081900780c */ /* 0x000fe20000f04270 */
[----:B------:R-:W-:Y:S01]  /*11ce0*/  LDSM.16.MT88.4 R132, [R206+0x8080] ;  /* 0x00808000ce84783b */ /* 0x000fe20000004200 */
[----:B------:R-:W-:-:S02]  /*11cf0*/  ULDC.64 UR4, c[0x0][0x2c8] ;  /* 0x0000b20000047ab9 */ /* 0x000fc40000000a00 */
[----:B------:R-:W-:Y:S01]  /*11d00*/  ISETP.LT.OR P0, PT, R14, 0x9, P0 ;  /* 0x000000090e00780c */ /* 0x000fe20000701670 */
[----:B------:R-:W-:Y:S01]  /*11d10*/  LDSM.16.MT88.4 R40, [R211+0x9080] ;  /* 0x00908000d328783b */ /* 0x000fe20000004200 */
[----:B------:R-:W-:Y:S02]  /*11d20*/  UIMAD.WIDE.U32 UR28, UR14, UR4, URZ ;  /* 0x000000040e1c72a5 */ /* 0x000fe4000f8e003f */
[----:B------:R-:W-:Y:S01]  /*11d30*/  FSEL R18, R18, -INF , !P0 ;  /* 0xff80000012127808 */ /* 0x000fe20004000000 */
[----:B------:R-:W-:Y:S01]  /*11d40*/  LDSM.16.MT88.4 R32, [R204+0x8080] ;  /* 0x00808000cc20783b */ /* 0x000fe20000004200 */
[----:B------:R-:W-:Y:S01]  /*11d50*/  ISETP.GT.AND P0, PT, R25, 0x9, P1 ;  /* 0x000000091900780c */ /* 0x000fe20000f04270 */
[----:B------:R-:W-:Y:S02]  /*11d60*/  @UP3 USHF.R.U32.HI UR15, URZ, UR5, UR29 ;  /* 0x000000053f0f3299 */ /* 0x000fe4000801161d */
[----:B------:R-:W-:Y:S01]  /*11d70*/  LDSM.16.MT88.4 R48, [R206+0x9080] ;  /* 0x00908000ce30783b */ /* 0x000fe20000004200 */
[----:B------:R-:W-:Y:S01]  /*11d80*/  ISETP.LT.OR P0, PT, R14, 0xa, P0 ;  /* 0x0000000a0e00780c */ /* 0x000fe20000701670 */
[----:B------:R-:W-:-:S02]  /*11d90*/  UIADD3 UR15, UR9, UR15, URZ ;  /* 0x0000000f090f7290 */ /* 0x000fc4000fffe03f */
[----:B------:R-:W-:Y:S01]  /*11da0*/  LDSM.16.MT88.4 R56, [R205+0x9080] ;  /* 0x00908000cd38783b */ /* 0x000fe20000004200 */
[----:B------:R-:W-:Y:S01]  /*11db0*/  FSEL R4, R8, -INF , !P0 ;  /* 0xff80000008047808 */ /* 0x000fe20004000000 */
[----:B------:R-:W-:Y:S01]  /*11dc0*/  ULDC UR9, c[0x0][0x328] ;  /* 0x0000ca0000097ab9 */ /* 0x000fe20000000800 */
[C---:B------:R-:W-:Y:S01]  /*11dd0*/  ISETP.GT.AND P0, PT, R25.reuse, 0x10, P1 ;  /* 0x000000101900780c */ /* 0x040fe20000f04270 */
[----:B------:R-:W-:Y:S01]  /*11de0*/  LDSM.16.MT88.4 R64, [R204+0x9080] ;  /* 0x00908000cc40783b */ /* 0x000fe20000004200 */
[----:B------:R-:W-:Y:S02]  /*11df0*/  UIADD3 UR10, UR10, -0x2, URZ ;  /* 0xfffffffe0a0a7890 */ /* 0x000fe4000fffe03f */
[----:B------:R-:W-:Y:S01]  /*11e00*/  ISETP.LT.OR P0, PT, R14, 0x11, P0 ;  /* 0x000000110e00780c */ /* 0x000fe20000701670 */
[----:B------:R-:W-:Y:S01]  /*11e10*/  LDSM.16.MT88.4 R72, [R211+0xa080] ;  /* 0x00a08000d348783b */ /* 0x000fe20000004200 */
[----:B------:R-:W-:Y:S02]  /*11e20*/  UIADD3 UR9, UR15, UR9, URZ ;  /* 0x000000090f097290 */ /* 0x000fe4000fffe03f */
[----:B------:R-:W-:Y:S01]  /*11e30*/  FSEL R12, R24, -INF , !P0 ;  /* 0xff800000180c7808 */ /* 0x000fe20004000000 */
[----:B------:R-:W-:Y:S01]  /*11e40*/  LDSM.16.MT88.4 R80, [R206+0xa080] ;  /* 0x00a08000ce50783b */ /* 0x000fe20000004200 */
[----:B------:R-:W-:-:S03]  /*11e50*/  ISETP.GT.AND P0, PT, R25, 0x11, P1 ;  /* 0x000000111900780c */ /* 0x000fc60000f04270 */
[----:B------:R-:W-:Y:S01]  /*11e60*/  LDSM.16.MT88.4 R88, [R205+0xa080] ;  /* 0x00a08000cd58783b */ /* 0x000fe20000004200 */
[----:B------:R-:W-:-:S03]  /*11e70*/  ISETP.LT.OR P0, PT, R14, 0x12, P0 ;  /* 0x000000120e00780c */ /* 0x000fc60000701670 */
[----:B------:R-:W-:Y:S01]  /*11e80*/  LDSM.16.MT88.4 R96, [R204+0xa080] ;  /* 0x00a08000cc60783b */ /* 0x000fe20000004200 */
[----:B------:R-:W-:Y:S02]  /*11e90*/  FSEL R16, R23, -INF , !P0 ;  /* 0xff80000017107808 */ /* 0x000fe40004000000 */
[----:B------:R-:W-:Y:S01]  /*11ea0*/  ISETP.GT.AND P0, PT, R25, 0x18, P1 ;  /* 0x000000181900780c */ /* 0x000fe20000f04270 */
[----:B------:R-:W-:Y:S03]  /*11eb0*/  LDSM.16.MT88.4 R104, [R211+0xb080] ;  /* 0x00b08000d368783b */ /* 0x000fe60000004200 */
[----:B------:R-:W-:Y:S01]  /*11ec0*/  ISETP.LT.OR P0, PT, R14, 0x19, P0 ;  /* 0x000000190e00780c */ /* 0x000fe20000701670 */
[----:B------:R-:W-:Y:S03]  /*11ed0*/  LDSM.16.MT88.4 R112, [R206+0xb080] ;  /* 0x00b08000ce70783b */ /* 0x000fe60000004200 */
[----:B------:R-:W-:Y:S01]  /*11ee0*/  FSEL R10, R0, -INF , !P0 ;  /* 0xff800000000a7808 */ /* 0x000fe20004000000 */
[----:B------:R-:W-:Y:S01]  /*11ef0*/  LDSM.16.MT88.4 R120, [R205+0xb080] ;  /* 0x00b08000cd78783b */ /* 0x000fe20000004200 */
[----:B------:R-:W-:-:S02]  /*11f00*/  FMNMX.FTZ R0, R19, R17, !PT ;  /* 0x0000001113007209 */ /* 0x000fc40007810000 */
[----:B------:R-:W-:Y:S01]  /*11f10*/  ISETP.GT.AND P0, PT, R25, RZ, P1 ;  /* 0x000000ff1900720c */ /* 0x000fe20000f04270 */
[----:B------:R-:W-:Y:S01]  /*11f20*/  LDSM.16.MT88.4 R192, [R205+0x8880] ;  /* 0x00888000cdc0783b */ /* 0x000fe20000004200 */
[----:B------:R-:W-:Y:S02]  /*11f30*/  FMNMX.FTZ R0, R15, R0, !PT ;  /* 0x000000000f007209 */ /* 0x000fe40007810000 */
[----:B------:R-:W-:Y:S01]  /*11f40*/  ISETP.LT.OR P0, PT, R14, 0x1, P0 ;  /* 0x000000010e00780c */ /* 0x000fe20000701670 */
[----:B------:R-:W-:Y:S01]  /*11f50*/  LDSM.16.MT88.4 R188, [R204+0x8880] ;  /* 0x00888000ccbc783b */ /* 0x000fe20000004200 */
[----:B------:R-:W-:Y:S02]  /*11f60*/  FMNMX.FTZ R0, R9, R0, !PT ;  /* 0x0000000009007209 */ /* 0x000fe40007810000 */
[----:B------:R-:W-:Y:S01]  /*11f70*/  FSEL R6, R6, -INF , !P0 ;  /* 0xff80000006067808 */ /* 0x000fe20004000000 */
[----:B------:R-:W-:Y:S01]  /*11f80*/  LDSM.16.MT88.4 R184, [R211+0x9880] ;  /* 0x00988000d3b8783b */ /* 0x000fe20000004200 */
[----:B------:R-:W-:-:S02]  /*11f90*/  FMNMX.FTZ R0, R13, R0, !PT ;  /* 0x000000000d007209 */ /* 0x000fc40007810000 */
[----:B------:R-:W-:Y:S01]  /*11fa0*/  FMNMX.FTZ R23, R6, R20, !PT ;  /* 0x0000001406177209 */ /* 0x000fe20007810000 */
[----:B------:R-:W-:Y:S01]  /*11fb0*/  LDSM.16.MT88.4 R180, [R206+0x9880] ;  /* 0x00988000ceb4783b */ /* 0x000fe20000004200 */
[----:B------:R-:W-:Y:S02]  /*11fc0*/  FMNMX.FTZ R0, R7, R0, !PT ;  /* 0x0000000007007209 */ /* 0x000fe40007810000 */
[----:B------:R-:W-:Y:S01]  /*11fd0*/  FMNMX.FTZ R23, R18, R23, !PT ;  /* 0x0000001712177209 */ /* 0x000fe20007810000 */
[----:B------:R-:W-:Y:S01]  /*11fe0*/  LDSM.16.MT88.4 R176, [R205+0x9880] ;  /* 0x00988000cdb0783b */ /* 0x000fe20000004200 */
[----:B------:R-:W-:Y:S02]  /*11ff0*/  FMNMX.FTZ R0, R5, R0, !PT ;  /* 0x0000000005007209 */ /* 0x000fe40007810000 */
[----:B------:R-:W-:Y:S01]  /*12000*/  FMNMX.FTZ R23, R4, R23, !PT ;  /* 0x0000001704177209 */ /* 0x000fe20007810000 */
[----:B------:R-:W-:Y:S01]  /*12010*/  LDSM.16.MT88.4 R172, [R204+0x9880] ;  /* 0x00988000ccac783b */ /* 0x000fe20000004200 */
[----:B------:R-:W-:-:S02]  /*12020*/  FMNMX.FTZ R0, R11, R0, !PT ;  /* 0x000000000b007209 */ /* 0x000fc40007810000 */
[----:B------:R-:W-:Y:S01]  /*12030*/  ISETP.GT.AND P0, PT, R25, 0x19, P1 ;  /* 0x000000191900780c */ /* 0x000fe20000f04270 */
[----:B------:R-:W-:Y:S01]  /*12040*/  LDSM.16.MT88.4 R168, [R211+0xa880] ;  /* 0x00a88000d3a8783b */ /* 0x000fe20000004200 */
[----:B------:R-:W-:Y:S02]  /*12050*/  FMNMX.FTZ R23, R12, R23, !PT ;  /* 0x000000170c177209 */ /* 0x000fe40007810000 */
[----:B------:R-:W-:Y:S01]  /*12060*/  ISETP.LT.OR P0, PT, R14, 0x1a, P0 ;  /* 0x0000001a0e00780c */ /* 0x000fe20000701670 */
[----:B------:R-:W1:Y:S01]  /*12070*/  SHFL.BFLY PT, R21, R0, 0x2, 0x1f ;  /* 0x0c401f0000157f89 */ /* 0x000e6200000e0000 */
[----:B------:R-:W-:Y:S02]  /*12080*/  FMNMX.FTZ R23, R16, R23, !PT ;  /* 0x0000001710177209 */ /* 0x000fe40007810000 */
[----:B----4-:R-:W-:Y:S01]  /*12090*/  FSEL R8, R22, -INF , !P0 ;  /* 0xff80000016087808 */ /* 0x010fe20004000000 */
[----:B------:R-:W-:Y:S01]  /*120a0*/  LDSM.16.MT88.4 R24, [R205+0x8080] ;  /* 0x00808000cd18783b */ /* 0x000fe20000004200 */
[----:B------:R-:W-:-:S03]  /*120b0*/  FMNMX.FTZ R23, R10, R23, !PT ;  /* 0x000000170a177209 */ /* 0x000fc60007810000 */
[----:B------:R-:W-:Y:S01]  /*120c0*/  LDSM.16.MT88.4 R164, [R206+0xa880] ;  /* 0x00a88000cea4783b */ /* 0x000fe20000004200 */
[----:B------:R-:W-:-:S03]  /*120d0*/  FMNMX.FTZ R22, R8, R23, !PT ;  /* 0x0000001708167209 */ /* 0x000fc60007810000 */
[----:B------:R-:W-:Y:S04]  /*120e0*/  LDSM.16.MT88.4 R160, [R205+0xa880] ;  /* 0x00a88000cda0783b */ /* 0x000fe80000004200 */
[----:B------:R-:W-:Y:S04]  /*120f0*/  LDSM.16.MT88.4 R156, [R204+0xa880] ;  /* 0x00a88000cc9c783b */ /* 0x000fe80000004200 */
[----:B------:R-:W-:Y:S01]  /*12100*/  LDSM.16.MT88.4 R152, [R211+0xb880] ;  /* 0x00b88000d398783b */ /* 0x000fe20000004200 */
[----:B-1----:R-:W-:-:S03]  /*12110*/  FMNMX.FTZ R23, R0, R21, !PT ;  /* 0x0000001500177209 */ /* 0x002fc60007810000 */
[----:B------:R-:W1:Y:S04]  /*12120*/  SHFL.BFLY PT, R21, R22, 0x2, 0x1f ;  /* 0x0c401f0016157f89 */ /* 0x000e6800000e0000 */
[----:B------:R-:W2:Y:S01]  /*12130*/  SHFL.BFLY PT, R0, R23, 0x1, 0x1f ;  /* 0x0c201f0017007f89 */ /* 0x000ea200000e0000 */
[----:B-1----:R-:W-:Y:S02]  /*12140*/  FMNMX.FTZ R21, R21, R22, !PT ;  /* 0x0000001615157209 */ /* 0x002fe40007810000 */
[----:B--2---:R-:W-:-:S03]  /*12150*/  FMNMX.FTZ R0, R23, R0, !PT ;  /* 0x0000000017007209 */ /* 0x004fc60007810000 */
[----:B------:R-:W1:Y:S01]  /*12160*/  SHFL.BFLY PT, R148, R21, 0x1, 0x1f ;  /* 0x0c201f0015947f89 */ /* 0x000e6200000e0000 */
        /* <DEDUP_REMOVED lines=8> */
[--C-:B------:R-:W-:Y:S01]  /*121f0*/  FFMA.FTZ R3, R7, c[0x0][0x2d0], -R14.reuse ;  /* 0x0000b40007037a23 */ /* 0x100fe2000001080e */
[----:B-1----:R-:W-:Y:S01]  /*12200*/  FMNMX.FTZ R148, R148, R21, !PT ;  /* 0x0000001594947209 */ /* 0x002fe20007810000 */
[----:B------:R-:W-:-:S02]  /*12210*/  FFMA.FTZ R232, R5, c[0x0][0x2d0], -R14 ;  /* 0x0000b40005e87a23 */ /* 0x000fc4000001080e */
[--C-:B------:R-:W-:Y:S01]  /*12220*/  FFMA.FTZ R234, R13, c[0x0][0x2d0], -R14.reuse ;  /* 0x0000b4000dea7a23 */ /* 0x100fe2000001080e */
[C---:B------:R-:W-:Y:S01]  /*12230*/  FSETP.NEU.FTZ.AND P0, PT, R148.reuse, -INF , PT ;  /* 0xff8000009400780b */ /* 0x040fe20003f1d000 */
[----:B------:R-:W-:Y:S01]  /*12240*/  FMUL.FTZ R15, R148, c[0x0][0x2d0] ;  /* 0x0000b400940f7a20 */ /* 0x000fe20000410000 */
[----:B------:R-:W-:Y:S01]  /*12250*/  MUFU.EX2 R224, R224 ;  /* 0x000000e000e07308 */ /* 0x000fe20000000800 */
[----:B------:R-:W-:-:S03]  /*12260*/  FFMA.FTZ R233, R11, c[0x0][0x2d0], -R14 ;  /* 0x0000b4000be97a23 */ /* 0x000fc6000001080e */
[----:B------:R-:W-:Y:S02]  /*12270*/  FSEL R9, R15, RZ, P0 ;  /* 0x000000ff0f097208 */ /* 0x000fe40000000000 */
[----:B------:R-:W-:Y:S02]  /*12280*/  PLOP3.LUT P0, PT, PT, PT, UP2, 0x40, 0x0 ;  /* 0x000000000000781c */ /* 0x000fe40003f0e828 */
[----:B------:R-:W1:Y:S01]  /*12290*/  MUFU.EX2 R223, R223 ;  /* 0x000000df00df7308 */ /* 0x000e620000000800 */
[--C-:B------:R-:W-:Y:S02]  /*122a0*/  FFMA.FTZ R231, R6, c[0x0][0x2d0], -R9.reuse ;  /* 0x0000b40006e77a23 */ /* 0x100fe40000010809 */
[--C-:B------:R-:W-:Y:S02]  /*122b0*/  FFMA.FTZ R230, R20, c[0x0][0x2d0], -R9.reuse ;  /* 0x0000b40014e67a23 */ /* 0x100fe40000010809 */
[--C-:B------:R-:W-:Y:S02]  /*122c0*/  FFMA.FTZ R151, R18, c[0x0][0x2d0], -R9.reuse ;  /* 0x0000b40012977a23 */ /* 0x100fe40000010809 */
[--C-:B------:R-:W-:Y:S01]  /*122d0*/  FFMA.FTZ R2, R4, c[0x0][0x2d0], -R9.reuse ;  /* 0x0000b40004027a23 */ /* 0x100fe20000010809 */
[----:B------:R-:W2:Y:S01]  /*122e0*/  MUFU.EX2 R149, R149 ;  /* 0x0000009500957308 */ /* 0x000ea20000000800 */
[----:B------:R-:W3:Y:S01]  /*122f0*/  LDSM.16.MT88.4 R4, [R204+0xb080] ;  /* 0x00b08000cc04783b */ /* 0x000ee20000004200 */
[----:B------:R-:W-:-:S02]  /*12300*/  FFMA.FTZ R235, R12, c[0x0][0x2d0], -R9 ;  /* 0x0000b4000ceb7a23 */ /* 0x000fc40000010809 */
[--C-:B------:R-:W-:Y:S01]  /*12310*/  FFMA.FTZ R236, R16, c[0x0][0x2d0], -R9.reuse ;  /* 0x0000b40010ec7a23 */ /* 0x100fe20000010809 */
[----:B------:R-:W4:Y:S01]  /*12320*/  LDSM.16.MT88.4 R12, [R211+0x8880] ;  /* 0x00888000d30c783b */ /* 0x000f220000004200 */
[--C-:B------:R-:W-:Y:S02]  /*12330*/  FFMA.FTZ R237, R10, c[0x0][0x2d0], -R9.reuse ;  /* 0x0000b4000aed7a23 */ /* 0x100fe40000010809 */
[----:B------:R-:W-:Y:S01]  /*12340*/  MUFU.EX2 R231, R231 ;  /* 0x000000e700e77308 */ /* 0x000fe20000000800 */
[----:B------:R-:W-:Y:S01]  /*12350*/  FFMA.FTZ R238, R8, c[0x0][0x2d0], -R9 ;  /* 0x0000b40008ee7a23 */ /* 0x000fe20000010809 */
[----:B-1----:R-:W-:Y:S01]  /*12360*/  F2FP.BF16.PACK_AB R128, R223, R224 ;  /* 0x000000e0df80723e */ /* 0x002fe200000010ff */
[----:B------:R-:W1:Y:S01]  /*12370*/  LDSM.16.MT88.4 R8, [R206+0x8880] ;  /* 0x00888000ce08783b */ /* 0x000e620000004200 */
[----:B------:R-:W-:-:S03]  /*12380*/  FADD.FTZ R223, R224, R223 ;  /* 0x000000dfe0df7221 */ /* 0x000fc60000010000 */
[----:B------:R-:W5:Y:S01]  /*12390*/  LDSM.16.MT88.4 R16, [R206+0xb880] ;  /* 0x00b88000ce10783b */ /* 0x000f620000004200 */
[----:B------:R-:W3:Y:S01]  /*123a0*/  MUFU.EX2 R230, R230 ;  /* 0x000000e600e67308 */ /* 0x000ee20000000800 */
[----:B--2---:R-:W-:Y:S01]  /*123b0*/  F2FP.BF16.PACK_AB R130, R149, R150 ;  /* 0x000000969582723e */ /* 0x004fe200000010ff */
[----:B------:R-:W-:-:S04]  /*123c0*/  FADD.FTZ R150, R150, R223 ;  /* 0x000000df96967221 */ /* 0x000fc80000010000 */
[----:B------:R-:W-:Y:S02]  /*123d0*/  FADD.FTZ R149, R149, R150 ;  /* 0x0000009695957221 */ /* 0x000fe40000010000 */
[----:B------:R-:W-:Y:S08]  /*123e0*/  MUFU.EX2 R151, R151 ;  /* 0x0000009700977308 */ /* 0x000ff00000000800 */
[----:B------:R-:W2:Y:S01]  /*123f0*/  MUFU.EX2 R2, R2 ;  /* 0x0000000200027308 */ /* 0x000ea20000000800 */
[----:B---3--:R-:W-:Y:S01]  /*12400*/  F2FP.BF16.PACK_AB R129, R230, R231 ;  /* 0x000000e7e681723e */ /* 0x008fe200000010ff */
[----:B------:R-:W-:-:S06]  /*12410*/  FADD.FTZ R230, R231, R230 ;  /* 0x000000e6e7e67221 */ /* 0x000fcc0000010000 */
[----:B------:R-:W-:Y:S01]  /*12420*/  MUFU.EX2 R234, R234 ;  /* 0x000000ea00ea7308 */ /* 0x000fe20000000800 */
[----:B--2---:R-:W-:-:S07]  /*12430*/  F2FP.BF16.PACK_AB R131, R2, R151 ;  /* 0x000000970283723e */ /* 0x004fce00000010ff */
[----:B------:R-:W2:Y:S01]  /*12440*/  MUFU.EX2 R3, R3 ;  /* 0x0000000300037308 */ /* 0x000ea20000000800 */
        /* <DEDUP_REMOVED lines=9> */
[----:B------:R-:W3:Y:S06]  /*124e0*/  MUFU.EX2 R236, R236 ;  /* 0x000000ec00ec7308 */ /* 0x000eec0000000800 */
[C---:B------:R-:W-:Y:S02]  /*124f0*/  HMMA.16816.F32.BF16 R20, R128.reuse, R24, RZ ;  /* 0x000000188014723c */ /* 0x040fe400000418ff */
        /* <DEDUP_REMOVED lines=28> */
[----:B--2---:R-:W-:Y:S01]  /*126c0*/  F2FP.BF16.PACK_AB R4, R3, R234 ;  /* 0x000000ea0304723e */ /* 0x004fe200000010ff */
[----:B------:R-:W-:Y:S01]  /*126d0*/  HMMA.16816.F32.BF16 R128, R128, R6, RZ ;  /* 0x000000068080723c */ /* 0x000fe200000418ff */
[----:B---3--:R-:W-:Y:S01]  /*126e0*/  F2FP.BF16.PACK_AB R5, R236, R235 ;  /* 0x000000ebec05723e */ /* 0x008fe200000010ff */
        /* <DEDUP_REMOVED lines=13> */
[C---:B------:R-:W-:Y:S08]  /*127c0*/  HMMA.16816.F32.BF16 R136, R4.reuse, R8, R136 ;  /* 0x000000080488723c */ /* 0x040ff00000041888 */
        /* <DEDUP_REMOVED lines=24> */
[C---:B-----5:R-:W-:Y:S08]  /*12950*/  HMMA.16816.F32.BF16 R108, R4.reuse, R16, R108 ;  /* 0x00000010046c723c */ /* 0x060ff0000004186c */
[C---:B------:R-:W-:Y:S08]  /*12960*/  HMMA.16816.F32.BF16 R112, R4.reuse, R18, R112 ;  /* 0x000000120470723c */ /* 0x040ff00000041870 */
[C---:B-1----:R-:W-:Y:S08]  /*12970*/  HMMA.16816.F32.BF16 R116, R4.reuse, R12, R116 ;  /* 0x0000000c0474723c */ /* 0x042ff00000041874 */
[C---:B------:R-:W-:Y:S08]  /*12980*/  HMMA.16816.F32.BF16 R120, R4.reuse, R14, R120 ;  /* 0x0000000e0478723c */ /* 0x040ff00000041878 */
[C---:B--2---:R-:W-:Y:S08]  /*12990*/  HMMA.16816.F32.BF16 R124, R4.reuse, R8, R124 ;  /* 0x00000008047c723c */ /* 0x044ff0000004187c */
[----:B------:R-:W-:Y:S01]  /*129a0*/  HMMA.16816.F32.BF16 R128, R4, R10, R128 ;  /* 0x0000000a0480723c */ /* 0x000fe20000041880 */
[----:B------:R-:W-:Y:S07]  /*129b0*/  @P0 BRA `(.L_x_462) ;  /* 0x0000018000000947 */ /* 0x000fee0003800000 */
[----:B------:R-:W-:Y:S01]  /*129c0*/  ISETP.LT.AND P0, PT, RZ, UR15, PT ;  /* 0x0000000fff007c0c */ /* 0x000fe2000bf01270 */
[----:B------:R-:W-:-:S12]  /*129d0*/  UIADD3 UR14, UR15, -0x1, URZ ;  /* 0xffffffff0f0e7890 */ /* 0x000fd8000fffe03f */
[----:B------:R-:W-:Y:S05]  /*129e0*/  @P0 BRA `(.L_x_463) ;  /* 0x000000a000000947 */ /* 0x000fea0003800000 */
[----:B------:R-:W-:Y:S02]  /*129f0*/  UMOV UR5, 0x1 ;  /* 0x0000000100057882 */ /* 0x000fe40000000000 */
[----:B------:R-:W-:Y:S02]  /*12a00*/  ULDC UR4, c[0x0][0x32c] ;  /* 0x0000cb0000047ab9 */ /* 0x000fe40000000800 */
[----:B------:R-:W-:Y:S02]  /*12a10*/  UISETP.NE.AND UP0, UPT, UR5, UR4, UPT ;  /* 0x000000040500728c */ /* 0x000fe4000bf05270 */
[----:B------:R-:W-:Y:S02]  /*12a20*/  UIADD3 UR14, -UR15, URZ, URZ ;  /* 0x0000003f0f0e7290 */ /* 0x000fe4000fffe13f */
[----:B------:R-:W-:Y:S02]  /*12a30*/  ULDC.64 UR4, c[0x0][0x330] ;  /* 0x0000cc0000047ab9 */ /* 0x000fe40000000a00 */
[----:B------:R-:W-:-:S07]  /*12a40*/  UIMAD.WIDE.U32 UR28, UR14, UR4, URZ ;  /* 0x000000040e1c72a5 */ /* 0x000fce000f8e003f */
[----:B------:R-:W-:Y:S02]  /*12a50*/  @UP0 UMOV UR15, UR29 ;  /* 0x0000001d000f0c82 */ /* 0x000fe40008000000 */
[----:B------:R-:W-:-:S04]  /*12a60*/  @UP0 USHF.R.U32.HI UR14, URZ, UR5, UR15 ;  /* 0x000000053f0e0299 */ /* 0x000fc8000801160f */
[----:B------:R-:W-:Y:S01]  /*12a70*/  ULOP3.LUT UR14, URZ, UR14, URZ, 0x33, !UPT ;  /* 0x0000000e3f0e7292 */ /* 0x000fe2000f8e333f */
[----:B------:R-:W-:Y:S05]  /*12a80*/  BRA `(.L_x_464) ;  /* 0x0000007000007947 */ /* 0x000fea0003800000 */
.L_x_463:
[----:B------:R-:W-:Y:S02]  /*12a90*/  UMOV UR5, 0x1 ;  /* 0x0000000100057882 */ /* 0x000fe40000000000 */
[----:B------:R-:W-:Y:S02]  /*12aa0*/  ULDC UR4, c[0x0][0x32c] ;  /* 0x0000cb0000047ab9 */ /* 0x000fe40000000800 */
[----:B------:R-:W-:-:S03]  /*12ab0*/  UISETP.NE.AND UP0, UPT, UR5, UR4, UPT ;  /* 0x000000040500728c */ /* 0x000fc6000bf05270 */
[----:B------:R-:W-:Y:S02]  /*12ac0*/  ULDC.64 UR4, c[0x0][0x330] ;  /* 0x0000cc0000047ab9 */ /* 0x000fe40000000a00 */
[----:B------:R-:W-:-:S07]  /*12ad0*/  UIMAD.WIDE.U32 UR28, UR14, UR4, URZ ;  /* 0x000000040e1c72a5 */ /* 0x000fce000f8e003f */
[----:B------:R-:W-:Y:S02]  /*12ae0*/  @UP0 UMOV UR15, UR29 ;  /* 0x0000001d000f0c82 */ /* 0x000fe40008000000 */
[----:B------:R-:W-:Y:S02]  /*12af0*/  @UP0 USHF.R.U32.HI UR14, URZ, UR5, UR15 ;  /* 0x000000053f0e0299 */ /* 0x000fe4000801160f */
.L_x_464:
[----:B------:R-:W-:Y:S02]  /*12b00*/  ULDC UR4, c[0x0][0x32c] ;  /* 0x0000cb0000047ab9 */ /* 0x000fe40000000800 */
[----:B------:R-:W-:-:S04]  /*12b10*/  UIMAD UR4, UR14, UR4, UR4 ;  /* 0x000000040e0472a4 */ /* 0x000fc8000f8e0204 */
[----:B------:R-:W-:-:S04]  /*12b20*/  UISETP.LT.AND UP0, UPT, UR9, UR4, UPT ;  /* 0x000000040900728c */ /* 0x000fc8000bf01270 */
[----:B------:R-:W-:-:S04]  /*12b30*/  USEL UR9, UR9, UR4, UP0 ;  /* 0x0000000409097287 */ /* 0x000fc80008000000 */
.L_x_462:
[----:B------:R-:W-:-:S04]  /*12b40*/  USHF.R.S32.HI UR4, URZ, 0x1f, UR9 ;  /* 0x0000001f3f047899 */ /* 0x000fc80008011409 */
[----:B------:R-:W-:-:S04]  /*12b50*/  ULEA.HI UR4, UR4, UR9, URZ, 0x5 ;  /* 0x0000000904047291 */ /* 0x000fc8000f8f283f */
[----:B------:R-:W-:-:S04]  /*12b60*/  USHF.R.S32.HI UR4, URZ, 0x5, UR4 ;  /* 0x000000053f047899 */ /* 0x000fc80008011404 */
[----:B------:R-:W-:-:S04]  /*12b70*/  UISETP.LT.AND UP0, UPT, UR8, UR4, UPT ;  /* 0x000000040800728c */ /* 0x000fc8000bf01270 */
[----:B------:R-:W-:-:S04]  /*12b80*/  USEL UR4, UR8, UR4, !UP0 ;  /* 0x0000000408047287 */ /* 0x000fc8000c000000 */
[----:B------:R-:W-:-:S06]  /*12b90*/  UISETP.GE.AND UP0, UPT, UR10, UR4, UPT ;  /* 0x000000040a00728c */ /* 0x000fcc000bf06270 */
[----:B------:R-:W-:-:S13]  /*12ba0*/  PLOP3.LUT P0, PT, PT, PT, UP0, 0x40, 0x0 ;  /* 0x000000000000781c */ /* 0x000fda0003f0e808 */
[----:B------:R-:W-:Y:S05]  /*12bb0*/  @P0 BRA `(.L_x_465) ;  /* 0x00002be000000947 */ /* 0x000fea0003800000 */
[----:B------:R-:W-:Y:S01]  /*12bc0*/  IMAD.MOV.U32 R3, RZ, RZ, R0 ;  /* 0x000000ffff037224 */ /* 0x000fe200078e0000 */
[----:B------:R-:W-:Y:S01]  /*12bd0*/  SHF.R.S32.HI R235, RZ, 0x1f, R228 ;  /* 0x0000001fffeb7819 */ /* 0x000fe200000114e4 */
[----:B------:R-:W-:Y:S01]  /*12be0*/  IMAD.MOV.U32 R2, RZ, RZ, R148 ;  /* 0x000000ffff027224 */ /* 0x000fe200078e0094 */
[----:B------:R-:W-:Y:S01]  /*12bf0*/  SHF.R.S32.HI R4, RZ, 0x1f, R227 ;  /* 0x0000001fff047819 */ /* 0x000fe200000114e3 */
[C---:B------:R-:W-:Y:S01]  /*12c00*/  IMAD.SHL.U32 R234, R228.reuse, 0x2, RZ ;  /* 0x00000002e4ea7824 */ /* 0x040fe200078e00ff */
[----:B------:R-:W-:Y:S01]  /*12c10*/  SHF.R.S32.HI R0, RZ, 0x1f, R225 ;  /* 0x0000001fff007819 */ /* 0x000fe200000114e1 */
[----:B------:R-:W-:Y:S01]  /*12c20*/  IMAD.SHL.U32 R232, R227, 0x2, RZ ;  /* 0x00000002e3e87824 */ /* 0x000fe200078e00ff */
[----:B------:R-:W-:Y:S01]  /*12c30*/  SHF.L.U64.HI R235, R228, 0x1, R235 ;  /* 0x00000001e4eb7819 */ /* 0x000fe200000102eb */
[----:B------:R-:W-:Y:S01]  /*12c40*/  IMAD.SHL.U32 R230, R225, 0x2, RZ ;  /* 0x00000002e1e67824 */ /* 0x000fe200078e00ff */
[----:B------:R-:W-:Y:S02]  /*12c50*/  SHF.L.U64.HI R233, R227, 0x1, R4 ;  /* 0x00000001e3e97819 */ /* 0x000fe40000010204 */
[----:B------:R-:W-:-:S02]  /*12c60*/  SHF.L.U64.HI R231, R225, 0x1, R0 ;  /* 0x00000001e1e77819 */ /* 0x000fc40000010200 */
.L_x_476:
[----:B------:R-:W-:Y:S04]  /*12c70*/  DEPBAR.LE SB0, 0x0 ;  /* 0x000080000000791a */ /* 0x000fe80000000000 */
[----:B------:R-:W-:Y:S01]  /*12c80*/  BAR.SYNC.DEFER_BLOCKING 0x0 ;  /* 0x0000000000007b1d */ /* 0x000fe20000010000 */
[----:B------:R-:W-:Y:S01]  /*12c90*/  UISETP.GT.AND UP0, UPT, UR8, UR10, UPT ;  /* 0x0000000a0800728c */ /* 0x000fe2000bf04270 */
[----:B------:R-:W-:Y:S05]  /*12ca0*/  ISETP.GE.AND P1, PT, R219, c[0x0][0x1d4], PT ;  /* 0x00007500db007a0c */ /* 0x000fea0003f26270 */
[----:B------:R-:W-:Y:S01]  /*12cb0*/  PLOP3.LUT P0, PT, PT, PT, UP0, 0x80, 0x0 ;  /* 0x000000000000781c */ /* 0x000fe20003f0f008 */
[----:B------:R1:W2:Y:S04]  /*12cc0*/  LDSM.16.M88.4 R148, [R214+0x10080] ;  /* 0x01008000d694783b */ /* 0x0002a80000000200 */
[----:B------:R1:W3:Y:S04]  /*12cd0*/  LDSM.16.M88.4 R152, [R213+0xc080] ;  /* 0x00c08000d598783b */ /* 0x0002e80000000200 */
[----:B------:R1:W4:Y:S04]  /*12ce0*/  LDSM.16.M88.4 R156, [R213+0xc880] ;  /* 0x00c88000d59c783b */ /* 0x0003280000000200 */
[----:B------:R1:W1:Y:S04]  /*12cf0*/  LDSM.16.M88.4 R160, [R210+0x10080] ;  /* 0x01008000d2a0783b */ /* 0x0002680000000200 */
[----:B------:R1:W1:Y:S04]  /*12d00*/  LDSM.16.M88.4 R164, [R212] ;  /* 0x00000000d4a4783b */ /* 0x0002680000000200 */
[----:B------:R1:W1:Y:S01]  /*12d10*/  LDSM.16.M88.4 R168, [R203] ;  /* 0x00000000cba8783b */ /* 0x0002620000000200 */
[----:B------:R-:W-:-:S05]  /*12d20*/  @P0 BRA `(.L_x_466) ;  /* 0x000001c000000947 */ /* 0x000fca0003800000 */
[----:B------:R-:W-:Y:S01]  /*12d30*/  SHF.R.S32.HI R4, RZ, 0x1f, R218 ;  /* 0x0000001fff047819 */ /* 0x000fe200000114da */
[----:B------:R-:W-:Y:S01]  /*12d40*/  IMAD.WIDE.U32 R6, R218, c[0x0][0x208], RZ ;  /* 0x00008200da067a25 */ /* 0x000fe200078e00ff */
[----:B------:R-:W-:Y:S03]  /*12d50*/  SHF.R.S32.HI R0, RZ, 0x1f, R217 ;  /* 0x0000001fff007819 */ /* 0x000fe600000114d9 */
[----:B------:R-:W-:Y:S02]  /*12d60*/  IMAD R4, R4, c[0x0][0x208], RZ ;  /* 0x0000820004047a24 */ /* 0x000fe400078e02ff */
[----:B------:R-:W-:Y:S02]  /*12d70*/  IMAD R0, R0, c[0x0][0x218], RZ ;  /* 0x0000860000007a24 */ /* 0x000fe400078e02ff */
[----:B------:R-:W-:Y:S02]  /*12d80*/  IMAD R4, R218, c[0x0][0x20c], R4 ;  /* 0x00008300da047a24 */ /* 0x000fe400078e0204 */
[----:B------:R-:W-:Y:S02]  /*12d90*/  IMAD R0, R217, c[0x0][0x21c], R0 ;  /* 0x00008700d9007a24 */ /* 0x000fe400078e0200 */
[----:B------:R-:W-:Y:S04]  /*12da0*/  IMAD.IADD R7, R7, 0x1, R4 ;  /* 0x0000000107077824 */ /* 0x000fe800078e0204 */
[----:B------:R-:W-:Y:S05]  /*12db0*/  IMAD.WIDE.U32 R6, R217, c[0x0][0x218], R6 ;  /* 0x00008600d9067a25 */ /* 0x000fea00078e0006 */
[----:B------:R-:W-:Y:S04]  /*12dc0*/  IADD3 R4, P0, R6, UR26, RZ ;  /* 0x0000001a06047c10 */ /* 0x000fe8000ff1e0ff */
[----:B------:R-:W-:Y:S02]  /*12dd0*/  IADD3.X R7, R7, UR12, R0, P0, !PT ;  /* 0x0000000c07077c10 */ /* 0x000fe400087fe400 */
[C---:B------:R-:W-:Y:S04]  /*12de0*/  LEA R13, P0, R4.reuse, c[0x0][0x1f8], 0x1 ;  /* 0x00007e00040d7a11 */ /* 0x040fe800078008ff */
[----:B------:R-:W-:Y:S01]  /*12df0*/  LEA.HI.X R12, R4, c[0x0][0x1fc], R7, 0x1, P0 ;  /* 0x00007f00040c7a11 */ /* 0x000fe200000f0c07 */
[----:B------:R-:W5:Y:S04]  /*12e00*/  SHFL.IDX PT, R5, R13, RZ, 0x181f ;  /* 0x00181fff0d057589 */ /* 0x000f6800000e0000 */
[----:B------:R-:W4:Y:S01]  /*12e10*/  SHFL.IDX PT, R0, R12, RZ, 0x181f ;  /* 0x00181fff0c007589 */ /* 0x000f2200000e0000 */
[C---:B-----5:R-:W-:Y:S05]  /*12e20*/  IADD3 R10, P0, R5.reuse, R230, RZ ;  /* 0x000000e6050a7210 */ /* 0x060fea0007f1e0ff */
[C---:B----4-:R-:W-:Y:S01]  /*12e30*/  IMAD.X R11, R0.reuse, 0x1, R231, P0 ;  /* 0x00000001000b7824 */ /* 0x050fe200000e06e7 */
        /* <DEDUP_REMOVED lines=10> */
[----:B------:R4:W-:Y:S03]  /*12ee0*/  LDGSTS.E.BYPASS.LTC128B.128 [R220+0xb080], [R4.64], !P3 ;  /* 0x0b08000004dc7fae */ /* 0x0009e6000d901d58 */
.L_x_466:
[C---:B--234-:R-:W-:Y:S01]  /*12ef0*/  HMMA.16816.F32.BF16 R4, R148.reuse, R152, RZ ;  /* 0x000000989404723c */ /* 0x05cfe200000418ff */
[----:B------:R-:W-:Y:S01]  /*12f00*/  LDSM.16.M88.4 R172, [R209+0x10080] ;  /* 0x01008000d1ac783b */ /* 0x000fe20000000200 */
[----:B------:R-:W-:Y:S05]  /*12f10*/  UISETP.GT.AND UP0, UPT, UR10, UR8, UPT ;  /* 0x000000080a00728c */ /* 0x000fea000bf04270 */
[----:B------:R-:W0:Y:S01]  /*12f20*/  LDGDEPBAR ;  /* 0x00000000000079af */ /* 0x000e220000000000 */
[C---:B------:R-:W-:Y:S01]  /*12f30*/  HMMA.16816.F32.BF16 R8, R148.reuse, R154, RZ ;  /* 0x0000009a9408723c */ /* 0x040fe200000418ff */
[----:B------:R-:W-:Y:S04]  /*12f40*/  PLOP3.LUT P0, PT, PT, PT, UP0, 0x40, 0x0 ;  /* 0x000000000000781c */ /* 0x000fe80003f0e808 */
[----:B------:R-:W2:Y:S03]  /*12f50*/  LDSM.16.M88.4 R176, [R208+0xc080] ;  /* 0x00c08000d0b0783b */ /* 0x000ea60000000200 */
[C---:B------:R-:W-:Y:S03]  /*12f60*/  HMMA.16816.F32.BF16 R12, R148.reuse, R156, RZ ;  /* 0x0000009c940c723c */ /* 0x040fe600000418ff */
[----:B------:R-:W-:Y:S05]  /*12f70*/  LDSM.16.M88.4 R152, [R207+0x10080] ;  /* 0x01008000cf98783b */ /* 0x000fea0000000200 */
[----:B------:R-:W-:Y:S01]  /*12f80*/  HMMA.16816.F32.BF16 R16, R148, R158, RZ ;  /* 0x0000009e9410723c */ /* 0x000fe200000418ff */
[----:B------:R-:W3:Y:S06]  /*12f90*/  LDSM.16.M88.4 R148, [R208+0xc880] ;  /* 0x00c88000d094783b */ /* 0x000eec0000000200 */
[----:B------:R-:W4:Y:S01]  /*12fa0*/  LDSM.16.M88.4 R156, [R202] ;  /* 0x00000000ca9c783b */ /* 0x000f220000000200 */
[C---:B-1----:R-:W-:Y:S08]  /*12fb0*/  HMMA.16816.F32.BF16 R4, R160.reuse, R164, R4 ;  /* 0x000000a4a004723c */ /* 0x042ff00000041804 */
[C---:B------:R-:W-:Y:S01]  /*12fc0*/  HMMA.16816.F32.BF16 R8, R160.reuse, R166, R8 ;  /* 0x000000a6a008723c */ /* 0x040fe20000041808 */
[----:B------:R-:W-:Y:S07]  /*12fd0*/  LDSM.16.M88.4 R164, [R214+0x14080] ;  /* 0x01408000d6a4783b */ /* 0x000fee0000000200 */
[C---:B------:R-:W-:Y:S08]  /*12fe0*/  HMMA.16816.F32.BF16 R12, R160.reuse, R168, R12 ;  /* 0x000000a8a00c723c */ /* 0x040ff0000004180c */
[----:B------:R-:W-:Y:S01]  /*12ff0*/  HMMA.16816.F32.BF16 R16, R160, R170, R16 ;  /* 0x000000aaa010723c */ /* 0x000fe20000041810 */
[----:B------:R-:W1:Y:S06]  /*13000*/  LDSM.16.M88.4 R160, [R202+0x800] ;  /* 0x00080000caa0783b */ /* 0x000e6c0000000200 */
[----:B------:R-:W5:Y:S01]  /*13010*/  LDSM.16.M88.4 R168, [R213+0xd080] ;  /* 0x00d08000d5a8783b */ /* 0x000f620000000200 */
[C---:B--2---:R-:W-:Y:S08]  /*13020*/  HMMA.16816.F32.BF16 R4, R172.reuse, R176, R4 ;  /* 0x000000b0ac04723c */ /* 0x044ff00000041804 */
[C---:B------:R-:W-:Y:S01]  /*13030*/  HMMA.16816.F32.BF16 R8, R172.reuse, R178, R8 ;  /* 0x000000b2ac08723c */ /* 0x040fe20000041808 */
[----:B------:R-:W-:Y:S07]  /*13040*/  LDSM.16.M88.4 R176, [R201] ;  /* 0x00000000c9b0783b */ /* 0x000fee0000000200 */
[C---:B---3--:R-:W-:Y:S08]  /*13050*/  HMMA.16816.F32.BF16 R12, R172.reuse, R148, R12 ;  /* 0x00000094ac0c723c */ /* 0x048ff0000004180c */
[----:B------:R-:W-:Y:S01]  /*13060*/  HMMA.16816.F32.BF16 R16, R172, R150, R16 ;  /* 0x00000096ac10723c */ /* 0x000fe20000041810 */
[----:B------:R-:W2:Y:S06]  /*13070*/  LDSM.16.M88.4 R148, [R213+0xd880] ;  /* 0x00d88000d594783b */ /* 0x000eac0000000200 */
[----:B------:R-:W3:Y:S01]  /*13080*/  LDSM.16.M88.4 R172, [R210+0x14080] ;  /* 0x01408000d2ac783b */ /* 0x000ee20000000200 */
[C---:B----4-:R-:W-:Y:S08]  /*13090*/  HMMA.16816.F32.BF16 R4, R152.reuse, R156, R4 ;  /* 0x0000009c9804723c */ /* 0x050ff00000041804 */
[C---:B------:R-:W-:Y:S01]  /*130a0*/  HMMA.16816.F32.BF16 R8, R152.reuse, R158, R8 ;  /* 0x0000009e9808723c */ /* 0x040fe20000041808 */
[----:B------:R-:W-:Y:S07]  /*130b0*/  LDSM.16.M88.4 R156, [R209+0x14080] ;  /* 0x01408000d19c783b */ /* 0x000fee0000000200 */
[C---:B-1----:R-:W-:Y:S08]  /*130c0*/  HMMA.16816.F32.BF16 R12, R152.reuse, R160, R12 ;  /* 0x000000a0980c723c */ /* 0x042ff0000004180c */
[----:B------:R-:W-:Y:S01]  /*130d0*/  HMMA.16816.F32.BF16 R16, R152, R162, R16 ;  /* 0x000000a29810723c */ /* 0x000fe20000041810 */
[----:B------:R-:W1:Y:S06]  /*130e0*/  LDSM.16.M88.4 R152, [R200] ;  /* 0x00000000c898783b */ /* 0x000e6c0000000200 */
[----:B------:R-:W4:Y:S01]  /*130f0*/  LDSM.16.M88.4 R160, [R208+0xd080] ;  /* 0x00d08000d0a0783b */ /* 0x000f220000000200 */
[C---:B-----5:R-:W-:Y:S08]  /*13100*/  HMMA.16816.F32.BF16 R4, R164.reuse, R168, R4 ;  /* 0x000000a8a404723c */ /* 0x060ff00000041804 */
[C---:B------:R-:W-:Y:S01]  /*13110*/  HMMA.16816.F32.BF16 R8, R164.reuse, R170, R8 ;  /* 0x000000aaa408723c */ /* 0x040fe20000041808 */
[----:B------:R-:W-:Y:S07]  /*13120*/  LDSM.16.M88.4 R168, [R202+0x1000] ;  /* 0x00100000caa8783b */ /* 0x000fee0000000200 */
[C---:B--2---:R-:W-:Y:S08]  /*13130*/  HMMA.16816.F32.BF16 R12, R164.reuse, R148, R12 ;  /* 0x00000094a40c723c */ /* 0x044ff0000004180c */
[----:B------:R-:W-:Y:S01]  /*13140*/  HMMA.16816.F32.BF16 R16, R164, R150, R16 ;  /* 0x00000096a410723c */ /* 0x000fe20000041810 */
[----:B------:R-:W2:Y:S06]  /*13150*/  LDSM.16.M88.4 R148, [R208+0xd880] ;  /* 0x00d88000d094783b */ /* 0x000eac0000000200 */
[----:B------:R-:W5:Y:S01]  /*13160*/  LDSM.16.M88.4 R164, [R207+0x14080] ;  /* 0x01408000cfa4783b */ /* 0x000f620000000200 */
[C---:B---3--:R-:W-:Y:S08]  /*13170*/  HMMA.16816.F32.BF16 R4, R172.reuse, R176, R4 ;  /* 0x000000b0ac04723c */ /* 0x048ff00000041804 */
[C---:B------:R-:W-:Y:S01]  /*13180*/  HMMA.16816.F32.BF16 R8, R172.reuse, R178, R8 ;  /* 0x000000b2ac08723c */ /* 0x040fe20000041808 */
[----:B------:R-:W-:Y:S07]  /*13190*/  LDSM.16.M88.4 R176, [R213+0xe080] ;  /* 0x00e08000d5b0783b */ /* 0x000fee0000000200 */
[C---:B-1----:R-:W-:Y:S08]  /*131a0*/  HMMA.16816.F32.BF16 R12, R172.reuse, R152, R12 ;  /* 0x00000098ac0c723c */ /* 0x042ff0000004180c */
[----:B------:R-:W-:Y:S01]  /*131b0*/  HMMA.16816.F32.BF16 R16, R172, R154, R16 ;  /* 0x0000009aac10723c */ /* 0x000fe20000041810 */
[----:B------:R-:W1:Y:S06]  /*131c0*/  LDSM.16.M88.4 R152, [R202+0x1800] ;  /* 0x00180000ca98783b */ /* 0x000e6c0000000200 */
[----:B------:R-:W3:Y:S01]  /*131d0*/  LDSM.16.M88.4 R172, [R214+0x18080] ;  /* 0x01808000d6ac783b */ /* 0x000ee20000000200 */
[C---:B----4-:R-:W-:Y:S08]  /*131e0*/  HMMA.16816.F32.BF16 R4, R156.reuse, R160, R4 ;  /* 0x000000a09c04723c */ /* 0x050ff00000041804 */
[C---:B------:R-:W-:Y:S01]  /*131f0*/  HMMA.16816.F32.BF16 R8, R156.reuse, R162, R8 ;  /* 0x000000a29c08723c */ /* 0x040fe20000041808 */
[----:B------:R-:W-:Y:S07]  /*13200*/  LDSM.16.M88.4 R160, [R199] ;  /* 0x00000000c7a0783b */ /* 0x000fee0000000200 */
[C---:B--2---:R-:W-:Y:S08]  /*13210*/  HMMA.16816.F32.BF16 R12, R156.reuse, R148, R12 ;  /* 0x000000949c0c723c */ /* 0x044ff0000004180c */
[----:B------:R-:W-:Y:S01]  /*13220*/  HMMA.16816.F32.BF16 R16, R156, R150, R16 ;  /* 0x000000969c10723c */ /* 0x000fe20000041810 */
[----:B------:R-:W2:Y:S06]  /*13230*/  LDSM.16.M88.4 R148, [R213+0xe880] ;  /* 0x00e88000d594783b */ /* 0x000eac0000000200 */
[----:B------:R-:W4:Y:S01]  /*13240*/  LDSM.16.M88.4 R156, [R210+0x18080] ;  /* 0x01808000d29c783b */ /* 0x000f220000000200 */
[C---:B-----5:R-:W-:Y:S08]  /*13250*/  HMMA.16816.F32.BF16 R4, R164.reuse, R168, R4 ;  /* 0x000000a8a404723c */ /* 0x060ff00000041804 */
[C---:B------:R-:W-:Y:S01]  /*13260*/  HMMA.16816.F32.BF16 R8, R164.reuse, R170, R8 ;  /* 0x000000aaa408723c */ /* 0x040fe20000041808 */
[----:B------:R-:W-:Y:S07]  /*13270*/  LDSM.16.M88.4 R168, [R208+0xe080] ;  /* 0x00e08000d0a8783b */ /* 0x000fee0000000200 */
[C---:B-1----:R-:W-:Y:S08]  /*13280*/  HMMA.16816.F32.BF16 R12, R164.reuse, R152, R12 ;  /* 0x00000098a40c723c */ /* 0x042ff0000004180c */
[----:B------:R-:W-:Y:S01]  /*13290*/  HMMA.16816.F32.BF16 R16, R164, R154, R16 ;  /* 0x0000009aa410723c */ /* 0x000fe20000041810 */
[----:B------:R-:W1:Y:S06]  /*132a0*/  LDSM.16.M88.4 R152, [R198] ;  /* 0x00000000c698783b */ /* 0x000e6c0000000200 */
[----:B------:R-:W5:Y:S01]  /*132b0*/  LDSM.16.M88.4 R164, [R209+0x18080] ;  /* 0x01808000d1a4783b */ /* 0x000f620000000200 */
[C---:B---3--:R-:W-:Y:S08]  /*132c0*/  HMMA.16816.F32.BF16 R4, R172.reuse, R176, R4 ;  /* 0x000000b0ac04723c */ /* 0x048ff00000041804 */
[C---:B------:R-:W-:Y:S01]  /*132d0*/  HMMA.16816.F32.BF16 R8, R172.reuse, R178, R8 ;  /* 0x000000b2ac08723c */ /* 0x040fe20000041808 */
[----:B------:R-:W-:Y:S07]  /*132e0*/  LDSM.16.M88.4 R176, [R202+0x2000] ;  /* 0x00200000cab0783b */ /* 0x000fee0000000200 */
[C---:B--2---:R-:W-:Y:S08]  /*132f0*/  HMMA.16816.F32.BF16 R12, R172.reuse, R148, R12 ;  /* 0x00000094ac0c723c */ /* 0x044ff0000004180c */
        /* <DEDUP_REMOVED lines=8> */
[----:B------:R-:W1:Y:S06]  /*13380*/  LDSM.16.M88.4 R152, [R202+0x2800] ;  /* 0x00280000ca98783b */ /* 0x000e6c0000000200 */
[----:B------:R-:W4:Y:S01]  /*13390*/  LDSM.16.M88.4 R156, [R214+0x1c080] ;  /* 0x01c08000d69c783b */ /* 0x000f220000000200 */
[C---:B-----5:R-:W-:Y:S08]  /*133a0*/  HMMA.16816.F32.BF16 R4, R164.reuse, R168, R4 ;  /* 0x000000a8a404723c */ /* 0x060ff00000041804 */
[C---:B------:R-:W-:Y:S01]  /*133b0*/  HMMA.16816.F32.BF16 R8, R164.reuse, R170, R8 ;  /* 0x000000aaa408723c */ /* 0x040fe20000041808 */
[----:B------:R-:W-:Y:S07]  /*133c0*/  LDSM.16.M88.4 R168, [R197] ;  /* 0x00000000c5a8783b */ /* 0x000fee0000000200 */
        /* <DEDUP_REMOVED lines=9> */
[----:B------:R-:W1:Y:S06]  /*13460*/  LDSM.16.M88.4 R152, [R196] ;  /* 0x00000000c498783b */ /* 0x000e6c0000000200 */
[----:B------:R-:W3:Y:S01]  /*13470*/  LDSM.16.M88.4 R172, [R209+0x1c080] ;  /* 0x01c08000d1ac783b */ /* 0x000ee20000000200 */
[C---:B----4-:R-:W-:Y:S08]  /*13480*/  HMMA.16816.F32.BF16 R4, R156.reuse, R160, R4 ;  /* 0x000000a09c04723c */ /* 0x050ff00000041804 */
[C---:B------:R-:W-:Y:S01]  /*13490*/  HMMA.16816.F32.BF16 R8, R156.reuse, R162, R8 ;  /* 0x000000a29c08723c */ /* 0x040fe20000041808 */
[----:B------:R-:W-:Y:S07]  /*134a0*/  LDSM.16.M88.4 R160, [R202+0x3000] ;  /* 0x00300000caa0783b */ /* 0x000fee0000000200 */
[C---:B--2---:R-:W-:Y:S08]  /*134b0*/  HMMA.16816.F32.BF16 R12, R156.reuse, R148, R12 ;  /* 0x000000949c0c723c */ /* 0x044ff0000004180c */
[----:B------:R-:W-:Y:S01]  /*134c0*/  HMMA.16816.F32.BF16 R16, R156, R150, R16 ;  /* 0x000000969c10723c */ /* 0x000fe20000041810 */
[----:B------:R-:W2:Y:S06]  /*134d0*/  LDSM.16.M88.4 R148, [R208+0xf880] ;  /* 0x00f88000d094783b */ /* 0x000eac0000000200 */
[----:B------:R-:W4:Y:S01]  /*134e0*/  LDSM.16.M88.4 R156, [R207+0x1c080] ;  /* 0x01c08000cf9c783b */ /* 0x000f220000000200 */
[C---:B-----5:R-:W-:Y:S08]  /*134f0*/  HMMA.16816.F32.BF16 R4, R164.reuse, R168, R4 ;  /* 0x000000a8a404723c */ /* 0x060ff00000041804 */
[C---:B------:R-:W-:Y:S08]  /*13500*/  HMMA.16816.F32.BF16 R8, R164.reuse, R170, R8 ;  /* 0x000000aaa408723c */ /* 0x040ff00000041808 */
[C---:B-1----:R-:W-:Y:S08]  /*13510*/  HMMA.16816.F32.BF16 R12, R164.reuse, R152, R12 ;  /* 0x00000098a40c723c */ /* 0x042ff0000004180c */
[----:B------:R-:W-:Y:S08]  /*13520*/  HMMA.16816.F32.BF16 R16, R164, R154, R16 ;  /* 0x0000009aa410723c */ /* 0x000ff00000041810 */
[C---:B---3--:R-:W-:Y:S08]  /*13530*/  HMMA.16816.F32.BF16 R4, R172.reuse, R176, R4 ;  /* 0x000000b0ac04723c */ /* 0x048ff00000041804 */
[C---:B------:R-:W-:Y:S08]  /*13540*/  HMMA.16816.F32.BF16 R8, R172.reuse, R178, R8 ;  /* 0x000000b2ac08723c */ /* 0x040ff00000041808 */
[C---:B--2---:R-:W-:Y:S08]  /*13550*/  HMMA.16816.F32.BF16 R12, R172.reuse, R148, R12 ;  /* 0x00000094ac0c723c */ /* 0x044ff0000004180c */
[----:B------:R-:W-:Y:S01]  /*13560*/  HMMA.16816.F32.BF16 R16, R172, R150, R16 ;  /* 0x00000096ac10723c */ /* 0x000fe20000041810 */
[----:B------:R-:W1:Y:S01]  /*13570*/  LDSM.16.M88.4 R148, [R202+0x3800] ;  /* 0x00380000ca94783b */ /* 0x000e620000000200 */
[----:B------:R-:W-:Y:S05]  /*13580*/  DEPBAR.LE SB0, 0x0 ;  /* 0x000080000000791a */ /* 0x000fea0000000000 */
[----:B------:R-:W-:Y:S01]  /*13590*/  BAR.SYNC.DEFER_BLOCKING 0x0 ;  /* 0x0000000000007b1d */ /* 0x000fe20000010000 */
[C---:B----4-:R-:W-:Y:S08]  /*135a0*/  HMMA.16816.F32.BF16 R4, R156.reuse, R160, R4 ;  /* 0x000000a09c04723c */ /* 0x050ff00000041804 */
        /* <DEDUP_REMOVED lines=17> */
[----:B------:R-:W4:Y:S01]  /*136c0*/  MUFU.TANH R181, R181 ;  /* 0x000000b500b57308 */ /* 0x000f220000002400 */
        /* <DEDUP_REMOVED lines=19> */
[----:B--234-:R-:W-:Y:S01]  /*13800*/  IMAD.MOV.U32 R217, RZ, RZ, RZ ;  /* 0x000000ffffd97224 */ /* 0x01cfe200078e00ff */
        /* <DEDUP_REMOVED lines=12> */
[----:B------:R-:W2:Y:S01]  /*138d0*/  @!P2 LDG.E R217, [R6.64] ;  /* 0x0000001806d9a981 */ /* 0x000ea2000c1e1900 */
[----:B------:R-:W-:Y:S04]  /*138e0*/  IMAD R218, R5, c[0x0][0x2b8], R218 ;  /* 0x0000ae0005da7a24 */ /* 0x000fe800078e02da */
[C---:B------:R-:W-:Y:S01]  /*138f0*/  IMAD.WIDE.U32 R8, R218.reuse, c[0x0][0x1e0], RZ ;  /* 0x00007800da087a25 */ /* 0x040fe200078e00ff */
[----:B------:R-:W-:Y:S05]  /*13900*/  SHF.R.S32.HI R5, RZ, 0x1f, R218 ;  /* 0x0000001fff057819 */ /* 0x000fea00000114da */
[----:B------:R-:W-:Y:S04]  /*13910*/  IMAD R5, R5, c[0x0][0x1e0], RZ ;  /* 0x0000780005057a24 */ /* 0x000fe800078e02ff */
[----:B------:R-:W-:Y:S04]  /*13920*/  IMAD R5, R218, c[0x0][0x1e4], R5 ;  /* 0x00007900da057a24 */ /* 0x000fe800078e0205 */
        /* <DEDUP_REMOVED lines=9> */
[----:B------:R-:W2:Y:S04]  /*139c0*/  SHFL.IDX PT, R5, R5, RZ, 0x181f ;  /* 0x00181fff05057589 */ /* 0x000ea800000e0000 */
[----:B------:R-:W3:Y:S01]  /*139d0*/  SHFL.IDX PT, R4, R4, RZ, 0x181f ;  /* 0x00181fff04047589 */ /* 0x000ee200000e0000 */
[C---:B--2---:R-:W-:Y:S05]  /*139e0*/  IADD3 R10, P0, R5.reuse, R230, RZ ;  /* 0x000000e6050a7210 */ /* 0x044fea0007f1e0ff */
[C---:B---3--:R-:W-:Y:S01]  /*139f0*/  IMAD.X R11, R4.reuse, 0x1, R231, P0 ;  /* 0x00000001040b7824 */ /* 0x048fe200000e06e7 */
        /* <DEDUP_REMOVED lines=11> */
.L_x_467:
[----:B--234-:R-:W-:Y:S01]  /*13ab0*/  PLOP3.LUT P0, PT, PT, PT, UP3, 0x80, 0x0 ;  /* 0x000000000000781c */ /* 0x01cfe20003f0f038 */
[----:B------:R-:W0:Y:S01]  /*13ac0*/  LDGDEPBAR ;  /* 0x00000000000079af */ /* 0x000e220000000000 */
[----:B------:R-:W-:Y:S01]  /*13ad0*/  IMAD.MOV.U32 R12, RZ, RZ, R221 ;  /* 0x000000ffff0c7224 */ /* 0x000fe200078e00dd */
[----:B------:R-:W-:Y:S06]  /*13ae0*/  USHF.L.U32 UR5, UR10, 0x5, URZ ;  /* 0x000000050a057899 */ /* 0x000fec000800063f */
[----:B------:R-:W-:Y:S04]  /*13af0*/  IMAD.U32 R5, RZ, RZ, UR5 ;  /* 0x00000005ff057e24 */ /* 0x000fe8000f8e00ff */
[----:B------:R-:W-:Y:S01]  /*13b00*/  @P0 IMAD.HI.U32 R4, R221, c[0x0][0x2c8], RZ ;  /* 0x0000b200dd040a27 */ /* 0x000fe200078e00ff */
[----:B------:R-:W-:Y:S02]  /*13b10*/  PLOP3.LUT P0, PT, PT, PT, UP3, 0x80, 0x0 ;  /* 0x000000000000781c */ /* 0x000fe40003f0f038 */
[----:B------:R-:W-:Y:S11]  /*13b20*/  IADD3 R7, -R222, 0x1, -R5 ;  /* 0x00000001de077810 */ /* 0x000ff60007ffe905 */
[----:B------:R-:W-:Y:S01]  /*13b30*/  @P0 SHF.R.U32.HI R12, RZ, c[0x0][0x2cc], R4 ;  /* 0x0000b300ff0c0a19 */ /* 0x000fe20000011604 */
[----:B------:R-:W-:Y:S01]  /*13b40*/  IMAD.U32 R4, RZ, RZ, UR20 ;  /* 0x00000014ff047e24 */ /* 0x000fe2000f8e00ff */
[----:B------:R-:W-:Y:S03]  /*13b50*/  PLOP3.LUT P0, PT, PT, PT, UP2, 0x40, 0x0 ;  /* 0x000000000000781c */ /* 0x000fe60003f0e828 */
[----:B------:R-:W2:Y:S01]  /*13b60*/  SHFL.IDX PT, R13, R12, RZ, 0x1c1f ;  /* 0x001c1fff0c0d7589 */ /* 0x000ea200000e0000 */
[----:B------:R-:W-:Y:S04]  /*13b70*/  IADD3 R4, -R4, UR11, R7 ;  /* 0x0000000b04047c10 */ /* 0x000fe8000fffe107 */
[C---:B------:R-:W-:Y:S02]  /*13b80*/  IADD3 R7, R4.reuse, c[0x0][0x328], RZ ;  /* 0x0000ca0004077a10 */ /* 0x040fe40007ffe0ff */
[----:B------:R-:W-:Y:S03]  /*13b90*/  IADD3 R4, R4, UR17, RZ ;  /* 0x0000001104047c10 */ /* 0x000fe6000fffe0ff */
[--C-:B--2---:R-:W-:Y:S02]  /*13ba0*/  IMAD.IADD R11, R7, 0x1, R13.reuse ;  /* 0x00000001070b7824 */ /* 0x104fe400078e020d */
        /* <DEDUP_REMOVED lines=9> */
[----:B------:R-:W-:Y:S05]  /*13c40*/  IMAD.MOV.U32 R6, RZ, RZ, c[0x0][0x32c] ;  /* 0x0000cb00ff067624 */ /* 0x000fea00078e00ff */
[----:B------:R-:W-:Y:S11]  /*13c50*/  ISETP.NE.AND P0, PT, R6, 0x1, PT ;  /* 0x000000010600780c */ /* 0x000ff60003f05270 */
[----:B------:R-:W-:Y:S02]  /*13c60*/  @!UPT UIADD3 URZ, URZ, URZ, URZ ;  /* 0x0000003f3f3ff290 */ /* 0x000fe4000fffe03f */
[----:B------:R-:W-:Y:S05]  /*13c70*/  @P0 IMAD.HI.U32 R6, R8, c[0x0][0x330], RZ ;  /* 0x0000cc0008060a27 */ /* 0x000fea00078e00ff */
[----:B------:R-:W-:Y:S04]  /*13c80*/  @P0 SHF.R.U32.HI R8, RZ, c[0x0][0x334], R6 ;  /* 0x0000cd00ff080a19 */ /* 0x000fe80000011606 */
[----:B------:R-:W-:Y:S01]  /*13c90*/  LOP3.LUT R8, RZ, R8, RZ, 0x33, !PT ;  /* 0x00000008ff087212 */ /* 0x000fe200078e33ff */
[----:B------:R-:W-:-:S05]  /*13ca0*/  BRA `(.L_x_471) ;  /* 0x0000005000007947 */ /* 0x000fca0003800000 */
.L_x_470:
[----:B------:R-:W-:Y:S04]  /*13cb0*/  MOV R6, c[0x0][0x32c] ;  /* 0x0000cb0000067a02 */ /* 0x000fe80000000f00 */
[----:B------:R-:W-:Y:S11]  /*13cc0*/  ISETP.NE.AND P0, PT, R6, 0x1, PT ;  /* 0x000000010600780c */ /* 0x000ff60003f05270 */
[----:B------:R-:W-:Y:S02]  /*13cd0*/  @!UPT UIADD3 URZ, URZ, URZ, URZ ;  /* 0x0000003f3f3ff290 */ /* 0x000fe4000fffe03f */
[----:B------:R-:W-:Y:S05]  /*13ce0*/  @P0 IMAD.HI.U32 R6, R8, c[0x0][0x330], RZ ;  /* 0x0000cc0008060a27 */ /* 0x000fea00078e00ff */
[----:B------:R-:W-:Y:S02]  /*13cf0*/  @P0 SHF.R.U32.HI R8, RZ, c[0x0][0x334], R6 ;  /* 0x0000cd00ff080a19 */ /* 0x000fe40000011606 */
.L_x_471:
[----:B------:R-:W-:Y:S05]  /*13d00*/  BSYNC B0 ;  /* 0x0000000000007941 */ /* 0x000fea0003800000 */
.L_x_469:
[----:B------:R-:W-:Y:S04]  /*13d10*/  IMAD R13, R8, c[0x0][0x32c], -R5 ;  /* 0x0000cb00080d7a24 */ /* 0x000fe800078e0a05 */
[----:B------:R-:W-:Y:S05]  /*13d20*/  IMAD.IADD R8, R13, 0x1, -R222 ;  /* 0x000000010d087824 */ /* 0x000fea00078e0ade */
[----:B------:R-:W-:Y:S02]  /*13d30*/  IADD3 R6, R8, c[0x0][0x32c], RZ ;  /* 0x0000cb0008067a10 */ /* 0x000fe40007ffe0ff */
[----:B------:R-:W-:Y:S02]  /*13d40*/  IMNMX R9, R9, R8, !PT ;  /* 0x0000000809097217 */ /* 0x000fe40007800200 */
[----:B------:R-:W-:Y:S02]  /*13d50*/  IMNMX R11, R11, R6, PT ;  /* 0x000000060b0b7217 */ /* 0x000fe40003800200 */
.L_x_468:
[----:B------:R-:W-:Y:S06]  /*13d60*/  UISETP.GT.AND UP0, UPT, UR10, -0x1, UPT ;  /* 0xffffffff0a00788c */ /* 0x000fec000bf04270 */
[----:B------:R-:W-:Y:S04]  /*13d70*/  PLOP3.LUT P0, PT, PT, PT, UP0, 0x80, 0x0 ;  /* 0x000000000000781c */ /* 0x000fe80003f0f008 */
[----:B------:R-:W-:Y:S04]  /*13d80*/  ISETP.GT.AND P0, PT, R9, RZ, P0 ;  /* 0x000000ff0900720c */ /* 0x000fe80000704270 */
[----:B------:R-:W-:Y:S04]  /*13d90*/  ISETP.LT.OR P0, PT, R11, 0x1, P0 ;  /* 0x000000010b00780c */ /* 0x000fe80000701670 */
[----:B------:R-:W-:Y:S02]  /*13da0*/  FSEL R10, R0, -INF , !P0 ;  /* 0xff800000000a7808 */ /* 0x000fe40004000000 */
[----:B------:R-:W-:Y:S01]  /*13db0*/  PLOP3.LUT P0, PT, PT, PT, UP0, 0x80, 0x0 ;  /* 0x000000000000781c */ /* 0x000fe20003f0f008 */
[----:B------:R-:W2:Y:S03]  /*13dc0*/  SHFL.IDX PT, R0, R12, 0x1, 0x1c1f ;  /* 0x003c1f000c007f89 */ /* 0x000ea600000e0000 */
[----:B------:R-:W-:Y:S04]  /*13dd0*/  ISETP.GT.AND P0, PT, R9, 0x1, P0 ;  /* 0x000000010900780c */ /* 0x000fe80000704270 */
[----:B------:R-:W-:Y:S04]  /*13de0*/  ISETP.LT.OR P0, PT, R11, 0x2, P0 ;  /* 0x000000020b00780c */ /* 0x000fe80000701670 */
[----:B-1----:R-:W-:Y:S02]  /*13df0*/  FSEL R182, R182, -INF , !P0 ;  /* 0xff800000b6b67808 */ /* 0x002fe40004000000 */
[----:B------:R-:W-:Y:S04]  /*13e00*/  PLOP3.LUT P0, PT, PT, PT, UP0, 0x80, 0x0 ;  /* 0x000000000000781c */ /* 0x000fe80003f0f008 */
[----:B------:R-:W-:Y:S04]  /*13e10*/  ISETP.GT.AND P0, PT, R9, 0x8, P0 ;  /* 0x000000080900780c */ /* 0x000fe80000704270 */
[----:B------:R-:W-:Y:S01]  /*13e20*/  ISETP.LT.OR P0, PT, R11, 0x9, P0 ;  /* 0x000000090b00780c */ /* 0x000fe20000701670 */
[--C-:B--2---:R-:W-:Y:S03]  /*13e30*/  IMAD.IADD R7, R7, 0x1, R0.reuse ;  /* 0x0000000107077824 */ /* 0x104fe600078e0200 */
[----:B------:R-:W-:Y:S01]  /*13e40*/  FSEL R8, R185, -INF , !P0 ;  /* 0xff800000b9087808 */ /* 0x000fe20004000000 */
[----:B------:R-:W-:Y:S01]  /*13e50*/  IMAD.IADD R4, R4, 0x1, R0 ;  /* 0x0000000104047824 */ /* 0x000fe200078e0200 */
[----:B------:R-:W-:Y:S04]  /*13e60*/  PLOP3.LUT P0, PT, PT, PT, UP0, 0x80, 0x0 ;  /* 0x000000000000781c */ /* 0x000fe80003f0f008 */
[----:B------:R-:W-:Y:S04]  /*13e70*/  ISETP.GT.AND P0, PT, R9, 0x9, P0 ;  /* 0x000000090900780c */ /* 0x000fe80000704270 */
[----:B------:R-:W-:Y:S04]  /*13e80*/  ISETP.LT.OR P0, PT, R11, 0xa, P0 ;  /* 0x0000000a0b00780c */ /* 0x000fe80000701670 */
[----:B------:R-:W-:Y:S02]  /*13e90*/  FSEL R6, R186, -INF , !P0 ;  /* 0xff800000ba067808 */ /* 0x000fe40004000000 */
        /* <DEDUP_REMOVED lines=16> */
[----:B------:R-:W-:Y:S11]  /*13fa0*/  PLOP3.LUT P0, PT, PT, PT, UP2, 0x40, 0x0 ;  /* 0x000000000000781c */ /* 0x000ff60003f0e828 */
[----:B------:R-:W-:Y:S02]  /*13fb0*/  @!UPT UIADD3 URZ, URZ, URZ, URZ ;  /* 0x0000003f3f3ff290 */ /* 0x000fe4000fffe03f */
        /* <DEDUP_REMOVED lines=15> */
.L_x_474:
[----:B------:R-:W-:Y:S04]  /*140b0*/  MOV R0, c[0x0][0x32c] ;  /* 0x0000cb0000007a02 */ /* 0x000fe80000000f00 */
[----:B------:R-:W-:Y:S11]  /*140c0*/  ISETP.NE.AND P0, PT, R0, 0x1, PT ;  /* 0x000000010000780c */ /* 0x000ff60003f05270 */
[----:B------:R-:W-:Y:S02]  /*140d0*/  @!UPT UIADD3 URZ, URZ, URZ, URZ ;  /* 0x0000003f3f3ff290 */ /* 0x000fe4000fffe03f */
[----:B------:R-:W-:Y:S05]  /*140e0*/  @P0 IMAD.HI.U32 R0, R12, c[0x0][0x330], RZ ;  /* 0x0000cc000c000a27 */ /* 0x000fea00078e00ff */
[----:B------:R-:W-:Y:S02]  /*140f0*/  @P0 SHF.R.U32.HI R12, RZ, c[0x0][0x334], R0 ;  /* 0x0000cd00ff0c0a19 */ /* 0x000fe40000011600 */
.L_x_475:
[----:B------:R-:W-:Y:S05]  /*14100*/  BSYNC B0 ;  /* 0x0000000000007941 */ /* 0x000fea0003800000 */
.L_x_473:
[----:B------:R-:W-:Y:S04]  /*14110*/  IMAD R5, R12, c[0x0][0x32c], -R5 ;  /* 0x0000cb000c057a24 */ /* 0x000fe800078e0a05 */
[----:B------:R-:W-:Y:S05]  /*14120*/  IMAD.IADD R5, R5, 0x1, -R222 ;  /* 0x0000000105057824 */ /* 0x000fea00078e0ade */
[----:B------:R-:W-:Y:S02]  /*14130*/  IADD3 R0, R5, c[0x0][0x32c], RZ ;  /* 0x0000cb0005007a10 */ /* 0x000fe40007ffe0ff */
[----:B------:R-:W-:Y:S02]  /*14140*/  IMNMX R4, R4, R5, !PT ;  /* 0x0000000504047217 */ /* 0x000fe40007800200 */
[----:B------:R-:W-:Y:S02]  /*14150*/  IMNMX R7, R7, R0, PT ;  /* 0x0000000007077217 */ /* 0x000fe40003800200 */
.L_x_472:
[----:B------:R-:W-:Y:S01]  /*14160*/  PLOP3.LUT P0, PT, PT, PT, UP0, 0x80, 0x0 ;  /* 0x000000000000781c */ /* 0x000fe20003f0f008 */
[----:B------:R-:W-:Y:S01]  /*14170*/  LDSM.16.MT88.4 R156, [R206+0x8080] ;  /* 0x00808000ce9c783b */ /* 0x000fe20000004200 */
[----:B------:R-:W-:Y:S02]  /*14180*/  FMNMX.FTZ R5, R10, R3, !PT ;  /* 0x000000030a057209 */ /* 0x000fe40007810000 */
[----:B------:R-:W-:Y:S02]  /*14190*/  ISETP.GT.AND P0, PT, R4, RZ, P0 ;  /* 0x000000ff0400720c */ /* 0x000fe40000704270 */
[----:B------:R-:W-:Y:S02]  /*141a0*/  FMNMX.FTZ R5, R182, R5, !PT ;  /* 0x00000005b6057209 */ /* 0x000fe40007810000 */
[C---:B------:R-:W-:Y:S01]  /*141b0*/  ISETP.LT.OR P0, PT, R7.reuse, 0x1, P0 ;  /* 0x000000010700780c */ /* 0x040fe20000701670 */
[----:B------:R-:W-:Y:S01]  /*141c0*/  LDSM.16.MT88.4 R172, [R204+0x9880] ;  /* 0x00988000ccac783b */ /* 0x000fe20000004200 */
[----:B------:R-:W-:Y:S02]  /*141d0*/  FMNMX.FTZ R5, R8, R5, !PT ;  /* 0x0000000508057209 */ /* 0x000fe40007810000 */
[----:B------:R-:W-:Y:S02]  /*141e0*/  FSEL R13, R180, -INF , !P0 ;  /* 0xff800000b40d7808 */ /* 0x000fe40004000000 */
[----:B------:R-:W-:Y:S02]  /*141f0*/  PLOP3.LUT P0, PT, PT, PT, UP0, 0x80, 0x0 ;  /* 0x000000000000781c */ /* 0x000fe40003f0f008 */
[----:B------:R-:W-:Y:S01]  /*14200*/  FMNMX.FTZ R5, R6, R5, !PT ;  /* 0x0000000506057209 */ /* 0x000fe20007810000 */
[----:B------:R-:W-:Y:S01]  /*14210*/  LDSM.16.MT88.4 R176, [R211+0xa880] ;  /* 0x00a88000d3b0783b */ /* 0x000fe20000004200 */
[----:B------:R-:W-:Y:S02]  /*14220*/  ISETP.GT.AND P0, PT, R4, 0x1, P0 ;  /* 0x000000010400780c */ /* 0x000fe40000704270 */
[----:B------:R-:W-:Y:S02]  /*14230*/  FMNMX.FTZ R5, R168, R5, !PT ;  /* 0x00000005a8057209 */ /* 0x000fe40007810000 */
[----:B------:R-:W-:Y:S02]  /*14240*/  ISETP.LT.OR P0, PT, R7, 0x2, P0 ;  /* 0x000000020700780c */ /* 0x000fe40000701670 */
[----:B------:R-:W-:Y:S01]  /*14250*/  FMNMX.FTZ R5, R166, R5, !PT ;  /* 0x00000005a6057209 */ /* 0x000fe20007810000 */
[----:B------:R-:W-:Y:S01]  /*14260*/  LDSM.16.MT88.4 R192, [R206+0xb880] ;  /* 0x00b88000cec0783b */ /* 0x000fe20000004200 */
[----:B------:R-:W-:Y:S02]  /*14270*/  FSEL R181, R181, -INF , !P0 ;  /* 0xff800000b5b57808 */ /* 0x000fe40004000000 */
[----:B------:R-:W-:Y:S02]  /*14280*/  PLOP3.LUT P0, PT, PT, PT, UP0, 0x80, 0x0 ;  /* 0x000000000000781c */ /* 0x000fe40003f0f008 */
[----:B------:R-:W-:Y:S02]  /*14290*/  FMNMX.FTZ R5, R164, R5, !PT ;  /* 0x00000005a4057209 */ /* 0x000fe40007810000 */
[----:B------:R-:W-:Y:S02]  /*142a0*/  ISETP.GT.AND P0, PT, R4, 0x8, P0 ;  /* 0x000000080400780c */ /* 0x000fe40000704270 */
[----:B------:R-:W-:Y:S02]  /*142b0*/  FMNMX.FTZ R0, R162, R5, !PT ;  /* 0x00000005a2007209 */ /* 0x000fe40007810000 */
[----:B------:R-:W-:Y:S02]  /*142c0*/  ISETP.LT.OR P0, PT, R7, 0x9, P0 ;  /* 0x000000090700780c */ /* 0x000fe40000701670 */
[----:B------:R-:W-:Y:S01]  /*142d0*/  FMNMX.FTZ R12, R13, R2, !PT ;  /* 0x000000020d0c7209 */ /* 0x000fe20007810000 */
[----:B------:R-:W1:Y:S01]  /*142e0*/  SHFL.BFLY PT, R5, R0, 0x2, 0x1f ;  /* 0x0c401f0000057f89 */ /* 0x000e6200000e0000 */
[----:B------:R-:W-:Y:S02]  /*142f0*/  FSEL R11, R184, -INF , !P0 ;  /* 0xff800000b80b7808 */ /* 0x000fe40004000000 */
[----:B------:R-:W-:Y:S02]  /*14300*/  PLOP3.LUT P0, PT, PT, PT, UP0, 0x80, 0x0 ;  /* 0x000000000000781c */ /* 0x000fe40003f0f008 */
[----:B------:R-:W-:Y:S02]  /*14310*/  FMNMX.FTZ R12, R181, R12, !PT ;  /* 0x0000000cb50c7209 */ /* 0x000fe40007810000 */
[C---:B------:R-:W-:Y:S01]  /*14320*/  ISETP.GT.AND P0, PT, R4.reuse, 0x9, P0 ;  /* 0x000000090400780c */ /* 0x040fe20000704270 */
[----:B------:R-:W-:Y:S01]  /*14330*/  LDSM.16.MT88.4 R184, [R204+0xa880] ;  /* 0x00a88000ccb8783b */ /* 0x000fe20000004200 */
[----:B------:R-:W-:Y:S02]  /*14340*/  FMNMX.FTZ R12, R11, R12, !PT ;  /* 0x0000000c0b0c7209 */ /* 0x000fe40007810000 */
[----:B------:R-:W-:Y:S04]  /*14350*/  ISETP.LT.OR P0, PT, R7, 0xa, P0 ;  /* 0x0000000a0700780c */ /* 0x000fe80000701670 */
[----:B------:R-:W-:Y:S02]  /*14360*/  FSEL R9, R183, -INF , !P0 ;  /* 0xff800000b7097808 */ /* 0x000fe40004000000 */
[----:B------:R-:W-:Y:S02]  /*14370*/  PLOP3.LUT P0, PT, PT, PT, UP0, 0x80, 0x0 ;  /* 0x000000000000781c */ /* 0x000fe40003f0f008 */
[----:B------:R-:W-:Y:S02]  /*14380*/  FMNMX.FTZ R14, R9, R12, !PT ;  /* 0x0000000c090e7209 */ /* 0x000fe40007810000 */
[C---:B------:R-:W-:Y:S04]  /*14390*/  ISETP.GT.AND P0, PT, R4.reuse, 0x10, P0 ;  /* 0x000000100400780c */ /* 0x040fe80000704270 */
[----:B------:R-:W-:Y:S04]  /*143a0*/  ISETP.LT.OR P0, PT, R7, 0x11, P0 ;  /* 0x000000110700780c */ /* 0x000fe80000701670 */
[----:B------:R-:W-:Y:S02]  /*143b0*/  FSEL R165, R189, -INF , !P0 ;  /* 0xff800000bda57808 */ /* 0x000fe40004000000 */
[----:B------:R-:W-:Y:S02]  /*143c0*/  PLOP3.LUT P0, PT, PT, PT, UP0, 0x80, 0x0 ;  /* 0x000000000000781c */ /* 0x000fe40003f0f008 */
[----:B------:R-:W-:Y:S02]  /*143d0*/  FMNMX.FTZ R14, R165, R14, !PT ;  /* 0x0000000ea50e7209 */ /* 0x000fe40007810000 */
[----:B------:R-:W-:Y:S04]  /*143e0*/  ISETP.GT.AND P0, PT, R4, 0x11, P0 ;  /* 0x000000110400780c */ /* 0x000fe80000704270 */
[C---:B------:R-:W-:Y:S04]  /*143f0*/  ISETP.LT.OR P0, PT, R7.reuse, 0x12, P0 ;  /* 0x000000120700780c */ /* 0x040fe80000701670 */
[----:B------:R-:W-:Y:S02]  /*14400*/  FSEL R163, R188, -INF , !P0 ;  /* 0xff800000bca37808 */ /* 0x000fe40004000000 */
[----:B------:R-:W-:Y:S04]  /*14410*/  PLOP3.LUT P0, PT, PT, PT, UP0, 0x80, 0x0 ;  /* 0x000000000000781c */ /* 0x000fe80003f0f008 */
[----:B------:R-:W-:Y:S02]  /*14420*/  ISETP.GT.AND P0, PT, R4, 0x18, P0 ;  /* 0x000000180400780c */ /* 0x000fe40000704270 */
[----:B-1----:R-:W-:Y:S02]  /*14430*/  FMNMX.FTZ R12, R0, R5, !PT ;  /* 0x00000005000c7209 */ /* 0x002fe40007810000 */
[----:B------:R-:W-:Y:S02]  /*14440*/  ISETP.LT.OR P0, PT, R7, 0x19, P0 ;  /* 0x000000190700780c */ /* 0x000fe40000701670 */
[----:B------:R-:W-:Y:S01]  /*14450*/  FMNMX.FTZ R0, R163, R14, !PT ;  /* 0x0000000ea3007209 */ /* 0x000fe20007810000 */
[----:B------:R-:W1:Y:S01]  /*14460*/  SHFL.BFLY PT, R15, R12, 0x1, 0x1f ;  /* 0x0c201f000c0f7f89 */ /* 0x000e6200000e0000 */
[----:B------:R-:W-:Y:S02]  /*14470*/  FSEL R161, R191, -INF , !P0 ;  /* 0xff800000bfa17808 */ /* 0x000fe40004000000 */
[----:B------:R-:W-:Y:S01]  /*14480*/  PLOP3.LUT P0, PT, PT, PT, UP0, 0x80, 0x0 ;  /* 0x000000000000781c */ /* 0x000fe20003f0f008 */
[----:B------:R-:W-:Y:S01]  /*14490*/  UISETP.GT.AND UP0, UPT, UR10, UR4, UPT ;  /* 0x000000040a00728c */ /* 0x000fe2000bf04270 */
[----:B------:R-:W-:Y:S01]  /*144a0*/  FMNMX.FTZ R0, R161, R0, !PT ;  /* 0x00000000a1007209 */ /* 0x000fe20007810000 */
[----:B------:R-:W-:Y:S01]  /*144b0*/  UIADD3 UR10, UR10, -0x1, URZ ;  /* 0xffffffff0a0a7890 */ /* 0x000fe2000fffe03f */
[----:B------:R-:W-:Y:S04]  /*144c0*/  ISETP.GT.AND P0, PT, R4, 0x19, P0 ;  /* 0x000000190400780c */ /* 0x000fe80000704270 */
[----:B------:R-:W-:Y:S04]  /*144d0*/  ISETP.LT.OR P0, PT, R7, 0x1a, P0 ;  /* 0x0000001a0700780c */ /* 0x000fe80000701670 */
[----:B------:R-:W-:Y:S02]  /*144e0*/  FSEL R149, R190, -INF , !P0 ;  /* 0xff800000be957808 */ /* 0x000fe40004000000 */
[----:B------:R-:W-:Y:S02]  /*144f0*/  LDSM.16.MT88.4 R188, [R211+0xb880] ;  /* 0x00b88000d3bc783b */ /* 0x000fe40000004200 */
[----:B------:R-:W-:Y:S02]  /*14500*/  FMNMX.FTZ R4, R149, R0, !PT ;  /* 0x0000000095047209 */ /* 0x000fe40007810000 */
[----:B-1----:R-:W-:Y:S04]  /*14510*/  FMNMX.FTZ R0, R12, R15, !PT ;  /* 0x0000000f0c007209 */ /* 0x002fe80007810000 */
[----:B------:R-:W1:Y:S01]  /*14520*/  SHFL.BFLY PT, R7, R4, 0x2, 0x1f ;  /* 0x0c401f0004077f89 */ /* 0x000e6200000e0000 */
[C---:B------:R-:W-:Y:S01]  /*14530*/  FSETP.NEU.FTZ.AND P0, PT, R0.reuse, -INF , PT ;  /* 0xff8000000000780b */ /* 0x040fe20003f1d000 */
[----:B------:R-:W-:Y:S05]  /*14540*/  FMUL.FTZ R167, R0, c[0x0][0x2d0] ;  /* 0x0000b40000a77a20 */ /* 0x000fea0000410000 */
[----:B------:R-:W-:Y:S05]  /*14550*/  FSEL R167, R167, RZ, P0 ;  /* 0x000000ffa7a77208 */ /* 0x000fea0000000000 */
[--C-:B------:R-:W-:Y:S02]  /*14560*/  FFMA.FTZ R151, R182, c[0x0][0x2d0], -R167.reuse ;  /* 0x0000b400b6977a23 */ /* 0x100fe400000108a7 */
[--C-:B------:R-:W-:Y:S02]  /*14570*/  FFMA.FTZ R236, R10, c[0x0][0x2d0], -R167.reuse ;  /* 0x0000b4000aec7a23 */ /* 0x100fe400000108a7 */
[--C-:B------:R-:W-:Y:S02]  /*14580*/  FFMA.FTZ R150, R8, c[0x0][0x2d0], -R167.reuse ;  /* 0x0000b40008967a23 */ /* 0x100fe400000108a7 */
[--C-:B------:R-:W-:Y:S01]  /*14590*/  FFMA.FTZ R237, R6, c[0x0][0x2d0], -R167.reuse ;  /* 0x0000b40006ed7a23 */ /* 0x100fe200000108a7 */
[----:B------:R-:W-:Y:S01]  /*145a0*/  MUFU.EX2 R151, R151 ;  /* 0x0000009700977308 */ /* 0x000fe20000000800 */
[--C-:B------:R-:W-:Y:S01]  /*145b0*/  FFMA.FTZ R242, R168, c[0x0][0x2d0], -R167.reuse ;  /* 0x0000b400a8f27a23 */ /* 0x100fe200000108a7 */
[----:B-1----:R-:W-:Y:S01]  /*145c0*/  FMNMX.FTZ R5, R4, R7, !PT ;  /* 0x0000000704057209 */ /* 0x002fe20007810000 */
[----:B------:R-:W-:Y:S01]  /*145d0*/  LDSM.16.MT88.4 R168, [R206+0x9880] ;  /* 0x00988000cea8783b */ /* 0x000fe20000004200 */
[----:B------:R-:W-:Y:S01]  /*145e0*/  FSEL R4, R0, RZ, P0 ;  /* 0x000000ff00047208 */ /* 0x000fe20000000000 */
[--C-:B------:R-:W-:Y:S02]  /*145f0*/  FFMA.FTZ R243, R166, c[0x0][0x2d0], -R167.reuse ;  /* 0x0000b400a6f37a23 */ /* 0x100fe400000108a7 */
[----:B------:R-:W-:Y:S02]  /*14600*/  FFMA.FTZ R244, R164, c[0x0][0x2d0], -R167 ;  /* 0x0000b400a4f47a23 */ /* 0x000fe400000108a7 */
[----:B------:R-:W-:Y:S01]  /*14610*/  FADD.FTZ R3, -R4, R3 ;  /* 0x0000000304037221 */ /* 0x000fe20000010100 */
[----:B------:R-:W1:Y:S01]  /*14620*/  MUFU.EX2 R236, R236 ;  /* 0x000000ec00ec7308 */ /* 0x000e620000000800 */
[----:B------:R-:W2:Y:S01]  /*14630*/  SHFL.BFLY PT, R148, R5, 0x1, 0x1f ;  /* 0x0c201f0005947f89 */ /* 0x000ea200000e0000 */
[----:B------:R-:W-:Y:S02]  /*14640*/  FFMA.FTZ R167, R162, c[0x0][0x2d0], -R167 ;  /* 0x0000b400a2a77a23 */ /* 0x000fe400000108a7 */
[----:B------:R-:W-:Y:S06]  /*14650*/  FMUL.FTZ R6, R3, c[0x0][0x2d0] ;  /* 0x0000b40003067a20 */ /* 0x000fec0000410000 */
[----:B------:R-:W3:Y:S10]  /*14660*/  MUFU.EX2 R3, R6 ;  /* 0x0000000600037308 */ /* 0x000ef40000000800 */
[----:B------:R-:W-:Y:S01]  /*14670*/  MUFU.EX2 R150, R150 ;  /* 0x0000009600967308 */ /* 0x000fe20000000800 */
[----:B-1----:R-:W-:Y:S02]  /*14680*/  F2FP.BF16.PACK_AB R152, R151, R236 ;  /* 0x000000ec9798723e */ /* 0x002fe400000010ff */
[----:B--2---:R-:W-:Y:S04]  /*14690*/  FMNMX.FTZ R148, R148, R5, !PT ;  /* 0x0000000594947209 */ /* 0x004fe80007810000 */
[C---:B------:R-:W-:Y:S01]  /*146a0*/  FSETP.NEU.FTZ.AND P0, PT, R148.reuse, -INF , PT ;  /* 0xff8000009400780b */ /* 0x040fe20003f1d000 */
[C---:B------:R-:W-:Y:S02]  /*146b0*/  FMUL.FTZ R160, R148.reuse, c[0x0][0x2d0] ;  /* 0x0000b40094a07a20 */ /* 0x040fe40000410000 */
[----:B------:R-:W1:Y:S01]  /*146c0*/  MUFU.EX2 R237, R237 ;  /* 0x000000ed00ed7308 */ /* 0x000e620000000800 */
[----:B------:R-:W-:Y:S01]  /*146d0*/  FSEL R5, R148, RZ, P0 ;  /* 0x000000ff94057208 */ /* 0x000fe20000000000 */
[C---:B---3--:R-:W-:Y:S01]  /*146e0*/  FMUL.FTZ R4, R3.reuse, R144 ;  /* 0x0000009003047220 */ /* 0x048fe20000410000 */
[----:B------:R-:W-:Y:S01]  /*146f0*/  FSEL R160, R160, RZ, P0 ;  /* 0x000000ffa0a07208 */ /* 0x000fe20000000000 */
[----:B------:R-:W-:Y:S01]  /*14700*/  FMUL.FTZ R8, R3, R140 ;  /* 0x0000008c03087220 */ /* 0x000fe20000410000 */
[----:B------:R-:W-:Y:S01]  /*14710*/  PLOP3.LUT P0, PT, PT, PT, UP0, 0x80, 0x0 ;  /* 0x000000000000781c */ /* 0x000fe20003f0f008 */
[----:B------:R-:W-:Y:S02]  /*14720*/  FADD.FTZ R5, -R5, R2 ;  /* 0x0000000205057221 */ /* 0x000fe40000010100 */
[--C-:B------:R-:W-:Y:S02]  /*14730*/  FFMA.FTZ R241, R13, c[0x0][0x2d0], -R160.reuse ;  /* 0x0000b4000df17a23 */ /* 0x100fe400000108a0 */
[----:B------:R2:W-:Y:S01]  /*14740*/  MUFU.EX2 R245, R167 ;  /* 0x000000a700f57308 */ /* 0x0005e20000000800 */
[----:B------:R-:W3:Y:S01]  /*14750*/  LDSM.16.MT88.4 R12, [R211+0x8080] ;  /* 0x00808000d30c783b */ /* 0x000ee20000004200 */
[--C-:B------:R-:W-:Y:S02]  /*14760*/  FFMA.FTZ R240, R181, c[0x0][0x2d0], -R160.reuse ;  /* 0x0000b400b5f07a23 */ /* 0x100fe400000108a0 */
[--C-:B------:R-:W-:Y:S02]  /*14770*/  FFMA.FTZ R239, R11, c[0x0][0x2d0], -R160.reuse ;  /* 0x0000b4000bef7a23 */ /* 0x100fe400000108a0 */
[--C-:B------:R-:W-:Y:S02]  /*14780*/  FFMA.FTZ R238, R9, c[0x0][0x2d0], -R160.reuse ;  /* 0x0000b40009ee7a23 */ /* 0x100fe400000108a0 */
[----:B------:R-:W-:Y:S01]  /*14790*/  FMUL.FTZ R2, R5, c[0x0][0x2d0] ;  /* 0x0000b40005027a20 */ /* 0x000fe20000410000 */
[----:B------:R-:W-:Y:S01]  /*147a0*/  LDSM.16.MT88.4 R180, [R206+0xa880] ;  /* 0x00a88000ceb4783b */ /* 0x000fe20000004200 */
[----:B------:R-:W-:Y:S01]  /*147b0*/  MUFU.EX2 R241, R241 ;  /* 0x000000f100f17308 */ /* 0x000fe20000000800 */
[C---:B------:R-:W-:Y:S02]  /*147c0*/  FMUL.FTZ R5, R3.reuse, R145 ;  /* 0x0000009103057220 */ /* 0x040fe40000410000 */
[----:B------:R-:W-:Y:S01]  /*147d0*/  FMUL.FTZ R9, R3, R141 ;  /* 0x0000008d03097220 */ /* 0x000fe20000410000 */
[----:B-1----:R-:W-:Y:S01]  /*147e0*/  F2FP.BF16.PACK_AB R154, R237, R150 ;  /* 0x00000096ed9a723e */ /* 0x002fe200000010ff */
[C---:B------:R-:W-:Y:S02]  /*147f0*/  FMUL.FTZ R16, R3.reuse, R132 ;  /* 0x0000008403107220 */ /* 0x040fe40000410000 */
[----:B------:R-:W-:Y:S02]  /*14800*/  FMUL.FTZ R17, R3, R133 ;  /* 0x0000008503117220 */ /* 0x000fe40000410000 */
[--C-:B------:R-:W-:Y:S01]  /*14810*/  FFMA.FTZ R246, R165, c[0x0][0x2d0], -R160.reuse ;  /* 0x0000b400a5f67a23 */ /* 0x100fe200000108a0 */
[----:B------:R-:W1:Y:S01]  /*14820*/  MUFU.EX2 R2, R2 ;  /* 0x0000000200027308 */ /* 0x000e620000000800 */
[--C-:B------:R-:W-:Y:S02]  /*14830*/  FFMA.FTZ R247, R163, c[0x0][0x2d0], -R160.reuse ;  /* 0x0000b400a3f77a23 */ /* 0x100fe400000108a0 */
[--C-:B------:R-:W-:Y:S01]  /*14840*/  FFMA.FTZ R248, R161, c[0x0][0x2d0], -R160.reuse ;  /* 0x0000b400a1f87a23 */ /* 0x100fe200000108a0 */
[----:B--2---:R-:W-:Y:S01]  /*14850*/  LDSM.16.MT88.4 R164, [R204+0x8880] ;  /* 0x00888000cca4783b */ /* 0x004fe20000004200 */
[----:B------:R-:W-:Y:S02]  /*14860*/  FFMA.FTZ R160, R149, c[0x0][0x2d0], -R160 ;  /* 0x0000b40095a07a23 */ /* 0x000fe400000108a0 */
[C---:B------:R-:W-:Y:S02]  /*14870*/  FMUL.FTZ R28, R3.reuse, R28 ;  /* 0x0000001c031c7220 */ /* 0x040fe40000410000 */
[C---:B------:R-:W-:Y:S01]  /*14880*/  FMUL.FTZ R29, R3.reuse, R29 ;  /* 0x0000001d031d7220 */ /* 0x040fe20000410000 */
[----:B------:R-:W2:Y:S01]  /*14890*/  MUFU.EX2 R240, R240 ;  /* 0x000000f000f07308 */ /* 0x000ea20000000800 */
        /* <DEDUP_REMOVED lines=8> */
[C---:B-1----:R-:W-:Y:S02]  /*14920*/  FMUL.FTZ R6, R2.reuse, R146 ;  /* 0x0000009202067220 */ /* 0x042fe40000410000 */
[C---:B------:R-:W-:Y:S02]  /*14930*/  FMUL.FTZ R7, R2.reuse, R147 ;  /* 0x0000009302077220 */ /* 0x040fe40000410000 */
[----:B------:R-:W1:Y:S01]  /*14940*/  LDSM.16.MT88.4 R144, [R205+0x8080] ;  /* 0x00808000cd90783b */ /* 0x000e620000004200 */
[----:B------:R-:W4:Y:S01]  /*14950*/  MUFU.EX2 R238, R238 ;  /* 0x000000ee00ee7308 */ /* 0x000f220000000800 */
[C---:B------:R-:W-:Y:S02]  /*14960*/  FMUL.FTZ R10, R2.reuse, R142 ;  /* 0x0000008e020a7220 */ /* 0x040fe40000410000 */
[----:B------:R-:W-:Y:S01]  /*14970*/  FMUL.FTZ R11, R2, R143 ;  /* 0x0000008f020b7220 */ /* 0x000fe20000410000 */
[----:B--2---:R-:W-:Y:S01]  /*14980*/  F2FP.BF16.PACK_AB R153, R240, R241 ;  /* 0x000000f1f099723e */ /* 0x004fe200000010ff */
[C---:B------:R-:W-:Y:S02]  /*14990*/  FMUL.FTZ R18, R2.reuse, R134 ;  /* 0x0000008602127220 */ /* 0x040fe40000410000 */
[C---:B------:R-:W-:Y:S01]  /*149a0*/  FMUL.FTZ R19, R2.reuse, R135 ;  /* 0x0000008702137220 */ /* 0x040fe20000410000 */
[----:B------:R-:W-:Y:S01]  /*149b0*/  LDSM.16.MT88.4 R140, [R206+0x9080] ;  /* 0x00908000ce8c783b */ /* 0x000fe20000004200 */
[C---:B------:R-:W-:Y:S01]  /*149c0*/  FMUL.FTZ R30, R2.reuse, R30 ;  /* 0x0000001e021e7220 */ /* 0x040fe20000410000 */
[----:B------:R2:W-:Y:S01]  /*149d0*/  MUFU.EX2 R149, R160 ;  /* 0x000000a000957308 */ /* 0x0005e20000000800 */
[C---:B------:R-:W-:Y:S02]  /*149e0*/  FMUL.FTZ R31, R2.reuse, R31 ;  /* 0x0000001f021f7220 */ /* 0x040fe40000410000 */
[C---:B------:R-:W-:Y:S02]  /*149f0*/  FMUL.FTZ R34, R2.reuse, R34 ;  /* 0x0000002202227220 */ /* 0x040fe40000410000 */
[C---:B------:R-:W-:Y:S01]  /*14a00*/  FMUL.FTZ R35, R2.reuse, R35 ;  /* 0x0000002302237220 */ /* 0x040fe20000410000 */
[----:B------:R-:W-:Y:S01]  /*14a10*/  LDSM.16.MT88.4 R132, [R211+0x9080] ;  /* 0x00908000d384783b */ /* 0x000fe20000004200 */
[C---:B------:R-:W-:Y:S02]  /*14a20*/  FMUL.FTZ R38, R2.reuse, R38 ;  /* 0x0000002602267220 */ /* 0x040fe40000410000 */
[C---:B------:R-:W-:Y:S01]  /*14a30*/  FMUL.FTZ R39, R2.reuse, R39 ;  /* 0x0000002702277220 */ /* 0x040fe20000410000 */
[----:B------:R-:W-:Y:S01]  /*14a40*/  MUFU.EX2 R242, R242 ;  /* 0x000000f200f27308 */ /* 0x000fe20000000800 */
[C---:B------:R-:W-:Y:S02]  /*14a50*/  FMUL.FTZ R42, R2.reuse, R42 ;  /* 0x0000002a022a7220 */ /* 0x040fe40000410000 */
[----:B------:R-:W-:Y:S01]  /*14a60*/  FMUL.FTZ R43, R2, R43 ;  /* 0x0000002b022b7220 */ /* 0x000fe20000410000 */
[----:B----4-:R-:W-:Y:S01]  /*14a70*/  F2FP.BF16.PACK_AB R155, R238, R239 ;  /* 0x000000efee9b723e */ /* 0x010fe200000010ff */
[C---:B------:R-:W-:Y:S02]  /*14a80*/  FMUL.FTZ R45, R3.reuse, R45 ;  /* 0x0000002d032d7220 */ /* 0x040fe40000410000 */
[C---:B------:R-:W-:Y:S02]  /*14a90*/  FMUL.FTZ R46, R2.reuse, R46 ;  /* 0x0000002e022e7220 */ /* 0x040fe40000410000 */
[C---:B------:R-:W-:Y:S01]  /*14aa0*/  FMUL.FTZ R47, R2.reuse, R47 ;  /* 0x0000002f022f7220 */ /* 0x040fe20000410000 */
[----:B------:R-:W4:Y:S01]  /*14ab0*/  MUFU.EX2 R243, R243 ;  /* 0x000000f300f37308 */ /* 0x000f220000000800 */
[C---:B---3--:R-:W-:Y:S01]  /*14ac0*/  HMMA.16816.F32.BF16 R4, R152.reuse, R12, R4 ;  /* 0x0000000c9804723c */ /* 0x048fe20000041804 */
[----:B--2---:R-:W-:Y:S04]  /*14ad0*/  LDSM.16.MT88.4 R160, [R205+0x8880] ;  /* 0x00888000cda0783b */ /* 0x004fe80000004200 */
[C---:B------:R-:W-:Y:S02]  /*14ae0*/  FMUL.FTZ R48, R3.reuse, R48 ;  /* 0x0000003003307220 */ /* 0x040fe40000410000 */
[C---:B------:R-:W-:Y:S01]  /*14af0*/  FMUL.FTZ R12, R3.reuse, R136 ;  /* 0x00000088030c7220 */ /* 0x040fe20000410000 */
[C---:B------:R-:W-:Y:S01]  /*14b00*/  HMMA.16816.F32.BF16 R8, R152.reuse, R14, R8 ;  /* 0x0000000e9808723c */ /* 0x040fe20000041808 */
[----:B------:R-:W2:Y:S03]  /*14b10*/  MUFU.EX2 R244, R244 ;  /* 0x000000f400f47308 */ /* 0x000ea60000000800 */
[C---:B------:R-:W-:Y:S02]  /*14b20*/  FMUL.FTZ R13, R3.reuse, R137 ;  /* 0x00000089030d7220 */ /* 0x040fe40000410000 */
[C---:B------:R-:W-:Y:S02]  /*14b30*/  FMUL.FTZ R20, R3.reuse, R20 ;  /* 0x0000001403147220 */ /* 0x040fe40000410000 */
[C---:B------:R-:W-:Y:S03]  /*14b40*/  FMUL.FTZ R14, R2.reuse, R138 ;  /* 0x0000008a020e7220 */ /* 0x040fe60000410000 */
[----:B------:R-:W-:Y:S01]  /*14b50*/  MUFU.EX2 R246, R246 ;  /* 0x000000f600f67308 */ /* 0x000fe20000000800 */
[C---:B------:R-:W-:Y:S02]  /*14b60*/  FMUL.FTZ R15, R2.reuse, R139 ;  /* 0x0000008b020f7220 */ /* 0x040fe40000410000 */
[----:B------:R-:W3:Y:S01]  /*14b70*/  LDSM.16.MT88.4 R136, [R204+0x8080] ;  /* 0x00808000cc88783b */ /* 0x000ee20000004200 */
[C---:B------:R-:W-:Y:S02]  /*14b80*/  FMUL.FTZ R49, R3.reuse, R49 ;  /* 0x0000003103317220 */ /* 0x040fe40000410000 */
[C---:B------:R-:W-:Y:S02]  /*14b90*/  FMUL.FTZ R50, R2.reuse, R50 ;  /* 0x0000003202327220 */ /* 0x040fe40000410000 */
[C---:B------:R-:W-:Y:S02]  /*14ba0*/  HMMA.16816.F32.BF16 R12, R152.reuse, R156, R12 ;  /* 0x0000009c980c723c */ /* 0x040fe4000004180c */
[----:B------:R-:W5:Y:S01]  /*14bb0*/  MUFU.EX2 R247, R247 ;  /* 0x000000f700f77308 */ /* 0x000f620000000800 */
[C---:B------:R-:W-:Y:S02]  /*14bc0*/  FMUL.FTZ R51, R2.reuse, R51 ;  /* 0x0000003302337220 */ /* 0x040fe40000410000 */
[C---:B------:R-:W-:Y:S02]  /*14bd0*/  FMUL.FTZ R52, R3.reuse, R52 ;  /* 0x0000003403347220 */ /* 0x040fe40000410000 */
[C---:B------:R-:W-:Y:S01]  /*14be0*/  FMUL.FTZ R53, R3.reuse, R53 ;  /* 0x0000003503357220 */ /* 0x040fe20000410000 */
[C---:B------:R-:W-:Y:S01]  /*14bf0*/  HMMA.16816.F32.BF16 R16, R152.reuse, R158, R16 ;  /* 0x0000009e9810723c */ /* 0x040fe20000041810 */
[----:B------:R-:W-:Y:S03]  /*14c00*/  LDSM.16.MT88.4 R156, [R206+0x8880] ;  /* 0x00888000ce9c783b */ /* 0x000fe60000004200 */
[C---:B------:R-:W-:Y:S01]  /*14c10*/  FMUL.FTZ R21, R3.reuse, R21 ;  /* 0x0000001503157220 */ /* 0x040fe20000410000 */
[----:B------:R-:W2:Y:S01]  /*14c20*/  MUFU.EX2 R248, R248 ;  /* 0x000000f800f87308 */ /* 0x000ea20000000800 */
[C---:B------:R-:W-:Y:S02]  /*14c30*/  FMUL.FTZ R22, R2.reuse, R22 ;  /* 0x0000001602167220 */ /* 0x040fe40000410000 */
[C---:B------:R-:W-:Y:S04]  /*14c40*/  FMUL.FTZ R23, R2.reuse, R23 ;  /* 0x0000001702177220 */ /* 0x040fe80000410000 */
[C---:B------:R-:W-:Y:S02]  /*14c50*/  FMUL.FTZ R54, R2.reuse, R54 ;  /* 0x0000003602367220 */ /* 0x040fe40000410000 */
[C---:B------:R-:W-:Y:S01]  /*14c60*/  FMUL.FTZ R55, R2.reuse, R55 ;  /* 0x0000003702377220 */ /* 0x040fe20000410000 */
[C---:B-1----:R-:W-:Y:S03]  /*14c70*/  HMMA.16816.F32.BF16 R20, R152.reuse, R144, R20 ;  /* 0x000000909814723c */ /* 0x042fe60000041814 */
[C---:B------:R-:W-:Y:S02]  /*14c80*/  FMUL.FTZ R24, R3.reuse, R24 ;  /* 0x0000001803187220 */ /* 0x040fe40000410000 */
[C---:B------:R-:W-:Y:S02]  /*14c90*/  FMUL.FTZ R25, R3.reuse, R25 ;  /* 0x0000001903197220 */ /* 0x040fe40000410000 */
[C---:B------:R-:W-:Y:S02]  /*14ca0*/  FMUL.FTZ R26, R2.reuse, R26 ;  /* 0x0000001a021a7220 */ /* 0x040fe40000410000 */
[C---:B------:R-:W-:Y:S03]  /*14cb0*/  FMUL.FTZ R27, R2.reuse, R27 ;  /* 0x0000001b021b7220 */ /* 0x040fe60000410000 */
[C---:B------:R-:W-:Y:S02]  /*14cc0*/  FMUL.FTZ R56, R3.reuse, R56 ;  /* 0x0000003803387220 */ /* 0x040fe40000410000 */
[C---:B------:R-:W-:Y:S02]  /*14cd0*/  FMUL.FTZ R57, R3.reuse, R57 ;  /* 0x0000003903397220 */ /* 0x040fe40000410000 */
[C---:B------:R-:W-:Y:S03]  /*14ce0*/  HMMA.16816.F32.BF16 R24, R152.reuse, R146, R24 ;  /* 0x000000929818723c */ /* 0x040fe60000041818 */
[C---:B------:R-:W-:Y:S02]  /*14cf0*/  FMUL.FTZ R58, R2.reuse, R58 ;  /* 0x0000003a023a7220 */ /* 0x040fe40000410000 */
[C---:B------:R-:W-:Y:S02]  /*14d00*/  FMUL.FTZ R59, R2.reuse, R59 ;  /* 0x0000003b023b7220 */ /* 0x040fe40000410000 */
[C---:B------:R-:W-:Y:S01]  /*14d10*/  FMUL.FTZ R60, R3.reuse, R60 ;  /* 0x0000003c033c7220 */ /* 0x040fe20000410000 */
[C---:B---3--:R-:W-:Y:S04]  /*14d20*/  HMMA.16816.F32.BF16 R28, R152.reuse, R136, R28 ;  /* 0x00000088981c723c */ /* 0x048fe8000004181c */
[C---:B------:R-:W-:Y:S02]  /*14d30*/  FMUL.FTZ R61, R3.reuse, R61 ;  /* 0x0000003d033d7220 */ /* 0x040fe40000410000 */
[C---:B------:R-:W-:Y:S02]  /*14d40*/  FMUL.FTZ R62, R2.reuse, R62 ;  /* 0x0000003e023e7220 */ /* 0x040fe40000410000 */
[C---:B------:R-:W-:Y:S01]  /*14d50*/  HMMA.16816.F32.BF16 R32, R152.reuse, R138, R32 ;  /* 0x0000008a9820723c */ /* 0x040fe20000041820 */
[----:B------:R-:W1:Y:S03]  /*14d60*/  LDSM.16.MT88.4 R136, [R205+0x9080] ;  /* 0x00908000cd88783b */ /* 0x000e660000004200 */
[C---:B------:R-:W-:Y:S02]  /*14d70*/  FMUL.FTZ R63, R2.reuse, R63 ;  /* 0x0000003f023f7220 */ /* 0x040fe40000410000 */
[C---:B------:R-:W-:Y:S02]  /*14d80*/  FMUL.FTZ R64, R3.reuse, R64 ;  /* 0x0000004003407220 */ /* 0x040fe40000410000 */
[C---:B------:R-:W-:Y:S04]  /*14d90*/  HMMA.16816.F32.BF16 R36, R152.reuse, R132, R36 ;  /* 0x000000849824723c */ /* 0x040fe80000041824 */
[C---:B------:R-:W-:Y:S02]  /*14da0*/  FMUL.FTZ R65, R3.reuse, R65 ;  /* 0x0000004103417220 */ /* 0x040fe40000410000 */
[C---:B------:R-:W-:Y:S02]  /*14db0*/  FMUL.FTZ R66, R2.reuse, R66 ;  /* 0x0000004202427220 */ /* 0x040fe40000410000 */
[C---:B------:R-:W-:Y:S01]  /*14dc0*/  HMMA.16816.F32.BF16 R40, R152.reuse, R134, R40 ;  /* 0x000000869828723c */ /* 0x040fe20000041828 */
[----:B------:R-:W3:Y:S03]  /*14dd0*/  LDSM.16.MT88.4 R132, [R204+0x9080] ;  /* 0x00908000cc84783b */ /* 0x000ee60000004200 */
[C---:B------:R-:W-:Y:S02]  /*14de0*/  FMUL.FTZ R67, R2.reuse, R67 ;  /* 0x0000004302437220 */ /* 0x040fe40000410000 */
[C---:B------:R-:W-:Y:S02]  /*14df0*/  FMUL.FTZ R68, R3.reuse, R68 ;  /* 0x0000004403447220 */ /* 0x040fe40000410000 */
[C---:B------:R-:W-:Y:S04]  /*14e00*/  HMMA.16816.F32.BF16 R44, R152.reuse, R140, R44 ;  /* 0x0000008c982c723c */ /* 0x040fe8000004182c */
[C---:B------:R-:W-:Y:S02]  /*14e10*/  FMUL.FTZ R69, R3.reuse, R69 ;  /* 0x0000004503457220 */ /* 0x040fe40000410000 */
[C---:B------:R-:W-:Y:S02]  /*14e20*/  FMUL.FTZ R70, R2.reuse, R70 ;  /* 0x0000004602467220 */ /* 0x040fe40000410000 */
[C---:B------:R-:W-:Y:S01]  /*14e30*/  HMMA.16816.F32.BF16 R48, R152.reuse, R142, R48 ;  /* 0x0000008e9830723c */ /* 0x040fe20000041830 */
[----:B------:R-:W2:Y:S03]  /*14e40*/  LDSM.16.MT88.4 R140, [R211+0xa080] ;  /* 0x00a08000d38c783b */ /* 0x000ea60000004200 */
[C---:B------:R-:W-:Y:S02]  /*14e50*/  FMUL.FTZ R71, R2.reuse, R71 ;  /* 0x0000004702477220 */ /* 0x040fe40000410000 */
[C---:B------:R-:W-:Y:S02]  /*14e60*/  FMUL.FTZ R72, R3.reuse, R72 ;  /* 0x0000004803487220 */ /* 0x040fe40000410000 */
[C---:B------:R-:W-:Y:S01]  /*14e70*/  FMUL.FTZ R73, R3.reuse, R73 ;  /* 0x0000004903497220 */ /* 0x040fe20000410000 */
[C---:B-1----:R-:W-:Y:S03]  /*14e80*/  HMMA.16816.F32.BF16 R52, R152.reuse, R136, R52 ;  /* 0x000000889834723c */ /* 0x042fe60000041834 */
[C---:B------:R-:W-:Y:S02]  /*14e90*/  FMUL.FTZ R74, R2.reuse, R74 ;  /* 0x0000004a024a7220 */ /* 0x040fe40000410000 */
[C---:B------:R-:W-:Y:S02]  /*14ea0*/  FMUL.FTZ R75, R2.reuse, R75 ;  /* 0x0000004b024b7220 */ /* 0x040fe40000410000 */
[C---:B------:R-:W-:Y:S01]  /*14eb0*/  FMUL.FTZ R76, R3.reuse, R76 ;  /* 0x0000004c034c7220 */ /* 0x040fe20000410000 */
[C---:B------:R-:W-:Y:S01]  /*14ec0*/  HMMA.16816.F32.BF16 R56, R152.reuse, R138, R56 ;  /* 0x0000008a9838723c */ /* 0x040fe20000041838 */
[----:B------:R-:W1:Y:S03]  /*14ed0*/  LDSM.16.MT88.4 R136, [R206+0xa080] ;  /* 0x00a08000ce88783b */ /* 0x000e660000004200 */
[C---:B------:R-:W-:Y:S02]  /*14ee0*/  FMUL.FTZ R77, R3.reuse, R77 ;  /* 0x0000004d034d7220 */ /* 0x040fe40000410000 */
[C---:B------:R-:W-:Y:S02]  /*14ef0*/  FMUL.FTZ R78, R2.reuse, R78 ;  /* 0x0000004e024e7220 */ /* 0x040fe40000410000 */
[C---:B---3--:R-:W-:Y:S04]  /*14f00*/  HMMA.16816.F32.BF16 R60, R152.reuse, R132, R60 ;  /* 0x00000084983c723c */ /* 0x048fe8000004183c */
[C---:B------:R-:W-:Y:S02]  /*14f10*/  FMUL.FTZ R79, R2.reuse, R79 ;  /* 0x0000004f024f7220 */ /* 0x040fe40000410000 */
[C---:B------:R-:W-:Y:S02]  /*14f20*/  FMUL.FTZ R80, R3.reuse, R80 ;  /* 0x0000005003507220 */ /* 0x040fe40000410000 */
[C---:B------:R-:W-:Y:S01]  /*14f30*/  HMMA.16816.F32.BF16 R64, R152.reuse, R134, R64 ;  /* 0x000000869840723c */ /* 0x040fe20000041840 */
[----:B------:R-:W3:Y:S03]  /*14f40*/  LDSM.16.MT88.4 R132, [R205+0xa080] ;  /* 0x00a08000cd84783b */ /* 0x000ee60000004200 */
[C---:B------:R-:W-:Y:S02]  /*14f50*/  FMUL.FTZ R81, R3.reuse, R81 ;  /* 0x0000005103517220 */ /* 0x040fe40000410000 */
[C---:B------:R-:W-:Y:S02]  /*14f60*/  FMUL.FTZ R82, R2.reuse, R82 ;  /* 0x0000005202527220 */ /* 0x040fe40000410000 */
[C---:B--2---:R-:W-:Y:S04]  /*14f70*/  HMMA.16816.F32.BF16 R68, R152.reuse, R140, R68 ;  /* 0x0000008c9844723c */ /* 0x044fe80000041844 */
        /* <DEDUP_REMOVED lines=22> */
[C---:B------:R-:W-:Y:S03]  /*150e0*/  FMUL.FTZ R97, R3.reuse, R97 ;  /* 0x0000006103617220 */ /* 0x040fe60000410000 */
[C---:B--2---:R-:W-:Y:S03]  /*150f0*/  HMMA.16816.F32.BF16 R92, R152.reuse, R140, R92 ;  /* 0x0000008c985c723c */ /* 0x044fe6000004185c */
[C---:B------:R-:W-:Y:S02]  /*15100*/  FMUL.FTZ R98, R2.reuse, R98 ;  /* 0x0000006202627220 */ /* 0x040fe40000410000 */
[C---:B------:R-:W-:Y:S02]  /*15110*/  FMUL.FTZ R99, R2.reuse, R99 ;  /* 0x0000006302637220 */ /* 0x040fe40000410000 */
[C---:B------:R-:W-:Y:S02]  /*15120*/  FMUL.FTZ R100, R3.reuse, R100 ;  /* 0x0000006403647220 */ /* 0x040fe40000410000 */
[C---:B------:R-:W-:Y:S03]  /*15130*/  FMUL.FTZ R101, R3.reuse, R101 ;  /* 0x0000006503657220 */ /* 0x040fe60000410000 */
[C---:B------:R-:W-:Y:S01]  /*15140*/  HMMA.16816.F32.BF16 R96, R152.reuse, R142, R96 ;  /* 0x0000008e9860723c */ /* 0x040fe20000041860 */
[----:B------:R-:W2:Y:S02]  /*15150*/  LDSM.16.MT88.4 R140, [R205+0xb080] ;  /* 0x00b08000cd8c783b */ /* 0x000ea40000004200 */
[C---:B------:R-:W-:Y:S02]  /*15160*/  FMUL.FTZ R102, R2.reuse, R102 ;  /* 0x0000006602667220 */ /* 0x040fe40000410000 */
[C---:B------:R-:W-:Y:S02]  /*15170*/  FMUL.FTZ R103, R2.reuse, R103 ;  /* 0x0000006702677220 */ /* 0x040fe40000410000 */
[C---:B------:R-:W-:Y:S02]  /*15180*/  FMUL.FTZ R104, R3.reuse, R104 ;  /* 0x0000006803687220 */ /* 0x040fe40000410000 */
[C---:B------:R-:W-:Y:S03]  /*15190*/  FMUL.FTZ R105, R3.reuse, R105 ;  /* 0x0000006903697220 */ /* 0x040fe60000410000 */
[C---:B-1----:R-:W-:Y:S03]  /*151a0*/  HMMA.16816.F32.BF16 R100, R152.reuse, R136, R100 ;  /* 0x000000889864723c */ /* 0x042fe60000041864 */
[C---:B------:R-:W-:Y:S02]  /*151b0*/  FMUL.FTZ R106, R2.reuse, R106 ;  /* 0x0000006a026a7220 */ /* 0x040fe40000410000 */
[C---:B------:R-:W-:Y:S02]  /*151c0*/  FMUL.FTZ R107, R2.reuse, R107 ;  /* 0x0000006b026b7220 */ /* 0x040fe40000410000 */
[C---:B------:R-:W-:Y:S02]  /*151d0*/  FMUL.FTZ R108, R3.reuse, R108 ;  /* 0x0000006c036c7220 */ /* 0x040fe40000410000 */
[C---:B------:R-:W-:Y:S03]  /*151e0*/  FMUL.FTZ R109, R3.reuse, R109 ;  /* 0x0000006d036d7220 */ /* 0x040fe60000410000 */
[C---:B------:R-:W-:Y:S01]  /*151f0*/  HMMA.16816.F32.BF16 R104, R152.reuse, R138, R104 ;  /* 0x0000008a9868723c */ /* 0x040fe20000041868 */
[----:B------:R-:W1:Y:S02]  /*15200*/  LDSM.16.MT88.4 R136, [R204+0xb080] ;  /* 0x00b08000cc88783b */ /* 0x000e640000004200 */
[C---:B------:R-:W-:Y:S02]  /*15210*/  FMUL.FTZ R110, R2.reuse, R110 ;  /* 0x0000006e026e7220 */ /* 0x040fe40000410000 */
[C---:B------:R-:W-:Y:S02]  /*15220*/  FMUL.FTZ R111, R2.reuse, R111 ;  /* 0x0000006f026f7220 */ /* 0x040fe40000410000 */
[C---:B------:R-:W-:Y:S02]  /*15230*/  FMUL.FTZ R112, R3.reuse, R112 ;  /* 0x0000007003707220 */ /* 0x040fe40000410000 */
[C---:B------:R-:W-:Y:S03]  /*15240*/  FMUL.FTZ R113, R3.reuse, R113 ;  /* 0x0000007103717220 */ /* 0x040fe60000410000 */
[C---:B---3--:R-:W-:Y:S03]  /*15250*/  HMMA.16816.F32.BF16 R108, R152.reuse, R132, R108 ;  /* 0x00000084986c723c */ /* 0x048fe6000004186c */
[C---:B------:R-:W-:Y:S02]  /*15260*/  FMUL.FTZ R114, R2.reuse, R114 ;  /* 0x0000007202727220 */ /* 0x040fe40000410000 */
[C---:B------:R-:W-:Y:S02]  /*15270*/  FMUL.FTZ R115, R2.reuse, R115 ;  /* 0x0000007302737220 */ /* 0x040fe40000410000 */
[C---:B------:R-:W-:Y:S02]  /*15280*/  FMUL.FTZ R116, R3.reuse, R116 ;  /* 0x0000007403747220 */ /* 0x040fe40000410000 */
[C---:B------:R-:W-:Y:S03]  /*15290*/  FMUL.FTZ R117, R3.reuse, R117 ;  /* 0x0000007503757220 */ /* 0x040fe60000410000 */
[C---:B------:R-:W-:Y:S01]  /*152a0*/  HMMA.16816.F32.BF16 R112, R152.reuse, R134, R112 ;  /* 0x000000869870723c */ /* 0x040fe20000041870 */
[----:B------:R-:W3:Y:S02]  /*152b0*/  LDSM.16.MT88.4 R132, [R211+0x8880] ;  /* 0x00888000d384783b */ /* 0x000ee40000004200 */
[C---:B------:R-:W-:Y:S02]  /*152c0*/  FMUL.FTZ R118, R2.reuse, R118 ;  /* 0x0000007602767220 */ /* 0x040fe40000410000 */
        /* <DEDUP_REMOVED lines=8> */
[C---:B------:R-:W-:Y:S03]  /*15350*/  HMMA.16816.F32.BF16 R120, R152.reuse, R142, R120 ;  /* 0x0000008e9878723c */ /* 0x040fe60000041878 */
[C---:B------:R-:W-:Y:S02]  /*15360*/  FMUL.FTZ R126, R2.reuse, R126 ;  /* 0x0000007e027e7220 */ /* 0x040fe40000410000 */
[C---:B------:R-:W-:Y:S02]  /*15370*/  FMUL.FTZ R127, R2.reuse, R127 ;  /* 0x0000007f027f7220 */ /* 0x040fe40000410000 */
[C---:B------:R-:W-:Y:S02]  /*15380*/  FMUL.FTZ R128, R3.reuse, R128 ;  /* 0x0000008003807220 */ /* 0x040fe40000410000 */
[C---:B------:R-:W-:Y:S03]  /*15390*/  FMUL.FTZ R129, R3.reuse, R129 ;  /* 0x0000008103817220 */ /* 0x040fe60000410000 */
[C---:B-1----:R-:W-:Y:S03]  /*153a0*/  HMMA.16816.F32.BF16 R124, R152.reuse, R136, R124 ;  /* 0x00000088987c723c */ /* 0x042fe6000004187c */
[C---:B------:R-:W-:Y:S02]  /*153b0*/  FMUL.FTZ R130, R2.reuse, R130 ;  /* 0x0000008202827220 */ /* 0x040fe40000410000 */
[C---:B------:R-:W-:Y:S02]  /*153c0*/  FMUL.FTZ R131, R2.reuse, R131 ;  /* 0x0000008302837220 */ /* 0x040fe40000410000 */
[----:B------:R-:W-:Y:S02]  /*153d0*/  FFMA.FTZ R236, R3, R224, R236 ;  /* 0x000000e003ec7223 */ /* 0x000fe400000100ec */
[----:B------:R-:W-:Y:S03]  /*153e0*/  FFMA.FTZ R241, R2, R223, R241 ;  /* 0x000000df02f17223 */ /* 0x000fe600000100f1 */
[----:B------:R-:W-:Y:S03]  /*153f0*/  HMMA.16816.F32.BF16 R128, R152, R138, R128 ;  /* 0x0000008a9880723c */ /* 0x000fe60000041880 */
[----:B------:R-:W-:Y:S01]  /*15400*/  MOV R2, R148 ;  /* 0x0000009400027202 */ /* 0x000fe20000000f00 */
[----:B------:R-:W-:Y:S02]  /*15410*/  FADD.FTZ R151, R151, R236 ;  /* 0x000000ec97977221 */ /* 0x000fe40000010000 */
[----:B------:R-:W-:Y:S01]  /*15420*/  FADD.FTZ R240, R240, R241 ;  /* 0x000000f1f0f07221 */ /* 0x000fe20000010000 */
[----:B----4-:R-:W-:Y:S01]  /*15430*/  F2FP.BF16.PACK_AB R152, R243, R242 ;  /* 0x000000f2f398723e */ /* 0x010fe200000010ff */
[----:B------:R-:W-:Y:S01]  /*15440*/  FADD.FTZ R150, R150, R151 ;  /* 0x0000009796967221 */ /* 0x000fe20000010000 */
[----:B------:R-:W-:Y:S03]  /*15450*/  F2FP.BF16.PACK_AB R154, R245, R244 ;  /* 0x000000f4f59a723e */ /* 0x000fe600000010ff */
[----:B-----5:R-:W-:Y:S01]  /*15460*/  F2FP.BF16.PACK_AB R153, R247, R246 ;  /* 0x000000f6f799723e */ /* 0x020fe200000010ff */
[----:B------:R-:W-:Y:S01]  /*15470*/  FADD.FTZ R3, R239, R240 ;  /* 0x000000f0ef037221 */ /* 0x000fe20000010000 */
[----:B------:R-:W-:Y:S01]  /*15480*/  F2FP.BF16.PACK_AB R155, R149, R248 ;  /* 0x000000f8959b723e */ /* 0x000fe200000010ff */
[----:B------:R-:W-:Y:S02]  /*15490*/  FADD.FTZ R237, R237, R150 ;  /* 0x00000096eded7221 */ /* 0x000fe40000010000 */
[----:B------:R-:W-:Y:S02]  /*154a0*/  FADD.FTZ R3, R238, R3 ;  /* 0x00000003ee037221 */ /* 0x000fe40000010000 */
[----:B------:R-:W-:Y:S02]  /*154b0*/  FADD.FTZ R242, R242, R237 ;  /* 0x000000edf2f27221 */ /* 0x000fe40000010000 */
[C---:B---3--:R-:W-:Y:S01]  /*154c0*/  HMMA.16816.F32.BF16 R144, R152.reuse, R132, R4 ;  /* 0x000000849890723c */ /* 0x048fe20000041804 */
[----:B------:R-:W1:Y:S02]  /*154d0*/  LDSM.16.MT88.4 R4, [R211+0x9880] ;  /* 0x00988000d304783b */ /* 0x000e640000004200 */
[----:B------:R-:W-:Y:S01]  /*154e0*/  FADD.FTZ R246, R246, R3 ;  /* 0x00000003f6f67221 */ /* 0x000fe20000010000 */
[----:B------:R-:W-:Y:S01]  /*154f0*/  MOV R3, R0 ;  /* 0x0000000000037202 */ /* 0x000fe20000000f00 */
[----:B------:R-:W-:Y:S02]  /*15500*/  FADD.FTZ R243, R243, R242 ;  /* 0x000000f2f3f37221 */ /* 0x000fe40000010000 */
[----:B------:R-:W-:Y:S01]  /*15510*/  FADD.FTZ R247, R247, R246 ;  /* 0x000000f6f7f77221 */ /* 0x000fe20000010000 */
[C---:B------:R-:W-:Y:S01]  /*15520*/  HMMA.16816.F32.BF16 R140, R152.reuse, R134, R8 ;  /* 0x00000086988c723c */ /* 0x040fe20000041808 */
[----:B------:R-:W2:Y:S03]  /*15530*/  LDSM.16.MT88.4 R8, [R205+0x9880] ;  /* 0x00988000cd08783b */ /* 0x000ea60000004200 */
[----:B------:R-:W-:Y:S02]  /*15540*/  FADD.FTZ R224, R244, R243 ;  /* 0x000000f3f4e07221 */ /* 0x000fe40000010000 */
[----:B------:R-:W-:Y:S02]  /*15550*/  FADD.FTZ R248, R248, R247 ;  /* 0x000000f7f8f87221 */ /* 0x000fe40000010000 */
[C---:B------:R-:W-:Y:S01]  /*15560*/  HMMA.16816.F32.BF16 R136, R152.reuse, R156, R12 ;  /* 0x0000009c9888723c */ /* 0x040fe2000004180c */
[----:B------:R-:W3:Y:S03]  /*15570*/  LDSM.16.MT88.4 R12, [R205+0xa880] ;  /* 0x00a88000cd0c783b */ /* 0x000ee60000004200 */
[----:B------:R-:W-:Y:S02]  /*15580*/  FADD.FTZ R224, R245, R224 ;  /* 0x000000e0f5e07221 */ /* 0x000fe40000010000 */
[----:B------:R-:W-:Y:S02]  /*15590*/  FADD.FTZ R223, R149, R248 ;  /* 0x000000f895df7221 */ /* 0x000fe40000010000 */
[C---:B------:R-:W-:Y:S01]  /*155a0*/  HMMA.16816.F32.BF16 R132, R152.reuse, R158, R16 ;  /* 0x0000009e9884723c */ /* 0x040fe20000041810 */
[----:B------:R-:W4:Y:S07]  /*155b0*/  LDSM.16.MT88.4 R16, [R205+0xb880] ;  /* 0x00b88000cd10783b */ /* 0x000f2e0000004200 */
[C---:B------:R-:W-:Y:S01]  /*155c0*/  HMMA.16816.F32.BF16 R20, R152.reuse, R160, R20 ;  /* 0x000000a09814723c */ /* 0x040fe20000041814 */
[----:B------:R-:W5:Y:S07]  /*155d0*/  LDSM.16.MT88.4 R156, [R204+0xb880] ;  /* 0x00b88000cc9c783b */ /* 0x000f6e0000004200 */
[C---:B------:R-:W-:Y:S08]  /*155e0*/  HMMA.16816.F32.BF16 R24, R152.reuse, R162, R24 ;  /* 0x000000a29818723c */ /* 0x040ff00000041818 */
[C---:B------:R-:W-:Y:S08]  /*155f0*/  HMMA.16816.F32.BF16 R28, R152.reuse, R164, R28 ;  /* 0x000000a4981c723c */ /* 0x040ff0000004181c */
[C---:B------:R-:W-:Y:S08]  /*15600*/  HMMA.16816.F32.BF16 R32, R152.reuse, R166, R32 ;  /* 0x000000a69820723c */ /* 0x040ff00000041820 */
[C---:B-1----:R-:W-:Y:S08]  /*15610*/  HMMA.16816.F32.BF16 R36, R152.reuse, R4, R36 ;  /* 0x000000049824723c */ /* 0x042ff00000041824 */
[C---:B------:R-:W-:Y:S08]  /*15620*/  HMMA.16816.F32.BF16 R40, R152.reuse, R6, R40 ;  /* 0x000000069828723c */ /* 0x040ff00000041828 */
[C---:B------:R-:W-:Y:S08]  /*15630*/  HMMA.16816.F32.BF16 R44, R152.reuse, R168, R44 ;  /* 0x000000a8982c723c */ /* 0x040ff0000004182c */
[C---:B------:R-:W-:Y:S08]  /*15640*/  HMMA.16816.F32.BF16 R48, R152.reuse, R170, R48 ;  /* 0x000000aa9830723c */ /* 0x040ff00000041830 */
[C---:B--2---:R-:W-:Y:S08]  /*15650*/  HMMA.16816.F32.BF16 R52, R152.reuse, R8, R52 ;  /* 0x000000089834723c */ /* 0x044ff00000041834 */
        /* <DEDUP_REMOVED lines=20> */
.L_x_465:
[----:B------:R-:W1:Y:S01]  /*157a0*/  S2UR UR9, SR_CTAID.X ;  /* 0x00000000000979c3 */ /* 0x000e620000002500 */
[----:B------:R-:W-:Y:S01]  /*157b0*/  ULDC.64 UR4, c[0x0][0x2c8] ;  /* 0x0000b20000047ab9 */ /* 0x000fe20000000a00 */
[----:B------:R-:W-:Y:S01]  /*157c0*/  PLOP3.LUT P0, PT, PT, PT, UP2, 0x40, 0x0 ;  /* 0x000000000000781c */ /* 0x000fe20003f0e828 */
[----:B-1----:R-:W-:-:S04]  /*157d0*/  ULEA UR9, UR9, 0x7f, 0x7 ;  /* 0x0000007f09097891 */ /* 0x002fc8000f8e383f */
[----:B------:R-:W-:Y:S02]  /*157e0*/  UIMAD.WIDE.U32 UR28, UR9, UR4, URZ ;  /* 0x00000004091c72a5 */ /* 0x000fe4000f8e003f */
[----:B------:R-:W-:Y:S02]  /*157f0*/  UIADD3 UR4, UR11, 0x1, -UR20 ;  /* 0x000000010b047890 */ /* 0x000fe4000fffe814 */
[----:B------:R-:W-:-:S03]  /*15800*/  UMOV UR14, UR9 ;  /* 0x00000009000e7c82 */ /* 0x000fc60008000000 */
[----:B------:R-:W-:Y:S02]  /*15810*/  @UP3 UMOV UR9, UR29 ;  /* 0x0000001d00093c82 */ /* 0x000fe40008000000 */
[----:B------:R-:W-:-:S03]  /*15820*/  @UP3 USHF.R.U32.HI UR14, URZ, UR5, UR9 ;  /* 0x000000053f0e3299 */ /* 0x000fc60008011609 */
[----:B------:R-:W-:Y:S02]  /*15830*/  ULDC UR9, c[0x0][0x324] ;  /* 0x0000c90000097ab9 */ /* 0x000fe40000000800 */
[----:B------:R-:W-:-:S04]  /*15840*/  UIADD3 UR14, UR14, UR4, URZ ;  /* 0x000000040e0e7290 */ /* 0x000fc8000fffe03f */
        /* <DEDUP_REMOVED lines=15> */
.L_x_478:
[----:B------:R-:W-:Y:S02]  /*15940*/  UMOV UR5, 0x1 ;  /* 0x0000000100057882 */ /* 0x000fe40000000000 */
[----:B------:R-:W-:Y:S02]  /*15950*/  ULDC UR4, c[0x0][0x32c] ;  /* 0x0000cb0000047ab9 */ /* 0x000fe40000000800 */
[----:B------:R-:W-:-:S03]  /*15960*/  UISETP.NE.AND UP0, UPT, UR5, UR4, UPT ;  /* 0x000000040500728c */ /* 0x000fc6000bf05270 */
[----:B------:R-:W-:Y:S02]  /*15970*/  ULDC.64 UR4, c[0x0][0x330] ;  /* 0x0000cc0000047ab9 */ /* 0x000fe40000000a00 */
[----:B------:R-:W-:-:S07]  /*15980*/  UIMAD.WIDE.U32 UR28, UR14, UR4, URZ ;  /* 0x000000040e1c72a5 */ /* 0x000fce000f8e003f */
[----:B------:R-:W-:Y:S02]  /*15990*/  @UP0 UMOV UR15, UR29 ;  /* 0x0000001d000f0c82 */ /* 0x000fe40008000000 */
[----:B------:R-:W-:Y:S02]  /*159a0*/  @UP0 USHF.R.U32.HI UR14, URZ, UR5, UR15 ;  /* 0x000000053f0e0299 */ /* 0x000fe4000801160f */
.L_x_479:
[----:B------:R-:W-:Y:S02]  /*159b0*/  ULDC UR4, c[0x0][0x32c] ;  /* 0x0000cb0000047ab9 */ /* 0x000fe40000000800 */
[----:B------:R-:W-:-:S04]  /*159c0*/  UIMAD UR4, UR14, UR4, URZ ;  /* 0x000000040e0472a4 */ /* 0x000fc8000f8e023f */
[----:B------:R-:W-:-:S04]  /*159d0*/  UISETP.LT.AND UP0, UPT, UR9, UR4, UPT ;  /* 0x000000040900728c */ /* 0x000fc8000bf01270 */
[----:B------:R-:W-:-:S04]  /*159e0*/  USEL UR9, UR9, UR4, !UP0 ;  /* 0x0000000409097287 */ /* 0x000fc8000c000000 */
.L_x_477:
[----:B------:R-:W-:-:S04]  /*159f0*/  UIADD3 UR9, UR9, 0x1f, URZ ;  /* 0x0000001f09097890 */ /* 0x000fc8000fffe03f */
        /* <DEDUP_REMOVED lines=14> */
[C---:B------:R-:W-:Y:S01]  /*15ae0*/  IMAD.SHL.U32 R231, R228.reuse, 0x2, RZ ;  /* 0x00000002e4e77824 */ /* 0x040fe200078e00ff */
[----:B------:R-:W-:Y:S01]  /*15af0*/  SHF.L.U64.HI R235, R227, 0x1, R2 ;  /* 0x00000001e3eb7819 */ /* 0x000fe20000010202 */
[C---:B------:R-:W-:Y:S01]  /*15b00*/  IMAD.SHL.U32 R230, R225.reuse, 0x2, RZ ;  /* 0x00000002e1e67824 */ /* 0x040fe200078e00ff */
[----:B------:R-:W-:Y:S02]  /*15b10*/  SHF.L.U64.HI R233, R225, 0x1, R0 ;  /* 0x00000001e1e97819 */ /* 0x000fe40000010200 */
[----:B------:R-:W-:-:S02]  /*15b20*/  SHF.L.U64.HI R232, R228, 0x1, R5 ;  /* 0x00000001e4e87819 */ /* 0x000fc40000010205 */
.L_x_483:
        /* <DEDUP_REMOVED lines=24> */
[----:B------:R-:W-:Y:S02]  /*15cb0*/  LEA.HI.X R12, R0, c[0x0][0x1fc], R5, 0x1, P0 ;  /* 0x00007f00000c7a11 */ /* 0x000fe400000f0c05 */
        /* <DEDUP_REMOVED lines=15> */
.L_x_481:
        /* <DEDUP_REMOVED lines=134> */
[----:B------:R1:W1:Y:S10]  /*16610*/  MUFU.TANH R169, R10 ;  /* 0x0000000a00a97308 */ /* 0x0002740000002400 */
[----:B------:R-:W1:Y:S10]  /*16620*/  MUFU.TANH R9, R9 ;  /* 0x0000000900097308 */ /* 0x000e740000002400 */
[----:B------:R-:W1:Y:S10]  /*16630*/  MUFU.TANH R166, R166 ;  /* 0x000000a600a67308 */ /* 0x000e740000002400 */
[----:B------:R1:W1:Y:S10]  /*16640*/  MUFU.TANH R164, R13 ;  /* 0x0000000d00a47308 */ /* 0x0002740000002400 */
[----:B------:R1:W1:Y:S10]  /*16650*/  MUFU.TANH R167, R14 ;  /* 0x0000000e00a77308 */ /* 0x0002740000002400 */
[----:B------:R1:W1:Y:S10]  /*16660*/  MUFU.TANH R165, R15 ;  /* 0x0000000f00a57308 */ /* 0x0002740000002400 */
[----:B------:R-:W1:Y:S10]  /*16670*/  MUFU.TANH R162, R162 ;  /* 0x000000a200a27308 */ /* 0x000e740000002400 */
[----:B------:R1:W1:Y:S10]  /*16680*/  MUFU.TANH R161, R17 ;  /* 0x0000001100a17308 */ /* 0x0002740000002400 */
[----:B------:R1:W1:Y:S10]  /*16690*/  MUFU.TANH R151, R18 ;  /* 0x0000001200977308 */ /* 0x0002740000002400 */
[----:B------:R1:W1:Y:S01]  /*166a0*/  MUFU.TANH R150, R19 ;  /* 0x0000001300967308 */ /* 0x0002620000002400 */
        /* <DEDUP_REMOVED lines=21> */
[----:B-12---:R-:W-:Y:S03]  /*16800*/  SHF.R.S32.HI R10, RZ, 0x1f, R217 ;  /* 0x0000001fff0a7819 */ /* 0x006fe600000114d9 */
        /* <DEDUP_REMOVED lines=22> */
.L_x_482:
[----:B-1234-:R-:W-:Y:S01]  /*16970*/  FMNMX.FTZ R5, R158, R3, !PT ;  /* 0x000000039e057209 */ /* 0x01efe20007810000 */
[----:B------:R-:W-:Y:S01]  /*16980*/  LDSM.16.MT88.4 R12, [R211+0x8080] ;  /* 0x00808000d30c783b */ /* 0x000fe20000004200 */
[----:B------:R-:W-:Y:S01]  /*16990*/  FMNMX.FTZ R0, R168, R149, !PT ;  /* 0x00000095a8007209 */ /* 0x000fe20007810000 */
[----:B------:R-:W-:Y:S01]  /*169a0*/  UISETP.GT.AND UP0, UPT, UR10, UR4, UPT ;  /* 0x000000040a00728c */ /* 0x000fe2000bf04270 */
[----:B------:R-:W-:Y:S01]  /*169b0*/  FMNMX.FTZ R5, R170, R5, !PT ;  /* 0x00000005aa057209 */ /* 0x000fe20007810000 */
[----:B------:R-:W-:Y:S01]  /*169c0*/  UIADD3 UR10, UR10, -0x1, URZ ;  /* 0xffffffff0a0a7890 */ /* 0x000fe2000fffe03f */
        /* <DEDUP_REMOVED lines=16> */
[----:B------:R-:W-:Y:S01]  /*16ad0*/  PLOP3.LUT P0, PT, PT, PT, UP0, 0x80, 0x0 ;  /* 0x000000000000781c */ /* 0x000fe20003f0f008 */
[----:B------:R-:W1:Y:S08]  /*16ae0*/  SHFL.BFLY PT, R11, R10, 0x2, 0x1f ;  /* 0x0c401f000a0b7f89 */ /* 0x000e7000000e0000 */
[----:B------:R-:W2:Y:S08]  /*16af0*/  SHFL.BFLY PT, R7, R4, 0x2, 0x1f ;  /* 0x0c401f0004077f89 */ /* 0x000eb000000e0000 */
        /* <DEDUP_REMOVED lines=9> */
[C---:B------:R-:W-:Y:S02]  /*16b90*/  FADD.FTZ R2, -R0.reuse, R3 ;  /* 0x0000000300027221 */ /* 0x040fe40000010100 */
[----:B------:R-:W-:Y:S01]  /*16ba0*/  FMUL.FTZ R163, R0, c[0x0][0x2d0] ;  /* 0x0000b40000a37a20 */ /* 0x000fe20000410000 */
[----:B--2---:R-:W-:Y:S01]  /*16bb0*/  FMNMX.FTZ R148, R148, R5, !PT ;  /* 0x0000000594947209 */ /* 0x004fe20007810000 */
[----:B------:R-:W-:Y:S02]  /*16bc0*/  FMUL.FTZ R3, R2, c[0x0][0x2d0] ;  /* 0x0000b40002037a20 */ /* 0x000fe40000410000 */
[----:B------:R-:W-:Y:S02]  /*16bd0*/  FFMA.FTZ R242, R158, c[0x0][0x2d0], -R163 ;  /* 0x0000b4009ef27a23 */ /* 0x000fe400000108a3 */
[C---:B------:R-:W-:Y:S02]  /*16be0*/  FMUL.FTZ R160, R148.reuse, c[0x0][0x2d0] ;  /* 0x0000b40094a07a20 */ /* 0x040fe40000410000 */
[----:B------:R-:W-:Y:S01]  /*16bf0*/  FADD.FTZ R2, -R148, R149 ;  /* 0x0000009594027221 */ /* 0x000fe20000010100 */
[----:B------:R-:W1:Y:S01]  /*16c00*/  MUFU.EX2 R3, R3 ;  /* 0x0000000300037308 */ /* 0x000e620000000800 */
[--C-:B------:R-:W-:Y:S02]  /*16c10*/  FFMA.FTZ R241, R170, c[0x0][0x2d0], -R163.reuse ;  /* 0x0000b400aaf17a23 */ /* 0x100fe400000108a3 */
[--C-:B------:R-:W-:Y:S02]  /*16c20*/  FFMA.FTZ R240, R172, c[0x0][0x2d0], -R163.reuse ;  /* 0x0000b400acf07a23 */ /* 0x100fe400000108a3 */
[--C-:B------:R-:W-:Y:S01]  /*16c30*/  FFMA.FTZ R238, R168, c[0x0][0x2d0], -R160.reuse ;  /* 0x0000b400a8ee7a23 */ /* 0x100fe200000108a0 */
[----:B------:R-:W-:Y:S01]  /*16c40*/  LDSM.16.MT88.4 R172, [R204+0x9880] ;  /* 0x00988000ccac783b */ /* 0x000fe20000004200 */
[--C-:B------:R-:W-:Y:S02]  /*16c50*/  FFMA.FTZ R237, R159, c[0x0][0x2d0], -R160.reuse ;  /* 0x0000b4009fed7a23 */ /* 0x100fe400000108a0 */
[--C-:B------:R-:W-:Y:S01]  /*16c60*/  FFMA.FTZ R236, R169, c[0x0][0x2d0], -R160.reuse ;  /* 0x0000b400a9ec7a23 */ /* 0x100fe200000108a0 */
[----:B------:R-:W-:Y:S01]  /*16c70*/  MUFU.EX2 R242, R242 ;  /* 0x000000f200f27308 */ /* 0x000fe20000000800 */
[--C-:B------:R-:W-:Y:S02]  /*16c80*/  FFMA.FTZ R239, R8, c[0x0][0x2d0], -R163.reuse ;  /* 0x0000b40008ef7a23 */ /* 0x100fe400000108a3 */
[--C-:B------:R-:W-:Y:S01]  /*16c90*/  FFMA.FTZ R149, R9, c[0x0][0x2d0], -R160.reuse ;  /* 0x0000b40009957a23 */ /* 0x100fe200000108a0 */
[----:B------:R-:W2:Y:S01]  /*16ca0*/  LDSM.16.MT88.4 R156, [R205+0x8080] ;  /* 0x00808000cd9c783b */ /* 0x000ea20000004200 */
[----:B------:R-:W-:Y:S02]  /*16cb0*/  FMUL.FTZ R4, R2, c[0x0][0x2d0] ;  /* 0x0000b40002047a20 */ /* 0x000fe40000410000 */
[--C-:B------:R-:W-:Y:S02]  /*16cc0*/  FFMA.FTZ R243, R166, c[0x0][0x2d0], -R163.reuse ;  /* 0x0000b400a6f37a23 */ /* 0x100fe400000108a3 */
[--C-:B------:R-:W-:Y:S01]  /*16cd0*/  FFMA.FTZ R244, R164, c[0x0][0x2d0], -R163.reuse ;  /* 0x0000b400a4f47a23 */ /* 0x100fe200000108a3 */
[----:B------:R3:W4:Y:S01]  /*16ce0*/  MUFU.EX2 R2, R4 ;  /* 0x0000000400027308 */ /* 0x0007220000000800 */
[--C-:B------:R-:W-:Y:S01]  /*16cf0*/  FFMA.FTZ R245, R167, c[0x0][0x2d0], -R160.reuse ;  /* 0x0000b400a7f57a23 */ /* 0x100fe200000108a0 */
[----:B------:R-:W-:Y:S01]  /*16d00*/  LDSM.16.MT88.4 R168, [R206+0x9880] ;  /* 0x00988000cea8783b */ /* 0x000fe20000004200 */
[--C-:B------:R-:W-:Y:S02]  /*16d10*/  FFMA.FTZ R246, R165, c[0x0][0x2d0], -R160.reuse ;  /* 0x0000b400a5f67a23 */ /* 0x100fe400000108a0 */
[C---:B-1----:R-:W-:Y:S02]  /*16d20*/  FMUL.FTZ R5, R3.reuse, R145 ;  /* 0x0000009103057220 */ /* 0x042fe40000410000 */
[C---:B------:R-:W-:Y:S02]  /*16d30*/  FMUL.FTZ R8, R3.reuse, R140 ;  /* 0x0000008c03087220 */ /* 0x040fe40000410000 */
[C---:B------:R-:W-:Y:S01]  /*16d40*/  FMUL.FTZ R9, R3.reuse, R141 ;  /* 0x0000008d03097220 */ /* 0x040fe20000410000 */
[----:B------:R-:W1:Y:S01]  /*16d50*/  MUFU.EX2 R241, R241 ;  /* 0x000000f100f17308 */ /* 0x000e620000000800 */
[----:B------:R-:W-:Y:S01]  /*16d60*/  LDSM.16.MT88.4 R164, [R204+0x8880] ;  /* 0x00888000cca4783b */ /* 0x000fe20000004200 */
[C---:B------:R-:W-:Y:S02]  /*16d70*/  FMUL.FTZ R16, R3.reuse, R132 ;  /* 0x0000008403107220 */ /* 0x040fe40000410000 */
[----:B------:R-:W-:Y:S02]  /*16d80*/  FMUL.FTZ R17, R3, R133 ;  /* 0x0000008503117220 */ /* 0x000fe40000410000 */
[--C-:B------:R-:W-:Y:S02]  /*16d90*/  FFMA.FTZ R247, R162, c[0x0][0x2d0], -R163.reuse ;  /* 0x0000b400a2f77a23 */ /* 0x100fe400000108a3 */
[----:B------:R-:W-:Y:S02]  /*16da0*/  FFMA.FTZ R163, R161, c[0x0][0x2d0], -R163 ;  /* 0x0000b400a1a37a23 */ /* 0x000fe400000108a3 */
[----:B------:R-:W-:Y:S01]  /*16db0*/  MUFU.EX2 R240, R240 ;  /* 0x000000f000f07308 */ /* 0x000fe20000000800 */
[C---:B------:R-:W-:Y:S02]  /*16dc0*/  FMUL.FTZ R20, R3.reuse, R20 ;  /* 0x0000001403147220 */ /* 0x040fe40000410000 */
[C---:B------:R-:W-:Y:S02]  /*16dd0*/  FMUL.FTZ R21, R3.reuse, R21 ;  /* 0x0000001503157220 */ /* 0x040fe40000410000 */
[----:B---3--:R-:W-:Y:S02]  /*16de0*/  FMUL.FTZ R4, R3, R144 ;  /* 0x0000009003047220 */ /* 0x008fe40000410000 */
[C---:B----4-:R-:W-:Y:S02]  /*16df0*/  FMUL.FTZ R6, R2.reuse, R146 ;  /* 0x0000009202067220 */ /* 0x050fe40000410000 */
[C---:B------:R-:W-:Y:S01]  /*16e00*/  FMUL.FTZ R7, R2.reuse, R147 ;  /* 0x0000009302077220 */ /* 0x040fe20000410000 */
[----:B------:R-:W3:Y:S01]  /*16e10*/  MUFU.EX2 R239, R239 ;  /* 0x000000ef00ef7308 */ /* 0x000ee20000000800 */
[C---:B------:R-:W-:Y:S02]  /*16e20*/  FMUL.FTZ R10, R2.reuse, R142 ;  /* 0x0000008e020a7220 */ /* 0x040fe40000410000 */
[C---:B------:R-:W-:Y:S01]  /*16e30*/  FMUL.FTZ R11, R2.reuse, R143 ;  /* 0x0000008f020b7220 */ /* 0x040fe20000410000 */
[----:B-1----:R-:W-:Y:S01]  /*16e40*/  F2FP.BF16.PACK_AB R144, R241, R242 ;  /* 0x000000f2f190723e */ /* 0x002fe200000010ff */
[----:B------:R-:W-:Y:S01]  /*16e50*/  LDSM.16.MT88.4 R140, [R206+0x9080] ;  /* 0x00908000ce8c783b */ /* 0x000fe20000004200 */
[C---:B------:R-:W-:Y:S02]  /*16e60*/  FMUL.FTZ R18, R2.reuse, R134 ;  /* 0x0000008602127220 */ /* 0x040fe40000410000 */
[C---:B------:R-:W-:Y:S02]  /*16e70*/  FMUL.FTZ R19, R2.reuse, R135 ;  /* 0x0000008702137220 */ /* 0x040fe40000410000 */
[----:B------:R-:W-:Y:S01]  /*16e80*/  MUFU.EX2 R238, R238 ;  /* 0x000000ee00ee7308 */ /* 0x000fe20000000800 */
[C---:B------:R-:W-:Y:S02]  /*16e90*/  FMUL.FTZ R22, R2.reuse, R22 ;  /* 0x0000001602167220 */ /* 0x040fe40000410000 */
[----:B------:R-:W-:Y:S01]  /*16ea0*/  LDSM.16.MT88.4 R132, [R211+0x9080] ;  /* 0x00908000d384783b */ /* 0x000fe20000004200 */
[C---:B------:R-:W-:Y:S02]  /*16eb0*/  FMUL.FTZ R23, R2.reuse, R23 ;  /* 0x0000001702177220 */ /* 0x040fe40000410000 */
[C---:B------:R-:W-:Y:S02]  /*16ec0*/  FMUL.FTZ R24, R3.reuse, R24 ;  /* 0x0000001803187220 */ /* 0x040fe40000410000 */
[----:B------:R-:W-:Y:S02]  /*16ed0*/  FMUL.FTZ R25, R3, R25 ;  /* 0x0000001903197220 */ /* 0x000fe40000410000 */
[----:B------:R-:W1:Y:S01]  /*16ee0*/  MUFU.EX2 R237, R237 ;  /* 0x000000ed00ed7308 */ /* 0x000e620000000800 */
[C---:B------:R-:W-:Y:S02]  /*16ef0*/  FMUL.FTZ R26, R2.reuse, R26 ;  /* 0x0000001a021a7220 */ /* 0x040fe40000410000 */
[C---:B------:R-:W-:Y:S01]  /*16f00*/  FMUL.FTZ R27, R2.reuse, R27 ;  /* 0x0000001b021b7220 */ /* 0x040fe20000410000 */
[----:B---3--:R-:W-:Y:S01]  /*16f10*/  F2FP.BF16.PACK_AB R146, R239, R240 ;  /* 0x000000f0ef92723e */ /* 0x008fe200000010ff */
        /* <DEDUP_REMOVED lines=11> */
[----:B------:R-:W-:Y:S01]  /*16fd0*/  FMUL.FTZ R37, R3, R37 ;  /* 0x0000002503257220 */ /* 0x000fe20000410000 */
[----:B-1----:R-:W-:Y:S01]  /*16fe0*/  F2FP.BF16.PACK_AB R145, R237, R238 ;  /* 0x000000eeed91723e */ /* 0x002fe200000010ff */
        /* <DEDUP_REMOVED lines=8> */
[----:B------:R-:W-:Y:S01]  /*17070*/  FMUL.FTZ R45, R3, R45 ;  /* 0x0000002d032d7220 */ /* 0x000fe20000410000 */
[----:B------:R-:W-:Y:S01]  /*17080*/  MUFU.EX2 R243, R243 ;  /* 0x000000f300f37308 */ /* 0x000fe20000000800 */
[C---:B------:R-:W-:Y:S02]  /*17090*/  FMUL.FTZ R46, R2.reuse, R46 ;  /* 0x0000002e022e7220 */ /* 0x040fe40000410000 */
[C---:B------:R-:W-:Y:S01]  /*170a0*/  FMUL.FTZ R47, R2.reuse, R47 ;  /* 0x0000002f022f7220 */ /* 0x040fe20000410000 */
[----:B---3--:R-:W-:Y:S01]  /*170b0*/  F2FP.BF16.PACK_AB R147, R149, R236 ;  /* 0x000000ec9593723e */ /* 0x008fe200000010ff */
[C---:B------:R-:W-:Y:S02]  /*170c0*/  FMUL.FTZ R48, R3.reuse, R48 ;  /* 0x0000003003307220 */ /* 0x040fe40000410000 */
[C---:B------:R-:W-:Y:S02]  /*170d0*/  FMUL.FTZ R49, R3.reuse, R49 ;  /* 0x0000003103317220 */ /* 0x040fe40000410000 */
[C---:B------:R-:W-:Y:S01]  /*170e0*/  FMUL.FTZ R50, R2.reuse, R50 ;  /* 0x0000003202327220 */ /* 0x040fe20000410000 */
[----:B------:R-:W1:Y:S01]  /*170f0*/  MUFU.EX2 R244, R244 ;  /* 0x000000f400f47308 */ /* 0x000e620000000800 */
[C---:B------:R-:W-:Y:S05]  /*17100*/  HMMA.16816.F32.BF16 R4, R144.reuse, R12, R4 ;  /* 0x0000000c9004723c */ /* 0x040fea0000041804 */
[C---:B------:R-:W-:Y:S02]  /*17110*/  FMUL.FTZ R51, R2.reuse, R51 ;  /* 0x0000003302337220 */ /* 0x040fe40000410000 */
[C---:B------:R-:W-:Y:S01]  /*17120*/  FMUL.FTZ R12, R3.reuse, R136 ;  /* 0x00000088030c7220 */ /* 0x040fe20000410000 */
[C---:B------:R-:W-:Y:S01]  /*17130*/  HMMA.16816.F32.BF16 R8, R144.reuse, R14, R8 ;  /* 0x0000000e9008723c */ /* 0x040fe20000041808 */
[----:B------:R-:W-:Y:S03]  /*17140*/  MUFU.EX2 R245, R245 ;  /* 0x000000f500f57308 */ /* 0x000fe60000000800 */
[C---:B------:R-:W-:Y:S02]  /*17150*/  FMUL.FTZ R13, R3.reuse, R137 ;  /* 0x00000089030d7220 */ /* 0x040fe40000410000 */
[C---:B------:R-:W-:Y:S02]  /*17160*/  FMUL.FTZ R52, R3.reuse, R52 ;  /* 0x0000003403347220 */ /* 0x040fe40000410000 */
[C---:B------:R-:W-:Y:S03]  /*17170*/  FMUL.FTZ R14, R2.reuse, R138 ;  /* 0x0000008a020e7220 */ /* 0x040fe60000410000 */
[----:B------:R-:W3:Y:S01]  /*17180*/  MUFU.EX2 R246, R246 ;  /* 0x000000f600f67308 */ /* 0x000ee20000000800 */
[C---:B------:R-:W-:Y:S02]  /*17190*/  FMUL.FTZ R15, R2.reuse, R139 ;  /* 0x0000008b020f7220 */ /* 0x040fe40000410000 */
[----:B------:R-:W4:Y:S01]  /*171a0*/  LDSM.16.MT88.4 R136, [R204+0x8080] ;  /* 0x00808000cc88783b */ /* 0x000f220000004200 */
[C---:B------:R-:W-:Y:S02]  /*171b0*/  FMUL.FTZ R53, R3.reuse, R53 ;  /* 0x0000003503357220 */ /* 0x040fe40000410000 */
[C---:B------:R-:W-:Y:S02]  /*171c0*/  FMUL.FTZ R54, R2.reuse, R54 ;  /* 0x0000003602367220 */ /* 0x040fe40000410000 */
[C---:B------:R-:W-:Y:S02]  /*171d0*/  HMMA.16816.F32.BF16 R12, R144.reuse, R152, R12 ;  /* 0x00000098900c723c */ /* 0x040fe4000004180c */
[----:B------:R-:W5:Y:S01]  /*171e0*/  MUFU.EX2 R247, R247 ;  /* 0x000000f700f77308 */ /* 0x000f620000000800 */
[C---:B------:R-:W-:Y:S02]  /*171f0*/  FMUL.FTZ R55, R2.reuse, R55 ;  /* 0x0000003702377220 */ /* 0x040fe40000410000 */
[C---:B------:R-:W-:Y:S02]  /*17200*/  FMUL.FTZ R56, R3.reuse, R56 ;  /* 0x0000003803387220 */ /* 0x040fe40000410000 */
[C---:B------:R-:W-:Y:S01]  /*17210*/  FMUL.FTZ R57, R3.reuse, R57 ;  /* 0x0000003903397220 */ /* 0x040fe20000410000 */
[C---:B------:R-:W-:Y:S04]  /*17220*/  HMMA.16816.F32.BF16 R16, R144.reuse, R154, R16 ;  /* 0x0000009a9010723c */ /* 0x040fe80000041810 */
[----:B------:R-:W-:Y:S01]  /*17230*/  FMUL.FTZ R58, R2, R58 ;  /* 0x0000003a023a7220 */ /* 0x000fe20000410000 */
[----:B-1----:R-:W-:Y:S01]  /*17240*/  F2FP.BF16.PACK_AB R152, R244, R243 ;  /* 0x000000f3f498723e */ /* 0x002fe200000010ff */
[----:B------:R-:W-:Y:S02]  /*17250*/  FMUL.FTZ R59, R2, R59 ;  /* 0x0000003b023b7220 */ /* 0x000fe40000410000 */
[C---:B--2---:R-:W-:Y:S04]  /*17260*/  HMMA.16816.F32.BF16 R20, R144.reuse, R156, R20 ;  /* 0x0000009c9014723c */ /* 0x044fe80000041814 */
[C---:B------:R-:W-:Y:S01]  /*17270*/  FMUL.FTZ R60, R3.reuse, R60 ;  /* 0x0000003c033c7220 */ /* 0x040fe20000410000 */
[----:B---3--:R-:W-:Y:S01]  /*17280*/  F2FP.BF16.PACK_AB R153, R246, R245 ;  /* 0x000000f5f699723e */ /* 0x008fe200000010ff */
[C---:B------:R-:W-:Y:S02]  /*17290*/  FMUL.FTZ R61, R3.reuse, R61 ;  /* 0x0000003d033d7220 */ /* 0x040fe40000410000 */
[C---:B------:R-:W-:Y:S01]  /*172a0*/  HMMA.16816.F32.BF16 R24, R144.reuse, R158, R24 ;  /* 0x0000009e9018723c */ /* 0x040fe20000041818 */
[----:B------:R-:W-:Y:S03]  /*172b0*/  LDSM.16.MT88.4 R156, [R206+0x8880] ;  /* 0x00888000ce9c783b */ /* 0x000fe60000004200 */
[----:B------:R-:W-:Y:S01]  /*172c0*/  FMUL.FTZ R62, R2, R62 ;  /* 0x0000003e023e7220 */ /* 0x000fe20000410000 */
[----:B-----5:R-:W-:Y:S01]  /*172d0*/  F2FP.BF16.PACK_AB R154, R248, R247 ;  /* 0x000000f7f89a723e */ /* 0x020fe200000010ff */
[C---:B------:R-:W-:Y:S02]  /*172e0*/  FMUL.FTZ R63, R2.reuse, R63 ;  /* 0x0000003f023f7220 */ /* 0x040fe40000410000 */
[C---:B------:R-:W-:Y:S01]  /*172f0*/  FMUL.FTZ R64, R3.reuse, R64 ;  /* 0x0000004003407220 */ /* 0x040fe20000410000 */
[C---:B----4-:R-:W-:Y:S03]  /*17300*/  HMMA.16816.F32.BF16 R28, R144.reuse, R136, R28 ;  /* 0x00000088901c723c */ /* 0x050fe6000004181c */
[C---:B------:R-:W-:Y:S02]  /*17310*/  FMUL.FTZ R65, R3.reuse, R65 ;  /* 0x0000004103417220 */ /* 0x040fe40000410000 */
[C---:B------:R-:W-:Y:S02]  /*17320*/  FMUL.FTZ R66, R2.reuse, R66 ;  /* 0x0000004202427220 */ /* 0x040fe40000410000 */
[C---:B------:R-:W-:Y:S01]  /*17330*/  FMUL.FTZ R67, R2.reuse, R67 ;  /* 0x0000004302437220 */ /* 0x040fe20000410000 */
        /* <DEDUP_REMOVED lines=68> */
[C---:B------:R-:W-:Y:S02]  /*17780*/  FMUL.FTZ R109, R3.reuse, R109 ;  /* 0x0000006d036d7220 */ /* 0x040fe40000410000 */
[C---:B------:R-:W-:Y:S01]  /*17790*/  FMUL.FTZ R110, R2.reuse, R110 ;  /* 0x0000006e026e7220 */ /* 0x040fe20000410000 */
[C---:B------:R-:W-:Y:S01]  /*177a0*/  HMMA.16816.F32.BF16 R104, R144.reuse, R138, R104 ;  /* 0x0000008a9068723c */ /* 0x040fe20000041868 */
[----:B------:R-:W1:Y:S02]  /*177b0*/  LDSM.16.MT88.4 R136, [R204+0xb080] ;  /* 0x00b08000cc88783b */ /* 0x000e640000004200 */
[C---:B------:R-:W-:Y:S02]  /*177c0*/  FMUL.FTZ R111, R2.reuse, R111 ;  /* 0x0000006f026f7220 */ /* 0x040fe40000410000 */
[C---:B------:R-:W-:Y:S02]  /*177d0*/  FMUL.FTZ R112, R3.reuse, R112 ;  /* 0x0000007003707220 */ /* 0x040fe40000410000 */
[----:B------:R-:W-:Y:S02]  /*177e0*/  FMUL.FTZ R113, R3, R113 ;  /* 0x0000007103717220 */ /* 0x000fe40000410000 */
[C---:B------:R-:W-:Y:S01]  /*177f0*/  FMUL.FTZ R114, R2.reuse, R114 ;  /* 0x0000007202727220 */ /* 0x040fe20000410000 */
[C---:B--2---:R-:W-:Y:S03]  /*17800*/  HMMA.16816.F32.BF16 R108, R144.reuse, R132, R108 ;  /* 0x00000084906c723c */ /* 0x044fe6000004186c */
[----:B------:R-:W-:Y:S02]  /*17810*/  FMUL.FTZ R115, R2, R115 ;  /* 0x0000007302737220 */ /* 0x000fe40000410000 */
[--C-:B------:R-:W-:Y:S02]  /*17820*/  FFMA.FTZ R151, R151, c[0x0][0x2d0], -R160.reuse ;  /* 0x0000b40097977a23 */ /* 0x100fe400000108a0 */
[----:B------:R-:W-:Y:S02]  /*17830*/  FFMA.FTZ R160, R150, c[0x0][0x2d0], -R160 ;  /* 0x0000b40096a07a23 */ /* 0x000fe400000108a0 */
[C---:B------:R-:W-:Y:S01]  /*17840*/  FMUL.FTZ R116, R3.reuse, R116 ;  /* 0x0000007403747220 */ /* 0x040fe20000410000 */
[C---:B------:R-:W-:Y:S01]  /*17850*/  HMMA.16816.F32.BF16 R112, R144.reuse, R134, R112 ;  /* 0x000000869070723c */ /* 0x040fe20000041870 */
[----:B------:R-:W2:Y:S01]  /*17860*/  LDSM.16.MT88.4 R132, [R211+0x8880] ;  /* 0x00888000d384783b */ /* 0x000ea20000004200 */
[----:B------:R4:W-:Y:S01]  /*17870*/  MUFU.EX2 R150, R160 ;  /* 0x000000a000967308 */ /* 0x0009e20000000800 */
[C---:B------:R-:W-:Y:S02]  /*17880*/  FMUL.FTZ R117, R3.reuse, R117 ;  /* 0x0000007503757220 */ /* 0x040fe40000410000 */
[C---:B------:R-:W-:Y:S02]  /*17890*/  FMUL.FTZ R118, R2.reuse, R118 ;  /* 0x0000007602767220 */ /* 0x040fe40000410000 */
[C---:B------:R-:W-:Y:S02]  /*178a0*/  FMUL.FTZ R119, R2.reuse, R119 ;  /* 0x0000007702777220 */ /* 0x040fe40000410000 */
[C---:B------:R-:W-:Y:S03]  /*178b0*/  FMUL.FTZ R120, R3.reuse, R120 ;  /* 0x0000007803787220 */ /* 0x040fe60000410000 */
[----:B------:R-:W5:Y:S01]  /*178c0*/  MUFU.EX2 R151, R151 ;  /* 0x0000009700977308 */ /* 0x000f620000000800 */
[C---:B------:R-:W-:Y:S01]  /*178d0*/  FMUL.FTZ R121, R3.reuse, R121 ;  /* 0x0000007903797220 */ /* 0x040fe20000410000 */
[C---:B---3--:R-:W-:Y:S03]  /*178e0*/  HMMA.16816.F32.BF16 R116, R144.reuse, R140, R116 ;  /* 0x0000008c9074723c */ /* 0x048fe60000041874 */
[C---:B------:R-:W-:Y:S02]  /*178f0*/  FMUL.FTZ R122, R2.reuse, R122 ;  /* 0x0000007a027a7220 */ /* 0x040fe40000410000 */
[C---:B------:R-:W-:Y:S02]  /*17900*/  FMUL.FTZ R123, R2.reuse, R123 ;  /* 0x0000007b027b7220 */ /* 0x040fe40000410000 */
[C---:B------:R-:W-:Y:S02]  /*17910*/  FMUL.FTZ R124, R3.reuse, R124 ;  /* 0x0000007c037c7220 */ /* 0x040fe40000410000 */
[C---:B------:R-:W-:Y:S03]  /*17920*/  FMUL.FTZ R125, R3.reuse, R125 ;  /* 0x0000007d037d7220 */ /* 0x040fe60000410000 */
[C---:B------:R-:W-:Y:S01]  /*17930*/  HMMA.16816.F32.BF16 R120, R144.reuse, R142, R120 ;  /* 0x0000008e9078723c */ /* 0x040fe20000041878 */
[----:B----4-:R-:W3:Y:S02]  /*17940*/  LDSM.16.MT88.4 R160, [R205+0x8880] ;  /* 0x00888000cda0783b */ /* 0x010ee40000004200 */
[C---:B------:R-:W-:Y:S02]  /*17950*/  FMUL.FTZ R126, R2.reuse, R126 ;  /* 0x0000007e027e7220 */ /* 0x040fe40000410000 */
[C---:B------:R-:W-:Y:S02]  /*17960*/  FMUL.FTZ R127, R2.reuse, R127 ;  /* 0x0000007f027f7220 */ /* 0x040fe40000410000 */
[C---:B------:R-:W-:Y:S02]  /*17970*/  FMUL.FTZ R128, R3.reuse, R128 ;  /* 0x0000008003807220 */ /* 0x040fe40000410000 */
[C---:B------:R-:W-:Y:S03]  /*17980*/  FMUL.FTZ R129, R3.reuse, R129 ;  /* 0x0000008103817220 */ /* 0x040fe60000410000 */
[C---:B-1----:R-:W-:Y:S03]  /*17990*/  HMMA.16816.F32.BF16 R124, R144.reuse, R136, R124 ;  /* 0x00000088907c723c */ /* 0x042fe6000004187c */
[----:B------:R-:W-:Y:S01]  /*179a0*/  FMUL.FTZ R130, R2, R130 ;  /* 0x0000008202827220 */ /* 0x000fe20000410000 */
[----:B-----5:R-:W-:Y:S01]  /*179b0*/  F2FP.BF16.PACK_AB R155, R150, R151 ;  /* 0x00000097969b723e */ /* 0x020fe200000010ff */
[C---:B------:R-:W-:Y:S02]  /*179c0*/  FMUL.FTZ R131, R2.reuse, R131 ;  /* 0x0000008302837220 */ /* 0x040fe40000410000 */
[----:B------:R-:W-:Y:S01]  /*179d0*/  FFMA.FTZ R242, R3, R224, R242 ;  /* 0x000000e003f27223 */ /* 0x000fe200000100f2 */
[----:B------:R-:W-:Y:S01]  /*179e0*/  MOV R3, R0 ;  /* 0x0000000000037202 */ /* 0x000fe20000000f00 */
[----:B------:R-:W-:Y:S03]  /*179f0*/  FFMA.FTZ R238, R2, R223, R238 ;  /* 0x000000df02ee7223 */ /* 0x000fe600000100ee */
[----:B------:R-:W-:Y:S03]  /*17a00*/  HMMA.16816.F32.BF16 R128, R144, R138, R128 ;  /* 0x0000008a9080723c */ /* 0x000fe60000041880 */
[----:B------:R-:W-:Y:S02]  /*17a10*/  FADD.FTZ R241, R241, R242 ;  /* 0x000000f2f1f17221 */ /* 0x000fe40000010000 */
[----:B------:R-:W-:Y:S02]  /*17a20*/  FADD.FTZ R237, R237, R238 ;  /* 0x000000eeeded7221 */ /* 0x000fe40000010000 */
[----:B------:R-:W-:Y:S01]  /*17a30*/  FADD.FTZ R240, R240, R241 ;  /* 0x000000f1f0f07221 */ /* 0x000fe20000010000 */
[C---:B--2---:R-:W-:Y:S01]  /*17a40*/  HMMA.16816.F32.BF16 R144, R152.reuse, R132, R4 ;  /* 0x000000849890723c */ /* 0x044fe20000041804 */
[----:B------:R-:W1:Y:S04]  /*17a50*/  LDSM.16.MT88.4 R4, [R211+0x9880] ;  /* 0x00988000d304783b */ /* 0x000e680000004200 */
[----:B------:R-:W-:Y:S02]  /*17a60*/  FADD.FTZ R2, R236, R237 ;  /* 0x000000edec027221 */ /* 0x000fe40000010000 */
[----:B------:R-:W-:Y:S01]  /*17a70*/  FADD.FTZ R240, R239, R240 ;  /* 0x000000f0eff07221 */ /* 0x000fe20000010000 */
[C---:B------:R-:W-:Y:S01]  /*17a80*/  HMMA.16816.F32.BF16 R140, R152.reuse, R134, R8 ;  /* 0x00000086988c723c */ /* 0x040fe20000041808 */
[----:B------:R-:W2:Y:S03]  /*17a90*/  LDSM.16.MT88.4 R8, [R205+0x9880] ;  /* 0x00988000cd08783b */ /* 0x000ea60000004200 */
[----:B------:R-:W-:Y:S01]  /*17aa0*/  FADD.FTZ R2, R149, R2 ;  /* 0x0000000295027221 */ /* 0x000fe20000010000 */
[----:B------:R-:W-:Y:S01]  /*17ab0*/  MOV R149, R148 ;  /* 0x0000009400957202 */ /* 0x000fe20000000f00 */
[----:B------:R-:W-:Y:S02]  /*17ac0*/  FADD.FTZ R243, R243, R240 ;  /* 0x000000f0f3f37221 */ /* 0x000fe40000010000 */
[C---:B------:R-:W-:Y:S01]  /*17ad0*/  HMMA.16816.F32.BF16 R136, R152.reuse, R156, R12 ;  /* 0x0000009c9888723c */ /* 0x040fe2000004180c */
[----:B------:R-:W4:Y:S03]  /*17ae0*/  LDSM.16.MT88.4 R12, [R205+0xa880] ;  /* 0x00a88000cd0c783b */ /* 0x000f260000004200 */
[----:B------:R-:W-:Y:S02]  /*17af0*/  FADD.FTZ R245, R245, R2 ;  /* 0x00000002f5f57221 */ /* 0x000fe40000010000 */
[----:B------:R-:W-:Y:S02]  /*17b00*/  FADD.FTZ R244, R244, R243 ;  /* 0x000000f3f4f47221 */ /* 0x000fe40000010000 */
[C---:B------:R-:W-:Y:S01]  /*17b10*/  HMMA.16816.F32.BF16 R132, R152.reuse, R158, R16 ;  /* 0x0000009e9884723c */ /* 0x040fe20000041810 */
[----:B------:R-:W5:Y:S03]  /*17b20*/  LDSM.16.MT88.4 R16, [R205+0xb880] ;  /* 0x00b88000cd10783b */ /* 0x000f660000004200 */
[----:B------:R-:W-:Y:S02]  /*17b30*/  FADD.FTZ R246, R246, R245 ;  /* 0x000000f5f6f67221 */ /* 0x000fe40000010000 */
[----:B------:R-:W-:Y:S02]  /*17b40*/  FADD.FTZ R247, R247, R244 ;  /* 0x000000f4f7f77221 */ /* 0x000fe40000010000 */
[C---:B---3--:R-:W-:Y:S01]  /*17b50*/  HMMA.16816.F32.BF16 R20, R152.reuse, R160, R20 ;  /* 0x000000a09814723c */ /* 0x048fe20000041814 */
[----:B------:R-:W3:Y:S03]  /*17b60*/  LDSM.16.MT88.4 R156, [R204+0xb880] ;  /* 0x00b88000cc9c783b */ /* 0x000ee60000004200 */
[----:B------:R-:W-:Y:S02]  /*17b70*/  FADD.FTZ R151, R151, R246 ;  /* 0x000000f697977221 */ /* 0x000fe40000010000 */
[----:B------:R-:W-:Y:S02]  /*17b80*/  FADD.FTZ R224, R248, R247 ;  /* 0x000000f7f8e07221 */ /* 0x000fe40000010000 */
[C---:B------:R-:W-:Y:S04]  /*17b90*/  HMMA.16816.F32.BF16 R24, R152.reuse, R162, R24 ;  /* 0x000000a29818723c */ /* 0x040fe80000041818 */
[----:B------:R-:W-:Y:S04]  /*17ba0*/  FADD.FTZ R223, R150, R151 ;  /* 0x0000009796df7221 */ /* 0x000fe80000010000 */
        /* <DEDUP_REMOVED lines=24> */
[C---:B---3--:R-:W-:Y:S08]  /*17d30*/  HMMA.16816.F32.BF16 R124, R152.reuse, R156, R124 ;  /* 0x0000009c987c723c */ /* 0x048ff0000004187c */
[----:B------:R-:W-:Y:S01]  /*17d40*/  HMMA.16816.F32.BF16 R128, R152, R158, R128 ;  /* 0x0000009e9880723c */ /* 0x000fe20000041880 */
[----:B------:R-:W-:-:S07]  /*17d50*/  @P0 BRA `(.L_x_483) ;  /* 0xffffddd000000947 */ /* 0x000fce000383ffff */
.L_x_480:
[----:B------:R-:W-:-:S06]  /*17d60*/  UISETP.GE.AND UP0, UPT, UR10, UR8, UPT ;  /* 0x000000080a00728c */ /* 0x000fcc000bf06270 */
[----:B------:R-:W-:-:S13]  /*17d70*/  PLOP3.LUT P0, PT, PT, PT, UP0, 0x40, 0x0 ;  /* 0x000000000000781c */ /* 0x000fda0003f0e808 */
[----:B------:R-:W-:Y:S05]  /*17d80*/  @P0 BRA `(.L_x_484) ;  /* 0x00002c0000000947 */ /* 0x000fea0003800000 */
[----:B------:R-:W-:Y:S01]  /*17d90*/  IMAD.MOV.U32 R3, RZ, RZ, R0 ;  /* 0x000000ffff037224 */ /* 0x000fe200078e0000 */
[----:B------:R-:W-:Y:S01]  /*17da0*/  SHF.R.S32.HI R5, RZ, 0x1f, R228 ;  /* 0x0000001fff057819 */ /* 0x000fe200000114e4 */
[----:B------:R-:W-:Y:S01]  /*17db0*/  IMAD.SHL.U32 R231, R226, 0x2, RZ ;  /* 0x00000002e2e77824 */ /* 0x000fe200078e00ff */
[----:B------:R-:W-:Y:S01]  /*17dc0*/  SHF.R.S32.HI R230, RZ, 0x1f, R225 ;  /* 0x0000001fffe67819 */ /* 0x000fe200000114e1 */
[----:B------:R-:W-:Y:S01]  /*17dd0*/  IMAD.SHL.U32 R232, R228, 0x2, RZ ;  /* 0x00000002e4e87824 */ /* 0x000fe200078e00ff */
[----:B------:R-:W-:Y:S01]  /*17de0*/  SHF.R.S32.HI R0, RZ, 0x1f, R227 ;  /* 0x0000001fff007819 */ /* 0x000fe200000114e3 */
[----:B------:R-:W-:Y:S01]  /*17df0*/  IMAD.MOV.U32 R2, RZ, RZ, R148 ;  /* 0x000000ffff027224 */ /* 0x000fe200078e0094 */
[----:B------:R-:W-:Y:S02]  /*17e00*/  SHF.L.U64.HI R229, R226, 0x1, R229 ;  /* 0x00000001e2e57819 */ /* 0x000fe400000102e5 */
[----:B------:R-:W-:Y:S02]  /*17e10*/  SHF.L.U64.HI R226, R228, 0x1, R5 ;  /* 0x00000001e4e27819 */ /* 0x000fe40000010205 */
[C---:B------:R-:W-:Y:S01]  /*17e20*/  SHF.L.U64.HI R230, R225.reuse, 0x1, R230 ;  /* 0x00000001e1e67819 */ /* 0x040fe200000102e6 */
[----:B------:R-:W-:Y:S01]  /*17e30*/  IMAD.SHL.U32 R225, R225, 0x2, RZ ;  /* 0x00000002e1e17824 */ /* 0x000fe200078e00ff */
[C---:B------:R-:W-:Y:S01]  /*17e40*/  SHF.L.U64.HI R228, R227.reuse, 0x1, R0 ;  /* 0x00000001e3e47819 */ /* 0x040fe20000010200 */
[----:B------:R-:W-:-:S02]  /*17e50*/  IMAD.SHL.U32 R227, R227, 0x2, RZ ;  /* 0x00000002e3e37824 */ /* 0x000fc400078e00ff */
.L_x_494:
[----:B------:R-:W-:Y:S01]  /*17e60*/  SHF.R.S32.HI R5, RZ, 0x1f, R218 ;  /* 0x0000001fff057819 */ /* 0x000fe200000114da */
[C---:B------:R-:W-:Y:S01]  /*17e70*/  IMAD.WIDE.U32 R6, R218.reuse, c[0x0][0x208], RZ ;  /* 0x00008200da067a25 */ /* 0x040fe200078e00ff */
[----:B------:R-:W-:Y:S04]  /*17e80*/  DEPBAR.LE SB0, 0x0 ;  /* 0x000080000000791a */ /* 0x000fe80000000000 */
[----:B------:R-:W-:Y:S01]  /*17e90*/  IMAD R5, R5, c[0x0][0x208], RZ ;  /* 0x0000820005057a24 */ /* 0x000fe200078e02ff */
[----:B------:R-:W-:Y:S01]  /*17ea0*/  BAR.SYNC.DEFER_BLOCKING 0x0 ;  /* 0x0000000000007b1d */ /* 0x000fe20000010000 */
[----:B------:R-:W-:Y:S01]  /*17eb0*/  SHF.R.S32.HI R4, RZ, 0x1f, R217 ;  /* 0x0000001fff047819 */ /* 0x000fe200000114d9 */
[----:B------:R-:W-:Y:S01]  /*17ec0*/  UISETP.GT.AND UP0, UPT, UR10, UR8, UPT ;  /* 0x000000080a00728c */ /* 0x000fe2000bf04270 */
[----:B------:R-:W-:Y:S01]  /*17ed0*/  IMAD R5, R218, c[0x0][0x20c], R5 ;  /* 0x00008300da057a24 */ /* 0x000fe200078e0205 */
[----:B------:R-:W-:Y:S02]  /*17ee0*/  ISETP.GE.AND P1, PT, R219, c[0x0][0x1d4], PT ;  /* 0x00007500db007a0c */ /* 0x000fe40003f26270 */
[----:B------:R-:W-:Y:S02]  /*17ef0*/  IMAD R4, R4, c[0x0][0x218], RZ ;  /* 0x0000860004047a24 */ /* 0x000fe400078e02ff */
[----:B------:R-:W-:Y:S02]  /*17f00*/  IADD3 R7, R7, R5, RZ ;  /* 0x0000000507077210 */ /* 0x000fe40007ffe0ff */
[C---:B------:R-:W-:Y:S03]  /*17f10*/  IMAD R4, R217.reuse, c[0x0][0x21c], R4 ;  /* 0x00008700d9047a24 */ /* 0x040fe600078e0204 */
[----:B------:R-:W-:Y:S05]  /*17f20*/  IMAD.WIDE.U32 R6, R217, c[0x0][0x218], R6 ;  /* 0x00008600d9067a25 */ /* 0x000fea00078e0006 */
[----:B------:R-:W-:Y:S04]  /*17f30*/  IADD3 R0, P0, R6, UR26, RZ ;  /* 0x0000001a06007c10 */ /* 0x000fe8000ff1e0ff */
[----:B------:R-:W-:Y:S02]  /*17f40*/  IADD3.X R7, R7, UR12, R4, P0, !PT ;  /* 0x0000000c07077c10 */ /* 0x000fe400087fe404 */
[C---:B------:R-:W-:Y:S01]  /*17f50*/  LEA R180, P0, R0.reuse, c[0x0][0x1f8], 0x1 ;  /* 0x00007e0000b47a11 */ /* 0x040fe200078008ff */
[----:B------:R-:W-:Y:S03]  /*17f60*/  LDSM.16.M88.4 R16, [R214+0x10080] ;  /* 0x01008000d610783b */ /* 0x000fe60000000200 */
[----:B------:R-:W-:Y:S02]  /*17f70*/  LEA.HI.X R5, R0, c[0x0][0x1fc], R7, 0x1, P0 ;  /* 0x00007f0000057a11 */ /* 0x000fe400000f0c07 */
[----:B------:R-:W1:Y:S05]  /*17f80*/  SHFL.IDX PT, R180, R180, RZ, 0x181f ;  /* 0x00181fffb4b47589 */ /* 0x000e6a00000e0000 */
[----:B------:R-:W-:Y:S05]  /*17f90*/  LDSM.16.M88.4 R8, [R213+0xc080] ;  /* 0x00c08000d508783b */ /* 0x000fea0000000200 */
[----:B------:R-:W2:Y:S05]  /*17fa0*/  SHFL.IDX PT, R5, R5, RZ, 0x181f ;  /* 0x00181fff05057589 */ /* 0x000eaa00000e0000 */
[----:B------:R-:W3:Y:S05]  /*17fb0*/  LDSM.16.M88.4 R148, [R213+0xc880] ;  /* 0x00c88000d594783b */ /* 0x000eea0000000200 */
[----:B------:R-:W-:Y:S05]  /*17fc0*/  LDSM.16.M88.4 R152, [R210+0x10080] ;  /* 0x01008000d298783b */ /* 0x000fea0000000200 */
[----:B------:R-:W4:Y:S05]  /*17fd0*/  LDSM.16.M88.4 R156, [R212] ;  /* 0x00000000d49c783b */ /* 0x000f2a0000000200 */
[----:B------:R-:W5:Y:S01]  /*17fe0*/  LDSM.16.M88.4 R160, [R203] ;  /* 0x00000000cba0783b */ /* 0x000f620000000200 */
[C---:B-1----:R-:W-:Y:S04]  /*17ff0*/  IADD3 R172, P0, R180.reuse, R225, RZ ;  /* 0x000000e1b4ac7210 */ /* 0x042fe80007f1e0ff */
[C---:B--2---:R-:W-:Y:S02]  /*18000*/  IADD3.X R173, R5.reuse, R230, RZ, P0, !PT ;  /* 0x000000e605ad7210 */ /* 0x044fe400007fe4ff */
[C---:B------:R-:W-:Y:S03]  /*18010*/  IADD3 R176, P0, R180.reuse, R232, RZ ;  /* 0x000000e8b4b07210 */ /* 0x040fe60007f1e0ff */
[----:B------:R-:W-:Y:S01]  /*18020*/  @!PT LDS RZ, [RZ] ;  /* 0x00000000fffff984 */ /* 0x000fe20000000800 */
[----:B------:R-:W-:Y:S01]  /*18030*/  @!PT LDS RZ, [RZ] ;  /* 0x00000000fffff984 */ /* 0x000fe20000000800 */
[----:B------:R-:W-:Y:S01]  /*18040*/  @!PT LDS RZ, [RZ] ;  /* 0x00000000fffff984 */ /* 0x000fe20000000800 */
[----:B------:R1:W-:Y:S01]  /*18050*/  LDGSTS.E.BYPASS.LTC128B.128 [R220+0x8080], [R172.64], !P5 ;  /* 0x08080000acdc7fae */ /* 0x0003e2000e901d58 */
[C---:B------:R-:W-:Y:S02]  /*18060*/  IADD3.X R177, R5.reuse, R226, RZ, P0, !PT ;  /* 0x000000e205b17210 */ /* 0x040fe400007fe4ff */
[C---:B------:R-:W-:Y:S03]  /*18070*/  IADD3 R182, P0, R180.reuse, R227, RZ ;  /* 0x000000e3b4b67210 */ /* 0x040fe60007f1e0ff */
[----:B------:R2:W-:Y:S01]  /*18080*/  LDGSTS.E.BYPASS.LTC128B.128 [R220+0x9080], [R176.64], !P1 ;  /* 0x09080000b0dc7fae */ /* 0x0005e2000c901d58 */
[C---:B------:R-:W-:Y:S02]  /*18090*/  IADD3.X R183, R5.reuse, R228, RZ, P0, !PT ;  /* 0x000000e405b77210 */ /* 0x040fe400007fe4ff */
[----:B------:R-:W-:Y:S03]  /*180a0*/  IADD3 R180, P0, R180, R231, RZ ;  /* 0x000000e7b4b47210 */ /* 0x000fe60007f1e0ff */
[----:B------:R1:W-:Y:S01]  /*180b0*/  LDGSTS.E.BYPASS.LTC128B.128 [R220+0xa080], [R182.64], !P4 ;  /* 0x0a080000b6dc7fae */ /* 0x0003e2000e101d58 */
[----:B------:R-:W-:Y:S02]  /*180c0*/  IADD3.X R181, R5, R229, RZ, P0, !PT ;  /* 0x000000e505b57210 */ /* 0x000fe400007fe4ff */
[C---:B------:R-:W-:Y:S01]  /*180d0*/  HMMA.16816.F32.BF16 R4, R16.reuse, R8, RZ ;  /* 0x000000081004723c */ /* 0x040fe200000418ff */
[----:B------:R-:W-:Y:S02]  /*180e0*/  PLOP3.LUT P0, PT, PT, PT, UP0, 0x40, 0x0 ;  /* 0x000000000000781c */ /* 0x000fe40003f0e808 */
[----:B------:R1:W-:Y:S05]  /*180f0*/  LDGSTS.E.BYPASS.LTC128B.128 [R220+0xb080], [R180.64], !P3 ;  /* 0x0b080000b4dc7fae */ /* 0x0003ea000d901d58 */
[C---:B------:R-:W-:Y:S01]  /*18100*/  HMMA.16816.F32.BF16 R8, R16.reuse, R10, RZ ;  /* 0x0000000a1008723c */ /* 0x040fe200000418ff */
[----:B------:R-:W-:Y:S05]  /*18110*/  LDSM.16.M88.4 R164, [R209+0x10080] ;  /* 0x01008000d1a4783b */ /* 0x000fea0000000200 */
[----:B------:R-:W0:Y:S02]  /*18120*/  LDGDEPBAR ;  /* 0x00000000000079af */ /* 0x000e240000000000 */
[C---:B---3--:R-:W-:Y:S03]  /*18130*/  HMMA.16816.F32.BF16 R12, R16.reuse, R148, RZ ;  /* 0x00000094100c723c */ /* 0x048fe600000418ff */
[----:B------:R-:W3:Y:S05]  /*18140*/  LDSM.16.M88.4 R168, [R208+0xc080] ;  /* 0x00c08000d0a8783b */ /* 0x000eea0000000200 */
[----:B------:R-:W-:Y:S01]  /*18150*/  HMMA.16816.F32.BF16 R16, R16, R150, RZ ;  /* 0x000000961010723c */ /* 0x000fe200000418ff */
[----:B------:R-:W3:Y:S05]  /*18160*/  LDSM.16.M88.4 R148, [R208+0xc880] ;  /* 0x00c88000d094783b */ /* 0x000eea0000000200 */
[----:B-1----:R-:W-:Y:S02]  /*18170*/  LDSM.16.M88.4 R172, [R207+0x10080] ;  /* 0x01008000cfac783b */ /* 0x002fe40000000200 */
[C---:B----4-:R-:W-:Y:S03]  /*18180*/  HMMA.16816.F32.BF16 R4, R152.reuse, R156, R4 ;  /* 0x0000009c9804723c */ /* 0x050fe60000041804 */
[----:B--2---:R-:W1:Y:S05]  /*18190*/  LDSM.16.M88.4 R176, [R202] ;  /* 0x00000000cab0783b */ /* 0x004e6a0000000200 */
[C---:B------:R-:W-:Y:S01]  /*181a0*/  HMMA.16816.F32.BF16 R8, R152.reuse, R158, R8 ;  /* 0x0000009e9808723c */ /* 0x040fe20000041808 */
[----:B------:R-:W-:Y:S07]  /*181b0*/  LDSM.16.M88.4 R156, [R214+0x14080] ;  /* 0x01408000d69c783b */ /* 0x000fee0000000200 */
[C---:B-----5:R-:W-:Y:S08]  /*181c0*/  HMMA.16816.F32.BF16 R12, R152.reuse, R160, R12 ;  /* 0x000000a0980c723c */ /* 0x060ff0000004180c */
[----:B------:R-:W-:Y:S01]  /*181d0*/  HMMA.16816.F32.BF16 R16, R152, R162, R16 ;  /* 0x000000a29810723c */ /* 0x000fe20000041810 */
[----:B------:R-:W2:Y:S05]  /*181e0*/  LDSM.16.M88.4 R152, [R202+0x800] ;  /* 0x00080000ca98783b */ /* 0x000eaa0000000200 */
[----:B------:R-:W4:Y:S02]  /*181f0*/  LDSM.16.M88.4 R160, [R213+0xd080] ;  /* 0x00d08000d5a0783b */ /* 0x000f240000000200 */
[C---:B---3--:R-:W-:Y:S08]  /*18200*/  HMMA.16816.F32.BF16 R4, R164.reuse, R168, R4 ;  /* 0x000000a8a404723c */ /* 0x048ff00000041804 */
[C---:B------:R-:W-:Y:S01]  /*18210*/  HMMA.16816.F32.BF16 R8, R164.reuse, R170, R8 ;  /* 0x000000aaa408723c */ /* 0x040fe20000041808 */
[----:B------:R-:W-:Y:S07]  /*18220*/  LDSM.16.M88.4 R168, [R201] ;  /* 0x00000000c9a8783b */ /* 0x000fee0000000200 */
[C---:B------:R-:W-:Y:S08]  /*18230*/  HMMA.16816.F32.BF16 R12, R164.reuse, R148, R12 ;  /* 0x00000094a40c723c */ /* 0x040ff0000004180c */
[----:B------:R-:W-:Y:S01]  /*18240*/  HMMA.16816.F32.BF16 R16, R164, R150, R16 ;  /* 0x00000096a410723c */ /* 0x000fe20000041810 */
[----:B------:R-:W3:Y:S05]  /*18250*/  LDSM.16.M88.4 R148, [R213+0xd880] ;  /* 0x00d88000d594783b */ /* 0x000eea0000000200 */
[----:B------:R-:W5:Y:S02]  /*18260*/  LDSM.16.M88.4 R164, [R210+0x14080] ;  /* 0x01408000d2a4783b */ /* 0x000f640000000200 */
[C---:B-1----:R-:W-:Y:S08]  /*18270*/  HMMA.16816.F32.BF16 R4, R172.reuse, R176, R4 ;  /* 0x000000b0ac04723c */ /* 0x042ff00000041804 */
[C---:B------:R-:W-:Y:S01]  /*18280*/  HMMA.16816.F32.BF16 R8, R172.reuse, R178, R8 ;  /* 0x000000b2ac08723c */ /* 0x040fe20000041808 */
[----:B------:R-:W-:Y:S07]  /*18290*/  LDSM.16.M88.4 R176, [R208+0xd080] ;  /* 0x00d08000d0b0783b */ /* 0x000fee0000000200 */
[C---:B--2---:R-:W-:Y:S08]  /*182a0*/  HMMA.16816.F32.BF16 R12, R172.reuse, R152, R12 ;  /* 0x00000098ac0c723c */ /* 0x044ff0000004180c */
[----:B------:R-:W-:Y:S01]  /*182b0*/  HMMA.16816.F32.BF16 R16, R172, R154, R16 ;  /* 0x0000009aac10723c */ /* 0x000fe20000041810 */
[----:B------:R-:W1:Y:S05]  /*182c0*/  LDSM.16.M88.4 R152, [R200] ;  /* 0x00000000c898783b */ /* 0x000e6a0000000200 */
[----:B------:R-:W2:Y:S02]  /*182d0*/  LDSM.16.M88.4 R172, [R209+0x14080] ;  /* 0x01408000d1ac783b */ /* 0x000ea40000000200 */
[C---:B----4-:R-:W-:Y:S08]  /*182e0*/  HMMA.16816.F32.BF16 R4, R156.reuse, R160, R4 ;  /* 0x000000a09c04723c */ /* 0x050ff00000041804 */
[C---:B------:R-:W-:Y:S01]  /*182f0*/  HMMA.16816.F32.BF16 R8, R156.reuse, R162, R8 ;  /* 0x000000a29c08723c */ /* 0x040fe20000041808 */
[----:B------:R-:W-:Y:S07]  /*18300*/  LDSM.16.M88.4 R160, [R202+0x1000] ;  /* 0x00100000caa0783b */ /* 0x000fee0000000200 */
[C---:B---3--:R-:W-:Y:S08]  /*18310*/  HMMA.16816.F32.BF16 R12, R156.reuse, R148, R12 ;  /* 0x000000949c0c723c */ /* 0x048ff0000004180c */
[----:B------:R-:W-:Y:S01]  /*18320*/  HMMA.16816.F32.BF16 R16, R156, R150, R16 ;  /* 0x000000969c10723c */ /* 0x000fe20000041810 */
[----:B------:R-:W3:Y:S05]  /*18330*/  LDSM.16.M88.4 R148, [R208+0xd880] ;  /* 0x00d88000d094783b */ /* 0x000eea0000000200 */
[----:B------:R-:W4:Y:S02]  /*18340*/  LDSM.16.M88.4 R156, [R207+0x14080] ;  /* 0x01408000cf9c783b */ /* 0x000f240000000200 */
[C---:B-----5:R-:W-:Y:S08]  /*18350*/  HMMA.16816.F32.BF16 R4, R164.reuse, R168, R4 ;  /* 0x000000a8a404723c */ /* 0x060ff00000041804 */
[C---:B------:R-:W-:Y:S01]  /*18360*/  HMMA.16816.F32.BF16 R8, R164.reuse, R170, R8 ;  /* 0x000000aaa408723c */ /* 0x040fe20000041808 */
[----:B------:R-:W-:Y:S07]  /*18370*/  LDSM.16.M88.4 R168, [R213+0xe080] ;  /* 0x00e08000d5a8783b */ /* 0x000fee0000000200 */
[C---:B-1----:R-:W-:Y:S08]  /*18380*/  HMMA.16816.F32.BF16 R12, R164.reuse, R152, R12 ;  /* 0x00000098a40c723c */ /* 0x042ff0000004180c */
[----:B------:R-:W-:Y:S01]  /*18390*/  HMMA.16816.F32.BF16 R16, R164, R154, R16 ;  /* 0x0000009aa410723c */ /* 0x000fe20000041810 */
[----:B------:R-:W1:Y:S05]  /*183a0*/  LDSM.16.M88.4 R152, [R202+0x1800] ;  /* 0x00180000ca98783b */ /* 0x000e6a0000000200 */
[----:B------:R-:W5:Y:S02]  /*183b0*/  LDSM.16.M88.4 R164, [R214+0x18080] ;  /* 0x01808000d6a4783b */ /* 0x000f640000000200 */
[C---:B--2---:R-:W-:Y:S08]  /*183c0*/  HMMA.16816.F32.BF16 R4, R172.reuse, R176, R4 ;  /* 0x000000b0ac04723c */ /* 0x044ff00000041804 */
[C---:B------:R-:W-:Y:S01]  /*183d0*/  HMMA.16816.F32.BF16 R8, R172.reuse, R178, R8 ;  /* 0x000000b2ac08723c */ /* 0x040fe20000041808 */
[----:B------:R-:W-:Y:S07]  /*183e0*/  LDSM.16.M88.4 R176, [R199] ;  /* 0x00000000c7b0783b */ /* 0x000fee0000000200 */
[C---:B---3--:R-:W-:Y:S08]  /*183f0*/  HMMA.16816.F32.BF16 R12, R172.reuse, R148, R12 ;  /* 0x00000094ac0c723c */ /* 0x048ff0000004180c */
[----:B------:R-:W-:Y:S01]  /*18400*/  HMMA.16816.F32.BF16 R16, R172, R150, R16 ;  /* 0x00000096ac10723c */ /* 0x000fe20000041810 */
[----:B------:R-:W2:Y:S05]  /*18410*/  LDSM.16.M88.4 R148, [R213+0xe880] ;  /* 0x00e88000d594783b */ /* 0x000eaa0000000200 */
[----:B------:R-:W3:Y:S02]  /*18420*/  LDSM.16.M88.4 R172, [R210+0x18080] ;  /* 0x01808000d2ac783b */ /* 0x000ee40000000200 */
[C---:B----4-:R-:W-:Y:S08]  /*18430*/  HMMA.16816.F32.BF16 R4, R156.reuse, R160, R4 ;  /* 0x000000a09c04723c */ /* 0x050ff00000041804 */
[C---:B------:R-:W-:Y:S01]  /*18440*/  HMMA.16816.F32.BF16 R8, R156.reuse, R162, R8 ;  /* 0x000000a29c08723c */ /* 0x040fe20000041808 */
[----:B------:R-:W-:Y:S07]  /*18450*/  LDSM.16.M88.4 R160, [R208+0xe080] ;  /* 0x00e08000d0a0783b */ /* 0x000fee0000000200 */
[C---:B-1----:R-:W-:Y:S08]  /*18460*/  HMMA.16816.F32.BF16 R12, R156.reuse, R152, R12 ;  /* 0x000000989c0c723c */ /* 0x042ff0000004180c */
[----:B------:R-:W-:Y:S01]  /*18470*/  HMMA.16816.F32.BF16 R16, R156, R154, R16 ;  /* 0x0000009a9c10723c */ /* 0x000fe20000041810 */
[----:B------:R-:W1:Y:S05]  /*18480*/  LDSM.16.M88.4 R152, [R198] ;  /* 0x00000000c698783b */ /* 0x000e6a0000000200 */
[----:B------:R-:W4:Y:S02]  /*18490*/  LDSM.16.M88.4 R156, [R209+0x18080] ;  /* 0x01808000d19c783b */ /* 0x000f240000000200 */
[C---:B-----5:R-:W-:Y:S08]  /*184a0*/  HMMA.16816.F32.BF16 R4, R164.reuse, R168, R4 ;  /* 0x000000a8a404723c */ /* 0x060ff00000041804 */
[C---:B------:R-:W-:Y:S01]  /*184b0*/  HMMA.16816.F32.BF16 R8, R164.reuse, R170, R8 ;  /* 0x000000aaa408723c */ /* 0x040fe20000041808 */
[----:B------:R-:W-:Y:S07]  /*184c0*/  LDSM.16.M88.4 R168, [R202+0x2000] ;  /* 0x00200000caa8783b */ /* 0x000fee0000000200 */
[C---:B--2---:R-:W-:Y:S08]  /*184d0*/  HMMA.16816.F32.BF16 R12, R164.reuse, R148, R12 ;  /* 0x00000094a40c723c */ /* 0x044ff0000004180c */
[----:B------:R-:W-:Y:S01]  /*184e0*/  HMMA.16816.F32.BF16 R16, R164, R150, R16 ;  /* 0x00000096a410723c */ /* 0x000fe20000041810 */
[----:B------:R-:W2:Y:S05]  /*184f0*/  LDSM.16.M88.4 R148, [R208+0xe880] ;  /* 0x00e88000d094783b */ /* 0x000eaa0000000200 */
[----:B------:R-:W5:Y:S02]  /*18500*/  LDSM.16.M88.4 R164, [R207+0x18080] ;  /* 0x01808000cfa4783b */ /* 0x000f640000000200 */
[C---:B---3--:R-:W-:Y:S08]  /*18510*/  HMMA.16816.F32.BF16 R4, R172.reuse, R176, R4 ;  /* 0x000000b0ac04723c */ /* 0x048ff00000041804 */
[C---:B------:R-:W-:Y:S01]  /*18520*/  HMMA.16816.F32.BF16 R8, R172.reuse, R178, R8 ;  /* 0x000000b2ac08723c */ /* 0x040fe20000041808 */
[----:B------:R-:W-:Y:S07]  /*18530*/  LDSM.16.M88.4 R176, [R213+0xf080] ;  /* 0x00f08000d5b0783b */ /* 0x000fee0000000200 */
[C---:B-1----:R-:W-:Y:S08]  /*18540*/  HMMA.16816.F32.BF16 R12, R172.reuse, R152, R12 ;  /* 0x00000098ac0c723c */ /* 0x042ff0000004180c */
[----:B------:R-:W-:Y:S01]  /*18550*/  HMMA.16816.F32.BF16 R16, R172, R154, R16 ;  /* 0x0000009aac10723c */ /* 0x000fe20000041810 */
[----:B------:R-:W1:Y:S05]  /*18560*/  LDSM.16.M88.4 R152, [R202+0x2800] ;  /* 0x00280000ca98783b */ /* 0x000e6a0000000200 */
[----:B------:R-:W3:Y:S02]  /*18570*/  LDSM.16.M88.4 R172, [R214+0x1c080] ;  /* 0x01c08000d6ac783b */ /* 0x000ee40000000200 */
[C---:B----4-:R-:W-:Y:S08]  /*18580*/  HMMA.16816.F32.BF16 R4, R156.reuse, R160, R4 ;  /* 0x000000a09c04723c */ /* 0x050ff00000041804 */
[C---:B------:R-:W-:Y:S01]  /*18590*/  HMMA.16816.F32.BF16 R8, R156.reuse, R162, R8 ;  /* 0x000000a29c08723c */ /* 0x040fe20000041808 */
[----:B------:R-:W-:Y:S07]  /*185a0*/  LDSM.16.M88.4 R160, [R197] ;  /* 0x00000000c5a0783b */ /* 0x000fee0000000200 */
[C---:B--2---:R-:W-:Y:S08]  /*185b0*/  HMMA.16816.F32.BF16 R12, R156.reuse, R148, R12 ;  /* 0x000000949c0c723c */ /* 0x044ff0000004180c */
[----:B------:R-:W-:Y:S01]  /*185c0*/  HMMA.16816.F32.BF16 R16, R156, R150, R16 ;  /* 0x000000969c10723c */ /* 0x000fe20000041810 */
[----:B------:R-:W2:Y:S05]  /*185d0*/  LDSM.16.M88.4 R148, [R213+0xf880] ;  /* 0x00f88000d594783b */ /* 0x000eaa0000000200 */
[----:B------:R-:W4:Y:S02]  /*185e0*/  LDSM.16.M88.4 R156, [R210+0x1c080] ;  /* 0x01c08000d29c783b */ /* 0x000f240000000200 */
[C---:B-----5:R-:W-:Y:S08]  /*185f0*/  HMMA.16816.F32.BF16 R4, R164.reuse, R168, R4 ;  /* 0x000000a8a404723c */ /* 0x060ff00000041804 */
[C---:B------:R-:W-:Y:S01]  /*18600*/  HMMA.16816.F32.BF16 R8, R164.reuse, R170, R8 ;  /* 0x000000aaa408723c */ /* 0x040fe20000041808 */
[----:B------:R-:W-:Y:S07]  /*18610*/  LDSM.16.M88.4 R168, [R208+0xf080] ;  /* 0x00f08000d0a8783b */ /* 0x000fee0000000200 */
[C---:B-1----:R-:W-:Y:S08]  /*18620*/  HMMA.16816.F32.BF16 R12, R164.reuse, R152, R12 ;  /* 0x00000098a40c723c */ /* 0x042ff0000004180c */
[----:B------:R-:W-:Y:S01]  /*18630*/  HMMA.16816.F32.BF16 R16, R164, R154, R16 ;  /* 0x0000009aa410723c */ /* 0x000fe20000041810 */
[----:B------:R-:W1:Y:S05]  /*18640*/  LDSM.16.M88.4 R152, [R196] ;  /* 0x00000000c498783b */ /* 0x000e6a0000000200 */
[----:B------:R-:W5:Y:S02]  /*18650*/  LDSM.16.M88.4 R164, [R209+0x1c080] ;  /* 0x01c08000d1a4783b */ /* 0x000f640000000200 */
[C---:B---3--:R-:W-:Y:S08]  /*18660*/  HMMA.16816.F32.BF16 R4, R172.reuse, R176, R4 ;  /* 0x000000b0ac04723c */ /* 0x048ff00000041804 */
[C---:B------:R-:W-:Y:S01]  /*18670*/  HMMA.16816.F32.BF16 R8, R172.reuse, R178, R8 ;  /* 0x000000b2ac08723c */ /* 0x040fe20000041808 */
[----:B------:R-:W-:Y:S07]  /*18680*/  LDSM.16.M88.4 R176, [R202+0x3000] ;  /* 0x00300000cab0783b */ /* 0x000fee0000000200 */
[C---:B--2---:R-:W-:Y:S08]  /*18690*/  HMMA.16816.F32.BF16 R12, R172.reuse, R148, R12 ;  /* 0x00000094ac0c723c */ /* 0x044ff0000004180c */
[----:B------:R-:W-:Y:S01]  /*186a0*/  HMMA.16816.F32.BF16 R16, R172, R150, R16 ;  /* 0x00000096ac10723c */ /* 0x000fe20000041810 */
[----:B------:R-:W2:Y:S05]  /*186b0*/  LDSM.16.M88.4 R148, [R208+0xf880] ;  /* 0x00f88000d094783b */ /* 0x000eaa0000000200 */
[----:B------:R-:W3:Y:S02]  /*186c0*/  LDSM.16.M88.4 R172, [R207+0x1c080] ;  /* 0x01c08000cfac783b */ /* 0x000ee40000000200 */
[C---:B----4-:R-:W-:Y:S08]  /*186d0*/  HMMA.16816.F32.BF16 R4, R156.reuse, R160, R4 ;  /* 0x000000a09c04723c */ /* 0x050ff00000041804 */
[C---:B------:R-:W-:Y:S08]  /*186e0*/  HMMA.16816.F32.BF16 R8, R156.reuse, R162, R8 ;  /* 0x000000a29c08723c */ /* 0x040ff00000041808 */
[C---:B-1----:R-:W-:Y:S08]  /*186f0*/  HMMA.16816.F32.BF16 R12, R156.reuse, R152, R12 ;  /* 0x000000989c0c723c */ /* 0x042ff0000004180c */
[----:B------:R-:W-:Y:S08]  /*18700*/  HMMA.16816.F32.BF16 R16, R156, R154, R16 ;  /* 0x0000009a9c10723c */ /* 0x000ff00000041810 */
[C---:B-----5:R-:W-:Y:S08]  /*18710*/  HMMA.16816.F32.BF16 R4, R164.reuse, R168, R4 ;  /* 0x000000a8a404723c */ /* 0x060ff00000041804 */
[C---:B------:R-:W-:Y:S08]  /*18720*/  HMMA.16816.F32.BF16 R8, R164.reuse, R170, R8 ;  /* 0x000000aaa408723c */ /* 0x040ff00000041808 */
[C---:B--2---:R-:W-:Y:S08]  /*18730*/  HMMA.16816.F32.BF16 R12, R164.reuse, R148, R12 ;  /* 0x00000094a40c723c */ /* 0x044ff0000004180c */
[----:B------:R-:W-:Y:S01]  /*18740*/  HMMA.16816.F32.BF16 R16, R164, R150, R16 ;  /* 0x00000096a410723c */ /* 0x000fe20000041810 */
[----:B------:R-:W1:Y:S01]  /*18750*/  LDSM.16.M88.4 R148, [R202+0x3800] ;  /* 0x00380000ca94783b */ /* 0x000e620000000200 */
[----:B------:R-:W-:Y:S04]  /*18760*/  DEPBAR.LE SB0, 0x0 ;  /* 0x000080000000791a */ /* 0x000fe80000000000 */
[----:B------:R-:W-:Y:S02]  /*18770*/  BAR.SYNC.DEFER_BLOCKING 0x0 ;  /* 0x0000000000007b1d */ /* 0x000fe40000010000 */
[C---:B---3--:R-:W-:Y:S08]  /*18780*/  HMMA.16816.F32.BF16 R4, R172.reuse, R176, R4 ;  /* 0x000000b0ac04723c */ /* 0x048ff00000041804 */
        /* <DEDUP_REMOVED lines=14> */
[----:B------:R3:W4:Y:S06]  /*18870*/  MUFU.TANH R4, R154 ;  /* 0x0000009a00047308 */ /* 0x00072c0000002400 */
[----:B------:R-:W-:Y:S02]  /*18880*/  FMUL.FTZ R168, R12, c[0x0][0x320] ;  /* 0x0000c8000ca87a20 */ /* 0x000fe40000410000 */
[----:B------:R-:W-:Y:S02]  /*18890*/  FMUL.FTZ R13, R13, c[0x0][0x320] ;  /* 0x0000c8000d0d7a20 */ /* 0x000fe40000410000 */
[----:B------:R3:W1:Y:S01]  /*188a0*/  MUFU.TANH R5, R153 ;  /* 0x0000009900057308 */ /* 0x0006620000002400 */
        /* <DEDUP_REMOVED lines=19> */
[----:B--2-4-:R-:W-:Y:S01]  /*189e0*/  IMAD.MOV.U32 R217, RZ, RZ, RZ ;  /* 0x000000ffffd97224 */ /* 0x014fe200078e00ff */
[----:B------:R-:W-:Y:S01]  /*189f0*/  ULEA UR4, UR10, UR16, 0x5 ;  /* 0x000000100a047291 */ /* 0x000fe2000f8e283f */
[----:B------:R-:W-:Y:S05]  /*18a00*/  ISETP.NE.AND P6, PT, R215, 0x1, PT ;  /* 0x00000001d700780c */ /* 0x000fea0003fc5270 */
[----:B------:R-:W-:Y:S05]  /*18a10*/  IMAD.U32 R11, RZ, RZ, UR4 ;  /* 0x00000004ff0b7e24 */ /* 0x000fea000f8e00ff */
[----:B------:R-:W-:Y:S05]  /*18a20*/  IADD3 R218, R11, -0x20, R216 ;  /* 0xffffffe00bda7810 */ /* 0x000fea0007ffe0d8 */
[----:B------:R-:W-:Y:S04]  /*18a30*/  @P6 IMAD.HI.U32 R11, R218, c[0x0][0x2bc], RZ ;  /* 0x0000af00da0b6a27 */ /* 0x000fe800078e00ff */
[----:B------:R-:W-:Y:S01]  /*18a40*/  IMAD.MOV.U32 R10, RZ, RZ, R218 ;  /* 0x000000ffff0a7224 */ /* 0x000fe200078e00da */
[----:B------:R-:W-:Y:S04]  /*18a50*/  @P6 SHF.R.U32.HI R10, RZ, c[0x0][0x2c0], R11 ;  /* 0x0000b000ff0a6a19 */ /* 0x000fe8000001160b */
[C---:B---3--:R-:W-:Y:S04]  /*18a60*/  @!P2 IADD3 R14, P0, R10.reuse, UR18, RZ ;  /* 0x000000120a0eac10 */ /* 0x048fe8000ff1e0ff */
[----:B------:R-:W-:Y:S02]  /*18a70*/  @!P2 LEA.HI.X.SX32 R11, R10, UR6, 0x1, P0 ;  /* 0x000000060a0bac11 */ /* 0x000fe400080f0eff */
[C---:B------:R-:W-:Y:S04]  /*18a80*/  @!P2 LEA R12, P0, R14.reuse, c[0x0][0x2a0], 0x2 ;  /* 0x0000a8000e0caa11 */ /* 0x040fe800078010ff */
[----:B------:R-:W-:Y:S01]  /*18a90*/  @!P2 LEA.HI.X R13, R14, c[0x0][0x2a4], R11, 0x2, P0 ;  /* 0x0000a9000e0daa11 */ /* 0x000fe200000f140b */
[----:B------:R-:W-:Y:S04]  /*18aa0*/  IMAD.MOV R11, RZ, RZ, -R10 ;  /* 0x000000ffff0b7224 */ /* 0x000fe800078e0a0a */
[----:B------:R2:W3:Y:S01]  /*18ab0*/  @!P2 LDG.E R217, [R12.64] ;  /* 0x000000180cd9a981 */ /* 0x0004e2000c1e1900 */
[----:B------:R-:W-:Y:S05]  /*18ac0*/  IMAD R218, R11, c[0x0][0x2b8], R218 ;  /* 0x0000ae000bda7a24 */ /* 0x000fea00078e02da */
[----:B------:R-:W-:Y:S05]  /*18ad0*/  SHF.R.S32.HI R11, RZ, 0x1f, R218 ;  /* 0x0000001fff0b7819 */ /* 0x000fea00000114da */
[----:B------:R-:W-:Y:S04]  /*18ae0*/  IMAD R11, R11, c[0x0][0x1e0], RZ ;  /* 0x000078000b0b7a24 */ /* 0x000fe800078e02ff */
[C---:B------:R-:W-:Y:S02]  /*18af0*/  IMAD R11, R218.reuse, c[0x0][0x1e4], R11 ;  /* 0x00007900da0b7a24 */ /* 0x040fe400078e020b */
[----:B--2---:R-:W-:Y:S04]  /*18b00*/  IMAD.WIDE.U32 R12, R218, c[0x0][0x1e0], RZ ;  /* 0x00007800da0c7a25 */ /* 0x004fe800078e00ff */
[----:B------:R-:W-:Y:S01]  /*18b10*/  IMAD.IADD R13, R13, 0x1, R11 ;  /* 0x000000010d0d7824 */ /* 0x000fe200078e020b */
[----:B---3--:R-:W-:Y:S03]  /*18b20*/  SHF.R.S32.HI R10, RZ, 0x1f, R217 ;  /* 0x0000001fff0a7819 */ /* 0x008fe600000114d9 */
        /* <DEDUP_REMOVED lines=15> */
[C---:B------:R-:W-:Y:S04]  /*18c20*/  IADD3 R12, P0, R10.reuse, R227, RZ ;  /* 0x000000e30a0c7210 */ /* 0x040fe80007f1e0ff */
[----:B------:R2:W-:Y:S01]  /*18c30*/  LDGSTS.E.BYPASS.LTC128B.128 [R220+0xd080], [R14.64], !P1 ;  /* 0x0d0800000edc7fae */ /* 0x0005e2000c901d58 */
[C---:B------:R-:W-:Y:S01]  /*18c40*/  IMAD.X R13, R11.reuse, 0x1, R228, P0 ;  /* 0x000000010b0d7824 */ /* 0x040fe200000e06e4 */
[----:B------:R-:W-:Y:S04]  /*18c50*/  IADD3 R10, P0, R10, R231, RZ ;  /* 0x000000e70a0a7210 */ /* 0x000fe80007f1e0ff */
[----:B------:R2:W-:Y:S01]  /*18c60*/  LDGSTS.E.BYPASS.LTC128B.128 [R220+0xe080], [R12.64], !P4 ;  /* 0x0e0800000cdc7fae */ /* 0x0005e2000e101d58 */
[----:B------:R-:W-:Y:S05]  /*18c70*/  IMAD.X R11, R11, 0x1, R229, P0 ;  /* 0x000000010b0b7824 */ /* 0x000fea00000e06e5 */
[----:B------:R2:W-:Y:S03]  /*18c80*/  LDGSTS.E.BYPASS.LTC128B.128 [R220+0xf080], [R10.64], !P3 ;  /* 0x0f0800000adc7fae */ /* 0x0005e6000d901d58 */
.L_x_485:
[----:B--2-4-:R-:W-:Y:S01]  /*18c90*/  PLOP3.LUT P0, PT, PT, PT, UP3, 0x80, 0x0 ;  /* 0x000000000000781c */ /* 0x014fe20003f0f038 */
[----:B------:R-:W0:Y:S01]  /*18ca0*/  LDGDEPBAR ;  /* 0x00000000000079af */ /* 0x000e220000000000 */
[----:B---3--:R-:W-:Y:S01]  /*18cb0*/  IMAD.MOV.U32 R17, RZ, RZ, R221 ;  /* 0x000000ffff117224 */ /* 0x008fe200078e00dd */
[----:B------:R-:W-:Y:S01]  /*18cc0*/  USHF.L.U32 UR4, UR10, 0x5, URZ ;  /* 0x000000050a047899 */ /* 0x000fe2000800063f */
[----:B------:R-:W-:Y:S05]  /*18cd0*/  IMAD.U32 R13, RZ, RZ, UR20 ;  /* 0x00000014ff0d7e24 */ /* 0x000fea000f8e00ff */
[----:B------:R-:W-:Y:S04]  /*18ce0*/  IMAD.U32 R11, RZ, RZ, UR4 ;  /* 0x00000004ff0b7e24 */ /* 0x000fe8000f8e00ff */
[----:B------:R-:W-:Y:S01]  /*18cf0*/  @P0 IMAD.HI.U32 R10, R221, c[0x0][0x2c8], RZ ;  /* 0x0000b200dd0a0a27 */ /* 0x000fe200078e00ff */
[----:B------:R-:W-:Y:S11]  /*18d00*/  PLOP3.LUT P0, PT, PT, PT, UP3, 0x80, 0x0 ;  /* 0x000000000000781c */ /* 0x000ff60003f0f038 */
[----:B------:R-:W-:Y:S02]  /*18d10*/  @!UPT UIADD3 URZ, URZ, URZ, URZ ;  /* 0x0000003f3f3ff290 */ /* 0x000fe4000fffe03f */
[----:B------:R-:W-:Y:S02]  /*18d20*/  @P0 SHF.R.U32.HI R17, RZ, c[0x0][0x2cc], R10 ;  /* 0x0000b300ff110a19 */ /* 0x000fe4000001160a */
[----:B------:R-:W-:Y:S02]  /*18d30*/  PLOP3.LUT P0, PT, PT, PT, UP2, 0x40, 0x0 ;  /* 0x000000000000781c */ /* 0x000fe40003f0e828 */
[----:B------:R-:W-:Y:S01]  /*18d40*/  IADD3 R10, -R222, 0x1, -R11 ;  /* 0x00000001de0a7810 */ /* 0x000fe20007ffe90b */
[----:B------:R-:W2:Y:S03]  /*18d50*/  SHFL.IDX PT, R19, R17, RZ, 0x1c1f ;  /* 0x001c1fff11137589 */ /* 0x000ea600000e0000 */
        /* <DEDUP_REMOVED lines=20> */
.L_x_488:
[----:B------:R-:W-:Y:S04]  /*18ea0*/  MOV R10, c[0x0][0x32c] ;  /* 0x0000cb00000a7a02 */ /* 0x000fe80000000f00 */
[----:B------:R-:W-:Y:S11]  /*18eb0*/  ISETP.NE.AND P0, PT, R10, 0x1, PT ;  /* 0x000000010a00780c */ /* 0x000ff60003f05270 */
[----:B------:R-:W-:Y:S02]  /*18ec0*/  @!UPT UIADD3 URZ, URZ, URZ, URZ ;  /* 0x0000003f3f3ff290 */ /* 0x000fe4000fffe03f */
[----:B------:R-:W-:Y:S05]  /*18ed0*/  @P0 IMAD.HI.U32 R10, R12, c[0x0][0x330], RZ ;  /* 0x0000cc000c0a0a27 */ /* 0x000fea00078e00ff */
[----:B------:R-:W-:Y:S02]  /*18ee0*/  @P0 SHF.R.U32.HI R12, RZ, c[0x0][0x334], R10 ;  /* 0x0000cd00ff0c0a19 */ /* 0x000fe4000001160a */
.L_x_489:
[----:B------:R-:W-:Y:S05]  /*18ef0*/  BSYNC B0 ;  /* 0x0000000000007941 */ /* 0x000fea0003800000 */
.L_x_487:
[----:B------:R-:W-:Y:S04]  /*18f00*/  IMAD R19, R12, c[0x0][0x32c], -R11 ;  /* 0x0000cb000c137a24 */ /* 0x000fe800078e0a0b */
[----:B------:R-:W-:Y:S05]  /*18f10*/  IMAD.IADD R10, R19, 0x1, -R222 ;  /* 0x00000001130a7824 */ /* 0x000fea00078e0ade */
[----:B------:R-:W-:Y:S02]  /*18f20*/  IADD3 R19, R10, c[0x0][0x32c], RZ ;  /* 0x0000cb000a137a10 */ /* 0x000fe40007ffe0ff */
[----:B------:R-:W-:Y:S02]  /*18f30*/  IMNMX R15, R15, R10, !PT ;  /* 0x0000000a0f0f7217 */ /* 0x000fe40007800200 */
[----:B------:R-:W-:Y:S02]  /*18f40*/  IMNMX R16, R16, R19, PT ;  /* 0x0000001310107217 */ /* 0x000fe40003800200 */
.L_x_486:
[----:B------:R-:W-:Y:S06]  /*18f50*/  UISETP.GT.AND UP0, UPT, UR10, -0x1, UPT ;  /* 0xffffffff0a00788c */ /* 0x000fec000bf04270 */
[----:B------:R-:W-:Y:S04]  /*18f60*/  PLOP3.LUT P0, PT, PT, PT, UP0, 0x80, 0x0 ;  /* 0x000000000000781c */ /* 0x000fe80003f0f008 */
[C---:B------:R-:W-:Y:S04]  /*18f70*/  ISETP.GT.AND P0, PT, R15.reuse, RZ, P0 ;  /* 0x000000ff0f00720c */ /* 0x040fe80000704270 */
[----:B------:R-:W-:Y:S04]  /*18f80*/  ISETP.LT.OR P0, PT, R16, 0x1, P0 ;  /* 0x000000011000780c */ /* 0x000fe80000701670 */
[----:B------:R-:W-:Y:S02]  /*18f90*/  FSEL R12, R0, -INF , !P0 ;  /* 0xff800000000c7808 */ /* 0x000fe40004000000 */
[----:B------:R-:W-:Y:S04]  /*18fa0*/  PLOP3.LUT P0, PT, PT, PT, UP0, 0x80, 0x0 ;  /* 0x000000000000781c */ /* 0x000fe80003f0f008 */
[C---:B------:R-:W-:Y:S04]  /*18fb0*/  ISETP.GT.AND P0, PT, R15.reuse, 0x1, P0 ;  /* 0x000000010f00780c */ /* 0x040fe80000704270 */
[----:B------:R-:W-:Y:S04]  /*18fc0*/  ISETP.LT.OR P0, PT, R16, 0x2, P0 ;  /* 0x000000021000780c */ /* 0x000fe80000701670 */
[----:B-1----:R-:W-:Y:S02]  /*18fd0*/  FSEL R152, R152, -INF , !P0 ;  /* 0xff80000098987808 */ /* 0x002fe40004000000 */
[----:B------:R-:W-:Y:S04]  /*18fe0*/  PLOP3.LUT P0, PT, PT, PT, UP0, 0x80, 0x0 ;  /* 0x000000000000781c */ /* 0x000fe80003f0f008 */
        /* <DEDUP_REMOVED lines=10> */
[----:B------:R-:W-:Y:S01]  /*19090*/  ISETP.LT.OR P0, PT, R16, 0x11, P0 ;  /* 0x000000111000780c */ /* 0x000fe20000701670 */
[--C-:B-1----:R-:W-:Y:S03]  /*190a0*/  IMAD.IADD R14, R14, 0x1, R7.reuse ;  /* 0x000000010e0e7824 */ /* 0x102fe600078e0207 */
[----:B------:R-:W-:Y:S01]  /*190b0*/  FSEL R168, R168, -INF , !P0 ;  /* 0xff800000a8a87808 */ /* 0x000fe20004000000 */
[----:B------:R-:W-:Y:S01]  /*190c0*/  IMAD.IADD R0, R13, 0x1, R7 ;  /* 0x000000010d007824 */ /* 0x000fe200078e0207 */
        /* <DEDUP_REMOVED lines=29> */
.L_x_492:
[----:B------:R-:W-:Y:S04]  /*192a0*/  MOV R7, c[0x0][0x32c] ;  /* 0x0000cb0000077a02 */ /* 0x000fe80000000f00 */
[----:B------:R-:W-:Y:S11]  /*192b0*/  ISETP.NE.AND P0, PT, R7, 0x1, PT ;  /* 0x000000010700780c */ /* 0x000ff60003f05270 */
[----:B------:R-:W-:Y:S02]  /*192c0*/  @!UPT UIADD3 URZ, URZ, URZ, URZ ;  /* 0x0000003f3f3ff290 */ /* 0x000fe4000fffe03f */
[----:B------:R-:W-:Y:S05]  /*192d0*/  @P0 IMAD.HI.U32 R7, R16, c[0x0][0x330], RZ ;  /* 0x0000cc0010070a27 */ /* 0x000fea00078e00ff */
[----:B------:R-:W-:Y:S02]  /*192e0*/  @P0 SHF.R.U32.HI R16, RZ, c[0x0][0x334], R7 ;  /* 0x0000cd00ff100a19 */ /* 0x000fe40000011607 */
.L_x_493:
[----:B------:R-:W-:Y:S05]  /*192f0*/  BSYNC B0 ;  /* 0x0000000000007941 */ /* 0x000fea0003800000 */
.L_x_491:
[----:B------:R-:W-:Y:S04]  /*19300*/  IMAD R11, R16, c[0x0][0x32c], -R11 ;  /* 0x0000cb00100b7a24 */ /* 0x000fe800078e0a0b */
[----:B------:R-:W-:Y:S05]  /*19310*/  IMAD.IADD R11, R11, 0x1, -R222 ;  /* 0x000000010b0b7824 */ /* 0x000fea00078e0ade */
[----:B------:R-:W-:Y:S02]  /*19320*/  IADD3 R7, R11, c[0x0][0x32c], RZ ;  /* 0x0000cb000b077a10 */ /* 0x000fe40007ffe0ff */
[----:B------:R-:W-:Y:S02]  /*19330*/  IMNMX R0, R0, R11, !PT ;  /* 0x0000000b00007217 */ /* 0x000fe40007800200 */
[----:B------:R-:W-:Y:S02]  /*19340*/  IMNMX R14, R14, R7, PT ;  /* 0x000000070e0e7217 */ /* 0x000fe40003800200 */
.L_x_490:
[----:B------:R-:W-:Y:S01]  /*19350*/  PLOP3.LUT P0, PT, PT, PT, UP0, 0x80, 0x0 ;  /* 0x000000000000781c */ /* 0x000fe20003f0f008 */
[----:B------:R-:W-:Y:S03]  /*19360*/  LDSM.16.MT88.4 R156, [R206+0x8080] ;  /* 0x00808000ce9c783b */ /* 0x000fe60000004200 */
[----:B------:R-:W-:Y:S04]  /*19370*/  ISETP.GT.AND P0, PT, R0, RZ, P0 ;  /* 0x000000ff0000720c */ /* 0x000fe80000704270 */
[----:B------:R-:W-:Y:S01]  /*19380*/  ISETP.LT.OR P0, PT, R14, 0x1, P0 ;  /* 0x000000010e00780c */ /* 0x000fe20000701670 */
[----:B------:R-:W-:Y:S03]  /*19390*/  LDSM.16.MT88.4 R172, [R204+0x9880] ;  /* 0x00988000ccac783b */ /* 0x000fe60000004200 */
[----:B------:R-:W-:Y:S02]  /*193a0*/  FSEL R15, R4, -INF , !P0 ;  /* 0xff800000040f7808 */ /* 0x000fe40004000000 */
[----:B------:R-:W-:Y:S03]  /*193b0*/  PLOP3.LUT P0, PT, PT, PT, UP0, 0x80, 0x0 ;  /* 0x000000000000781c */ /* 0x000fe60003f0f008 */
[----:B------:R-:W-:Y:S01]  /*193c0*/  LDSM.16.MT88.4 R176, [R211+0xa880] ;  /* 0x00a88000d3b0783b */ /* 0x000fe20000004200 */
[----:B------:R-:W-:Y:S04]  /*193d0*/  ISETP.GT.AND P0, PT, R0, 0x1, P0 ;  /* 0x000000010000780c */ /* 0x000fe80000704270 */
[----:B------:R-:W-:Y:S03]  /*193e0*/  ISETP.LT.OR P0, PT, R14, 0x2, P0 ;  /* 0x000000020e00780c */ /* 0x000fe60000701670 */
[----:B------:R-:W-:Y:S01]  /*193f0*/  LDSM.16.MT88.4 R180, [R206+0xa880] ;  /* 0x00a88000ceb4783b */ /* 0x000fe20000004200 */
[----:B------:R-:W-:Y:S02]  /*19400*/  FSEL R13, R5, -INF , !P0 ;  /* 0xff800000050d7808 */ /* 0x000fe40004000000 */
[----:B------:R-:W-:Y:S02]  /*19410*/  PLOP3.LUT P0, PT, PT, PT, UP0, 0x80, 0x0 ;  /* 0x000000000000781c */ /* 0x000fe40003f0f008 */
[----:B------:R-:W-:Y:S02]  /*19420*/  FMNMX.FTZ R5, R12, R3, !PT ;  /* 0x000000030c057209 */ /* 0x000fe40007810000 */
[----:B------:R-:W-:Y:S01]  /*19430*/  ISETP.GT.AND P0, PT, R0, 0x8, P0 ;  /* 0x000000080000780c */ /* 0x000fe20000704270 */
[----:B------:R-:W-:Y:S01]  /*19440*/  LDSM.16.MT88.4 R184, [R204+0xa880] ;  /* 0x00a88000ccb8783b */ /* 0x000fe20000004200 */
[----:B------:R-:W-:Y:S02]  /*19450*/  FMNMX.FTZ R5, R152, R5, !PT ;  /* 0x0000000598057209 */ /* 0x000fe40007810000 */
[----:B------:R-:W-:Y:S02]  /*19460*/  ISETP.LT.OR P0, PT, R14, 0x9, P0 ;  /* 0x000000090e00780c */ /* 0x000fe40000701670 */
[----:B------:R-:W-:Y:S02]  /*19470*/  FMNMX.FTZ R5, R10, R5, !PT ;  /* 0x000000050a057209 */ /* 0x000fe40007810000 */
[----:B------:R-:W-:Y:S01]  /*19480*/  FSEL R11, R6, -INF , !P0 ;  /* 0xff800000060b7808 */ /* 0x000fe20004000000 */
[----:B------:R-:W-:Y:S01]  /*19490*/  LDSM.16.MT88.4 R188, [R211+0xb880] ;  /* 0x00b88000d3bc783b */ /* 0x000fe20000004200 */
[----:B------:R-:W-:Y:S02]  /*194a0*/  PLOP3.LUT P0, PT, PT, PT, UP0, 0x80, 0x0 ;  /* 0x000000000000781c */ /* 0x000fe40003f0f008 */
[----:B------:R-:W-:Y:S02]  /*194b0*/  FMNMX.FTZ R5, R8, R5, !PT ;  /* 0x0000000508057209 */ /* 0x000fe40007810000 */
[----:B------:R-:W-:Y:S02]  /*194c0*/  ISETP.GT.AND P0, PT, R0, 0x9, P0 ;  /* 0x000000090000780c */ /* 0x000fe40000704270 */
[----:B------:R-:W-:Y:S01]  /*194d0*/  FMNMX.FTZ R5, R168, R5, !PT ;  /* 0x00000005a8057209 */ /* 0x000fe20007810000 */
[----:B------:R-:W-:Y:S01]  /*194e0*/  LDSM.16.MT88.4 R192, [R206+0xb880] ;  /* 0x00b88000cec0783b */ /* 0x000fe20000004200 */
[----:B------:R-:W-:Y:S02]  /*194f0*/  ISETP.LT.OR P0, PT, R14, 0xa, P0 ;  /* 0x0000000a0e00780c */ /* 0x000fe40000701670 */
[----:B------:R-:W-:Y:S02]  /*19500*/  FMNMX.FTZ R5, R166, R5, !PT ;  /* 0x00000005a6057209 */ /* 0x000fe40007810000 */
        /* <DEDUP_REMOVED lines=11> */
[----:B------:R-:W-:Y:S02]  /*195c0*/  ISETP.GT.AND P0, PT, R0, 0x11, P0 ;  /* 0x000000110000780c */ /* 0x000fe40000704270 */
[----:B------:R-:W-:Y:S02]  /*195d0*/  FMNMX.FTZ R6, R11, R6, !PT ;  /* 0x000000060b067209 */ /* 0x000fe40007810000 */
[----:B------:R-:W-:Y:S02]  /*195e0*/  ISETP.LT.OR P0, PT, R14, 0x12, P0 ;  /* 0x000000120e00780c */ /* 0x000fe40000701670 */
[----:B------:R-:W-:Y:S02]  /*195f0*/  FMNMX.FTZ R16, R9, R6, !PT ;  /* 0x0000000609107209 */ /* 0x000fe40007810000 */
[----:B------:R-:W-:Y:S02]  /*19600*/  FSEL R163, R163, -INF , !P0 ;  /* 0xff800000a3a37808 */ /* 0x000fe40004000000 */
[----:B------:R-:W-:Y:S04]  /*19610*/  PLOP3.LUT P0, PT, PT, PT, UP0, 0x80, 0x0 ;  /* 0x000000000000781c */ /* 0x000fe80003f0f008 */
[----:B------:R-:W-:Y:S02]  /*19620*/  ISETP.GT.AND P0, PT, R0, 0x18, P0 ;  /* 0x000000180000780c */ /* 0x000fe40000704270 */
[----:B-1----:R-:W-:Y:S02]  /*19630*/  FMNMX.FTZ R6, R4, R5, !PT ;  /* 0x0000000504067209 */ /* 0x002fe40007810000 */
[----:B------:R-:W-:Y:S03]  /*19640*/  ISETP.LT.OR P0, PT, R14, 0x19, P0 ;  /* 0x000000190e00780c */ /* 0x000fe60000701670 */
[----:B------:R-:W1:Y:S01]  /*19650*/  SHFL.BFLY PT, R17, R6, 0x1, 0x1f ;  /* 0x0c201f0006117f89 */ /* 0x000e6200000e0000 */
[----:B------:R-:W-:Y:S02]  /*19660*/  FSEL R161, R161, -INF , !P0 ;  /* 0xff800000a1a17808 */ /* 0x000fe40004000000 */
[----:B------:R-:W-:Y:S01]  /*19670*/  PLOP3.LUT P0, PT, PT, PT, UP0, 0x80, 0x0 ;  /* 0x000000000000781c */ /* 0x000fe20003f0f008 */
[----:B------:R-:W-:Y:S02]  /*19680*/  UISETP.GT.AND UP0, UPT, UR10, UR8, UPT ;  /* 0x000000080a00728c */ /* 0x000fe4000bf04270 */
[----:B------:R-:W-:Y:S01]  /*19690*/  UIADD3 UR10, UR10, -0x1, URZ ;  /* 0xffffffff0a0a7890 */ /* 0x000fe2000fffe03f */
[----:B------:R-:W-:Y:S02]  /*196a0*/  ISETP.GT.AND P0, PT, R0, 0x19, P0 ;  /* 0x000000190000780c */ /* 0x000fe40000704270 */
[----:B------:R-:W-:Y:S02]  /*196b0*/  FMNMX.FTZ R0, R165, R16, !PT ;  /* 0x00000010a5007209 */ /* 0x000fe40007810000 */
[----:B------:R-:W-:Y:S02]  /*196c0*/  ISETP.LT.OR P0, PT, R14, 0x1a, P0 ;  /* 0x0000001a0e00780c */ /* 0x000fe40000701670 */
[----:B------:R-:W-:Y:S02]  /*196d0*/  FMNMX.FTZ R0, R163, R0, !PT ;  /* 0x00000000a3007209 */ /* 0x000fe40007810000 */
[----:B------:R-:W-:Y:S02]  /*196e0*/  FSEL R149, R149, -INF , !P0 ;  /* 0xff80000095957808 */ /* 0x000fe40004000000 */
[----:B------:R-:W-:Y:S04]  /*196f0*/  FMNMX.FTZ R0, R161, R0, !PT ;  /* 0x00000000a1007209 */ /* 0x000fe80007810000 */
[----:B------:R-:W-:Y:S02]  /*19700*/  FMNMX.FTZ R4, R149, R0, !PT ;  /* 0x0000000095047209 */ /* 0x000fe40007810000 */
[----:B-1----:R-:W-:Y:S03]  /*19710*/  FMNMX.FTZ R0, R6, R17, !PT ;  /* 0x0000001106007209 */ /* 0x002fe60007810000 */
        /* <DEDUP_REMOVED lines=9> */
[--C-:B------:R-:W-:Y:S02]  /*197b0*/  FFMA.FTZ R239, R168, c[0x0][0x2d0], -R167.reuse ;  /* 0x0000b400a8ef7a23 */ /* 0x100fe400000108a7 */
[----:B------:R-:W-:Y:S01]  /*197c0*/  LDSM.16.MT88.4 R168, [R206+0x9880] ;  /* 0x00988000cea8783b */ /* 0x000fe20000004200 */
[----:B-1----:R-:W-:Y:S01]  /*197d0*/  FMNMX.FTZ R5, R4, R7, !PT ;  /* 0x0000000704057209 */ /* 0x002fe20007810000 */
[--C-:B------:R-:W-:Y:S01]  /*197e0*/  FFMA.FTZ R240, R166, c[0x0][0x2d0], -R167.reuse ;  /* 0x0000b400a6f07a23 */ /* 0x100fe200000108a7 */
[----:B------:R-:W-:Y:S01]  /*197f0*/  FSEL R4, R0, RZ, P0 ;  /* 0x000000ff00047208 */ /* 0x000fe20000000000 */
[--C-:B------:R-:W-:Y:S02]  /*19800*/  FFMA.FTZ R241, R164, c[0x0][0x2d0], -R167.reuse ;  /* 0x0000b400a4f17a23 */ /* 0x100fe400000108a7 */
[----:B------:R-:W-:Y:S01]  /*19810*/  FFMA.FTZ R167, R162, c[0x0][0x2d0], -R167 ;  /* 0x0000b400a2a77a23 */ /* 0x000fe200000108a7 */
[----:B------:R-:W1:Y:S01]  /*19820*/  MUFU.EX2 R151, R151 ;  /* 0x0000009700977308 */ /* 0x000e620000000800 */
[----:B------:R-:W2:Y:S01]  /*19830*/  SHFL.BFLY PT, R148, R5, 0x1, 0x1f ;  /* 0x0c201f0005947f89 */ /* 0x000ea200000e0000 */
[----:B------:R-:W-:Y:S04]  /*19840*/  FADD.FTZ R4, -R4, R3 ;  /* 0x0000000304047221 */ /* 0x000fe80000010100 */
[----:B------:R-:W-:Y:S04]  /*19850*/  FMUL.FTZ R3, R4, c[0x0][0x2d0] ;  /* 0x0000b40004037a20 */ /* 0x000fe80000410000 */
[----:B------:R-:W-:Y:S10]  /*19860*/  MUFU.EX2 R150, R150 ;  /* 0x0000009600967308 */ /* 0x000ff40000000800 */
[----:B------:R-:W3:Y:S01]  /*19870*/  MUFU.EX2 R3, R3 ;  /* 0x0000000300037308 */ /* 0x000ee20000000800 */
[----:B-1----:R-:W-:Y:S02]  /*19880*/  F2FP.BF16.PACK_AB R152, R151, R234 ;  /* 0x000000ea9798723e */ /* 0x002fe400000010ff */
[----:B--2---:R-:W-:Y:S04]  /*19890*/  FMNMX.FTZ R148, R148, R5, !PT ;  /* 0x0000000594947209 */ /* 0x004fe80007810000 */
[C---:B------:R-:W-:Y:S01]  /*198a0*/  FSETP.NEU.FTZ.AND P0, PT, R148.reuse, -INF , PT ;  /* 0xff8000009400780b */ /* 0x040fe20003f1d000 */
[C---:B------:R-:W-:Y:S02]  /*198b0*/  FMUL.FTZ R160, R148.reuse, c[0x0][0x2d0] ;  /* 0x0000b40094a07a20 */ /* 0x040fe40000410000 */
[----:B------:R-:W1:Y:S01]  /*198c0*/  MUFU.EX2 R233, R233 ;  /* 0x000000e900e97308 */ /* 0x000e620000000800 */
[----:B------:R-:W-:Y:S02]  /*198d0*/  FSEL R5, R148, RZ, P0 ;  /* 0x000000ff94057208 */ /* 0x000fe40000000000 */
[----:B------:R-:W-:Y:S02]  /*198e0*/  FSEL R160, R160, RZ, P0 ;  /* 0x000000ffa0a07208 */ /* 0x000fe40000000000 */
[----:B------:R-:W-:Y:S01]  /*198f0*/  PLOP3.LUT P0, PT, PT, PT, UP0, 0x80, 0x0 ;  /* 0x000000000000781c */ /* 0x000fe20003f0f008 */
[----:B------:R-:W-:Y:S02]  /*19900*/  FADD.FTZ R5, -R5, R2 ;  /* 0x0000000205057221 */ /* 0x000fe40000010100 */
[--C-:B------:R-:W-:Y:S02]  /*19910*/  FFMA.FTZ R238, R15, c[0x0][0x2d0], -R160.reuse ;  /* 0x0000b4000fee7a23 */ /* 0x100fe400000108a0 */
[----:B------:R2:W-:Y:S01]  /*19920*/  MUFU.EX2 R242, R167 ;  /* 0x000000a700f27308 */ /* 0x0005e20000000800 */
[--C-:B------:R-:W-:Y:S02]  /*19930*/  FFMA.FTZ R237, R13, c[0x0][0x2d0], -R160.reuse ;  /* 0x0000b4000ded7a23 */ /* 0x100fe400000108a0 */
[----:B------:R-:W4:Y:S01]  /*19940*/  LDSM.16.MT88.4 R12, [R211+0x8080] ;  /* 0x00808000d30c783b */ /* 0x000f220000004200 */
[--C-:B------:R-:W-:Y:S02]  /*19950*/  FFMA.FTZ R236, R11, c[0x0][0x2d0], -R160.reuse ;  /* 0x0000b4000bec7a23 */ /* 0x100fe400000108a0 */
[--C-:B------:R-:W-:Y:S02]  /*19960*/  FFMA.FTZ R235, R9, c[0x0][0x2d0], -R160.reuse ;  /* 0x0000b40009eb7a23 */ /* 0x100fe400000108a0 */
[----:B------:R-:W-:Y:S02]  /*19970*/  FMUL.FTZ R2, R5, c[0x0][0x2d0] ;  /* 0x0000b40005027a20 */ /* 0x000fe40000410000 */
[----:B------:R-:W-:Y:S01]  /*19980*/  MUFU.EX2 R238, R238 ;  /* 0x000000ee00ee7308 */ /* 0x000fe20000000800 */
[C---:B---3--:R-:W-:Y:S02]  /*19990*/  FMUL.FTZ R4, R3.reuse, R144 ;  /* 0x0000009003047220 */ /* 0x048fe40000410000 */
[----:B------:R-:W-:Y:S01]  /*199a0*/  FMUL.FTZ R5, R3, R145 ;  /* 0x0000009103057220 */ /* 0x000fe20000410000 */
[----:B-1----:R-:W-:Y:S01]  /*199b0*/  F2FP.BF16.PACK_AB R154, R233, R150 ;  /* 0x00000096e99a723e */ /* 0x002fe200000010ff */
[C---:B------:R-:W-:Y:S02]  /*199c0*/  FMUL.FTZ R8, R3.reuse, R140 ;  /* 0x0000008c03087220 */ /* 0x040fe40000410000 */
[C---:B------:R-:W-:Y:S02]  /*199d0*/  FMUL.FTZ R9, R3.reuse, R141 ;  /* 0x0000008d03097220 */ /* 0x040fe40000410000 */
[C---:B------:R-:W-:Y:S01]  /*199e0*/  FMUL.FTZ R16, R3.reuse, R132 ;  /* 0x0000008403107220 */ /* 0x040fe20000410000 */
[----:B------:R-:W1:Y:S01]  /*199f0*/  MUFU.EX2 R2, R2 ;  /* 0x0000000200027308 */ /* 0x000e620000000800 */
[----:B------:R-:W-:Y:S02]  /*19a00*/  FMUL.FTZ R17, R3, R133 ;  /* 0x0000008503117220 */ /* 0x000fe40000410000 */
[--C-:B------:R-:W-:Y:S02]  /*19a10*/  FFMA.FTZ R243, R165, c[0x0][0x2d0], -R160.reuse ;  /* 0x0000b400a5f37a23 */ /* 0x100fe400000108a0 */
[----:B--2---:R-:W-:Y:S01]  /*19a20*/  LDSM.16.MT88.4 R164, [R204+0x8880] ;  /* 0x00888000cca4783b */ /* 0x004fe20000004200 */
[--C-:B------:R-:W-:Y:S02]  /*19a30*/  FFMA.FTZ R244, R163, c[0x0][0x2d0], -R160.reuse ;  /* 0x0000b400a3f47a23 */ /* 0x100fe400000108a0 */
[--C-:B------:R-:W-:Y:S02]  /*19a40*/  FFMA.FTZ R245, R161, c[0x0][0x2d0], -R160.reuse ;  /* 0x0000b400a1f57a23 */ /* 0x100fe400000108a0 */
[----:B------:R-:W2:Y:S01]  /*19a50*/  MUFU.EX2 R237, R237 ;  /* 0x000000ed00ed7308 */ /* 0x000ea20000000800 */
[----:B------:R-:W-:Y:S02]  /*19a60*/  FFMA.FTZ R160, R149, c[0x0][0x2d0], -R160 ;  /* 0x0000b40095a07a23 */ /* 0x000fe400000108a0 */
[C---:B------:R-:W-:Y:S02]  /*19a70*/  FMUL.FTZ R28, R3.reuse, R28 ;  /* 0x0000001c031c7220 */ /* 0x040fe40000410000 */
[C---:B------:R-:W-:Y:S02]  /*19a80*/  FMUL.FTZ R29, R3.reuse, R29 ;  /* 0x0000001d031d7220 */ /* 0x040fe40000410000 */
[C---:B------:R-:W-:Y:S02]  /*19a90*/  FMUL.FTZ R32, R3.reuse, R32 ;  /* 0x0000002003207220 */ /* 0x040fe40000410000 */
[C---:B------:R-:W-:Y:S01]  /*19aa0*/  FMUL.FTZ R33, R3.reuse, R33 ;  /* 0x0000002103217220 */ /* 0x040fe20000410000 */
[----:B------:R-:W-:Y:S01]  /*19ab0*/  MUFU.EX2 R236, R236 ;  /* 0x000000ec00ec7308 */ /* 0x000fe20000000800 */
[C---:B------:R-:W-:Y:S02]  /*19ac0*/  FMUL.FTZ R36, R3.reuse, R36 ;  /* 0x0000002403247220 */ /* 0x040fe40000410000 */
[----:B------:R-:W-:Y:S02]  /*19ad0*/  FMUL.FTZ R37, R3, R37 ;  /* 0x0000002503257220 */ /* 0x000fe40000410000 */
[C---:B-1----:R-:W-:Y:S02]  /*19ae0*/  FMUL.FTZ R6, R2.reuse, R146 ;  /* 0x0000009202067220 */ /* 0x042fe40000410000 */
[C---:B------:R-:W-:Y:S02]  /*19af0*/  FMUL.FTZ R7, R2.reuse, R147 ;  /* 0x0000009302077220 */ /* 0x040fe40000410000 */
[----:B------:R-:W1:Y:S01]  /*19b00*/  LDSM.16.MT88.4 R144, [R205+0x8080] ;  /* 0x00808000cd90783b */ /* 0x000e620000004200 */
[----:B------:R-:W3:Y:S01]  /*19b10*/  MUFU.EX2 R235, R235 ;  /* 0x000000eb00eb7308 */ /* 0x000ee20000000800 */
[C---:B------:R-:W-:Y:S02]  /*19b20*/  FMUL.FTZ R10, R2.reuse, R142 ;  /* 0x0000008e020a7220 */ /* 0x040fe40000410000 */
[C---:B------:R-:W-:Y:S01]  /*19b30*/  FMUL.FTZ R11, R2.reuse, R143 ;  /* 0x0000008f020b7220 */ /* 0x040fe20000410000 */
        /* <DEDUP_REMOVED lines=15> */
[----:B---3--:R-:W-:Y:S01]  /*19c30*/  F2FP.BF16.PACK_AB R155, R235, R236 ;  /* 0x000000eceb9b723e */ /* 0x008fe200000010ff */
[C---:B------:R-:W-:Y:S02]  /*19c40*/  FMUL.FTZ R42, R2.reuse, R42 ;  /* 0x0000002a022a7220 */ /* 0x040fe40000410000 */
[C---:B------:R-:W-:Y:S02]  /*19c50*/  FMUL.FTZ R43, R2.reuse, R43 ;  /* 0x0000002b022b7220 */ /* 0x040fe40000410000 */
[C---:B------:R-:W-:Y:S01]  /*19c60*/  FMUL.FTZ R44, R3.reuse, R44 ;  /* 0x0000002c032c7220 */ /* 0x040fe20000410000 */
[----:B------:R-:W3:Y:S01]  /*19c70*/  MUFU.EX2 R240, R240 ;  /* 0x000000f000f07308 */ /* 0x000ee20000000800 */
[C---:B----4-:R-:W-:Y:S01]  /*19c80*/  HMMA.16816.F32.BF16 R4, R152.reuse, R12, R4 ;  /* 0x0000000c9804723c */ /* 0x050fe20000041804 */
        /* <DEDUP_REMOVED lines=37> */
[C---:B----4-:R-:W-:Y:S04]  /*19ee0*/  HMMA.16816.F32.BF16 R28, R152.reuse, R136, R28 ;  /* 0x00000088981c723c */ /* 0x050fe8000004181c */
        /* <DEDUP_REMOVED lines=10> */
[----:B------:R-:W4:Y:S03]  /*19f90*/  LDSM.16.MT88.4 R132, [R204+0x9080] ;  /* 0x00908000cc84783b */ /* 0x000f260000004200 */
        /* <DEDUP_REMOVED lines=18> */
[C---:B----4-:R-:W-:Y:S04]  /*1a0c0*/  HMMA.16816.F32.BF16 R60, R152.reuse, R132, R60 ;  /* 0x00000084983c723c */ /* 0x050fe8000004183c */
[C---:B------:R-:W-:Y:S02]  /*1a0d0*/  FMUL.FTZ R76, R3.reuse, R76 ;  /* 0x0000004c034c7220 */ /* 0x040fe40000410000 */
[C---:B------:R-:W-:Y:S02]  /*1a0e0*/  FMUL.FTZ R77, R3.reuse, R77 ;  /* 0x0000004d034d7220 */ /* 0x040fe40000410000 */
[C---:B------:R-:W-:Y:S01]  /*1a0f0*/  HMMA.16816.F32.BF16 R64, R152.reuse, R134, R64 ;  /* 0x000000869840723c */ /* 0x040fe20000041840 */
[----:B------:R-:W4:Y:S03]  /*1a100*/  LDSM.16.MT88.4 R132, [R205+0xa080] ;  /* 0x00a08000cd84783b */ /* 0x000f260000004200 */
        /* <DEDUP_REMOVED lines=21> */
[C---:B------:R-:W-:Y:S04]  /*1a260*/  FMUL.FTZ R92, R3.reuse, R92 ;  /* 0x0000005c035c7220 */ /* 0x040fe80000410000 */
[C---:B------:R-:W-:Y:S01]  /*1a270*/  FMUL.FTZ R93, R3.reuse, R93 ;  /* 0x0000005d035d7220 */ /* 0x040fe20000410000 */
[C---:B------:R-:W-:Y:S01]  /*1a280*/  HMMA.16816.F32.BF16 R88, R152.reuse, R134, R88 ;  /* 0x000000869858723c */ /* 0x040fe20000041858 */
[----:B------:R-:W4:Y:S02]  /*1a290*/  LDSM.16.MT88.4 R132, [R206+0xb080] ;  /* 0x00b08000ce84783b */ /* 0x000f240000004200 */
        /* <DEDUP_REMOVED lines=26> */
[C---:B----4-:R-:W-:Y:S03]  /*1a440*/  HMMA.16816.F32.BF16 R108, R152.reuse, R132, R108 ;  /* 0x00000084986c723c */ /* 0x050fe6000004186c */
[C---:B------:R-:W-:Y:S02]  /*1a450*/  FMUL.FTZ R114, R2.reuse, R114 ;  /* 0x0000007202727220 */ /* 0x040fe40000410000 */
[C---:B------:R-:W-:Y:S02]  /*1a460*/  FMUL.FTZ R115, R2.reuse, R115 ;  /* 0x0000007302737220 */ /* 0x040fe40000410000 */
[C---:B------:R-:W-:Y:S02]  /*1a470*/  FMUL.FTZ R116, R3.reuse, R116 ;  /* 0x0000007403747220 */ /* 0x040fe40000410000 */
[C---:B------:R-:W-:Y:S03]  /*1a480*/  FMUL.FTZ R117, R3.reuse, R117 ;  /* 0x0000007503757220 */ /* 0x040fe60000410000 */
        /* <DEDUP_REMOVED lines=19> */
[----:B------:R-:W-:Y:S01]  /*1a5c0*/  FFMA.FTZ R234, R3, R224, R234 ;  /* 0x000000e003ea7223 */ /* 0x000fe200000100ea */
[----:B------:R-:W-:Y:S01]  /*1a5d0*/  MOV R3, R0 ;  /* 0x0000000000037202 */ /* 0x000fe20000000f00 */
[----:B------:R-:W-:Y:S03]  /*1a5e0*/  FFMA.FTZ R238, R2, R223, R238 ;  /* 0x000000df02ee7223 */ /* 0x000fe600000100ee */
[----:B------:R-:W-:Y:S03]  /*1a5f0*/  HMMA.16816.F32.BF16 R128, R152, R138, R128 ;  /* 0x0000008a9880723c */ /* 0x000fe60000041880 */
[----:B------:R-:W-:Y:S02]  /*1a600*/  FADD.FTZ R151, R151, R234 ;  /* 0x000000ea97977221 */ /* 0x000fe40000010000 */
[----:B------:R-:W-:Y:S02]  /*1a610*/  FADD.FTZ R237, R237, R238 ;  /* 0x000000eeeded7221 */ /* 0x000fe40000010000 */
[----:B---3--:R-:W-:Y:S01]  /*1a620*/  F2FP.BF16.PACK_AB R152, R240, R239 ;  /* 0x000000eff098723e */ /* 0x008fe200000010ff */
        /* <DEDUP_REMOVED lines=8> */
[C---:B----4-:R-:W-:Y:S01]  /*1a6b0*/  HMMA.16816.F32.BF16 R144, R152.reuse, R132, R4 ;  /* 0x000000849890723c */ /* 0x050fe20000041804 */
        /* <DEDUP_REMOVED lines=45> */
.L_x_484:
[----:B------:R-:W1:Y:S01]  /*1a990*/  SHFL.BFLY PT, R3, R224, 0x2, 0x1f ;  /* 0x0c401f00e0037f89 */ /* 0x000e6200000e0000 */
[----:B------:R-:W-:-:S02]  /*1a9a0*/  MOV R4, RZ ;  /* 0x000000ff00047202 */ /* 0x000fc40000000f00 */
[----:B------:R-:W-:Y:S01]  /*1a9b0*/  MOV R8, 0xff800000 ;  /* 0xff80000000087802 */ /* 0x000fe20000000f00 */
[----:B------:R-:W2:Y:S01]  /*1a9c0*/  SHFL.BFLY PT, R2, R223, 0x2, 0x1f ;  /* 0x0c401f00df027f89 */ /* 0x000ea200000e0000 */
[----:B------:R-:W-:Y:S01]  /*1a9d0*/  PLOP3.LUT P2, PT, PT, PT, PT, 0x8, 0x0 ;  /* 0x000000000000781c */ /* 0x000fe20003f4e170 */
[----:B-1----:R-:W-:Y:S01]  /*1a9e0*/  FADD.FTZ R6, R3, R224 ;  /* 0x000000e003067221 */ /* 0x002fe20000010000 */
[----:B------:R-:W-:Y:S01]  /*1a9f0*/  MOV R3, RZ ;  /* 0x000000ff00037202 */ /* 0x000fe20000000f00 */
        /* <DEDUP_REMOVED lines=148> */
.L_x_382:
        /* <DEDUP_REMOVED lines=178> */
[----:B------:R-:W4:Y:S02]  /*1be60*/  @P0 LDG.E R12, [R10.64] ;  /* 0x000000180a0c0981 */ /* 0x000f24000c1e1900 */
[----:B------:R-:W-:-:S03]  /*1be70*/  ULDC.64 UR4, c[0x0][0x508] ;  /* 0x0001420000047ab9 */ /* 0x000fc60000000a00 */
[----:B------:R-:W-:-:S05]  /*1be80*/  PLOP3.LUT P1, PT, PT, PT, UP0, 0x80, 0x0 ;  /* 0x000000000000781c */ /* 0x000fca0003f2f008 */
[----:B------:R-:W-:Y:S01]  /*1be90*/  @UP0 UIMAD.WIDE UR4, UR21, UR6, UR4 ;  /* 0x00000006150402a5 */ /* 0x000fe2000f8e0204 */
[----:B------:R-:W-:-:S05]  /*1bea0*/  IMAD.MOV.U32 R4, RZ, RZ, c[0x0][0x388] ;  /* 0x0000e200ff047624 */ /* 0x000fca00078e00ff */
[----:B------:R-:W-:Y:S02]  /*1beb0*/  IMAD.U32 R14, RZ, RZ, UR4 ;  /* 0x00000004ff0e7e24 */ /* 0x000fe4000f8e00ff */
[----:B--2---:R-:W-:-:S05]  /*1bec0*/  IMAD.U32 R15, RZ, RZ, UR5 ;  /* 0x00000005ff0f7e24 */ /* 0x004fca000f8e00ff */
[----:B------:R3:W5:Y:S01]  /*1bed0*/  @P1 LDG.E R4, [R14.64] ;  /* 0x000000180e041981 */ /* 0x000762000c1e1900 */
[----:B------:R-:W-:Y:S02]  /*1bee0*/  UMOV UR18, URZ ;  /* 0x0000003f00127c82 */ /* 0x000fe40008000000 */
[----:B------:R-:W-:Y:S01]  /*1bef0*/  UMOV UR19, URZ ;  /* 0x0000003f00137c82 */ /* 0x000fe20008000000 */
[----:B----4-:R-:W1:Y:S02]  /*1bf00*/  @P0 R2UR UR5, R12 ;  /* 0x000000000c0503c2 */ /* 0x010e6400000e0000 */
[----:B-1----:R-:W-:Y:S02]  /*1bf10*/  @UP1 USHF.R.S32.HI UR4, URZ, 0x1f, UR5 ;  /* 0x0000001f3f041899 */ /* 0x002fe40008011405 */
[----:B------:R-:W-:-:S05]  /*1bf20*/  @UP1 UMOV UR18, UR5 ;  /* 0x0000000500121c82 */ /* 0x000fca0008000000 */
[----:B------:R-:W-:Y:S01]  /*1bf30*/  @UP1 UMOV UR19, UR4 ;  /* 0x0000000400131c82 */ /* 0x000fe20008000000 */
[----:B------:R-:W-:Y:S05]  /*1bf40*/  @P1 BRA `(.L_x_496) ;  /* 0x0000004000001947 */ /* 0x000fea0003800000 */
[----:B---3--:R-:W-:Y:S05]  /*1bf50*/  @!P0 BRA `(.L_x_496) ;  /* 0x0000003000008947 */ /* 0x008fea0003800000 */
[----:B-----5:R-:W2:Y:S04]  /*1bf60*/  LDG.E R4, [R10.64] ;  /* 0x000000180a047981 */ /* 0x020ea8000c1e1900 */
[----:B------:R-:W2:Y:S02]  /*1bf70*/  LDG.E R3, [R10.64+0x4] ;  /* 0x000004180a037981 */ /* 0x000ea4000c1e1900 */
[----:B--2---:R-:W-:Y:S02]  /*1bf80*/  IADD3 R4, -R4, R3, RZ ;  /* 0x0000000304047210 */ /* 0x004fe40007ffe1ff */
.L_x_496:
[----:B---3--:R-:W-:Y:S01]  /*1bf90*/  SHF.R.S32.HI R3, RZ, 0x1f, R2 ;  /* 0x0000001fff037819 */ /* 0x008fe20000011402 */
[----:B------:R-:W1:Y:S01]  /*1bfa0*/  S2R R75, SR_CTAID.X ;  /* 0x00000000004b7919 */ /* 0x000e620000002500 */
[----:B------:R-:W-:Y:S01]  /*1bfb0*/  LOP3.LUT R11, R7, 0xffffffe0, RZ, 0xc0, !PT ;  /* 0xffffffe0070b7812 */ /* 0x000fe200078ec0ff */
[----:B------:R-:W-:Y:S01]  /*1bfc0*/  IMAD.MOV.U32 R10, RZ, RZ, c[0x0][0x4e8] ;  /* 0x00013a00ff0a7624 */ /* 0x000fe200078e00ff */
[----:B------:R-:W-:Y:S01]  /*1bfd0*/  LEA.HI R3, R3, R2, RZ, 0x3 ;  /* 0x0000000203037211 */ /* 0x000fe200078f18ff */
[----:B------:R-:W-:Y:S01]  /*1bfe0*/  ULDC.64 UR6, c[0x0][0x490] ;  /* 0x0001240000067ab9 */ /* 0x000fe20000000a00 */
[-C--:B------:R-:W-:Y:S01]  /*1bff0*/  LEA.HI R16, R5, R0.reuse, RZ, 0x3 ;  /* 0x0000000005107211 */ /* 0x080fe200078f18ff */
[----:B------:R-:W-:Y:S01]  /*1c000*/  USHF.R.S32.HI UR12, URZ, 0x1f, UR21 ;  /* 0x0000001f3f0c7899 */ /* 0x000fe20008011415 */
[----:B------:R-:W-:Y:S01]  /*1c010*/  LOP3.LUT R7, R3, 0xffffff8, RZ, 0xc0, !PT ;  /* 0x0ffffff803077812 */ /* 0x000fe200078ec0ff */
[----:B------:R-:W-:Y:S01]  /*1c020*/  IMAD.IADD R3, R0, 0x1, -R11 ;  /* 0x0000000100037824 */ /* 0x000fe200078e0a0b */
        /* <DEDUP_REMOVED lines=91> */
[----:B------:R-:W-:-:S03]  /*1c5e0*/  IADD3 R21, R21, R22, RZ ;  /* 0x0000001615157210 */ /* 0x000fc60007ffe0ff */
[----:B-1----:R1:W-:Y:S01]  /*1c5f0*/  @!P1 ST.E [R12.64], R6 ;  /* 0x000000060c009985 */ /* 0x0023e2000c101918 */
[----:B--2---:R-:W-:-:S03]  /*1c600*/  IMAD.SHL.U32 R14, R5, 0x8, RZ ;  /* 0x00000008050e7824 */ /* 0x004fc600078e00ff */
[----:B---3--:R1:W-:Y:S01]  /*1c610*/  @!P0 ST.E [R10.64], R8 ;  /* 0x000000080a008985 */ /* 0x0083e2000c101918 */
[----:B------:R-:W-:Y:S01]  /*1c620*/  IMAD R5, R4, c[0x0][0x3d8], RZ ;  /* 0x0000f60004057a24 */ /* 0x000fe200078e02ff */
[----:B------:R-:W-:-:S03]  /*1c630*/  LOP3.LUT R14, R3, 0x7ffffe00, R14, 0xf8, !PT ;  /* 0x7ffffe00030e7812 */ /* 0x000fc600078ef80e */
[C---:B------:R-:W-:Y:S02]  /*1c640*/  IMAD R3, R18.reuse, c[0x0][0x3dc], R5 ;  /* 0x0000f70012037a24 */ /* 0x040fe400078e0205 */
[----:B------:R-:W-:-:S04]  /*1c650*/  IMAD.WIDE.U32 R18, R18, c[0x0][0x3d8], R20 ;  /* 0x0000f60012127a25 */ /* 0x000fc800078e0014 */
[----:B------:R-:W-:Y:S01]  /*1c660*/  IMAD.SHL.U32 R76, R14, 0x2, RZ ;  /* 0x000000020e4c7824 */ /* 0x000fe200078e00ff */
[----:B------:R-:W-:Y:S01]  /*1c670*/  LEA R74, P0, R18, c[0x0][0x380], 0x1 ;  /* 0x0000e000124a7a11 */ /* 0x000fe200078008ff */
[----:B------:R-:W-:-:S03]  /*1c680*/  IMAD.IADD R3, R19, 0x1, R3 ;  /* 0x0000000113037824 */ /* 0x000fc600078e0203 */
        /* <DEDUP_REMOVED lines=45> */
.L_x_498:
[----:B--234-:R-:W-:Y:S05]  /*1c960*/  BSYNC B0 ;  /* 0x0000000000007941 */ /* 0x01cfea0003800000 */
.L_x_497:
        /* <DEDUP_REMOVED lines=30> */
.L_x_500:
[----:B------:R-:W-:Y:S05]  /*1cb50*/  BSYNC B0 ;  /* 0x0000000000007941 */ /* 0x000fea0003800000 */
.L_x_499:
        /* <DEDUP_REMOVED lines=30> */
.L_x_502:
[----:B------:R-:W-:Y:S05]  /*1cd40*/  BSYNC B0 ;  /* 0x0000000000007941 */ /* 0x000fea0003800000 */
.L_x_501:
        /* <DEDUP_REMOVED lines=31> */
.L_x_495:
        /* <DEDUP_REMOVED lines=28> */
[----:B-----5:R-:W2:Y:S04]  /*1d100*/  LDG.E R4, [R6.64] ;  /* 0x0000001806047981 */ /* 0x020ea8000c1e1900 */
[----:B------:R-:W2:Y:S02]  /*1d110*/  LDG.E R3, [R6.64+0x4] ;  /* 0x0000041806037981 */ /* 0x000ea4000c1e1900 */
[----:B--2---:R-:W-:Y:S02]  /*1d120*/  IADD3 R4, -R4, R3, RZ ;  /* 0x0000000304047210 */ /* 0x004fe40007ffe1ff */
.L_x_503:
        /* <DEDUP_REMOVED lines=38> */
[----:B------:R-:W-:Y:S01]  /*1d390*/  LEA R2, P0, R6, c[0x0][0x450], 0x2 ;  /* 0x0001140006027a11 */ /* 0x000fe200078010ff */
[----:B------:R-:W-:-:S03]  /*1d3a0*/  IMAD.MOV.U32 R5, RZ, RZ, -0x800000 ;  /* 0xff800000ff057424 */ /* 0x000fc600078e00ff */
[----:B------:R-:W-:-:S04]  /*1d3b0*/  IADD3 R3, R7, R0, RZ ;  /* 0x0000000007037210 */ /* 0x000fc80007ffe0ff */
[----:B------:R-:W-:-:S05]  /*1d3c0*/  LEA.HI.X R3, R6, c[0x0][0x454], R3, 0x2, P0 ;  /* 0x0001150006037a11 */ /* 0x000fca00000f1403 */
[----:B------:R1:W-:Y:S02]  /*1d3d0*/  STG.E [R2.64], R5 ;  /* 0x0000000502007986 */ /* 0x0003e4000c101918 */
.L_x_505:
[----:B------:R-:W-:Y:S05]  /*1d3e0*/  BSYNC B0 ;  /* 0x0000000000007941 */ /* 0x000fea0003800000 */
.L_x_504:
        /* <DEDUP_REMOVED lines=8> */
[----:B------:R-:W-:Y:S01]  /*1d470*/  ISETP.NE.AND P0, PT, R2, 0x1, PT ;  /* 0x000000010200780c */ /* 0x000fe20003f05270 */
[----:B------:R-:W-:Y:S01]  /*1d480*/  UIMAD UR7, UR10, UR5, UR7 ;  /* 0x000000050a0772a4 */ /* 0x000fe2000f8e0207 */
[----:B------:R-:W-:Y:S01]  /*1d490*/  LOP3.LUT R6, R0, 0xfffffff8, RZ, 0xc0, !PT ;  /* 0xfffffff800067812 */ /* 0x000fe200078ec0ff */
[----:B------:R-:W-:Y:S01]  /*1d4a0*/  BSSY B0, `(.L_x_506) ;  /* 0x0000042000007945 */ /* 0x000fe20003800000 */
[----:B------:R-:W-:Y:S01]  /*1d4b0*/  SHF.R.S32.HI R0, RZ, 0x3, R0 ;  /* 0x00000003ff007819 */ /* 0x000fe20000011400 */
[----:B------:R-:W-:-:S02]  /*1d4c0*/  ULDC.64 UR4, c[0x0][0x3e8] ;  /* 0x0000fa0000047ab9 */ /* 0x000fc40000000a00 */
[----:B------:R-:W-:Y:S01]  /*1d4d0*/  IMAD.IADD R9, R9, 0x1, -R6 ;  /* 0x0000000109097824 */ /* 0x000fe200078e0a06 */
[----:B------:R-:W-:Y:S02]  /*1d4e0*/  UIADD3 UR15, UR15, UR7, URZ ;  /* 0x000000070f0f7290 */ /* 0x000fe4000fffe03f */
        /* <DEDUP_REMOVED lines=61> */
.L_x_507:
[----:B------:R-:W-:Y:S05]  /*1d8c0*/  BSYNC B0 ;  /* 0x0000000000007941 */ /* 0x000fea0003800000 */
.L_x_506:
        /* <DEDUP_REMOVED lines=27> */
.L_x_509:
[----:B------:R-:W-:Y:S05]  /*1da80*/  BSYNC B0 ;  /* 0x0000000000007941 */ /* 0x000fea0003800000 */
.L_x_508:
        /* <DEDUP_REMOVED lines=27> */
.L_x_511:
[----:B------:R-:W-:Y:S05]  /*1dc40*/  BSYNC B0 ;  /* 0x0000000000007941 */ /* 0x000fea0003800000 */
.L_x_510:
        /* <DEDUP_REMOVED lines=22> */
[----:B--2---:R-:W-:-:S04]  /*1ddb0*/  SHF.R.S32.HI R5, RZ, 0x1f, R6 ;  /* 0x0000001fff057819 */ /* 0x004fc80000011406 */
[----:B------:R-:W-:-:S04]  /*1ddc0*/  LEA.HI R5, R5, R6, RZ, 0x3 ;  /* 0x0000000605057211 */ /* 0x000fc800078f18ff */
[----:B------:R-:W-:-:S05]  /*1ddd0*/  LOP3.LUT R5, R5, 0xfffffff8, RZ, 0xc0, !PT ;  /* 0xfffffff805057812 */ /* 0x000fca00078ec0ff */
[----:B------:R-:W-:-:S05]  /*1dde0*/  IMAD.WIDE R2, R5, 0x2, R2 ;  /* 0x0000000205027825 */ /* 0x000fca00078e0202 */
[----:B------:R-:W-:Y:S01]  /*1ddf0*/  ST.E.128 [R2.64], RZ ;  /* 0x000000ff02007985 */ /* 0x000fe2000c101d18 */
[----:B------:R-:W-:Y:S05]  /*1de00*/  EXIT ;  /* 0x000000000000794d */ /* 0x000fea0003800000 */
.L_x_512:
        /* <DEDUP_REMOVED lines=15> */
.L_x_3634:


//--------------------- .text._ZN7cutlass13device_kernelIN5flash19enable_sm80_to_sm89INS1_16FlashAttnFwdSm80INS1_25CollectiveMainloopFwdSm80ILi8ELi1ELb1EN4cute5tupleIJNS5_1CILi128EEENS7_ILi64EEENS7_ILi256EEEEEELi256ENS_10bfloat16_tEfNS_4arch4Sm80ELb1ELb0ELb1ELb0ELb1ELb0ELb1ELb0EEENS1_21CollectiveEpilogueFwdINS6_IJS8_SA_S9_EEENS6_IJNS7_ILi1EEESI_SI_EEESC_SE_Li256ELb0ELb1ELb0ELb0EEENS1_30DynamicPersistentTileSchedulerILi256ELi256ELb0ELb1ELb0EEEEEEEEEvNT_6ParamsE --------------------------
	.section	.text._ZN7cutlass13device_kernelIN5flash19enable_sm80_to_sm89INS1_16FlashAttnFwdSm80INS1_25CollectiveMainloopFwdSm80ILi8ELi1ELb1EN4cute5tupleIJNS5_1CILi128EEENS7_ILi64EEENS7_ILi256EEEEEELi256ENS_10bfloat16_tEfNS_4arch4Sm80ELb1ELb0ELb1ELb0ELb1ELb0ELb1ELb0EEENS1_21CollectiveEpilogueFwdINS6_IJS8_SA_S9_EEENS6_IJNS7_ILi1EEESI_SI_EEESC_SE_Li256ELb0ELb1ELb0ELb0EEENS1_30DynamicPersistentTileSchedulerILi256ELi256ELb0ELb1ELb0EEEEEEEEEvNT_6ParamsE,"ax",@progbits
	.sectioninfo	@"SHI_REGISTERS=255"
	.align	128
.text._ZN7cutlass13device_kernelIN5flash19enable_sm80_to_sm89INS1_16FlashAttnFwdSm80INS1_25CollectiveMainloopFwdSm80ILi8ELi1ELb1EN4cute5tupleIJNS5_1CILi128EEENS7_ILi64EEENS7_ILi256EEEEEELi256ENS_10bfloat16_tEfNS_4arch4Sm80ELb1ELb0ELb1ELb0ELb1ELb0ELb1ELb0EEENS1_21CollectiveEpilogueFwdINS6_IJS8_SA_S9_EEENS6_IJNS7_ILi1EEESI_SI_EEESC_SE_Li256ELb0ELb1ELb0ELb0EEENS1_30DynamicPersistentTileSchedulerILi256ELi256ELb0ELb1ELb0EEEEEEEEEvNT_6ParamsE:
        .type           _ZN7cutlass13device_kernelIN5flash19enable_sm80_to_sm89INS1_16FlashAttnFwdSm80INS1_25CollectiveMainloopFwdSm80ILi8ELi1ELb1EN4cute5tupleIJNS5_1CILi128EEENS7_ILi64EEENS7_ILi256EEEEEELi256ENS_10bfloat16_tEfNS_4arch4Sm80ELb1ELb0ELb1ELb0ELb1ELb0ELb1ELb0EEENS1_21CollectiveEpilogueFwdINS6_IJS8_SA_S9_EEENS6_IJNS7_ILi1EEESI_SI_EEESC_SE_Li256ELb0ELb1ELb0ELb0EEENS1_30DynamicPersistentTileSchedulerILi256ELi256ELb0ELb1ELb0EEEEEEEEEvNT_6ParamsE,@function
        .size           _ZN7cutlass13device_kernelIN5flash19enable_sm80_to_sm89INS1_16FlashAttnFwdSm80INS1_25CollectiveMainloopFwdSm80ILi8ELi1ELb1EN4cute5tupleIJNS5_1CILi128EEENS7_ILi64EEENS7_ILi256EEEEEELi256ENS_10bfloat16_tEfNS_4arch4Sm80ELb1ELb0ELb1ELb0ELb1ELb0ELb1ELb0EEENS1_21CollectiveEpilogueFwdINS6_IJS8_SA_S9_EEENS6_IJNS7_ILi1EEESI_SI_EEESC_SE_Li256ELb0ELb1ELb0ELb0EEENS1_30DynamicPersistentTileSchedulerILi256ELi256ELb0ELb1ELb0EEEEEEEEEvNT_6ParamsE,(.L_x_3635 - _ZN7cutlass13device_kernelIN5flash19enable_sm80_to_sm89INS1_16FlashAttnFwdSm80INS1_25CollectiveMainloopFwdSm80ILi8ELi1ELb1EN4cute5tupleIJNS5_1CILi128EEENS7_ILi64EEENS7_ILi256EEEEEELi256ENS_10bfloat16_tEfNS_4arch4Sm80ELb1ELb0ELb1ELb0ELb1ELb0ELb1ELb0EEENS1_21CollectiveEpilogueFwdINS6_IJS8_SA_S9_EEENS6_IJNS7_ILi1EEESI_SI_EEESC_SE_Li256ELb0ELb1ELb0ELb0EEENS1_30DynamicPersistentTileSchedulerILi256ELi256ELb0ELb1ELb0EEEEEEEEEvNT_6ParamsE)
        .other          _ZN7cutlass13device_kernelIN5flash19enable_sm80_to_sm89INS1_16FlashAttnFwdSm80INS1_25CollectiveMainloopFwdSm80ILi8ELi1ELb1EN4cute5tupleIJNS5_1CILi128EEENS7_ILi64EEENS7_ILi256EEEEEELi256ENS_10bfloat16_tEfNS_4arch4Sm80ELb1ELb0ELb1ELb0ELb1ELb0ELb1ELb0EEENS1_21CollectiveEpilogueFwdINS6_IJS8_SA_S9_EEENS6_IJNS7_ILi1EEESI_SI_EEESC_SE_Li256ELb0ELb1ELb0ELb0EEENS1_30DynamicPersistentTileSchedulerILi256ELi256ELb0ELb1ELb0EEEEEEEEEvNT_6ParamsE,@"STO_CUDA_ENTRY STV_DEFAULT"
_ZN7cutlass13device_kernelIN5flash19enable_sm80_to_sm89INS1_16FlashAttnFwdSm80INS1_25CollectiveMainloopFwdSm80ILi8ELi1ELb1EN4cute5tupleIJNS5_1CILi128EEENS7_ILi64EEENS7_ILi256EEEEEELi256ENS_10bfloat16_tEfNS_4arch4Sm80ELb1ELb0ELb1ELb0ELb1ELb0ELb1ELb0EEENS1_21CollectiveEpilogueFwdINS6_IJS8_SA_S9_EEENS6_IJNS7_ILi1EEESI_SI_EEESC_SE_Li256ELb0ELb1ELb0ELb0EEENS1_30DynamicPersistentTileSchedulerILi256ELi256ELb0ELb1ELb0EEEEEEEEEvNT_6ParamsE:
[----:B------:R-:W-:-:S03]  /*0000*/  MOV R1, c[0x0][0x28] ;  /* 0x00000a0000017a02 */ /* 0x000fc60000000f00 */
[----:B------:R-:W1:Y:S01]  /*0010*/  S2R R22, SR_TID.X ;  /* 0x0000000000167919 */ /* 0x000e620000002100 */
[----:B------:R-:W-:-:S03]  /*0020*/  IADD3 R1, R1, -0x130, RZ ;  /* 0xfffffed001017810 */ /* 0x000fc60007ffe0ff */
[----:B------:R-:W2:Y:S01]  /*0030*/  S2R R16, SR_CTAID.X ;  /* 0x0000000000107919 */ /* 0x000ea20000002500 */
[----:B-1----:R-:W-:-:S05]  /*0040*/  SHF.R.U32.HI R2, RZ, 0x5, R22 ;  /* 0x00000005ff027819 */ /* 0x002fca0000011616 */
[----:B------:R-:W1:Y:S02]  /*0050*/  SHFL.IDX PT, R0, R2, RZ, 0x1f ;  /* 0x00001fff02007589 */ /* 0x000e6400000e0000 */
[----:B-1----:R-:W-:Y:S02]  /*0060*/  ISETP.GE.AND P0, PT, R0, 0x1, PT ;  /* 0x000000010000780c */ /* 0x002fe40003f06270 */
[----:B------:R1:W-:Y:S11]  /*0070*/  STL [R1+0xf8], R0 ;  /* 0x0000f80001007387 */ /* 0x0003f60000100800 */
[----:B------:R-:W-:Y:S06]  /*0080*/  @P0 BAR.ARV 0x4, 0x100 ;  /* 0x0104000000000b1d */ /* 0x000fec0000002000 */
[----:B--2---:R-:W-:-:S13]  /*0090*/  ISETP.GE.AND P0, PT, R16, c[0x0][0x538], PT ;  /* 0x00014e0010007a0c */ /* 0x004fda0003f06270 */
[----:B------:R-:W-:Y:S05]  /*00a0*/  @P0 EXIT ;  /* 0x000000000000094d */ /* 0x000fea0003800000 */
[----:B-1----:R-:W-:Y:S01]  /*00b0*/  SHF.R.S32.HI R14, RZ, 0x1f, R22 ;  /* 0x0000001fff0e7819 */ /* 0x002fe20000011416 */
[----:B------:R-:W-:Y:S01]  /*00c0*/  IMAD.MOV.U32 R15, RZ, RZ, 0x20 ;  /* 0x00000020ff0f7424 */ /* 0x000fe200078e00ff */
[----:B------:R-:W-:Y:S02]  /*00d0*/  ULDC.64 UR6, c[0x0][0x118] ;  /* 0x0000460000067ab9 */ /* 0x000fe40000000a00 */
[CC--:B------:R-:W-:Y:S02]  /*00e0*/  LEA.HI R2, R14.reuse, R22.reuse, RZ, 0x4 ;  /* 0x000000160e027211 */ /* 0x0c0fe400078f20ff */
[----:B------:R-:W-:Y:S02]  /*00f0*/  LEA.HI R11, R14, R22, RZ, 0x2 ;  /* 0x000000160e0b7211 */ /* 0x000fe400078f10ff */
[----:B------:R-:W-:Y:S02]  /*0100*/  SHF.R.S32.HI R3, RZ, 0x4, R2 ;  /* 0x00000004ff037819 */ /* 0x000fe40000011402 */
[----:B------:R-:W-:-:S02]  /*0110*/  SHF.R.S32.HI R8, RZ, 0x2, R11 ;  /* 0x00000002ff087819 */ /* 0x000fc4000001140b */
[----:B------:R-:W-:Y:S02]  /*0120*/  LEA.HI R0, R2, R3, RZ, 0x1 ;  /* 0x0000000302007211 */ /* 0x000fe400078f08ff */
[----:B------:R-:W-:Y:S02]  /*0130*/  SHF.R.S32.HI R4, RZ, 0x1f, R11 ;  /* 0x0000001fff047819 */ /* 0x000fe4000001140b */
[----:B------:R-:W-:Y:S02]  /*0140*/  LOP3.LUT R0, R0, 0xfffffffe, RZ, 0xc0, !PT ;  /* 0xfffffffe00007812 */ /* 0x000fe400078ec0ff */
[CC--:B------:R-:W-:Y:S02]  /*0150*/  LEA.HI R9, R14.reuse, R22.reuse, RZ, 0x3 ;  /* 0x000000160e097211 */ /* 0x0c0fe400078f18ff */
[----:B------:R-:W-:Y:S01]  /*0160*/  LEA.HI R7, R14, R22, RZ, 0x5 ;  /* 0x000000160e077211 */ /* 0x000fe200078f28ff */
[----:B------:R-:W-:Y:S01]  /*0170*/  IMAD.IADD R12, R3, 0x1, -R0 ;  /* 0x00000001030c7824 */ /* 0x000fe200078e0a00 */
[----:B------:R-:W-:-:S02]  /*0180*/  LOP3.LUT R0, R2, 0xfffffff0, RZ, 0xc0, !PT ;  /* 0xfffffff002007812 */ /* 0x000fc400078ec0ff */
[----:B------:R-:W-:Y:S02]  /*0190*/  LEA.HI R3, R4, R8, RZ, 0x3 ;  /* 0x0000000804037211 */ /* 0x000fe400078f18ff */
[----:B------:R-:W-:Y:S01]  /*01a0*/  SHF.R.S32.HI R21, RZ, 0x3, R9 ;  /* 0x00000003ff157819 */ /* 0x000fe20000011409 */
[C---:B------:R-:W-:Y:S01]  /*01b0*/  IMAD.IADD R2, R22.reuse, 0x1, -R0 ;  /* 0x0000000116027824 */ /* 0x040fe200078e0a00 */
[----:B------:R-:W-:Y:S02]  /*01c0*/  LOP3.LUT R4, R9, 0xfffffff8, RZ, 0xc0, !PT ;  /* 0xfffffff809047812 */ /* 0x000fe400078ec0ff */
[----:B------:R-:W-:Y:S01]  /*01d0*/  LOP3.LUT R0, R3, 0xfffffff8, RZ, 0xc0, !PT ;  /* 0xfffffff803007812 */ /* 0x000fe200078ec0ff */
[----:B------:R-:W-:Y:S02]  /*01e0*/  IMAD.SHL.U32 R3, R21, 0x40, RZ ;  /* 0x0000004015037824 */ /* 0x000fe400078e00ff */
[----:B------:R-:W-:Y:S01]  /*01f0*/  IMAD.IADD R20, R22, 0x1, -R4 ;  /* 0x0000000116147824 */ /* 0x000fe200078e0a04 */
[----:B------:R-:W-:Y:S01]  /*0200*/  SHF.R.S32.HI R4, RZ, 0x1f, R2 ;  /* 0x0000001fff047819 */ /* 0x000fe20000011402 */
[----:B------:R-:W-:Y:S01]  /*0210*/  IMAD.IADD R8, R8, 0x1, -R0 ;  /* 0x0000000108087824 */ /* 0x000fe200078e0a00 */
[----:B------:R-:W-:Y:S01]  /*0220*/  LOP3.LUT R0, R3, 0x1c0, RZ, 0xc0, !PT ;  /* 0x000001c003007812 */ /* 0x000fe200078ec0ff */
[----:B------:R-:W-:Y:S01]  /*0230*/  IMAD.SHL.U32 R19, R20, 0x8, RZ ;  /* 0x0000000814137824 */ /* 0x000fe200078e00ff */
[----:B------:R-:W-:Y:S01]  /*0240*/  LEA.HI R13, R4, R2, RZ, 0x3 ;  /* 0x00000002040d7211 */ /* 0x000fe200078f18ff */
[----:B------:R-:W-:Y:S01]  /*0250*/  IMAD.SHL.U32 R6, R20, 0x40, RZ ;  /* 0x0000004014067824 */ /* 0x000fe200078e00ff */
[----:B------:R-:W-:-:S02]  /*0260*/  SHF.R.U32.HI R5, RZ, 0x3, R0 ;  /* 0x00000003ff057819 */ /* 0x000fc40000011600 */
[----:B------:R-:W-:Y:S01]  /*0270*/  LOP3.LUT R3, R0, 0x38, R19, 0xf8, !PT ;  /* 0x0000003800037812 */ /* 0x000fe200078ef813 */
[----:B------:R-:W-:Y:S01]  /*0280*/  STL [R1+0x54], R19 ;  /* 0x0000541301007387 */ /* 0x000fe20000100800 */
[----:B------:R-:W-:Y:S02]  /*0290*/  LOP3.LUT R4, R13, 0xfffffff8, RZ, 0xc0, !PT ;  /* 0xfffffff80d047812 */ /* 0x000fe400078ec0ff */
[----:B------:R-:W-:Y:S02]  /*02a0*/  LOP3.LUT R10, R3, R5, RZ, 0x3c, !PT ;  /* 0x00000005030a7212 */ /* 0x000fe400078e3cff */
[----:B------:R-:W-:Y:S02]  /*02b0*/  LOP3.LUT R3, R7, 0xffffffe0, RZ, 0xc0, !PT ;  /* 0xffffffe007037812 */ /* 0x000fe400078ec0ff */
[----:B------:R-:W-:Y:S01]  /*02c0*/  LOP3.LUT R0, R6, 0x1c0, RZ, 0xc0, !PT ;  /* 0x000001c006007812 */ /* 0x000fe200078ec0ff */
[----:B------:R-:W-:Y:S01]  /*02d0*/  IMAD.IADD R6, R2, 0x1, -R4 ;  /* 0x0000000102067824 */ /* 0x000fe200078e0a04 */
[----:B------:R-:W-:Y:S01]  /*02e0*/  LOP3.LUT R5, R8, 0x1, RZ, 0xc0, !PT ;  /* 0x0000000108057812 */ /* 0x000fe200078ec0ff */
[----:B------:R-:W-:Y:S01]  /*02f0*/  IMAD.IADD R18, R22, 0x1, -R3 ;  /* 0x0000000116127824 */ /* 0x000fe200078e0a03 */
[----:B------:R-:W-:-:S02]  /*0300*/  LOP3.LUT R4, R0, 0x8, R9, 0xf8, !PT ;  /* 0x0000000800047812 */ /* 0x000fc400078ef809 */
[----:B------:R-:W-:Y:S02]  /*0310*/  SHF.R.U32.HI R2, RZ, 0x3, R0 ;  /* 0x00000003ff027819 */ /* 0x000fe40000011600 */
[--C-:B------:R-:W-:Y:S02]  /*0320*/  SHF.R.S32.HI R9, RZ, 0x5, R7.reuse ;  /* 0x00000005ff097819 */ /* 0x100fe40000011407 */
[----:B------:R-:W-:Y:S02]  /*0330*/  SHF.R.S32.HI R0, RZ, 0x1f, R7 ;  /* 0x0000001fff007819 */ /* 0x000fe40000011407 */
[----:B------:R-:W-:Y:S02]  /*0340*/  LOP3.LUT R252, R4, R2, RZ, 0x3c, !PT ;  /* 0x0000000204fc7212 */ /* 0x000fe400078e3cff */
[----:B------:R-:W-:Y:S02]  /*0350*/  LEA.HI R0, R0, R9, RZ, 0x3 ;  /* 0x0000000900007211 */ /* 0x000fe400078f18ff */
[----:B------:R-:W-:Y:S01]  /*0360*/  SHF.R.S32.HI R3, RZ, 0x1f, R18 ;  /* 0x0000001fff037819 */ /* 0x000fe20000011412 */
[----:B------:R-:W-:Y:S01]  /*0370*/  IMAD R252, R12, 0x200, R252 ;  /* 0x000002000cfc7824 */ /* 0x000fe200078e02fc */
[----:B------:R-:W-:-:S02]  /*0380*/  LOP3.LUT R2, R11, 0xfffffffc, RZ, 0xc0, !PT ;  /* 0xfffffffc0b027812 */ /* 0x000fc400078ec0ff */
[----:B------:R-:W-:Y:S02]  /*0390*/  LOP3.LUT R0, R0, 0xffffff8, RZ, 0xc0, !PT ;  /* 0x0ffffff800007812 */ /* 0x000fe400078ec0ff */
[----:B------:R-:W-:Y:S01]  /*03a0*/  LEA.HI R11, R3, R18, RZ, 0x2 ;  /* 0x00000012030b7211 */ /* 0x000fe200078f10ff */
[----:B------:R-:W-:Y:S01]  /*03b0*/  IMAD.IADD R2, R22, 0x1, -R2 ;  /* 0x0000000116027824 */ /* 0x000fe200078e0a02 */
[----:B------:R-:W-:Y:S01]  /*03c0*/  LEA.HI R7, R14, R22, RZ, 0x6 ;  /* 0x000000160e077211 */ /* 0x000fe200078f30ff */
[----:B------:R-:W-:Y:S01]  /*03d0*/  IMAD.IADD R4, R9, 0x1, -R0 ;  /* 0x0000000109047824 */ /* 0x000fe200078e0a00 */
[----:B------:R-:W-:Y:S02]  /*03e0*/  SHF.R.S32.HI R3, RZ, 0x2, R11 ;  /* 0x00000002ff037819 */ /* 0x000fe4000001140b */
[----:B------:R-:W-:Y:S01]  /*03f0*/  LEA.HI R0, R2, R2, RZ, 0x1 ;  /* 0x0000000202007211 */ /* 0x000fe200078f08ff */
[----:B------:R-:W-:Y:S01]  /*0400*/  IMAD.SHL.U32 R7, R7, 0x8, RZ ;  /* 0x0000000807077824 */ /* 0x000fe200078e00ff */
[----:B------:R-:W-:Y:S01]  /*0410*/  ISETP.NE.U32.AND P4, PT, R5, 0x1, PT ;  /* 0x000000010500780c */ /* 0x000fe20003f85070 */
[----:B------:R-:W-:Y:S01]  /*0420*/  IMAD R17, R4, 0x10, R3 ;  /* 0x0000001004117824 */ /* 0x000fe200078e0203 */
[----:B------:R-:W-:Y:S01]  /*0430*/  LOP3.LUT R3, R0, 0x1ffffffe, RZ, 0xc0, !PT ;  /* 0x1ffffffe00037812 */ /* 0x000fe200078ec0ff */
[----:B------:R-:W-:Y:S01]  /*0440*/  IMAD.SHL.U32 R0, R6, 0x40, RZ ;  /* 0x0000004006007824 */ /* 0x000fe200078e00ff */
[C---:B------:R-:W-:Y:S01]  /*0450*/  R2P PR, R8.reuse, 0x6 ;  /* 0x0000000608007804 */ /* 0x040fe20000000000 */
[----:B------:R-:W-:Y:S01]  /*0460*/  IMAD.SHL.U32 R4, R8, 0x40, RZ ;  /* 0x0000004008047824 */ /* 0x000fe200078e00ff */
[----:B------:R-:W-:Y:S01]  /*0470*/  LOP3.LUT R10, R10, 0x7ffffe00, R7, 0xf8, !PT ;  /* 0x7ffffe000a0a7812 */ /* 0x000fe200078ef807 */
[----:B------:R-:W-:Y:S01]  /*0480*/  IMAD.SHL.U32 R5, R12, 0x8, RZ ;  /* 0x000000080c057824 */ /* 0x000fe200078e00ff */
[----:B------:R-:W-:Y:S01]  /*0490*/  LOP3.LUT R0, R0, 0x1c0, RZ, 0xc0, !PT ;  /* 0x000001c000007812 */ /* 0x000fe200078ec0ff */
[----:B------:R-:W-:Y:S01]  /*04a0*/  IMAD.IADD R8, R2, 0x1, -R3 ;  /* 0x0000000102087824 */ /* 0x000fe200078e0a03 */
[----:B------:R-:W-:Y:S01]  /*04b0*/  LOP3.LUT R3, R4, 0x1c0, RZ, 0xc0, !PT ;  /* 0x000001c004037812 */ /* 0x000fe200078ec0ff */
[----:B------:R-:W-:Y:S01]  /*04c0*/  IMAD.MOV.U32 R7, RZ, RZ, 0x10 ;  /* 0x00000010ff077424 */ /* 0x000fe200078e00ff */
[C---:B------:R-:W-:Y:S01]  /*04d0*/  LOP3.LUT P3, RZ, R6.reuse, 0x2, RZ, 0xc0, !PT ;  /* 0x0000000206ff7812 */ /* 0x040fe2000786c0ff */
[----:B------:R-:W-:Y:S01]  /*04e0*/  STL [R1+0xfc], R17 ;  /* 0x0000fc1101007387 */ /* 0x000fe20000100800 */
[----:B------:R-:W-:Y:S01]  /*04f0*/  LOP3.LUT P0, RZ, R6, 0x4, RZ, 0xc0, !PT ;  /* 0x0000000406ff7812 */ /* 0x000fe2000780c0ff */
[----:B------:R-:W-:Y:S01]  /*0500*/  IMAD R6, R9, 0x200, R2 ;  /* 0x0000020009067824 */ /* 0x000fe200078e0202 */
[----:B------:R-:W-:Y:S01]  /*0510*/  LOP3.LUT R5, R0, 0x8, R5, 0xf8, !PT ;  /* 0x0000000800057812 */ /* 0x000fe200078ef805 */
[----:B------:R-:W-:Y:S01]  /*0520*/  STL [R1+0xc4], R16 ;  /* 0x0000c41001007387 */ /* 0x000fe20000100800 */
[----:B------:R-:W-:Y:S01]  /*0530*/  SHF.R.U32.HI R2, RZ, 0x3, R0 ;  /* 0x00000003ff027819 */ /* 0x000fe20000011600 */
[----:B------:R-:W-:Y:S01]  /*0540*/  IMAD.MOV.U32 R12, RZ, RZ, 0x40 ;  /* 0x00000040ff0c7424 */ /* 0x000fe200078e00ff */
[----:B------:R-:W-:Y:S01]  /*0550*/  LEA.HI R0, R3, R3, RZ, 0x1d ;  /* 0x0000000303007211 */ /* 0x000fe200078fe8ff */
[----:B------:R-:W-:Y:S01]  /*0560*/  IMAD.SHL.U32 R10, R10, 0x2, RZ ;  /* 0x000000020a0a7824 */ /* 0x000fe200078e00ff */
[----:B------:R-:W-:-:S02]  /*0570*/  SEL R3, R7, 0xfffffff0, !P3 ;  /* 0xfffffff007037807 */ /* 0x000fc40005800000 */
[----:B------:R-:W-:Y:S01]  /*0580*/  SEL R4, R15, 0xffffffe0, !P0 ;  /* 0xffffffe00f047807 */ /* 0x000fe20004000000 */
[----:B------:R-:W-:Y:S01]  /*0590*/  IMAD.U32 R7, R6, 0x2, R0 ;  /* 0x0000000206077824 */ /* 0x000fe200078e0000 */
[----:B------:R-:W-:Y:S01]  /*05a0*/  LOP3.LUT R2, R5, R2, RZ, 0x3c, !PT ;  /* 0x0000000205027212 */ /* 0x000fe200078e3cff */
[----:B------:R-:W-:Y:S01]  /*05b0*/  IMAD.SHL.U32 R5, R13, 0x40, RZ ;  /* 0x000000400d057824 */ /* 0x000fe200078e00ff */
[----:B------:R-:W-:Y:S01]  /*05c0*/  LEA.HI R0, R14, R22, RZ, 0x7 ;  /* 0x000000160e007211 */ /* 0x000fe200078f38ff */
[----:B------:R-:W-:Y:S01]  /*05d0*/  IMAD.IADD R4, R3, 0x1, R4 ;  /* 0x0000000103047824 */ /* 0x000fe200078e0204 */
[----:B------:R-:W-:Y:S02]  /*05e0*/  IADD3 R6, R19, 0x40, RZ ;  /* 0x0000004013067810 */ /* 0x000fe40007ffe0ff */
[----:B------:R-:W-:Y:S02]  /*05f0*/  LOP3.LUT R3, R2, 0x7ffffe00, R5, 0xf8, !PT ;  /* 0x7ffffe0002037812 */ /* 0x000fe400078ef805 */
[----:B------:R-:W-:Y:S01]  /*0600*/  SHF.R.S32.HI R2, RZ, 0x7, R0 ;  /* 0x00000007ff027819 */ /* 0x000fe20000011400 */
[----:B------:R-:W-:Y:S01]  /*0610*/  IMAD R0, R20, 0x20, R21 ;  /* 0x0000002014007824 */ /* 0x000fe200078e0215 */
[----:B------:R-:W-:-:S02]  /*0620*/  SHF.R.S32.HI R13, RZ, 0x1f, R19 ;  /* 0x0000001fff0d7819 */ /* 0x000fc40000011413 */
[C---:B------:R-:W-:Y:S02]  /*0630*/  IADD3 R5, R19.reuse, 0x80, RZ ;  /* 0x0000008013057810 */ /* 0x040fe40007ffe0ff */
[----:B------:R-:W-:Y:S01]  /*0640*/  IADD3 R2, R19, 0xc0, RZ ;  /* 0x000000c013027810 */ /* 0x000fe20007ffe0ff */
[----:B------:R1:W-:Y:S01]  /*0650*/  STL [R1+0x7c], R0 ;  /* 0x00007c0001007387 */ /* 0x0003e20000100800 */
[----:B------:R-:W-:Y:S02]  /*0660*/  LEA R7, R7, 0x80, 0x1 ;  /* 0x0000008007077811 */ /* 0x000fe400078e08ff */
[----:B------:R-:W-:Y:S01]  /*0670*/  LEA R252, R252, 0x10100, 0x1 ;  /* 0x00010100fcfc7811 */ /* 0x000fe200078e08ff */
[----:B------:R2:W-:Y:S04]  /*0680*/  STL [R1+0x6c], R6 ;  /* 0x00006c0601007387 */ /* 0x0005e80000100800 */
[----:B------:R-:W-:Y:S04]  /*0690*/  STL [R1+0xf4], R13 ;  /* 0x0000f40d01007387 */ /* 0x000fe80000100800 */
[----:B------:R3:W-:Y:S04]  /*06a0*/  STL [R1+0x68], R5 ;  /* 0x0000680501007387 */ /* 0x0007e80000100800 */
[----:B------:R4:W-:Y:S01]  /*06b0*/  STL [R1+0x70], R2 ;  /* 0x0000700201007387 */ /* 0x0009e20000100800 */
[----:B-1----:R-:W-:-:S02]  /*06c0*/  LOP3.LUT R0, R11, 0x7ffffffc, RZ, 0xc0, !PT ;  /* 0x7ffffffc0b007812 */ /* 0x002fc400078ec0ff */
[----:B--2---:R-:W-:-:S03]  /*06d0*/  SHF.R.S32.HI R6, RZ, 0x1f, R6 ;  /* 0x0000001fff067819 */ /* 0x004fc60000011406 */
[----:B------:R-:W-:Y:S02]  /*06e0*/  IMAD.IADD R0, R18, 0x1, -R0 ;  /* 0x0000000112007824 */ /* 0x000fe400078e0a00 */
[----:B------:R1:W-:Y:S01]  /*06f0*/  STL [R1+0xf0], R6 ;  /* 0x0000f00601007387 */ /* 0x0003e20000100800 */
[----:B---3--:R-:W-:Y:S02]  /*0700*/  SHF.R.S32.HI R5, RZ, 0x1f, R5 ;  /* 0x0000001fff057819 */ /* 0x008fe40000011405 */
[----:B----4-:R-:W-:-:S03]  /*0710*/  SHF.R.S32.HI R2, RZ, 0x1f, R2 ;  /* 0x0000001fff027819 */ /* 0x010fc60000011402 */
[----:B------:R2:W-:Y:S04]  /*0720*/  STL [R1+0xec], R5 ;  /* 0x0000ec0501007387 */ /* 0x0005e80000100800 */
[----:B------:R3:W-:Y:S04]  /*0730*/  STL [R1+0xe8], R2 ;  /* 0x0000e80201007387 */ /* 0x0007e80000100800 */
[----:B------:R4:W-:Y:S01]  /*0740*/  STL [R1+0x4c], R10 ;  /* 0x00004c0a01007387 */ /* 0x0009e20000100800 */
[----:B-1----:R-:W-:Y:S02]  /*0750*/  SEL R6, R12, 0xffffffc0, !P2 ;  /* 0xffffffc00c067807 */ /* 0x002fe40005000000 */
[----:B--2---:R-:W-:Y:S01]  /*0760*/  SEL R5, R15, 0xffffffe0, !P1 ;  /* 0xffffffe00f057807 */ /* 0x004fe20004800000 */
[----:B---3--:R-:W-:-:S02]  /*0770*/  IMAD.SHL.U32 R2, R0, 0x2, RZ ;  /* 0x0000000200027824 */ /* 0x008fc400078e00ff */
[----:B------:R-:W-:Y:S02]  /*0780*/  IMAD R0, R8, 0x8, R17 ;  /* 0x0000000808007824 */ /* 0x000fe400078e0211 */
[C---:B------:R-:W-:Y:S01]  /*0790*/  IMAD.IADD R11, R7.reuse, 0x1, R5 ;  /* 0x00000001070b7824 */ /* 0x040fe200078e0205 */
[----:B------:R1:W-:Y:S01]  /*07a0*/  STL [R1+0xc0], R2 ;  /* 0x0000c00201007387 */ /* 0x0003e20000100800 */
[C---:B----4-:R-:W-:Y:S01]  /*07b0*/  IADD3 R10, R7.reuse, -0x10, RZ ;  /* 0xfffffff0070a7810 */ /* 0x050fe20007ffe0ff */
[C---:B------:R-:W-:Y:S01]  /*07c0*/  IMAD.IADD R8, R7.reuse, 0x1, R6 ;  /* 0x0000000107087824 */ /* 0x040fe200078e0206 */
[----:B------:R-:W-:Y:S01]  /*07d0*/  @P4 IADD3 R10, R7, 0x10, RZ ;  /* 0x00000010070a4810 */ /* 0x000fe20007ffe0ff */
[----:B------:R2:W-:Y:S04]  /*07e0*/  STL [R1+0xc8], R7 ;  /* 0x0000c80701007387 */ /* 0x0005e80000100800 */
[----:B------:R3:W-:Y:S04]  /*07f0*/  STL [R1+0xbc], R0 ;  /* 0x0000bc0001007387 */ /* 0x0007e80000100800 */
[----:B------:R-:W-:Y:S04]  /*0800*/  STL [R1+0xd4], R11 ;  /* 0x0000d40b01007387 */ /* 0x000fe80000100800 */
[----:B------:R4:W-:Y:S04]  /*0810*/  STL [R1+0xe4], R8 ;  /* 0x0000e40801007387 */ /* 0x0009e80000100800 */
[----:B------:R-:W-:Y:S01]  /*0820*/  STL [R1+0xcc], R10 ;  /* 0x0000cc0a01007387 */ /* 0x000fe20000100800 */
[----:B-1----:R-:W-:-:S02]  /*0830*/  SEL R2, R15, 0xffffffe0, !P3 ;  /* 0xffffffe00f027807 */ /* 0x002fc40005800000 */
[----:B--2---:R-:W-:Y:S01]  /*0840*/  LEA R7, R3, 0x100, 0x1 ;  /* 0x0000010003077811 */ /* 0x004fe200078e08ff */
[----:B------:R-:W-:Y:S01]  /*0850*/  IMAD.IADD R3, R11, 0x1, R6 ;  /* 0x000000010b037824 */ /* 0x000fe200078e0206 */
[----:B---3--:R-:W-:-:S04]  /*0860*/  SEL R0, R12, 0xffffffc0, !P0 ;  /* 0xffffffc00c007807 */ /* 0x008fc80004000000 */
[----:B------:R1:W-:Y:S04]  /*0870*/  STL [R1+0xe0], R3 ;  /* 0x0000e00301007387 */ /* 0x0003e80000100800 */
[----:B------:R-:W-:Y:S01]  /*0880*/  STL [R1+0x28], R7 ;  /* 0x0000280701007387 */ /* 0x000fe20000100800 */
[----:B----4-:R-:W-:Y:S02]  /*0890*/  IMAD.IADD R8, R5, 0x1, R10 ;  /* 0x0000000105087824 */ /* 0x010fe400078e020a */
[--C-:B------:R-:W-:Y:S02]  /*08a0*/  IMAD R5, R9, 0x800, R7.reuse ;  /* 0x0000080009057824 */ /* 0x100fe400078e0207 */
[----:B------:R-:W-:Y:S01]  /*08b0*/  IMAD R9, R4, 0x2, R7 ;  /* 0x0000000204097824 */ /* 0x000fe200078e0207 */
[----:B------:R-:W-:Y:S01]  /*08c0*/  IADD3 R4, R0, R7, R2 ;  /* 0x0000000700047210 */ /* 0x000fe20007ffe002 */
[----:B-1----:R-:W-:-:S02]  /*08d0*/  IMAD.IADD R3, R6, 0x1, R10 ;  /* 0x0000000106037824 */ /* 0x002fc400078e020a */
[----:B------:R-:W-:-:S03]  /*08e0*/  IMAD.IADD R6, R8, 0x1, R6 ;  /* 0x0000000108067824 */ /* 0x000fc600078e0206 */
[----:B------:R1:W-:Y:S04]  /*08f0*/  STL [R1+0xdc], R3 ;  /* 0x0000dc0301007387 */ /* 0x0003e80000100800 */
[----:B------:R-:W-:Y:S04]  /*0900*/  STL [R1+0xd0], R8 ;  /* 0x0000d00801007387 */ /* 0x000fe80000100800 */
[----:B------:R-:W-:Y:S04]  /*0910*/  STL [R1+0x38], R9 ;  /* 0x0000380901007387 */ /* 0x000fe80000100800 */
[----:B------:R-:W-:Y:S01]  /*0920*/  STL [R1+0x3c], R5 ;  /* 0x00003c0501007387 */ /* 0x000fe20000100800 */
[----:B-1----:R-:W-:-:S05]  /*0930*/  IMAD.IADD R3, R7, 0x1, R2 ;  /* 0x0000000107037824 */ /* 0x002fca00078e0202 */
[----:B------:R1:W-:Y:S04]  /*0940*/  STL [R1+0x30], R3 ;  /* 0x0000300301007387 */ /* 0x0003e80000100800 */
[----:B------:R2:W-:Y:S04]  /*0950*/  STL [R1+0x34], R4 ;  /* 0x0000340401007387 */ /* 0x0005e80000100800 */
[----:B------:R3:W-:Y:S01]  /*0960*/  STL [R1+0xd8], R6 ;  /* 0x0000d80601007387 */ /* 0x0007e20000100800 */
[--C-:B-1----:R-:W-:Y:S02]  /*0970*/  IMAD.IADD R3, R2, 0x1, R5.reuse ;  /* 0x0000000102037824 */ /* 0x102fe400078e0205 */
[----:B------:R-:W-:-:S02]  /*0980*/  IMAD.IADD R2, R0, 0x1, R5 ;  /* 0x0000000100027824 */ /* 0x000fc400078e0205 */
[----:B--2---:R-:W-:Y:S01]  /*0990*/  IMAD.IADD R4, R7, 0x1, R0 ;  /* 0x0000000107047824 */ /* 0x004fe200078e0200 */
[----:B------:R3:W-:Y:S01]  /*09a0*/  STL [R1+0x40], R3 ;  /* 0x0000400301007387 */ /* 0x0007e20000100800 */
[----:B------:R-:W-:-:S03]  /*09b0*/  IMAD.IADD R0, R0, 0x1, R3 ;  /* 0x0000000100007824 */ /* 0x000fc600078e0203 */
[----:B------:R3:W-:Y:S04]  /*09c0*/  STL [R1+0x2c], R4 ;  /* 0x00002c0401007387 */ /* 0x0007e80000100800 */
[----:B------:R3:W-:Y:S04]  /*09d0*/  STL [R1+0x48], R2 ;  /* 0x0000480201007387 */ /* 0x0007e80000100800 */
[----:B------:R3:W-:Y:S02]  /*09e0*/  STL [R1+0x44], R0 ;  /* 0x0000440001007387 */ /* 0x0007e40000100800 */
.L_x_574:
[----:B---3--:R-:W2:Y:S01]  /*09f0*/  LDL R4, [R1+0xc4] ;  /* 0x0000c40001047983 */ /* 0x008ea20000100800 */
[----:B------:R-:W-:Y:S01]  /*0a00*/  IMAD.MOV.U32 R0, RZ, RZ, c[0x0][0x560] ;  /* 0x00015800ff007624 */ /* 0x000fe200078e00ff */
[----:B------:R-:W-:Y:S01]  /*0a10*/  YIELD ;  /* 0x0000000000007946 */ /* 0x000fe20003800000 */
[----:B------:R-:W-:Y:S03]  /*0a20*/  BSSY B0, `(.L_x_513) ;  /* 0x0000016000007945 */ /* 0x000fe60003800000 */
[----:B------:R-:W-:-:S13]  /*0a30*/  ISETP.NE.AND P0, PT, R0, 0x1, PT ;  /* 0x000000010000780c */ /* 0x000fda0003f05270 */
[----:B--2---:R-:W-:Y:S01]  /*0a40*/  @P0 IMAD.HI.U32 R0, R4, c[0x0][0x564], RZ ;  /* 0x0001590004000a27 */ /* 0x004fe200078e00ff */
[----:B------:R-:W-:-:S04]  /*0a50*/  MOV R3, R4 ;  /* 0x0000000400037202 */ /* 0x000fc80000000f00 */
[----:B------:R-:W-:-:S04]  /*0a60*/  @P0 SHF.R.U32.HI R3, RZ, c[0x0][0x568], R0 ;  /* 0x00015a00ff030a19 */ /* 0x000fc80000011600 */
[----:B------:R-:W-:Y:S01]  /*0a70*/  ISETP.GE.AND P0, PT, R3, c[0x0][0x578], PT ;  /* 0x00015e0003007a0c */ /* 0x000fe20003f06270 */
[----:B------:R-:W-:-:S04]  /*0a80*/  IMAD.MOV R2, RZ, RZ, -R3 ;  /* 0x000000ffff027224 */ /* 0x000fc800078e0a03 */
[----:B------:R-:W-:-:S08]  /*0a90*/  IMAD R2, R2, c[0x0][0x560], R4 ;  /* 0x0001580002027a24 */ /* 0x000fd000078e0204 */
[----:B------:R-:W-:Y:S05]  /*0aa0*/  @!P0 BRA `(.L_x_514) ;  /* 0x0000007000008947 */ /* 0x000fea0003800000 */
[----:B------:R-:W-:-:S04]  /*0ab0*/  MOV R0, c[0x0][0x56c] ;  /* 0x00015b0000007a02 */ /* 0x000fc80000000f00 */
[----:B------:R-:W-:Y:S02]  /*0ac0*/  ISETP.NE.AND P0, PT, R0, 0x1, PT ;  /* 0x000000010000780c */ /* 0x000fe40003f05270 */
[----:B------:R-:W-:-:S11]  /*0ad0*/  MOV R0, R2 ;  /* 0x0000000200007202 */ /* 0x000fd60000000f00 */
[----:B------:R-:W-:-:S05]  /*0ae0*/  @P0 IMAD.HI.U32 R4, R2, c[0x0][0x570], RZ ;  /* 0x00015c0002040a27 */ /* 0x000fca00078e00ff */
[----:B------:R-:W-:-:S05]  /*0af0*/  @P0 SHF.R.U32.HI R0, RZ, c[0x0][0x574], R4 ;  /* 0x00015d00ff000a19 */ /* 0x000fca0000011604 */
[----:B------:R-:W-:Y:S01]  /*0b00*/  IMAD R4, R0, c[0x0][0x56c], RZ ;  /* 0x00015b0000047a24 */ /* 0x000fe200078e02ff */
[----:B------:R-:W-:Y:S05]  /*0b10*/  BRA `(.L_x_515) ;  /* 0x0000006000007947 */ /* 0x000fea0003800000 */
.L_x_514:
[----:B------:R-:W-:-:S04]  /*0b20*/  MOV R0, c[0x0][0x554] ;  /* 0x0001550000007a02 */ /* 0x000fc80000000f00 */
[----:B------:R-:W-:Y:S02]  /*0b30*/  ISETP.NE.AND P0, PT, R0, 0x1, PT ;  /* 0x000000010000780c */ /* 0x000fe40003f05270 */
[----:B------:R-:W-:-:S11]  /*0b40*/  MOV R0, R2 ;  /* 0x0000000200007202 */ /* 0x000fd60000000f00 */
[----:B------:R-:W-:-:S05]  /*0b50*/  @P0 IMAD.HI.U32 R4, R2, c[0x0][0x558], RZ ;  /* 0x0001560002040a27 */ /* 0x000fca00078e00ff */
[----:B------:R-:W-:-:S05]  /*0b60*/  @P0 SHF.R.U32.HI R0, RZ, c[0x0][0x55c], R4 ;  /* 0x00015700ff000a19 */ /* 0x000fca0000011604 */
[----:B------:R-:W-:Y:S02]  /*0b70*/  IMAD R4, R0, c[0x0][0x554], RZ ;  /* 0x0001550000047a24 */ /* 0x000fe400078e02ff */
.L_x_515:
[----:B------:R-:W-:Y:S05]  /*0b80*/  BSYNC B0 ;  /* 0x0000000000007941 */ /* 0x000fea0003800000 */
.L_x_513:
[----:B------:R-:W-:Y:S01]  /*0b90*/  IMAD.MOV.U32 R5, RZ, RZ, c[0x0][0x548] ;  /* 0x00015200ff057624 */ /* 0x000fe200078e00ff */
[----:B------:R-:W-:Y:S01]  /*0ba0*/  ISETP.NE.U32.AND P0, PT, RZ, c[0x0][0x370], PT ;  /* 0x0000dc00ff007a0c */ /* 0x000fe20003f05070 */
[----:B------:R-:W-:Y:S01]  /*0bb0*/  IMAD.IADD R4, R2, 0x1, -R4 ;  /* 0x0000000102047824 */ /* 0x000fe200078e0a04 */
[----:B------:R-:W-:Y:S02]  /*0bc0*/  CS2R R114, SRZ ;  /* 0x0000000000727805 */ /* 0x000fe4000001ff00 */
[----:B------:R-:W-:Y:S01]  /*0bd0*/  ISETP.NE.AND P1, PT, R5, 0x1, PT ;  /* 0x000000010500780c */ /* 0x000fe20003f25270 */
[----:B------:R-:W-:Y:S01]  /*0be0*/  IMAD R4, R3, c[0x0][0x554], R4 ;  /* 0x0001550003047a24 */ /* 0x000fe200078e0204 */
[----:B------:R-:W-:-:S04]  /*0bf0*/  ISETP.NE.AND.EX P0, PT, RZ, c[0x0][0x374], PT, P0 ;  /* 0x0000dd00ff007a0c */ /* 0x000fc80003f05300 */
[----:B------:R-:W-:-:S07]  /*0c00*/  MOV R16, R4 ;  /* 0x0000000400107202 */ /* 0x000fce0000000f00 */
[----:B------:R-:W-:-:S04]  /*0c10*/  @P1 IMAD.HI.U32 R2, R4, c[0x0][0x54c], RZ ;  /* 0x0001530004021a27 */ /* 0x000fc800078e00ff */
[----:B------:R-:W-:Y:S01]  /*0c20*/  @P0 IMAD.MOV.U32 R3, RZ, RZ, 0x4 ;  /* 0x00000004ff030424 */ /* 0x000fe200078e00ff */
[----:B------:R-:W-:-:S05]  /*0c30*/  @P1 SHF.R.U32.HI R16, RZ, c[0x0][0x550], R2 ;  /* 0x00015400ff101a19 */ /* 0x000fca0000011602 */
[----:B------:R-:W-:Y:S01]  /*0c40*/  @P0 IMAD.WIDE R2, R16, R3, c[0x0][0x370] ;  /* 0x0000dc0010020625 */ /* 0x000fe200078e0203 */
[----:B------:R-:W-:Y:S01]  /*0c50*/  LOP3.LUT R0, R0, 0x1ffffff, RZ, 0x3c, !PT ;  /* 0x01ffffff00007812 */ /* 0x000fe200078e3cff */
[----:B------:R1:W-:Y:S04]  /*0c60*/  STL [R1+0xb4], R16 ;  /* 0x0000b41001007387 */ /* 0x0003e80000100800 */
[----:B------:R2:W3:Y:S01]  /*0c70*/  @P0 LDG.E R115, [R2.64] ;  /* 0x0000000602730981 */ /* 0x0004e2000c1e1900 */
[----:B------:R-:W-:Y:S01]  /*0c80*/  IMAD.MOV.U32 R51, RZ, RZ, c[0x0][0x2c4] ;  /* 0x0000b100ff337624 */ /* 0x000fe200078e00ff */
[----:B------:R-:W-:Y:S01]  /*0c90*/  IADD3 R0, R0, c[0x0][0x53c], RZ ;  /* 0x00014f0000007a10 */ /* 0x000fe20007ffe0ff */
[----:B------:R-:W-:Y:S01]  /*0ca0*/  IMAD.MOV.U32 R46, RZ, RZ, 0x40 ;  /* 0x00000040ff2e7424 */ /* 0x000fe200078e00ff */
[----:B------:R-:W-:Y:S01]  /*0cb0*/  CS2R R130, SRZ ;  /* 0x0000000000827805 */ /* 0x000fe2000001ff00 */
[----:B------:R-:W-:Y:S01]  /*0cc0*/  CS2R R128, SRZ ;  /* 0x0000000000807805 */ /* 0x000fe2000001ff00 */
[----:B------:R-:W-:Y:S01]  /*0cd0*/  ISETP.NE.AND P2, PT, R51, 0x1, PT ;  /* 0x000000013300780c */ /* 0x000fe20003f45270 */
[----:B------:R-:W-:Y:S01]  /*0ce0*/  CS2R R126, SRZ ;  /* 0x00000000007e7805 */ /* 0x000fe2000001ff00 */
[----:B------:R-:W-:Y:S01]  /*0cf0*/  SHF.L.U32 R50, R0, 0x7, RZ ;  /* 0x0000000700327819 */ /* 0x000fe200000006ff */
[----:B------:R-:W-:Y:S01]  /*0d00*/  CS2R R124, SRZ ;  /* 0x00000000007c7805 */ /* 0x000fe2000001ff00 */
[----:B------:R-:W-:Y:S01]  /*0d10*/  IADD3 R5, R46, -c[0x0][0x168], RZ ;  /* 0x80005a002e057a10 */ /* 0x000fe20007ffe0ff */
[----:B------:R-:W-:Y:S01]  /*0d20*/  IMAD.MOV.U32 R122, RZ, RZ, RZ ;  /* 0x000000ffff7a7224 */ /* 0x000fe200078e00ff */
[----:B------:R-:W-:Y:S01]  /*0d30*/  IADD3 R0, R50, 0x7f, RZ ;  /* 0x0000007f32007810 */ /* 0x000fe20007ffe0ff */
[----:B------:R1:W-:Y:S01]  /*0d40*/  STL [R1+0xb0], R50 ;  /* 0x0000b03201007387 */ /* 0x0003e20000100800 */
[----:B------:R-:W-:Y:S01]  /*0d50*/  CS2R R120, SRZ ;  /* 0x0000000000787805 */ /* 0x000fe2000001ff00 */
[----:B------:R-:W-:Y:S01]  /*0d60*/  CS2R R6, SRZ ;  /* 0x0000000000067805 */ /* 0x000fe2000001ff00 */
[----:B------:R-:W-:Y:S01]  /*0d70*/  MOV R118, RZ ;  /* 0x000000ff00767202 */ /* 0x000fe20000000f00 */
[----:B------:R-:W-:Y:S01]  /*0d80*/  CS2R R116, SRZ ;  /* 0x0000000000747805 */ /* 0x000fe2000001ff00 */
[----:B------:R-:W-:Y:S01]  /*0d90*/  CS2R R8, SRZ ;  /* 0x0000000000087805 */ /* 0x000fe2000001ff00 */
[----:B------:R-:W-:Y:S01]  /*0da0*/  CS2R R112, SRZ ;  /* 0x0000000000707805 */ /* 0x000fe2000001ff00 */
[----:B------:R-:W-:Y:S01]  /*0db0*/  CS2R R10, SRZ ;  /* 0x00000000000a7805 */ /* 0x000fe2000001ff00 */
[----:B------:R-:W-:Y:S01]  /*0dc0*/  IMAD.MOV.U32 R110, RZ, RZ, RZ ;  /* 0x000000ffff6e7224 */ /* 0x000fe200078e00ff */
[----:B------:R-:W-:Y:S01]  /*0dd0*/  CS2R R108, SRZ ;  /* 0x00000000006c7805 */ /* 0x000fe2000001ff00 */
[----:B------:R-:W-:Y:S01]  /*0de0*/  CS2R R12, SRZ ;  /* 0x00000000000c7805 */ /* 0x000fe2000001ff00 */
[----:B------:R-:W-:Y:S01]  /*0df0*/  IMAD.MOV.U32 R106, RZ, RZ, RZ ;  /* 0x000000ffff6a7224 */ /* 0x000fe200078e00ff */
[----:B------:R-:W-:Y:S01]  /*0e00*/  CS2R R104, SRZ ;  /* 0x0000000000687805 */ /* 0x000fe2000001ff00 */
[----:B--2---:R-:W-:Y:S01]  /*0e10*/  IMAD.MOV.U32 R2, RZ, RZ, c[0x0][0x2ac] ;  /* 0x0000ab00ff027624 */ /* 0x004fe200078e00ff */
[----:B------:R-:W-:Y:S01]  /*0e20*/  CS2R R14, SRZ ;  /* 0x00000000000e7805 */ /* 0x000fe2000001ff00 */
[----:B------:R-:W-:Y:S01]  /*0e30*/  @P2 IMAD.HI.U32 R3, R0, c[0x0][0x2c8], RZ ;  /* 0x0000b20000032a27 */ /* 0x000fe200078e00ff */
[----:B------:R-:W-:Y:S01]  /*0e40*/  MOV R102, RZ ;  /* 0x000000ff00667202 */ /* 0x000fe20000000f00 */
[----:B------:R-:W-:Y:S01]  /*0e50*/  CS2R R100, SRZ ;  /* 0x0000000000647805 */ /* 0x000fe2000001ff00 */
[----:B------:R-:W-:Y:S01]  /*0e60*/  CS2R R96, SRZ ;  /* 0x0000000000607805 */ /* 0x000fe2000001ff00 */
[C---:B------:R-:W-:Y:S01]  /*0e70*/  IMAD R48, R2.reuse, c[0x0][0x1d0], RZ ;  /* 0x0000740002307a24 */ /* 0x040fe200078e02ff */
[----:B------:R-:W-:Y:S01]  /*0e80*/  @P2 SHF.R.U32.HI R0, RZ, c[0x0][0x2cc], R3 ;  /* 0x0000b300ff002a19 */ /* 0x000fe20000011603 */
[----:B------:R-:W-:Y:S01]  /*0e90*/  IMAD R2, R2, c[0x0][0x1d0], R5 ;  /* 0x0000740002027a24 */ /* 0x000fe200078e0205 */
[----:B------:R-:W-:Y:S01]  /*0ea0*/  CS2R R18, SRZ ;  /* 0x0000000000127805 */ /* 0x000fe2000001ff00 */
[----:B------:R-:W-:Y:S01]  /*0eb0*/  IMAD.MOV.U32 R17, RZ, RZ, RZ ;  /* 0x000000ffff117224 */ /* 0x000fe200078e00ff */
[----:B------:R-:W-:Y:S01]  /*0ec0*/  IADD3 R5, R48, 0x3f, RZ ;  /* 0x0000003f30057810 */ /* 0x000fe20007ffe0ff */
[----:B------:R-:W-:Y:S01]  /*0ed0*/  IMAD.MOV.U32 R98, RZ, RZ, RZ ;  /* 0x000000ffff627224 */ /* 0x000fe200078e00ff */
[----:B------:R-:W-:Y:S01]  /*0ee0*/  IADD3 R0, R2, R0, RZ ;  /* 0x0000000002007210 */ /* 0x000fe20007ffe0ff */
[----:B------:R-:W-:Y:S01]  /*0ef0*/  CS2R R92, SRZ ;  /* 0x00000000005c7805 */ /* 0x000fe2000001ff00 */
[----:B------:R-:W-:Y:S01]  /*0f00*/  SHF.R.S32.HI R2, RZ, 0x1f, R5 ;  /* 0x0000001fff027819 */ /* 0x000fe20000011405 */
[----:B------:R-:W-:Y:S01]  /*0f10*/  CS2R R20, SRZ ;  /* 0x0000000000147805 */ /* 0x000fe2000001ff00 */
[----:B------:R-:W-:Y:S01]  /*0f20*/  SHF.R.S32.HI R3, RZ, 0x1f, R0 ;  /* 0x0000001fff037819 */ /* 0x000fe20000011400 */
[----:B------:R-:W-:Y:S01]  /*0f30*/  IMAD.MOV.U32 R90, RZ, RZ, RZ ;  /* 0x000000ffff5a7224 */ /* 0x000fe200078e00ff */
[----:B------:R-:W-:Y:S01]  /*0f40*/  LEA.HI R2, R2, R5, RZ, 0x6 ;  /* 0x0000000502027211 */ /* 0x000fe200078f30ff */
[----:B------:R-:W-:Y:S01]  /*0f50*/  CS2R R88, SRZ ;  /* 0x0000000000587805 */ /* 0x000fe2000001ff00 */
[----:B------:R-:W-:Y:S01]  /*0f60*/  LEA.HI R3, R3, R0, RZ, 0x6 ;  /* 0x0000000003037211 */ /* 0x000fe200078f30ff */
[----:B------:R-:W-:Y:S01]  /*0f70*/  IMAD.MOV R0, RZ, RZ, -R16 ;  /* 0x000000ffff007224 */ /* 0x000fe200078e0a10 */
[----:B------:R-:W-:Y:S01]  /*0f80*/  SHF.R.S32.HI R2, RZ, 0x6, R2 ;  /* 0x00000006ff027819 */ /* 0x000fe20000011402 */
[----:B------:R-:W-:Y:S01]  /*0f90*/  CS2R R22, SRZ ;  /* 0x0000000000167805 */ /* 0x000fe2000001ff00 */
[----:B------:R-:W-:Y:S01]  /*0fa0*/  SHF.R.S32.HI R3, RZ, 0x6, R3 ;  /* 0x00000006ff037819 */ /* 0x000fe20000011403 */
[----:B------:R-:W-:Y:S01]  /*0fb0*/  IMAD R47, R0, c[0x0][0x548], R4 ;  /* 0x00015200002f7a24 */ /* 0x000fe200078e0204 */
[----:B------:R-:W-:Y:S01]  /*0fc0*/  PRMT R0, RZ, 0x7610, R0 ;  /* 0x00007610ff007816 */ /* 0x000fe20000000000 */
[----:B------:R-:W-:Y:S01]  /*0fd0*/  CS2R R4, SRZ ;  /* 0x0000000000047805 */ /* 0x000fe2000001ff00 */
[----:B------:R-:W-:Y:S01]  /*0fe0*/  IMNMX R111, R2, R3, PT ;  /* 0x00000003026f7217 */ /* 0x000fe20003800200 */
[----:B------:R-:W-:Y:S01]  /*0ff0*/  IMAD.MOV.U32 R86, RZ, RZ, RZ ;  /* 0x000000ffff567224 */ /* 0x000fe200078e00ff */
[----:B------:R1:W-:Y:S01]  /*1000*/  STL [R1+0xb8], R47 ;  /* 0x0000b82f01007387 */ /* 0x0003e20000100800 */
[----:B------:R-:W-:Y:S01]  /*1010*/  MOV R94, RZ ;  /* 0x000000ff005e7202 */ /* 0x000fe20000000f00 */
[----:B------:R-:W-:Y:S01]  /*1020*/  CS2R R84, SRZ ;  /* 0x0000000000547805 */ /* 0x000fe2000001ff00 */
[----:B------:R-:W-:Y:S01]  /*1030*/  ISETP.GE.AND P0, PT, R111, 0x1, PT ;  /* 0x000000016f00780c */ /* 0x000fe20003f06270 */
[----:B------:R1:W-:Y:S01]  /*1040*/  STL [R1+0x50], R111 ;  /* 0x0000506f01007387 */ /* 0x0003e20000100800 */
[----:B------:R-:W-:Y:S01]  /*1050*/  CS2R R24, SRZ ;  /* 0x0000000000187805 */ /* 0x000fe2000001ff00 */
[----:B------:R-:W-:Y:S01]  /*1060*/  MOV R82, RZ ;  /* 0x000000ff00527202 */ /* 0x000fe20000000f00 */
[----:B------:R-:W-:Y:S01]  /*1070*/  CS2R R26, SRZ ;  /* 0x00000000001a7805 */ /* 0x000fe2000001ff00 */
[----:B------:R-:W-:Y:S01]  /*1080*/  IMAD.MOV.U32 R80, RZ, RZ, RZ ;  /* 0x000000ffff507224 */ /* 0x000fe200078e00ff */
[----:B------:R-:W-:Y:S01]  /*1090*/  CS2R R28, SRZ ;  /* 0x00000000001c7805 */ /* 0x000fe2000001ff00 */
[----:B------:R-:W-:Y:S01]  /*10a0*/  IMAD.MOV.U32 R78, RZ, RZ, RZ ;  /* 0x000000ffff4e7224 */ /* 0x000fe200078e00ff */
[----:B------:R-:W-:Y:S01]  /*10b0*/  MOV R76, RZ ;  /* 0x000000ff004c7202 */ /* 0x000fe20000000f00 */
[----:B------:R-:W-:Y:S01]  /*10c0*/  IMAD.MOV.U32 R74, RZ, RZ, RZ ;  /* 0x000000ffff4a7224 */ /* 0x000fe200078e00ff */
[----:B------:R-:W-:Y:S01]  /*10d0*/  CS2R R30, SRZ ;  /* 0x00000000001e7805 */ /* 0x000fe2000001ff00 */
[----:B------:R-:W-:Y:S01]  /*10e0*/  IMAD.MOV.U32 R72, RZ, RZ, RZ ;  /* 0x000000ffff487224 */ /* 0x000fe200078e00ff */
[----:B------:R-:W-:Y:S01]  /*10f0*/  MOV R70, RZ ;  /* 0x000000ff00467202 */ /* 0x000fe20000000f00 */
[----:B------:R-:W-:Y:S01]  /*1100*/  CS2R R32, SRZ ;  /* 0x0000000000207805 */ /* 0x000fe2000001ff00 */
[----:B------:R-:W-:Y:S01]  /*1110*/  IMAD.MOV.U32 R68, RZ, RZ, RZ ;  /* 0x000000ffff447224 */ /* 0x000fe200078e00ff */
        /* <DEDUP_REMOVED lines=13> */
[----:B------:R-:W-:Y:S01]  /*11f0*/  CS2R R136, SRZ ;  /* 0x0000000000887805 */ /* 0x000fe2000001ff00 */
[----:B------:R-:W-:Y:S01]  /*1200*/  IMAD.MOV.U32 R138, RZ, RZ, RZ ;  /* 0x000000ffff8a7224 */ /* 0x000fe200078e00ff */
[----:B------:R-:W-:Y:S01]  /*1210*/  CS2R R142, SRZ ;  /* 0x00000000008e7805 */ /* 0x000fe2000001ff00 */
[----:B------:R-:W-:Y:S01]  /*1220*/  CS2R R140, SRZ ;  /* 0x00000000008c7805 */ /* 0x000fe2000001ff00 */
[----:B------:R-:W-:Y:S01]  /*1230*/  MOV R53, RZ ;  /* 0x000000ff00357202 */ /* 0x000fe20000000f00 */
[----:B------:R-:W-:Y:S01]  /*1240*/  IMAD.MOV.U32 R146, RZ, RZ, RZ ;  /* 0x000000ffff927224 */ /* 0x000fe200078e00ff */
[----:B------:R-:W-:Y:S01]  /*1250*/  CS2R R144, SRZ ;  /* 0x0000000000907805 */ /* 0x000fe2000001ff00 */
        /* <DEDUP_REMOVED lines=13> */
[----:B---3--:R1:W-:Y:S01]  /*1330*/  STL [R1+0x84], R115 ;  /* 0x0000847301007387 */ /* 0x0083e20000100800 */
[----:B------:R-:W-:Y:S05]  /*1340*/  @!P0 BRA `(.L_x_516) ;  /* 0x0000d9b000008947 */ /* 0x000fea0003800000 */
[----:B------:R-:W-:-:S04]  /*1350*/  ISETP.NE.U32.AND P0, PT, RZ, c[0x0][0x340], PT ;  /* 0x0000d000ff007a0c */ /* 0x000fc80003f05070 */
[----:B------:R-:W-:-:S13]  /*1360*/  ISETP.NE.AND.EX P0, PT, RZ, c[0x0][0x344], PT, P0 ;  /* 0x0000d100ff007a0c */ /* 0x000fda0003f05300 */
[----:B------:R-:W-:-:S04]  /*1370*/  @P0 IMAD.MOV.U32 R2, RZ, RZ, 0x4 ;  /* 0x00000004ff020424 */ /* 0x000fc800078e00ff */
[----:B------:R-:W-:-:S05]  /*1380*/  @P0 IMAD.WIDE R2, R16, R2, c[0x0][0x340] ;  /* 0x0000d00010020625 */ /* 0x000fca00078e0202 */
[----:B------:R2:W5:Y:S01]  /*1390*/  @P0 LDG.E R0, [R2.64] ;  /* 0x0000000602000981 */ /* 0x000562000c1e1900 */
[----:B------:R-:W-:Y:S01]  /*13a0*/  WARPSYNC 0xffffffff ;  /* 0xffffffff00007948 */ /* 0x000fe20003800000 */
[----:B------:R-:W-:-:S03]  /*13b0*/  @!P0 MOV R0, R16 ;  /* 0x0000001000008202 */ /* 0x000fc60000000f00 */
[----:B--2---:R-:W2:Y:S01]  /*13c0*/  LDL R107, [R1+0x7c] ;  /* 0x00007c00016b7983 */ /* 0x004ea20000100800 */
[----:B-----5:R-:W-:Y:S01]  /*13d0*/  SHF.R.S32.HI R3, RZ, 0x1f, R0 ;  /* 0x0000001fff037819 */ /* 0x020fe20000011400 */
[----:B------:R-:W-:-:S04]  /*13e0*/  IMAD.WIDE.U32 R102, R0, c[0x0][0x2b0], RZ ;  /* 0x0000ac0000667a25 */ /* 0x000fc800078e00ff */
[----:B------:R-:W-:Y:S01]  /*13f0*/  IMAD.MOV.U32 R101, RZ, RZ, c[0x0][0x2b8] ;  /* 0x0000ae00ff657624 */ /* 0x000fe200078e00ff */
[----:B------:R-:W-:Y:S01]  /*1400*/  STL.64 [R1+0x98], R102 ;  /* 0x0000986601007387 */ /* 0x000fe20000100a00 */
[----:B------:R-:W-:-:S03]  /*1410*/  IMAD.MOV.U32 R25, RZ, RZ, RZ ;  /* 0x000000ffff197224 */ /* 0x000fc600078e00ff */
[----:B------:R-:W-:Y:S02]  /*1420*/  ISETP.NE.AND P1, PT, R101, 0x1, PT ;  /* 0x000000016500780c */ /* 0x000fe40003f25270 */
[----:B------:R-:W-:-:S05]  /*1430*/  SHF.R.S32.HI R24, RZ, 0x1f, R47 ;  /* 0x0000001fff187819 */ /* 0x000fca000001142f */
[----:B------:R-:W-:Y:S01]  /*1440*/  IMAD R5, R24, c[0x0][0x1b8], RZ ;  /* 0x00006e0018057a24 */ /* 0x000fe200078e02ff */
[----:B------:R-:W-:-:S03]  /*1450*/  SHF.R.S32.HI R6, RZ, 0x1f, R16 ;  /* 0x0000001fff067819 */ /* 0x000fc60000011410 */
[----:B------:R-:W-:Y:S01]  /*1460*/  IMAD R5, R47, c[0x0][0x1bc], R5 ;  /* 0x00006f002f057a24 */ /* 0x000fe200078e0205 */
[----:B------:R-:W3:Y:S04]  /*1470*/  S2R R52, SR_TID.X ;  /* 0x0000000000347919 */ /* 0x000ee80000002100 */
[----:B------:R-:W-:Y:S01]  /*1480*/  BAR.SYNC.DEFER_BLOCKING 0x0 ;  /* 0x0000000000007b1d */ /* 0x000fe20000010000 */
[----:B--2---:R-:W-:-:S05]  /*1490*/  IMAD R2, R111, 0x40, R107 ;  /* 0x000000406f027824 */ /* 0x004fca00078e026b */
[----:B------:R-:W-:-:S04]  /*14a0*/  IADD3 R2, R2, -0x40, RZ ;  /* 0xffffffc002027810 */ /* 0x000fc80007ffe0ff */
[C---:B------:R-:W-:Y:S01]  /*14b0*/  ISETP.GE.AND P0, PT, R2.reuse, R48, PT ;  /* 0x000000300200720c */ /* 0x040fe20003f06270 */
[----:B------:R-:W-:Y:S02]  /*14c0*/  IMAD.IADD R22, R2, 0x1, R115 ;  /* 0x0000000102167824 */ /* 0x000fe400078e0273 */
[----:B------:R-:W-:Y:S01]  /*14d0*/  IMAD R2, R3, c[0x0][0x2b0], RZ ;  /* 0x0000ac0003027a24 */ /* 0x000fe200078e02ff */
[----:B------:R-:W-:Y:S01]  /*14e0*/  ISETP.GT.OR P0, PT, R107, 0x3f, P0 ;  /* 0x0000003f6b00780c */ /* 0x000fe20000704670 */
[----:B------:R-:W-:-:S04]  /*14f0*/  @P1 IMAD.HI.U32 R3, R22, c[0x0][0x2bc], RZ ;  /* 0x0000af0016031a27 */ /* 0x000fc800078e00ff */
[----:B------:R-:W-:Y:S02]  /*1500*/  IMAD R2, R0, c[0x0][0x2b4], R2 ;  /* 0x0000ad0000027a24 */ /* 0x000fe400078e0202 */
[----:B------:R-:W-:Y:S01]  /*1510*/  IMAD.MOV.U32 R21, RZ, RZ, R22 ;  /* 0x000000ffff157224 */ /* 0x000fe200078e0016 */
[----:B------:R-:W-:Y:S01]  /*1520*/  @P1 SHF.R.U32.HI R21, RZ, c[0x0][0x2c0], R3 ;  /* 0x0000b000ff151a19 */ /* 0x000fe20000011603 */
[----:B------:R-:W-:-:S04]  /*1530*/  IMAD.IADD R100, R103, 0x1, R2 ;  /* 0x0000000167647824 */ /* 0x000fc800078e0202 */
[C---:B------:R-:W-:Y:S01]  /*1540*/  @!P0 IADD3 R0, P1, R21.reuse, R102, RZ ;  /* 0x0000006615008210 */ /* 0x040fe20007f3e0ff */
[----:B------:R-:W-:Y:S03]  /*1550*/  STL [R1+0xa8], R100 ;  /* 0x0000a86401007387 */ /* 0x000fe60000100800 */
[----:B------:R-:W-:Y:S01]  /*1560*/  @!P0 LEA.HI.X.SX32 R3, R21, R100, 0x1, P1 ;  /* 0x0000006415038211 */ /* 0x000fe200008f0eff */
[----:B------:R-:W2:Y:S01]  /*1570*/  LDL R41, [R1+0x6c] ;  /* 0x00006c0001297983 */ /* 0x000ea20000100800 */
[----:B------:R-:W-:-:S03]  /*1580*/  @!P0 LEA R2, P1, R0, c[0x0][0x2a0], 0x2 ;  /* 0x0000a80000028a11 */ /* 0x000fc600078210ff */
[----:B------:R-:W4:Y:S01]  /*1590*/  LDL R30, [R1+0xf0] ;  /* 0x0000f000011e7983 */ /* 0x000f220000100800 */
[----:B------:R-:W-:-:S03]  /*15a0*/  @!P0 LEA.HI.X R3, R0, c[0x0][0x2a4], R3, 0x2, P1 ;  /* 0x0000a90000038a11 */ /* 0x000fc600008f1403 */
[----:B------:R-:W4:Y:S04]  /*15b0*/  LDL R45, [R1+0x70] ;  /* 0x00007000012d7983 */ /* 0x000f280000100800 */
[----:B------:R-:W4:Y:S04]  /*15c0*/  LDL R28, [R1+0xe8] ;  /* 0x0000e800011c7983 */ /* 0x000f280000100800 */
[----:B------:R-:W4:Y:S04]  /*15d0*/  LDL R31, [R1+0x54] ;  /* 0x00005400011f7983 */ /* 0x000f280000100800 */
[----:B------:R-:W4:Y:S04]  /*15e0*/  LDL R40, [R1+0x68] ;  /* 0x0000680001287983 */ /* 0x000f280000100800 */
[----:B------:R-:W4:Y:S04]  /*15f0*/  LDL R32, [R1+0xf4] ;  /* 0x0000f40001207983 */ /* 0x000f280000100800 */
[----:B------:R-:W4:Y:S04]  /*1600*/  LDL R29, [R1+0xec] ;  /* 0x0000ec00011d7983 */ /* 0x000f280000100800 */
[----:B------:R-:W4:Y:S04]  /*1610*/  LDL R44, [R1+0x4c] ;  /* 0x00004c00012c7983 */ /* 0x000f280000100800 */
[----:B------:R1:W4:Y:S01]  /*1620*/  @!P0 LDG.E R25, [R2.64] ;  /* 0x0000000602198981 */ /* 0x000322000c1e1900 */
[----:B------:R-:W-:-:S04]  /*1630*/  IMAD.IADD R4, R107, 0x1, R50 ;  /* 0x000000016b047824 */ /* 0x000fc800078e0232 */
[----:B------:R-:W-:-:S04]  /*1640*/  @P2 IMAD.HI.U32 R7, R4, c[0x0][0x2c8], RZ ;  /* 0x0000b20004072a27 */ /* 0x000fc800078e00ff */
[----:B------:R-:W-:Y:S01]  /*1650*/  IMAD.MOV.U32 R0, RZ, RZ, R4 ;  /* 0x000000ffff007224 */ /* 0x000fe200078e0004 */
[----:B------:R-:W-:-:S04]  /*1660*/  @P2 SHF.R.U32.HI R0, RZ, c[0x0][0x2cc], R7 ;  /* 0x0000b300ff002a19 */ /* 0x000fc80000011607 */
[----:B------:R-:W-:Y:S01]  /*1670*/  SHF.R.S32.HI R7, RZ, 0x1f, R0 ;  /* 0x0000001fff077819 */ /* 0x000fe20000011400 */
[----:B-1----:R-:W-:-:S04]  /*1680*/  IMAD.WIDE.U32 R2, R47, c[0x0][0x1b8], RZ ;  /* 0x00006e002f027a25 */ /* 0x002fc800078e00ff */
[----:B------:R-:W-:Y:S02]  /*1690*/  IMAD.IADD R3, R3, 0x1, R5 ;  /* 0x0000000103037824 */ /* 0x000fe400078e0205 */
[----:B------:R-:W-:Y:S02]  /*16a0*/  IMAD R5, R6, c[0x0][0x1c0], RZ ;  /* 0x0000700006057a24 */ /* 0x000fe400078e02ff */
[----:B------:R-:W-:-:S04]  /*16b0*/  IMAD.WIDE.U32 R2, R16, c[0x0][0x1c0], R2 ;  /* 0x0000700010027a25 */ /* 0x000fc800078e0002 */
[----:B------:R-:W-:Y:S02]  /*16c0*/  IMAD R6, R16, c[0x0][0x1c4], R5 ;  /* 0x0000710010067a24 */ /* 0x000fe400078e0205 */
[----:B------:R-:W-:-:S04]  /*16d0*/  IMAD.MOV R5, RZ, RZ, -R0 ;  /* 0x000000ffff057224 */ /* 0x000fc800078e0a00 */
[----:B------:R-:W-:Y:S02]  /*16e0*/  IMAD R4, R5, c[0x0][0x2c4], R4 ;  /* 0x0000b10005047a24 */ /* 0x000fe400078e0204 */
[----:B------:R-:W-:Y:S02]  /*16f0*/  IMAD R5, R7, c[0x0][0x1b0], RZ ;  /* 0x00006c0007057a24 */ /* 0x000fe400078e02ff */
[----:B------:R-:W-:Y:S02]  /*1700*/  IMAD.IADD R3, R3, 0x1, R6 ;  /* 0x0000000103037824 */ /* 0x000fe400078e0206 */
[C---:B------:R-:W-:Y:S01]  /*1710*/  IMAD R6, R0.reuse, c[0x0][0x1b4], R5 ;  /* 0x00006d0000067a24 */ /* 0x040fe200078e0205 */
[----:B------:R-:W-:Y:S01]  /*1720*/  SHF.R.S32.HI R5, RZ, 0x1f, R4 ;  /* 0x0000001fff057819 */ /* 0x000fe20000011404 */
[----:B------:R-:W-:-:S04]  /*1730*/  IMAD.WIDE.U32 R2, R0, c[0x0][0x1b0], R2 ;  /* 0x00006c0000027a25 */ /* 0x000fc800078e0002 */
[----:B------:R-:W-:Y:S02]  /*1740*/  IMAD R0, R5, c[0x0][0x1a8], RZ ;  /* 0x00006a0005007a24 */ /* 0x000fe400078e02ff */
[----:B------:R-:W-:Y:S02]  /*1750*/  IMAD.IADD R3, R3, 0x1, R6 ;  /* 0x0000000103037824 */ /* 0x000fe400078e0206 */
[C---:B------:R-:W-:Y:S02]  /*1760*/  IMAD R0, R4.reuse, c[0x0][0x1ac], R0 ;  /* 0x00006b0004007a24 */ /* 0x040fe400078e0200 */
[----:B------:R-:W-:Y:S01]  /*1770*/  IMAD.WIDE.U32 R2, R4, c[0x0][0x1a8], R2 ;  /* 0x00006a0004027a25 */ /* 0x000fe200078e0002 */
[----:B---3--:R-:W-:-:S03]  /*1780*/  SHF.R.S32.HI R27, RZ, 0x1f, R52 ;  /* 0x0000001fff1b7819 */ /* 0x008fc60000011434 */
[----:B------:R-:W-:Y:S01]  /*1790*/  IMAD.IADD R0, R3, 0x1, R0 ;  /* 0x0000000103007824 */ /* 0x000fe200078e0200 */
[C---:B------:R-:W-:Y:S02]  /*17a0*/  LEA R17, P0, R2.reuse, c[0x0][0x160], 0x1 ;  /* 0x0000580002117a11 */ /* 0x040fe400078008ff */
[----:B------:R-:W-:Y:S02]  /*17b0*/  LEA.HI R27, R27, R52, RZ, 0x3 ;  /* 0x000000341b1b7211 */ /* 0x000fe400078f18ff */
[----:B------:R-:W-:Y:S01]  /*17c0*/  LEA.HI.X R16, R2, c[0x0][0x164], R0, 0x1, P0 ;  /* 0x0000590002107a11 */ /* 0x000fe200000f0c00 */
[----:B------:R-:W2:Y:S01]  /*17d0*/  SHFL.IDX PT, R3, R17, RZ, 0x181f ;  /* 0x00181fff11037589 */ /* 0x000ea200000e0000 */
[----:B------:R-:W-:Y:S01]  /*17e0*/  SHF.R.S32.HI R27, RZ, 0x3, R27 ;  /* 0x00000003ff1b7819 */ /* 0x000fe2000001141b */
[----:B------:R-:W-:Y:S02]  /*17f0*/  IMAD R23, R51, c[0x0][0x168], RZ ;  /* 0x00005a0033177a24 */ /* 0x000fe400078e02ff */
[----:B------:R-:W4:Y:S02]  /*1800*/  SHFL.IDX PT, R4, R16, RZ, 0x181f ;  /* 0x00181fff10047589 */ /* 0x000f2400000e0000 */
[----:B------:R-:W-:-:S05]  /*1810*/  IMAD.IADD R20, R27, 0x1, R50 ;  /* 0x000000011b147824 */ /* 0x000fca00078e0232 */
[C---:B------:R-:W-:Y:S01]  /*1820*/  ISETP.GE.AND P0, PT, R20.reuse, R23, PT ;  /* 0x000000171400720c */ /* 0x040fe20003f06270 */
[----:B------:R-:W1:Y:S01]  /*1830*/  SHFL.IDX PT, R0, R17, 0x1, 0x181f ;  /* 0x00381f0011007f89 */ /* 0x000e6200000e0000 */
[----:B------:R-:W-:-:S03]  /*1840*/  IADD3 R5, R20, 0x20, RZ ;  /* 0x0000002014057810 */ /* 0x000fc60007ffe0ff */
[----:B------:R-:W3:Y:S01]  /*1850*/  SHFL.IDX PT, R2, R16, 0x1, 0x181f ;  /* 0x00381f0010027f89 */ /* 0x000ee200000e0000 */
[----:B------:R-:W-:Y:S01]  /*1860*/  ISETP.GE.AND P1, PT, R5, R23, PT ;  /* 0x000000170500720c */ /* 0x000fe20003f26270 */
[----:B------:R-:W-:-:S06]  /*1870*/  IMAD.WIDE.U32 R98, R47, c[0x0][0x1e8], RZ ;  /* 0x00007a002f627a25 */ /* 0x000fcc00078e00ff */
[----:B--2---:R-:W-:-:S04]  /*1880*/  @!P0 LEA R10, P3, R41, R3, 0x1 ;  /* 0x00000003290a8211 */ /* 0x004fc800078608ff */
[-C--:B----4-:R-:W-:Y:S02]  /*1890*/  @!P0 LEA.HI.X R11, R41, R4.reuse, R30, 0x1, P3 ;  /* 0x00000004290b8211 */ /* 0x090fe400018f0c1e */
[-C--:B------:R-:W-:Y:S02]  /*18a0*/  @!P0 LEA R6, P3, R45, R3.reuse, 0x1 ;  /* 0x000000032d068211 */ /* 0x080fe400078608ff */
[----:B------:R-:W-:Y:S02]  /*18b0*/  ISETP.GE.AND P4, PT, R41, c[0x0][0x198], PT ;  /* 0x0000660029007a0c */ /* 0x000fe40003f86270 */
[----:B------:R-:W-:Y:S02]  /*18c0*/  @!P0 LEA.HI.X R7, R45, R4, R28, 0x1, P3 ;  /* 0x000000042d078211 */ /* 0x000fe400018f0c1c */
[C---:B------:R-:W-:Y:S02]  /*18d0*/  ISETP.GE.AND P3, PT, R31.reuse, c[0x0][0x198], PT ;  /* 0x000066001f007a0c */ /* 0x040fe40003f66270 */
[----:B------:R-:W-:-:S02]  /*18e0*/  @!P0 LEA R12, P2, R31, R3, 0x1 ;  /* 0x000000031f0c8211 */ /* 0x000fc400078408ff */
[C---:B------:R-:W-:Y:S02]  /*18f0*/  ISETP.GE.AND P5, PT, R40.reuse, c[0x0][0x198], PT ;  /* 0x0000660028007a0c */ /* 0x040fe40003fa6270 */
[----:B------:R-:W-:Y:S02]  /*1900*/  ISETP.GE.AND P6, PT, R45, c[0x0][0x198], PT ;  /* 0x000066002d007a0c */ /* 0x000fe40003fc6270 */
[----:B------:R-:W-:Y:S02]  /*1910*/  @!P0 LEA.HI.X R13, R31, R4, R32, 0x1, P2 ;  /* 0x000000041f0d8211 */ /* 0x000fe400010f0c20 */
[----:B------:R-:W-:-:S04]  /*1920*/  @!P0 LEA R8, P2, R40, R3, 0x1 ;  /* 0x0000000328088211 */ /* 0x000fc800078408ff */
[----:B------:R-:W-:Y:S01]  /*1930*/  @!P0 LEA.HI.X R9, R40, R4, R29, 0x1, P2 ;  /* 0x0000000428098211 */ /* 0x000fe200010f0c1d */
[----:B------:R2:W-:Y:S04]  /*1940*/  @!P0 LDGSTS.E.BYPASS.LTC128B.128 [R44+0x100], [R12.64], !P3 ;  /* 0x001000000c2c8fae */ /* 0x0005e8000d901d46 */
[----:B------:R4:W-:Y:S04]  /*1950*/  @!P0 LDGSTS.E.BYPASS.LTC128B.128 [R44+0x4100], [R10.64], !P4 ;  /* 0x041000000a2c8fae */ /* 0x0009e8000e101d46 */
[----:B------:R2:W-:Y:S04]  /*1960*/  @!P0 LDGSTS.E.BYPASS.LTC128B.128 [R44+0x8100], [R8.64], !P5 ;  /* 0x08100000082c8fae */ /* 0x0005e8000e901d46 */
[----:B------:R4:W-:Y:S01]  /*1970*/  @!P0 LDGSTS.E.BYPASS.LTC128B.128 [R44+0xc100], [R6.64], !P6 ;  /* 0x0c100000062c8fae */ /* 0x0009e2000f101d46 */
[----:B-1----:R-:W-:-:S04]  /*1980*/  @!P1 LEA R18, P2, R31, R0, 0x1 ;  /* 0x000000001f129211 */ /* 0x002fc800078408ff */
[----:B---3--:R-:W-:Y:S02]  /*1990*/  @!P1 LEA.HI.X R19, R31, R2, R32, 0x1, P2 ;  /* 0x000000021f139211 */ /* 0x008fe400010f0c20 */
[----:B------:R-:W-:-:S03]  /*19a0*/  IADD3 R3, R20, 0x40, RZ ;  /* 0x0000004014037810 */ /* 0x000fc60007ffe0ff */
[----:B------:R1:W-:Y:S01]  /*19b0*/  @!P1 LDGSTS.E.BYPASS.LTC128B.128 [R44+0x1100], [R18.64], !P3 ;  /* 0x01100000122c9fae */ /* 0x0003e2000d901d46 */
[----:B--2---:R-:W-:-:S04]  /*19c0*/  @!P1 LEA R8, P0, R41, R0, 0x1 ;  /* 0x0000000029089211 */ /* 0x004fc800078008ff */
[----:B------:R-:W-:Y:S02]  /*19d0*/  @!P1 LEA.HI.X R9, R41, R2, R30, 0x1, P0 ;  /* 0x0000000229099211 */ /* 0x000fe400000f0c1e */
[----:B----4-:R-:W-:-:S03]  /*19e0*/  @!P1 LEA R6, P0, R40, R0, 0x1 ;  /* 0x0000000028069211 */ /* 0x010fc600078008ff */
[----:B------:R2:W-:Y:S01]  /*19f0*/  @!P1 LDGSTS.E.BYPASS.LTC128B.128 [R44+0x5100], [R8.64], !P4 ;  /* 0x05100000082c9fae */ /* 0x0005e2000e101d46 */
[----:B------:R-:W-:Y:S02]  /*1a00*/  @!P1 LEA.HI.X R7, R40, R2, R29, 0x1, P0 ;  /* 0x0000000228079211 */ /* 0x000fe400000f0c1d */
[C---:B------:R-:W-:Y:S02]  /*1a10*/  @!P1 LEA R4, P0, R45.reuse, R0, 0x1 ;  /* 0x000000002d049211 */ /* 0x040fe400078008ff */
[----:B------:R-:W3:Y:S02]  /*1a20*/  SHFL.IDX PT, R0, R17, 0x2, 0x181f ;  /* 0x00581f0011007f89 */ /* 0x000ee400000e0000 */
[----:B------:R-:W-:Y:S02]  /*1a30*/  @!P1 LEA.HI.X R5, R45, R2, R28, 0x1, P0 ;  /* 0x000000022d059211 */ /* 0x000fe400000f0c1c */
[----:B------:R-:W4:Y:S01]  /*1a40*/  SHFL.IDX PT, R2, R16, 0x2, 0x181f ;  /* 0x00581f0010027f89 */ /* 0x000f2200000e0000 */
[----:B------:R-:W-:-:S03]  /*1a50*/  ISETP.GE.AND P0, PT, R3, R23, PT ;  /* 0x000000170300720c */ /* 0x000fc60003f06270 */
[----:B------:R1:W-:Y:S04]  /*1a60*/  @!P1 LDGSTS.E.BYPASS.LTC128B.128 [R44+0x9100], [R6.64], !P5 ;  /* 0x09100000062c9fae */ /* 0x0003e8000e901d46 */
[----:B------:R1:W-:Y:S06]  /*1a70*/  @!P1 LDGSTS.E.BYPASS.LTC128B.128 [R44+0xd100], [R4.64], !P6 ;  /* 0x0d100000042c9fae */ /* 0x0003ec000f101d46 */
[----:B---3--:R-:W-:-:S04]  /*1a80*/  @!P0 LEA R10, P1, R41, R0, 0x1 ;  /* 0x00000000290a8211 */ /* 0x008fc800078208ff */
[----:B----4-:R-:W-:Y:S02]  /*1a90*/  @!P0 LEA.HI.X R11, R41, R2, R30, 0x1, P1 ;  /* 0x00000002290b8211 */ /* 0x010fe400008f0c1e */
[CC--:B--2---:R-:W-:Y:S02]  /*1aa0*/  @!P0 LEA R8, P1, R40.reuse, R0.reuse, 0x1 ;  /* 0x0000000028088211 */ /* 0x0c4fe400078208ff */
[C---:B------:R-:W-:Y:S02]  /*1ab0*/  @!P0 LEA R14, P2, R31.reuse, R0, 0x1 ;  /* 0x000000001f0e8211 */ /* 0x040fe400078408ff */
[-C--:B------:R-:W-:Y:S02]  /*1ac0*/  @!P0 LEA.HI.X R9, R40, R2.reuse, R29, 0x1, P1 ;  /* 0x0000000228098211 */ /* 0x080fe400008f0c1d */
[----:B------:R-:W-:Y:S02]  /*1ad0*/  @!P0 LEA.HI.X R15, R31, R2, R32, 0x1, P2 ;  /* 0x000000021f0f8211 */ /* 0x000fe400010f0c20 */
[----:B-1----:R-:W-:Y:S01]  /*1ae0*/  @!P0 LEA R4, P1, R45, R0, 0x1 ;  /* 0x000000002d048211 */ /* 0x002fe200078208ff */
[----:B------:R-:W-:-:S02]  /*1af0*/  IMAD.MOV R0, RZ, RZ, -R21 ;  /* 0x000000ffff007224 */ /* 0x000fc400078e0a15 */
[----:B------:R1:W-:Y:S02]  /*1b00*/  @!P0 LDGSTS.E.BYPASS.LTC128B.128 [R44+0x2100], [R14.64], !P3 ;  /* 0x021000000e2c8fae */ /* 0x0003e4000d901d46 */
[----:B------:R-:W-:Y:S02]  /*1b10*/  IMAD R26, R0, c[0x0][0x2b8], R22 ;  /* 0x0000ae00001a7a24 */ /* 0x000fe400078e0216 */
[----:B------:R2:W-:Y:S01]  /*1b20*/  @!P0 LDGSTS.E.BYPASS.LTC128B.128 [R44+0x6100], [R10.64], !P4 ;  /* 0x061000000a2c8fae */ /* 0x0005e2000e101d46 */
[----:B------:R-:W-:Y:S01]  /*1b30*/  @!P0 LEA.HI.X R5, R45, R2, R28, 0x1, P1 ;  /* 0x000000022d058211 */ /* 0x000fe200008f0c1c */
[----:B------:R-:W-:Y:S02]  /*1b40*/  IMAD.WIDE.U32 R2, R26, c[0x0][0x1e0], RZ ;  /* 0x000078001a027a25 */ /* 0x000fe400078e00ff */
[----:B------:R-:W-:Y:S01]  /*1b50*/  STL [R1+0x58], R25 ;  /* 0x0000581901007387 */ /* 0x000fe20000100800 */
[----:B--2---:R-:W-:-:S03]  /*1b60*/  SHF.R.S32.HI R11, RZ, 0x1f, R26 ;  /* 0x0000001fff0b7819 */ /* 0x004fc6000001141a */
[----:B------:R2:W2:Y:S02]  /*1b70*/  SHFL.IDX PT, R12, R17, 0x3, 0x181f ;  /* 0x00781f00110c7f89 */ /* 0x0004a400000e0000 */
[----:B------:R-:W-:Y:S02]  /*1b80*/  IMAD R0, R11, c[0x0][0x1e0], RZ ;  /* 0x000078000b007a24 */ /* 0x000fe400078e02ff */
[----:B------:R4:W1:Y:S02]  /*1b90*/  SHFL.IDX PT, R13, R16, 0x3, 0x181f ;  /* 0x00781f00100d7f89 */ /* 0x00086400000e0000 */
[----:B------:R-:W-:Y:S01]  /*1ba0*/  IMAD R0, R26, c[0x0][0x1e4], R0 ;  /* 0x000079001a007a24 */ /* 0x000fe200078e0200 */
[----:B------:R-:W-:Y:S01]  /*1bb0*/  IADD3 R20, R20, 0x60, RZ ;  /* 0x0000006014147810 */ /* 0x000fe20007ffe0ff */
[----:B------:R1:W-:Y:S02]  /*1bc0*/  @!P0 LDGSTS.E.BYPASS.LTC128B.128 [R44+0xa100], [R8.64], !P5 ;  /* 0x0a100000082c8fae */ /* 0x0003e4000e901d46 */
[----:B------:R-:W-:-:S02]  /*1bd0*/  IMAD.IADD R3, R3, 0x1, R0 ;  /* 0x0000000103037824 */ /* 0x000fc400078e0200 */
[----:B------:R-:W-:Y:S01]  /*1be0*/  IMAD R0, R24, c[0x0][0x1e8], RZ ;  /* 0x00007a0018007a24 */ /* 0x000fe200078e02ff */
[----:B------:R-:W-:Y:S03]  /*1bf0*/  STL [R1+0x5c], R26 ;  /* 0x00005c1a01007387 */ /* 0x000fe60000100800 */
[----:B------:R-:W-:Y:S01]  /*1c00*/  IMAD R0, R47, c[0x0][0x1ec], R0 ;  /* 0x00007b002f007a24 */ /* 0x000fe200078e0200 */
[----:B------:R-:W-:Y:S01]  /*1c10*/  ISETP.GE.AND P2, PT, R20, R23, PT ;  /* 0x000000171400720c */ /* 0x000fe20003f46270 */
[----:B------:R2:W-:Y:S02]  /*1c20*/  @!P0 LDGSTS.E.BYPASS.LTC128B.128 [R44+0xe100], [R4.64], !P6 ;  /* 0x0e100000042c8fae */ /* 0x0005e4000f101d46 */
[----:B------:R-:W-:Y:S02]  /*1c30*/  IMAD.IADD R97, R99, 0x1, R0 ;  /* 0x0000000163617824 */ /* 0x000fe400078e0200 */
[----:B------:R-:W-:Y:S04]  /*1c40*/  STL.64 [R1+0x90], R98 ;  /* 0x0000906201007387 */ /* 0x000fe80000100a00 */
[----:B------:R-:W-:Y:S04]  /*1c50*/  STL [R1+0x88], R97 ;  /* 0x0000886101007387 */ /* 0x000fe80000100800 */
[----:B------:R-:W3:Y:S04]  /*1c60*/  LDL R18, [R1+0x3c] ;  /* 0x00003c0001127983 */ /* 0x000ee80000100800 */
[----:B--2---:R-:W2:Y:S04]  /*1c70*/  LDL R17, [R1+0x40] ;  /* 0x0000400001117983 */ /* 0x004ea80000100800 */
[----:B----4-:R-:W4:Y:S04]  /*1c80*/  LDL R16, [R1+0x48] ;  /* 0x0000480001107983 */ /* 0x010f280000100800 */
[----:B-1----:R-:W4:Y:S01]  /*1c90*/  LDL R15, [R1+0x44] ;  /* 0x00004400010f7983 */ /* 0x002f220000100800 */
[----:B------:R-:W-:-:S02]  /*1ca0*/  @!P2 LEA R6, P1, R31, R12, 0x1 ;  /* 0x0000000c1f06a211 */ /* 0x000fc400078208ff */
[----:B------:R-:W-:Y:S02]  /*1cb0*/  SHF.R.S32.HI R14, RZ, 0x1f, R25 ;  /* 0x0000001fff0e7819 */ /* 0x000fe40000011419 */
[----:B------:R-:W-:Y:S01]  /*1cc0*/  @!P2 LEA.HI.X R7, R31, R13, R32, 0x1, P1 ;  /* 0x0000000d1f07a211 */ /* 0x000fe200008f0c20 */
[----:B------:R-:W-:Y:S01]  /*1cd0*/  IMAD.WIDE.U32 R2, R25, c[0x0][0x1f0], R2 ;  /* 0x00007c0019027a25 */ /* 0x000fe200078e0002 */
[----:B------:R-:W-:-:S03]  /*1ce0*/  @!P2 LEA R4, P0, R41, R12, 0x1 ;  /* 0x0000000c2904a211 */ /* 0x000fc600078008ff */
[----:B------:R1:W-:Y:S01]  /*1cf0*/  @!P2 LDGSTS.E.BYPASS.LTC128B.128 [R44+0x3100], [R6.64], !P3 ;  /* 0x03100000062cafae */ /* 0x0003e2000d901d46 */
[----:B------:R-:W-:Y:S02]  /*1d00*/  @!P2 LEA.HI.X R5, R41, R13, R30, 0x1, P0 ;  /* 0x0000000d2905a211 */ /* 0x000fe400000f0c1e */
[----:B------:R-:W-:-:S03]  /*1d10*/  IADD3 R0, P0, R2, R98, RZ ;  /* 0x0000006202007210 */ /* 0x000fc60007f1e0ff */
[----:B------:R1:W-:Y:S02]  /*1d20*/  @!P2 LDGSTS.E.BYPASS.LTC128B.128 [R44+0x7100], [R4.64], !P4 ;  /* 0x07100000042cafae */ /* 0x0003e4000e101d46 */
[----:B-1----:R-:W-:-:S04]  /*1d30*/  IMAD R6, R14, c[0x0][0x1f0], RZ ;  /* 0x00007c000e067a24 */ /* 0x002fc800078e02ff */
[----:B------:R-:W-:-:S05]  /*1d40*/  IMAD R6, R25, c[0x0][0x1f4], R6 ;  /* 0x00007d0019067a24 */ /* 0x000fca00078e0206 */
[----:B------:R-:W-:Y:S02]  /*1d50*/  IADD3.X R2, R97, R3, R6, P0, !PT ;  /* 0x0000000361027210 */ /* 0x000fe400007fe406 */
[----:B------:R-:W-:Y:S02]  /*1d60*/  LEA R3, R111, 0xffffffc0, 0x6 ;  /* 0xffffffc06f037811 */ /* 0x000fe400078e30ff */
[----:B------:R-:W-:-:S03]  /*1d70*/  LEA R8, P0, R0, c[0x0][0x1c8], 0x1 ;  /* 0x0000720000087a11 */ /* 0x000fc600078008ff */
[----:B------:R-:W-:Y:S01]  /*1d80*/  IMAD.IADD R92, R48, 0x1, -R3 ;  /* 0x00000001305c7824 */ /* 0x000fe200078e0a03 */
[----:B------:R-:W-:Y:S02]  /*1d90*/  LEA.HI.X R9, R0, c[0x0][0x1cc], R2, 0x1, P0 ;  /* 0x0000730000097a11 */ /* 0x000fe400000f0c02 */
[----:B------:R-:W1:Y:S01]  /*1da0*/  SHFL.IDX PT, R0, R8, RZ, 0x181f ;  /* 0x00181fff08007589 */ /* 0x000e6200000e0000 */
[----:B------:R-:W-:-:S03]  /*1db0*/  IMAD.IADD R10, R92, 0x1, -R27 ;  /* 0x000000015c0a7824 */ /* 0x000fc600078e0a1b */
[----:B------:R-:W1:Y:S02]  /*1dc0*/  SHFL.IDX PT, R6, R9, RZ, 0x181f ;  /* 0x00181fff09067589 */ /* 0x000e6400000e0000 */
[----:B------:R-:W-:Y:S02]  /*1dd0*/  ISETP.GE.AND P1, PT, R10, 0x1, PT ;  /* 0x000000010a00780c */ /* 0x000fe40003f26270 */
[----:B------:R-:W-:-:S04]  /*1de0*/  @!P2 LEA R2, P0, R40, R12, 0x1 ;  /* 0x0000000c2802a211 */ /* 0x000fc800078008ff */
[-C--:B------:R-:W-:Y:S02]  /*1df0*/  @!P2 LEA.HI.X R3, R40, R13.reuse, R29, 0x1, P0 ;  /* 0x0000000d2803a211 */ /* 0x080fe400000f0c1d */
[C---:B------:R-:W-:Y:S01]  /*1e00*/  @!P2 LEA R4, P0, R45.reuse, R12, 0x1 ;  /* 0x0000000c2d04a211 */ /* 0x040fe200078008ff */
[----:B------:R-:W1:Y:S03]  /*1e10*/  SHFL.IDX PT, R8, R8, 0x1, 0x181f ;  /* 0x00381f0008087f89 */ /* 0x000e6600000e0000 */
[----:B------:R-:W-:Y:S01]  /*1e20*/  @!P2 LEA.HI.X R5, R45, R13, R28, 0x1, P0 ;  /* 0x0000000d2d05a211 */ /* 0x000fe200000f0c1c */
[----:B------:R1:W-:Y:S01]  /*1e30*/  @!P2 LDGSTS.E.BYPASS.LTC128B.128 [R44+0xb100], [R2.64], !P5 ;  /* 0x0b100000022cafae */ /* 0x0003e2000e901d46 */
[----:B------:R-:W-:Y:S02]  /*1e40*/  @P1 ISETP.GE.AND P4, PT, R31, c[0x0][0x1d4], PT ;  /* 0x000075001f001a0c */ /* 0x000fe40003f86270 */
[----:B------:R-:W-:Y:S01]  /*1e50*/  @P1 ISETP.GE.AND P3, PT, R41, c[0x0][0x1d4], PT ;  /* 0x0000750029001a0c */ /* 0x000fe20003f66270 */
[----:B------:R1:W-:Y:S04]  /*1e60*/  @!P2 LDGSTS.E.BYPASS.LTC128B.128 [R44+0xf100], [R4.64], !P6 ;  /* 0x0f100000042cafae */ /* 0x0003e8000f101d46 */
[----:B------:R-:W1:Y:S04]  /*1e70*/  SHFL.IDX PT, R9, R9, 0x1, 0x181f ;  /* 0x00381f0009097f89 */ /* 0x000e6800000e0000 */
[----:B------:R-:W0:Y:S01]  /*1e80*/  LDGDEPBAR ;  /* 0x00000000000079af */ /* 0x000e220000000000 */
[----:B-1----:R-:W-:-:S02]  /*1e90*/  @P1 LEA R2, P0, R31, R0, 0x1 ;  /* 0x000000001f021211 */ /* 0x002fc400078008ff */
[----:B------:R-:W-:Y:S02]  /*1ea0*/  @P1 LEA R4, P2, R41, R0, 0x1 ;  /* 0x0000000029041211 */ /* 0x000fe400078408ff */
[-C--:B------:R-:W-:Y:S02]  /*1eb0*/  @P1 LEA.HI.X R3, R31, R6.reuse, R32, 0x1, P0 ;  /* 0x000000061f031211 */ /* 0x080fe400000f0c20 */
[----:B------:R-:W-:Y:S02]  /*1ec0*/  @P1 LEA.HI.X R5, R41, R6, R30, 0x1, P2 ;  /* 0x0000000629051211 */ /* 0x000fe400010f0c1e */
[----:B------:R-:W-:Y:S01]  /*1ed0*/  ISETP.GE.AND P0, PT, R10, 0x21, PT ;  /* 0x000000210a00780c */ /* 0x000fe20003f06270 */
[----:B------:R1:W-:Y:S01]  /*1ee0*/  @P1 LDGSTS.E.BYPASS.LTC128B.128 [R44+0x10100], [R2.64], !P4 ;  /* 0x10100000022c1fae */ /* 0x0003e2000e101d46 */
[----:B------:R-:W-:-:S03]  /*1ef0*/  @P1 ISETP.GE.AND P4, PT, R40, c[0x0][0x1d4], PT ;  /* 0x0000750028001a0c */ /* 0x000fc60003f86270 */
[----:B------:R1:W-:Y:S01]  /*1f00*/  @P1 LDGSTS.E.BYPASS.LTC128B.128 [R44+0x12100], [R4.64], !P3 ;  /* 0x12100000042c1fae */ /* 0x0003e2000d901d46 */
[----:B------:R-:W-:-:S07]  /*1f10*/  @P1 ISETP.GE.AND P3, PT, R45, c[0x0][0x1d4], PT ;  /* 0x000075002d001a0c */ /* 0x000fce0003f66270 */
[----:B------:R-:W-:Y:S02]  /*1f20*/  @P0 ISETP.GE.AND P5, PT, R31, c[0x0][0x1d4], PT ;  /* 0x000075001f000a0c */ /* 0x000fe40003fa6270 */
[----:B-1----:R-:W-:-:S04]  /*1f30*/  @P1 LEA R2, P2, R40, R0, 0x1 ;  /* 0x0000000028021211 */ /* 0x002fc800078408ff */
[----:B------:R-:W-:Y:S02]  /*1f40*/  @P1 LEA.HI.X R3, R40, R6, R29, 0x1, P2 ;  /* 0x0000000628031211 */ /* 0x000fe400010f0c1d */
[----:B------:R-:W-:-:S03]  /*1f50*/  @P1 LEA R4, P2, R45, R0, 0x1 ;  /* 0x000000002d041211 */ /* 0x000fc600078408ff */
[----:B------:R1:W-:Y:S01]  /*1f60*/  @P1 LDGSTS.E.BYPASS.LTC128B.128 [R44+0x14100], [R2.64], !P4 ;  /* 0x14100000022c1fae */ /* 0x0003e2000e101d46 */
[----:B------:R-:W-:-:S05]  /*1f70*/  @P1 LEA.HI.X R5, R45, R6, R28, 0x1, P2 ;  /* 0x000000062d051211 */ /* 0x000fca00010f0c1c */
[----:B------:R1:W-:Y:S01]  /*1f80*/  @P1 LDGSTS.E.BYPASS.LTC128B.128 [R44+0x16100], [R4.64], !P3 ;  /* 0x16100000042c1fae */ /* 0x0003e2000d901d46 */
[CC--:B------:R-:W-:Y:S02]  /*1f90*/  @P0 LEA R6, P1, R41.reuse, R8.reuse, 0x1 ;  /* 0x0000000829060211 */ /* 0x0c0fe400078208ff */
[C---:B------:R-:W-:Y:S02]  /*1fa0*/  @P0 ISETP.GE.AND P4, PT, R41.reuse, c[0x0][0x1d4], PT ;  /* 0x0000750029000a0c */ /* 0x040fe40003f86270 */
[----:B------:R-:W-:Y:S02]  /*1fb0*/  @P0 ISETP.GE.AND P3, PT, R40, c[0x0][0x1d4], PT ;  /* 0x0000750028000a0c */ /* 0x000fe40003f66270 */
[----:B------:R-:W-:Y:S02]  /*1fc0*/  @P0 LEA.HI.X R7, R41, R9, R30, 0x1, P1 ;  /* 0x0000000929070211 */ /* 0x000fe400008f0c1e */
[----:B------:R-:W-:Y:S02]  /*1fd0*/  @P0 ISETP.GE.AND P1, PT, R45, c[0x0][0x1d4], PT ;  /* 0x000075002d000a0c */ /* 0x000fe40003f26270 */
[----:B-1----:R-:W-:-:S04]  /*1fe0*/  @P0 LEA R2, P2, R31, R8, 0x1 ;  /* 0x000000081f020211 */ /* 0x002fc800078408ff */
[----:B------:R-:W-:Y:S02]  /*1ff0*/  @P0 LEA.HI.X R3, R31, R9, R32, 0x1, P2 ;  /* 0x000000091f030211 */ /* 0x000fe400010f0c20 */
[----:B------:R-:W-:-:S03]  /*2000*/  @P0 LEA R4, P2, R40, R8, 0x1 ;  /* 0x0000000828040211 */ /* 0x000fc600078408ff */
[----:B------:R1:W-:Y:S01]  /*2010*/  @P0 LDGSTS.E.BYPASS.LTC128B.128 [R44+0x11100], [R2.64], !P5 ;  /* 0x11100000022c0fae */ /* 0x0003e2000e901d46 */
[----:B------:R-:W-:-:S03]  /*2020*/  @P0 LEA.HI.X R5, R40, R9, R29, 0x1, P2 ;  /* 0x0000000928050211 */ /* 0x000fc600010f0c1d */
[----:B------:R2:W-:Y:S04]  /*2030*/  @P0 LDGSTS.E.BYPASS.LTC128B.128 [R44+0x13100], [R6.64], !P4 ;  /* 0x13100000062c0fae */ /* 0x0005e8000e101d46 */
[----:B------:R2:W-:Y:S01]  /*2040*/  @P0 LDGSTS.E.BYPASS.LTC128B.128 [R44+0x15100], [R4.64], !P3 ;  /* 0x15100000042c0fae */ /* 0x0005e2000d901d46 */
[----:B-1----:R-:W-:-:S04]  /*2050*/  @P0 LEA R2, P2, R45, R8, 0x1 ;  /* 0x000000082d020211 */ /* 0x002fc800078408ff */
[----:B------:R-:W-:-:S05]  /*2060*/  @P0 LEA.HI.X R3, R45, R9, R28, 0x1, P2 ;  /* 0x000000092d030211 */ /* 0x000fca00010f0c1c */
[----:B------:R1:W-:Y:S04]  /*2070*/  @P0 LDGSTS.E.BYPASS.LTC128B.128 [R44+0x17100], [R2.64], !P1 ;  /* 0x17100000022c0fae */ /* 0x0003e8000c901d46 */
[----:B------:R-:W0:Y:S01]  /*2080*/  LDGDEPBAR ;  /* 0x00000000000079af */ /* 0x000e220000000000 */
[----:B------:R-:W-:-:S04]  /*2090*/  DEPBAR.LE SB0, 0x1 ;  /* 0x000080400000791a */ /* 0x000fc80000000000 */
[----:B------:R-:W-:Y:S06]  /*20a0*/  BAR.SYNC.DEFER_BLOCKING 0x0 ;  /* 0x0000000000007b1d */ /* 0x000fec0000010000 */
[----:B---3--:R-:W-:Y:S04]  /*20b0*/  LDSM.16.M88.4 R168, [R18] ;  /* 0x0000000012a8783b */ /* 0x008fe80000000200 */
[----:B--2---:R-:W-:Y:S04]  /*20c0*/  LDSM.16.M88.4 R172, [R17] ;  /* 0x0000000011ac783b */ /* 0x004fe80000000200 */
[----:B----4-:R-:W-:Y:S04]  /*20d0*/  LDSM.16.M88.4 R192, [R16] ;  /* 0x0000000010c0783b */ /* 0x010fe80000000200 */
[----:B------:R-:W-:Y:S04]  /*20e0*/  LDSM.16.M88.4 R196, [R15] ;  /* 0x000000000fc4783b */ /* 0x000fe80000000200 */
[----:B------:R-:W-:Y:S04]  /*20f0*/  LDSM.16.M88.4 R200, [R18+0x4000] ;  /* 0x0040000012c8783b */ /* 0x000fe80000000200 */
        /* <DEDUP_REMOVED lines=10> */
[----:B------:R2:W-:Y:S04]  /*21a0*/  LDSM.16.M88.4 R244, [R15+0xc000] ;  /* 0x00c000000ff4783b */ /* 0x0005e80000000200 */
[----:B------:R-:W-:Y:S06]  /*21b0*/  BAR.SYNC.DEFER_BLOCKING 0x0 ;  /* 0x0000000000007b1d */ /* 0x000fec0000010000 */
[----:B------:R-:W2:Y:S01]  /*21c0*/  S2R R48, SR_TID.X ;  /* 0x0000000000307919 */ /* 0x000ea20000002100 */
[----:B------:R-:W-:-:S04]  /*21d0*/  DEPBAR.LE SB0, 0x0 ;  /* 0x000080000000791a */ /* 0x000fc80000000000 */
[----:B------:R-:W-:Y:S01]  /*21e0*/  BAR.SYNC.DEFER_BLOCKING 0x0 ;  /* 0x0000000000007b1d */ /* 0x000fe20000010000 */
[----:B--2---:R-:W-:-:S04]  /*21f0*/  SHF.R.S32.HI R15, RZ, 0x1f, R48 ;  /* 0x0000001fff0f7819 */ /* 0x004fc80000011430 */
[----:B------:R-:W-:-:S04]  /*2200*/  LEA.HI R15, R15, R48, RZ, 0x3 ;  /* 0x000000300f0f7211 */ /* 0x000fc800078f18ff */
[----:B------:R-:W-:Y:S01]  /*2210*/  LOP3.LUT R15, R15, 0xfffffff8, RZ, 0xc0, !PT ;  /* 0xfffffff80f0f7812 */ /* 0x000fe200078ec0ff */
[----:B------:R-:W2:Y:S04]  /*2220*/  LDSM.16.M88.4 R4, [R252] ;  /* 0x00000000fc04783b */ /* 0x000ea80000000200 */
[----:B------:R-:W-:Y:S02]  /*2230*/  IMAD.IADD R15, R48, 0x1, -R15 ;  /* 0x00000001300f7824 */ /* 0x000fe400078e0a0f */
[----:B------:R-:W-:Y:S01]  /*2240*/  IMAD R0, R11, c[0x0][0x208], RZ ;  /* 0x000082000b007a24 */ /* 0x000fe200078e02ff */
[----:B------:R-:W-:Y:S01]  /*2250*/  IADD3 R135, R252, 0x20, RZ ;  /* 0x00000020fc877810 */ /* 0x000fe20007ffe0ff */
[C---:B-1----:R-:W-:Y:S01]  /*2260*/  IMAD.WIDE.U32 R2, R26.reuse, c[0x0][0x208], RZ ;  /* 0x000082001a027a25 */ /* 0x042fe200078e00ff */
[----:B------:R-:W-:Y:S01]  /*2270*/  R2P PR, R15, 0x6 ;  /* 0x000000060f007804 */ /* 0x000fe20000000000 */
[----:B------:R-:W-:Y:S02]  /*2280*/  LDSM.16.M88.4 R36, [R252+0x1000] ;  /* 0x00100000fc24783b */ /* 0x000fe40000000200 */
[----:B------:R-:W-:-:S04]  /*2290*/  IMAD R0, R26, c[0x0][0x20c], R0 ;  /* 0x000083001a007a24 */ /* 0x000fc800078e0200 */
[----:B------:R-:W-:Y:S02]  /*22a0*/  IMAD.IADD R3, R3, 0x1, R0 ;  /* 0x0000000103037824 */ /* 0x000fe400078e0200 */
[----:B------:R-:W-:-:S04]  /*22b0*/  IMAD R0, R24, c[0x0][0x210], RZ ;  /* 0x0000840018007a24 */ /* 0x000fc800078e02ff */
[----:B------:R-:W-:Y:S01]  /*22c0*/  @P1 IADD3 R135, R252, -0x20, RZ ;  /* 0xffffffe0fc871810 */ /* 0x000fe20007ffe0ff */
[----:B------:R-:W-:-:S04]  /*22d0*/  IMAD.WIDE.U32 R8, R47, c[0x0][0x210], RZ ;  /* 0x000084002f087a25 */ /* 0x000fc800078e00ff */
[----:B------:R-:W1:Y:S01]  /*22e0*/  LDSM.16.M88.4 R20, [R135] ;  /* 0x000000008714783b */ /* 0x000e620000000200 */
[----:B------:R-:W-:Y:S01]  /*22f0*/  IMAD.WIDE.U32 R2, R25, c[0x0][0x218], R2 ;  /* 0x0000860019027a25 */ /* 0x000fe200078e0002 */
[----:B--2---:R-:W-:Y:S03]  /*2300*/  HMMA.16816.F32.BF16 R16, R168, R4, RZ ;  /* 0x00000004a810723c */ /* 0x004fe600000418ff */
[----:B------:R-:W-:Y:S02]  /*2310*/  IMAD.SHL.U32 R93, R31, 0x2, RZ ;  /* 0x000000021f5d7824 */ /* 0x000fe400078e00ff */
[----:B------:R-:W-:Y:S01]  /*2320*/  IMAD.SHL.U32 R94, R41, 0x2, RZ ;  /* 0x00000002295e7824 */ /* 0x000fe200078e00ff */
[----:B------:R-:W-:Y:S01]  /*2330*/  SHF.L.U64.HI R88, R31, 0x1, R32 ;  /* 0x000000011f587819 */ /* 0x000fe20000010220 */
[----:B------:R-:W-:Y:S01]  /*2340*/  STL.64 [R1+0xa0], R8 ;  /* 0x0000a00801007387 */ /* 0x000fe20000100a00 */
[----:B------:R-:W-:-:S02]  /*2350*/  IMAD R4, R47, c[0x0][0x214], R0 ;  /* 0x000085002f047a24 */ /* 0x000fc400078e0200 */
[----:B------:R-:W-:Y:S01]  /*2360*/  IMAD R0, R14, c[0x0][0x218], RZ ;  /* 0x000086000e007a24 */ /* 0x000fe200078e02ff */
[----:B------:R-:W-:Y:S01]  /*2370*/  SHF.L.U64.HI R89, R41, 0x1, R30 ;  /* 0x0000000129597819 */ /* 0x000fe2000001021e */
[----:B------:R-:W-:Y:S02]  /*2380*/  IMAD.IADD R5, R9, 0x1, R4 ;  /* 0x0000000109057824 */ /* 0x000fe400078e0204 */
[C---:B------:R-:W-:Y:S01]  /*2390*/  IMAD.SHL.U32 R95, R40.reuse, 0x2, RZ ;  /* 0x00000002285f7824 */ /* 0x040fe200078e00ff */
[----:B------:R-:W-:Y:S01]  /*23a0*/  SHF.L.U64.HI R90, R40, 0x1, R29 ;  /* 0x00000001285a7819 */ /* 0x000fe2000001021d */
[----:B------:R-:W-:Y:S01]  /*23b0*/  IMAD R4, R25, c[0x0][0x21c], R0 ;  /* 0x0000870019047a24 */ /* 0x000fe200078e0200 */
[----:B------:R-:W-:Y:S01]  /*23c0*/  IADD3 R0, P0, R2, R8, RZ ;  /* 0x0000000802007210 */ /* 0x000fe20007f1e0ff */
[----:B------:R-:W-:Y:S03]  /*23d0*/  STL [R1+0xac], R5 ;  /* 0x0000ac0501007387 */ /* 0x000fe60000100800 */
[----:B------:R-:W-:Y:S01]  /*23e0*/  IADD3.X R3, R5, R3, R4, P0, !PT ;  /* 0x0000000305037210 */ /* 0x000fe200007fe404 */
[----:B------:R-:W-:Y:S01]  /*23f0*/  HMMA.16816.F32.BF16 R12, R168, R6, RZ ;  /* 0x00000006a80c723c */ /* 0x000fe200000418ff */
[C---:B------:R-:W-:Y:S01]  /*2400*/  LEA R2, P0, R0.reuse, c[0x0][0x1f8], 0x1 ;  /* 0x00007e0000027a11 */ /* 0x040fe200078008ff */
[----:B------:R-:W-:Y:S03]  /*2410*/  LDSM.16.M88.4 R24, [R252+0x800] ;  /* 0x00080000fc18783b */ /* 0x000fe60000000200 */
[----:B------:R-:W-:Y:S01]  /*2420*/  LEA.HI.X R3, R0, c[0x0][0x1fc], R3, 0x1, P0 ;  /* 0x00007f0000037a11 */ /* 0x000fe200000f0c03 */
[----:B------:R-:W2:Y:S04]  /*2430*/  SHFL.IDX PT, R4, R2, RZ, 0x181f ;  /* 0x00181fff02047589 */ /* 0x000ea800000e0000 */
[----:B------:R-:W3:Y:S04]  /*2440*/  SHFL.IDX PT, R5, R3, RZ, 0x181f ;  /* 0x00181fff03057589 */ /* 0x000ee800000e0000 */
[----:B------:R-:W4:Y:S04]  /*2450*/  SHFL.IDX PT, R2, R2, 0x1, 0x181f ;  /* 0x00381f0002027f89 */ /* 0x000f2800000e0000 */
[----:B------:R-:W4:Y:S01]  /*2460*/  SHFL.IDX PT, R3, R3, 0x1, 0x181f ;  /* 0x00381f0003037f89 */ /* 0x000f2200000e0000 */
[----:B-1----:R-:W-:Y:S01]  /*2470*/  HMMA.16816.F32.BF16 R80, R172, R20, R16 ;  /* 0x00000014ac50723c */ /* 0x002fe20000041810 */
[----:B------:R-:W-:Y:S01]  /*2480*/  ISETP.GE.AND P5, PT, R31, c[0x0][0x1d4], PT ;  /* 0x000075001f007a0c */ /* 0x000fe20003fa6270 */
[C---:B------:R-:W-:Y:S01]  /*2490*/  IMAD.SHL.U32 R96, R45.reuse, 0x2, RZ ;  /* 0x000000022d607824 */ /* 0x040fe200078e00ff */
[----:B------:R-:W1:Y:S01]  /*24a0*/  LDSM.16.M88.4 R32, [R135+0x800] ;  /* 0x000800008720783b */ /* 0x000e620000000200 */
[----:B------:R-:W-:-:S03]  /*24b0*/  SHF.L.U64.HI R91, R45, 0x1, R28 ;  /* 0x000000012d5b7819 */ /* 0x000fc6000001021c */
[----:B------:R-:W-:Y:S01]  /*24c0*/  LDSM.16.M88.4 R48, [R135+0x1000] ;  /* 0x001000008730783b */ /* 0x000fe20000000200 */
[----:B--2---:R-:W-:-:S03]  /*24d0*/  IADD3 R18, P1, R4, R93, RZ ;  /* 0x0000005d04127210 */ /* 0x004fc60007f3e0ff */
[----:B------:R-:W-:Y:S01]  /*24e0*/  LDSM.16.M88.4 R60, [R135+0x1800] ;  /* 0x00180000873c783b */ /* 0x000fe20000000200 */
[----:B------:R-:W-:Y:S01]  /*24f0*/  IADD3 R16, P0, R4, R94, RZ ;  /* 0x0000005e04107210 */ /* 0x000fe20007f1e0ff */
[----:B------:R-:W-:Y:S01]  /*2500*/  HMMA.16816.F32.BF16 R76, R172, R22, R12 ;  /* 0x00000016ac4c723c */ /* 0x000fe2000004180c */
[----:B---3--:R-:W-:-:S03]  /*2510*/  IMAD.X R19, R5, 0x1, R88, P1 ;  /* 0x0000000105137824 */ /* 0x008fc600008e0658 */
[--C-:B------:R-:W-:Y:S01]  /*2520*/  IMAD.X R17, R5, 0x1, R89.reuse, P0 ;  /* 0x0000000105117824 */ /* 0x100fe200000e0659 */
[----:B----4-:R-:W-:Y:S02]  /*2530*/  IADD3 R8, P1, R2, R94, RZ ;  /* 0x0000005e02087210 */ /* 0x010fe40007f3e0ff */
[----:B------:R-:W-:Y:S02]  /*2540*/  IADD3 R14, P3, R4, R95, RZ ;  /* 0x0000005f040e7210 */ /* 0x000fe40007f7e0ff */
[----:B------:R-:W-:Y:S01]  /*2550*/  IADD3 R12, P0, R2, R93, RZ ;  /* 0x0000005d020c7210 */ /* 0x000fe20007f1e0ff */
[----:B------:R-:W-:Y:S01]  /*2560*/  IMAD.X R9, R3, 0x1, R89, P1 ;  /* 0x0000000103097824 */ /* 0x000fe200008e0659 */
[----:B------:R-:W-:Y:S01]  /*2570*/  ISETP.GE.AND P1, PT, R40, c[0x0][0x1d4], PT ;  /* 0x0000750028007a0c */ /* 0x000fe20003f26270 */
[----:B------:R-:W-:Y:S01]  /*2580*/  IMAD.X R15, R5, 0x1, R90, P3 ;  /* 0x00000001050f7824 */ /* 0x000fe200018e065a */
[----:B------:R-:W-:Y:S01]  /*2590*/  ISETP.GE.AND P3, PT, R41, c[0x0][0x1d4], PT ;  /* 0x0000750029007a0c */ /* 0x000fe20003f66270 */
[----:B------:R-:W-:Y:S01]  /*25a0*/  IMAD.X R13, R3, 0x1, R88, P0 ;  /* 0x00000001030d7824 */ /* 0x000fe200000e0658 */
[----:B------:R-:W-:Y:S01]  /*25b0*/  IADD3 R6, P0, R2, R95, RZ ;  /* 0x0000005f02067210 */ /* 0x000fe20007f1e0ff */
[----:B------:R-:W2:Y:S01]  /*25c0*/  LDSM.16.M88.4 R40, [R252+0x1800] ;  /* 0x00180000fc28783b */ /* 0x000ea20000000200 */
[----:B------:R-:W-:-:S02]  /*25d0*/  ISETP.LT.OR P4, PT, R10, 0x1, P5 ;  /* 0x000000010a00780c */ /* 0x000fc40002f81670 */
[----:B------:R-:W-:Y:S01]  /*25e0*/  SEL R0, R46, 0xffffffc0, !P2 ;  /* 0xffffffc02e007807 */ /* 0x000fe20005000000 */
[----:B------:R-:W-:Y:S01]  /*25f0*/  IMAD.X R7, R3, 0x1, R90, P0 ;  /* 0x0000000103077824 */ /* 0x000fe200000e065a */
[----:B------:R-:W-:Y:S02]  /*2600*/  ISETP.LT.OR P0, PT, R10, 0x1, P3 ;  /* 0x000000010a00780c */ /* 0x000fe40001f01670 */
[----:B------:R-:W-:Y:S01]  /*2610*/  IADD3 R4, P2, R4, R96, RZ ;  /* 0x0000006004047210 */ /* 0x000fe20007f5e0ff */
[C---:B------:R-:W-:Y:S04]  /*2620*/  HMMA.16816.F32.BF16 R28, R168.reuse, R24, RZ ;  /* 0x00000018a81c723c */ /* 0x040fe800000418ff */
[----:B------:R-:W-:Y:S01]  /*2630*/  IMAD.X R5, R5, 0x1, R91, P2 ;  /* 0x0000000105057824 */ /* 0x000fe200010e065b */
[----:B------:R-:W-:Y:S01]  /*2640*/  ISETP.LT.OR P2, PT, R10, 0x1, P1 ;  /* 0x000000010a00780c */ /* 0x000fe20000f41670 */
[----:B------:R-:W-:Y:S01]  /*2650*/  @!PT LDS RZ, [RZ] ;  /* 0x00000000fffff984 */ /* 0x000fe20000000800 */
[----:B------:R-:W-:Y:S01]  /*2660*/  @!PT LDS RZ, [RZ] ;  /* 0x00000000fffff984 */ /* 0x000fe20000000800 */
[----:B------:R-:W-:Y:S01]  /*2670*/  @!PT LDS RZ, [RZ] ;  /* 0x00000000fffff984 */ /* 0x000fe20000000800 */
[----:B------:R3:W-:Y:S02]  /*2680*/  LDGSTS.E.BYPASS.LTC128B.128 [R44+0x100], [R18.64], !P4 ;  /* 0x00100000122c7fae */ /* 0x0007e4000e101d46 */
[----:B------:R-:W-:Y:S02]  /*2690*/  HMMA.16816.F32.BF16 R24, R168, R26, RZ ;  /* 0x0000001aa818723c */ /* 0x000fe400000418ff */
[----:B------:R3:W-:Y:S01]  /*26a0*/  LDGSTS.E.BYPASS.LTC128B.128 [R44+0x2100], [R16.64], !P0 ;  /* 0x02100000102c7fae */ /* 0x0007e2000c101d46 */
[----:B------:R-:W-:-:S02]  /*26b0*/  ISETP.GE.AND P0, PT, R45, c[0x0][0x1d4], PT ;  /* 0x000075002d007a0c */ /* 0x000fc40003f06270 */
[C---:B------:R-:W-:Y:S02]  /*26c0*/  ISETP.LT.OR P5, PT, R10.reuse, 0x21, P5 ;  /* 0x000000210a00780c */ /* 0x040fe40002fa1670 */
[C---:B------:R-:W-:Y:S02]  /*26d0*/  ISETP.LT.OR P4, PT, R10.reuse, 0x1, P0 ;  /* 0x000000010a00780c */ /* 0x040fe40000781670 */
[C---:B------:R-:W-:Y:S01]  /*26e0*/  ISETP.LT.OR P3, PT, R10.reuse, 0x21, P3 ;  /* 0x000000210a00780c */ /* 0x040fe20001f61670 */
[----:B------:R4:W-:Y:S01]  /*26f0*/  LDGSTS.E.BYPASS.LTC128B.128 [R44+0x4100], [R14.64], !P2 ;  /* 0x041000000e2c7fae */ /* 0x0009e2000d101d46 */
[C---:B------:R-:W-:Y:S02]  /*2700*/  ISETP.LT.OR P2, PT, R10.reuse, 0x21, P1 ;  /* 0x000000210a00780c */ /* 0x040fe40000f41670 */
[----:B------:R-:W-:Y:S02]  /*2710*/  ISETP.LT.OR P1, PT, R10, 0x21, P0 ;  /* 0x000000210a00780c */ /* 0x000fe40000721670 */
[----:B------:R-:W-:Y:S01]  /*2720*/  IADD3 R2, P0, R2, R96, RZ ;  /* 0x0000006002027210 */ /* 0x000fe20007f1e0ff */
[----:B------:R-:W-:-:S04]  /*2730*/  IMAD.IADD R104, R252, 0x1, R0 ;  /* 0x00000001fc687824 */ /* 0x000fc800078e0200 */
[----:B------:R-:W-:Y:S01]  /*2740*/  IMAD.X R3, R3, 0x1, R91, P0 ;  /* 0x0000000103037824 */ /* 0x000fe200000e065b */
[----:B------:R3:W-:Y:S01]  /*2750*/  LDGSTS.E.BYPASS.LTC128B.128 [R44+0x6100], [R4.64], !P4 ;  /* 0x06100000042c7fae */ /* 0x0007e2000e101d46 */
[----:B------:R-:W-:Y:S03]  /*2760*/  HMMA.16816.F32.BF16 R20, R168, R36, RZ ;  /* 0x00000024a814723c */ /* 0x000fe600000418ff */
[----:B------:R4:W-:Y:S04]  /*2770*/  LDGSTS.E.BYPASS.LTC128B.128 [R44+0x1100], [R12.64], !P5 ;  /* 0x011000000c2c7fae */ /* 0x0009e8000e901d46 */
[----:B------:R2:W-:Y:S01]  /*2780*/  LDGSTS.E.BYPASS.LTC128B.128 [R44+0x3100], [R8.64], !P3 ;  /* 0x03100000082c7fae */ /* 0x0005e2000d901d46 */
[C---:B-1----:R-:W-:Y:S03]  /*2790*/  HMMA.16816.F32.BF16 R64, R172.reuse, R34, R24 ;  /* 0x00000022ac40723c */ /* 0x042fe60000041818 */
[----:B------:R3:W-:Y:S04]  /*27a0*/  LDGSTS.E.BYPASS.LTC128B.128 [R44+0x5100], [R6.64], !P2 ;  /* 0x05100000062c7fae */ /* 0x0007e8000d101d46 */
[----:B------:R3:W-:Y:S04]  /*27b0*/  LDGSTS.E.BYPASS.LTC128B.128 [R44+0x7100], [R2.64], !P1 ;  /* 0x07100000022c7fae */ /* 0x0007e8000c901d46 */
[----:B------:R-:W1:Y:S01]  /*27c0*/  LDSM.16.M88.4 R24, [R104] ;  /* 0x000000006818783b */ /* 0x000e620000000200 */
[----:B------:R-:W-:Y:S03]  /*27d0*/  HMMA.16816.F32.BF16 R68, R172, R32, R28 ;  /* 0x00000020ac44723c */ /* 0x000fe6000004181c */
[----:B------:R-:W1:Y:S04]  /*27e0*/  LDSM.16.M88.4 R28, [R104+0x800] ;  /* 0x00080000681c783b */ /* 0x000e680000000200 */
[----:B------:R-:W-:Y:S01]  /*27f0*/  LDSM.16.M88.4 R52, [R104+0x1800] ;  /* 0x001800006834783b */ /* 0x000fe20000000200 */
[C---:B----4-:R-:W-:Y:S03]  /*2800*/  HMMA.16816.F32.BF16 R12, R168.reuse, R38, RZ ;  /* 0x00000026a80c723c */ /* 0x050fe600000418ff */
[----:B------:R-:W0:Y:S05]  /*2810*/  LDGDEPBAR ;  /* 0x00000000000079af */ /* 0x000e2a0000000000 */
[----:B--2---:R-:W-:Y:S01]  /*2820*/  HMMA.16816.F32.BF16 R8, R168, R40, RZ ;  /* 0x00000028a808723c */ /* 0x004fe200000418ff */
[----:B---3--:R-:W2:Y:S01]  /*2830*/  LDSM.16.M88.4 R44, [R104+0x1000] ;  /* 0x00100000682c783b */ /* 0x008ea20000000200 */
[----:B------:R-:W-:-:S06]  /*2840*/  IADD3 R2, R135, 0x6000, RZ ;  /* 0x0000600087027810 */ /* 0x000fcc0007ffe0ff */
[----:B------:R-:W-:Y:S01]  /*2850*/  HMMA.16816.F32.BF16 R16, R168, R42, RZ ;  /* 0x0000002aa810723c */ /* 0x000fe200000418ff */
[----:B------:R-:W-:-:S05]  /*2860*/  IMAD.IADD R0, R2, 0x1, R0 ;  /* 0x0000000102007824 */ /* 0x000fca00078e0200 */
[----:B------:R-:W-:Y:S02]  /*2870*/  LDSM.16.M88.4 R72, [R0+-0x5000] ;  /* 0xffb000000048783b */ /* 0x000fe40000000200 */
[C---:B------:R-:W-:Y:S02]  /*2880*/  HMMA.16816.F32.BF16 R4, R172.reuse, R50, R12 ;  /* 0x00000032ac04723c */ /* 0x040fe4000004180c */
[----:B------:R-:W-:Y:S06]  /*2890*/  LDSM.16.M88.4 R84, [R0+-0x4800] ;  /* 0xffb800000054783b */ /* 0x000fec0000000200 */
[C---:B------:R-:W-:Y:S01]  /*28a0*/  HMMA.16816.F32.BF16 R56, R172.reuse, R48, R20 ;  /* 0x00000030ac38723c */ /* 0x040fe20000041814 */
[----:B------:R-:W-:Y:S07]  /*28b0*/  LDSM.16.M88.4 R48, [R0+-0x5800] ;  /* 0xffa800000030783b */ /* 0x000fee0000000200 */
[C---:B------:R-:W-:Y:S01]  /*28c0*/  HMMA.16816.F32.BF16 R12, R172.reuse, R60, R8 ;  /* 0x0000003cac0c723c */ /* 0x040fe20000041808 */
[----:B------:R-:W3:Y:S07]  /*28d0*/  LDSM.16.M88.4 R8, [R0+-0x6000] ;  /* 0xffa000000008783b */ /* 0x000eee0000000200 */
[----:B------:R-:W-:Y:S01]  /*28e0*/  HMMA.16816.F32.BF16 R16, R172, R62, R16 ;  /* 0x0000003eac10723c */ /* 0x000fe20000041810 */
[----:B------:R-:W-:Y:S07]  /*28f0*/  LDSM.16.M88.4 R60, [R252+0x3000] ;  /* 0x00300000fc3c783b */ /* 0x000fee0000000200 */
[C---:B-1----:R-:W-:Y:S01]  /*2900*/  HMMA.16816.F32.BF16 R20, R192.reuse, R24, R80 ;  /* 0x00000018c014723c */ /* 0x042fe20000041850 */
[----:B------:R-:W-:Y:S07]  /*2910*/  LDSM.16.M88.4 R80, [R0+-0x2800] ;  /* 0xffd800000050783b */ /* 0x000fee0000000200 */
[C---:B------:R-:W-:Y:S01]  /*2920*/  HMMA.16816.F32.BF16 R24, R192.reuse, R26, R76 ;  /* 0x0000001ac018723c */ /* 0x040fe2000004184c */
[----:B------:R-:W-:Y:S07]  /*2930*/  LDSM.16.M88.4 R76, [R135+0x3800] ;  /* 0x00380000874c783b */ /* 0x000fee0000000200 */
[C---:B------:R-:W-:Y:S01]  /*2940*/  HMMA.16816.F32.BF16 R32, R192.reuse, R28, R68 ;  /* 0x0000001cc020723c */ /* 0x040fe20000041844 */
[----:B------:R-:W-:Y:S07]  /*2950*/  LDSM.16.M88.4 R68, [R252+0x3800] ;  /* 0x00380000fc44783b */ /* 0x000fee0000000200 */
[C---:B------:R-:W-:Y:S01]  /*2960*/  HMMA.16816.F32.BF16 R36, R192.reuse, R30, R64 ;  /* 0x0000001ec024723c */ /* 0x040fe20000041840 */
[----:B------:R-:W-:Y:S04]  /*2970*/  LDSM.16.M88.4 R28, [R135+0x2000] ;  /* 0x00200000871c783b */ /* 0x000fe80000000200 */
[----:B------:R-:W-:Y:S03]  /*2980*/  LDSM.16.M88.4 R64, [R104+0x3000] ;  /* 0x003000006840783b */ /* 0x000fe60000000200 */
[C---:B--2---:R-:W-:Y:S01]  /*2990*/  HMMA.16816.F32.BF16 R40, R192.reuse, R44, R56 ;  /* 0x0000002cc028723c */ /* 0x044fe20000041838 */
[----:B------:R-:W-:Y:S07]  /*29a0*/  LDSM.16.M88.4 R56, [R252+0x2800] ;  /* 0x00280000fc38783b */ /* 0x000fee0000000200 */
[C---:B------:R-:W-:Y:S01]  /*29b0*/  HMMA.16816.F32.BF16 R4, R192.reuse, R46, R4 ;  /* 0x0000002ec004723c */ /* 0x040fe20000041804 */
[----:B------:R-:W1:Y:S07]  /*29c0*/  LDSM.16.M88.4 R44, [R252+0x2000] ;  /* 0x00200000fc2c783b */ /* 0x000e6e0000000200 */
[C---:B------:R-:W-:Y:S08]  /*29d0*/  HMMA.16816.F32.BF16 R12, R192.reuse, R52, R12 ;  /* 0x00000034c00c723c */ /* 0x040ff0000004180c */
[----:B------:R-:W-:Y:S01]  /*29e0*/  HMMA.16816.F32.BF16 R16, R192, R54, R16 ;  /* 0x00000036c010723c */ /* 0x000fe20000041810 */
[----:B------:R-:W-:Y:S07]  /*29f0*/  LDSM.16.M88.4 R52, [R135+0x3000] ;  /* 0x003000008734783b */ /* 0x000fee0000000200 */
[C---:B---3--:R-:W-:Y:S08]  /*2a00*/  HMMA.16816.F32.BF16 R20, R196.reuse, R8, R20 ;  /* 0x00000008c414723c */ /* 0x048ff00000041814 */
[C---:B------:R-:W-:Y:S08]  /*2a10*/  HMMA.16816.F32.BF16 R24, R196.reuse, R10, R24 ;  /* 0x0000000ac418723c */ /* 0x040ff00000041818 */
[C---:B------:R-:W-:Y:S08]  /*2a20*/  HMMA.16816.F32.BF16 R32, R196.reuse, R48, R32 ;  /* 0x00000030c420723c */ /* 0x040ff00000041820 */
[C---:B------:R-:W-:Y:S01]  /*2a30*/  HMMA.16816.F32.BF16 R36, R196.reuse, R50, R36 ;  /* 0x00000032c424723c */ /* 0x040fe20000041824 */
[----:B------:R-:W2:Y:S07]  /*2a40*/  LDSM.16.M88.4 R48, [R135+0x2800] ;  /* 0x002800008730783b */ /* 0x000eae0000000200 */
[C---:B------:R-:W-:Y:S08]  /*2a50*/  HMMA.16816.F32.BF16 R40, R196.reuse, R72, R40 ;  /* 0x00000048c428723c */ /* 0x040ff00000041828 */
[C---:B------:R-:W-:Y:S01]  /*2a60*/  HMMA.16816.F32.BF16 R8, R196.reuse, R74, R4 ;  /* 0x0000004ac408723c */ /* 0x040fe20000041804 */
[----:B------:R-:W-:Y:S07]  /*2a70*/  LDSM.16.M88.4 R72, [R104+0x3800] ;  /* 0x003800006848783b */ /* 0x000fee0000000200 */
[C---:B------:R-:W-:Y:S08]  /*2a80*/  HMMA.16816.F32.BF16 R4, R196.reuse, R84, R12 ;  /* 0x00000054c404723c */ /* 0x040ff0000004180c */
[----:B------:R-:W-:Y:S08]  /*2a90*/  HMMA.16816.F32.BF16 R16, R196, R86, R16 ;  /* 0x00000056c410723c */ /* 0x000ff00000041810 */
[C---:B-1----:R-:W-:Y:S08]  /*2aa0*/  HMMA.16816.F32.BF16 R20, R200.reuse, R44, R20 ;  /* 0x0000002cc814723c */ /* 0x042ff00000041814 */
[C---:B------:R-:W-:Y:S01]  /*2ab0*/  HMMA.16816.F32.BF16 R24, R200.reuse, R46, R24 ;  /* 0x0000002ec818723c */ /* 0x040fe20000041818 */
[----:B------:R-:W1:Y:S07]  /*2ac0*/  LDSM.16.M88.4 R44, [R104+0x2000] ;  /* 0x00200000682c783b */ /* 0x000e6e0000000200 */
[C---:B------:R-:W-:Y:S08]  /*2ad0*/  HMMA.16816.F32.BF16 R32, R200.reuse, R56, R32 ;  /* 0x00000038c820723c */ /* 0x040ff00000041820 */
[C---:B------:R-:W-:Y:S01]  /*2ae0*/  HMMA.16816.F32.BF16 R36, R200.reuse, R58, R36 ;  /* 0x0000003ac824723c */ /* 0x040fe20000041824 */
[----:B------:R-:W3:Y:S07]  /*2af0*/  LDSM.16.M88.4 R56, [R104+0x2800] ;  /* 0x002800006838783b */ /* 0x000eee0000000200 */
[C---:B------:R-:W-:Y:S08]  /*2b00*/  HMMA.16816.F32.BF16 R40, R200.reuse, R60, R40 ;  /* 0x0000003cc828723c */ /* 0x040ff00000041828 */
[C---:B------:R-:W-:Y:S01]  /*2b10*/  HMMA.16816.F32.BF16 R12, R200.reuse, R62, R8 ;  /* 0x0000003ec80c723c */ /* 0x040fe20000041808 */
[----:B------:R-:W-:Y:S07]  /*2b20*/  LDSM.16.M88.4 R60, [R0+-0x3000] ;  /* 0xffd00000003c783b */ /* 0x000fee0000000200 */
[C---:B------:R-:W-:Y:S08]  /*2b30*/  HMMA.16816.F32.BF16 R8, R200.reuse, R68, R4 ;  /* 0x00000044c808723c */ /* 0x040ff00000041804 */
[----:B------:R-:W-:Y:S01]  /*2b40*/  HMMA.16816.F32.BF16 R4, R200, R70, R16 ;  /* 0x00000046c804723c */ /* 0x000fe20000041810 */
[----:B------:R-:W-:Y:S07]  /*2b50*/  LDSM.16.M88.4 R68, [R252+0x5000] ;  /* 0x00500000fc44783b */ /* 0x000fee0000000200 */
[C---:B------:R-:W-:Y:S08]  /*2b60*/  HMMA.16816.F32.BF16 R20, R204.reuse, R28, R20 ;  /* 0x0000001ccc14723c */ /* 0x040ff00000041814 */
[C---:B------:R-:W-:Y:S01]  /*2b70*/  HMMA.16816.F32.BF16 R24, R204.reuse, R30, R24 ;  /* 0x0000001ecc18723c */ /* 0x040fe20000041818 */
[----:B------:R-:W4:Y:S07]  /*2b80*/  LDSM.16.M88.4 R28, [R0+-0x4000] ;  /* 0xffc00000001c783b */ /* 0x000f2e0000000200 */
[C---:B--2---:R-:W-:Y:S08]  /*2b90*/  HMMA.16816.F32.BF16 R32, R204.reuse, R48, R32 ;  /* 0x00000030cc20723c */ /* 0x044ff00000041820 */
[C---:B------:R-:W-:Y:S01]  /*2ba0*/  HMMA.16816.F32.BF16 R36, R204.reuse, R50, R36 ;  /* 0x00000032cc24723c */ /* 0x040fe20000041824 */
[----:B------:R-:W-:Y:S07]  /*2bb0*/  LDSM.16.M88.4 R48, [R252+0x4000] ;  /* 0x00400000fc30783b */ /* 0x000fee0000000200 */
[C---:B------:R-:W-:Y:S08]  /*2bc0*/  HMMA.16816.F32.BF16 R40, R204.reuse, R52, R40 ;  /* 0x00000034cc28723c */ /* 0x040ff00000041828 */
[C---:B------:R-:W-:Y:S01]  /*2bd0*/  HMMA.16816.F32.BF16 R16, R204.reuse, R54, R12 ;  /* 0x00000036cc10723c */ /* 0x040fe2000004180c */
[----:B------:R-:W2:Y:S07]  /*2be0*/  LDSM.16.M88.4 R52, [R0+-0x3800] ;  /* 0xffc800000034783b */ /* 0x000eae0000000200 */
[C---:B------:R-:W-:Y:S08]  /*2bf0*/  HMMA.16816.F32.BF16 R8, R204.reuse, R76, R8 ;  /* 0x0000004ccc08723c */ /* 0x040ff00000041808 */
[----:B------:R-:W-:Y:S01]  /*2c00*/  HMMA.16816.F32.BF16 R4, R204, R78, R4 ;  /* 0x0000004ecc04723c */ /* 0x000fe20000041804 */
[----:B------:R-:W-:Y:S07]  /*2c10*/  LDSM.16.M88.4 R76, [R252+0x5800] ;  /* 0x00580000fc4c783b */ /* 0x000fee0000000200 */
[C---:B-1----:R-:W-:Y:S08]  /*2c20*/  HMMA.16816.F32.BF16 R12, R208.reuse, R44, R20 ;  /* 0x0000002cd00c723c */ /* 0x042ff00000041814 */
[C---:B------:R-:W-:Y:S01]  /*2c30*/  HMMA.16816.F32.BF16 R24, R208.reuse, R46, R24 ;  /* 0x0000002ed018723c */ /* 0x040fe20000041818 */
[----:B------:R-:W-:Y:S07]  /*2c40*/  LDSM.16.M88.4 R44, [R135+0x4000] ;  /* 0x00400000872c783b */ /* 0x000fee0000000200 */
[C---:B---3--:R-:W-:Y:S08]  /*2c50*/  HMMA.16816.F32.BF16 R32, R208.reuse, R56, R32 ;  /* 0x00000038d020723c */ /* 0x048ff00000041820 */
[C---:B------:R-:W-:Y:S01]  /*2c60*/  HMMA.16816.F32.BF16 R36, R208.reuse, R58, R36 ;  /* 0x0000003ad024723c */ /* 0x040fe20000041824 */
[----:B------:R-:W1:Y:S07]  /*2c70*/  LDSM.16.M88.4 R56, [R252+0x4800] ;  /* 0x00480000fc38783b */ /* 0x000e6e0000000200 */
[C---:B------:R-:W-:Y:S08]  /*2c80*/  HMMA.16816.F32.BF16 R8, R208.reuse, R72, R8 ;  /* 0x00000048d008723c */ /* 0x040ff00000041808 */
[C---:B------:R-:W-:Y:S01]  /*2c90*/  HMMA.16816.F32.BF16 R4, R208.reuse, R74, R4 ;  /* 0x0000004ad004723c */ /* 0x040fe20000041804 */
[----:B------:R-:W-:Y:S07]  /*2ca0*/  LDSM.16.M88.4 R72, [R135+0x5800] ;  /* 0x005800008748783b */ /* 0x000fee0000000200 */
[----:B------:R-:W-:Y:S08]  /*2cb0*/  HMMA.16816.F32.BF16 R40, R208, R64, R40 ;  /* 0x00000040d028723c */ /* 0x000ff00000041828 */
[----:B----4-:R-:W-:Y:S08]  /*2cc0*/  HMMA.16816.F32.BF16 R12, R212, R28, R12 ;  /* 0x0000001cd40c723c */ /* 0x010ff0000004180c */
[----:B------:R-:W-:Y:S01]  /*2cd0*/  HMMA.16816.F32.BF16 R20, R208, R66, R16 ;  /* 0x00000042d014723c */ /* 0x000fe20000041810 */
[----:B------:R-:W-:Y:S07]  /*2ce0*/  LDSM.16.M88.4 R64, [R135+0x5000] ;  /* 0x005000008740783b */ /* 0x000fee0000000200 */
[C---:B------:R-:W-:Y:S08]  /*2cf0*/  HMMA.16816.F32.BF16 R16, R212.reuse, R30, R24 ;  /* 0x0000001ed410723c */ /* 0x040ff00000041818 */
[C---:B--2---:R-:W-:Y:S08]  /*2d00*/  HMMA.16816.F32.BF16 R32, R212.reuse, R52, R32 ;  /* 0x00000034d420723c */ /* 0x044ff00000041820 */
[C---:B------:R-:W-:Y:S01]  /*2d10*/  HMMA.16816.F32.BF16 R36, R212.reuse, R54, R36 ;  /* 0x00000036d424723c */ /* 0x040fe20000041824 */
[----:B------:R-:W2:Y:S07]  /*2d20*/  LDSM.16.M88.4 R52, [R135+0x4800] ;  /* 0x004800008734783b */ /* 0x000eae0000000200 */
[C---:B------:R-:W-:Y:S08]  /*2d30*/  HMMA.16816.F32.BF16 R24, R212.reuse, R80, R8 ;  /* 0x00000050d418723c */ /* 0x040ff00000041808 */
[C---:B------:R-:W-:Y:S08]  /*2d40*/  HMMA.16816.F32.BF16 R8, R212.reuse, R82, R4 ;  /* 0x00000052d408723c */ /* 0x040ff00000041804 */
[----:B------:R-:W-:Y:S08]  /*2d50*/  HMMA.16816.F32.BF16 R40, R212, R60, R40 ;  /* 0x0000003cd428723c */ /* 0x000ff00000041828 */
[----:B------:R-:W-:Y:S08]  /*2d60*/  HMMA.16816.F32.BF16 R4, R216, R48, R12 ;  /* 0x00000030d804723c */ /* 0x000ff0000004180c */
[----:B------:R-:W-:Y:S01]  /*2d70*/  HMMA.16816.F32.BF16 R28, R212, R62, R20 ;  /* 0x0000003ed41c723c */ /* 0x000fe20000041814 */
[----:B------:R-:W-:Y:S07]  /*2d80*/  LDSM.16.M88.4 R60, [R104+0x4800] ;  /* 0x00480000683c783b */ /* 0x000fee0000000200 */
[C---:B------:R-:W-:Y:S01]  /*2d90*/  HMMA.16816.F32.BF16 R16, R216.reuse, R50, R16 ;  /* 0x00000032d810723c */ /* 0x040fe20000041810 */
[----:B------:R-:W-:Y:S07]  /*2da0*/  LDSM.16.M88.4 R48, [R104+0x5800] ;  /* 0x005800006830783b */ /* 0x000fee0000000200 */
[C---:B-1----:R-:W-:Y:S08]  /*2db0*/  HMMA.16816.F32.BF16 R20, R216.reuse, R56, R32 ;  /* 0x00000038d814723c */ /* 0x042ff00000041820 */
[C---:B------:R-:W-:Y:S01]  /*2dc0*/  HMMA.16816.F32.BF16 R36, R216.reuse, R58, R36 ;  /* 0x0000003ad824723c */ /* 0x040fe20000041824 */
[----:B------:R-:W1:Y:S07]  /*2dd0*/  LDSM.16.M88.4 R56, [R104+0x4000] ;  /* 0x004000006838783b */ /* 0x000e6e0000000200 */
[C---:B------:R-:W-:Y:S08]  /*2de0*/  HMMA.16816.F32.BF16 R12, R216.reuse, R78, R8 ;  /* 0x0000004ed80c723c */ /* 0x040ff00000041808 */
[----:B------:R-:W-:Y:S08]  /*2df0*/  HMMA.16816.F32.BF16 R40, R216, R68, R40 ;  /* 0x00000044d828723c */ /* 0x000ff00000041828 */
[C---:B------:R-:W-:Y:S08]  /*2e00*/  HMMA.16816.F32.BF16 R8, R220.reuse, R44, R4 ;  /* 0x0000002cdc08723c */ /* 0x040ff00000041804 */
[C---:B------:R-:W-:Y:S01]  /*2e10*/  HMMA.16816.F32.BF16 R4, R220.reuse, R46, R16 ;  /* 0x0000002edc04723c */ /* 0x040fe20000041810 */
[----:B------:R-:W-:Y:S07]  /*2e20*/  LDSM.16.M88.4 R44, [R0+-0x1800] ;  /* 0xffe80000002c783b */ /* 0x000fee0000000200 */
[----:B--2---:R-:W-:Y:S01]  /*2e30*/  HMMA.16816.F32.BF16 R16, R220, R52, R20 ;  /* 0x00000034dc10723c */ /* 0x004fe20000041814 */
[----:B------:R-:W2:Y:S07]  /*2e40*/  LDSM.16.M88.4 R20, [R104+0x5000] ;  /* 0x005000006814783b */ /* 0x000eae0000000200 */
[C---:B------:R-:W-:Y:S08]  /*2e50*/  HMMA.16816.F32.BF16 R32, R216.reuse, R70, R28 ;  /* 0x00000046d820723c */ /* 0x040ff0000004181c */
[----:B------:R-:W-:Y:S08]  /*2e60*/  HMMA.16816.F32.BF16 R28, R216, R76, R24 ;  /* 0x0000004cd81c723c */ /* 0x000ff00000041818 */
[C---:B------:R-:W-:Y:S08]  /*2e70*/  HMMA.16816.F32.BF16 R24, R220.reuse, R54, R36 ;  /* 0x00000036dc18723c */ /* 0x040ff00000041824 */
[C---:B------:R-:W-:Y:S08]  /*2e80*/  HMMA.16816.F32.BF16 R52, R220.reuse, R74, R12 ;  /* 0x0000004adc34723c */ /* 0x040ff0000004180c */
[----:B------:R-:W-:Y:S08]  /*2e90*/  HMMA.16816.F32.BF16 R36, R220, R64, R40 ;  /* 0x00000040dc24723c */ /* 0x000ff00000041828 */
[----:B-1----:R-:W-:Y:S01]  /*2ea0*/  HMMA.16816.F32.BF16 R12, R224, R56, R8 ;  /* 0x00000038e00c723c */ /* 0x002fe20000041808 */
[----:B------:R-:W1:Y:S07]  /*2eb0*/  LDSM.16.M88.4 R8, [R0+-0x2000] ;  /* 0xffe000000008783b */ /* 0x000e6e0000000200 */
[C---:B------:R-:W-:Y:S01]  /*2ec0*/  HMMA.16816.F32.BF16 R32, R220.reuse, R66, R32 ;  /* 0x00000042dc20723c */ /* 0x040fe20000041820 */
[----:B------:R-:W-:Y:S07]  /*2ed0*/  LDSM.16.M88.4 R64, [R0+-0x800] ;  /* 0xfff800000040783b */ /* 0x000fee0000000200 */
[----:B------:R-:W-:Y:S08]  /*2ee0*/  HMMA.16816.F32.BF16 R40, R220, R72, R28 ;  /* 0x00000048dc28723c */ /* 0x000ff0000004181c */
[C---:B------:R-:W-:Y:S08]  /*2ef0*/  HMMA.16816.F32.BF16 R16, R224.reuse, R60, R16 ;  /* 0x0000003ce010723c */ /* 0x040ff00000041810 */
[C---:B--2---:R-:W-:Y:S01]  /*2f00*/  HMMA.16816.F32.BF16 R28, R224.reuse, R20, R36 ;  /* 0x00000014e01c723c */ /* 0x044fe20000041824 */
[----:B------:R-:W2:Y:S07]  /*2f10*/  LDSM.16.M88.4 R36, [R252+0x6000] ;  /* 0x00600000fc24783b */ /* 0x000eae0000000200 */
[----:B------:R-:W-:Y:S01]  /*2f20*/  HMMA.16816.F32.BF16 R4, R224, R58, R4 ;  /* 0x0000003ae004723c */ /* 0x000fe20000041804 */
[----:B------:R-:W3:Y:S07]  /*2f30*/  LDSM.16.M88.4 R56, [R0+-0x1000] ;  /* 0xfff000000038783b */ /* 0x000eee0000000200 */
[----:B-1----:R-:W-:Y:S08]  /*2f40*/  HMMA.16816.F32.BF16 R12, R228, R8, R12 ;  /* 0x00000008e40c723c */ /* 0x002ff0000004180c */
[----:B------:R-:W-:Y:S08]  /*2f50*/  HMMA.16816.F32.BF16 R32, R224, R22, R32 ;  /* 0x00000016e020723c */ /* 0x000ff00000041820 */
[C---:B------:R-:W-:Y:S01]  /*2f60*/  HMMA.16816.F32.BF16 R20, R228.reuse, R44, R16 ;  /* 0x0000002ce414723c */ /* 0x040fe20000041810 */
[----:B------:R-:W1:Y:S07]  /*2f70*/  LDSM.16.M88.4 R16, [R135+0x6000] ;  /* 0x006000008710783b */ /* 0x000e6e0000000200 */
[----:B------:R-:W-:Y:S08]  /*2f80*/  HMMA.16816.F32.BF16 R4, R228, R10, R4 ;  /* 0x0000000ae404723c */ /* 0x000ff00000041804 */
[----:B--2---:R-:W-:Y:S08]  /*2f90*/  HMMA.16816.F32.BF16 R8, R232, R36, R12 ;  /* 0x00000024e808723c */ /* 0x004ff0000004180c */
[C---:B------:R-:W-:Y:S01]  /*2fa0*/  HMMA.16816.F32.BF16 R24, R224.reuse, R62, R24 ;  /* 0x0000003ee018723c */ /* 0x040fe20000041818 */
[----:B------:R-:W-:Y:S07]  /*2fb0*/  LDSM.16.M88.4 R60, [R252+0x7800] ;  /* 0x00780000fc3c783b */ /* 0x000fee0000000200 */
[----:B------:R-:W-:Y:S08]  /*2fc0*/  HMMA.16816.F32.BF16 R72, R224, R50, R52 ;  /* 0x00000032e048723c */ /* 0x000ff00000041834 */
[C---:B---3--:R-:W-:Y:S01]  /*2fd0*/  HMMA.16816.F32.BF16 R52, R228.reuse, R56, R28 ;  /* 0x00000038e434723c */ /* 0x048fe2000004181c */
[----:B------:R-:W-:Y:S07]  /*2fe0*/  LDSM.16.M88.4 R28, [R252+0x6800] ;  /* 0x00680000fc1c783b */ /* 0x000fee0000000200 */
[----:B------:R-:W-:Y:S01]  /*2ff0*/  HMMA.16816.F32.BF16 R56, R228, R58, R32 ;  /* 0x0000003ae438723c */ /* 0x000fe20000041820 */
[----:B------:R-:W2:Y:S07]  /*3000*/  LDSM.16.M88.4 R32, [R104+0x6000] ;  /* 0x006000006820783b */ /* 0x000eae0000000200 */
[----:B------:R-:W-:Y:S01]  /*3010*/  HMMA.16816.F32.BF16 R4, R232, R38, R4 ;  /* 0x00000026e804723c */ /* 0x000fe20000041804 */
[----:B------:R-:W3:Y:S07]  /*3020*/  LDSM.16.M88.4 R36, [R0] ;  /* 0x000000000024783b */ /* 0x000eee0000000200 */
[----:B-1----:R-:W-:Y:S08]  /*3030*/  HMMA.16816.F32.BF16 R8, R236, R16, R8 ;  /* 0x00000010ec08723c */ /* 0x002ff00000041808 */
[----:B------:R-:W-:Y:S08]  /*3040*/  HMMA.16816.F32.BF16 R40, R224, R48, R40 ;  /* 0x00000030e028723c */ /* 0x000ff00000041828 */
[----:B------:R-:W-:Y:S01]  /*3050*/  HMMA.16816.F32.BF16 R48, R228, R46, R24 ;  /* 0x0000002ee430723c */ /* 0x000fe20000041818 */
[----:B------:R-:W1:Y:S04]  /*3060*/  LDSM.16.M88.4 R44, [R135+0x6800] ;  /* 0x00680000872c783b */ /* 0x000e680000000200 */
[----:B------:R-:W4:Y:S03]  /*3070*/  LDSM.16.M88.4 R24, [R252+0x7000] ;  /* 0x00700000fc18783b */ /* 0x000f260000000200 */
[----:B------:R-:W-:Y:S08]  /*3080*/  HMMA.16816.F32.BF16 R4, R236, R18, R4 ;  /* 0x00000012ec04723c */ /* 0x000ff00000041804 */
[----:B--2---:R-:W-:Y:S08]  /*3090*/  HMMA.16816.F32.BF16 R8, R240, R32, R8 ;  /* 0x00000020f008723c */ /* 0x004ff00000041808 */
[C---:B------:R-:W-:Y:S08]  /*30a0*/  HMMA.16816.F32.BF16 R12, R232.reuse, R28, R20 ;  /* 0x0000001ce80c723c */ /* 0x040ff00000041814 */
[----:B------:R-:W-:Y:S01]  /*30b0*/  HMMA.16816.F32.BF16 R20, R232, R30, R48 ;  /* 0x0000001ee814723c */ /* 0x000fe20000041830 */
[----:B------:R-:W2:Y:S07]  /*30c0*/  LDSM.16.M88.4 R48, [R135+0x7000] ;  /* 0x007000008730783b */ /* 0x000eae0000000200 */
[----:B------:R-:W-:Y:S08]  /*30d0*/  HMMA.16816.F32.BF16 R4, R240, R34, R4 ;  /* 0x00000022f004723c */ /* 0x000ff00000041804 */
[----:B------:R-:W-:Y:S01]  /*30e0*/  HMMA.16816.F32.BF16 R68, R228, R64, R40 ;  /* 0x00000040e444723c */ /* 0x000fe20000041828 */
[----:B------:R-:W2:Y:S07]  /*30f0*/  LDSM.16.M88.4 R40, [R104+0x6800] ;  /* 0x006800006828783b */ /* 0x000eae0000000200 */
[----:B---3--:R-:W-:Y:S08]  /*3100*/  HMMA.16816.F32.BF16 R28, R244, R36, R8 ;  /* 0x00000024f41c723c */ /* 0x008ff00000041808 */
[----:B-1----:R-:W-:Y:S08]  /*3110*/  HMMA.16816.F32.BF16 R16, R236, R44, R12 ;  /* 0x0000002cec10723c */ /* 0x002ff0000004180c */
[----:B----4-:R-:W-:Y:S01]  /*3120*/  HMMA.16816.F32.BF16 R8, R232, R24, R52 ;  /* 0x00000018e808723c */ /* 0x010fe20000041834 */
[----:B------:R-:W-:Y:S07]  /*3130*/  LDSM.16.M88.4 R52, [R0+0x800] ;  /* 0x000800000034783b */ /* 0x000fee0000000200 */
[----:B------:R-:W-:Y:S01]  /*3140*/  HMMA.16816.F32.BF16 R12, R236, R46, R20 ;  /* 0x0000002eec0c723c */ /* 0x000fe20000041814 */
[----:B------:R-:W-:Y:S07]  /*3150*/  LDSM.16.M88.4 R44, [R135+0x7800] ;  /* 0x00780000872c783b */ /* 0x000fee0000000200 */
[----:B------:R-:W-:Y:S08]  /*3160*/  HMMA.16816.F32.BF16 R32, R232, R26, R56 ;  /* 0x0000001ae820723c */ /* 0x000ff00000041838 */
[----:B------:R-:W-:Y:S01]  /*3170*/  HMMA.16816.F32.BF16 R24, R244, R38, R4 ;  /* 0x00000026f418723c */ /* 0x000fe20000041804 */
[----:B------:R-:W1:Y:S07]  /*3180*/  LDSM.16.M88.4 R36, [R104+0x7000] ;  /* 0x007000006824783b */ /* 0x000e6e0000000200 */
[----:B--2---:R-:W-:Y:S08]  /*3190*/  HMMA.16816.F32.BF16 R8, R236, R48, R8 ;  /* 0x00000030ec08723c */ /* 0x004ff00000041808 */
[----:B------:R-:W-:Y:S08]  /*31a0*/  HMMA.16816.F32.BF16 R4, R240, R42, R12 ;  /* 0x0000002af004723c */ /* 0x000ff0000004180c */
[----:B------:R-:W-:Y:S08]  /*31b0*/  HMMA.16816.F32.BF16 R64, R228, R66, R72 ;  /* 0x00000042e440723c */ /* 0x000ff00000041848 */
[----:B------:R-:W-:Y:S01]  /*31c0*/  HMMA.16816.F32.BF16 R16, R240, R40, R16 ;  /* 0x00000028f010723c */ /* 0x000fe20000041810 */
[----:B------:R-:W-:Y:S01]  /*31d0*/  FMUL.FTZ R28, R28, c[0x0][0x320] ;  /* 0x0000c8001c1c7a20 */ /* 0x000fe20000410000 */
[----:B------:R-:W-:Y:S01]  /*31e0*/  LDSM.16.M88.4 R40, [R0+0x1000] ;  /* 0x001000000028783b */ /* 0x000fe20000000200 */
[----:B------:R-:W-:-:S02]  /*31f0*/  FMUL.FTZ R29, R29, c[0x0][0x320] ;  /* 0x0000c8001d1d7a20 */ /* 0x000fc40000410000 */
[----:B------:R-:W-:-:S03]  /*3200*/  FMUL.FTZ R30, R30, c[0x0][0x320] ;  /* 0x0000c8001e1e7a20 */ /* 0x000fc60000410000 */
[----:B-1----:R-:W-:Y:S01]  /*3210*/  HMMA.16816.F32.BF16 R12, R240, R36, R8 ;  /* 0x00000024f00c723c */ /* 0x002fe20000041808 */
[----:B------:R-:W-:-:S07]  /*3220*/  FMUL.FTZ R31, R31, c[0x0][0x320] ;  /* 0x0000c8001f1f7a20 */ /* 0x000fce0000410000 */
[----:B------:R-:W-:Y:S01]  /*3230*/  HMMA.16816.F32.BF16 R8, R244, R54, R4 ;  /* 0x00000036f408723c */ /* 0x000fe20000041804 */
[----:B------:R-:W1:Y:S07]  /*3240*/  MUFU.TANH R72, R28 ;  /* 0x0000001c00487308 */ /* 0x000e6e0000002400 */
[C---:B------:R-:W-:Y:S01]  /*3250*/  HMMA.16816.F32.BF16 R56, R232.reuse, R60, R68 ;  /* 0x0000003ce838723c */ /* 0x040fe20000041844 */
[----:B------:R-:W2:Y:S07]  /*3260*/  MUFU.TANH R60, R29 ;  /* 0x0000001d003c7308 */ /* 0x000eae0000002400 */
[----:B------:R-:W-:Y:S01]  /*3270*/  HMMA.16816.F32.BF16 R4, R232, R62, R64 ;  /* 0x0000003ee804723c */ /* 0x000fe20000041840 */
[----:B------:R-:W3:Y:S08]  /*3280*/  MUFU.TANH R68, R30 ;  /* 0x0000001e00447308 */ /* 0x000ef00000002400 */
[----:B------:R4:W1:Y:S01]  /*3290*/  MUFU.TANH R61, R31 ;  /* 0x0000001f003d7308 */ /* 0x0008620000002400 */
[----:B------:R-:W-:Y:S08]  /*32a0*/  HMMA.16816.F32.BF16 R20, R244, R52, R16 ;  /* 0x00000034f414723c */ /* 0x000ff00000041810 */
[----:B----4-:R-:W-:Y:S01]  /*32b0*/  HMMA.16816.F32.BF16 R28, R236, R50, R32 ;  /* 0x00000032ec1c723c */ /* 0x010fe20000041820 */
[----:B------:R-:W4:Y:S01]  /*32c0*/  LDSM.16.M88.4 R32, [R104+0x7800] ;  /* 0x007800006820783b */ /* 0x000f220000000200 */
[----:B------:R-:W-:-:S02]  /*32d0*/  FMUL.FTZ R24, R24, c[0x0][0x320] ;  /* 0x0000c80018187a20 */ /* 0x000fc40000410000 */
[----:B------:R-:W-:Y:S02]  /*32e0*/  FMUL.FTZ R25, R25, c[0x0][0x320] ;  /* 0x0000c80019197a20 */ /* 0x000fe40000410000 */
[----:B------:R-:W-:Y:S02]  /*32f0*/  FMUL.FTZ R26, R26, c[0x0][0x320] ;  /* 0x0000c8001a1a7a20 */ /* 0x000fe40000410000 */
[C---:B------:R-:W-:Y:S01]  /*3300*/  HMMA.16816.F32.BF16 R16, R236.reuse, R44, R56 ;  /* 0x0000002cec10723c */ /* 0x040fe20000041838 */
[----:B------:R-:W-:Y:S01]  /*3310*/  FMUL.FTZ R27, R27, c[0x0][0x320] ;  /* 0x0000c8001b1b7a20 */ /* 0x000fe20000410000 */
[----:B------:R-:W1:Y:S06]  /*3320*/  MUFU.TANH R52, R24 ;  /* 0x0000001800347308 */ /* 0x000e6c0000002400 */
[----:B------:R-:W-:Y:S02]  /*3330*/  HMMA.16816.F32.BF16 R4, R236, R46, R4 ;  /* 0x0000002eec04723c */ /* 0x000fe40000041804 */
[----:B------:R-:W1:Y:S08]  /*3340*/  MUFU.TANH R50, R25 ;  /* 0x0000001900327308 */ /* 0x000e700000002400 */
[----:B------:R-:W1:Y:S08]  /*3350*/  MUFU.TANH R53, R26 ;  /* 0x0000001a00357308 */ /* 0x000e700000002400 */
[----:B------:R1:W1:Y:S01]  /*3360*/  MUFU.TANH R51, R27 ;  /* 0x0000001b00337308 */ /* 0x0002620000002400 */
[----:B------:R-:W-:-:S02]  /*3370*/  FMUL.FTZ R20, R20, c[0x0][0x320] ;  /* 0x0000c80014147a20 */ /* 0x000fc40000410000 */
[----:B------:R-:W-:Y:S02]  /*3380*/  FMUL.FTZ R21, R21, c[0x0][0x320] ;  /* 0x0000c80015157a20 */ /* 0x000fe40000410000 */
[----:B------:R-:W-:Y:S01]  /*3390*/  FMUL.FTZ R22, R22, c[0x0][0x320] ;  /* 0x0000c80016167a20 */ /* 0x000fe20000410000 */
[C---:B-1----:R-:W-:Y:S01]  /*33a0*/  HMMA.16816.F32.BF16 R24, R240.reuse, R38, R28 ;  /* 0x00000026f018723c */ /* 0x042fe2000004181c */
[----:B------:R-:W1:Y:S01]  /*33b0*/  LDSM.16.M88.4 R28, [R0+0x1800] ;  /* 0x00180000001c783b */ /* 0x000e620000000200 */
[----:B------:R-:W-:Y:S01]  /*33c0*/  FMUL.FTZ R23, R23, c[0x0][0x320] ;  /* 0x0000c80017177a20 */ /* 0x000fe20000410000 */
[----:B------:R-:W1:Y:S01]  /*33d0*/  MUFU.TANH R49, R20 ;  /* 0x0000001400317308 */ /* 0x000e620000002400 */
[----:B------:R-:W-:Y:S01]  /*33e0*/  FMUL.FTZ R8, R8, c[0x0][0x320] ;  /* 0x0000c80008087a20 */ /* 0x000fe20000410000 */
[----:B------:R1:W-:Y:S01]  /*33f0*/  STL [R1+0x24], R104 ;  /* 0x0000246801007387 */ /* 0x0003e20000100800 */
[----:B------:R-:W-:Y:S01]  /*3400*/  FMUL.FTZ R9, R9, c[0x0][0x320] ;  /* 0x0000c80009097a20 */ /* 0x000fe20000410000 */
[----:B------:R-:W-:Y:S01]  /*3410*/  ISETP.GE.AND P0, PT, R111, 0x2, PT ;  /* 0x000000026f00780c */ /* 0x000fe20003f06270 */
[----:B----4-:R-:W-:Y:S01]  /*3420*/  HMMA.16816.F32.BF16 R4, R240, R34, R4 ;  /* 0x00000022f004723c */ /* 0x010fe20000041804 */
[----:B------:R-:W-:Y:S01]  /*3430*/  FMUL.FTZ R10, R10, c[0x0][0x320] ;  /* 0x0000c8000a0a7a20 */ /* 0x000fe20000410000 */
[----:B------:R-:W-:-:S04]  /*3440*/  DEPBAR.LE SB0, 0x0 ;  /* 0x000080000000791a */ /* 0x000fc80000000000 */
[----:B------:R-:W4:Y:S08]  /*3450*/  MUFU.TANH R48, R21 ;  /* 0x0000001500307308 */ /* 0x000f300000002400 */
[----:B------:R-:W1:Y:S08]  /*3460*/  MUFU.TANH R45, R22 ;  /* 0x00000016002d7308 */ /* 0x000e700000002400 */
[----:B------:R1:W1:Y:S02]  /*3470*/  MUFU.TANH R44, R23 ;  /* 0x00000017002c7308 */ /* 0x0002640000002400 */
[----:B-1----:R-:W-:Y:S08]  /*3480*/  HMMA.16816.F32.BF16 R20, R244, R40, R12 ;  /* 0x00000028f414723c */ /* 0x002ff0000004180c */
[----:B------:R-:W-:Y:S01]  /*3490*/  HMMA.16816.F32.BF16 R12, R240, R32, R16 ;  /* 0x00000020f00c723c */ /* 0x000fe20000041810 */
[----:B------:R-:W-:Y:S01]  /*34a0*/  FMUL.FTZ R11, R11, c[0x0][0x320] ;  /* 0x0000c8000b0b7a20 */ /* 0x000fe20000410000 */
[----:B------:R-:W1:Y:S06]  /*34b0*/  MUFU.TANH R39, R8 ;  /* 0x0000000800277308 */ /* 0x000e6c0000002400 */
[C---:B------:R-:W-:Y:S02]  /*34c0*/  HMMA.16816.F32.BF16 R16, R244.reuse, R42, R24 ;  /* 0x0000002af410723c */ /* 0x040fe40000041818 */
[----:B------:R-:W1:Y:S06]  /*34d0*/  MUFU.TANH R38, R9 ;  /* 0x0000000900267308 */ /* 0x000e6c0000002400 */
[C---:B------:R-:W-:Y:S02]  /*34e0*/  HMMA.16816.F32.BF16 R4, R244.reuse, R30, R4 ;  /* 0x0000001ef404723c */ /* 0x040fe40000041804 */
[----:B------:R-:W1:Y:S08]  /*34f0*/  MUFU.TANH R41, R10 ;  /* 0x0000000a00297308 */ /* 0x000e700000002400 */
[----:B------:R1:W1:Y:S02]  /*3500*/  MUFU.TANH R40, R11 ;  /* 0x0000000b00287308 */ /* 0x0002640000002400 */
[----:B-1----:R-:W-:Y:S01]  /*3510*/  HMMA.16816.F32.BF16 R8, R244, R28, R12 ;  /* 0x0000001cf408723c */ /* 0x002fe2000004180c */
[----:B------:R1:W-:Y:S01]  /*3520*/  STL [R1+0x20], R0 ;  /* 0x0000200001007387 */ /* 0x0003e20000100800 */
[----:B------:R-:W-:-:S02]  /*3530*/  FMUL.FTZ R22, R22, c[0x0][0x320] ;  /* 0x0000c80016167a20 */ /* 0x000fc40000410000 */
[----:B------:R-:W-:Y:S02]  /*3540*/  FMUL.FTZ R23, R23, c[0x0][0x320] ;  /* 0x0000c80017177a20 */ /* 0x000fe40000410000 */
[----:B------:R-:W-:Y:S02]  /*3550*/  FMUL.FTZ R16, R16, c[0x0][0x320] ;  /* 0x0000c80010107a20 */ /* 0x000fe40000410000 */
[----:B------:R-:W-:Y:S02]  /*3560*/  FMUL.FTZ R20, R20, c[0x0][0x320] ;  /* 0x0000c80014147a20 */ /* 0x000fe40000410000 */
[----:B------:R-:W-:Y:S02]  /*3570*/  FMUL.FTZ R21, R21, c[0x0][0x320] ;  /* 0x0000c80015157a20 */ /* 0x000fe40000410000 */
[----:B------:R-:W-:Y:S02]  /*3580*/  FMUL.FTZ R17, R17, c[0x0][0x320] ;  /* 0x0000c80011117a20 */ /* 0x000fe40000410000 */
        /* <DEDUP_REMOVED lines=26> */
[----:B------:R-:W-:Y:S01]  /*3730*/  BSSY B0, `(.L_x_517) ;  /* 0x000005e000007945 */ /* 0x000fe20003800000 */
[----:B------:R-:W-:Y:S01]  /*3740*/  BAR.SYNC.DEFER_BLOCKING 0x0 ;  /* 0x0000000000007b1d */ /* 0x000fe20000010000 */
[----:B------:R-:W-:-:S05]  /*3750*/  ISETP.GT.AND P6, PT, R107, 0x3f, PT ;  /* 0x0000003f6b00780c */ /* 0x000fca0003fc4270 */
[----:B------:R-:W-:Y:S05]  /*3760*/  @!P0 BRA `(.L_x_518) ;  /* 0x000005a000008947 */ /* 0x000fea0003800000 */
[----:B--234-:R-:W-:Y:S01]  /*3770*/  ISETP.NE.AND P4, PT, R101, 0x1, PT ;  /* 0x000000016500780c */ /* 0x01cfe20003f85270 */
[----:B------:R-:W-:Y:S02]  /*3780*/  IMAD R2, R111, 0x40, R115 ;  /* 0x000000406f027824 */ /* 0x000fe400078e0273 */
[----:B-1----:R-:W-:-:S03]  /*3790*/  IMAD.MOV.U32 R6, RZ, RZ, RZ ;  /* 0x000000ffff067224 */ /* 0x002fc600078e00ff */
[----:B------:R-:W-:-:S05]  /*37a0*/  IADD3 R2, R2, -0x80, R107 ;  /* 0xffffff8002027810 */ /* 0x000fca0007ffe06b */
[----:B------:R-:W-:Y:S02]  /*37b0*/  IMAD.MOV.U32 R0, RZ, RZ, R2 ;  /* 0x000000ffff007224 */ /* 0x000fe400078e0002 */
[----:B------:R-:W-:-:S05]  /*37c0*/  @P4 IMAD.HI.U32 R3, R2, c[0x0][0x2bc], RZ ;  /* 0x0000af0002034a27 */ /* 0x000fca00078e00ff */
[----:B------:R-:W-:-:S04]  /*37d0*/  @P4 SHF.R.U32.HI R0, RZ, c[0x0][0x2c0], R3 ;  /* 0x0000b000ff004a19 */ /* 0x000fc80000011603 */
[----:B------:R-:W-:-:S04]  /*37e0*/  @!P6 IADD3 R3, P0, R0, R102, RZ ;  /* 0x000000660003e210 */ /* 0x000fc80007f1e0ff */
[----:B------:R-:W-:Y:S02]  /*37f0*/  @!P6 LEA.HI.X.SX32 R5, R0, R100, 0x1, P0 ;  /* 0x000000640005e211 */ /* 0x000fe400000f0eff */
[----:B------:R-:W-:-:S04]  /*3800*/  @!P6 LEA R4, P0, R3, c[0x0][0x2a0], 0x2 ;  /* 0x0000a8000304ea11 */ /* 0x000fc800078010ff */
[----:B------:R-:W-:-:S05]  /*3810*/  @!P6 LEA.HI.X R5, R3, c[0x0][0x2a4], R5, 0x2, P0 ;  /* 0x0000a9000305ea11 */ /* 0x000fca00000f1405 */
[----:B------:R-:W2:Y:S01]  /*3820*/  @!P6 LDG.E R6, [R4.64] ;  /* 0x000000060406e981 */ /* 0x000ea2000c1e1900 */
[----:B------:R-:W-:-:S04]  /*3830*/  IMAD.MOV R0, RZ, RZ, -R0 ;  /* 0x000000ffff007224 */ /* 0x000fc800078e0a00 */
[----:B------:R-:W-:-:S04]  /*3840*/  IMAD R7, R0, c[0x0][0x2b8], R2 ;  /* 0x0000ae0000077a24 */ /* 0x000fc800078e0202 */
[----:B------:R-:W-:Y:S01]  /*3850*/  IMAD.WIDE.U32 R2, R7, c[0x0][0x1e0], RZ ;  /* 0x0000780007027a25 */ /* 0x000fe200078e00ff */
[----:B------:R-:W-:Y:S01]  /*3860*/  SHF.R.S32.HI R0, RZ, 0x1f, R7 ;  /* 0x0000001fff007819 */ /* 0x000fe20000011407 */
[----:B------:R1:W-:Y:S04]  /*3870*/  STL [R1+0x5c], R7 ;  /* 0x00005c0701007387 */ /* 0x0003e80000100800 */
[----:B------:R-:W-:-:S04]  /*3880*/  IMAD R0, R0, c[0x0][0x1e0], RZ ;  /* 0x0000780000007a24 */ /* 0x000fc800078e02ff */
[----:B------:R-:W-:-:S04]  /*3890*/  IMAD R0, R7, c[0x0][0x1e4], R0 ;  /* 0x0000790007007a24 */ /* 0x000fc800078e0200 */
[----:B------:R-:W-:Y:S01]  /*38a0*/  IMAD.IADD R3, R3, 0x1, R0 ;  /* 0x0000000103037824 */ /* 0x000fe200078e0200 */
[----:B--2---:R1:W-:Y:S01]  /*38b0*/  STL [R1+0x58], R6 ;  /* 0x0000580601007387 */ /* 0x0043e20000100800 */
[----:B------:R-:W-:Y:S02]  /*38c0*/  SHF.R.S32.HI R4, RZ, 0x1f, R6 ;  /* 0x0000001fff047819 */ /* 0x000fe40000011406 */
[----:B------:R-:W-:-:S04]  /*38d0*/  IMAD.WIDE.U32 R2, R6, c[0x0][0x1f0], R2 ;  /* 0x00007c0006027a25 */ /* 0x000fc800078e0002 */
[----:B------:R-:W-:Y:S01]  /*38e0*/  IMAD R4, R4, c[0x0][0x1f0], RZ ;  /* 0x00007c0004047a24 */ /* 0x000fe200078e02ff */
[----:B------:R-:W-:-:S03]  /*38f0*/  IADD3 R0, P1, R98, R2, RZ ;  /* 0x0000000262007210 */ /* 0x000fc60007f3e0ff */
[----:B------:R-:W-:Y:S01]  /*3900*/  IMAD R4, R6, c[0x0][0x1f4], R4 ;  /* 0x00007d0006047a24 */ /* 0x000fe200078e0204 */
[----:B------:R-:W-:-:S04]  /*3910*/  LEA R15, P0, R0, c[0x0][0x1c8], 0x1 ;  /* 0x00007200000f7a11 */ /* 0x000fc800078008ff */
[----:B------:R-:W-:-:S04]  /*3920*/  IADD3.X R5, R97, R3, R4, P1, !PT ;  /* 0x0000000361057210 */ /* 0x000fc80000ffe404 */
[----:B------:R-:W-:Y:S01]  /*3930*/  LEA.HI.X R5, R0, c[0x0][0x1cc], R5, 0x1, P0 ;  /* 0x0000730000057a11 */ /* 0x000fe200000f0c05 */
[----:B------:R-:W-:Y:S05]  /*3940*/  BRA.DIV ~URZ, `(.L_x_519) ;  /* 0x0000d9627f007947 */ /* 0x000fea000b800000 */
[----:B------:R2:W3:Y:S02]  /*3950*/  SHFL.IDX PT, R4, R5, RZ, 0x181f ;  /* 0x00181fff05047589 */ /* 0x0004e400000e0000 */
.L_x_575:
[----:B------:R-:W-:Y:S05]  /*3960*/  BRA.DIV ~URZ, `(.L_x_520) ;  /* 0x0000d9b27f007947 */ /* 0x000fea000b800000 */
[----:B------:R-:W4:Y:S04]  /*3970*/  LDL R10, [R1+0x6c] ;  /* 0x00006c00010a7983 */ /* 0x000f280000100800 */
[----:B------:R-:W5:Y:S04]  /*3980*/  LDL R2, [R1+0x54] ;  /* 0x0000540001027983 */ /* 0x000f680000100800 */
[----:B--2---:R-:W2:Y:S04]  /*3990*/  LDL R19, [R1+0x68] ;  /* 0x0000680001137983 */ /* 0x004ea80000100800 */
[----:B---3--:R-:W3:Y:S04]  /*39a0*/  LDL R18, [R1+0x70] ;  /* 0x0000700001127983 */ /* 0x008ee80000100800 */
[----:B------:R-:W3:Y:S04]  /*39b0*/  LDL R17, [R1+0x4c] ;  /* 0x00004c0001117983 */ /* 0x000ee80000100800 */
[----:B------:R-:W1:Y:S02]  /*39c0*/  SHFL.IDX PT, R0, R15, RZ, 0x181f ;  /* 0x00181fff0f007589 */ /* 0x000e6400000e0000 */
[----:B-1----:R-:W-:-:S02]  /*39d0*/  IADD3 R6, P0, R0, R94, RZ ;  /* 0x0000005e00067210 */ /* 0x002fc40007f1e0ff */
[----:B------:R-:W-:-:S03]  /*39e0*/  IADD3 R8, P1, R0, R93, RZ ;  /* 0x0000005d00087210 */ /* 0x000fc60007f3e0ff */
[C---:B------:R-:W-:Y:S02]  /*39f0*/  IMAD.X R7, R4.reuse, 0x1, R89, P0 ;  /* 0x0000000104077824 */ /* 0x040fe400000e0659 */
[----:B------:R-:W-:Y:S01]  /*3a00*/  IMAD.X R9, R4, 0x1, R88, P1 ;  /* 0x0000000104097824 */ /* 0x000fe200008e0658 */
[----:B----4-:R-:W-:Y:S02]  /*3a10*/  ISETP.GE.AND P2, PT, R10, c[0x0][0x1d4], PT ;  /* 0x000075000a007a0c */ /* 0x010fe40003f46270 */
[----:B------:R-:W-:Y:S02]  /*3a20*/  IADD3 R10, P0, R0, R96, RZ ;  /* 0x00000060000a7210 */ /* 0x000fe40007f1e0ff */
[----:B-----5:R-:W-:-:S03]  /*3a30*/  ISETP.GE.AND P3, PT, R2, c[0x0][0x1d4], PT ;  /* 0x0000750002007a0c */ /* 0x020fc60003f66270 */
[----:B------:R-:W-:Y:S01]  /*3a40*/  IMAD.X R11, R4, 0x1, R91, P0 ;  /* 0x00000001040b7824 */ /* 0x000fe200000e065b */
[----:B--2---:R-:W-:Y:S02]  /*3a50*/  ISETP.GE.AND P1, PT, R19, c[0x0][0x1d4], PT ;  /* 0x0000750013007a0c */ /* 0x004fe40003f26270 */
[----:B------:R-:W-:Y:S02]  /*3a60*/  IADD3 R2, P4, R0, R95, RZ ;  /* 0x0000005f00027210 */ /* 0x000fe40007f9e0ff */
[----:B---3--:R-:W-:-:S03]  /*3a70*/  ISETP.GE.AND P0, PT, R18, c[0x0][0x1d4], PT ;  /* 0x0000750012007a0c */ /* 0x008fc60003f06270 */
[----:B------:R-:W-:Y:S02]  /*3a80*/  IMAD.X R3, R4, 0x1, R90, P4 ;  /* 0x0000000104037824 */ /* 0x000fe400020e065a */
[----:B------:R-:W-:Y:S01]  /*3a90*/  @!PT LDS RZ, [RZ] ;  /* 0x00000000fffff984 */ /* 0x000fe20000000800 */
[----:B------:R-:W-:Y:S01]  /*3aa0*/  @!PT LDS RZ, [RZ] ;  /* 0x00000000fffff984 */ /* 0x000fe20000000800 */
[----:B------:R1:W-:Y:S04]  /*3ab0*/  LDGSTS.E.BYPASS.LTC128B.128 [R17+0x10100], [R8.64], !P3 ;  /* 0x1010000008117fae */ /* 0x0003e8000d901d46 */
[----:B------:R1:W-:Y:S04]  /*3ac0*/  LDGSTS.E.BYPASS.LTC128B.128 [R17+0x12100], [R6.64], !P2 ;  /* 0x1210000006117fae */ /* 0x0003e8000d101d46 */
[----:B------:R1:W-:Y:S04]  /*3ad0*/  LDGSTS.E.BYPASS.LTC128B.128 [R17+0x14100], [R2.64], !P1 ;  /* 0x1410000002117fae */ /* 0x0003e8000c901d46 */
[----:B------:R-:W2:Y:S04]  /*3ae0*/  SHFL.IDX PT, R0, R15, 0x1, 0x181f ;  /* 0x00381f000f007f89 */ /* 0x000ea800000e0000 */
[----:B------:R1:W-:Y:S01]  /*3af0*/  LDGSTS.E.BYPASS.LTC128B.128 [R17+0x16100], [R10.64], !P0 ;  /* 0x161000000a117fae */ /* 0x0003e2000c101d46 */
[----:B------:R-:W-:-:S02]  /*3b00*/  SEL R14, RZ, 0x10, P2 ;  /* 0x00000010ff0e7807 */ /* 0x000fc40001000000 */
[----:B------:R-:W-:Y:S01]  /*3b10*/  SEL R13, RZ, 0x10, P1 ;  /* 0x00000010ff0d7807 */ /* 0x000fe20000800000 */
[----:B------:R3:W4:Y:S01]  /*3b20*/  SHFL.IDX PT, R4, R5, 0x1, 0x181f ;  /* 0x00381f0005047f89 */ /* 0x00072200000e0000 */
[----:B------:R-:W-:Y:S02]  /*3b30*/  SEL R12, RZ, 0x10, P0 ;  /* 0x00000010ff0c7807 */ /* 0x000fe40000000000 */
[----:B---3--:R-:W-:-:S03]  /*3b40*/  SEL R5, RZ, 0x10, P3 ;  /* 0x00000010ff057807 */ /* 0x008fc60001800000 */
.L_x_576:
[----:B-12---:R-:W2:Y:S01]  /*3b50*/  LDL R15, [R1+0x4c] ;  /* 0x00004c00010f7983 */ /* 0x006ea20000100800 */
[----:B------:R-:W-:Y:S02]  /*3b60*/  IADD3 R10, -R5, 0x10, RZ ;  /* 0x00000010050a7810 */ /* 0x000fe40007ffe1ff */
[----:B------:R-:W-:Y:S02]  /*3b70*/  IADD3 R2, -R14, 0x10, RZ ;  /* 0x000000100e027810 */ /* 0x000fe40007ffe1ff */
[----:B------:R-:W-:Y:S02]  /*3b80*/  LOP3.LUT R10, R10, 0xf, RZ, 0xc0, !PT ;  /* 0x0000000f0a0a7812 */ /* 0x000fe400078ec0ff */
[----:B------:R-:W-:-:S02]  /*3b90*/  IADD3 R6, -R13, 0x10, RZ ;  /* 0x000000100d067810 */ /* 0x000fc40007ffe1ff */
[----:B------:R-:W-:Y:S02]  /*3ba0*/  IADD3 R10, P1, P0, R10, R0, R93 ;  /* 0x000000000a0a7210 */ /* 0x000fe4000783e05d */
[----:B------:R-:W-:Y:S02]  /*3bb0*/  LOP3.LUT R2, R2, 0xf, RZ, 0xc0, !PT ;  /* 0x0000000f02027812 */ /* 0x000fe400078ec0ff */
[----:B------:R-:W-:Y:S02]  /*3bc0*/  LOP3.LUT R6, R6, 0xf, RZ, 0xc0, !PT ;  /* 0x0000000f06067812 */ /* 0x000fe400078ec0ff */
[----:B------:R-:W-:Y:S02]  /*3bd0*/  IADD3 R3, -R12, 0x10, RZ ;  /* 0x000000100c037810 */ /* 0x000fe40007ffe1ff */
[----:B----4-:R-:W-:Y:S02]  /*3be0*/  IADD3.X R11, RZ, R4, R88, P1, P0 ;  /* 0x00000004ff0b7210 */ /* 0x010fe40000fe0458 */
[----:B------:R-:W-:-:S02]  /*3bf0*/  IADD3 R8, P3, P2, R2, R0, R94 ;  /* 0x0000000002087210 */ /* 0x000fc40007a7e05e */
[----:B------:R-:W-:Y:S02]  /*3c00*/  IADD3 R6, P1, P0, R6, R0, R95 ;  /* 0x0000000006067210 */ /* 0x000fe4000783e05f */
[----:B------:R-:W-:Y:S02]  /*3c10*/  LOP3.LUT R2, R3, 0xf, RZ, 0xc0, !PT ;  /* 0x0000000f03027812 */ /* 0x000fe400078ec0ff */
[----:B------:R-:W-:Y:S02]  /*3c20*/  IADD3.X R7, RZ, R4, R90, P1, P0 ;  /* 0x00000004ff077210 */ /* 0x000fe40000fe045a */
[----:B------:R-:W-:Y:S02]  /*3c30*/  IADD3 R2, P1, P0, R2, R0, R96 ;  /* 0x0000000002027210 */ /* 0x000fe4000783e060 */
[----:B------:R-:W-:Y:S02]  /*3c40*/  IADD3.X R9, RZ, R4, R89, P3, P2 ;  /* 0x00000004ff097210 */ /* 0x000fe40001fe4459 */
[----:B------:R-:W-:-:S02]  /*3c50*/  ISETP.NE.U32.AND P3, PT, R5, RZ, PT ;  /* 0x000000ff0500720c */ /* 0x000fc40003f65070 */
[----:B------:R-:W-:Y:S02]  /*3c60*/  ISETP.NE.U32.AND P2, PT, R14, RZ, PT ;  /* 0x000000ff0e00720c */ /* 0x000fe40003f45070 */
[----:B------:R-:W-:Y:S02]  /*3c70*/  IADD3.X R3, RZ, R4, R91, P1, P0 ;  /* 0x00000004ff037210 */ /* 0x000fe40000fe045b */
[----:B------:R-:W-:Y:S02]  /*3c80*/  ISETP.NE.U32.AND P1, PT, R13, RZ, PT ;  /* 0x000000ff0d00720c */ /* 0x000fe40003f25070 */
[----:B------:R-:W-:-:S05]  /*3c90*/  ISETP.NE.U32.AND P0, PT, R12, RZ, PT ;  /* 0x000000ff0c00720c */ /* 0x000fca0003f05070 */
[----:B------:R-:W-:Y:S01]  /*3ca0*/  @!PT LDS RZ, [RZ] ;  /* 0x00000000fffff984 */ /* 0x000fe20000000800 */
[----:B------:R-:W-:Y:S01]  /*3cb0*/  @!PT LDS RZ, [RZ] ;  /* 0x00000000fffff984 */ /* 0x000fe20000000800 */
[----:B------:R-:W-:Y:S01]  /*3cc0*/  @!PT LDS RZ, [RZ] ;  /* 0x00000000fffff984 */ /* 0x000fe20000000800 */
[----:B--2---:R1:W-:Y:S04]  /*3cd0*/  LDGSTS.E.BYPASS.LTC128B.128.ZFILL [R15+0x11100], [R10.64], P3 ;  /* 0x111000000a0f7fae */ /* 0x0043e80009941d46 */
[----:B------:R1:W-:Y:S04]  /*3ce0*/  LDGSTS.E.BYPASS.LTC128B.128.ZFILL [R15+0x13100], [R8.64], P2 ;  /* 0x13100000080f7fae */ /* 0x0003e80009141d46 */
[----:B------:R1:W-:Y:S04]  /*3cf0*/  LDGSTS.E.BYPASS.LTC128B.128.ZFILL [R15+0x15100], [R6.64], P1 ;  /* 0x15100000060f7fae */ /* 0x0003e80008941d46 */
[----:B------:R1:W-:Y:S02]  /*3d00*/  LDGSTS.E.BYPASS.LTC128B.128.ZFILL [R15+0x17100], [R2.64], P0 ;  /* 0x17100000020f7fae */ /* 0x0003e40008141d46 */
.L_x_518:
[----:B--234-:R-:W-:Y:S05]  /*3d10*/  BSYNC B0 ;  /* 0x0000000000007941 */ /* 0x01cfea0003800000 */
.L_x_517:
[----:B-1----:R-:W2:Y:S04]  /*3d20*/  LDL R4, [R1+0xb0] ;  /* 0x0000b00001047983 */ /* 0x002ea80000100800 */
[----:B------:R-:W2:Y:S04]  /*3d30*/  LDL R3, [R1+0xbc] ;  /* 0x0000bc0001037983 */ /* 0x000ea80000100800 */
[----:B------:R-:W3:Y:S01]  /*3d40*/  LDL R2, [R1+0x50] ;  /* 0x0000500001027983 */ /* 0x000ee20000100800 */
[----:B------:R-:W-:-:S03]  /*3d50*/  MOV R6, c[0x0][0x2c4] ;  /* 0x0000b10000067a02 */ /* 0x000fc60000000f00 */
[----:B------:R-:W4:Y:S01]  /*3d60*/  LDL R5, [R1+0xc0] ;  /* 0x0000c00001057983 */ /* 0x000f220000100800 */
[----:B------:R-:W-:Y:S02]  /*3d70*/  ISETP.NE.AND P0, PT, R6, 0x1, PT ;  /* 0x000000010600780c */ /* 0x000fe40003f05270 */
[----:B------:R-:W-:Y:S01]  /*3d80*/  MOV R0, 0xffffffc0 ;  /* 0xffffffc000007802 */ /* 0x000fe20000000f00 */
[----:B------:R-:W0:Y:S01]  /*3d90*/  LDGDEPBAR ;  /* 0x00000000000079af */ /* 0x000e220000000000 */
[----:B--2---:R-:W-:Y:S01]  /*3da0*/  IMAD.IADD R4, R3, 0x1, R4 ;  /* 0x0000000103047824 */ /* 0x004fe200078e0204 */
[----:B------:R-:W-:Y:S02]  /*3db0*/  MOV R3, c[0x0][0x2ac] ;  /* 0x0000ab0000037a02 */ /* 0x000fe40000000f00 */
[----:B---3--:R-:W-:-:S06]  /*3dc0*/  IMAD R0, R2, R0, 0x41 ;  /* 0x0000004102007424 */ /* 0x008fcc00078e0200 */
[----:B------:R-:W-:-:S04]  /*3dd0*/  @P0 IMAD.HI.U32 R2, R4, c[0x0][0x2c8], RZ ;  /* 0x0000b20004020a27 */ /* 0x000fc800078e00ff */
[----:B------:R-:W-:Y:S01]  /*3de0*/  IMAD R0, R3, c[0x0][0x1d0], R0 ;  /* 0x0000740003007a24 */ /* 0x000fe200078e0200 */
[----:B------:R-:W-:Y:S01]  /*3df0*/  @P0 SHF.R.U32.HI R4, RZ, c[0x0][0x2cc], R2 ;  /* 0x0000b300ff040a19 */ /* 0x000fe20000011602 */
[----:B----4-:R-:W-:-:S03]  /*3e00*/  IMAD.IADD R6, R92, 0x1, -R5 ;  /* 0x000000015c067824 */ /* 0x010fc600078e0a05 */
[----:B------:R-:W-:Y:S01]  /*3e10*/  IADD3 R5, R0, -c[0x0][0x168], -R5 ;  /* 0x80005a0000057a10 */ /* 0x000fe20007ffe805 */
[----:B------:R-:W-:Y:S05]  /*3e20*/  BRA.DIV ~URZ, `(.L_x_521) ;  /* 0x0000d7f27f007947 */ /* 0x000fea000b800000 */
[----:B------:R1:W2:Y:S02]  /*3e30*/  SHFL.IDX PT, R7, R4, RZ, 0x1c1f ;  /* 0x001c1fff04077589 */ /* 0x0002a400000e0000 */
.L_x_577:
[----:B--2---:R-:W-:-:S05]  /*3e40*/  IMAD.IADD R0, R5, 0x1, R7 ;  /* 0x0000000105007824 */ /* 0x004fca00078e0207 */
[----:B------:R-:W-:-:S04]  /*3e50*/  IMNMX R0, R6, R0, PT ;  /* 0x0000000006007217 */ /* 0x000fc80003800200 */
[C---:B------:R-:W-:Y:S02]  /*3e60*/  ISETP.GT.AND P0, PT, R0.reuse, RZ, PT ;  /* 0x000000ff0000720c */ /* 0x040fe40003f04270 */
[----:B------:R-:W-:Y:S02]  /*3e70*/  ISETP.GT.AND P2, PT, R0, 0x1, PT ;  /* 0x000000010000780c */ /* 0x000fe40003f44270 */
[----:B------:R-:W-:Y:S02]  /*3e80*/  FSEL R10, R72, -INF , P0 ;  /* 0xff800000480a7808 */ /* 0x000fe40000000000 */
[C---:B------:R-:W-:Y:S02]  /*3e90*/  ISETP.GT.AND P3, PT, R0.reuse, 0x8, PT ;  /* 0x000000080000780c */ /* 0x040fe40003f64270 */
[C---:B------:R-:W-:Y:S02]  /*3ea0*/  ISETP.GT.AND P4, PT, R0.reuse, 0x9, PT ;  /* 0x000000090000780c */ /* 0x040fe40003f84270 */
[----:B------:R-:W-:-:S02]  /*3eb0*/  ISETP.GT.AND P1, PT, R0, 0x10, PT ;  /* 0x000000100000780c */ /* 0x000fc40003f24270 */
[----:B------:R-:W-:Y:S02]  /*3ec0*/  ISETP.GT.AND P0, PT, R0, 0x11, PT ;  /* 0x000000110000780c */ /* 0x000fe40003f04270 */
[----:B------:R-:W-:Y:S02]  /*3ed0*/  FSEL R14, R60, -INF , P2 ;  /* 0xff8000003c0e7808 */ /* 0x000fe40001000000 */
[----:B------:R-:W-:Y:S02]  /*3ee0*/  FSEL R15, R52, -INF , P3 ;  /* 0xff800000340f7808 */ /* 0x000fe40001800000 */
[----:B------:R-:W-:Y:S02]  /*3ef0*/  FSEL R17, R50, -INF , P4 ;  /* 0xff80000032117808 */ /* 0x000fe40002000000 */
[----:B------:R-:W-:Y:S02]  /*3f00*/  FSEL R18, R49, -INF , P1 ;  /* 0xff80000031127808 */ /* 0x000fe40000800000 */
[----:B------:R-:W-:-:S02]  /*3f10*/  FSEL R19, R48, -INF , P0 ;  /* 0xff80000030137808 */ /* 0x000fc40000000000 */
[C---:B------:R-:W-:Y:S02]  /*3f20*/  ISETP.GT.AND P3, PT, R0.reuse, 0x18, PT ;  /* 0x000000180000780c */ /* 0x040fe40003f64270 */
[C---:B------:R-:W-:Y:S02]  /*3f30*/  ISETP.GT.AND P4, PT, R0.reuse, 0x19, PT ;  /* 0x000000190000780c */ /* 0x040fe40003f84270 */
[C---:B------:R-:W-:Y:S02]  /*3f40*/  ISETP.GT.AND P2, PT, R0.reuse, 0x20, PT ;  /* 0x000000200000780c */ /* 0x040fe40003f44270 */
[C---:B------:R-:W-:Y:S02]  /*3f50*/  ISETP.GT.AND P1, PT, R0.reuse, 0x21, PT ;  /* 0x000000210000780c */ /* 0x040fe40003f24270 */
[----:B------:R-:W-:Y:S02]  /*3f60*/  ISETP.GT.AND P0, PT, R0, 0x28, PT ;  /* 0x000000280000780c */ /* 0x000fe40003f04270 */
[----:B------:R-:W-:-:S02]  /*3f70*/  FSEL R20, R39, -INF , P3 ;  /* 0xff80000027147808 */ /* 0x000fc40001800000 */
[----:B------:R-:W-:Y:S02]  /*3f80*/  FSEL R21, R38, -INF , P4 ;  /* 0xff80000026157808 */ /* 0x000fe40002000000 */
[----:B------:R-:W-:Y:S02]  /*3f90*/  FSEL R99, R33, -INF , P2 ;  /* 0xff80000021637808 */ /* 0x000fe40001000000 */
[----:B------:R-:W-:Y:S02]  /*3fa0*/  FSEL R98, R32, -INF , P1 ;  /* 0xff80000020627808 */ /* 0x000fe40000800000 */
[----:B------:R-:W-:Y:S02]  /*3fb0*/  FSEL R97, R26, -INF , P0 ;  /* 0xff8000001a617808 */ /* 0x000fe40000000000 */
[C---:B------:R-:W-:Y:S02]  /*3fc0*/  ISETP.GT.AND P4, PT, R0.reuse, 0x29, PT ;  /* 0x000000290000780c */ /* 0x040fe40003f84270 */
[----:B------:R-:W-:-:S02]  /*3fd0*/  ISETP.GT.AND P3, PT, R0, 0x30, PT ;  /* 0x000000300000780c */ /* 0x000fc40003f64270 */
[C---:B------:R-:W-:Y:S02]  /*3fe0*/  ISETP.GT.AND P2, PT, R0.reuse, 0x31, PT ;  /* 0x000000310000780c */ /* 0x040fe40003f44270 */
[C---:B------:R-:W-:Y:S02]  /*3ff0*/  ISETP.GT.AND P1, PT, R0.reuse, 0x38, PT ;  /* 0x000000380000780c */ /* 0x040fe40003f24270 */
[----:B------:R-:W-:Y:S02]  /*4000*/  ISETP.GT.AND P0, PT, R0, 0x39, PT ;  /* 0x000000390000780c */ /* 0x000fe40003f04270 */
[----:B------:R-:W-:Y:S02]  /*4010*/  FSEL R96, R25, -INF , P4 ;  /* 0xff80000019607808 */ /* 0x000fe40002000000 */
[----:B------:R-:W-:Y:S02]  /*4020*/  FSEL R95, R24, -INF , P3 ;  /* 0xff800000185f7808 */ /* 0x000fe40001800000 */
[----:B------:R-:W-:-:S02]  /*4030*/  FSEL R94, R23, -INF , P2 ;  /* 0xff800000175e7808 */ /* 0x000fc40001000000 */
[----:B------:R-:W-:Y:S02]  /*4040*/  FSEL R93, R22, -INF , P1 ;  /* 0xff800000165d7808 */ /* 0x000fe40000800000 */
[----:B------:R-:W-:Y:S01]  /*4050*/  FSEL R92, R16, -INF , P0 ;  /* 0xff800000105c7808 */ /* 0x000fe20000000000 */
[----:B------:R-:W-:Y:S05]  /*4060*/  BRA.DIV ~URZ, `(.L_x_522) ;  /* 0x0000d6127f007947 */ /* 0x000fea000b800000 */
[----:B------:R-:W2:Y:S01]  /*4070*/  SHFL.IDX PT, R0, R4, 0x1, 0x1c1f ;  /* 0x003c1f0004007f89 */ /* 0x000ea200000e0000 */
[----:B------:R-:W-:-:S04]  /*4080*/  FMNMX.FTZ R2, R10, R14, !PT ;  /* 0x0000000e0a027209 */ /* 0x000fc80007810000 */
[----:B------:R-:W-:-:S04]  /*4090*/  FMNMX.FTZ R2, R15, R2, !PT ;  /* 0x000000020f027209 */ /* 0x000fc80007810000 */
[----:B------:R-:W-:-:S04]  /*40a0*/  FMNMX.FTZ R2, R17, R2, !PT ;  /* 0x0000000211027209 */ /* 0x000fc80007810000 */
[----:B------:R-:W-:-:S04]  /*40b0*/  FMNMX.FTZ R2, R18, R2, !PT ;  /* 0x0000000212027209 */ /* 0x000fc80007810000 */
[----:B------:R-:W-:-:S04]  /*40c0*/  FMNMX.FTZ R2, R19, R2, !PT ;  /* 0x0000000213027209 */ /* 0x000fc80007810000 */
[----:B------:R-:W-:Y:S01]  /*40d0*/  FMNMX.FTZ R2, R20, R2, !PT ;  /* 0x0000000214027209 */ /* 0x000fe20007810000 */
[----:B--2---:R-:W-:-:S03]  /*40e0*/  IMAD.IADD R0, R5, 0x1, R0 ;  /* 0x0000000105007824 */ /* 0x004fc600078e0200 */
[----:B------:R-:W-:Y:S02]  /*40f0*/  FMNMX.FTZ R2, R21, R2, !PT ;  /* 0x0000000215027209 */ /* 0x000fe40007810000 */
[----:B------:R-:W-:Y:S02]  /*4100*/  IMNMX R0, R6, R0, PT ;  /* 0x0000000006007217 */ /* 0x000fe40003800200 */
[----:B------:R-:W-:Y:S02]  /*4110*/  FMNMX.FTZ R2, R99, R2, !PT ;  /* 0x0000000263027209 */ /* 0x000fe40007810000 */
[C---:B------:R-:W-:Y:S02]  /*4120*/  ISETP.GT.AND P1, PT, R0.reuse, RZ, PT ;  /* 0x000000ff0000720c */ /* 0x040fe40003f24270 */
[C---:B------:R-:W-:Y:S02]  /*4130*/  ISETP.GT.AND P0, PT, R0.reuse, 0x1, PT ;  /* 0x000000010000780c */ /* 0x040fe40003f04270 */
[----:B------:R-:W-:-:S02]  /*4140*/  ISETP.GT.AND P2, PT, R0, 0x8, PT ;  /* 0x000000080000780c */ /* 0x000fc40003f44270 */
[----:B------:R-:W-:Y:S02]  /*4150*/  FSEL R5, R68, -INF , P1 ;  /* 0xff80000044057808 */ /* 0x000fe40000800000 */
[----:B------:R-:W-:Y:S02]  /*4160*/  FSEL R6, R61, -INF , P0 ;  /* 0xff8000003d067808 */ /* 0x000fe40000000000 */
[C---:B------:R-:W-:Y:S02]  /*4170*/  ISETP.GT.AND P0, PT, R0.reuse, 0x9, PT ;  /* 0x000000090000780c */ /* 0x040fe40003f04270 */
[----:B------:R-:W-:Y:S02]  /*4180*/  FSEL R13, R53, -INF , P2 ;  /* 0xff800000350d7808 */ /* 0x000fe40001000000 */
[----:B------:R-:W-:Y:S02]  /*4190*/  FMNMX.FTZ R3, R5, R6, !PT ;  /* 0x0000000605037209 */ /* 0x000fe40007810000 */
[----:B------:R-:W-:-:S02]  /*41a0*/  ISETP.GT.AND P1, PT, R0, 0x10, PT ;  /* 0x000000100000780c */ /* 0x000fc40003f24270 */
[----:B------:R-:W-:Y:S02]  /*41b0*/  FSEL R12, R51, -INF , P0 ;  /* 0xff800000330c7808 */ /* 0x000fe40000000000 */
[----:B------:R-:W-:Y:S02]  /*41c0*/  FMNMX.FTZ R3, R13, R3, !PT ;  /* 0x000000030d037209 */ /* 0x000fe40007810000 */
[----:B------:R-:W-:Y:S02]  /*41d0*/  ISETP.GT.AND P0, PT, R0, 0x11, PT ;  /* 0x000000110000780c */ /* 0x000fe40003f04270 */
        /* <DEDUP_REMOVED lines=14> */
[----:B------:R-:W-:-:S02]  /*42c0*/  FMNMX.FTZ R2, R98, R2, !PT ;  /* 0x0000000262027209 */ /* 0x000fc40007810000 */
[----:B------:R-:W-:Y:S02]  /*42d0*/  ISETP.GT.AND P1, PT, R0, 0x28, PT ;  /* 0x000000280000780c */ /* 0x000fe40003f24270 */
[----:B------:R-:W-:Y:S02]  /*42e0*/  FSEL R90, R36, -INF , P0 ;  /* 0xff800000245a7808 */ /* 0x000fe40000000000 */
[----:B------:R-:W-:Y:S02]  /*42f0*/  FMNMX.FTZ R3, R91, R3, !PT ;  /* 0x000000035b037209 */ /* 0x000fe40007810000 */
[----:B------:R-:W-:Y:S02]  /*4300*/  FMNMX.FTZ R2, R97, R2, !PT ;  /* 0x0000000261027209 */ /* 0x000fe40007810000 */
[----:B------:R-:W-:Y:S02]  /*4310*/  ISETP.GT.AND P0, PT, R0, 0x29, PT ;  /* 0x000000290000780c */ /* 0x000fe40003f04270 */
[----:B------:R-:W-:-:S02]  /*4320*/  FSEL R89, R35, -INF , P1 ;  /* 0xff80000023597808 */ /* 0x000fc40000800000 */
[----:B------:R-:W-:Y:S02]  /*4330*/  FMNMX.FTZ R3, R90, R3, !PT ;  /* 0x000000035a037209 */ /* 0x000fe40007810000 */
        /* <DEDUP_REMOVED lines=17> */
[----:B------:R-:W-:Y:S02]  /*4450*/  FSEL R84, R27, -INF , P0 ;  /* 0xff8000001b547808 */ /* 0x000fe40000000000 */
[----:B------:R-:W-:Y:S02]  /*4460*/  FMNMX.FTZ R2, R85, R3, !PT ;  /* 0x0000000355027209 */ /* 0x000fe40007810000 */
[----:B------:R-:W2:Y:S02]  /*4470*/  SHFL.BFLY PT, R3, R0, 0x2, 0x1f ;  /* 0x0c401f0000037f89 */ /* 0x000ea400000e0000 */
[----:B------:R-:W-:-:S05]  /*4480*/  FMNMX.FTZ R2, R84, R2, !PT ;  /* 0x0000000254027209 */ /* 0x000fca0007810000 */
[----:B------:R-:W3:Y:S01]  /*4490*/  SHFL.BFLY PT, R16, R2, 0x2, 0x1f ;  /* 0x0c401f0002107f89 */ /* 0x000ee200000e0000 */
[----:B--2---:R-:W-:-:S05]  /*44a0*/  FMNMX.FTZ R0, R3, R0, !PT ;  /* 0x0000000003007209 */ /* 0x004fca0007810000 */
[----:B------:R-:W2:Y:S01]  /*44b0*/  SHFL.BFLY PT, R132, R0, 0x1, 0x1f ;  /* 0x0c201f0000847f89 */ /* 0x000ea200000e0000 */
[----:B---3--:R-:W-:-:S05]  /*44c0*/  FMNMX.FTZ R16, R2, R16, !PT ;  /* 0x0000001002107209 */ /* 0x008fca0007810000 */
[----:B------:R3:W4:Y:S01]  /*44d0*/  SHFL.BFLY PT, R3, R16, 0x1, 0x1f ;  /* 0x0c201f0010037f89 */ /* 0x00072200000e0000 */
[----:B--2---:R-:W-:-:S03]  /*44e0*/  FMNMX.FTZ R132, R0, R132, !PT ;  /* 0x0000008400847209 */ /* 0x004fc60007810000 */
.L_x_578:
[----:B------:R-:W2:Y:S04]  /*44f0*/  LDL R115, [R1+0x28] ;  /* 0x0000280001737983 */ /* 0x000ea80000100800 */
[----:B------:R-:W5:Y:S04]  /*4500*/  LDL R100, [R1+0x2c] ;  /* 0x00002c0001647983 */ /* 0x000f680000100800 */
[----:B---3--:R-:W3:Y:S04]  /*4510*/  LDL R120, [R1+0x30] ;  /* 0x0000300001787983 */ /* 0x008ee80000100800 */
[----:B----4-:R-:W4:Y:S04]  /*4520*/  LDL R28, [R1+0x38] ;  /* 0x00003800011c7983 */ /* 0x010f280000100800 */
[----:B------:R-:W4:Y:S01]  /*4530*/  LDL R121, [R1+0x34] ;  /* 0x0000340001797983 */ /* 0x000f220000100800 */
[C---:B------:R-:W-:Y:S01]  /*4540*/  FMUL.FTZ R2, R132.reuse, c[0x0][0x2d0] ;  /* 0x0000b40084027a20 */ /* 0x040fe20000410000 */
[----:B------:R-:W-:-:S04]  /*4550*/  FSETP.NEU.FTZ.AND P0, PT, R132, -INF , PT ;  /* 0xff8000008400780b */ /* 0x000fc80003f1d000 */
[----:B------:R-:W-:-:S05]  /*4560*/  FSEL R2, R2, RZ, P0 ;  /* 0x000000ff02027208 */ /* 0x000fca0000000000 */
[----:B------:R-:W-:-:S04]  /*4570*/  FFMA.FTZ R0, R10, c[0x0][0x2d0], -R2 ;  /* 0x0000b4000a007a23 */ /* 0x000fc80000010802 */
[----:B------:R1:W-:Y:S02]  /*4580*/  MUFU.EX2 R113, R0 ;  /* 0x0000000000717308 */ /* 0x0003e40000000800 */
[----:B-1----:R-:W-:-:S06]  /*4590*/  FFMA.FTZ R0, R14, c[0x0][0x2d0], -R2 ;  /* 0x0000b4000e007a23 */ /* 0x002fcc0000010802 */
[----:B------:R1:W1:Y:S01]  /*45a0*/  MUFU.EX2 R112, R0 ;  /* 0x0000000000707308 */ /* 0x0002620000000800 */
[----:B------:R-:W-:Y:S01]  /*45b0*/  FMNMX.FTZ R16, R3, R16, !PT ;  /* 0x0000001003107209 */ /* 0x000fe20007810000 */
[----:B-1----:R-:W-:-:S06]  /*45c0*/  FFMA.FTZ R0, R15, c[0x0][0x2d0], -R2 ;  /* 0x0000b4000f007a23 */ /* 0x002fcc0000010802 */
[----:B------:R1:W-:Y:S01]  /*45d0*/  MUFU.EX2 R116, R0 ;  /* 0x0000000000747308 */ /* 0x0003e20000000800 */
[--C-:B------:R-:W-:Y:S02]  /*45e0*/  FFMA.FTZ R3, R20, c[0x0][0x2d0], -R2.reuse ;  /* 0x0000b40014037a23 */ /* 0x100fe40000010802 */
[----:B-1----:R-:W-:-:S05]  /*45f0*/  FFMA.FTZ R0, R17, c[0x0][0x2d0], -R2 ;  /* 0x0000b40011007a23 */ /* 0x002fca0000010802 */
[----:B------:R1:W1:Y:S01]  /*4600*/  MUFU.EX2 R118, R0 ;  /* 0x0000000000767308 */ /* 0x0002620000000800 */
[----:B------:R-:W-:Y:S01]  /*4610*/  FSETP.NEU.FTZ.AND P0, PT, R16, -INF , PT ;  /* 0xff8000001000780b */ /* 0x000fe20003f1d000 */
[----:B-1----:R-:W-:-:S06]  /*4620*/  FFMA.FTZ R0, R18, c[0x0][0x2d0], -R2 ;  /* 0x0000b40012007a23 */ /* 0x002fcc0000010802 */
[----:B------:R1:W-:Y:S02]  /*4630*/  MUFU.EX2 R128, R0 ;  /* 0x0000000000807308 */ /* 0x0003e40000000800 */
[----:B-1----:R-:W-:-:S06]  /*4640*/  FFMA.FTZ R0, R19, c[0x0][0x2d0], -R2 ;  /* 0x0000b40013007a23 */ /* 0x002fcc0000010802 */
[----:B------:R1:W-:Y:S01]  /*4650*/  MUFU.EX2 R129, R0 ;  /* 0x0000000000817308 */ /* 0x0003e20000000800 */
[----:B------:R-:W-:Y:S07]  /*4660*/  WARPSYNC 0xffffffff ;  /* 0xffffffff00007948 */ /* 0x000fee0003800000 */
[----:B------:R1:W-:Y:S02]  /*4670*/  MUFU.EX2 R130, R3 ;  /* 0x0000000300827308 */ /* 0x0003e40000000800 */
[----:B-1----:R-:W-:-:S05]  /*4680*/  FMUL.FTZ R0, R16, c[0x0][0x2d0] ;  /* 0x0000b40010007a20 */ /* 0x002fca0000410000 */
[----:B------:R-:W-:Y:S01]  /*4690*/  FSEL R0, R0, RZ, P0 ;  /* 0x000000ff00007208 */ /* 0x000fe20000000000 */
[----:B------:R-:W-:-:S04]  /*46a0*/  FFMA.FTZ R3, R21, c[0x0][0x2d0], -R2 ;  /* 0x0000b40015037a23 */ /* 0x000fc80000010802 */
[----:B------:R1:W-:Y:S02]  /*46b0*/  MUFU.EX2 R134, R3 ;  /* 0x0000000300867308 */ /* 0x0003e40000000800 */
[----:B-1----:R-:W-:-:S06]  /*46c0*/  FFMA.FTZ R3, R5, c[0x0][0x2d0], -R0 ;  /* 0x0000b40005037a23 */ /* 0x002fcc0000010800 */
[----:B------:R1:W-:Y:S02]  /*46d0*/  MUFU.EX2 R18, R3 ;  /* 0x0000000300127308 */ /* 0x0003e40000000800 */
[----:B-1----:R-:W-:-:S06]  /*46e0*/  FFMA.FTZ R3, R6, c[0x0][0x2d0], -R0 ;  /* 0x0000b40006037a23 */ /* 0x002fcc0000010800 */
[----:B------:R1:W1:Y:S02]  /*46f0*/  MUFU.EX2 R17, R3 ;  /* 0x0000000300117308 */ /* 0x0002640000000800 */
[----:B-1----:R-:W-:-:S06]  /*4700*/  FFMA.FTZ R3, R13, c[0x0][0x2d0], -R0 ;  /* 0x0000b4000d037a23 */ /* 0x002fcc0000010800 */
[----:B------:R1:W-:Y:S02]  /*4710*/  MUFU.EX2 R19, R3 ;  /* 0x0000000300137308 */ /* 0x0003e40000000800 */
[----:B-1----:R-:W-:-:S06]  /*4720*/  FFMA.FTZ R3, R12, c[0x0][0x2d0], -R0 ;  /* 0x0000b4000c037a23 */ /* 0x002fcc0000010800 */
[----:B------:R1:W1:Y:S01]  /*4730*/  MUFU.EX2 R117, R3 ;  /* 0x0000000300757308 */ /* 0x0002620000000800 */
[----:B------:R-:W-:Y:S02]  /*4740*/  F2FP.BF16.PACK_AB R12, R112, R113 ;  /* 0x00000071700c723e */ /* 0x000fe400000010ff */
[----:B------:R-:W-:Y:S02]  /*4750*/  F2FP.BF16.PACK_AB R14, R118, R116 ;  /* 0x00000074760e723e */ /* 0x000fe400000010ff */
[----:B------:R-:W-:Y:S01]  /*4760*/  F2FP.BF16.PACK_AB R13, R17, R18 ;  /* 0x00000012110d723e */ /* 0x000fe200000010ff */
[----:B-1----:R-:W-:-:S04]  /*4770*/  FFMA.FTZ R3, R9, c[0x0][0x2d0], -R0 ;  /* 0x0000b40009037a23 */ /* 0x002fc80000010800 */
[----:B------:R1:W-:Y:S01]  /*4780*/  MUFU.EX2 R119, R3 ;  /* 0x0000000300777308 */ /* 0x0003e20000000800 */
[----:B------:R-:W-:Y:S01]  /*4790*/  F2FP.BF16.PACK_AB R15, R117, R19 ;  /* 0x00000013750f723e */ /* 0x000fe200000010ff */
[----:B--2---:R-:W2:Y:S01]  /*47a0*/  LDSM.16.MT88.4 R24, [R115] ;  /* 0x000000007318783b */ /* 0x004ea20000004200 */
[----:B-1----:R-:W-:-:S03]  /*47b0*/  FFMA.FTZ R3, R8, c[0x0][0x2d0], -R0 ;  /* 0x0000b40008037a23 */ /* 0x002fc60000010800 */
[----:B------:R-:W1:Y:S02]  /*47c0*/  LDSM.16.MT88.4 R36, [R115+0x800] ;  /* 0x000800007324783b */ /* 0x000e640000004200 */
[----:B------:R4:W1:Y:S02]  /*47d0*/  MUFU.EX2 R131, R3 ;  /* 0x0000000300837308 */ /* 0x0008640000000800 */
[----:B-----5:R-:W-:Y:S04]  /*47e0*/  LDSM.16.MT88.4 R44, [R100] ;  /* 0x00000000642c783b */ /* 0x020fe80000004200 */
[----:B---3--:R-:W3:Y:S04]  /*47f0*/  LDSM.16.MT88.4 R20, [R120] ;  /* 0x000000007814783b */ /* 0x008ee80000004200 */
[----:B------:R-:W5:Y:S04]  /*4800*/  LDSM.16.MT88.4 R60, [R100+0x800] ;  /* 0x00080000643c783b */ /* 0x000f680000004200 */
[----:B------:R-:W3:Y:S01]  /*4810*/  LDSM.16.MT88.4 R40, [R120+0x800] ;  /* 0x000800007828783b */ /* 0x000ee20000004200 */
[----:B----4-:R-:W-:-:S03]  /*4820*/  FFMA.FTZ R3, R7, c[0x0][0x2d0], -R0 ;  /* 0x0000b40007037a23 */ /* 0x010fc60000010800 */
[----:B------:R-:W4:Y:S01]  /*4830*/  LDSM.16.MT88.4 R28, [R28] ;  /* 0x000000001c1c783b */ /* 0x000f220000004200 */
[----:B------:R2:W-:Y:S03]  /*4840*/  MUFU.EX2 R133, R3 ;  /* 0x0000000300857308 */ /* 0x0005e60000000800 */
[----:B------:R-:W-:Y:S04]  /*4850*/  LDSM.16.MT88.4 R68, [R120+0x2000] ;  /* 0x002000007844783b */ /* 0x000fe80000004200 */
[----:B------:R-:W-:Y:S04]  /*4860*/  LDSM.16.MT88.4 R64, [R121+0x800] ;  /* 0x000800007940783b */ /* 0x000fe80000004200 */
[----:B------:R-:W-:Y:S04]  /*4870*/  LDSM.16.MT88.4 R48, [R115+0x2800] ;  /* 0x002800007330783b */ /* 0x000fe80000004200 */
[----:B------:R-:W-:Y:S01]  /*4880*/  LDSM.16.MT88.4 R72, [R100+0x2000] ;  /* 0x002000006448783b */ /* 0x000fe20000004200 */
[----:B--2---:R-:W-:Y:S01]  /*4890*/  FFMA.FTZ R3, R11, c[0x0][0x2d0], -R0 ;  /* 0x0000b4000b037a23 */ /* 0x004fe20000010800 */
[C---:B------:R-:W-:Y:S02]  /*48a0*/  HMMA.16816.F32.BF16 R4, R12.reuse, R24, RZ ;  /* 0x000000180c04723c */ /* 0x040fe400000418ff */
[----:B------:R-:W-:Y:S01]  /*48b0*/  LDSM.16.MT88.4 R56, [R121+0x2000] ;  /* 0x002000007938783b */ /* 0x000fe20000004200 */
[----:B------:R-:W2:Y:S03]  /*48c0*/  MUFU.EX2 R101, R3 ;  /* 0x0000000300657308 */ /* 0x000ea60000000800 */
[----:B------:R-:W-:Y:S02]  /*48d0*/  LDSM.16.MT88.4 R76, [R100+0x2800] ;  /* 0x00280000644c783b */ /* 0x000fe40000004200 */
[----:B------:R-:W-:Y:S01]  /*48e0*/  HMMA.16816.F32.BF16 R24, R12, R26, RZ ;  /* 0x0000001a0c18723c */ /* 0x000fe200000418ff */
[----:B------:R-:W-:Y:S01]  /*48f0*/  F2FP.BF16.PACK_AB R8, R129, R128 ;  /* 0x000000808108723e */ /* 0x000fe200000010ff */
[----:B------:R-:W-:Y:S01]  /*4900*/  LDSM.16.MT88.4 R80, [R115+0x4000] ;  /* 0x004000007350783b */ /* 0x000fe20000004200 */
[----:B------:R-:W-:-:S02]  /*4910*/  F2FP.BF16.PACK_AB R10, R134, R130 ;  /* 0x00000082860a723e */ /* 0x000fc400000010ff */
[----:B-1----:R-:W-:Y:S02]  /*4920*/  F2FP.BF16.PACK_AB R9, R131, R119 ;  /* 0x000000778309723e */ /* 0x002fe400000010ff */
[----:B--2---:R-:W-:-:S09]  /*4930*/  F2FP.BF16.PACK_AB R11, R101, R133 ;  /* 0x00000085650b723e */ /* 0x004fd200000010ff */
[C---:B------:R-:W-:Y:S08]  /*4940*/  HMMA.16816.F32.BF16 R164, R8.reuse, R36, R4 ;  /* 0x0000002408a4723c */ /* 0x040ff00000041804 */
[----:B------:R-:W-:Y:S01]  /*4950*/  HMMA.16816.F32.BF16 R4, R8, R38, R24 ;  /* 0x000000260804723c */ /* 0x000fe20000041818 */
[----:B------:R-:W1:Y:S07]  /*4960*/  LDSM.16.MT88.4 R24, [R115+0x2000] ;  /* 0x002000007318783b */ /* 0x000e6e0000004200 */
[C---:B---3--:R-:W-:Y:S11]  /*4970*/  HMMA.16816.F32.BF16 R32, R12.reuse, R20, RZ ;  /* 0x000000140c20723c */ /* 0x048ff600000418ff */
[----:B------:R-:W-:Y:S05]  /*4980*/  @!UPT UIADD3 URZ, URZ, URZ, URZ ;  /* 0x0000003f3f3ff290 */ /* 0x000fea000fffe03f */
[----:B------:R-:W-:Y:S02]  /*4990*/  MOV R114, R5 ;  /* 0x0000000500727202 */ /* 0x000fe40000000f00 */
[----:B------:R-:W-:Y:S02]  /*49a0*/  MOV R111, R6 ;  /* 0x00000006006f7202 */ /* 0x000fe40000000f00 */
[----:B------:R-:W-:Y:S02]  /*49b0*/  MOV R110, R7 ;  /* 0x00000007006e7202 */ /* 0x000fe40000000f00 */
[----:B------:R-:W-:Y:S02]  /*49c0*/  MOV R109, R4 ;  /* 0x00000004006d7202 */ /* 0x000fe40000000f00 */
[C---:B------:R-:W-:Y:S08]  /*49d0*/  HMMA.16816.F32.BF16 R4, R12.reuse, R44, RZ ;  /* 0x0000002c0c04723c */ /* 0x040ff000000418ff */
[----:B------:R-:W-:Y:S11]  /*49e0*/  HMMA.16816.F32.BF16 R20, R12, R22, RZ ;  /* 0x000000160c14723c */ /* 0x000ff600000418ff */
[----:B------:R-:W-:Y:S05]  /*49f0*/  @!UPT UIADD3 URZ, URZ, URZ, URZ ;  /* 0x0000003f3f3ff290 */ /* 0x000fea000fffe03f */
[----:B-----5:R-:W-:Y:S08]  /*4a00*/  HMMA.16816.F32.BF16 R36, R8, R60, R4 ;  /* 0x0000003c0824723c */ /* 0x020ff00000041804 */
[----:B------:R-:W-:Y:S01]  /*4a10*/  HMMA.16816.F32.BF16 R52, R12, R46, RZ ;  /* 0x0000002e0c34723c */ /* 0x000fe200000418ff */
[----:B------:R-:W2:Y:S07]  /*4a20*/  LDSM.16.MT88.4 R44, [R120+0x2800] ;  /* 0x00280000782c783b */ /* 0x000eae0000004200 */
[C---:B------:R-:W-:Y:S08]  /*4a30*/  HMMA.16816.F32.BF16 R156, R8.reuse, R40, R32 ;  /* 0x00000028089c723c */ /* 0x040ff00000041820 */
[----:B------:R-:W-:Y:S08]  /*4a40*/  HMMA.16816.F32.BF16 R148, R8, R42, R20 ;  /* 0x0000002a0894723c */ /* 0x000ff00000041814 */
[C---:B----4-:R-:W-:Y:S08]  /*4a50*/  HMMA.16816.F32.BF16 R40, R12.reuse, R28, RZ ;  /* 0x0000001c0c28723c */ /* 0x050ff000000418ff */
[----:B-1----:R-:W-:Y:S01]  /*4a60*/  HMMA.16816.F32.BF16 R32, R12, R24, RZ ;  /* 0x000000180c20723c */ /* 0x002fe200000418ff */
[----:B------:R-:W-:Y:S01]  /*4a70*/  MOV R106, R38 ;  /* 0x00000026006a7202 */ /* 0x000fe20000000f00 */
[----:B------:R-:W-:Y:S01]  /*4a80*/  IMAD.MOV.U32 R103, RZ, RZ, R37 ;  /* 0x000000ffff677224 */ /* 0x000fe200078e0025 */
[----:B------:R-:W-:-:S02]  /*4a90*/  MOV R105, R39 ;  /* 0x0000002700697202 */ /* 0x000fc40000000f00 */
[----:B------:R-:W-:-:S03]  /*4aa0*/  MOV R104, R36 ;  /* 0x0000002400687202 */ /* 0x000fc60000000f00 */
[C---:B------:R-:W-:Y:S08]  /*4ab0*/  HMMA.16816.F32.BF16 R36, R12.reuse, R30, RZ ;  /* 0x0000001e0c24723c */ /* 0x040ff000000418ff */
[C---:B------:R-:W-:Y:S08]  /*4ac0*/  HMMA.16816.F32.BF16 R28, R12.reuse, R26, RZ ;  /* 0x0000001a0c1c723c */ /* 0x040ff000000418ff */
[C---:B------:R-:W-:Y:S08]  /*4ad0*/  HMMA.16816.F32.BF16 R24, R12.reuse, R68, RZ ;  /* 0x000000440c18723c */ /* 0x040ff000000418ff */
[----:B------:R-:W-:Y:S08]  /*4ae0*/  HMMA.16816.F32.BF16 R20, R12, R70, RZ ;  /* 0x000000460c14723c */ /* 0x000ff000000418ff */
[C---:B------:R-:W-:Y:S01]  /*4af0*/  HMMA.16816.F32.BF16 R140, R8.reuse, R62, R52 ;  /* 0x0000003e088c723c */ /* 0x040fe20000041834 */
[----:B------:R-:W1:Y:S04]  /*4b00*/  LDSM.16.MT88.4 R52, [R121+0x2800] ;  /* 0x002800007934783b */ /* 0x000e680000004200 */
[----:B------:R-:W-:Y:S03]  /*4b10*/  LDSM.16.MT88.4 R60, [R115+0x4800] ;  /* 0x00480000733c783b */ /* 0x000fe60000004200 */
[C---:B------:R-:W-:Y:S01]  /*4b20*/  HMMA.16816.F32.BF16 R124, R8.reuse, R64, R40 ;  /* 0x00000040087c723c */ /* 0x040fe20000041828 */
[----:B------:R-:W3:Y:S07]  /*4b30*/  LDSM.16.MT88.4 R40, [R120+0x4000] ;  /* 0x004000007828783b */ /* 0x000eee0000004200 */
[----:B------:R-:W-:Y:S08]  /*4b40*/  HMMA.16816.F32.BF16 R32, R8, R48, R32 ;  /* 0x000000300820723c */ /* 0x000ff00000041820 */
[----:B------:R-:W-:Y:S08]  /*4b50*/  HMMA.16816.F32.BF16 R4, R12, R72, RZ ;  /* 0x000000480c04723c */ /* 0x000ff000000418ff */
[----:B------:R-:W-:Y:S08]  /*4b60*/  HMMA.16816.F32.BF16 R180, R8, R50, R28 ;  /* 0x0000003208b4723c */ /* 0x000ff0000004181c */
[----:B------:R-:W-:Y:S08]  /*4b70*/  HMMA.16816.F32.BF16 R28, R12, R74, RZ ;  /* 0x0000004a0c1c723c */ /* 0x000ff000000418ff */
[C---:B--2---:R-:W-:Y:S08]  /*4b80*/  HMMA.16816.F32.BF16 R248, R8.reuse, R44, R24 ;  /* 0x0000002c08f8723c */ /* 0x044ff00000041818 */
[----:B------:R-:W-:Y:S01]  /*4b90*/  HMMA.16816.F32.BF16 R68, R8, R46, R20 ;  /* 0x0000002e0844723c */ /* 0x000fe20000041814 */
[----:B------:R-:W2:Y:S07]  /*4ba0*/  LDSM.16.MT88.4 R44, [R100+0x4000] ;  /* 0x00400000642c783b */ /* 0x000eae0000004200 */
[C---:B------:R-:W-:Y:S08]  /*4bb0*/  HMMA.16816.F32.BF16 R24, R12.reuse, R56, RZ ;  /* 0x000000380c18723c */ /* 0x040ff000000418ff */
[----:B------:R-:W-:Y:S01]  /*4bc0*/  HMMA.16816.F32.BF16 R20, R12, R58, RZ ;  /* 0x0000003a0c14723c */ /* 0x000fe200000418ff */
[----:B------:R-:W-:-:S02]  /*4bd0*/  MOV R108, R33 ;  /* 0x00000021006c7202 */ /* 0x000fc40000000f00 */
[----:B------:R-:W-:-:S05]  /*4be0*/  MOV R107, R34 ;  /* 0x00000022006b7202 */ /* 0x000fca0000000f00 */
[C---:B------:R-:W-:Y:S01]  /*4bf0*/  HMMA.16816.F32.BF16 R184, R8.reuse, R66, R36 ;  /* 0x0000004208b8723c */ /* 0x040fe20000041824 */
[----:B------:R-:W-:Y:S06]  /*4c00*/  LDSM.16.MT88.4 R36, [R100+0x4800] ;  /* 0x004800006424783b */ /* 0x000fec0000004200 */
[----:B------:R-:W-:Y:S01]  /*4c10*/  IMAD.MOV.U32 R67, RZ, RZ, R35 ;  /* 0x000000ffff437224 */ /* 0x000fe200078e0023 */
[----:B------:R-:W-:Y:S02]  /*4c20*/  MOV R66, R32 ;  /* 0x0000002000427202 */ /* 0x000fe40000000f00 */
[----:B------:R-:W4:Y:S01]  /*4c30*/  LDSM.16.MT88.4 R32, [R120+0x4800] ;  /* 0x004800007820783b */ /* 0x000f220000004200 */
[----:B------:R-:W-:Y:S08]  /*4c40*/  HMMA.16816.F32.BF16 R188, R8, R76, R4 ;  /* 0x0000004c08bc723c */ /* 0x000ff00000041804 */
[----:B------:R-:W-:Y:S08]  /*4c50*/  HMMA.16816.F32.BF16 R4, R12, R80, RZ ;  /* 0x000000500c04723c */ /* 0x000ff000000418ff */
[----:B------:R-:W-:Y:S08]  /*4c60*/  HMMA.16816.F32.BF16 R72, R8, R78, R28 ;  /* 0x0000004e0848723c */ /* 0x000ff0000004181c */
[----:B------:R-:W-:Y:S07]  /*4c70*/  HMMA.16816.F32.BF16 R28, R12, R82, RZ ;  /* 0x000000520c1c723c */ /* 0x000fee00000418ff */
[----:B------:R-:W-:Y:S01]  /*4c80*/  MOV R83, R121 ;  /* 0x0000007900537202 */ /* 0x000fe20000000f00 */
[C---:B-1----:R-:W-:Y:S08]  /*4c90*/  HMMA.16816.F32.BF16 R76, R8.reuse, R52, R24 ;  /* 0x00000034084c723c */ /* 0x042ff00000041818 */
[----:B------:R-:W-:Y:S08]  /*4ca0*/  HMMA.16816.F32.BF16 R160, R8, R54, R20 ;  /* 0x0000003608a0723c */ /* 0x000ff00000041814 */
[C---:B---3--:R-:W-:Y:S08]  /*4cb0*/  HMMA.16816.F32.BF16 R24, R12.reuse, R40, RZ ;  /* 0x000000280c18723c */ /* 0x048ff000000418ff */
[----:B------:R-:W-:Y:S01]  /*4cc0*/  HMMA.16816.F32.BF16 R20, R12, R42, RZ ;  /* 0x0000002a0c14723c */ /* 0x000fe200000418ff */
[----:B------:R-:W1:Y:S07]  /*4cd0*/  LDSM.16.MT88.4 R40, [R83+0x4000] ;  /* 0x004000005328783b */ /* 0x000e6e0000004200 */
[----:B------:R-:W-:Y:S08]  /*4ce0*/  HMMA.16816.F32.BF16 R176, R8, R60, R4 ;  /* 0x0000003c08b0723c */ /* 0x000ff00000041804 */
[----:B--2---:R-:W-:Y:S08]  /*4cf0*/  HMMA.16816.F32.BF16 R4, R12, R44, RZ ;  /* 0x0000002c0c04723c */ /* 0x004ff000000418ff */
[----:B----4-:R-:W-:Y:S01]  /*4d00*/  HMMA.16816.F32.BF16 R152, R8, R32, R24 ;  /* 0x000000200898723c */ /* 0x010fe20000041818 */
[----:B------:R-:W2:Y:S01]  /*4d10*/  LDSM.16.MT88.4 R24, [R83+0x4800] ;  /* 0x004800005318783b */ /* 0x000ea20000004200 */
[----:B------:R-:W-:-:S02]  /*4d20*/  MOV R102, R126 ;  /* 0x0000007e00667202 */ /* 0x000fc40000000f00 */
[----:B------:R-:W-:Y:S01]  /*4d30*/  MOV R45, R115 ;  /* 0x00000073002d7202 */ /* 0x000fe20000000f00 */
[----:B------:R-:W-:Y:S01]  /*4d40*/  IMAD.MOV.U32 R82, RZ, RZ, R101 ;  /* 0x000000ffff527224 */ /* 0x000fe200078e0065 */
[----:B------:R-:W-:Y:S02]  /*4d50*/  MOV R81, R103 ;  /* 0x0000006700517202 */ /* 0x000fe40000000f00 */
[C---:B------:R-:W-:Y:S08]  /*4d60*/  HMMA.16816.F32.BF16 R136, R8.reuse, R62, R28 ;  /* 0x0000003e0888723c */ /* 0x040ff0000004181c */
[----:B------:R-:W-:Y:S01]  /*4d70*/  HMMA.16816.F32.BF16 R144, R8, R36, R4 ;  /* 0x000000240890723c */ /* 0x000fe20000041804 */
[----:B------:R-:W-:Y:S01]  /*4d80*/  MOV R54, R102 ;  /* 0x0000006600367202 */ /* 0x000fe20000000f00 */
[----:B------:R-:W3:Y:S06]  /*4d90*/  LDSM.16.MT88.4 R28, [R45+0x6000] ;  /* 0x006000002d1c783b */ /* 0x000eec0000004200 */
[----:B-1----:R-:W-:Y:S01]  /*4da0*/  HMMA.16816.F32.BF16 R4, R12, R40, RZ ;  /* 0x000000280c04723c */ /* 0x002fe200000418ff */
[----:B------:R-:W-:-:S07]  /*4db0*/  MOV R63, R100 ;  /* 0x00000064003f7202 */ /* 0x000fce0000000f00 */
[----:B------:R-:W-:Y:S08]  /*4dc0*/  HMMA.16816.F32.BF16 R100, R8, R34, R20 ;  /* 0x000000220864723c */ /* 0x000ff00000041814 */
[----:B------:R-:W-:Y:S01]  /*4dd0*/  HMMA.16816.F32.BF16 R20, R12, R46, RZ ;  /* 0x0000002e0c14723c */ /* 0x000fe200000418ff */
[----:B------:R-:W-:Y:S01]  /*4de0*/  MOV R48, R111 ;  /* 0x0000006f00307202 */ /* 0x000fe20000000f00 */
[----:B------:R-:W-:Y:S01]  /*4df0*/  IMAD.MOV.U32 R49, RZ, RZ, R110 ;  /* 0x000000ffff317224 */ /* 0x000fe200078e006e */
[----:B------:R-:W-:-:S02]  /*4e00*/  MOV R50, R109 ;  /* 0x0000006d00327202 */ /* 0x000fc40000000f00 */
[----:B------:R-:W-:-:S03]  /*4e10*/  MOV R57, R108 ;  /* 0x0000006c00397202 */ /* 0x000fc60000000f00 */
[----:B--2---:R-:W-:Y:S01]  /*4e20*/  HMMA.16816.F32.BF16 R108, R8, R24, R4 ;  /* 0x00000018086c723c */ /* 0x004fe20000041804 */
[----:B------:R-:W-:-:S07]  /*4e30*/  MOV R58, R107 ;  /* 0x0000006b003a7202 */ /* 0x000fce0000000f00 */
[----:B------:R-:W-:Y:S01]  /*4e40*/  HMMA.16816.F32.BF16 R4, R12, R42, RZ ;  /* 0x0000002a0c04723c */ /* 0x000fe200000418ff */
[----:B------:R-:W-:Y:S01]  /*4e50*/  MOV R60, R106 ;  /* 0x0000006a003c7202 */ /* 0x000fe20000000f00 */
[----:B------:R-:W-:Y:S01]  /*4e60*/  IMAD.MOV.U32 R61, RZ, RZ, R105 ;  /* 0x000000ffff3d7224 */ /* 0x000fe200078e0069 */
[----:B------:R-:W-:-:S05]  /*4e70*/  MOV R80, R104 ;  /* 0x0000006800507202 */ /* 0x000fca0000000f00 */
[----:B------:R-:W-:Y:S01]  /*4e80*/  HMMA.16816.F32.BF16 R104, R8, R38, R20 ;  /* 0x000000260868723c */ /* 0x000fe20000041814 */
[----:B------:R-:W1:Y:S01]  /*4e90*/  LDSM.16.MT88.4 R20, [R45+0x6800] ;  /* 0x006800002d14783b */ /* 0x000e620000004200 */
[----:B------:R-:W-:Y:S02]  /*4ea0*/  MOV R3, R125 ;  /* 0x0000007d00037202 */ /* 0x000fe40000000f00 */
[----:B------:R-:W-:Y:S02]  /*4eb0*/  MOV R51, R114 ;  /* 0x0000007200337202 */ /* 0x000fe40000000f00 */
[----:B------:R-:W-:Y:S01]  /*4ec0*/  MOV R53, R3 ;  /* 0x0000000300357202 */ /* 0x000fe20000000f00 */
[----:B------:R-:W-:-:S09]  /*4ed0*/  FADD.FTZ R3, R113, R112 ;  /* 0x0000007071037221 */ /* 0x000fd20000010000 */
[----:B------:R-:W-:Y:S08]  /*4ee0*/  HMMA.16816.F32.BF16 R112, R8, R26, R4 ;  /* 0x0000001a0870723c */ /* 0x000ff00000041804 */
[----:B---3--:R-:W-:Y:S01]  /*4ef0*/  HMMA.16816.F32.BF16 R4, R12, R28, RZ ;  /* 0x0000001c0c04723c */ /* 0x008fe200000418ff */
[----:B------:R-:W-:Y:S02]  /*4f00*/  MOV R65, R127 ;  /* 0x0000007f00417202 */ /* 0x000fe40000000f00 */
[----:B------:R-:W-:Y:S11]  /*4f10*/  MOV R64, R124 ;  /* 0x0000007c00407202 */ /* 0x000ff60000000f00 */
[----:B------:R-:W-:Y:S10]  /*4f20*/  @!UPT UIADD3 URZ, URZ, URZ, URZ ;  /* 0x0000003f3f3ff290 */ /* 0x000ff4000fffe03f */
[----:B-1----:R-:W-:Y:S08]  /*4f30*/  HMMA.16816.F32.BF16 R124, R8, R20, R4 ;  /* 0x00000014087c723c */ /* 0x002ff00000041804 */
[----:B------:R-:W-:Y:S01]  /*4f40*/  HMMA.16816.F32.BF16 R4, R12, R30, RZ ;  /* 0x0000001e0c04723c */ /* 0x000fe200000418ff */
[----:B------:R-:W-:Y:S01]  /*4f50*/  MOV R44, R120 ;  /* 0x00000078002c7202 */ /* 0x000fe20000000f00 */
[----:B------:R-:W-:-:S04]  /*4f60*/  FADD.FTZ R17, R18, R17 ;  /* 0x0000001112117221 */ /* 0x000fc80000010000 */
[----:B------:R-:W-:Y:S11]  /*4f70*/  LDSM.16.MT88.4 R24, [R44+0x6800] ;  /* 0x006800002c18783b */ /* 0x000ff60000004200 */
[----:B------:R-:W-:Y:S07]  /*4f80*/  @!UPT UIADD3 URZ, URZ, URZ, URZ ;  /* 0x0000003f3f3ff290 */ /* 0x000fee000fffe03f */
[----:B------:R-:W-:Y:S01]  /*4f90*/  HMMA.16816.F32.BF16 R120, R8, R22, R4 ;  /* 0x000000160878723c */ /* 0x000fe20000041804 */
[----:B------:R-:W1:Y:S01]  /*4fa0*/  LDSM.16.MT88.4 R20, [R44+0x6000] ;  /* 0x006000002c14783b */ /* 0x000e620000004200 */
[----:B------:R-:W-:-:S05]  /*4fb0*/  FADD.FTZ R17, R19, R17 ;  /* 0x0000001113117221 */ /* 0x000fca0000010000 */
[----:B------:R-:W-:-:S04]  /*4fc0*/  FADD.FTZ R4, R117, R17 ;  /* 0x0000001175047221 */ /* 0x000fc80000010000 */
[----:B------:R-:W-:Y:S02]  /*4fd0*/  FADD.FTZ R30, R119, R4 ;  /* 0x00000004771e7221 */ /* 0x000fe40000010000 */
[----:B------:R-:W-:-:S04]  /*4fe0*/  FADD.FTZ R3, R116, R3 ;  /* 0x0000000374037221 */ /* 0x000fc80000010000 */
[----:B------:R-:W-:-:S04]  /*4ff0*/  FADD.FTZ R3, R118, R3 ;  /* 0x0000000376037221 */ /* 0x000fc80000010000 */
[----:B------:R-:W-:Y:S01]  /*5000*/  FADD.FTZ R3, R128, R3 ;  /* 0x0000000380037221 */ /* 0x000fe20000010000 */
[----:B-1----:R-:W-:Y:S03]  /*5010*/  HMMA.16816.F32.BF16 R4, R12, R20, RZ ;  /* 0x000000140c04723c */ /* 0x002fe600000418ff */
[----:B------:R-:W-:Y:S02]  /*5020*/  FADD.FTZ R3, R129, R3 ;  /* 0x0000000381037221 */ /* 0x000fe40000010000 */
[--C-:B------:R-:W-:Y:S02]  /*5030*/  FFMA.FTZ R28, R99, c[0x0][0x2d0], -R2.reuse ;  /* 0x0000b400631c7a23 */ /* 0x100fe40000010802 */
[--C-:B------:R-:W-:Y:S02]  /*5040*/  FFMA.FTZ R19, R98, c[0x0][0x2d0], -R2.reuse ;  /* 0x0000b40062137a23 */ /* 0x100fe40000010802 */
[----:B------:R-:W-:-:S02]  /*5050*/  FFMA.FTZ R18, R97, c[0x0][0x2d0], -R2 ;  /* 0x0000b40061127a23 */ /* 0x000fc40000010802 */
[--C-:B------:R-:W-:Y:S02]  /*5060*/  FFMA.FTZ R17, R96, c[0x0][0x2d0], -R2.reuse ;  /* 0x0000b40060117a23 */ /* 0x100fe40000010802 */
[--C-:B------:R-:W-:Y:S02]  /*5070*/  FFMA.FTZ R29, R95, c[0x0][0x2d0], -R2.reuse ;  /* 0x0000b4005f1d7a23 */ /* 0x100fe40000010802 */
[--C-:B------:R-:W-:Y:S02]  /*5080*/  FFMA.FTZ R31, R94, c[0x0][0x2d0], -R2.reuse ;  /* 0x0000b4005e1f7a23 */ /* 0x100fe40000010802 */
[--C-:B------:R-:W-:Y:S02]  /*5090*/  FFMA.FTZ R36, R93, c[0x0][0x2d0], -R2.reuse ;  /* 0x0000b4005d247a23 */ /* 0x100fe40000010802 */
[----:B------:R-:W-:Y:S02]  /*50a0*/  FFMA.FTZ R35, R92, c[0x0][0x2d0], -R2 ;  /* 0x0000b4005c237a23 */ /* 0x000fe40000010802 */
[----:B------:R-:W-:-:S02]  /*50b0*/  FADD.FTZ R2, R130, R3 ;  /* 0x0000000382027221 */ /* 0x000fc40000010000 */
[----:B------:R-:W-:Y:S01]  /*50c0*/  FADD.FTZ R3, R131, R30 ;  /* 0x0000001e83037221 */ /* 0x000fe20000010000 */
[----:B------:R-:W-:Y:S03]  /*50d0*/  HMMA.16816.F32.BF16 R116, R8, R24, R4 ;  /* 0x000000180874723c */ /* 0x000fe60000041804 */
[----:B------:R-:W-:Y:S01]  /*50e0*/  FADD.FTZ R3, R133, R3 ;  /* 0x0000000385037221 */ /* 0x000fe20000010000 */
[----:B------:R-:W-:-:S04]  /*50f0*/  MOV R133, R63 ;  /* 0x0000003f00857202 */ /* 0x000fc80000000f00 */
[----:B------:R-:W-:Y:S01]  /*5100*/  HMMA.16816.F32.BF16 R4, R12, R22, RZ ;  /* 0x000000160c04723c */ /* 0x000fe200000418ff */
[----:B------:R-:W1:Y:S08]  /*5110*/  MUFU.EX2 R25, R28 ;  /* 0x0000001c00197308 */ /* 0x000e700000000800 */
[----:B------:R-:W-:Y:S08]  /*5120*/  MUFU.EX2 R21, R29 ;  /* 0x0000001d00157308 */ /* 0x000ff00000000800 */
[----:B------:R2:W-:Y:S08]  /*5130*/  MUFU.EX2 R20, R31 ;  /* 0x0000001f00147308 */ /* 0x0005f00000000800 */
[----:B------:R3:W4:Y:S01]  /*5140*/  MUFU.EX2 R23, R19 ;  /* 0x0000001300177308 */ /* 0x0007220000000800 */
[----:B--2---:R-:W2:Y:S07]  /*5150*/  LDSM.16.MT88.4 R28, [R133+0x6000] ;  /* 0x00600000851c783b */ /* 0x004eae0000004200 */
[----:B------:R5:W-:Y:S01]  /*5160*/  MUFU.EX2 R24, R18 ;  /* 0x0000001200187308 */ /* 0x000be20000000800 */
[----:B------:R-:W-:Y:S01]  /*5170*/  FADD.FTZ R2, R134, R2 ;  /* 0x0000000286027221 */ /* 0x000fe20000010000 */
[----:B------:R-:W-:-:S06]  /*5180*/  MOV R59, R67 ;  /* 0x00000043003b7202 */ /* 0x000fcc0000000f00 */
[----:B------:R1:W1:Y:S01]  /*5190*/  MUFU.EX2 R22, R17 ;  /* 0x0000001100167308 */ /* 0x0002620000000800 */
[----:B------:R-:W-:Y:S02]  /*51a0*/  MOV R56, R66 ;  /* 0x0000004200387202 */ /* 0x000fe40000000f00 */
[----:B------:R-:W-:Y:S02]  /*51b0*/  MOV R55, R65 ;  /* 0x0000004100377202 */ /* 0x000fe40000000f00 */
[----:B------:R-:W-:Y:S01]  /*51c0*/  MOV R52, R64 ;  /* 0x0000004000347202 */ /* 0x000fe20000000f00 */
[--C-:B---3--:R-:W-:Y:S01]  /*51d0*/  FFMA.FTZ R19, R91, c[0x0][0x2d0], -R0.reuse ;  /* 0x0000b4005b137a23 */ /* 0x108fe20000010800 */
[----:B------:R-:W-:Y:S01]  /*51e0*/  HMMA.16816.F32.BF16 R64, R8, R26, R4 ;  /* 0x0000001a0840723c */ /* 0x000fe20000041804 */
[--C-:B-----5:R-:W-:Y:S02]  /*51f0*/  FFMA.FTZ R18, R90, c[0x0][0x2d0], -R0.reuse ;  /* 0x0000b4005a127a23 */ /* 0x120fe40000010800 */
[----:B------:R-:W-:-:S02]  /*5200*/  FFMA.FTZ R32, R86, c[0x0][0x2d0], -R0 ;  /* 0x0000b40056207a23 */ /* 0x000fc40000010800 */
[--C-:B------:R-:W-:Y:S02]  /*5210*/  FFMA.FTZ R34, R85, c[0x0][0x2d0], -R0.reuse ;  /* 0x0000b40055227a23 */ /* 0x100fe40000010800 */
[--C-:B------:R-:W-:Y:S02]  /*5220*/  FFMA.FTZ R7, R88, c[0x0][0x2d0], -R0.reuse ;  /* 0x0000b40058077a23 */ /* 0x100fe40000010800 */
[--C-:B-1----:R-:W-:Y:S02]  /*5230*/  FFMA.FTZ R17, R89, c[0x0][0x2d0], -R0.reuse ;  /* 0x0000b40059117a23 */ /* 0x102fe40000010800 */
[--C-:B------:R-:W-:Y:S02]  /*5240*/  FFMA.FTZ R5, R87, c[0x0][0x2d0], -R0.reuse ;  /* 0x0000b40057057a23 */ /* 0x100fe40000010800 */
[----:B------:R-:W-:Y:S02]  /*5250*/  FFMA.FTZ R33, R84, c[0x0][0x2d0], -R0 ;  /* 0x0000b40054217a23 */ /* 0x000fe40000010800 */
[----:B------:R-:W-:-:S04]  /*5260*/  FADD.FTZ R0, R25, R2 ;  /* 0x0000000219007221 */ /* 0x000fc80000010000 */
[C---:B----4-:R-:W-:Y:S01]  /*5270*/  FADD.FTZ R0, R23.reuse, R0 ;  /* 0x0000000017007221 */ /* 0x050fe20000010000 */
[----:B------:R-:W-:Y:S02]  /*5280*/  F2FP.BF16.PACK_AB R4, R23, R25 ;  /* 0x000000191704723e */ /* 0x000fe400000010ff */
[----:B------:R-:W-:Y:S01]  /*5290*/  F2FP.BF16.PACK_AB R6, R22, R24 ;  /* 0x000000181606723e */ /* 0x000fe200000010ff */
[----:B------:R-:W-:Y:S02]  /*52a0*/  FADD.FTZ R0, R24, R0 ;  /* 0x0000000018007221 */ /* 0x000fe40000010000 */
[----:B------:R-:W1:Y:S02]  /*52b0*/  LDSM.16.MT88.4 R24, [R133+0x6800] ;  /* 0x006800008518783b */ /* 0x000e640000004200 */
[----:B------:R-:W-:-:S04]  /*52c0*/  FADD.FTZ R0, R22, R0 ;  /* 0x0000000016007221 */ /* 0x000fc80000010000 */
[----:B------:R-:W-:Y:S01]  /*52d0*/  FADD.FTZ R0, R21, R0 ;  /* 0x0000000015007221 */ /* 0x000fe20000010000 */
[----:B------:R-:W-:Y:S01]  /*52e0*/  F2FP.BF16.PACK_AB R128, R20, R21 ;  /* 0x000000151480723e */ /* 0x000fe200000010ff */
[----:B------:R-:W-:Y:S02]  /*52f0*/  FADD.FTZ R2, R82, R3 ;  /* 0x0000000352027221 */ /* 0x000fe40000010000 */
[----:B------:R-:W-:Y:S02]  /*5300*/  FADD.FTZ R3, R20, R0 ;  /* 0x0000000014037221 */ /* 0x000fe40000010000 */
[----:B--2---:R-:W-:Y:S01]  /*5310*/  HMMA.16816.F32.BF16 R20, R12, R28, RZ ;  /* 0x0000001c0c14723c */ /* 0x004fe200000418ff */
[----:B------:R-:W-:Y:S02]  /*5320*/  MOV R134, R83 ;  /* 0x0000005300867202 */ /* 0x000fe40000000f00 */
[----:B------:R-:W-:Y:S02]  /*5330*/  MOV R82, R60 ;  /* 0x0000003c00527202 */ /* 0x000fe40000000f00 */
[----:B------:R-:W-:Y:S01]  /*5340*/  MOV R83, R61 ;  /* 0x0000003d00537202 */ /* 0x000fe20000000f00 */
[----:B------:R-:W-:Y:S01]  /*5350*/  IMAD.MOV.U32 R61, RZ, RZ, R51 ;  /* 0x000000ffff3d7224 */ /* 0x000fe200078e0033 */
[----:B------:R-:W-:-:S02]  /*5360*/  MOV R60, R50 ;  /* 0x00000032003c7202 */ /* 0x000fc40000000f00 */
[----:B------:R-:W-:Y:S02]  /*5370*/  MOV R62, R48 ;  /* 0x00000030003e7202 */ /* 0x000fe40000000f00 */
[----:B------:R-:W-:Y:S11]  /*5380*/  MOV R63, R49 ;  /* 0x00000031003f7202 */ /* 0x000ff60000000f00 */
[----:B------:R-:W-:Y:S02]  /*5390*/  @!UPT UIADD3 URZ, URZ, URZ, URZ ;  /* 0x0000003f3f3ff290 */ /* 0x000fe4000fffe03f */
[----:B-1----:R-:W-:Y:S08]  /*53a0*/  HMMA.16816.F32.BF16 R48, R8, R24, R20 ;  /* 0x000000180830723c */ /* 0x002ff00000041814 */
[----:B------:R-:W-:Y:S01]  /*53b0*/  HMMA.16816.F32.BF16 R20, R12, R30, RZ ;  /* 0x0000001e0c14723c */ /* 0x000fe200000418ff */
[----:B------:R-:W1:Y:S08]  /*53c0*/  MUFU.EX2 R25, R19 ;  /* 0x0000001300197308 */ /* 0x000e700000000800 */
[----:B------:R-:W2:Y:S11]  /*53d0*/  MUFU.EX2 R18, R18 ;  /* 0x0000001200127308 */ /* 0x000eb60000000800 */
[----:B------:R-:W-:Y:S04]  /*53e0*/  @!UPT UIADD3 URZ, URZ, URZ, URZ ;  /* 0x0000003f3f3ff290 */ /* 0x000fe8000fffe03f */
[----:B------:R-:W-:Y:S01]  /*53f0*/  HMMA.16816.F32.BF16 R40, R8, R26, R20 ;  /* 0x0000001a0828723c */ /* 0x000fe20000041814 */
[----:B------:R-:W3:Y:S01]  /*5400*/  LDSM.16.MT88.4 R20, [R134+0x6000] ;  /* 0x006000008614783b */ /* 0x000ee20000004200 */
[----:B------:R-:W4:Y:S01]  /*5410*/  MUFU.EX2 R29, R36 ;  /* 0x00000024001d7308 */ /* 0x000f220000000800 */
[----:B-1----:R-:W-:-:S07]  /*5420*/  FADD.FTZ R0, R25, R2 ;  /* 0x0000000219007221 */ /* 0x002fce0000010000 */
[----:B------:R-:W1:Y:S08]  /*5430*/  MUFU.EX2 R28, R35 ;  /* 0x00000023001c7308 */ /* 0x000e700000000800 */
[----:B------:R-:W5:Y:S01]  /*5440*/  MUFU.EX2 R24, R17 ;  /* 0x0000001100187308 */ /* 0x000f620000000800 */
[----:B--2---:R-:W-:-:S07]  /*5450*/  FADD.FTZ R2, R18, R0 ;  /* 0x0000000012027221 */ /* 0x004fce0000010000 */
[----:B------:R-:W2:Y:S01]  /*5460*/  MUFU.EX2 R7, R7 ;  /* 0x0000000700077308 */ /* 0x000ea20000000800 */
[----:B----4-:R-:W-:-:S04]  /*5470*/  FADD.FTZ R0, R29, R3 ;  /* 0x000000031d007221 */ /* 0x010fc80000010000 */
[----:B-1----:R-:W-:Y:S02]  /*5480*/  FADD.FTZ R0, R28, R0 ;  /* 0x000000001c007221 */ /* 0x002fe40000010000 */
[----:B-----5:R-:W-:Y:S01]  /*5490*/  FADD.FTZ R2, R24, R2 ;  /* 0x0000000218027221 */ /* 0x020fe20000010000 */
[----:B------:R1:W4:Y:S02]  /*54a0*/  MUFU.EX2 R19, R5 ;  /* 0x0000000500137308 */ /* 0x0003240000000800 */
[----:B------:R2:W-:Y:S01]  /*54b0*/  STL [R1+0x78], R0 ;  /* 0x0000780001007387 */ /* 0x0005e20000100800 */
[----:B-1----:R-:W-:Y:S01]  /*54c0*/  F2FP.BF16.PACK_AB R5, R18, R25 ;  /* 0x000000191205723e */ /* 0x002fe200000010ff */
[C---:B--2---:R-:W-:Y:S01]  /*54d0*/  FADD.FTZ R0, R7.reuse, R2 ;  /* 0x0000000207007221 */ /* 0x044fe20000010000 */
[----:B------:R-:W-:Y:S02]  /*54e0*/  F2FP.BF16.PACK_AB R7, R7, R24 ;  /* 0x000000180707723e */ /* 0x000fe400000010ff */
[C---:B---3--:R-:W-:Y:S08]  /*54f0*/  HMMA.16816.F32.BF16 R24, R12.reuse, R20, RZ ;  /* 0x000000140c18723c */ /* 0x048ff000000418ff */
[----:B------:R-:W-:Y:S01]  /*5500*/  HMMA.16816.F32.BF16 R12, R12, R22, RZ ;  /* 0x000000160c0c723c */ /* 0x000fe200000418ff */
[----:B------:R-:W1:Y:S01]  /*5510*/  LDSM.16.MT88.4 R20, [R134+0x6800] ;  /* 0x006800008614783b */ /* 0x000e620000004200 */
[----:B------:R-:W2:Y:S01]  /*5520*/  MUFU.EX2 R17, R32 ;  /* 0x0000002000117308 */ /* 0x000ea20000000800 */
[----:B----4-:R-:W-:-:S04]  /*5530*/  FADD.FTZ R0, R19, R0 ;  /* 0x0000000013007221 */ /* 0x010fc80000010000 */
[C---:B--2---:R-:W-:Y:S01]  /*5540*/  FADD.FTZ R0, R17.reuse, R0 ;  /* 0x0000000011007221 */ /* 0x044fe20000010000 */
[----:B------:R-:W-:Y:S02]  /*5550*/  F2FP.BF16.PACK_AB R129, R17, R19 ;  /* 0x000000131181723e */ /* 0x000fe400000010ff */
[----:B------:R-:W-:-:S06]  /*5560*/  MOV R17, R45 ;  /* 0x0000002d00117202 */ /* 0x000fcc0000000f00 */
[C---:B-1----:R-:W-:Y:S08]  /*5570*/  HMMA.16816.F32.BF16 R24, R8.reuse, R20, R24 ;  /* 0x000000140818723c */ /* 0x042ff00000041818 */
[----:B------:R-:W-:Y:S01]  /*5580*/  HMMA.16816.F32.BF16 R12, R8, R22, R12 ;  /* 0x00000016080c723c */ /* 0x000fe2000004180c */
[----:B------:R-:W1:Y:S01]  /*5590*/  LDSM.16.MT88.4 R8, [R17+0x1000] ;  /* 0x001000001108783b */ /* 0x000e620000004200 */
[----:B------:R-:W-:-:S06]  /*55a0*/  MOV R18, R44 ;  /* 0x0000002c00127202 */ /* 0x000fcc0000000f00 */
[C---:B-1----:R-:W-:Y:S08]  /*55b0*/  HMMA.16816.F32.BF16 R164, R4.reuse, R8, R164 ;  /* 0x0000000804a4723c */ /* 0x042ff000000418a4 */
[----:B------:R-:W-:Y:S01]  /*55c0*/  HMMA.16816.F32.BF16 R20, R4, R10, R60 ;  /* 0x0000000a0414723c */ /* 0x000fe2000004183c */
[----:B------:R-:W1:Y:S01]  /*55d0*/  LDSM.16.MT88.4 R8, [R18+0x1000] ;  /* 0x001000001208783b */ /* 0x000e620000004200 */
[----:B------:R-:W-:-:S06]  /*55e0*/  F2FP.BF16.PACK_AB R130, R28, R29 ;  /* 0x0000001d1c82723e */ /* 0x000fcc00000010ff */
[C---:B-1----:R-:W-:Y:S08]  /*55f0*/  HMMA.16816.F32.BF16 R156, R4.reuse, R8, R156 ;  /* 0x00000008049c723c */ /* 0x042ff0000004189c */
[C---:B------:R-:W-:Y:S01]  /*5600*/  HMMA.16816.F32.BF16 R28, R4.reuse, R10, R148 ;  /* 0x0000000a041c723c */ /* 0x040fe20000041894 */
[----:B------:R-:W1:Y:S01]  /*5610*/  LDSM.16.MT88.4 R8, [R133+0x1000] ;  /* 0x001000008508783b */ /* 0x000e620000004200 */
[----:B------:R-:W2:Y:S08]  /*5620*/  MUFU.EX2 R3, R34 ;  /* 0x0000002200037308 */ /* 0x000eb00000000800 */
[----:B------:R3:W4:Y:S01]  /*5630*/  MUFU.EX2 R2, R33 ;  /* 0x0000002100027308 */ /* 0x0007220000000800 */
[C---:B-1----:R-:W-:Y:S08]  /*5640*/  HMMA.16816.F32.BF16 R148, R4.reuse, R8, R80 ;  /* 0x000000080494723c */ /* 0x042ff00000041850 */
[C---:B---3--:R-:W-:Y:S01]  /*5650*/  HMMA.16816.F32.BF16 R32, R4.reuse, R10, R140 ;  /* 0x0000000a0420723c */ /* 0x048fe2000004188c */
        /* <DEDUP_REMOVED lines=14> */
[----:B------:R-:W-:Y:S01]  /*5740*/  HMMA.16816.F32.BF16 R80, R4, R10, R160 ;  /* 0x0000000a0450723c */ /* 0x000fe200000418a0 */
[----:B------:R-:W1:Y:S01]  /*5750*/  LDSM.16.MT88.4 R8, [R17+0x5000] ;  /* 0x005000001108783b */ /* 0x000e620000004200 */
[----:B--2---:R-:W-:Y:S01]  /*5760*/  FADD.FTZ R0, R3, R0 ;  /* 0x0000000003007221 */ /* 0x004fe20000010000 */
[----:B----4-:R-:W-:-:S02]  /*5770*/  F2FP.BF16.PACK_AB R131, R2, R3 ;  /* 0x000000030283723e */ /* 0x010fc400000010ff */
[----:B------:R-:W-:Y:S03]  /*5780*/  LDSM.16.MT88.4 R160, [R17+0x1800] ;  /* 0x0018000011a0783b */ /* 0x000fe60000004200 */
[C---:B-1----:R-:W-:Y:S08]  /*5790*/  HMMA.16816.F32.BF16 R84, R4.reuse, R8, R176 ;  /* 0x000000080454723c */ /* 0x042ff000000418b0 */
[----:B------:R-:W-:Y:S01]  /*57a0*/  HMMA.16816.F32.BF16 R88, R4, R10, R136 ;  /* 0x0000000a0458723c */ /* 0x000fe20000041888 */
[----:B------:R-:W1:Y:S01]  /*57b0*/  LDSM.16.MT88.4 R8, [R18+0x5000] ;  /* 0x005000001208783b */ /* 0x000e620000004200 */
[----:B------:R-:W-:-:S03]  /*57c0*/  FADD.FTZ R0, R2, R0 ;  /* 0x0000000002007221 */ /* 0x000fc60000010000 */
[----:B------:R-:W2:Y:S03]  /*57d0*/  LDSM.16.MT88.4 R136, [R134+0x1800] ;  /* 0x001800008688783b */ /* 0x000ea60000004200 */
[C---:B-1----:R-:W-:Y:S08]  /*57e0*/  HMMA.16816.F32.BF16 R92, R4.reuse, R8, R152 ;  /* 0x00000008045c723c */ /* 0x042ff00000041898 */
[----:B------:R-:W-:Y:S01]  /*57f0*/  HMMA.16816.F32.BF16 R96, R4, R10, R100 ;  /* 0x0000000a0460723c */ /* 0x000fe20000041864 */
[----:B------:R-:W1:Y:S04]  /*5800*/  LDSM.16.MT88.4 R8, [R133+0x5000] ;  /* 0x005000008508783b */ /* 0x000e680000004200 */
[----:B------:R3:W-:Y:S03]  /*5810*/  STL [R1+0x74], R0 ;  /* 0x0000740001007387 */ /* 0x0007e60000100800 */
[----:B--2---:R-:W-:Y:S01]  /*5820*/  HMMA.16816.F32.BF16 R140, R128, R136, R140 ;  /* 0x00000088808c723c */ /* 0x004fe2000004188c */
[----:B------:R-:W-:Y:S01]  /*5830*/  MOV R2, c[0x0][0x2c4] ;  /* 0x0000b10000027a02 */ /* 0x000fe20000000f00 */
[----:B------:R-:W-:Y:S04]  /*5840*/  LDSM.16.MT88.4 R152, [R18+0x1800] ;  /* 0x001800001298783b */ /* 0x000fe80000004200 */
[----:B---3--:R-:W2:Y:S04]  /*5850*/  LDL R0, [R1+0xb0] ;  /* 0x0000b00001007983 */ /* 0x008ea80000100800 */
[----:B------:R-:W3:Y:S01]  /*5860*/  LDL.LU R3, [R1+0x50] ;  /* 0x0000500001037983 */ /* 0x000ee20000300800 */
[C---:B-1----:R-:W-:Y:S08]  /*5870*/  HMMA.16816.F32.BF16 R100, R4.reuse, R8, R144 ;  /* 0x000000080464723c */ /* 0x042ff00000041890 */
[----:B------:R-:W-:Y:S01]  /*5880*/  HMMA.16816.F32.BF16 R104, R4, R10, R104 ;  /* 0x0000000a0468723c */ /* 0x000fe20000041868 */
[----:B------:R-:W1:Y:S07]  /*5890*/  LDSM.16.MT88.4 R8, [R134+0x5000] ;  /* 0x005000008608783b */ /* 0x000e6e0000004200 */
[----:B------:R-:W-:Y:S01]  /*58a0*/  HMMA.16816.F32.BF16 R136, R128, R138, R36 ;  /* 0x0000008a8088723c */ /* 0x000fe20000041824 */
[----:B------:R-:W-:Y:S01]  /*58b0*/  ISETP.NE.AND P1, PT, R2, 0x1, PT ;  /* 0x000000010200780c */ /* 0x000fe20003f25270 */
[----:B------:R-:W-:Y:S06]  /*58c0*/  LDSM.16.MT88.4 R144, [R133+0x1800] ;  /* 0x001800008590783b */ /* 0x000fec0000004200 */
        /* <DEDUP_REMOVED lines=10> */
[C---:B-1----:R-:W-:Y:S01]  /*5970*/  HMMA.16816.F32.BF16 R124, R4.reuse, R10, R40 ;  /* 0x0000000a047c723c */ /* 0x042fe20000041828 */
[----:B------:R-:W1:Y:S07]  /*5980*/  LDSM.16.MT88.4 R40, [R17+0x3800] ;  /* 0x003800001128783b */ /* 0x000e6e0000004200 */
[----:B------:R-:W-:Y:S01]  /*5990*/  HMMA.16816.F32.BF16 R180, R4, R8, R48 ;  /* 0x0000000804b4723c */ /* 0x000fe20000041830 */
[----:B------:R-:W4:Y:S04]  /*59a0*/  LDSM.16.MT88.4 R48, [R18+0x3800] ;  /* 0x003800001230783b */ /* 0x000f280000004200 */
[----:B------:R-:W-:Y:S03]  /*59b0*/  LDSM.16.MT88.4 R8, [R134+0x7000] ;  /* 0x007000008608783b */ /* 0x000fe60000004200 */
[C---:B-1----:R-:W-:Y:S08]  /*59c0*/  HMMA.16816.F32.BF16 R36, R128.reuse, R40, R44 ;  /* 0x000000288024723c */ /* 0x042ff0000004182c */
[C---:B----4-:R-:W-:Y:S01]  /*59d0*/  HMMA.16816.F32.BF16 R44, R128.reuse, R48, R56 ;  /* 0x00000030802c723c */ /* 0x050fe20000041838 */
[----:B------:R-:W1:Y:S07]  /*59e0*/  LDSM.16.MT88.4 R56, [R133+0x3800] ;  /* 0x003800008538783b */ /* 0x000e6e0000004200 */
[C---:B------:R-:W-:Y:S08]  /*59f0*/  HMMA.16816.F32.BF16 R48, R128.reuse, R50, R60 ;  /* 0x000000328030723c */ /* 0x040ff0000004183c */
[C---:B------:R-:W-:Y:S08]  /*5a00*/  HMMA.16816.F32.BF16 R60, R128.reuse, R64, R76 ;  /* 0x00000040803c723c */ /* 0x040ff0000004184c */
[C---:B------:R-:W-:Y:S01]  /*5a10*/  HMMA.16816.F32.BF16 R64, R128.reuse, R66, R80 ;  /* 0x000000428040723c */ /* 0x040fe20000041850 */
[----:B------:R-:W4:Y:S07]  /*5a20*/  LDSM.16.MT88.4 R80, [R18+0x5800] ;  /* 0x005800001250783b */ /* 0x000f2e0000004200 */
[C---:B------:R-:W-:Y:S08]  /*5a30*/  HMMA.16816.F32.BF16 R40, R128.reuse, R42, R52 ;  /* 0x0000002a8028723c */ /* 0x040ff00000041834 */
[C---:B-1----:R-:W-:Y:S08]  /*5a40*/  HMMA.16816.F32.BF16 R52, R128.reuse, R56, R68 ;  /* 0x000000388034723c */ /* 0x042ff00000041844 */
[C---:B------:R-:W-:Y:S01]  /*5a50*/  HMMA.16816.F32.BF16 R56, R128.reuse, R58, R72 ;  /* 0x0000003a8038723c */ /* 0x040fe20000041848 */
[----:B------:R-:W1:Y:S07]  /*5a60*/  LDSM.16.MT88.4 R72, [R17+0x5800] ;  /* 0x005800001148783b */ /* 0x000e6e0000004200 */
[C---:B----4-:R-:W-:Y:S08]  /*5a70*/  HMMA.16816.F32.BF16 R76, R128.reuse, R80, R92 ;  /* 0x00000050804c723c */ /* 0x050ff0000004185c */
[C---:B------:R-:W-:Y:S01]  /*5a80*/  HMMA.16816.F32.BF16 R80, R128.reuse, R82, R96 ;  /* 0x000000528050723c */ /* 0x040fe20000041860 */
[----:B------:R-:W4:Y:S07]  /*5a90*/  LDSM.16.MT88.4 R96, [R134+0x5800] ;  /* 0x005800008660783b */ /* 0x000f2e0000004200 */
[C---:B-1----:R-:W-:Y:S08]  /*5aa0*/  HMMA.16816.F32.BF16 R68, R128.reuse, R72, R84 ;  /* 0x000000488044723c */ /* 0x042ff00000041854 */
[C---:B------:R-:W-:Y:S01]  /*5ab0*/  HMMA.16816.F32.BF16 R72, R128.reuse, R74, R88 ;  /* 0x0000004a8048723c */ /* 0x040fe20000041858 */
[----:B------:R-:W1:Y:S07]  /*5ac0*/  LDSM.16.MT88.4 R88, [R133+0x5800] ;  /* 0x005800008558783b */ /* 0x000e6e0000004200 */
[C---:B----4-:R-:W-:Y:S08]  /*5ad0*/  HMMA.16816.F32.BF16 R92, R128.reuse, R96, R108 ;  /* 0x00000060805c723c */ /* 0x050ff0000004186c */
[----:B------:R-:W-:Y:S01]  /*5ae0*/  HMMA.16816.F32.BF16 R96, R128, R98, R112 ;  /* 0x000000628060723c */ /* 0x000fe20000041870 */
[----:B------:R-:W4:Y:S01]  /*5af0*/  LDSM.16.MT88.4 R112, [R18+0x7800] ;  /* 0x007800001270783b */ /* 0x000f220000004200 */
[----:B--2---:R-:W-:-:S05]  /*5b00*/  @P1 IMAD.HI.U32 R2, R0, c[0x0][0x2c8], RZ ;  /* 0x0000b20000021a27 */ /* 0x004fca00078e00ff */
[----:B------:R-:W-:Y:S01]  /*5b10*/  @P1 SHF.R.U32.HI R0, RZ, c[0x0][0x2cc], R2 ;  /* 0x0000b300ff001a19 */ /* 0x000fe20000011602 */
[----:B------:R-:W-:Y:S08]  /*5b20*/  HMMA.16816.F32.BF16 R24, R4, R8, R24 ;  /* 0x000000080418723c */ /* 0x000ff00000041818 */
[C---:B-1----:R-:W-:Y:S08]  /*5b30*/  HMMA.16816.F32.BF16 R84, R128.reuse, R88, R100 ;  /* 0x000000588054723c */ /* 0x042ff00000041864 */
[----:B------:R-:W-:Y:S01]  /*5b40*/  HMMA.16816.F32.BF16 R88, R128, R90, R104 ;  /* 0x0000005a8058723c */ /* 0x000fe20000041868 */
[----:B------:R1:W-:Y:S07]  /*5b50*/  LDSM.16.MT88.4 R104, [R17+0x7800] ;  /* 0x007800001168783b */ /* 0x0003ee0000004200 */
[----:B------:R-:W-:Y:S01]  /*5b60*/  HMMA.16816.F32.BF16 R12, R4, R10, R12 ;  /* 0x0000000a040c723c */ /* 0x000fe2000004180c */
[----:B------:R-:W-:Y:S07]  /*5b70*/  LDSM.16.MT88.4 R4, [R134+0x7800] ;  /* 0x007800008604783b */ /* 0x000fee0000004200 */
[----:B----4-:R-:W-:Y:S01]  /*5b80*/  HMMA.16816.F32.BF16 R108, R128, R112, R120 ;  /* 0x00000070806c723c */ /* 0x010fe20000041878 */
[----:B------:R-:W2:Y:S01]  /*5b90*/  LDSM.16.MT88.4 R120, [R133+0x7800] ;  /* 0x007800008578783b */ /* 0x000ea20000004200 */
[----:B-1----:R-:W-:-:S05]  /*5ba0*/  MOV R17, c[0x0][0x2ac] ;  /* 0x0000ab0000117a02 */ /* 0x002fca0000000f00 */
[----:B------:R-:W-:-:S05]  /*5bb0*/  IMAD R17, R17, c[0x0][0x1d0], RZ ;  /* 0x0000740011117a24 */ /* 0x000fca00078e02ff */
[----:B------:R-:W-:-:S04]  /*5bc0*/  IADD3 R0, R0, -c[0x0][0x168], R17 ;  /* 0x80005a0000007a10 */ /* 0x000fc80007ffe011 */
[----:B------:R-:W-:-:S04]  /*5bd0*/  SHF.R.S32.HI R2, RZ, 0x1f, R0 ;  /* 0x0000001fff027819 */ /* 0x000fc80000011400 */
[----:B------:R-:W-:-:S04]  /*5be0*/  LEA.HI R0, R2, R0, RZ, 0x6 ;  /* 0x0000000002007211 */ /* 0x000fc800078f30ff */
[----:B------:R-:W-:Y:S02]  /*5bf0*/  SHF.R.S32.HI R0, RZ, 0x6, R0 ;  /* 0x00000006ff007819 */ /* 0x000fe40000011400 */
[----:B---3--:R-:W-:Y:S02]  /*5c00*/  IADD3 R3, R3, -0x2, RZ ;  /* 0xfffffffe03037810 */ /* 0x008fe40007ffe0ff */
[----:B------:R-:W-:-:S03]  /*5c10*/  IMNMX R0, RZ, R0, !PT ;  /* 0x00000000ff007217 */ /* 0x000fc60007800200 */
[----:B------:R1:W-:Y:S04]  /*5c20*/  STL [R1+0x60], R3 ;  /* 0x0000600301007387 */ /* 0x0003e80000100800 */
[----:B------:R1:W-:Y:S01]  /*5c30*/  STL [R1+0x80], R0 ;  /* 0x0000800001007387 */ /* 0x0003e20000100800 */
[----:B------:R-:W-:Y:S01]  /*5c40*/  ISETP.GE.AND P0, PT, R3, R0, PT ;  /* 0x000000000300720c */ /* 0x000fe20003f06270 */
        /* <DEDUP_REMOVED lines=12> */
[----:B------:R-:W-:Y:S01]  /*5d10*/  HMMA.16816.F32.BF16 R128, R128, R6, R12 ;  /* 0x000000068080723c */ /* 0x000fe2000004180c */
[----:B------:R-:W-:Y:S01]  /*5d20*/  @!UPT UIADD3 URZ, URZ, URZ, URZ ;  /* 0x0000003f3f3ff290 */ /* 0x000fe2000fffe03f */
[----:B------:R-:W-:Y:S11]  /*5d30*/  @!P0 BRA `(.L_x_523) ;  /* 0x0000456000008947 */ /* 0x000ff60003800000 */
[----:B-1----:R-:W-:Y:S02]  /*5d40*/  MOV R0, R3 ;  /* 0x0000000300007202 */ /* 0x002fe40000000f00 */
[----:B------:R-:W-:-:S02]  /*5d50*/  MOV R134, R16 ;  /* 0x0000001000867202 */ /* 0x000fc40000000f00 */
[----:B------:R-:W-:Y:S01]  /*5d60*/  MOV R133, R132 ;  /* 0x0000008400857202 */ /* 0x000fe20000000f00 */
[----:B------:R1:W-:Y:S06]  /*5d70*/  STL [R1+0x10], R0 ;  /* 0x0000100001007387 */ /* 0x0003ec0000100800 */
.L_x_534:
[----:B-1----:R-:W2:Y:S01]  /*5d80*/  LDL R0, [R1+0x10] ;  /* 0x0000100001007983 */ /* 0x002ea20000100800 */
[----:B------:R-:W-:Y:S04]  /*5d90*/  DEPBAR.LE SB0, 0x0 ;  /* 0x000080000000791a */ /* 0x000fe80000000000 */
[----:B------:R-:W-:Y:S01]  /*5da0*/  WARPSYNC 0xffffffff ;  /* 0xffffffff00007948 */ /* 0x000fe20003800000 */
[----:B------:R-:W-:Y:S06]  /*5db0*/  BAR.SYNC.DEFER_BLOCKING 0x0 ;  /* 0x0000000000007b1d */ /* 0x000fec0000010000 */
[----:B------:R1:W3:Y:S01]  /*5dc0*/  LDSM.16.M88.4 R8, [R252] ;  /* 0x00000000fc08783b */ /* 0x0002e20000000200 */
[----:B------:R-:W-:Y:S03]  /*5dd0*/  BSSY B0, `(.L_x_524) ;  /* 0x000006a000007945 */ /* 0x000fe60003800000 */
[----:B------:R1:W4:Y:S04]  /*5de0*/  LDSM.16.M88.4 R16, [R252+0x800] ;  /* 0x00080000fc10783b */ /* 0x0003280000000200 */
[----:B------:R1:W1:Y:S04]  /*5df0*/  LDSM.16.M88.4 R24, [R252+0x1000] ;  /* 0x00100000fc18783b */ /* 0x0002680000000200 */
[----:B------:R1:W1:Y:S04]  /*5e00*/  LDSM.16.M88.4 R32, [R252+0x1800] ;  /* 0x00180000fc20783b */ /* 0x0002680000000200 */
[----:B------:R1:W1:Y:S04]  /*5e10*/  LDSM.16.M88.4 R176, [R135] ;  /* 0x0000000087b0783b */ /* 0x0002680000000200 */
[----:B------:R1:W1:Y:S04]  /*5e20*/  LDSM.16.M88.4 R180, [R135+0x800] ;  /* 0x0008000087b4783b */ /* 0x0002680000000200 */
[----:B------:R1:W1:Y:S04]  /*5e30*/  LDSM.16.M88.4 R184, [R135+0x1000] ;  /* 0x0010000087b8783b */ /* 0x0002680000000200 */
[----:B------:R1:W1:Y:S01]  /*5e40*/  LDSM.16.M88.4 R188, [R135+0x1800] ;  /* 0x0018000087bc783b */ /* 0x0002620000000200 */
[----:B--2---:R-:W-:Y:S11]  /*5e50*/  ISETP.GE.AND P0, PT, R0, RZ, PT ;  /* 0x000000ff0000720c */ /* 0x004ff60003f06270 */
[----:B------:R-:W-:Y:S02]  /*5e60*/  @!UPT UIADD3 URZ, URZ, URZ, URZ ;  /* 0x0000003f3f3ff290 */ /* 0x000fe4000fffe03f */
[----:B------:R-:W-:-:S05]  /*5e70*/  @!P0 BRA `(.L_x_525) ;  /* 0x000005f000008947 */ /* 0x000fca0003800000 */
[----:B-1-34-:R-:W2:Y:S04]  /*5e80*/  LDL R4, [R1+0x5c] ;  /* 0x00005c0001047983 */ /* 0x01aea80000100800 */
[----:B------:R-:W3:Y:S04]  /*5e90*/  LDL R28, [R1+0x58] ;  /* 0x00005800011c7983 */ /* 0x000ee80000100800 */
[----:B------:R-:W4:Y:S04]  /*5ea0*/  LDL.64 R22, [R1+0xa0] ;  /* 0x0000a00001167983 */ /* 0x000f280000100a00 */
[----:B------:R-:W5:Y:S04]  /*5eb0*/  LDL R12, [R1+0xac] ;  /* 0x0000ac00010c7983 */ /* 0x000f680000100800 */
[----:B------:R-:W4:Y:S04]  /*5ec0*/  LDL R21, [R1+0xe8] ;  /* 0x0000e80001157983 */ /* 0x000f280000100800 */
[----:B------:R-:W4:Y:S04]  /*5ed0*/  LDL R5, [R1+0x70] ;  /* 0x0000700001057983 */ /* 0x000f280000100800 */
[----:B------:R-:W5:Y:S04]  /*5ee0*/  LDL R20, [R1+0xec] ;  /* 0x0000ec0001147983 */ /* 0x000f680000100800 */
[----:B------:R-:W5:Y:S04]  /*5ef0*/  LDL R15, [R1+0x68] ;  /* 0x00006800010f7983 */ /* 0x000f680000100800 */
[----:B------:R-:W5:Y:S04]  /*5f00*/  LDL R14, [R1+0xf0] ;  /* 0x0000f000010e7983 */ /* 0x000f680000100800 */
[----:B------:R-:W5:Y:S04]  /*5f10*/  LDL R13, [R1+0x6c] ;  /* 0x00006c00010d7983 */ /* 0x000f680000100800 */
[----:B------:R-:W5:Y:S04]  /*5f20*/  LDL R7, [R1+0xf4] ;  /* 0x0000f40001077983 */ /* 0x000f680000100800 */
[----:B------:R-:W5:Y:S01]  /*5f30*/  LDL R6, [R1+0x54] ;  /* 0x0000540001067983 */ /* 0x000f620000100800 */
[----:B--2---:R-:W-:Y:S01]  /*5f40*/  SHF.R.S32.HI R0, RZ, 0x1f, R4 ;  /* 0x0000001fff007819 */ /* 0x004fe20000011404 */
[----:B------:R-:W-:Y:S04]  /*5f50*/  IMAD.WIDE.U32 R2, R4, c[0x0][0x208], RZ ;  /* 0x0000820004027a25 */ /* 0x000fe800078e00ff */
[----:B------:R-:W-:Y:S04]  /*5f60*/  IMAD R0, R0, c[0x0][0x208], RZ ;  /* 0x0000820000007a24 */ /* 0x000fe800078e02ff */
[----:B------:R-:W-:Y:S01]  /*5f70*/  IMAD R0, R4, c[0x0][0x20c], R0 ;  /* 0x0000830004007a24 */ /* 0x000fe200078e0200 */
[----:B---3--:R-:W-:Y:S03]  /*5f80*/  SHF.R.S32.HI R4, RZ, 0x1f, R28 ;  /* 0x0000001fff047819 */ /* 0x008fe6000001141c */
[----:B------:R-:W-:Y:S02]  /*5f90*/  IMAD.IADD R3, R3, 0x1, R0 ;  /* 0x0000000103037824 */ /* 0x000fe400078e0200 */
[----:B------:R-:W-:Y:S02]  /*5fa0*/  IMAD R4, R4, c[0x0][0x218], RZ ;  /* 0x0000860004047a24 */ /* 0x000fe400078e02ff */
[C---:B------:R-:W-:Y:S04]  /*5fb0*/  IMAD.WIDE.U32 R2, R28.reuse, c[0x0][0x218], R2 ;  /* 0x000086001c027a25 */ /* 0x040fe800078e0002 */
[----:B------:R-:W-:Y:S01]  /*5fc0*/  IMAD R4, R28, c[0x0][0x21c], R4 ;  /* 0x000087001c047a24 */ /* 0x000fe200078e0204 */
[----:B----4-:R-:W-:Y:S01]  /*5fd0*/  IADD3 R0, P0, R22, R2, RZ ;  /* 0x0000000216007210 */ /* 0x010fe20007f1e0ff */
[C---:B------:R-:W-:Y:S01]  /*5fe0*/  IMAD.SHL.U32 R30, R5.reuse, 0x2, RZ ;  /* 0x00000002051e7824 */ /* 0x040fe200078e00ff */
[----:B------:R-:W-:Y:S02]  /*5ff0*/  SHF.L.U64.HI R22, R5, 0x1, R21 ;  /* 0x0000000105167819 */ /* 0x000fe40000010215 */
[----:B-----5:R-:W-:Y:S02]  /*6000*/  IADD3.X R4, R12, R3, R4, P0, !PT ;  /* 0x000000030c047210 */ /* 0x020fe400007fe404 */
[C---:B------:R-:W-:Y:S02]  /*6010*/  LEA R12, P0, R0.reuse, c[0x0][0x1f8], 0x1 ;  /* 0x00007e00000c7a11 */ /* 0x040fe400078008ff */
[C---:B------:R-:W-:Y:S02]  /*6020*/  SHF.L.U64.HI R21, R15.reuse, 0x1, R20 ;  /* 0x000000010f157819 */ /* 0x040fe40000010214 */
[----:B------:R-:W-:Y:S02]  /*6030*/  LEA.HI.X R5, R0, c[0x0][0x1fc], R4, 0x1, P0 ;  /* 0x00007f0000057a11 */ /* 0x000fe400000f0c04 */
[----:B------:R-:W-:Y:S02]  /*6040*/  SHF.L.U32 R29, R15, 0x1, RZ ;  /* 0x000000010f1d7819 */ /* 0x000fe400000006ff */
[C---:B------:R-:W-:Y:S01]  /*6050*/  SHF.L.U64.HI R20, R13.reuse, 0x1, R14 ;  /* 0x000000010d147819 */ /* 0x040fe2000001020e */
[----:B------:R-:W-:Y:S01]  /*6060*/  IMAD.SHL.U32 R28, R13, 0x2, RZ ;  /* 0x000000020d1c7824 */ /* 0x000fe200078e00ff */
[C---:B------:R-:W-:Y:S02]  /*6070*/  SHF.L.U64.HI R13, R6.reuse, 0x1, R7 ;  /* 0x00000001060d7819 */ /* 0x040fe40000010207 */
[----:B------:R-:W-:Y:S01]  /*6080*/  SHF.L.U32 R23, R6, 0x1, RZ ;  /* 0x0000000106177819 */ /* 0x000fe200000006ff */
[----:B------:R-:W-:-:S05]  /*6090*/  BRA.DIV ~URZ, `(.L_x_526) ;  /* 0x0000bb927f007947 */ /* 0x000fca000b800000 */
[----:B------:R1:W2:Y:S02]  /*60a0*/  SHFL.IDX PT, R4, R5, RZ, 0x181f ;  /* 0x00181fff05047589 */ /* 0x0002a400000e0000 */
.L_x_579:
[----:B------:R-:W-:-:S05]  /*60b0*/  BRA.DIV ~URZ, `(.L_x_527) ;  /* 0x0000bbe27f007947 */ /* 0x000fca000b800000 */
[----:B------:R-:W3:Y:S04]  /*60c0*/  LDL R2, [R1+0x54] ;  /* 0x0000540001027983 */ /* 0x000ee80000100800 */
[----:B------:R-:W4:Y:S04]  /*60d0*/  LDL R31, [R1+0x4c] ;  /* 0x00004c00011f7983 */ /* 0x000f280000100800 */
[----:B------:R-:W5:Y:S04]  /*60e0*/  LDL R7, [R1+0x6c] ;  /* 0x00006c0001077983 */ /* 0x000f680000100800 */
[----:B--2---:R-:W2:Y:S04]  /*60f0*/  LDL R248, [R1+0x68] ;  /* 0x0000680001f87983 */ /* 0x004ea80000100800 */
[----:B------:R-:W4:Y:S04]  /*6100*/  LDL R132, [R1+0x70] ;  /* 0x0000700001847983 */ /* 0x000f280000100800 */
[----:B------:R-:W1:Y:S02]  /*6110*/  SHFL.IDX PT, R0, R12, RZ, 0x181f ;  /* 0x00181fff0c007589 */ /* 0x000e6400000e0000 */
[----:B-1----:R-:W-:Y:S02]  /*6120*/  IADD3 R6, P2, R0, R30, RZ ;  /* 0x0000001e00067210 */ /* 0x002fe40007f5e0ff */
[----:B---3--:R-:W-:Y:S02]  /*6130*/  ISETP.GE.AND P4, PT, R2, c[0x0][0x1d4], PT ;  /* 0x0000750002007a0c */ /* 0x008fe40003f86270 */
[----:B------:R-:W-:Y:S05]  /*6140*/  IADD3 R2, P0, R0, R23, RZ ;  /* 0x0000001700027210 */ /* 0x000fea0007f1e0ff */
[C---:B------:R-:W-:Y:S01]  /*6150*/  IMAD.X R3, R4.reuse, 0x1, R13, P0 ;  /* 0x0000000104037824 */ /* 0x040fe200000e060d */
[----:B-----5:R-:W-:Y:S01]  /*6160*/  ISETP.GE.AND P3, PT, R7, c[0x0][0x1d4], PT ;  /* 0x0000750007007a0c */ /* 0x020fe20003f66270 */
[----:B------:R-:W-:Y:S01]  /*6170*/  IMAD.X R7, R4, 0x1, R22, P2 ;  /* 0x0000000104077824 */ /* 0x000fe200010e0616 */
[----:B--2---:R-:W-:Y:S03]  /*6180*/  ISETP.GE.AND P1, PT, R248, c[0x0][0x1d4], PT ;  /* 0x00007500f8007a0c */ /* 0x004fe60003f26270 */
[----:B------:R-:W-:Y:S01]  /*6190*/  @!PT LDS RZ, [RZ] ;  /* 0x00000000fffff984 */ /* 0x000fe20000000800 */
[----:B------:R-:W-:Y:S01]  /*61a0*/  @!PT LDS RZ, [RZ] ;  /* 0x00000000fffff984 */ /* 0x000fe20000000800 */
[----:B----4-:R1:W-:Y:S01]  /*61b0*/  LDGSTS.E.BYPASS.LTC128B.128 [R31+0x100], [R2.64], !P4 ;  /* 0x00100000021f7fae */ /* 0x0103e2000e101d46 */
[----:B------:R-:W-:Y:S02]  /*61c0*/  SEL R15, RZ, 0x10, P1 ;  /* 0x00000010ff0f7807 */ /* 0x000fe40000800000 */
[----:B-1----:R-:W-:Y:S05]  /*61d0*/  IADD3 R2, P0, R0, R28, RZ ;  /* 0x0000001c00027210 */ /* 0x002fea0007f1e0ff */
[----:B------:R-:W-:Y:S05]  /*61e0*/  IMAD.X R3, R4, 0x1, R20, P0 ;  /* 0x0000000104037824 */ /* 0x000fea00000e0614 */
[----:B------:R1:W-:Y:S02]  /*61f0*/  LDGSTS.E.BYPASS.LTC128B.128 [R31+0x2100], [R2.64], !P3 ;  /* 0x02100000021f7fae */ /* 0x0003e4000d901d46 */
[----:B-1----:R-:W-:Y:S02]  /*6200*/  IADD3 R2, P0, R0, R29, RZ ;  /* 0x0000001d00027210 */ /* 0x002fe40007f1e0ff */
[----:B------:R-:W1:Y:S03]  /*6210*/  SHFL.IDX PT, R0, R12, 0x1, 0x181f ;  /* 0x00381f000c007f89 */ /* 0x000e6600000e0000 */
[----:B------:R-:W-:Y:S01]  /*6220*/  IMAD.X R3, R4, 0x1, R21, P0 ;  /* 0x0000000104037824 */ /* 0x000fe200000e0615 */
[----:B------:R-:W-:Y:S01]  /*6230*/  ISETP.GE.AND P0, PT, R132, c[0x0][0x1d4], PT ;  /* 0x0000750084007a0c */ /* 0x000fe20003f06270 */
[----:B------:R2:W3:Y:S03]  /*6240*/  SHFL.IDX PT, R4, R5, 0x1, 0x181f ;  /* 0x00381f0005047f89 */ /* 0x0004e600000e0000 */
[----:B------:R-:W-:Y:S01]  /*6250*/  SEL R14, RZ, 0x10, P0 ;  /* 0x00000010ff0e7807 */ /* 0x000fe20000000000 */
[----:B------:R4:W-:Y:S08]  /*6260*/  LDGSTS.E.BYPASS.LTC128B.128 [R31+0x4100], [R2.64], !P1 ;  /* 0x04100000021f7fae */ /* 0x0009f0000c901d46 */
[----:B------:R5:W-:Y:S01]  /*6270*/  LDGSTS.E.BYPASS.LTC128B.128 [R31+0x6100], [R6.64], !P0 ;  /* 0x06100000061f7fae */ /* 0x000be2000c101d46 */
[----:B--2---:R-:W-:Y:S02]  /*6280*/  SEL R5, RZ, 0x10, P4 ;  /* 0x00000010ff057807 */ /* 0x004fe40002000000 */
[----:B-----5:R-:W-:Y:S02]  /*6290*/  SEL R6, RZ, 0x10, P3 ;  /* 0x00000010ff067807 */ /* 0x020fe40001800000 */
.L_x_580:
[C---:B-1-34-:R-:W-:Y:S01]  /*62a0*/  ISETP.NE.U32.AND P2, PT, R5.reuse, RZ, PT ;  /* 0x000000ff0500720c */ /* 0x05afe20003f45070 */
[----:B------:R-:W2:Y:S01]  /*62b0*/  LDL R31, [R1+0x4c] ;  /* 0x00004c00011f7983 */ /* 0x000ea20000100800 */
[----:B------:R-:W-:Y:S02]  /*62c0*/  IADD3 R5, -R5, 0x10, RZ ;  /* 0x0000001005057810 */ /* 0x000fe40007ffe1ff */
[C---:B------:R-:W-:Y:S02]  /*62d0*/  ISETP.NE.U32.AND P3, PT, R6.reuse, RZ, PT ;  /* 0x000000ff0600720c */ /* 0x040fe40003f65070 */
[----:B------:R-:W-:Y:S02]  /*62e0*/  LOP3.LUT R5, R5, 0xf, RZ, 0xc0, !PT ;  /* 0x0000000f05057812 */ /* 0x000fe400078ec0ff */
[----:B------:R-:W-:Y:S02]  /*62f0*/  IADD3 R6, -R6, 0x10, RZ ;  /* 0x0000001006067810 */ /* 0x000fe40007ffe1ff */
[----:B------:R-:W-:Y:S02]  /*6300*/  IADD3 R2, P1, P0, R5, R0, R23 ;  /* 0x0000000005027210 */ /* 0x000fe4000783e017 */
[----:B------:R-:W-:Y:S02]  /*6310*/  LOP3.LUT R6, R6, 0xf, RZ, 0xc0, !PT ;  /* 0x0000000f06067812 */ /* 0x000fe400078ec0ff */
[----:B------:R-:W-:Y:S02]  /*6320*/  IADD3.X R3, RZ, R4, R13, P1, P0 ;  /* 0x00000004ff037210 */ /* 0x000fe40000fe040d */
[----:B------:R-:W-:Y:S02]  /*6330*/  IADD3 R12, P1, P0, R6, R0, R28 ;  /* 0x00000000060c7210 */ /* 0x000fe4000783e01c */
[C---:B------:R-:W-:Y:S02]  /*6340*/  IADD3 R6, -R15.reuse, 0x10, RZ ;  /* 0x000000100f067810 */ /* 0x040fe40007ffe1ff */
[----:B------:R-:W-:Y:S02]  /*6350*/  IADD3.X R13, RZ, R4, R20, P1, P0 ;  /* 0x00000004ff0d7210 */ /* 0x000fe40000fe0414 */
[----:B------:R-:W-:Y:S04]  /*6360*/  LOP3.LUT R6, R6, 0xf, RZ, 0xc0, !PT ;  /* 0x0000000f06067812 */ /* 0x000fe800078ec0ff */
[----:B------:R-:W-:Y:S04]  /*6370*/  IADD3 R6, P1, P0, R6, R0, R29 ;  /* 0x0000000006067210 */ /* 0x000fe8000783e01d */
[----:B------:R-:W-:Y:S01]  /*6380*/  IADD3.X R7, RZ, R4, R21, P1, P0 ;  /* 0x00000004ff077210 */ /* 0x000fe20000fe0415 */
[----:B------:R-:W-:Y:S01]  /*6390*/  @!PT LDS RZ, [RZ] ;  /* 0x00000000fffff984 */ /* 0x000fe20000000800 */
[----:B------:R-:W-:Y:S01]  /*63a0*/  @!PT LDS RZ, [RZ] ;  /* 0x00000000fffff984 */ /* 0x000fe20000000800 */
[----:B------:R-:W-:Y:S01]  /*63b0*/  @!PT LDS RZ, [RZ] ;  /* 0x00000000fffff984 */ /* 0x000fe20000000800 */
[----:B--2---:R1:W-:Y:S01]  /*63c0*/  LDGSTS.E.BYPASS.LTC128B.128.ZFILL [R31+0x1100], [R2.64], P2 ;  /* 0x01100000021f7fae */ /* 0x0043e20009141d46 */
[----:B------:R-:W-:Y:S03]  /*63d0*/  ISETP.NE.U32.AND P2, PT, R15, RZ, PT ;  /* 0x000000ff0f00720c */ /* 0x000fe60003f45070 */
[----:B------:R2:W-:Y:S10]  /*63e0*/  LDGSTS.E.BYPASS.LTC128B.128.ZFILL [R31+0x3100], [R12.64], P3 ;  /* 0x031000000c1f7fae */ /* 0x0005f40009941d46 */
[----:B------:R2:W-:Y:S01]  /*63f0*/  LDGSTS.E.BYPASS.LTC128B.128.ZFILL [R31+0x5100], [R6.64], P2 ;  /* 0x05100000061f7fae */ /* 0x0005e20009141d46 */
[----:B-1----:R-:W-:Y:S04]  /*6400*/  IADD3 R2, -R14, 0x10, RZ ;  /* 0x000000100e027810 */ /* 0x002fe80007ffe1ff */
[----:B------:R-:W-:Y:S04]  /*6410*/  LOP3.LUT R2, R2, 0xf, RZ, 0xc0, !PT ;  /* 0x0000000f02027812 */ /* 0x000fe800078ec0ff */
[----:B------:R-:W-:Y:S04]  /*6420*/  IADD3 R2, P1, P0, R2, R0, R30 ;  /* 0x0000000002027210 */ /* 0x000fe8000783e01e */
[----:B------:R-:W-:Y:S02]  /*6430*/  IADD3.X R3, RZ, R4, R22, P1, P0 ;  /* 0x00000004ff037210 */ /* 0x000fe40000fe0416 */
[----:B------:R-:W-:Y:S11]  /*6440*/  ISETP.NE.U32.AND P0, PT, R14, RZ, PT ;  /* 0x000000ff0e00720c */ /* 0x000ff60003f05070 */
[----:B------:R-:W-:Y:S02]  /*6450*/  @!UPT UIADD3 URZ, URZ, URZ, URZ ;  /* 0x0000003f3f3ff290 */ /* 0x000fe4000fffe03f */
[----:B------:R2:W-:Y:S02]  /*6460*/  LDGSTS.E.BYPASS.LTC128B.128.ZFILL [R31+0x7100], [R2.64], P0 ;  /* 0x07100000021f7fae */ /* 0x0005e40008141d46 */
.L_x_525:
[----:B-1-34-:R-:W-:Y:S05]  /*6470*/  BSYNC B0 ;  /* 0x0000000000007941 */ /* 0x01afea0003800000 */
.L_x_524:
[----:B--2---:R-:W2:Y:S04]  /*6480*/  LDL R2, [R1+0x24] ;  /* 0x0000240001027983 */ /* 0x004ea80000100800 */
[----:B------:R-:W3:Y:S04]  /*6490*/  LDL R0, [R1+0x20] ;  /* 0x0000200001007983 */ /* 0x000ee80000100800 */
[----:B------:R-:W0:Y:S01]  /*64a0*/  LDGDEPBAR ;  /* 0x00000000000079af */ /* 0x000e220000000000 */
[----:B------:R-:W-:Y:S01]  /*64b0*/  WARPSYNC 0xffffffff ;  /* 0xffffffff00007948 */ /* 0x000fe20003800000 */
[C---:B------:R-:W-:Y:S01]  /*64c0*/  HMMA.16816.F32.BF16 R4, R168.reuse, R8, RZ ;  /* 0x00000008a804723c */ /* 0x040fe200000418ff */
[----:B------:R-:W-:Y:S07]  /*64d0*/  BSSY B0, `(.L_x_528) ;  /* 0x0000174000007945 */ /* 0x000fee0003800000 */
[C---:B------:R-:W-:Y:S08]  /*64e0*/  HMMA.16816.F32.BF16 R8, R168.reuse, R10, RZ ;  /* 0x0000000aa808723c */ /* 0x040ff000000418ff */
[C---:B------:R-:W-:Y:S08]  /*64f0*/  HMMA.16816.F32.BF16 R12, R168.reuse, R16, RZ ;  /* 0x00000010a80c723c */ /* 0x040ff000000418ff */
[C---:B------:R-:W-:Y:S08]  /*6500*/  HMMA.16816.F32.BF16 R16, R168.reuse, R18, RZ ;  /* 0x00000012a810723c */ /* 0x040ff000000418ff */
[C---:B------:R-:W-:Y:S08]  /*6510*/  HMMA.16816.F32.BF16 R20, R168.reuse, R24, RZ ;  /* 0x00000018a814723c */ /* 0x040ff000000418ff */
[C---:B------:R-:W-:Y:S08]  /*6520*/  HMMA.16816.F32.BF16 R24, R168.reuse, R26, RZ ;  /* 0x0000001aa818723c */ /* 0x040ff000000418ff */
[C---:B------:R-:W-:Y:S08]  /*6530*/  HMMA.16816.F32.BF16 R28, R168.reuse, R32, RZ ;  /* 0x00000020a81c723c */ /* 0x040ff000000418ff */
[----:B------:R-:W-:Y:S08]  /*6540*/  HMMA.16816.F32.BF16 R32, R168, R34, RZ ;  /* 0x00000022a820723c */ /* 0x000ff000000418ff */
        /* <DEDUP_REMOVED lines=8> */
[----:B--2---:R-:W1:Y:S08]  /*65d0*/  LDSM.16.M88.4 R176, [R2] ;  /* 0x0000000002b0783b */ /* 0x004e700000000200 */
[----:B------:R-:W2:Y:S08]  /*65e0*/  LDSM.16.M88.4 R180, [R2+0x800] ;  /* 0x0008000002b4783b */ /* 0x000eb00000000200 */
[----:B------:R-:W-:Y:S01]  /*65f0*/  LDSM.16.M88.4 R184, [R2+0x1800] ;  /* 0x0018000002b8783b */ /* 0x000fe20000000200 */
[C---:B-1----:R-:W-:Y:S08]  /*6600*/  HMMA.16816.F32.BF16 R4, R192.reuse, R176, R4 ;  /* 0x000000b0c004723c */ /* 0x042ff00000041804 */
[C---:B------:R-:W-:Y:S01]  /*6610*/  HMMA.16816.F32.BF16 R8, R192.reuse, R178, R8 ;  /* 0x000000b2c008723c */ /* 0x040fe20000041808 */
[----:B------:R-:W1:Y:S07]  /*6620*/  LDSM.16.M88.4 R176, [R2+0x1000] ;  /* 0x0010000002b0783b */ /* 0x000e6e0000000200 */
[C---:B--2---:R-:W-:Y:S08]  /*6630*/  HMMA.16816.F32.BF16 R12, R192.reuse, R180, R12 ;  /* 0x000000b4c00c723c */ /* 0x044ff0000004180c */
[C---:B------:R-:W-:Y:S01]  /*6640*/  HMMA.16816.F32.BF16 R16, R192.reuse, R182, R16 ;  /* 0x000000b6c010723c */ /* 0x040fe20000041810 */
[----:B---3--:R-:W2:Y:S07]  /*6650*/  LDSM.16.M88.4 R180, [R0+-0x6000] ;  /* 0xffa0000000b4783b */ /* 0x008eae0000000200 */
[C---:B-1----:R-:W-:Y:S08]  /*6660*/  HMMA.16816.F32.BF16 R20, R192.reuse, R176, R20 ;  /* 0x000000b0c014723c */ /* 0x042ff00000041814 */
[C---:B------:R-:W-:Y:S01]  /*6670*/  HMMA.16816.F32.BF16 R24, R192.reuse, R178, R24 ;  /* 0x000000b2c018723c */ /* 0x040fe20000041818 */
[----:B------:R-:W1:Y:S07]  /*6680*/  LDSM.16.M88.4 R176, [R0+-0x5800] ;  /* 0xffa8000000b0783b */ /* 0x000e6e0000000200 */
[C---:B------:R-:W-:Y:S08]  /*6690*/  HMMA.16816.F32.BF16 R28, R192.reuse, R184, R28 ;  /* 0x000000b8c01c723c */ /* 0x040ff0000004181c */
[----:B------:R-:W-:Y:S01]  /*66a0*/  HMMA.16816.F32.BF16 R32, R192, R186, R32 ;  /* 0x000000bac020723c */ /* 0x000fe20000041820 */
[----:B------:R-:W3:Y:S07]  /*66b0*/  LDSM.16.M88.4 R184, [R0+-0x5000] ;  /* 0xffb0000000b8783b */ /* 0x000eee0000000200 */
[C---:B--2---:R-:W-:Y:S08]  /*66c0*/  HMMA.16816.F32.BF16 R4, R196.reuse, R180, R4 ;  /* 0x000000b4c404723c */ /* 0x044ff00000041804 */
[C---:B------:R-:W-:Y:S01]  /*66d0*/  HMMA.16816.F32.BF16 R8, R196.reuse, R182, R8 ;  /* 0x000000b6c408723c */ /* 0x040fe20000041808 */
[----:B------:R-:W2:Y:S07]  /*66e0*/  LDSM.16.M88.4 R180, [R0+-0x4800] ;  /* 0xffb8000000b4783b */ /* 0x000eae0000000200 */
        /* <DEDUP_REMOVED lines=32> */
[----:B------:R-:W3:Y:S07]  /*68f0*/  LDSM.16.M88.4 R184, [R2+0x3000] ;  /* 0x0030000002b8783b */ /* 0x000eee0000000200 */
[C---:B--2---:R-:W-:Y:S08]  /*6900*/  HMMA.16816.F32.BF16 R4, R208.reuse, R180, R4 ;  /* 0x000000b4d004723c */ /* 0x044ff00000041804 */
[C---:B------:R-:W-:Y:S01]  /*6910*/  HMMA.16816.F32.BF16 R8, R208.reuse, R182, R8 ;  /* 0x000000b6d008723c */ /* 0x040fe20000041808 */
[----:B------:R-:W2:Y:S07]  /*6920*/  LDSM.16.M88.4 R180, [R2+0x3800] ;  /* 0x0038000002b4783b */ /* 0x000eae0000000200 */
[C---:B-1----:R-:W-:Y:S08]  /*6930*/  HMMA.16816.F32.BF16 R12, R208.reuse, R176, R12 ;  /* 0x000000b0d00c723c */ /* 0x042ff0000004180c */
[C---:B------:R-:W-:Y:S01]  /*6940*/  HMMA.16816.F32.BF16 R16, R208.reuse, R178, R16 ;  /* 0x000000b2d010723c */ /* 0x040fe20000041810 */
[----:B------:R-:W1:Y:S07]  /*6950*/  LDSM.16.M88.4 R176, [R0+-0x4000] ;  /* 0xffc0000000b0783b */ /* 0x000e6e0000000200 */
[C---:B---3--:R-:W-:Y:S08]  /*6960*/  HMMA.16816.F32.BF16 R20, R208.reuse, R184, R20 ;  /* 0x000000b8d014723c */ /* 0x048ff00000041814 */
[C---:B------:R-:W-:Y:S01]  /*6970*/  HMMA.16816.F32.BF16 R24, R208.reuse, R186, R24 ;  /* 0x000000bad018723c */ /* 0x040fe20000041818 */
[----:B------:R-:W3:Y:S07]  /*6980*/  LDSM.16.M88.4 R184, [R0+-0x3800] ;  /* 0xffc8000000b8783b */ /* 0x000eee0000000200 */
[C---:B--2---:R-:W-:Y:S08]  /*6990*/  HMMA.16816.F32.BF16 R28, R208.reuse, R180, R28 ;  /* 0x000000b4d01c723c */ /* 0x044ff0000004181c */
[----:B------:R-:W-:Y:S01]  /*69a0*/  HMMA.16816.F32.BF16 R32, R208, R182, R32 ;  /* 0x000000b6d020723c */ /* 0x000fe20000041820 */
[----:B------:R-:W2:Y:S07]  /*69b0*/  LDSM.16.M88.4 R180, [R0+-0x3000] ;  /* 0xffd0000000b4783b */ /* 0x000eae0000000200 */
[C---:B-1----:R-:W-:Y:S08]  /*69c0*/  HMMA.16816.F32.BF16 R4, R212.reuse, R176, R4 ;  /* 0x000000b0d404723c */ /* 0x042ff00000041804 */
[C---:B------:R-:W-:Y:S01]  /*69d0*/  HMMA.16816.F32.BF16 R8, R212.reuse, R178, R8 ;  /* 0x000000b2d408723c */ /* 0x040fe20000041808 */
[----:B------:R-:W1:Y:S07]  /*69e0*/  LDSM.16.M88.4 R176, [R0+-0x2800] ;  /* 0xffd8000000b0783b */ /* 0x000e6e0000000200 */
        /* <DEDUP_REMOVED lines=38> */
[----:B------:R-:W3:Y:S07]  /*6c50*/  LDSM.16.M88.4 R184, [R0+-0x2000] ;  /* 0xffe0000000b8783b */ /* 0x000eee0000000200 */
[C---:B--2---:R-:W-:Y:S08]  /*6c60*/  HMMA.16816.F32.BF16 R20, R224.reuse, R180, R20 ;  /* 0x000000b4e014723c */ /* 0x044ff00000041814 */
[C---:B------:R-:W-:Y:S01]  /*6c70*/  HMMA.16816.F32.BF16 R24, R224.reuse, R182, R24 ;  /* 0x000000b6e018723c */ /* 0x040fe20000041818 */
[----:B------:R-:W2:Y:S07]  /*6c80*/  LDSM.16.M88.4 R180, [R0+-0x1800] ;  /* 0xffe8000000b4783b */ /* 0x000eae0000000200 */
[C---:B-1----:R-:W-:Y:S08]  /*6c90*/  HMMA.16816.F32.BF16 R28, R224.reuse, R176, R28 ;  /* 0x000000b0e01c723c */ /* 0x042ff0000004181c */
[----:B------:R-:W-:Y:S01]  /*6ca0*/  HMMA.16816.F32.BF16 R32, R224, R178, R32 ;  /* 0x000000b2e020723c */ /* 0x000fe20000041820 */
[----:B------:R-:W1:Y:S07]  /*6cb0*/  LDSM.16.M88.4 R176, [R0+-0x1000] ;  /* 0xfff0000000b0783b */ /* 0x000e6e0000000200 */
[C---:B---3--:R-:W-:Y:S08]  /*6cc0*/  HMMA.16816.F32.BF16 R4, R228.reuse, R184, R4 ;  /* 0x000000b8e404723c */ /* 0x048ff00000041804 */
[C---:B------:R-:W-:Y:S01]  /*6cd0*/  HMMA.16816.F32.BF16 R8, R228.reuse, R186, R8 ;  /* 0x000000bae408723c */ /* 0x040fe20000041808 */
[----:B------:R-:W3:Y:S07]  /*6ce0*/  LDSM.16.M88.4 R184, [R0+-0x800] ;  /* 0xfff8000000b8783b */ /* 0x000eee0000000200 */
        /* <DEDUP_REMOVED lines=38> */
[----:B------:R-:W2:Y:S07]  /*6f50*/  LDSM.16.M88.4 R180, [R0] ;  /* 0x0000000000b4783b */ /* 0x000eae0000000200 */
        /* <DEDUP_REMOVED lines=29> */
[----:B------:R-:W-:Y:S01]  /*7130*/  FMUL.FTZ R19, R19, c[0x0][0x320] ;  /* 0x0000c80013137a20 */ /* 0x000fe20000410000 */
[----:B--2---:R2:W-:Y:S08]  /*7140*/  STL [R1+0x8], R2 ;  /* 0x0000080201007387 */ /* 0x0045f00000100800 */
[----:B------:R-:W-:Y:S10]  /*7150*/  MUFU.TANH R187, R8 ;  /* 0x0000000800bb7308 */ /* 0x000ff40000002400 */
[----:B-1----:R-:W1:Y:S01]  /*7160*/  MUFU.TANH R3, R10 ;  /* 0x0000000a00037308 */ /* 0x002e620000002400 */
[----:B---3--:R-:W3:Y:S09]  /*7170*/  LDSM.16.M88.4 R4, [R0+0x1000] ;  /* 0x001000000004783b */ /* 0x008ef20000000200 */
[----:B--2---:R-:W2:Y:S10]  /*7180*/  MUFU.TANH R2, R11 ;  /* 0x0000000b00027308 */ /* 0x004eb40000002400 */
[----:B------:R4:W3:Y:S01]  /*7190*/  MUFU.TANH R186, R9 ;  /* 0x0000000900ba7308 */ /* 0x0008e20000002400 */
[----:B-1----:R-:W-:Y:S09]  /*71a0*/  STL [R1+0x4], R3 ;  /* 0x0000040301007387 */ /* 0x002ff20000100800 */
[----:B------:R-:W1:Y:S01]  /*71b0*/  MUFU.TANH R248, R15 ;  /* 0x0000000f00f87308 */ /* 0x000e620000002400 */
[----:B--2---:R2:W-:Y:S09]  /*71c0*/  STL [R1], R2 ;  /* 0x0000000201007387 */ /* 0x0045f20000100800 */
[----:B------:R-:W1:Y:S01]  /*71d0*/  MUFU.TANH R179, R16 ;  /* 0x0000001000b37308 */ /* 0x000e620000002400 */
[----:B----4-:R-:W4:Y:S01]  /*71e0*/  LDSM.16.M88.4 R8, [R0+0x1800] ;  /* 0x001800000008783b */ /* 0x010f220000000200 */
[----:B------:R-:W-:Y:S04]  /*71f0*/  DEPBAR.LE SB0, 0x0 ;  /* 0x000080000000791a */ /* 0x000fe80000000000 */
[C---:B---3--:R-:W-:Y:S04]  /*7200*/  HMMA.16816.F32.BF16 R20, R244.reuse, R4, R20 ;  /* 0x00000004f414723c */ /* 0x048fe80000041814 */
[----:B------:R3:W1:Y:S01]  /*7210*/  MUFU.TANH R177, R17 ;  /* 0x0000001100b17308 */ /* 0x0006620000002400 */
[----:B------:R-:W-:Y:S03]  /*7220*/  BAR.SYNC.DEFER_BLOCKING 0x0 ;  /* 0x0000000000007b1d */ /* 0x000fe60000010000 */
[C---:B------:R-:W-:Y:S06]  /*7230*/  HMMA.16816.F32.BF16 R24, R244.reuse, R6, R24 ;  /* 0x00000006f418723c */ /* 0x040fec0000041818 */
[----:B------:R5:W1:Y:S01]  /*7240*/  MUFU.TANH R185, R18 ;  /* 0x0000001200b97308 */ /* 0x000a620000002400 */
[----:B--2---:R-:W2:Y:S09]  /*7250*/  LDL R2, [R1+0x10] ;  /* 0x0000100001027983 */ /* 0x004eb20000100800 */
[----:B------:R-:W1:Y:S01]  /*7260*/  MUFU.TANH R183, R12 ;  /* 0x0000000c00b77308 */ /* 0x000e620000002400 */
[----:B------:R-:W-:Y:S02]  /*7270*/  FMUL.FTZ R22, R22, c[0x0][0x320] ;  /* 0x0000c80016167a20 */ /* 0x000fe40000410000 */
[----:B---3--:R-:W-:Y:S02]  /*7280*/  FMUL.FTZ R17, R21, c[0x0][0x320] ;  /* 0x0000c80015117a20 */ /* 0x008fe40000410000 */
[----:B------:R-:W-:Y:S05]  /*7290*/  FMUL.FTZ R23, R23, c[0x0][0x320] ;  /* 0x0000c80017177a20 */ /* 0x000fea0000410000 */
[----:B------:R-:W3:Y:S01]  /*72a0*/  MUFU.TANH R182, R13 ;  /* 0x0000000d00b67308 */ /* 0x000ee20000002400 */
[----:B------:R-:W-:Y:S02]  /*72b0*/  FMUL.FTZ R26, R26, c[0x0][0x320] ;  /* 0x0000c8001a1a7a20 */ /* 0x000fe40000410000 */
[----:B------:R-:W-:Y:S01]  /*72c0*/  FMUL.FTZ R27, R27, c[0x0][0x320] ;  /* 0x0000c8001b1b7a20 */ /* 0x000fe20000410000 */
[C---:B----4-:R-:W-:Y:S03]  /*72d0*/  HMMA.16816.F32.BF16 R28, R244.reuse, R8, R28 ;  /* 0x00000008f41c723c */ /* 0x050fe6000004181c */
[----:B-----5:R-:W-:Y:S02]  /*72e0*/  FMUL.FTZ R18, R20, c[0x0][0x320] ;  /* 0x0000c80014127a20 */ /* 0x020fe40000410000 */
[----:B------:R-:W-:Y:S01]  /*72f0*/  FMUL.FTZ R16, R24, c[0x0][0x320] ;  /* 0x0000c80018107a20 */ /* 0x000fe20000410000 */
[----:B------:R4:W1:Y:S01]  /*7300*/  MUFU.TANH R178, R26 ;  /* 0x0000001a00b27308 */ /* 0x0008620000002400 */
[----:B------:R-:W-:Y:S01]  /*7310*/  FMUL.FTZ R15, R25, c[0x0][0x320] ;  /* 0x0000c800190f7a20 */ /* 0x000fe20000410000 */
[----:B------:R-:W-:Y:S08]  /*7320*/  HMMA.16816.F32.BF16 R32, R244, R10, R32 ;  /* 0x0000000af420723c */ /* 0x000ff00000041820 */
[----:B------:R5:W1:Y:S08]  /*7330*/  MUFU.TANH R176, R27 ;  /* 0x0000001b00b07308 */ /* 0x000a700000002400 */
[----:B------:R-:W-:Y:S02]  /*7340*/  FMUL.FTZ R28, R28, c[0x0][0x320] ;  /* 0x0000c8001c1c7a20 */ /* 0x000fe40000410000 */
[----:B------:R-:W1:Y:S01]  /*7350*/  MUFU.TANH R249, R14 ;  /* 0x0000000e00f97308 */ /* 0x000e620000002400 */
[----:B------:R-:W-:Y:S02]  /*7360*/  FMUL.FTZ R30, R30, c[0x0][0x320] ;  /* 0x0000c8001e1e7a20 */ /* 0x000fe40000410000 */
[----:B------:R-:W-:Y:S03]  /*7370*/  FMUL.FTZ R31, R31, c[0x0][0x320] ;  /* 0x0000c8001f1f7a20 */ /* 0x000fe60000410000 */
[----:B----4-:R-:W-:Y:S02]  /*7380*/  FMUL.FTZ R26, R33, c[0x0][0x320] ;  /* 0x0000c800211a7a20 */ /* 0x010fe40000410000 */
[----:B------:R-:W-:Y:S02]  /*7390*/  FMUL.FTZ R34, R34, c[0x0][0x320] ;  /* 0x0000c80022227a20 */ /* 0x000fe40000410000 */
[----:B------:R4:W1:Y:S01]  /*73a0*/  MUFU.TANH R132, R28 ;  /* 0x0000001c00847308 */ /* 0x0008620000002400 */
[----:B------:R-:W-:Y:S02]  /*73b0*/  FMUL.FTZ R35, R35, c[0x0][0x320] ;  /* 0x0000c80023237a20 */ /* 0x000fe40000410000 */
[----:B-----5:R-:W-:Y:S07]  /*73c0*/  FMUL.FTZ R27, R32, c[0x0][0x320] ;  /* 0x0000c800201b7a20 */ /* 0x020fee0000410000 */
[----:B------:R1:W1:Y:S10]  /*73d0*/  MUFU.TANH R184, R19 ;  /* 0x0000001300b87308 */ /* 0x0002740000002400 */
[----:B------:R-:W1:Y:S01]  /*73e0*/  MUFU.TANH R18, R18 ;  /* 0x0000001200127308 */ /* 0x000e620000002400 */
[----:B----4-:R-:W-:Y:S09]  /*73f0*/  FMUL.FTZ R28, R29, c[0x0][0x320] ;  /* 0x0000c8001d1c7a20 */ /* 0x010ff20000410000 */
[----:B------:R-:W4:Y:S10]  /*7400*/  MUFU.TANH R17, R17 ;  /* 0x0000001100117308 */ /* 0x000f340000002400 */
[----:B------:R1:W1:Y:S10]  /*7410*/  MUFU.TANH R181, R22 ;  /* 0x0000001600b57308 */ /* 0x0002740000002400 */
[----:B------:R1:W1:Y:S10]  /*7420*/  MUFU.TANH R180, R23 ;  /* 0x0000001700b47308 */ /* 0x0002740000002400 */
[----:B------:R-:W1:Y:S10]  /*7430*/  MUFU.TANH R16, R16 ;  /* 0x0000001000107308 */ /* 0x000e740000002400 */
[----:B------:R-:W1:Y:S10]  /*7440*/  MUFU.TANH R15, R15 ;  /* 0x0000000f000f7308 */ /* 0x000e740000002400 */
[----:B------:R-:W1:Y:S10]  /*7450*/  MUFU.TANH R28, R28 ;  /* 0x0000001c001c7308 */ /* 0x000e740000002400 */
[----:B------:R1:W1:Y:S10]  /*7460*/  MUFU.TANH R189, R30 ;  /* 0x0000001e00bd7308 */ /* 0x0002740000002400 */
[----:B------:R1:W1:Y:S10]  /*7470*/  MUFU.TANH R191, R31 ;  /* 0x0000001f00bf7308 */ /* 0x0002740000002400 */
[----:B------:R-:W1:Y:S10]  /*7480*/  MUFU.TANH R27, R27 ;  /* 0x0000001b001b7308 */ /* 0x000e740000002400 */
[----:B------:R-:W1:Y:S10]  /*7490*/  MUFU.TANH R26, R26 ;  /* 0x0000001a001a7308 */ /* 0x000e740000002400 */
[----:B------:R1:W1:Y:S10]  /*74a0*/  MUFU.TANH R188, R34 ;  /* 0x0000002200bc7308 */ /* 0x0002740000002400 */
[----:B------:R1:W1:Y:S01]  /*74b0*/  MUFU.TANH R190, R35 ;  /* 0x0000002300be7308 */ /* 0x0002620000002400 */
[----:B--2---:R-:W-:Y:S11]  /*74c0*/  ISETP.GE.AND P0, PT, R2, 0x1, PT ;  /* 0x000000010200780c */ /* 0x004ff60003f06270 */
[----:B------:R-:W-:Y:S02]  /*74d0*/  @!UPT UIADD3 URZ, URZ, URZ, URZ ;  /* 0x0000003f3f3ff290 */ /* 0x000fe4000fffe03f */
[----:B------:R-:W-:-:S05]  /*74e0*/  @!P0 BRA `(.L_x_529) ;  /* 0x0000072000008947 */ /* 0x000fca0003800000 */
[----:B-1-34-:R-:W2:Y:S01]  /*74f0*/  LDL R3, [R1+0x84] ;  /* 0x0000840001037983 */ /* 0x01aea20000100800 */
[----:B------:R-:W-:Y:S02]  /*7500*/  IMAD.MOV.U32 R14, RZ, RZ, RZ ;  /* 0x000000ffff0e7224 */ /* 0x000fe400078e00ff */
[----:B------:R-:W-:Y:S01]  /*7510*/  IMAD.MOV.U32 R5, RZ, RZ, c[0x0][0x2b8] ;  /* 0x0000ae00ff057624 */ /* 0x000fe200078e00ff */
[----:B------:R-:W3:Y:S04]  /*7520*/  LDL R0, [R1+0x7c] ;  /* 0x00007c0001007983 */ /* 0x000ee80000100800 */
[----:B------:R-:W4:Y:S01]  /*7530*/  LDL.64 R22, [R1+0x98] ;  /* 0x0000980001167983 */ /* 0x000f220000100a00 */
[----:B------:R-:W-:Y:S03]  /*7540*/  ISETP.NE.AND P1, PT, R5, 0x1, PT ;  /* 0x000000010500780c */ /* 0x000fe60003f25270 */
[----:B------:R-:W5:Y:S04]  /*7550*/  LDL R4, [R1+0xa8] ;  /* 0x0000a80001047983 */ /* 0x000f680000100800 */
[----:B------:R-:W4:Y:S04]  /*7560*/  LDL.64 R20, [R1+0x90] ;  /* 0x0000900001147983 */ /* 0x000f280000100a00 */
[----:B------:R-:W5:Y:S04]  /*7570*/  LDL R8, [R1+0x88] ;  /* 0x0000880001087983 */ /* 0x000f680000100800 */
[----:B------:R-:W5:Y:S04]  /*7580*/  LDL R11, [R1+0xe8] ;  /* 0x0000e800010b7983 */ /* 0x000f680000100800 */
[----:B------:R-:W5:Y:S04]  /*7590*/  LDL R13, [R1+0x70] ;  /* 0x00007000010d7983 */ /* 0x000f680000100800 */
[----:B------:R-:W5:Y:S04]  /*75a0*/  LDL R10, [R1+0xec] ;  /* 0x0000ec00010a7983 */ /* 0x000f680000100800 */
[----:B------:R-:W5:Y:S04]  /*75b0*/  LDL R12, [R1+0x68] ;  /* 0x00006800010c7983 */ /* 0x000f680000100800 */
[----:B------:R-:W5:Y:S04]  /*75c0*/  LDL R9, [R1+0xf0] ;  /* 0x0000f00001097983 */ /* 0x000f680000100800 */
[----:B------:R-:W5:Y:S04]  /*75d0*/  LDL R7, [R1+0x6c] ;  /* 0x00006c0001077983 */ /* 0x000f680000100800 */
[----:B------:R-:W5:Y:S04]  /*75e0*/  LDL R6, [R1+0xf4] ;  /* 0x0000f40001067983 */ /* 0x000f680000100800 */
[----:B------:R-:W5:Y:S01]  /*75f0*/  LDL R19, [R1+0x54] ;  /* 0x0000540001137983 */ /* 0x000f620000100800 */
[----:B--2---:R-:W-:Y:S05]  /*7600*/  IMAD R2, R2, 0x40, R3 ;  /* 0x0000004002027824 */ /* 0x004fea00078e0203 */
[----:B---3--:R-:W-:Y:S05]  /*7610*/  IADD3 R2, R2, -0x40, R0 ;  /* 0xffffffc002027810 */ /* 0x008fea0007ffe000 */
[----:B------:R-:W-:Y:S04]  /*7620*/  @P1 IMAD.HI.U32 R3, R2, c[0x0][0x2bc], RZ ;  /* 0x0000af0002031a27 */ /* 0x000fe800078e00ff */
[----:B------:R-:W-:Y:S01]  /*7630*/  IMAD.MOV.U32 R0, RZ, RZ, R2 ;  /* 0x000000ffff007224 */ /* 0x000fe200078e0002 */
[----:B------:R-:W-:Y:S04]  /*7640*/  @P1 SHF.R.U32.HI R0, RZ, c[0x0][0x2c0], R3 ;  /* 0x0000b000ff001a19 */ /* 0x000fe80000011603 */
[C---:B----4-:R-:W-:Y:S04]  /*7650*/  @!P6 IADD3 R3, P0, R0.reuse, R22, RZ ;  /* 0x000000160003e210 */ /* 0x050fe80007f1e0ff */
[----:B-----5:R-:W-:Y:S01]  /*7660*/  @!P6 LEA.HI.X.SX32 R5, R0, R4, 0x1, P0 ;  /* 0x000000040005e211 */ /* 0x020fe200000f0eff */
[----:B------:R-:W-:Y:S01]  /*7670*/  IMAD.MOV R0, RZ, RZ, -R0 ;  /* 0x000000ffff007224 */ /* 0x000fe200078e0a00 */
[C---:B------:R-:W-:Y:S03]  /*7680*/  @!P6 LEA R4, P0, R3.reuse, c[0x0][0x2a0], 0x2 ;  /* 0x0000a8000304ea11 */ /* 0x040fe600078010ff */
[----:B------:R-:W-:Y:S01]  /*7690*/  IMAD R22, R0, c[0x0][0x2b8], R2 ;  /* 0x0000ae0000167a24 */ /* 0x000fe200078e0202 */
[----:B------:R-:W-:Y:S03]  /*76a0*/  @!P6 LEA.HI.X R5, R3, c[0x0][0x2a4], R5, 0x2, P0 ;  /* 0x0000a9000305ea11 */ /* 0x000fe600000f1405 */
[----:B------:R-:W-:Y:S01]  /*76b0*/  IMAD.WIDE.U32 R2, R22, c[0x0][0x1e0], RZ ;  /* 0x0000780016027a25 */ /* 0x000fe200078e00ff */
[----:B------:R-:W-:Y:S01]  /*76c0*/  SHF.R.S32.HI R0, RZ, 0x1f, R22 ;  /* 0x0000001fff007819 */ /* 0x000fe20000011416 */
[----:B------:R-:W2:Y:S02]  /*76d0*/  @!P6 LDG.E R14, [R4.64] ;  /* 0x00000006040ee981 */ /* 0x000ea4000c1e1900 */
[----:B------:R-:W-:Y:S02]  /*76e0*/  IMAD.SHL.U32 R21, R12, 0x2, RZ ;  /* 0x000000020c157824 */ /* 0x000fe400078e00ff */
[----:B------:R1:W-:Y:S01]  /*76f0*/  STL [R1+0x5c], R22 ;  /* 0x00005c1601007387 */ /* 0x0003e20000100800 */
[----:B------:R-:W-:Y:S04]  /*7700*/  IMAD R0, R0, c[0x0][0x1e0], RZ ;  /* 0x0000780000007a24 */ /* 0x000fe800078e02ff */
[----:B------:R-:W-:Y:S05]  /*7710*/  IMAD R0, R22, c[0x0][0x1e4], R0 ;  /* 0x0000790016007a24 */ /* 0x000fea00078e0200 */
[----:B------:R-:W-:Y:S01]  /*7720*/  IADD3 R3, R3, R0, RZ ;  /* 0x0000000003037210 */ /* 0x000fe20007ffe0ff */
[----:B-1----:R-:W-:Y:S01]  /*7730*/  IMAD.SHL.U32 R22, R13, 0x2, RZ ;  /* 0x000000020d167824 */ /* 0x002fe200078e00ff */
[----:B--2---:R-:W-:Y:S01]  /*7740*/  SHF.R.S32.HI R5, RZ, 0x1f, R14 ;  /* 0x0000001fff057819 */ /* 0x004fe2000001140e */
[----:B------:R1:W-:Y:S02]  /*7750*/  STL [R1+0x58], R14 ;  /* 0x0000580e01007387 */ /* 0x0003e40000100800 */
[----:B------:R-:W-:Y:S04]  /*7760*/  IMAD.WIDE.U32 R2, R14, c[0x0][0x1f0], R2 ;  /* 0x00007c000e027a25 */ /* 0x000fe800078e0002 */
[----:B------:R-:W-:Y:S01]  /*7770*/  IMAD R5, R5, c[0x0][0x1f0], RZ ;  /* 0x00007c0005057a24 */ /* 0x000fe200078e02ff */
[----:B------:R-:W-:Y:S02]  /*7780*/  IADD3 R0, P0, R20, R2, RZ ;  /* 0x0000000214007210 */ /* 0x000fe40007f1e0ff */
[----:B------:R-:W-:Y:S01]  /*7790*/  SHF.L.U32 R20, R7, 0x1, RZ ;  /* 0x0000000107147819 */ /* 0x000fe200000006ff */
[----:B------:R-:W-:Y:S05]  /*77a0*/  IMAD R5, R14, c[0x0][0x1f4], R5 ;  /* 0x00007d000e057a24 */ /* 0x000fea00078e0205 */
[----:B------:R-:W-:Y:S02]  /*77b0*/  IADD3.X R5, R8, R3, R5, P0, !PT ;  /* 0x0000000308057210 */ /* 0x000fe400007fe405 */
[C---:B------:R-:W-:Y:S04]  /*77c0*/  LEA R8, P0, R0.reuse, c[0x0][0x1c8], 0x1 ;  /* 0x0000720000087a11 */ /* 0x040fe800078008ff */
[----:B------:R-:W-:Y:S02]  /*77d0*/  LEA.HI.X R5, R0, c[0x0][0x1cc], R5, 0x1, P0 ;  /* 0x0000730000057a11 */ /* 0x000fe400000f0c05 */
[----:B-1----:R-:W-:Y:S02]  /*77e0*/  SHF.L.U64.HI R14, R13, 0x1, R11 ;  /* 0x000000010d0e7819 */ /* 0x002fe4000001020b */
[----:B------:R-:W-:Y:S02]  /*77f0*/  SHF.L.U64.HI R13, R12, 0x1, R10 ;  /* 0x000000010c0d7819 */ /* 0x000fe4000001020a */
[----:B------:R-:W-:Y:S02]  /*7800*/  SHF.L.U64.HI R12, R7, 0x1, R9 ;  /* 0x00000001070c7819 */ /* 0x000fe40000010209 */
[C---:B------:R-:W-:Y:S01]  /*7810*/  SHF.L.U64.HI R9, R19.reuse, 0x1, R6 ;  /* 0x0000000113097819 */ /* 0x040fe20000010206 */
[----:B------:R-:W-:Y:S01]  /*7820*/  IMAD.SHL.U32 R19, R19, 0x2, RZ ;  /* 0x0000000213137824 */ /* 0x000fe200078e00ff */
[----:B------:R-:W-:-:S05]  /*7830*/  BRA.DIV ~URZ, `(.L_x_530) ;  /* 0x0000a7627f007947 */ /* 0x000fca000b800000 */
[----:B------:R1:W2:Y:S02]  /*7840*/  SHFL.IDX PT, R4, R5, RZ, 0x181f ;  /* 0x00181fff05047589 */ /* 0x0002a400000e0000 */
.L_x_581:
        /* <DEDUP_REMOVED lines=31> */
.L_x_582:
        /* <DEDUP_REMOVED lines=29> */
.L_x_529:
[----:B-1-34-:R-:W-:Y:S05]  /*7c10*/  BSYNC B0 ;  /* 0x0000000000007941 */ /* 0x01afea0003800000 */
.L_x_528:
[----:B------:R-:W3:Y:S01]  /*7c20*/  LDL R4, [R1+0xb0] ;  /* 0x0000b00001047983 */ /* 0x000ee20000100800 */
[----:B------:R-:W-:Y:S03]  /*7c30*/  MOV R5, c[0x0][0x2c4] ;  /* 0x0000b10000057a02 */ /* 0x000fe60000000f00 */
[----:B------:R-:W3:Y:S01]  /*7c40*/  LDL R0, [R1+0xbc] ;  /* 0x0000bc0001007983 */ /* 0x000ee20000100800 */
[----:B------:R-:W-:Y:S01]  /*7c50*/  ISETP.NE.AND P0, PT, R5, 0x1, PT ;  /* 0x000000010500780c */ /* 0x000fe20003f05270 */
[----:B------:R-:W-:Y:S02]  /*7c60*/  IMAD.MOV.U32 R5, RZ, RZ, 0x1 ;  /* 0x00000001ff057424 */ /* 0x000fe400078e00ff */
[----:B--2---:R-:W2:Y:S04]  /*7c70*/  LDL R3, [R1+0x10] ;  /* 0x0000100001037983 */ /* 0x004ea80000100800 */
[----:B------:R-:W4:Y:S04]  /*7c80*/  LDL R2, [R1+0xc0] ;  /* 0x0000c00001027983 */ /* 0x000f280000100800 */
[----:B------:R-:W0:Y:S01]  /*7c90*/  LDGDEPBAR ;  /* 0x00000000000079af */ /* 0x000e220000000000 */
[----:B--2---:R-:W-:Y:S01]  /*7ca0*/  IMAD R5, R3, -0x40, R5 ;  /* 0xffffffc003057824 */ /* 0x004fe200078e0205 */
[----:B---3--:R-:W-:Y:S03]  /*7cb0*/  IADD3 R4, R0, R4, RZ ;  /* 0x0000000400047210 */ /* 0x008fe60007ffe0ff */
[----:B----4-:R-:W-:Y:S02]  /*7cc0*/  IMAD.IADD R5, R5, 0x1, -R2 ;  /* 0x0000000105057824 */ /* 0x010fe400078e0a02 */
[----:B------:R-:W-:Y:S05]  /*7cd0*/  @P0 IMAD.HI.U32 R0, R4, c[0x0][0x2c8], RZ ;  /* 0x0000b20004000a27 */ /* 0x000fea00078e00ff */
[----:B------:R-:W-:Y:S02]  /*7ce0*/  @P0 SHF.R.U32.HI R4, RZ, c[0x0][0x2cc], R0 ;  /* 0x0000b300ff040a19 */ /* 0x000fe40000011600 */
[----:B------:R-:W-:Y:S05]  /*7cf0*/  MOV R0, c[0x0][0x2ac] ;  /* 0x0000ab0000007a02 */ /* 0x000fea0000000f00 */
[----:B------:R-:W-:Y:S05]  /*7d00*/  IMAD R5, R0, c[0x0][0x1d0], R5 ;  /* 0x0000740000057a24 */ /* 0x000fea00078e0205 */
[----:B------:R-:W-:Y:S01]  /*7d10*/  IADD3 R5, R5, -c[0x0][0x168], RZ ;  /* 0x80005a0005057a10 */ /* 0x000fe20007ffe0ff */
[----:B------:R-:W-:-:S05]  /*7d20*/  BRA.DIV ~URZ, `(.L_x_532) ;  /* 0x0000a5e27f007947 */ /* 0x000fca000b800000 */
[----:B------:R1:W2:Y:S02]  /*7d30*/  SHFL.IDX PT, R0, R4, RZ, 0x1c1f ;  /* 0x001c1fff04007589 */ /* 0x0002a400000e0000 */
.L_x_583:
[----:B--2---:R-:W-:Y:S05]  /*7d40*/  IMAD.IADD R0, R5, 0x1, R0 ;  /* 0x0000000105007824 */ /* 0x004fea00078e0200 */
[C---:B------:R-:W-:Y:S02]  /*7d50*/  ISETP.GT.AND P0, PT, R0.reuse, RZ, PT ;  /* 0x000000ff0000720c */ /* 0x040fe40003f04270 */
[C---:B------:R-:W-:Y:S02]  /*7d60*/  ISETP.GT.AND P2, PT, R0.reuse, 0x1, PT ;  /* 0x000000010000780c */ /* 0x040fe40003f44270 */
[C---:B------:R-:W-:Y:S02]  /*7d70*/  ISETP.GT.AND P3, PT, R0.reuse, 0x8, PT ;  /* 0x000000080000780c */ /* 0x040fe40003f64270 */
[C---:B------:R-:W-:Y:S02]  /*7d80*/  ISETP.GT.AND P4, PT, R0.reuse, 0x9, PT ;  /* 0x000000090000780c */ /* 0x040fe40003f84270 */
[----:B------:R-:W-:Y:S02]  /*7d90*/  FSEL R6, R251, -INF , P0 ;  /* 0xff800000fb067808 */ /* 0x000fe40000000000 */
[C---:B------:R-:W-:Y:S02]  /*7da0*/  ISETP.GT.AND P1, PT, R0.reuse, 0x10, PT ;  /* 0x000000100000780c */ /* 0x040fe40003f24270 */
[----:B------:R-:W-:Y:S02]  /*7db0*/  ISETP.GT.AND P0, PT, R0, 0x11, PT ;  /* 0x000000110000780c */ /* 0x000fe40003f04270 */
[----:B------:R-:W-:Y:S02]  /*7dc0*/  FSEL R25, R250, -INF , P2 ;  /* 0xff800000fa197808 */ /* 0x000fe40001000000 */
[----:B------:R-:W-:Y:S02]  /*7dd0*/  FSEL R24, R187, -INF , P3 ;  /* 0xff800000bb187808 */ /* 0x000fe40001800000 */
[----:B------:R-:W-:Y:S02]  /*7de0*/  ISETP.GT.AND P3, PT, R0, 0x18, PT ;  /* 0x000000180000780c */ /* 0x000fe40003f64270 */
[----:B------:R-:W-:Y:S02]  /*7df0*/  FSEL R23, R186, -INF , P4 ;  /* 0xff800000ba177808 */ /* 0x000fe40002000000 */
[C---:B------:R-:W-:Y:S02]  /*7e00*/  ISETP.GT.AND P4, PT, R0.reuse, 0x19, PT ;  /* 0x000000190000780c */ /* 0x040fe40003f84270 */
[----:B------:R-:W-:Y:S02]  /*7e10*/  FSEL R22, R183, -INF , P1 ;  /* 0xff800000b7167808 */ /* 0x000fe40000800000 */
[----:B------:R-:W-:Y:S02]  /*7e20*/  ISETP.GT.AND P2, PT, R0, 0x20, PT ;  /* 0x000000200000780c */ /* 0x000fe40003f44270 */
[----:B------:R-:W-:Y:S02]  /*7e30*/  FSEL R21, R182, -INF , P0 ;  /* 0xff800000b6157808 */ /* 0x000fe40000000000 */
[C---:B------:R-:W-:Y:S02]  /*7e40*/  ISETP.GT.AND P1, PT, R0.reuse, 0x21, PT ;  /* 0x000000210000780c */ /* 0x040fe40003f24270 */
[C---:B------:R-:W-:Y:S02]  /*7e50*/  ISETP.GT.AND P0, PT, R0.reuse, 0x28, PT ;  /* 0x000000280000780c */ /* 0x040fe40003f04270 */
        /* <DEDUP_REMOVED lines=9> */
[----:B------:R-:W-:Y:S02]  /*7ef0*/  ISETP.GT.AND P0, PT, R0, 0x39, PT ;  /* 0x000000390000780c */ /* 0x000fe40003f04270 */
[----:B------:R-:W-:Y:S02]  /*7f00*/  FSEL R15, R15, -INF , P4 ;  /* 0xff8000000f0f7808 */ /* 0x000fe40002000000 */
[----:B------:R-:W-:Y:S02]  /*7f10*/  FSEL R14, R132, -INF , P3 ;  /* 0xff800000840e7808 */ /* 0x000fe40001800000 */
[----:B------:R-:W-:Y:S02]  /*7f20*/  FSEL R13, R28, -INF , P2 ;  /* 0xff8000001c0d7808 */ /* 0x000fe40001000000 */
[----:B------:R-:W-:Y:S02]  /*7f30*/  FSEL R12, R27, -INF , P1 ;  /* 0xff8000001b0c7808 */ /* 0x000fe40000800000 */
[----:B------:R-:W-:Y:S01]  /*7f40*/  FSEL R11, R26, -INF , P0 ;  /* 0xff8000001a0b7808 */ /* 0x000fe20000000000 */
[----:B------:R-:W-:-:S05]  /*7f50*/  BRA.DIV ~URZ, `(.L_x_533) ;  /* 0x0000a4227f007947 */ /* 0x000fca000b800000 */
[----:B------:R-:W2:Y:S04]  /*7f60*/  LDL.LU R182, [R1+0xc] ;  /* 0x00000c0001b67983 */ /* 0x000ea80000300800 */
[----:B------:R-:W3:Y:S04]  /*7f70*/  LDL.LU R179, [R1+0x8] ;  /* 0x0000080001b37983 */ /* 0x000ee80000300800 */
[----:B------:R-:W4:Y:S04]  /*7f80*/  LDL.LU R3, [R1+0x4] ;  /* 0x0000040001037983 */ /* 0x000f280000300800 */
[----:B------:R-:W5:Y:S04]  /*7f90*/  LDL.LU R2, [R1] ;  /* 0x0000000001027983 */ /* 0x000f680000300800 */
[----:B------:R-:W1:Y:S02]  /*7fa0*/  SHFL.IDX PT, R0, R4, 0x1, 0x1c1f ;  /* 0x003c1f0004007f89 */ /* 0x000e6400000e0000 */
[----:B-1----:R-:W-:Y:S05]  /*7fb0*/  IMAD.IADD R0, R5, 0x1, R0 ;  /* 0x0000000105007824 */ /* 0x002fea00078e0200 */
[C---:B------:R-:W-:Y:S02]  /*7fc0*/  ISETP.GT.AND P0, PT, R0.reuse, RZ, PT ;  /* 0x000000ff0000720c */ /* 0x040fe40003f04270 */
[C---:B------:R-:W-:Y:S02]  /*7fd0*/  ISETP.GT.AND P2, PT, R0.reuse, 0x1, PT ;  /* 0x000000010000780c */ /* 0x040fe40003f44270 */
[C---:B------:R-:W-:Y:S02]  /*7fe0*/  ISETP.GT.AND P3, PT, R0.reuse, 0x8, PT ;  /* 0x000000080000780c */ /* 0x040fe40003f64270 */
[C---:B------:R-:W-:Y:S02]  /*7ff0*/  ISETP.GT.AND P4, PT, R0.reuse, 0x9, PT ;  /* 0x000000090000780c */ /* 0x040fe40003f84270 */
[C---:B------:R-:W-:Y:S04]  /*8000*/  ISETP.GT.AND P1, PT, R0.reuse, 0x10, PT ;  /* 0x000000100000780c */ /* 0x040fe80003f24270 */
[----:B------:R-:W-:Y:S02]  /*8010*/  FSEL R33, R249, -INF , P1 ;  /* 0xff800000f9217808 */ /* 0x000fe40000800000 */
[----:B------:R-:W-:Y:S04]  /*8020*/  ISETP.GT.AND P1, PT, R0, 0x21, PT ;  /* 0x000000210000780c */ /* 0x000fe80003f24270 */
[----:B------:R-:W-:Y:S02]  /*8030*/  FSEL R28, R180, -INF , P1 ;  /* 0xff800000b41c7808 */ /* 0x000fe40000800000 */
[----:B------:R-:W-:Y:S04]  /*8040*/  ISETP.GT.AND P1, PT, R0, 0x38, PT ;  /* 0x000000380000780c */ /* 0x000fe80003f24270 */
[----:B------:R-:W-:Y:S02]  /*8050*/  FSEL R8, R188, -INF , P1 ;  /* 0xff800000bc087808 */ /* 0x000fe40000800000 */
[----:B--2---:R-:W-:Y:S02]  /*8060*/  FSEL R5, R182, -INF , P0 ;  /* 0xff800000b6057808 */ /* 0x004fe40000000000 */
[C---:B------:R-:W-:Y:S02]  /*8070*/  ISETP.GT.AND P0, PT, R0.reuse, 0x11, PT ;  /* 0x000000110000780c */ /* 0x040fe40003f04270 */
[----:B---3--:R-:W-:Y:S02]  /*8080*/  FSEL R177, R179, -INF , P2 ;  /* 0xff800000b3b17808 */ /* 0x008fe40001000000 */
[C---:B------:R-:W-:Y:S02]  /*8090*/  ISETP.GT.AND P2, PT, R0.reuse, 0x20, PT ;  /* 0x000000200000780c */ /* 0x040fe40003f44270 */
[----:B----4-:R-:W-:Y:S02]  /*80a0*/  FSEL R35, R3, -INF , P3 ;  /* 0xff80000003237808 */ /* 0x010fe40001800000 */
[----:B------:R-:W-:Y:S02]  /*80b0*/  ISETP.GT.AND P3, PT, R0, 0x18, PT ;  /* 0x000000180000780c */ /* 0x000fe40003f64270 */
[----:B-----5:R-:W-:Y:S02]  /*80c0*/  FSEL R34, R2, -INF , P4 ;  /* 0xff80000002227808 */ /* 0x020fe40002000000 */
[----:B------:R-:W-:Y:S02]  /*80d0*/  ISETP.GT.AND P4, PT, R0, 0x19, PT ;  /* 0x000000190000780c */ /* 0x000fe40003f84270 */
[----:B------:R-:W-:Y:S02]  /*80e0*/  FSEL R32, R248, -INF , P0 ;  /* 0xff800000f8207808 */ /* 0x000fe40000000000 */
[----:B------:R-:W-:Y:S02]  /*80f0*/  ISETP.GT.AND P0, PT, R0, 0x28, PT ;  /* 0x000000280000780c */ /* 0x000fe40003f04270 */
[----:B------:R-:W-:Y:S02]  /*8100*/  FSEL R31, R185, -INF , P3 ;  /* 0xff800000b91f7808 */ /* 0x000fe40001800000 */
[----:B------:R-:W-:Y:S02]  /*8110*/  FSEL R30, R184, -INF , P4 ;  /* 0xff800000b81e7808 */ /* 0x000fe40002000000 */
[C---:B------:R-:W-:Y:S02]  /*8120*/  ISETP.GT.AND P4, PT, R0.reuse, 0x29, PT ;  /* 0x000000290000780c */ /* 0x040fe40003f84270 */
[----:B------:R-:W-:Y:S02]  /*8130*/  FSEL R29, R181, -INF , P2 ;  /* 0xff800000b51d7808 */ /* 0x000fe40001000000 */
[C---:B------:R-:W-:Y:S02]  /*8140*/  ISETP.GT.AND P3, PT, R0.reuse, 0x30, PT ;  /* 0x000000300000780c */ /* 0x040fe40003f64270 */
[----:B------:R-:W-:Y:S02]  /*8150*/  ISETP.GT.AND P2, PT, R0, 0x31, PT ;  /* 0x000000310000780c */ /* 0x000fe40003f44270 */
[----:B------:R-:W-:Y:S02]  /*8160*/  FSEL R27, R178, -INF , P0 ;  /* 0xff800000b21b7808 */ /* 0x000fe40000000000 */
[----:B------:R-:W-:Y:S02]  /*8170*/  ISETP.GT.AND P0, PT, R0, 0x39, PT ;  /* 0x000000390000780c */ /* 0x000fe40003f04270 */
[----:B------:R-:W-:Y:S02]  /*8180*/  FMNMX.FTZ R0, R6, R133, !PT ;  /* 0x0000008506007209 */ /* 0x000fe40007810000 */
[----:B------:R-:W-:Y:S02]  /*8190*/  FSEL R26, R176, -INF , P4 ;  /* 0xff800000b01a7808 */ /* 0x000fe40002000000 */
[----:B------:R-:W-:Y:S02]  /*81a0*/  FMNMX.FTZ R0, R25, R0, !PT ;  /* 0x0000000019007209 */ /* 0x000fe40007810000 */
[----:B------:R-:W-:Y:S02]  /*81b0*/  FSEL R10, R189, -INF , P3 ;  /* 0xff800000bd0a7808 */ /* 0x000fe40001800000 */
[----:B------:R-:W-:Y:S02]  /*81c0*/  FMNMX.FTZ R0, R24, R0, !PT ;  /* 0x0000000018007209 */ /* 0x000fe40007810000 */
[----:B------:R-:W-:Y:S02]  /*81d0*/  FSEL R9, R191, -INF , P2 ;  /* 0xff800000bf097808 */ /* 0x000fe40001000000 */
[----:B------:R-:W-:Y:S02]  /*81e0*/  FMNMX.FTZ R0, R23, R0, !PT ;  /* 0x0000000017007209 */ /* 0x000fe40007810000 */
[----:B------:R-:W-:Y:S02]  /*81f0*/  FSEL R7, R190, -INF , P0 ;  /* 0xff800000be077808 */ /* 0x000fe40000000000 */
        /* <DEDUP_REMOVED lines=15> */
[----:B-1----:R-:W-:Y:S02]  /*82f0*/  FMNMX.FTZ R132, R0, R132, !PT ;  /* 0x0000008400847209 */ /* 0x002fe40007810000 */
        /* <DEDUP_REMOVED lines=18> */
[----:B------:R1:W2:Y:S02]  /*8420*/  SHFL.BFLY PT, R0, R4, 0x1, 0x1f ;  /* 0x0c201f0004007f89 */ /* 0x0002a400000e0000 */
.L_x_584:
[----:B------:R-:W3:Y:S01]  /*8430*/  LDL.LU R178, [R1+0x78] ;  /* 0x0000780001b27983 */ /* 0x000ee20000300800 */
[C---:B------:R-:W-:Y:S01]  /*8440*/  FMUL.FTZ R2, R132.reuse, c[0x0][0x2d0] ;  /* 0x0000b40084027a20 */ /* 0x040fe20000410000 */
[----:B------:R-:W-:Y:S01]  /*8450*/  FSETP.NEU.FTZ.AND P0, PT, R132, -INF , PT ;  /* 0xff8000008400780b */ /* 0x000fe20003f1d000 */
[----:B------:R-:W-:Y:S01]  /*8460*/  WARPSYNC 0xffffffff ;  /* 0xffffffff00007948 */ /* 0x000fe20003800000 */
[----:B--2---:R-:W-:Y:S02]  /*8470*/  FMNMX.FTZ R3, R0, R4, !PT ;  /* 0x0000000400037209 */ /* 0x004fe40007810000 */
[----:B------:R-:W-:Y:S02]  /*8480*/  FSEL R2, R2, RZ, P0 ;  /* 0x000000ff02027208 */ /* 0x000fe40000000000 */
[----:B------:R-:W-:Y:S01]  /*8490*/  FSEL R0, R132, RZ, P0 ;  /* 0x000000ff84007208 */ /* 0x000fe20000000000 */
[C---:B-1----:R-:W-:Y:S01]  /*84a0*/  FMUL.FTZ R4, R3.reuse, c[0x0][0x2d0] ;  /* 0x0000b40003047a20 */ /* 0x042fe20000410000 */
[----:B------:R-:W-:Y:S01]  /*84b0*/  FSETP.NEU.FTZ.AND P0, PT, R3, -INF , PT ;  /* 0xff8000000300780b */ /* 0x000fe20003f1d000 */
[--C-:B------:R-:W-:Y:S02]  /*84c0*/  FFMA.FTZ R188, R22, c[0x0][0x2d0], -R2.reuse ;  /* 0x0000b40016bc7a23 */ /* 0x100fe40000010802 */
[--C-:B------:R-:W-:Y:S01]  /*84d0*/  FFMA.FTZ R22, R12, c[0x0][0x2d0], -R2.reuse ;  /* 0x0000b4000c167a23 */ /* 0x100fe20000010802 */
[----:B------:R-:W-:Y:S01]  /*84e0*/  FSEL R4, R4, RZ, P0 ;  /* 0x000000ff04047208 */ /* 0x000fe20000000000 */
[----:B------:R-:W2:Y:S01]  /*84f0*/  LDL.LU R12, [R1+0x74] ;  /* 0x00007400010c7983 */ /* 0x000ea20000300800 */
[----:B------:R-:W-:Y:S02]  /*8500*/  FADD.FTZ R0, -R0, R133 ;  /* 0x0000008500007221 */ /* 0x000fe40000010100 */
[--C-:B------:R-:W-:Y:S02]  /*8510*/  FFMA.FTZ R6, R6, c[0x0][0x2d0], -R2.reuse ;  /* 0x0000b40006067a23 */ /* 0x100fe40000010802 */
[----:B------:R-:W-:Y:S02]  /*8520*/  FMUL.FTZ R0, R0, c[0x0][0x2d0] ;  /* 0x0000b40000007a20 */ /* 0x000fe40000410000 */
[--C-:B------:R-:W-:Y:S01]  /*8530*/  FFMA.FTZ R25, R25, c[0x0][0x2d0], -R2.reuse ;  /* 0x0000b40019197a23 */ /* 0x100fe20000010802 */
[----:B------:R-:W-:Y:S01]  /*8540*/  MUFU.EX2 R176, R6 ;  /* 0x0000000600b07308 */ /* 0x000fe20000000800 */
[--C-:B------:R-:W-:Y:S02]  /*8550*/  FFMA.FTZ R187, R21, c[0x0][0x2d0], -R2.reuse ;  /* 0x0000b40015bb7a23 */ /* 0x100fe40000010802 */
        /* <DEDUP_REMOVED lines=10> */
[----:B------:R-:W4:Y:S01]  /*8600*/  MUFU.EX2 R25, R25 ;  /* 0x0000001900197308 */ /* 0x000f220000000800 */
[--C-:B------:R-:W-:Y:S02]  /*8610*/  FFMA.FTZ R19, R13, c[0x0][0x2d0], -R2.reuse ;  /* 0x0000b4000d137a23 */ /* 0x100fe40000010802 */
[----:B------:R-:W-:Y:S02]  /*8620*/  FFMA.FTZ R179, R11, c[0x0][0x2d0], -R2 ;  /* 0x0000b4000bb37a23 */ /* 0x000fe40000010802 */
[--C-:B------:R-:W-:Y:S02]  /*8630*/  FFMA.FTZ R10, R10, c[0x0][0x2d0], -R4.reuse ;  /* 0x0000b4000a0a7a23 */ /* 0x100fe40000010804 */
[--C-:B------:R-:W-:Y:S02]  /*8640*/  FFMA.FTZ R11, R7, c[0x0][0x2d0], -R4.reuse ;  /* 0x0000b400070b7a23 */ /* 0x100fe40000010804 */
[--C-:B------:R-:W-:Y:S01]  /*8650*/  FFMA.FTZ R133, R35, c[0x0][0x2d0], -R4.reuse ;  /* 0x0000b40023857a23 */ /* 0x100fe20000010804 */
[----:B------:R-:W-:Y:S01]  /*8660*/  MUFU.EX2 R24, R24 ;  /* 0x0000001800187308 */ /* 0x000fe20000000800 */
        /* <DEDUP_REMOVED lines=8> */
[--C-:B------:R-:W-:Y:S02]  /*86f0*/  FFMA.FTZ R248, R26, c[0x0][0x2d0], -R4.reuse ;  /* 0x0000b4001af87a23 */ /* 0x100fe40000010804 */
[--C-:B------:R-:W-:Y:S02]  /*8700*/  FFMA.FTZ R15, R9, c[0x0][0x2d0], -R4.reuse ;  /* 0x0000b400090f7a23 */ /* 0x100fe40000010804 */
[--C-:B------:R-:W-:Y:S01]  /*8710*/  FFMA.FTZ R5, R5, c[0x0][0x2d0], -R4.reuse ;  /* 0x0000b40005057a23 */ /* 0x100fe20000010804 */
[----:B------:R-:W-:Y:S01]  /*8720*/  MUFU.EX2 R190, R190 ;  /* 0x000000be00be7308 */ /* 0x000fe20000000800 */
[----:B------:R-:W-:Y:S09]  /*8730*/  FFMA.FTZ R177, R177, c[0x0][0x2d0], -R4 ;  /* 0x0000b400b1b17a23 */ /* 0x000ff20000010804 */
[----:B------:R-:W-:Y:S10]  /*8740*/  MUFU.EX2 R7, R5 ;  /* 0x0000000500077308 */ /* 0x000ff40000000800 */
[----:B------:R-:W-:Y:S10]  /*8750*/  MUFU.EX2 R177, R177 ;  /* 0x000000b100b17308 */ /* 0x000ff40000000800 */
[----:B------:R-:W-:Y:S10]  /*8760*/  MUFU.EX2 R189, R189 ;  /* 0x000000bd00bd7308 */ /* 0x000ff40000000800 */
[----:B------:R-:W-:Y:S10]  /*8770*/  MUFU.EX2 R191, R191 ;  /* 0x000000bf00bf7308 */ /* 0x000ff40000000800 */
[----:B------:R-:W-:Y:S10]  /*8780*/  MUFU.EX2 R248, R248 ;  /* 0x000000f800f87308 */ /* 0x000ff40000000800 */
[----:B------:R-:W-:Y:S10]  /*8790*/  MUFU.EX2 R183, R183 ;  /* 0x000000b700b77308 */ /* 0x000ff40000000800 */
[----:B------:R-:W-:Y:S01]  /*87a0*/  MUFU.EX2 R184, R184 ;  /* 0x000000b800b87308 */ /* 0x000fe20000000800 */
[C---:B-1----:R-:W-:Y:S01]  /*87b0*/  FMUL.FTZ R13, R0.reuse, R157 ;  /* 0x0000009d000d7220 */ /* 0x042fe20000410000 */
[----:B------:R-:W-:Y:S01]  /*87c0*/  MOV R157, R10 ;  /* 0x0000000a009d7202 */ /* 0x000fe20000000f00 */
[C---:B------:R-:W-:Y:S02]  /*87d0*/  FMUL.FTZ R20, R0.reuse, R148 ;  /* 0x0000009400147220 */ /* 0x040fe40000410000 */
[----:B------:R-:W2:Y:S01]  /*87e0*/  LDL R148, [R1+0x2c] ;  /* 0x00002c0001947983 */ /* 0x000ea20000100800 */
[C---:B------:R-:W-:Y:S01]  /*87f0*/  FMUL.FTZ R9, R0.reuse, R161 ;  /* 0x000000a100097220 */ /* 0x040fe20000410000 */
[----:B------:R-:W-:Y:S01]  /*8800*/  MOV R161, R15 ;  /* 0x0000000f00a17202 */ /* 0x000fe20000000f00 */
[C---:B------:R-:W-:Y:S02]  /*8810*/  FMUL.FTZ R16, R0.reuse, R152 ;  /* 0x0000009800107220 */ /* 0x040fe40000410000 */
[C---:B------:R-:W-:Y:S01]  /*8820*/  FMUL.FTZ R17, R0.reuse, R153 ;  /* 0x0000009900117220 */ /* 0x040fe20000410000 */
[----:B------:R-:W-:Y:S01]  /*8830*/  MUFU.EX2 R152, R133 ;  /* 0x0000008500987308 */ /* 0x000fe20000000800 */
[C---:B------:R-:W-:Y:S01]  /*8840*/  FMUL.FTZ R21, R0.reuse, R149 ;  /* 0x0000009500157220 */ /* 0x040fe20000410000 */
[----:B------:R-:W-:Y:S01]  /*8850*/  MOV R153, R179 ;  /* 0x000000b300997202 */ /* 0x000fe20000000f00 */
[C---:B------:R-:W-:Y:S01]  /*8860*/  FMUL.FTZ R28, R0.reuse, R140 ;  /* 0x0000008c001c7220 */ /* 0x040fe20000410000 */
[----:B------:R-:W-:Y:S01]  /*8870*/  MOV R140, R19 ;  /* 0x00000013008c7202 */ /* 0x000fe20000000f00 */
[C---:B------:R-:W-:Y:S02]  /*8880*/  FMUL.FTZ R29, R0.reuse, R141 ;  /* 0x0000008d001d7220 */ /* 0x040fe40000410000 */
[C---:B------:R-:W-:Y:S01]  /*8890*/  FMUL.FTZ R32, R0.reuse, R136 ;  /* 0x0000008800207220 */ /* 0x040fe20000410000 */
[----:B------:R-:W2:Y:S01]  /*88a0*/  LDL R141, [R1+0x34] ;  /* 0x00003400018d7983 */ /* 0x000ea20000100800 */
        /* <DEDUP_REMOVED lines=50> */
[----:B---3--:R-:W-:Y:S01]  /*8bd0*/  FFMA.FTZ R2, R0, R178, R176 ;  /* 0x000000b200027223 */ /* 0x008fe200000100b0 */
[----:B----4-:R-:W-:Y:S02]  /*8be0*/  F2FP.BF16.PACK_AB R176, R25, R176 ;  /* 0x000000b019b0723e */ /* 0x010fe400000010ff */
[----:B-----5:R-:W-:Y:S01]  /*8bf0*/  F2FP.BF16.PACK_AB R178, R23, R24 ;  /* 0x0000001817b2723e */ /* 0x020fe200000010ff */
[----:B------:R-:W-:Y:S01]  /*8c00*/  FADD.FTZ R6, R25, R2 ;  /* 0x0000000219067221 */ /* 0x000fe20000010000 */
[----:B------:R-:W-:Y:S02]  /*8c10*/  FSEL R2, R3, RZ, P0 ;  /* 0x000000ff03027208 */ /* 0x000fe40000000000 */
[----:B------:R-:W-:Y:S01]  /*8c20*/  MOV R25, R14 ;  /* 0x0000000e00197202 */ /* 0x000fe20000000f00 */
[----:B------:R-:W-:Y:S02]  /*8c30*/  FFMA.FTZ R14, R8, c[0x0][0x2d0], -R4 ;  /* 0x0000b400080e7a23 */ /* 0x000fe40000010804 */
[----:B------:R-:W-:Y:S01]  /*8c40*/  FADD.FTZ R2, -R2, R134 ;  /* 0x0000008602027221 */ /* 0x000fe20000010100 */
[----:B------:R-:W-:Y:S01]  /*8c50*/  MOV R149, R25 ;  /* 0x0000001900957202 */ /* 0x000fe20000000f00 */
[----:B------:R-:W-:Y:S02]  /*8c60*/  FFMA.FTZ R134, R34, c[0x0][0x2d0], -R4 ;  /* 0x0000b40022867a23 */ /* 0x000fe40000010804 */
[----:B------:R-:W-:Y:S02]  /*8c70*/  FMUL.FTZ R2, R2, c[0x0][0x2d0] ;  /* 0x0000b40002027a20 */ /* 0x000fe40000410000 */
[----:B------:R-:W-:Y:S02]  /*8c80*/  FADD.FTZ R4, R24, R6 ;  /* 0x0000000618047221 */ /* 0x000fe40000010000 */
[C---:B------:R-:W-:Y:S02]  /*8c90*/  FMUL.FTZ R8, R0.reuse, R160 ;  /* 0x000000a000087220 */ /* 0x040fe40000410000 */
[----:B------:R-:W1:Y:S01]  /*8ca0*/  MUFU.EX2 R2, R2 ;  /* 0x0000000200027308 */ /* 0x000e620000000800 */
[----:B------:R-:W-:Y:S02]  /*8cb0*/  FADD.FTZ R180, R23, R4 ;  /* 0x0000000417b47221 */ /* 0x000fe40000010000 */
[C---:B------:R-:W-:Y:S01]  /*8cc0*/  FMUL.FTZ R4, R0.reuse, R164 ;  /* 0x000000a400047220 */ /* 0x040fe20000410000 */
[----:B------:R-:W-:Y:S01]  /*8cd0*/  MOV R164, R11 ;  /* 0x0000000b00a47202 */ /* 0x000fe20000000f00 */
[C---:B------:R-:W-:Y:S01]  /*8ce0*/  FMUL.FTZ R24, R0.reuse, R144 ;  /* 0x0000009000187220 */ /* 0x040fe20000410000 */
[----:B------:R-:W-:Y:S01]  /*8cf0*/  MOV R144, R18 ;  /* 0x0000001200907202 */ /* 0x000fe20000000f00 */
[----:B------:R-:W-:Y:S01]  /*8d00*/  FMUL.FTZ R25, R0, R145 ;  /* 0x0000009100197220 */ /* 0x000fe20000410000 */
[----:B------:R-:W-:Y:S01]  /*8d10*/  MOV R145, R22 ;  /* 0x0000001600917202 */ /* 0x000fe20000000f00 */
[C---:B-1----:R-:W-:Y:S02]  /*8d20*/  FMUL.FTZ R10, R2.reuse, R162 ;  /* 0x000000a2020a7220 */ /* 0x042fe40000410000 */
[----:B------:R-:W3:Y:S01]  /*8d30*/  LDL R162, [R1+0x28] ;  /* 0x0000280001a27983 */ /* 0x000ee20000100800 */
[C---:B------:R-:W-:Y:S02]  /*8d40*/  FMUL.FTZ R11, R2.reuse, R163 ;  /* 0x000000a3020b7220 */ /* 0x040fe40000410000 */
[----:B--2---:R-:W-:Y:S01]  /*8d50*/  FFMA.FTZ R5, R2, R12, R7 ;  /* 0x0000000c02057223 */ /* 0x004fe20000010007 */
[----:B------:R-:W2:Y:S01]  /*8d60*/  LDL R163, [R1+0x30] ;  /* 0x0000300001a37983 */ /* 0x000ea20000100800 */
[C---:B------:R-:W-:Y:S02]  /*8d70*/  FMUL.FTZ R12, R0.reuse, R156 ;  /* 0x0000009c000c7220 */ /* 0x040fe40000410000 */
[C---:B------:R-:W-:Y:S01]  /*8d80*/  FADD.FTZ R6, R177.reuse, R5 ;  /* 0x00000005b1067221 */ /* 0x040fe20000010000 */
[----:B------:R-:W1:Y:S01]  /*8d90*/  MUFU.EX2 R156, R134 ;  /* 0x00000086009c7308 */ /* 0x000e620000000800 */
[----:B------:R-:W-:Y:S01]  /*8da0*/  FMUL.FTZ R5, R0, R165 ;  /* 0x000000a500057220 */ /* 0x000fe20000410000 */
[----:B------:R-:W-:Y:S01]  /*8db0*/  F2FP.BF16.PACK_AB R177, R177, R7 ;  /* 0x00000007b1b1723e */ /* 0x000fe200000010ff */
[----:B------:R-:W4:Y:S01]  /*8dc0*/  LDL R0, [R1+0x38] ;  /* 0x0000380001007983 */ /* 0x000f220000100800 */
[C---:B------:R-:W-:Y:S01]  /*8dd0*/  FMUL.FTZ R34, R2.reuse, R138 ;  /* 0x0000008a02227220 */ /* 0x040fe20000410000 */
[----:B------:R-:W-:Y:S01]  /*8de0*/  MOV R160, R6 ;  /* 0x0000000600a07202 */ /* 0x000fe20000000f00 */
        /* <DEDUP_REMOVED lines=13> */
[----:B------:R-:W-:Y:S01]  /*8ec0*/  FMUL.FTZ R23, R2, R151 ;  /* 0x0000009702177220 */ /* 0x000fe20000410000 */
[----:B-1----:R-:W-:Y:S01]  /*8ed0*/  F2FP.BF16.PACK_AB R179, R156, R152 ;  /* 0x000000989cb3723e */ /* 0x002fe200000010ff */
        /* <DEDUP_REMOVED lines=57> */
[----:B------:R-:W1:Y:S01]  /*9270*/  MUFU.EX2 R2, R187 ;  /* 0x000000bb00027308 */ /* 0x000e620000000800 */
[----:B---3--:R-:W3:Y:S02]  /*9280*/  LDSM.16.MT88.4 R136, [R162] ;  /* 0x00000000a288783b */ /* 0x008ee40000004200 */
[C---:B---3--:R-:W-:Y:S08]  /*9290*/  HMMA.16816.F32.BF16 R4, R176.reuse, R136, R4 ;  /* 0x00000088b004723c */ /* 0x048ff00000041804 */
[C---:B------:R-:W-:Y:S01]  /*92a0*/  HMMA.16816.F32.BF16 R8, R176.reuse, R138, R8 ;  /* 0x0000008ab008723c */ /* 0x040fe20000041808 */
[----:B--2---:R-:W2:Y:S07]  /*92b0*/  LDSM.16.MT88.4 R136, [R163] ;  /* 0x00000000a388783b */ /* 0x004eae0000004200 */
[C---:B--2---:R-:W-:Y:S08]  /*92c0*/  HMMA.16816.F32.BF16 R12, R176.reuse, R136, R12 ;  /* 0x00000088b00c723c */ /* 0x044ff0000004180c */
[C---:B------:R-:W-:Y:S01]  /*92d0*/  HMMA.16816.F32.BF16 R16, R176.reuse, R138, R16 ;  /* 0x0000008ab010723c */ /* 0x040fe20000041810 */
[----:B------:R-:W2:Y:S07]  /*92e0*/  LDSM.16.MT88.4 R136, [R148] ;  /* 0x000000009488783b */ /* 0x000eae0000004200 */
[C---:B--2---:R-:W-:Y:S08]  /*92f0*/  HMMA.16816.F32.BF16 R20, R176.reuse, R136, R20 ;  /* 0x00000088b014723c */ /* 0x044ff00000041814 */
[C---:B------:R-:W-:Y:S01]  /*9300*/  HMMA.16816.F32.BF16 R24, R176.reuse, R138, R24 ;  /* 0x0000008ab018723c */ /* 0x040fe20000041818 */
[----:B----4-:R2:W3:Y:S03]  /*9310*/  LDSM.16.MT88.4 R136, [R0] ;  /* 0x000000000088783b */ /* 0x0104e60000004200 */
[----:B--2---:R-:W-:Y:S02]  /*9320*/  FADD.FTZ R0, R133, R180 ;  /* 0x000000b485007221 */ /* 0x004fe40000010000 */
[----:B------:R-:W2:Y:S02]  /*9330*/  MUFU.EX2 R180, R161 ;  /* 0x000000a100b47308 */ /* 0x000ea40000000800 */
[----:B-1----:R-:W-:Y:S04]  /*9340*/  FADD.FTZ R0, R2, R0 ;  /* 0x0000000002007221 */ /* 0x002fe80000010000 */
[----:B------:R-:W-:Y:S04]  /*9350*/  FADD.FTZ R0, R144, R0 ;  /* 0x0000000090007221 */ /* 0x000fe80000010000 */
        /* <DEDUP_REMOVED lines=36> */
[----:B------:R-:W1:Y:S08]  /*95a0*/  LDSM.16.MT88.4 R136, [R141+0x6000] ;  /* 0x006000008d88783b */ /* 0x000e700000004200 */
[----:B------:R-:W3:Y:S01]  /*95b0*/  LDSM.16.MT88.4 R140, [R162+0x800] ;  /* 0x00080000a28c783b */ /* 0x000ee20000004200 */
        /* <DEDUP_REMOVED lines=9> */
[----:B--2---:R-:W-:Y:S05]  /*9650*/  F2FP.BF16.PACK_AB R177, R180, R181 ;  /* 0x000000b5b4b1723e */ /* 0x004fea00000010ff */
[C---:B---3--:R-:W-:Y:S02]  /*9660*/  HMMA.16816.F32.BF16 R4, R136.reuse, R140, R4 ;  /* 0x0000008c8804723c */ /* 0x048fe40000041804 */
[----:B------:R2:W-:Y:S06]  /*9670*/  MUFU.EX2 R134, R249 ;  /* 0x000000f900867308 */ /* 0x0005ec0000000800 */
[C---:B------:R-:W-:Y:S01]  /*9680*/  HMMA.16816.F32.BF16 R8, R136.reuse, R142, R8 ;  /* 0x0000008e8808723c */ /* 0x040fe20000041808 */
[----:B------:R-:W3:Y:S03]  /*9690*/  LDSM.16.MT88.4 R140, [R148+0x800] ;  /* 0x00080000948c783b */ /* 0x000ee60000004200 */
[----:B------:R-:W5:Y:S01]  /*96a0*/  MUFU.EX2 R133, R158 ;  /* 0x0000009e00857308 */ /* 0x000f620000000800 */
[----:B----4-:R-:W-:Y:S09]  /*96b0*/  MOV R251, R148 ;  /* 0x0000009400fb7202 */ /* 0x010ff20000000f00 */
[----:B------:R-:W-:Y:S01]  /*96c0*/  MUFU.EX2 R176, R167 ;  /* 0x000000a700b07308 */ /* 0x000fe20000000800 */
[----:B--2---:R-:W-:Y:S01]  /*96d0*/  MOV R249, R162 ;  /* 0x000000a200f97202 */ /* 0x004fe20000000f00 */
[C---:B-1----:R-:W-:Y:S03]  /*96e0*/  HMMA.16816.F32.BF16 R12, R136.reuse, R144, R12 ;  /* 0x00000090880c723c */ /* 0x042fe6000004180c */
[----:B-----5:R-:W-:Y:S05]  /*96f0*/  FADD.FTZ R0, R133, R0 ;  /* 0x0000000085007221 */ /* 0x020fea0000010000 */
[C---:B------:R-:W-:Y:S01]  /*9700*/  HMMA.16816.F32.BF16 R16, R136.reuse, R146, R16 ;  /* 0x000000928810723c */ /* 0x040fe20000041810 */
[----:B------:R-:W1:Y:S03]  /*9710*/  LDSM.16.MT88.4 R144, [R188+0x800] ;  /* 0x00080000bc90783b */ /* 0x000e660000004200 */
[----:B------:R-:W-:Y:S04]  /*9720*/  FADD.FTZ R0, R2, R0 ;  /* 0x0000000002007221 */ /* 0x000fe80000010000 */
[C---:B---3--:R-:W-:Y:S08]  /*9730*/  HMMA.16816.F32.BF16 R20, R136.reuse, R140, R20 ;  /* 0x0000008c8814723c */ /* 0x048ff00000041814 */
        /* <DEDUP_REMOVED lines=25> */
[----:B------:R2:W3:Y:S07]  /*98d0*/  LDSM.16.MT88.4 R140, [R162+0x6800] ;  /* 0x00680000a28c783b */ /* 0x0004ee0000004200 */
[C---:B-1----:R-:W-:Y:S04]  /*98e0*/  HMMA.16816.F32.BF16 R92, R136.reuse, R144, R92 ;  /* 0x00000090885c723c */ /* 0x042fe8000004185c */
[----:B--2---:R-:W-:Y:S04]  /*98f0*/  MOV R162, R149 ;  /* 0x0000009500a27202 */ /* 0x004fe80000000f00 */
[C---:B------:R-:W-:Y:S01]  /*9900*/  HMMA.16816.F32.BF16 R96, R136.reuse, R146, R96 ;  /* 0x000000928860723c */ /* 0x040fe20000041860 */
[----:B------:R-:W1:Y:S07]  /*9910*/  LDSM.16.MT88.4 R144, [R163+0x6800] ;  /* 0x00680000a390783b */ /* 0x000e6e0000004200 */
[C---:B---3--:R-:W-:Y:S08]  /*9920*/  HMMA.16816.F32.BF16 R100, R136.reuse, R140, R100 ;  /* 0x0000008c8864723c */ /* 0x048ff00000041864 */
[C---:B------:R-:W-:Y:S01]  /*9930*/  HMMA.16816.F32.BF16 R104, R136.reuse, R142, R104 ;  /* 0x0000008e8868723c */ /* 0x040fe20000041868 */
[----:B------:R2:W3:Y:S07]  /*9940*/  LDSM.16.MT88.4 R140, [R148+0x6800] ;  /* 0x00680000948c783b */ /* 0x0004ee0000004200 */
[C---:B-1----:R-:W-:Y:S01]  /*9950*/  HMMA.16816.F32.BF16 R108, R136.reuse, R144, R108 ;  /* 0x00000090886c723c */ /* 0x042fe2000004186c */
[----:B--2---:R1:W2:Y:S07]  /*9960*/  MUFU.EX2 R148, R250 ;  /* 0x000000fa00947308 */ /* 0x0042ae0000000800 */
[C---:B------:R-:W-:Y:S01]  /*9970*/  HMMA.16816.F32.BF16 R112, R136.reuse, R146, R112 ;  /* 0x000000928870723c */ /* 0x040fe20000041870 */
[----:B------:R-:W4:Y:S07]  /*9980*/  LDSM.16.MT88.4 R144, [R188+0x6800] ;  /* 0x00680000bc90783b */ /* 0x000f2e0000004200 */
[C---:B---3--:R-:W-:Y:S04]  /*9990*/  HMMA.16816.F32.BF16 R116, R136.reuse, R140, R116 ;  /* 0x0000008c8874723c */ /* 0x048fe80000041874 */
[----:B-1----:R-:W-:Y:S04]  /*99a0*/  MOV R250, R163 ;  /* 0x000000a300fa7202 */ /* 0x002fe80000000f00 */
[C---:B------:R-:W-:Y:S01]  /*99b0*/  HMMA.16816.F32.BF16 R120, R136.reuse, R142, R120 ;  /* 0x0000008e8878723c */ /* 0x040fe20000041878 */
[----:B------:R-:W1:Y:S03]  /*99c0*/  LDSM.16.MT88.4 R140, [R249+0x1000] ;  /* 0x00100000f98c783b */ /* 0x000e660000004200 */
[----:B--2---:R-:W-:Y:S04]  /*99d0*/  FADD.FTZ R0, R148, R0 ;  /* 0x0000000094007221 */ /* 0x004fe80000010000 */
[C---:B------:R-:W-:Y:S01]  /*99e0*/  FADD.FTZ R0, R134.reuse, R0 ;  /* 0x0000000086007221 */ /* 0x040fe20000010000 */
[C---:B----4-:R-:W-:Y:S08]  /*99f0*/  HMMA.16816.F32.BF16 R124, R136.reuse, R144, R124 ;  /* 0x00000090887c723c */ /* 0x050ff0000004187c */
[----:B------:R-:W-:Y:S01]  /*9a00*/  HMMA.16816.F32.BF16 R128, R136, R146, R128 ;  /* 0x000000928880723c */ /* 0x000fe20000041880 */
[----:B------:R-:W2:Y:S06]  /*9a10*/  LDSM.16.MT88.4 R144, [R250+0x1000] ;  /* 0x00100000fa90783b */ /* 0x000eac0000004200 */
[----:B------:R-:W-:Y:S02]  /*9a20*/  F2FP.BF16.PACK_AB R138, R134, R148 ;  /* 0x00000094868a723e */ /* 0x000fe400000010ff */
[----:B------:R-:W3:Y:S01]  /*9a30*/  LDSM.16.MT88.4 R148, [R251+0x1000] ;  /* 0x00100000fb94783b */ /* 0x000ee20000004200 */
[----:B------:R-:W-:Y:S02]  /*9a40*/  MUFU.EX2 R134, R165 ;  /* 0x000000a500867308 */ /* 0x000fe40000000800 */
[----:B------:R-:W-:Y:S02]  /*9a50*/  F2FP.BF16.PACK_AB R136, R2, R133 ;  /* 0x000000850288723e */ /* 0x000fe400000010ff */
[----:B------:R-:W-:Y:S02]  /*9a60*/  F2FP.BF16.PACK_AB R137, R189, R190 ;  /* 0x000000bebd89723e */ /* 0x000fe400000010ff */
[----:B------:R-:W-:Y:S04]  /*9a70*/  F2FP.BF16.PACK_AB R139, R248, R191 ;  /* 0x000000bff88b723e */ /* 0x000fe800000010ff */
[----:B------:R-:W4:Y:S03]  /*9a80*/  MUFU.EX2 R2, R162 ;  /* 0x000000a200027308 */ /* 0x000f260000000800 */
[C---:B-1----:R-:W-:Y:S07]  /*9a90*/  HMMA.16816.F32.BF16 R4, R136.reuse, R140, R4 ;  /* 0x0000008c8804723c */ /* 0x042fee0000041804 */
[----:B------:R-:W1:Y:S01]  /*9aa0*/  MUFU.EX2 R133, R166 ;  /* 0x000000a600857308 */ /* 0x000e620000000800 */
[C---:B------:R-:W-:Y:S01]  /*9ab0*/  HMMA.16816.F32.BF16 R8, R136.reuse, R142, R8 ;  /* 0x0000008e8808723c */ /* 0x040fe20000041808 */
[----:B------:R-:W5:Y:S07]  /*9ac0*/  LDSM.16.MT88.4 R140, [R188+0x1000] ;  /* 0x00100000bc8c783b */ /* 0x000f6e0000004200 */
[C---:B--2---:R-:W-:Y:S04]  /*9ad0*/  HMMA.16816.F32.BF16 R12, R136.reuse, R144, R12 ;  /* 0x00000090880c723c */ /* 0x044fe8000004180c */
[----:B----4-:R-:W-:Y:S04]  /*9ae0*/  FADD.FTZ R0, R2, R0 ;  /* 0x0000000002007221 */ /* 0x010fe80000010000 */
[C---:B------:R-:W-:Y:S01]  /*9af0*/  FADD.FTZ R0, R176.reuse, R0 ;  /* 0x00000000b0007221 */ /* 0x040fe20000010000 */
[C---:B------:R-:W-:Y:S01]  /*9b00*/  HMMA.16816.F32.BF16 R16, R136.reuse, R146, R16 ;  /* 0x000000928810723c */ /* 0x040fe20000041810 */
[----:B------:R-:W2:Y:S02]  /*9b10*/  LDSM.16.MT88.4 R144, [R249+0x3000] ;  /* 0x00300000f990783b */ /* 0x000ea40000004200 */
[----:B------:R-:W-:Y:S01]  /*9b20*/  F2FP.BF16.PACK_AB R176, R176, R2 ;  /* 0x00000002b0b0723e */ /* 0x000fe200000010ff */
[----:B------:R-:W-:Y:S02]  /*9b30*/  FADD.FTZ R2, R152, R160 ;  /* 0x000000a098027221 */ /* 0x000fe40000010000 */
[----:B-1----:R-:W-:Y:S02]  /*9b40*/  FADD.FTZ R0, R133, R0 ;  /* 0x0000000085007221 */ /* 0x002fe40000010000 */
[C---:B---3--:R-:W-:Y:S01]  /*9b50*/  HMMA.16816.F32.BF16 R20, R136.reuse, R148, R20 ;  /* 0x000000948814723c */ /* 0x048fe20000041814 */
[----:B------:R-:W-:Y:S03]  /*9b60*/  LDSM.16.MT88.4 R160, [R249+0x1800] ;  /* 0x00180000f9a0783b */ /* 0x000fe60000004200 */
[C---:B------:R-:W-:Y:S01]  /*9b70*/  FADD.FTZ R0, R178.reuse, R0 ;  /* 0x00000000b2007221 */ /* 0x040fe20000010000 */
[----:B------:R-:W-:Y:S02]  /*9b80*/  F2FP.BF16.PACK_AB R178, R178, R133 ;  /* 0x00000085b2b2723e */ /* 0x000fe400000010ff */
[----:B------:R-:W1:Y:S01]  /*9b90*/  MUFU.EX2 R133, R164 ;  /* 0x000000a400857308 */ /* 0x000e620000000800 */
[C---:B------:R-:W-:Y:S01]  /*9ba0*/  HMMA.16816.F32.BF16 R24, R136.reuse, R150, R24 ;  /* 0x000000968818723c */ /* 0x040fe20000041818 */
[----:B------:R-:W3:Y:S07]  /*9bb0*/  LDSM.16.MT88.4 R148, [R250+0x3000] ;  /* 0x00300000fa94783b */ /* 0x000eee0000004200 */
[C---:B-----5:R-:W-:Y:S01]  /*9bc0*/  HMMA.16816.F32.BF16 R28, R136.reuse, R140, R28 ;  /* 0x0000008c881c723c */ /* 0x060fe2000004181c */
[----:B------:R-:W-:Y:S07]  /*9bd0*/  LDSM.16.MT88.4 R152, [R250+0x1800] ;  /* 0x00180000fa98783b */ /* 0x000fee0000004200 */
[C---:B------:R-:W-:Y:S01]  /*9be0*/  HMMA.16816.F32.BF16 R32, R136.reuse, R142, R32 ;  /* 0x0000008e8820723c */ /* 0x040fe20000041820 */
[----:B------:R-:W4:Y:S03]  /*9bf0*/  LDSM.16.MT88.4 R140, [R251+0x3000] ;  /* 0x00300000fb8c783b */ /* 0x000f260000004200 */
[----:B-1----:R-:W-:Y:S04]  /*9c00*/  F2FP.BF16.PACK_AB R179, R133, R134 ;  /* 0x0000008685b3723e */ /* 0x002fe800000010ff */
[C---:B--2---:R-:W-:Y:S01]  /*9c10*/  HMMA.16816.F32.BF16 R36, R136.reuse, R144, R36 ;  /* 0x000000908824723c */ /* 0x044fe20000041824 */
[----:B------:R1:W-:Y:S04]  /*9c20*/  STL [R1+0x78], R0 ;  /* 0x0000780001007387 */ /* 0x0003e80000100800 */
[----:B------:R-:W2:Y:S03]  /*9c30*/  LDL R187, [R1+0x80] ;  /* 0x0000800001bb7983 */ /* 0x000ea60000100800 */
[C---:B------:R-:W-:Y:S01]  /*9c40*/  HMMA.16816.F32.BF16 R40, R136.reuse, R146, R40 ;  /* 0x000000928828723c */ /* 0x040fe20000041828 */
[----:B------:R-:W5:Y:S07]  /*9c50*/  LDSM.16.MT88.4 R144, [R188+0x3000] ;  /* 0x00300000bc90783b */ /* 0x000f6e0000004200 */
[C---:B---3--:R-:W-:Y:S01]  /*9c60*/  HMMA.16816.F32.BF16 R44, R136.reuse, R148, R44 ;  /* 0x00000094882c723c */ /* 0x048fe2000004182c */
[----:B------:R-:W2:Y:S07]  /*9c70*/  LDL.LU R186, [R1+0x10] ;  /* 0x0000100001ba7983 */ /* 0x000eae0000300800 */
[C---:B------:R-:W-:Y:S01]  /*9c80*/  HMMA.16816.F32.BF16 R48, R136.reuse, R150, R48 ;  /* 0x000000968830723c */ /* 0x040fe20000041830 */
[----:B------:R-:W3:Y:S03]  /*9c90*/  LDSM.16.MT88.4 R148, [R249+0x5000] ;  /* 0x00500000f994783b */ /* 0x000ee60000004200 */
[----:B-1----:R-:W-:Y:S04]  /*9ca0*/  FADD.FTZ R0, R156, R2 ;  /* 0x000000029c007221 */ /* 0x002fe80000010000 */
[C---:B----4-:R-:W-:Y:S04]  /*9cb0*/  HMMA.16816.F32.BF16 R52, R136.reuse, R140, R52 ;  /* 0x0000008c8834723c */ /* 0x050fe80000041834 */
[----:B------:R-:W-:Y:S04]  /*9cc0*/  FADD.FTZ R0, R185, R0 ;  /* 0x00000000b9007221 */ /* 0x000fe80000010000 */
[C---:B------:R-:W-:Y:S01]  /*9cd0*/  HMMA.16816.F32.BF16 R56, R136.reuse, R142, R56 ;  /* 0x0000008e8838723c */ /* 0x040fe20000041838 */
[----:B------:R-:W1:Y:S03]  /*9ce0*/  LDSM.16.MT88.4 R140, [R250+0x5000] ;  /* 0x00500000fa8c783b */ /* 0x000e660000004200 */
[----:B------:R-:W-:Y:S04]  /*9cf0*/  FADD.FTZ R0, R182, R0 ;  /* 0x00000000b6007221 */ /* 0x000fe80000010000 */
[----:B------:R-:W-:Y:S01]  /*9d00*/  FADD.FTZ R0, R183, R0 ;  /* 0x00000000b7007221 */ /* 0x000fe20000010000 */
[C---:B-----5:R-:W-:Y:S03]  /*9d10*/  HMMA.16816.F32.BF16 R60, R136.reuse, R144, R60 ;  /* 0x00000090883c723c */ /* 0x060fe6000004183c */
[----:B------:R-:W-:Y:S04]  /*9d20*/  FADD.FTZ R0, R184, R0 ;  /* 0x00000000b8007221 */ /* 0x000fe80000010000 */
[----:B------:R-:W-:Y:S01]  /*9d30*/  FADD.FTZ R0, R190, R0 ;  /* 0x00000000be007221 */ /* 0x000fe20000010000 */
[C---:B------:R-:W-:Y:S01]  /*9d40*/  HMMA.16816.F32.BF16 R64, R136.reuse, R146, R64 ;  /* 0x000000928840723c */ /* 0x040fe20000041840 */
[----:B------:R-:W4:Y:S03]  /*9d50*/  LDSM.16.MT88.4 R144, [R251+0x5000] ;  /* 0x00500000fb90783b */ /* 0x000f260000004200 */
[----:B------:R-:W-:Y:S04]  /*9d60*/  FADD.FTZ R0, R189, R0 ;  /* 0x00000000bd007221 */ /* 0x000fe80000010000 */
[C---:B---3--:R-:W-:Y:S04]  /*9d70*/  HMMA.16816.F32.BF16 R68, R136.reuse, R148, R68 ;  /* 0x000000948844723c */ /* 0x048fe80000041844 */
[----:B------:R-:W-:Y:S04]  /*9d80*/  FADD.FTZ R0, R191, R0 ;  /* 0x00000000bf007221 */ /* 0x000fe80000010000 */
[C---:B------:R-:W-:Y:S01]  /*9d90*/  HMMA.16816.F32.BF16 R72, R136.reuse, R150, R72 ;  /* 0x000000968848723c */ /* 0x040fe20000041848 */
[----:B------:R-:W3:Y:S03]  /*9da0*/  LDSM.16.MT88.4 R148, [R188+0x5000] ;  /* 0x00500000bc94783b */ /* 0x000ee60000004200 */
[----:B------:R-:W-:Y:S04]  /*9db0*/  FADD.FTZ R0, R248, R0 ;  /* 0x00000000f8007221 */ /* 0x000fe80000010000 */
[C---:B-1----:R-:W-:Y:S04]  /*9dc0*/  HMMA.16816.F32.BF16 R76, R136.reuse, R140, R76 ;  /* 0x0000008c884c723c */ /* 0x042fe8000004184c */
[----:B------:R-:W-:Y:S04]  /*9dd0*/  FADD.FTZ R0, R181, R0 ;  /* 0x00000000b5007221 */ /* 0x000fe80000010000 */
[C---:B------:R-:W-:Y:S01]  /*9de0*/  HMMA.16816.F32.BF16 R80, R136.reuse, R142, R80 ;  /* 0x0000008e8850723c */ /* 0x040fe20000041850 */
[----:B------:R-:W1:Y:S03]  /*9df0*/  LDSM.16.MT88.4 R140, [R249+0x7000] ;  /* 0x00700000f98c783b */ /* 0x000e660000004200 */
[----:B------:R-:W-:Y:S04]  /*9e00*/  FADD.FTZ R0, R180, R0 ;  /* 0x00000000b4007221 */ /* 0x000fe80000010000 */
[----:B------:R-:W-:Y:S01]  /*9e10*/  FADD.FTZ R0, R134, R0 ;  /* 0x0000000086007221 */ /* 0x000fe20000010000 */
[C---:B----4-:R-:W-:Y:S03]  /*9e20*/  HMMA.16816.F32.BF16 R84, R136.reuse, R144, R84 ;  /* 0x000000908854723c */ /* 0x050fe60000041854 */
[----:B------:R-:W-:Y:S01]  /*9e30*/  FADD.FTZ R0, R133, R0 ;  /* 0x0000000085007221 */ /* 0x000fe20000010000 */
[----:B------:R-:W-:Y:S02]  /*9e40*/  MOV R133, R132 ;  /* 0x0000008400857202 */ /* 0x000fe40000000f00 */
[----:B------:R-:W-:Y:S02]  /*9e50*/  MOV R134, R3 ;  /* 0x0000000300867202 */ /* 0x000fe40000000f00 */
[C---:B------:R-:W-:Y:S01]  /*9e60*/  HMMA.16816.F32.BF16 R88, R136.reuse, R146, R88 ;  /* 0x000000928858723c */ /* 0x040fe20000041858 */
[----:B------:R-:W4:Y:S07]  /*9e70*/  LDSM.16.MT88.4 R144, [R250+0x7000] ;  /* 0x00700000fa90783b */ /* 0x000f2e0000004200 */
[C---:B---3--:R-:W-:Y:S08]  /*9e80*/  HMMA.16816.F32.BF16 R92, R136.reuse, R148, R92 ;  /* 0x00000094885c723c */ /* 0x048ff0000004185c */
[C---:B------:R-:W-:Y:S01]  /*9e90*/  HMMA.16816.F32.BF16 R96, R136.reuse, R150, R96 ;  /* 0x000000968860723c */ /* 0x040fe20000041860 */
[----:B------:R-:W3:Y:S07]  /*9ea0*/  LDSM.16.MT88.4 R148, [R251+0x7000] ;  /* 0x00700000fb94783b */ /* 0x000eee0000004200 */
[C---:B-1----:R-:W-:Y:S08]  /*9eb0*/  HMMA.16816.F32.BF16 R100, R136.reuse, R140, R100 ;  /* 0x0000008c8864723c */ /* 0x042ff00000041864 */
[C---:B------:R-:W-:Y:S01]  /*9ec0*/  HMMA.16816.F32.BF16 R104, R136.reuse, R142, R104 ;  /* 0x0000008e8868723c */ /* 0x040fe20000041868 */
[----:B------:R-:W1:Y:S07]  /*9ed0*/  LDSM.16.MT88.4 R140, [R188+0x7000] ;  /* 0x00700000bc8c783b */ /* 0x000e6e0000004200 */
[C---:B----4-:R-:W-:Y:S08]  /*9ee0*/  HMMA.16816.F32.BF16 R108, R136.reuse, R144, R108 ;  /* 0x00000090886c723c */ /* 0x050ff0000004186c */
[C---:B------:R-:W-:Y:S01]  /*9ef0*/  HMMA.16816.F32.BF16 R112, R136.reuse, R146, R112 ;  /* 0x000000928870723c */ /* 0x040fe20000041870 */
[----:B------:R-:W4:Y:S07]  /*9f00*/  LDSM.16.MT88.4 R144, [R251+0x1800] ;  /* 0x00180000fb90783b */ /* 0x000f2e0000004200 */
        /* <DEDUP_REMOVED lines=8> */
[----:B------:R-:W5:Y:S07]  /*9f90*/  LDSM.16.MT88.4 R8, [R250+0x3800] ;  /* 0x00380000fa08783b */ /* 0x000f6e0000004200 */
[C---:B------:R-:W-:Y:S01]  /*9fa0*/  HMMA.16816.F32.BF16 R156, R176.reuse, R152, R12 ;  /* 0x00000098b09c723c */ /* 0x040fe2000004180c */
[----:B------:R-:W3:Y:S07]  /*9fb0*/  LDSM.16.MT88.4 R12, [R251+0x3800] ;  /* 0x00380000fb0c783b */ /* 0x000eee0000004200 */
[C---:B------:R-:W-:Y:S01]  /*9fc0*/  HMMA.16816.F32.BF16 R152, R176.reuse, R154, R16 ;  /* 0x0000009ab098723c */ /* 0x040fe20000041810 */
[----:B------:R-:W5:Y:S07]  /*9fd0*/  LDSM.16.MT88.4 R16, [R188+0x3800] ;  /* 0x00380000bc10783b */ /* 0x000f6e0000004200 */
[C---:B----4-:R-:W-:Y:S08]  /*9fe0*/  HMMA.16816.F32.BF16 R148, R176.reuse, R144, R20 ;  /* 0x00000090b094723c */ /* 0x050ff00000041814 */
[C---:B------:R-:W-:Y:S08]  /*9ff0*/  HMMA.16816.F32.BF16 R144, R176.reuse, R146, R24 ;  /* 0x00000092b090723c */ /* 0x040ff00000041818 */
[C---:B-1----:R-:W-:Y:S08]  /*a000*/  HMMA.16816.F32.BF16 R140, R176.reuse, R136, R28 ;  /* 0x00000088b08c723c */ /* 0x042ff0000004181c */
[C---:B------:R-:W-:Y:S08]  /*a010*/  HMMA.16816.F32.BF16 R136, R176.reuse, R138, R32 ;  /* 0x0000008ab088723c */ /* 0x040ff00000041820 */
[C---:B---3--:R-:W-:Y:S08]  /*a020*/  HMMA.16816.F32.BF16 R36, R176.reuse, R4, R36 ;  /* 0x00000004b024723c */ /* 0x048ff00000041824 */
[C---:B------:R-:W-:Y:S01]  /*a030*/  HMMA.16816.F32.BF16 R40, R176.reuse, R6, R40 ;  /* 0x00000006b028723c */ /* 0x040fe20000041828 */
[----:B------:R-:W1:Y:S07]  /*a040*/  LDSM.16.MT88.4 R4, [R249+0x5800] ;  /* 0x00580000f904783b */ /* 0x000e6e0000004200 */
[C---:B-----5:R-:W-:Y:S08]  /*a050*/  HMMA.16816.F32.BF16 R44, R176.reuse, R8, R44 ;  /* 0x00000008b02c723c */ /* 0x060ff0000004182c */
[C---:B------:R-:W-:Y:S01]  /*a060*/  HMMA.16816.F32.BF16 R48, R176.reuse, R10, R48 ;  /* 0x0000000ab030723c */ /* 0x040fe20000041830 */
[----:B------:R-:W3:Y:S07]  /*a070*/  LDSM.16.MT88.4 R8, [R250+0x5800] ;  /* 0x00580000fa08783b */ /* 0x000eee0000004200 */
[C---:B------:R-:W-:Y:S08]  /*a080*/  HMMA.16816.F32.BF16 R52, R176.reuse, R12, R52 ;  /* 0x0000000cb034723c */ /* 0x040ff00000041834 */
[C---:B------:R-:W-:Y:S01]  /*a090*/  HMMA.16816.F32.BF16 R56, R176.reuse, R14, R56 ;  /* 0x0000000eb038723c */ /* 0x040fe20000041838 */
[----:B------:R-:W4:Y:S07]  /*a0a0*/  LDSM.16.MT88.4 R12, [R251+0x5800] ;  /* 0x00580000fb0c783b */ /* 0x000f2e0000004200 */
[C---:B------:R-:W-:Y:S08]  /*a0b0*/  HMMA.16816.F32.BF16 R60, R176.reuse, R16, R60 ;  /* 0x00000010b03c723c */ /* 0x040ff0000004183c */
[C---:B------:R-:W-:Y:S01]  /*a0c0*/  HMMA.16816.F32.BF16 R64, R176.reuse, R18, R64 ;  /* 0x00000012b040723c */ /* 0x040fe20000041840 */
[----:B------:R-:W5:Y:S02]  /*a0d0*/  LDSM.16.MT88.4 R16, [R188+0x5800] ;  /* 0x00580000bc10783b */ /* 0x000f640000004200 */
[C---:B--2---:R-:W-:Y:S02]  /*a0e0*/  ISETP.GT.AND P0, PT, R186.reuse, R187, PT ;  /* 0x000000bbba00720c */ /* 0x044fe40003f04270 */
[----:B------:R-:W-:Y:S03]  /*a0f0*/  IADD3 R2, R186, -0x1, RZ ;  /* 0xffffffffba027810 */ /* 0x000fe60007ffe0ff */
[C---:B-1----:R-:W-:Y:S02]  /*a100*/  HMMA.16816.F32.BF16 R68, R176.reuse, R4, R68 ;  /* 0x00000004b044723c */ /* 0x042fe40000041844 */
[----:B------:R-:W-:Y:S04]  /*a110*/  STL [R1+0x60], R2 ;  /* 0x0000600201007387 */ /* 0x000fe80000100800 */
[----:B------:R1:W-:Y:S02]  /*a120*/  STL [R1+0x74], R0 ;  /* 0x0000740001007387 */ /* 0x0003e40000100800 */
[C---:B------:R-:W-:Y:S02]  /*a130*/  HMMA.16816.F32.BF16 R72, R176.reuse, R6, R72 ;  /* 0x00000006b048723c */ /* 0x040fe40000041848 */
[----:B------:R-:W2:Y:S06]  /*a140*/  LDSM.16.MT88.4 R4, [R249+0x7800] ;  /* 0x00780000f904783b */ /* 0x000eac0000004200 */
[C---:B---3--:R-:W-:Y:S08]  /*a150*/  HMMA.16816.F32.BF16 R76, R176.reuse, R8, R76 ;  /* 0x00000008b04c723c */ /* 0x048ff0000004184c */
[C---:B------:R-:W-:Y:S01]  /*a160*/  HMMA.16816.F32.BF16 R80, R176.reuse, R10, R80 ;  /* 0x0000000ab050723c */ /* 0x040fe20000041850 */
[----:B------:R-:W3:Y:S03]  /*a170*/  LDSM.16.MT88.4 R8, [R250+0x7800] ;  /* 0x00780000fa08783b */ /* 0x000ee60000004200 */
[----:B-1----:R-:W-:Y:S04]  /*a180*/  MOV R0, R2 ;  /* 0x0000000200007202 */ /* 0x002fe80000000f00 */
[C---:B----4-:R-:W-:Y:S01]  /*a190*/  HMMA.16816.F32.BF16 R84, R176.reuse, R12, R84 ;  /* 0x0000000cb054723c */ /* 0x050fe20000041854 */
[----:B------:R-:W-:Y:S07]  /*a1a0*/  STL [R1+0x10], R0 ;  /* 0x0000100001007387 */ /* 0x000fee0000100800 */
[C---:B------:R-:W-:Y:S01]  /*a1b0*/  HMMA.16816.F32.BF16 R88, R176.reuse, R14, R88 ;  /* 0x0000000eb058723c */ /* 0x040fe20000041858 */
[----:B------:R-:W1:Y:S07]  /*a1c0*/  LDSM.16.MT88.4 R12, [R251+0x7800] ;  /* 0x00780000fb0c783b */ /* 0x000e6e0000004200 */
[C---:B-----5:R-:W-:Y:S08]  /*a1d0*/  HMMA.16816.F32.BF16 R92, R176.reuse, R16, R92 ;  /* 0x00000010b05c723c */ /* 0x060ff0000004185c */
[C---:B------:R-:W-:Y:S01]  /*a1e0*/  HMMA.16816.F32.BF16 R96, R176.reuse, R18, R96 ;  /* 0x00000012b060723c */ /* 0x040fe20000041860 */
[----:B------:R-:W4:Y:S07]  /*a1f0*/  LDSM.16.MT88.4 R16, [R188+0x7800] ;  /* 0x00780000bc10783b */ /* 0x000f2e0000004200 */
[C---:B--2---:R-:W-:Y:S08]  /*a200*/  HMMA.16816.F32.BF16 R100, R176.reuse, R4, R100 ;  /* 0x00000004b064723c */ /* 0x044ff00000041864 */
[C---:B------:R-:W-:Y:S08]  /*a210*/  HMMA.16816.F32.BF16 R104, R176.reuse, R6, R104 ;  /* 0x00000006b068723c */ /* 0x040ff00000041868 */
[C---:B---3--:R-:W-:Y:S08]  /*a220*/  HMMA.16816.F32.BF16 R108, R176.reuse, R8, R108 ;  /* 0x00000008b06c723c */ /* 0x048ff0000004186c */
[C---:B------:R-:W-:Y:S08]  /*a230*/  HMMA.16816.F32.BF16 R112, R176.reuse, R10, R112 ;  /* 0x0000000ab070723c */ /* 0x040ff00000041870 */
[C---:B-1----:R-:W-:Y:S08]  /*a240*/  HMMA.16816.F32.BF16 R116, R176.reuse, R12, R116 ;  /* 0x0000000cb074723c */ /* 0x042ff00000041874 */
[C---:B------:R-:W-:Y:S08]  /*a250*/  HMMA.16816.F32.BF16 R120, R176.reuse, R14, R120 ;  /* 0x0000000eb078723c */ /* 0x040ff00000041878 */
[C---:B----4-:R-:W-:Y:S07]  /*a260*/  HMMA.16816.F32.BF16 R124, R176.reuse, R16, R124 ;  /* 0x00000010b07c723c */ /* 0x050fee000004187c */
[----:B------:R-:W-:Y:S01]  /*a270*/  MOV R16, R3 ;  /* 0x0000000300107202 */ /* 0x000fe20000000f00 */
[----:B------:R-:W-:Y:S01]  /*a280*/  HMMA.16816.F32.BF16 R128, R176, R18, R128 ;  /* 0x00000012b080723c */ /* 0x000fe20000041880 */
[----:B------:R-:W-:-:S07]  /*a290*/  @P0 BRA `(.L_x_534) ;  /* 0xffffbae000000947 */ /* 0x000fce000383ffff */
.L_x_523:
[----:B-1----:R-:W2:Y:S02]  /*a2a0*/  LDL R0, [R1+0x60] ;  /* 0x0000600001007983 */ /* 0x002ea40000100800 */
[----:B--2---:R-:W-:-:S13]  /*a2b0*/  ISETP.GE.AND P0, PT, R0, RZ, PT ;  /* 0x000000ff0000720c */ /* 0x004fda0003f06270 */
[----:B------:R-:W-:Y:S05]  /*a2c0*/  @!P0 BRA `(.L_x_535) ;  /* 0x0000402000008947 */ /* 0x000fea0003800000 */
[----:B------:R-:W-:Y:S02]  /*a2d0*/  MOV R134, R16 ;  /* 0x0000001000867202 */ /* 0x000fe40000000f00 */
[----:B------:R-:W-:Y:S02]  /*a2e0*/  MOV R133, R132 ;  /* 0x0000008400857202 */ /* 0x000fe40000000f00 */
.L_x_542:
[----:B------:R-:W2:Y:S01]  /*a2f0*/  LDL R8, [R1+0x5c] ;  /* 0x00005c0001087983 */ /* 0x000ea20000100800 */
[----:B------:R-:W-:Y:S04]  /*a300*/  DEPBAR.LE SB0, 0x0 ;  /* 0x000080000000791a */ /* 0x000fe80000000000 */
[----:B------:R-:W3:Y:S01]  /*a310*/  LDL R12, [R1+0x58] ;  /* 0x00005800010c7983 */ /* 0x000ee20000100800 */
[C---:B------:R-:W-:Y:S01]  /*a320*/  IADD3 R20, R135.reuse, 0x6000, RZ ;  /* 0x0000600087147810 */ /* 0x040fe20007ffe0ff */
[----:B------:R-:W-:Y:S01]  /*a330*/  WARPSYNC 0xffffffff ;  /* 0xffffffff00007948 */ /* 0x000fe20003800000 */
[C---:B------:R-:W-:Y:S01]  /*a340*/  IADD3 R21, R135.reuse, 0x5000, RZ ;  /* 0x0000500087157810 */ /* 0x040fe20007ffe0ff */
[----:B------:R-:W4:Y:S01]  /*a350*/  LDL.64 R6, [R1+0xa0] ;  /* 0x0000a00001067983 */ /* 0x000f220000100a00 */
[C---:B------:R-:W-:Y:S02]  /*a360*/  IADD3 R249, R135.reuse, 0x3800, RZ ;  /* 0x0000380087f97810 */ /* 0x040fe40007ffe0ff */
[C---:B------:R-:W-:Y:S01]  /*a370*/  IADD3 R248, R135.reuse, 0x3000, RZ ;  /* 0x0000300087f87810 */ /* 0x040fe20007ffe0ff */
[----:B------:R-:W5:Y:S01]  /*a380*/  LDL R5, [R1+0xac] ;  /* 0x0000ac0001057983 */ /* 0x000f620000100800 */
[----:B------:R-:W-:Y:S03]  /*a390*/  IADD3 R132, R135, 0x2800, RZ ;  /* 0x0000280087847810 */ /* 0x000fe60007ffe0ff */
[----:B------:R-:W5:Y:S04]  /*a3a0*/  LDL R15, [R1+0xe8] ;  /* 0x0000e800010f7983 */ /* 0x000f680000100800 */
[----:B------:R-:W5:Y:S04]  /*a3b0*/  LDL R14, [R1+0x70] ;  /* 0x00007000010e7983 */ /* 0x000f680000100800 */
[----:B------:R-:W5:Y:S04]  /*a3c0*/  LDL R13, [R1+0xec] ;  /* 0x0000ec00010d7983 */ /* 0x000f680000100800 */
[----:B------:R-:W-:Y:S06]  /*a3d0*/  BAR.SYNC.DEFER_BLOCKING 0x0 ;  /* 0x0000000000007b1d */ /* 0x000fec0000010000 */
[----:B------:R-:W1:Y:S04]  /*a3e0*/  LDSM.16.M88.4 R16, [R252+0x800] ;  /* 0x00080000fc10783b */ /* 0x000e680000000200 */
[----:B------:R-:W1:Y:S04]  /*a3f0*/  LDSM.16.M88.4 R24, [R252+0x1000] ;  /* 0x00100000fc18783b */ /* 0x000e680000000200 */
[----:B------:R-:W1:Y:S04]  /*a400*/  LDSM.16.M88.4 R32, [R252+0x1800] ;  /* 0x00180000fc20783b */ /* 0x000e680000000200 */
[----:B------:R-:W1:Y:S04]  /*a410*/  LDSM.16.M88.4 R176, [R135] ;  /* 0x0000000087b0783b */ /* 0x000e680000000200 */
[----:B------:R-:W1:Y:S04]  /*a420*/  LDSM.16.M88.4 R180, [R135+0x800] ;  /* 0x0008000087b4783b */ /* 0x000e680000000200 */
[----:B------:R-:W1:Y:S04]  /*a430*/  LDSM.16.M88.4 R184, [R135+0x1000] ;  /* 0x0010000087b8783b */ /* 0x000e680000000200 */
[----:B------:R-:W1:Y:S04]  /*a440*/  LDSM.16.M88.4 R188, [R135+0x1800] ;  /* 0x0018000087bc783b */ /* 0x000e680000000200 */
[----:B----4-:R-:W4:Y:S01]  /*a450*/  LDL R7, [R1+0x68] ;  /* 0x0000680001077983 */ /* 0x010f220000100800 */
[----:B--2---:R-:W-:Y:S01]  /*a460*/  SHF.R.S32.HI R0, RZ, 0x1f, R8 ;  /* 0x0000001fff007819 */ /* 0x004fe20000011408 */
[----:B------:R-:W-:Y:S01]  /*a470*/  IMAD.WIDE.U32 R2, R8, c[0x0][0x208], RZ ;  /* 0x0000820008027a25 */ /* 0x000fe200078e00ff */
[----:B---3--:R-:W-:Y:S03]  /*a480*/  SHF.R.S32.HI R4, RZ, 0x1f, R12 ;  /* 0x0000001fff047819 */ /* 0x008fe6000001140c */
[----:B------:R-:W-:Y:S02]  /*a490*/  IMAD R0, R0, c[0x0][0x208], RZ ;  /* 0x0000820000007a24 */ /* 0x000fe400078e02ff */
[----:B------:R-:W-:Y:S02]  /*a4a0*/  IMAD R4, R4, c[0x0][0x218], RZ ;  /* 0x0000860004047a24 */ /* 0x000fe400078e02ff */
[----:B------:R-:W-:Y:S02]  /*a4b0*/  IMAD R0, R8, c[0x0][0x20c], R0 ;  /* 0x0000830008007a24 */ /* 0x000fe400078e0200 */
[----:B------:R-:W2:Y:S01]  /*a4c0*/  LDSM.16.M88.4 R8, [R252] ;  /* 0x00000000fc08783b */ /* 0x000ea20000000200 */
[----:B------:R-:W-:Y:S01]  /*a4d0*/  IMAD R4, R12, c[0x0][0x21c], R4 ;  /* 0x000087000c047a24 */ /* 0x000fe200078e0204 */
[C---:B-----5:R-:W-:Y:S01]  /*a4e0*/  SHF.L.U64.HI R29, R14.reuse, 0x1, R15 ;  /* 0x000000010e1d7819 */ /* 0x060fe2000001020f */
[----:B------:R-:W-:Y:S02]  /*a4f0*/  IMAD.IADD R3, R3, 0x1, R0 ;  /* 0x0000000103037824 */ /* 0x000fe400078e0200 */
[----:B------:R-:W-:Y:S02]  /*a500*/  IMAD.SHL.U32 R251, R14, 0x2, RZ ;  /* 0x000000020efb7824 */ /* 0x000fe400078e00ff */
[----:B------:R-:W-:Y:S05]  /*a510*/  IMAD.WIDE.U32 R2, R12, c[0x0][0x218], R2 ;  /* 0x000086000c027a25 */ /* 0x000fea00078e0002 */
[----:B------:R-:W-:Y:S02]  /*a520*/  IADD3 R0, P0, R6, R2, RZ ;  /* 0x0000000206007210 */ /* 0x000fe40007f1e0ff */
[----:B------:R-:W-:Y:S02]  /*a530*/  IADD3 R2, R135, 0x7000, RZ ;  /* 0x0000700087027810 */ /* 0x000fe40007ffe0ff */
[----:B------:R-:W-:Y:S02]  /*a540*/  IADD3.X R4, R5, R3, R4, P0, !PT ;  /* 0x0000000305047210 */ /* 0x000fe400007fe404 */
[C---:B------:R-:W-:Y:S04]  /*a550*/  LEA R12, P0, R0.reuse, c[0x0][0x1f8], 0x1 ;  /* 0x00007e00000c7a11 */ /* 0x040fe800078008ff */
[----:B------:R-:W-:Y:S02]  /*a560*/  LEA.HI.X R4, R0, c[0x0][0x1fc], R4, 0x1, P0 ;  /* 0x00007f0000047a11 */ /* 0x000fe400000f0c04 */
[C---:B------:R-:W-:Y:S05]  /*a570*/  IADD3 R0, R135.reuse, 0x7800, RZ ;  /* 0x0000780087007810 */ /* 0x040fea0007ffe0ff */
[----:B------:R3:W-:Y:S04]  /*a580*/  STL [R1+0x1c], R0 ;  /* 0x00001c0001007387 */ /* 0x0007e80000100800 */
[----:B------:R-:W5:Y:S04]  /*a590*/  LDL R6, [R1+0xf0] ;  /* 0x0000f00001067983 */ /* 0x000f680000100800 */
[----:B------:R1:W-:Y:S04]  /*a5a0*/  STL [R1+0x18], R2 ;  /* 0x0000180201007387 */ /* 0x0003e80000100800 */
[----:B------:R-:W5:Y:S04]  /*a5b0*/  LDL R5, [R1+0x6c] ;  /* 0x00006c0001057983 */ /* 0x000f680000100800 */
[----:B------:R-:W2:Y:S01]  /*a5c0*/  LDL R3, [R1+0xf4] ;  /* 0x0000f40001037983 */ /* 0x000ea20000100800 */
[C---:B---3--:R-:W-:Y:S05]  /*a5d0*/  IADD3 R0, R135.reuse, 0x6800, RZ ;  /* 0x0000680087007810 */ /* 0x048fea0007ffe0ff */
[----:B------:R3:W-:Y:S04]  /*a5e0*/  STL [R1+0x14], R0 ;  /* 0x0000140001007387 */ /* 0x0007e80000100800 */
[----:B-1----:R-:W2:Y:S04]  /*a5f0*/  LDL R2, [R1+0x54] ;  /* 0x0000540001027983 */ /* 0x002ea80000100800 */
[----:B------:R1:W-:Y:S01]  /*a600*/  STL [R1+0x10], R20 ;  /* 0x0000101401007387 */ /* 0x0003e20000100800 */
[C---:B---3--:R-:W-:Y:S05]  /*a610*/  IADD3 R0, R135.reuse, 0x5800, RZ ;  /* 0x0000580087007810 */ /* 0x048fea0007ffe0ff */
[----:B------:R3:W-:Y:S01]  /*a620*/  STL [R1+0xc], R0 ;  /* 0x00000c0001007387 */ /* 0x0007e20000100800 */
[C---:B-1----:R-:W-:Y:S03]  /*a630*/  IADD3 R20, R135.reuse, 0x4800, RZ ;  /* 0x0000480087147810 */ /* 0x042fe60007ffe0ff */
[----:B------:R-:W-:Y:S04]  /*a640*/  STL [R1+0x8], R21 ;  /* 0x0000081501007387 */ /* 0x000fe80000100800 */
[----:B------:R-:W-:Y:S01]  /*a650*/  STL [R1+0x4], R20 ;  /* 0x0000041401007387 */ /* 0x000fe20000100800 */
[C---:B---3--:R-:W-:Y:S05]  /*a660*/  IADD3 R0, R135.reuse, 0x4000, RZ ;  /* 0x0000400087007810 */ /* 0x048fea0007ffe0ff */
[----:B------:R1:W-:Y:S02]  /*a670*/  STL [R1], R0 ;  /* 0x0000000001007387 */ /* 0x0003e40000100800 */
[----:B-1----:R-:W-:Y:S02]  /*a680*/  IADD3 R0, R135, 0x2000, RZ ;  /* 0x0000200087007810 */ /* 0x002fe40007ffe0ff */
[C---:B----4-:R-:W-:Y:S01]  /*a690*/  SHF.L.U64.HI R28, R7.reuse, 0x1, R13 ;  /* 0x00000001071c7819 */ /* 0x050fe2000001020d */
[----:B------:R-:W-:Y:S01]  /*a6a0*/  IMAD.SHL.U32 R250, R7, 0x2, RZ ;  /* 0x0000000207fa7824 */ /* 0x000fe200078e00ff */
[C---:B-----5:R-:W-:Y:S01]  /*a6b0*/  SHF.L.U64.HI R23, R5.reuse, 0x1, R6 ;  /* 0x0000000105177819 */ /* 0x060fe20000010206 */
[----:B------:R-:W-:Y:S01]  /*a6c0*/  IMAD.SHL.U32 R31, R5, 0x2, RZ ;  /* 0x00000002051f7824 */ /* 0x000fe200078e00ff */
[C---:B--2---:R-:W-:Y:S01]  /*a6d0*/  SHF.L.U64.HI R20, R2.reuse, 0x1, R3 ;  /* 0x0000000102147819 */ /* 0x044fe20000010203 */
[----:B------:R-:W-:Y:S01]  /*a6e0*/  IMAD.SHL.U32 R30, R2, 0x2, RZ ;  /* 0x00000002021e7824 */ /* 0x000fe200078e00ff */
[----:B------:R-:W-:-:S05]  /*a6f0*/  BRA.DIV ~URZ, `(.L_x_536) ;  /* 0x000082427f007947 */ /* 0x000fca000b800000 */
[----:B------:R1:W2:Y:S02]  /*a700*/  SHFL.IDX PT, R2, R4, RZ, 0x181f ;  /* 0x00181fff04027589 */ /* 0x0002a400000e0000 */
.L_x_585:
[----:B------:R-:W3:Y:S01]  /*a710*/  LDL R6, [R1+0x54] ;  /* 0x0000540001067983 */ /* 0x000ee20000100800 */
[----:B------:R-:W-:Y:S04]  /*a720*/  BSSY B0, `(.L_x_537) ;  /* 0x00001b4000007945 */ /* 0x000fe80003800000 */
[----:B------:R-:W4:Y:S05]  /*a730*/  LDL R3, [R1+0x6c] ;  /* 0x00006c0001037983 */ /* 0x000f2a0000100800 */
[----:B--2---:R-:W2:Y:S05]  /*a740*/  LDL R13, [R1+0x68] ;  /* 0x00006800010d7983 */ /* 0x004eaa0000100800 */
[----:B------:R-:W2:Y:S05]  /*a750*/  LDL R21, [R1+0x70] ;  /* 0x0000700001157983 */ /* 0x000eaa0000100800 */
[----:B------:R1:W-:Y:S05]  /*a760*/  STL.64 [R1+0x128], R46 ;  /* 0x0001282e01007387 */ /* 0x0003ea0000100a00 */
[----:B------:R-:W3:Y:S05]  /*a770*/  SHFL.IDX PT, R5, R12, RZ, 0x181f ;  /* 0x00181fff0c057589 */ /* 0x000eea00000e0000 */
[----:B-1----:R-:W-:Y:S05]  /*a780*/  SHFL.IDX PT, R4, R4, 0x1, 0x181f ;  /* 0x00381f0004047f89 */ /* 0x002fea00000e0000 */
[----:B------:R-:W2:Y:S05]  /*a790*/  LDL R47, [R1+0x4c] ;  /* 0x00004c00012f7983 */ /* 0x000eaa0000100800 */
[----:B------:R-:W-:Y:S05]  /*a7a0*/  STL.64 [R1+0x120], R44 ;  /* 0x0001202c01007387 */ /* 0x000fea0000100a00 */
[----:B------:R-:W-:Y:S05]  /*a7b0*/  STL [R1+0x118], R37 ;  /* 0x0001182501007387 */ /* 0x000fea0000100800 */
[----:B------:R-:W-:Y:S05]  /*a7c0*/  STL.64 [R1+0x110], R42 ;  /* 0x0001102a01007387 */ /* 0x000fea0000100a00 */
[----:B------:R-:W-:Y:S05]  /*a7d0*/  STL.64 [R1+0x108], R40 ;  /* 0x0001082801007387 */ /* 0x000fea0000100a00 */
[----:B------:R1:W-:Y:S01]  /*a7e0*/  STL [R1+0x100], R36 ;  /* 0x0001002401007387 */ /* 0x0003e20000100800 */
[----:B---3--:R-:W-:Y:S02]  /*a7f0*/  ISETP.GE.AND P1, PT, R6, c[0x0][0x1d4], PT ;  /* 0x0000750006007a0c */ /* 0x008fe40003f26270 */
[----:B------:R-:W-:Y:S02]  /*a800*/  IADD3 R6, P0, R5, R30, RZ ;  /* 0x0000001e05067210 */ /* 0x000fe40007f1e0ff */
[----:B-1----:R-:W-:Y:S02]  /*a810*/  SEL R36, RZ, 0x10, P1 ;  /* 0x00000010ff247807 */ /* 0x002fe40000800000 */
[----:B----4-:R-:W-:Y:S01]  /*a820*/  ISETP.GE.AND P5, PT, R3, c[0x0][0x1d4], PT ;  /* 0x0000750003007a0c */ /* 0x010fe20003fa6270 */
[C---:B------:R-:W-:Y:S01]  /*a830*/  IMAD.X R7, R2.reuse, 0x1, R20, P0 ;  /* 0x0000000102077824 */ /* 0x040fe200000e0614 */
[----:B------:R1:W3:Y:S01]  /*a840*/  SHFL.IDX PT, R3, R12, 0x1, 0x181f ;  /* 0x00381f000c037f89 */ /* 0x0002e200000e0000 */
[----:B------:R-:W-:Y:S02]  /*a850*/  IADD3 R14, P0, R5, R31, RZ ;  /* 0x0000001f050e7210 */ /* 0x000fe40007f1e0ff */
[----:B--2---:R-:W-:Y:S02]  /*a860*/  ISETP.GE.AND P4, PT, R13, c[0x0][0x1d4], PT ;  /* 0x000075000d007a0c */ /* 0x004fe40003f86270 */
[----:B------:R2:W-:Y:S01]  /*a870*/  STL [R1+0x50], R36 ;  /* 0x0000502401007387 */ /* 0x0005e20000100800 */
[C---:B------:R-:W-:Y:S01]  /*a880*/  IMAD.X R15, R2.reuse, 0x1, R23, P0 ;  /* 0x00000001020f7824 */ /* 0x040fe200000e0617 */
[----:B------:R-:W-:Y:S02]  /*a890*/  ISETP.GE.AND P3, PT, R21, c[0x0][0x1d4], PT ;  /* 0x0000750015007a0c */ /* 0x000fe40003f66270 */
[----:B------:R-:W-:Y:S01]  /*a8a0*/  SEL R21, RZ, 0x10, P4 ;  /* 0x00000010ff157807 */ /* 0x000fe20002000000 */
[----:B------:R-:W4:Y:S05]  /*a8b0*/  LDL R37, [R1+0x24] ;  /* 0x0000240001257983 */ /* 0x000f2a0000100800 */
[----:B------:R-:W4:Y:S05]  /*a8c0*/  LDL.LU R41, [R1] ;  /* 0x0000000001297983 */ /* 0x000f2a0000300800 */
[----:B------:R-:W4:Y:S01]  /*a8d0*/  LDL.LU R40, [R1+0x4] ;  /* 0x0000040001287983 */ /* 0x000f220000300800 */
[C---:B-1----:R-:W-:Y:S04]  /*a8e0*/  IADD3 R12, P0, R5.reuse, R250, RZ ;  /* 0x000000fa050c7210 */ /* 0x042fe80007f1e0ff */
[C---:B------:R-:W-:Y:S01]  /*a8f0*/  IADD3.X R13, R2.reuse, R28, RZ, P0, !PT ;  /* 0x0000001c020d7210 */ /* 0x040fe200007fe4ff */
[----:B------:R1:W-:Y:S05]  /*a900*/  LDGSTS.E.BYPASS.LTC128B.128 [R47+0x100], [R6.64], !P1 ;  /* 0x00100000062f7fae */ /* 0x0003ea000c901d46 */
[----:B------:R2:W-:Y:S05]  /*a910*/  LDGSTS.E.BYPASS.LTC128B.128 [R47+0x2100], [R14.64], !P5 ;  /* 0x021000000e2f7fae */ /* 0x0005ea000e901d46 */
[----:B------:R2:W-:Y:S01]  /*a920*/  LDGSTS.E.BYPASS.LTC128B.128 [R47+0x4100], [R12.64], !P4 ;  /* 0x041000000c2f7fae */ /* 0x0005e2000e101d46 */
[----:B-1----:R-:W-:Y:S05]  /*a930*/  IADD3 R6, P0, R5, R251, RZ ;  /* 0x000000fb05067210 */ /* 0x002fea0007f1e0ff */
[----:B------:R-:W-:Y:S01]  /*a940*/  IMAD.X R7, R2, 0x1, R29, P0 ;  /* 0x0000000102077824 */ /* 0x000fe200000e061d */
[----:B------:R-:W-:Y:S02]  /*a950*/  SEL R2, RZ, 0x10, P5 ;  /* 0x00000010ff027807 */ /* 0x000fe40002800000 */
[----:B--2---:R-:W-:Y:S02]  /*a960*/  IADD3 R12, -R36, 0x10, RZ ;  /* 0x00000010240c7810 */ /* 0x004fe40007ffe1ff */
[----:B------:R1:W-:Y:S01]  /*a970*/  LDGSTS.E.BYPASS.LTC128B.128 [R47+0x6100], [R6.64], !P3 ;  /* 0x06100000062f7fae */ /* 0x0003e2000d901d46 */
[----:B------:R-:W-:Y:S02]  /*a980*/  IADD3 R22, -R2, 0x10, RZ ;  /* 0x0000001002167810 */ /* 0x000fe40007ffe1ff */
[----:B------:R-:W-:Y:S02]  /*a990*/  LOP3.LUT R12, R12, 0xf, RZ, 0xc0, !PT ;  /* 0x0000000f0c0c7812 */ /* 0x000fe400078ec0ff */
[----:B------:R-:W-:Y:S02]  /*a9a0*/  LOP3.LUT R22, R22, 0xf, RZ, 0xc0, !PT ;  /* 0x0000000f16167812 */ /* 0x000fe400078ec0ff */
[-C--:B---3--:R-:W-:Y:S02]  /*a9b0*/  IADD3 R12, P1, P0, R12, R3.reuse, R30 ;  /* 0x000000030c0c7210 */ /* 0x088fe4000783e01e */
[----:B------:R-:W-:Y:S02]  /*a9c0*/  IADD3 R30, -R21, 0x10, RZ ;  /* 0x00000010151e7810 */ /* 0x000fe40007ffe1ff */
[-C--:B------:R-:W-:Y:S02]  /*a9d0*/  IADD3.X R13, RZ, R4.reuse, R20, P1, P0 ;  /* 0x00000004ff0d7210 */ /* 0x080fe40000fe0414 */
[----:B------:R-:W-:Y:S02]  /*a9e0*/  SEL R20, RZ, 0x10, P3 ;  /* 0x00000010ff147807 */ /* 0x000fe40001800000 */
[-C--:B------:R-:W-:Y:S02]  /*a9f0*/  IADD3 R22, P1, P0, R22, R3.reuse, R31 ;  /* 0x0000000316167210 */ /* 0x080fe4000783e01f */
[----:B------:R-:W-:Y:S02]  /*aa00*/  LOP3.LUT R30, R30, 0xf, RZ, 0xc0, !PT ;  /* 0x0000000f1e1e7812 */ /* 0x000fe400078ec0ff */
[----:B------:R-:W-:Y:S02]  /*aa10*/  IADD3 R5, -R20, 0x10, RZ ;  /* 0x0000001014057810 */ /* 0x000fe40007ffe1ff */
[-C--:B------:R-:W-:Y:S02]  /*aa20*/  IADD3.X R23, RZ, R4.reuse, R23, P1, P0 ;  /* 0x00000004ff177210 */ /* 0x080fe40000fe0417 */
[-C--:B------:R-:W-:Y:S02]  /*aa30*/  IADD3 R30, P1, P0, R30, R3.reuse, R250 ;  /* 0x000000031e1e7210 */ /* 0x080fe4000783e0fa */
[----:B------:R-:W-:Y:S02]  /*aa40*/  LOP3.LUT R5, R5, 0xf, RZ, 0xc0, !PT ;  /* 0x0000000f05057812 */ /* 0x000fe400078ec0ff */
[-C--:B------:R-:W-:Y:S02]  /*aa50*/  IADD3.X R31, RZ, R4.reuse, R28, P1, P0 ;  /* 0x00000004ff1f7210 */ /* 0x080fe40000fe041c */
[----:B------:R-:W-:Y:S02]  /*aa60*/  IADD3 R28, P1, P0, R5, R3, R251 ;  /* 0x00000003051c7210 */ /* 0x000fe4000783e0fb */
[----:B------:R-:W-:Y:S02]  /*aa70*/  ISETP.NE.U32.AND P2, PT, R2, RZ, PT ;  /* 0x000000ff0200720c */ /* 0x000fe40003f45070 */
[----:B------:R-:W-:Y:S02]  /*aa80*/  IADD3.X R29, RZ, R4, R29, P1, P0 ;  /* 0x00000004ff1d7210 */ /* 0x000fe40000fe041d */
[C---:B-1----:R-:W-:Y:S03]  /*aa90*/  HMMA.16816.F32.BF16 R4, R168.reuse, R8, RZ ;  /* 0x00000008a804723c */ /* 0x042fe600000418ff */
[----:B------:R-:W-:Y:S02]  /*aaa0*/  ISETP.NE.U32.AND P0, PT, R36, RZ, PT ;  /* 0x000000ff2400720c */ /* 0x000fe40003f05070 */
[----:B------:R-:W2:Y:S01]  /*aab0*/  LDL.LU R36, [R1+0x8] ;  /* 0x0000080001247983 */ /* 0x000ea20000300800 */
[----:B------:R-:W-:Y:S02]  /*aac0*/  ISETP.NE.U32.AND P1, PT, R21, RZ, PT ;  /* 0x000000ff1500720c */ /* 0x000fe40003f25070 */
[C---:B------:R-:W-:Y:S02]  /*aad0*/  HMMA.16816.F32.BF16 R8, R168.reuse, R10, RZ ;  /* 0x0000000aa808723c */ /* 0x040fe400000418ff */
[----:B------:R-:W3:Y:S05]  /*aae0*/  LDL.LU R3, [R1+0xc] ;  /* 0x00000c0001037983 */ /* 0x000eea0000300800 */
[----:B------:R-:W2:Y:S05]  /*aaf0*/  LDL R2, [R1+0x20] ;  /* 0x0000200001027983 */ /* 0x000eaa0000100800 */
[----:B------:R1:W-:Y:S01]  /*ab00*/  LDGSTS.E.BYPASS.LTC128B.128.ZFILL [R47+0x1100], [R12.64], P0 ;  /* 0x011000000c2f7fae */ /* 0x0003e20008141d46 */
[----:B------:R-:W-:Y:S04]  /*ab10*/  ISETP.NE.U32.AND P0, PT, R20, RZ, PT ;  /* 0x000000ff1400720c */ /* 0x000fe80003f05070 */
[----:B------:R1:W-:Y:S05]  /*ab20*/  LDGSTS.E.BYPASS.LTC128B.128.ZFILL [R47+0x3100], [R22.64], P2 ;  /* 0x03100000162f7fae */ /* 0x0003ea0009141d46 */
[----:B------:R-:W3:Y:S05]  /*ab30*/  LDL.LU R44, [R1+0x10] ;  /* 0x00001000012c7983 */ /* 0x000eea0000300800 */
[----:B------:R1:W-:Y:S05]  /*ab40*/  LDGSTS.E.BYPASS.LTC128B.128.ZFILL [R47+0x5100], [R30.64], P1 ;  /* 0x051000001e2f7fae */ /* 0x0003ea0008941d46 */
[----:B------:R1:W-:Y:S05]  /*ab50*/  LDGSTS.E.BYPASS.LTC128B.128.ZFILL [R47+0x7100], [R28.64], P0 ;  /* 0x071000001c2f7fae */ /* 0x0003ea0008141d46 */
[----:B------:R-:W0:Y:S01]  /*ab60*/  LDGDEPBAR ;  /* 0x00000000000079af */ /* 0x000e220000000000 */
[C---:B-1----:R-:W-:Y:S08]  /*ab70*/  HMMA.16816.F32.BF16 R12, R168.reuse, R16, RZ ;  /* 0x00000010a80c723c */ /* 0x042ff000000418ff */
        /* <DEDUP_REMOVED lines=13> */
[----:B----4-:R-:W1:Y:S05]  /*ac50*/  LDSM.16.M88.4 R176, [R37] ;  /* 0x0000000025b0783b */ /* 0x010e6a0000000200 */
[----:B------:R-:W4:Y:S05]  /*ac60*/  LDSM.16.M88.4 R180, [R37+0x800] ;  /* 0x0008000025b4783b */ /* 0x000f2a0000000200 */
[----:B------:R-:W4:Y:S05]  /*ac70*/  LDSM.16.M88.4 R184, [R37+0x1000] ;  /* 0x0010000025b8783b */ /* 0x000f2a0000000200 */
[----:B------:R-:W4:Y:S01]  /*ac80*/  LDSM.16.M88.4 R188, [R37+0x1800] ;  /* 0x0018000025bc783b */ /* 0x000f220000000200 */
[C---:B-1----:R-:W-:Y:S08]  /*ac90*/  HMMA.16816.F32.BF16 R4, R192.reuse, R176, R4 ;  /* 0x000000b0c004723c */ /* 0x042ff00000041804 */
[C---:B------:R-:W-:Y:S08]  /*aca0*/  HMMA.16816.F32.BF16 R8, R192.reuse, R178, R8 ;  /* 0x000000b2c008723c */ /* 0x040ff00000041808 */
[C---:B----4-:R-:W-:Y:S08]  /*acb0*/  HMMA.16816.F32.BF16 R12, R192.reuse, R180, R12 ;  /* 0x000000b4c00c723c */ /* 0x050ff0000004180c */
[C---:B------:R-:W-:Y:S08]  /*acc0*/  HMMA.16816.F32.BF16 R16, R192.reuse, R182, R16 ;  /* 0x000000b6c010723c */ /* 0x040ff00000041810 */
[C---:B------:R-:W-:Y:S08]  /*acd0*/  HMMA.16816.F32.BF16 R20, R192.reuse, R184, R20 ;  /* 0x000000b8c014723c */ /* 0x040ff00000041814 */
[C---:B------:R-:W-:Y:S08]  /*ace0*/  HMMA.16816.F32.BF16 R24, R192.reuse, R186, R24 ;  /* 0x000000bac018723c */ /* 0x040ff00000041818 */
[C---:B------:R-:W-:Y:S08]  /*acf0*/  HMMA.16816.F32.BF16 R28, R192.reuse, R188, R28 ;  /* 0x000000bcc01c723c */ /* 0x040ff0000004181c */
[----:B------:R-:W-:Y:S01]  /*ad00*/  HMMA.16816.F32.BF16 R32, R192, R190, R32 ;  /* 0x000000bec020723c */ /* 0x000fe20000041820 */
[----:B------:R-:W-:Y:S05]  /*ad10*/  LDSM.16.M88.4 R188, [R252+0x2000] ;  /* 0x00200000fcbc783b */ /* 0x000fea0000000200 */
[----:B--2---:R-:W1:Y:S05]  /*ad20*/  LDSM.16.M88.4 R176, [R2+-0x6000] ;  /* 0xffa0000002b0783b */ /* 0x004e6a0000000200 */
[----:B------:R-:W2:Y:S05]  /*ad30*/  LDSM.16.M88.4 R180, [R2+-0x5800] ;  /* 0xffa8000002b4783b */ /* 0x000eaa0000000200 */
[----:B------:R-:W4:Y:S01]  /*ad40*/  LDSM.16.M88.4 R184, [R2+-0x5000] ;  /* 0xffb0000002b8783b */ /* 0x000f220000000200 */
[C---:B-1----:R-:W-:Y:S08]  /*ad50*/  HMMA.16816.F32.BF16 R4, R196.reuse, R176, R4 ;  /* 0x000000b0c404723c */ /* 0x042ff00000041804 */
[C---:B------:R-:W-:Y:S01]  /*ad60*/  HMMA.16816.F32.BF16 R8, R196.reuse, R178, R8 ;  /* 0x000000b2c408723c */ /* 0x040fe20000041808 */
[----:B------:R-:W1:Y:S07]  /*ad70*/  LDSM.16.M88.4 R176, [R2+-0x4800] ;  /* 0xffb8000002b0783b */ /* 0x000e6e0000000200 */
[C---:B--2---:R-:W-:Y:S08]  /*ad80*/  HMMA.16816.F32.BF16 R12, R196.reuse, R180, R12 ;  /* 0x000000b4c40c723c */ /* 0x044ff0000004180c */
[C---:B------:R-:W-:Y:S01]  /*ad90*/  HMMA.16816.F32.BF16 R16, R196.reuse, R182, R16 ;  /* 0x000000b6c410723c */ /* 0x040fe20000041810 */
[----:B------:R-:W2:Y:S07]  /*ada0*/  LDSM.16.M88.4 R180, [R252+0x2800] ;  /* 0x00280000fcb4783b */ /* 0x000eae0000000200 */
[C---:B----4-:R-:W-:Y:S08]  /*adb0*/  HMMA.16816.F32.BF16 R20, R196.reuse, R184, R20 ;  /* 0x000000b8c414723c */ /* 0x050ff00000041814 */
[C---:B------:R-:W-:Y:S01]  /*adc0*/  HMMA.16816.F32.BF16 R24, R196.reuse, R186, R24 ;  /* 0x000000bac418723c */ /* 0x040fe20000041818 */
[----:B------:R-:W-:Y:S07]  /*add0*/  LDSM.16.M88.4 R184, [R252+0x3800] ;  /* 0x00380000fcb8783b */ /* 0x000fee0000000200 */
[C---:B-1----:R-:W-:Y:S08]  /*ade0*/  HMMA.16816.F32.BF16 R28, R196.reuse, R176, R28 ;  /* 0x000000b0c41c723c */ /* 0x042ff0000004181c */
[----:B------:R-:W-:Y:S01]  /*adf0*/  HMMA.16816.F32.BF16 R32, R196, R178, R32 ;  /* 0x000000b2c420723c */ /* 0x000fe20000041820 */
[----:B------:R-:W1:Y:S07]  /*ae00*/  LDSM.16.M88.4 R176, [R252+0x3000] ;  /* 0x00300000fcb0783b */ /* 0x000e6e0000000200 */
[C---:B------:R-:W-:Y:S08]  /*ae10*/  HMMA.16816.F32.BF16 R4, R200.reuse, R188, R4 ;  /* 0x000000bcc804723c */ /* 0x040ff00000041804 */
[C---:B------:R-:W-:Y:S01]  /*ae20*/  HMMA.16816.F32.BF16 R8, R200.reuse, R190, R8 ;  /* 0x000000bec808723c */ /* 0x040fe20000041808 */
[----:B------:R-:W4:Y:S07]  /*ae30*/  LDSM.16.M88.4 R188, [R0] ;  /* 0x0000000000bc783b */ /* 0x000f2e0000000200 */
[C---:B--2---:R-:W-:Y:S08]  /*ae40*/  HMMA.16816.F32.BF16 R12, R200.reuse, R180, R12 ;  /* 0x000000b4c80c723c */ /* 0x044ff0000004180c */
[C---:B------:R-:W-:Y:S01]  /*ae50*/  HMMA.16816.F32.BF16 R16, R200.reuse, R182, R16 ;  /* 0x000000b6c810723c */ /* 0x040fe20000041810 */
[----:B------:R-:W2:Y:S07]  /*ae60*/  LDSM.16.M88.4 R180, [R132] ;  /* 0x0000000084b4783b */ /* 0x000eae0000000200 */
[C---:B-1----:R-:W-:Y:S08]  /*ae70*/  HMMA.16816.F32.BF16 R20, R200.reuse, R176, R20 ;  /* 0x000000b0c814723c */ /* 0x042ff00000041814 */
[C---:B------:R-:W-:Y:S01]  /*ae80*/  HMMA.16816.F32.BF16 R24, R200.reuse, R178, R24 ;  /* 0x000000b2c818723c */ /* 0x040fe20000041818 */
[----:B------:R-:W1:Y:S05]  /*ae90*/  LDSM.16.M88.4 R176, [R248] ;  /* 0x00000000f8b0783b */ /* 0x000e6a0000000200 */
[----:B------:R-:W1:Y:S02]  /*aea0*/  LDSM.16.M88.4 R248, [R249] ;  /* 0x00000000f9f8783b */ /* 0x000e640000000200 */
[C---:B------:R-:W-:Y:S08]  /*aeb0*/  HMMA.16816.F32.BF16 R28, R200.reuse, R184, R28 ;  /* 0x000000b8c81c723c */ /* 0x040ff0000004181c */
[----:B------:R-:W-:Y:S01]  /*aec0*/  HMMA.16816.F32.BF16 R32, R200, R186, R32 ;  /* 0x000000bac820723c */ /* 0x000fe20000041820 */
[----:B------:R-:W3:Y:S07]  /*aed0*/  LDSM.16.M88.4 R184, [R37+0x2000] ;  /* 0x0020000025b8783b */ /* 0x000eee0000000200 */
[C---:B----4-:R-:W-:Y:S08]  /*aee0*/  HMMA.16816.F32.BF16 R4, R204.reuse, R188, R4 ;  /* 0x000000bccc04723c */ /* 0x050ff00000041804 */
[C---:B------:R-:W-:Y:S01]  /*aef0*/  HMMA.16816.F32.BF16 R8, R204.reuse, R190, R8 ;  /* 0x000000becc08723c */ /* 0x040fe20000041808 */
[----:B------:R-:W4:Y:S07]  /*af00*/  LDSM.16.M88.4 R188, [R37+0x2800] ;  /* 0x0028000025bc783b */ /* 0x000f2e0000000200 */
[C---:B--2---:R-:W-:Y:S08]  /*af10*/  HMMA.16816.F32.BF16 R12, R204.reuse, R180, R12 ;  /* 0x000000b4cc0c723c */ /* 0x044ff0000004180c */
[C---:B------:R-:W-:Y:S01]  /*af20*/  HMMA.16816.F32.BF16 R16, R204.reuse, R182, R16 ;  /* 0x000000b6cc10723c */ /* 0x040fe20000041810 */
[----:B------:R-:W-:Y:S07]  /*af30*/  LDSM.16.M88.4 R180, [R37+0x3800] ;  /* 0x0038000025b4783b */ /* 0x000fee0000000200 */
[C---:B-1----:R-:W-:Y:S08]  /*af40*/  HMMA.16816.F32.BF16 R20, R204.reuse, R176, R20 ;  /* 0x000000b0cc14723c */ /* 0x042ff00000041814 */
[C---:B------:R-:W-:Y:S01]  /*af50*/  HMMA.16816.F32.BF16 R24, R204.reuse, R178, R24 ;  /* 0x000000b2cc18723c */ /* 0x040fe20000041818 */
[----:B------:R-:W1:Y:S07]  /*af60*/  LDSM.16.M88.4 R176, [R37+0x3000] ;  /* 0x0030000025b0783b */ /* 0x000e6e0000000200 */
[C---:B------:R-:W-:Y:S08]  /*af70*/  HMMA.16816.F32.BF16 R28, R204.reuse, R248, R28 ;  /* 0x000000f8cc1c723c */ /* 0x040ff0000004181c */
[----:B------:R-:W-:Y:S01]  /*af80*/  HMMA.16816.F32.BF16 R32, R204, R250, R32 ;  /* 0x000000facc20723c */ /* 0x000fe20000041820 */
[----:B------:R-:W2:Y:S07]  /*af90*/  LDSM.16.M88.4 R248, [R2+-0x4000] ;  /* 0xffc0000002f8783b */ /* 0x000eae0000000200 */
[C---:B---3--:R-:W-:Y:S08]  /*afa0*/  HMMA.16816.F32.BF16 R4, R208.reuse, R184, R4 ;  /* 0x000000b8d004723c */ /* 0x048ff00000041804 */
[C---:B------:R-:W-:Y:S01]  /*afb0*/  HMMA.16816.F32.BF16 R8, R208.reuse, R186, R8 ;  /* 0x000000bad008723c */ /* 0x040fe20000041808 */
[----:B------:R-:W3:Y:S07]  /*afc0*/  LDSM.16.M88.4 R184, [R2+-0x3800] ;  /* 0xffc8000002b8783b */ /* 0x000eee0000000200 */
[C---:B----4-:R-:W-:Y:S08]  /*afd0*/  HMMA.16816.F32.BF16 R12, R208.reuse, R188, R12 ;  /* 0x000000bcd00c723c */ /* 0x050ff0000004180c */
[C---:B------:R-:W-:Y:S01]  /*afe0*/  HMMA.16816.F32.BF16 R16, R208.reuse, R190, R16 ;  /* 0x000000bed010723c */ /* 0x040fe20000041810 */
[----:B------:R-:W-:Y:S07]  /*aff0*/  LDSM.16.M88.4 R188, [R252+0x4000] ;  /* 0x00400000fcbc783b */ /* 0x000fee0000000200 */
[C---:B-1----:R-:W-:Y:S08]  /*b000*/  HMMA.16816.F32.BF16 R20, R208.reuse, R176, R20 ;  /* 0x000000b0d014723c */ /* 0x042ff00000041814 */
[C---:B------:R-:W-:Y:S01]  /*b010*/  HMMA.16816.F32.BF16 R24, R208.reuse, R178, R24 ;  /* 0x000000b2d018723c */ /* 0x040fe20000041818 */
[----:B------:R-:W1:Y:S07]  /*b020*/  LDSM.16.M88.4 R176, [R2+-0x3000] ;  /* 0xffd0000002b0783b */ /* 0x000e6e0000000200 */
[C---:B------:R-:W-:Y:S08]  /*b030*/  HMMA.16816.F32.BF16 R28, R208.reuse, R180, R28 ;  /* 0x000000b4d01c723c */ /* 0x040ff0000004181c */
[----:B------:R-:W-:Y:S01]  /*b040*/  HMMA.16816.F32.BF16 R32, R208, R182, R32 ;  /* 0x000000b6d020723c */ /* 0x000fe20000041820 */
[----:B------:R-:W4:Y:S07]  /*b050*/  LDSM.16.M88.4 R180, [R2+-0x2800] ;  /* 0xffd8000002b4783b */ /* 0x000f2e0000000200 */
[C---:B--2---:R-:W-:Y:S08]  /*b060*/  HMMA.16816.F32.BF16 R4, R212.reuse, R248, R4 ;  /* 0x000000f8d404723c */ /* 0x044ff00000041804 */
[C---:B------:R-:W-:Y:S01]  /*b070*/  HMMA.16816.F32.BF16 R8, R212.reuse, R250, R8 ;  /* 0x000000fad408723c */ /* 0x040fe20000041808 */
[----:B------:R-:W2:Y:S07]  /*b080*/  LDSM.16.M88.4 R248, [R252+0x4800] ;  /* 0x00480000fcf8783b */ /* 0x000eae0000000200 */
[C---:B---3--:R-:W-:Y:S08]  /*b090*/  HMMA.16816.F32.BF16 R12, R212.reuse, R184, R12 ;  /* 0x000000b8d40c723c */ /* 0x048ff0000004180c */
[C---:B------:R-:W-:Y:S01]  /*b0a0*/  HMMA.16816.F32.BF16 R16, R212.reuse, R186, R16 ;  /* 0x000000bad410723c */ /* 0x040fe20000041810 */
[----:B------:R-:W-:Y:S07]  /*b0b0*/  LDSM.16.M88.4 R184, [R41] ;  /* 0x0000000029b8783b */ /* 0x000fee0000000200 */
[C---:B-1----:R-:W-:Y:S08]  /*b0c0*/  HMMA.16816.F32.BF16 R20, R212.reuse, R176, R20 ;  /* 0x000000b0d414723c */ /* 0x042ff00000041814 */
[C---:B------:R-:W-:Y:S01]  /*b0d0*/  HMMA.16816.F32.BF16 R24, R212.reuse, R178, R24 ;  /* 0x000000b2d418723c */ /* 0x040fe20000041818 */
[----:B------:R-:W1:Y:S07]  /*b0e0*/  LDSM.16.M88.4 R176, [R252+0x5000] ;  /* 0x00500000fcb0783b */ /* 0x000e6e0000000200 */
[C---:B----4-:R-:W-:Y:S08]  /*b0f0*/  HMMA.16816.F32.BF16 R28, R212.reuse, R180, R28 ;  /* 0x000000b4d41c723c */ /* 0x050ff0000004181c */
[----:B------:R-:W-:Y:S01]  /*b100*/  HMMA.16816.F32.BF16 R32, R212, R182, R32 ;  /* 0x000000b6d420723c */ /* 0x000fe20000041820 */
[----:B------:R-:W3:Y:S07]  /*b110*/  LDSM.16.M88.4 R180, [R252+0x5800] ;  /* 0x00580000fcb4783b */ /* 0x000eee0000000200 */
[C---:B------:R-:W-:Y:S08]  /*b120*/  HMMA.16816.F32.BF16 R4, R216.reuse, R188, R4 ;  /* 0x000000bcd804723c */ /* 0x040ff00000041804 */
[C---:B------:R-:W-:Y:S01]  /*b130*/  HMMA.16816.F32.BF16 R8, R216.reuse, R190, R8 ;  /* 0x000000bed808723c */ /* 0x040fe20000041808 */
[----:B------:R-:W4:Y:S05]  /*b140*/  LDSM.16.M88.4 R188, [R40] ;  /* 0x0000000028bc783b */ /* 0x000f2a0000000200 */
[----:B------:R-:W-:Y:S02]  /*b150*/  LDSM.16.M88.4 R40, [R37+0x4800] ;  /* 0x004800002528783b */ /* 0x000fe40000000200 */
[C---:B--2---:R-:W-:Y:S08]  /*b160*/  HMMA.16816.F32.BF16 R12, R216.reuse, R248, R12 ;  /* 0x000000f8d80c723c */ /* 0x044ff0000004180c */
[C---:B------:R-:W-:Y:S01]  /*b170*/  HMMA.16816.F32.BF16 R16, R216.reuse, R250, R16 ;  /* 0x000000fad810723c */ /* 0x040fe20000041810 */
[----:B------:R2:W4:Y:S07]  /*b180*/  LDSM.16.M88.4 R248, [R36] ;  /* 0x0000000024f8783b */ /* 0x00052e0000000200 */
[C---:B-1----:R-:W-:Y:S08]  /*b190*/  HMMA.16816.F32.BF16 R20, R216.reuse, R176, R20 ;  /* 0x000000b0d814723c */ /* 0x042ff00000041814 */
[C---:B------:R-:W-:Y:S01]  /*b1a0*/  HMMA.16816.F32.BF16 R24, R216.reuse, R178, R24 ;  /* 0x000000b2d818723c */ /* 0x040fe20000041818 */
[----:B------:R1:W4:Y:S07]  /*b1b0*/  LDSM.16.M88.4 R176, [R3] ;  /* 0x0000000003b0783b */ /* 0x00032e0000000200 */
[C---:B---3--:R-:W-:Y:S01]  /*b1c0*/  HMMA.16816.F32.BF16 R28, R216.reuse, R180, R28 ;  /* 0x000000b4d81c723c */ /* 0x048fe2000004181c */
[----:B--2---:R-:W2:Y:S07]  /*b1d0*/  LDL.LU R36, [R1+0x14] ;  /* 0x0000140001247983 */ /* 0x004eae0000300800 */
[----:B------:R-:W-:Y:S01]  /*b1e0*/  HMMA.16816.F32.BF16 R32, R216, R182, R32 ;  /* 0x000000b6d820723c */ /* 0x000fe20000041820 */
[----:B------:R-:W3:Y:S07]  /*b1f0*/  LDSM.16.M88.4 R180, [R37+0x4000] ;  /* 0x0040000025b4783b */ /* 0x000eee0000000200 */
[C---:B------:R-:W-:Y:S01]  /*b200*/  HMMA.16816.F32.BF16 R4, R220.reuse, R184, R4 ;  /* 0x000000b8dc04723c */ /* 0x040fe20000041804 */
[----:B-1----:R-:W2:Y:S05]  /*b210*/  LDL.LU R3, [R1+0x18] ;  /* 0x0000180001037983 */ /* 0x002eaa0000300800 */
[----:B------:R-:W2:Y:S02]  /*b220*/  LDL.LU R0, [R1+0x1c] ;  /* 0x00001c0001007983 */ /* 0x000ea40000300800 */
[C---:B------:R-:W-:Y:S03]  /*b230*/  HMMA.16816.F32.BF16 R8, R220.reuse, R186, R8 ;  /* 0x000000badc08723c */ /* 0x040fe60000041808 */
[----:B------:R-:W1:Y:S05]  /*b240*/  LDSM.16.M88.4 R184, [R37+0x5000] ;  /* 0x0050000025b8783b */ /* 0x000e6a0000000200 */
[C---:B----4-:R-:W-:Y:S08]  /*b250*/  HMMA.16816.F32.BF16 R12, R220.reuse, R188, R12 ;  /* 0x000000bcdc0c723c */ /* 0x050ff0000004180c */
[C---:B------:R-:W-:Y:S01]  /*b260*/  HMMA.16816.F32.BF16 R16, R220.reuse, R190, R16 ;  /* 0x000000bedc10723c */ /* 0x040fe20000041810 */
[----:B------:R-:W4:Y:S07]  /*b270*/  LDSM.16.M88.4 R188, [R37+0x5800] ;  /* 0x0058000025bc783b */ /* 0x000f2e0000000200 */
[C---:B------:R-:W-:Y:S08]  /*b280*/  HMMA.16816.F32.BF16 R20, R220.reuse, R248, R20 ;  /* 0x000000f8dc14723c */ /* 0x040ff00000041814 */
[C---:B------:R-:W-:Y:S01]  /*b290*/  HMMA.16816.F32.BF16 R24, R220.reuse, R250, R24 ;  /* 0x000000fadc18723c */ /* 0x040fe20000041818 */
[----:B------:R-:W-:Y:S07]  /*b2a0*/  LDSM.16.M88.4 R248, [R2+-0x800] ;  /* 0xfff8000002f8783b */ /* 0x000fee0000000200 */
[C---:B------:R-:W-:Y:S08]  /*b2b0*/  HMMA.16816.F32.BF16 R28, R220.reuse, R176, R28 ;  /* 0x000000b0dc1c723c */ /* 0x040ff0000004181c */
[----:B------:R-:W-:Y:S01]  /*b2c0*/  HMMA.16816.F32.BF16 R32, R220, R178, R32 ;  /* 0x000000b2dc20723c */ /* 0x000fe20000041820 */
[----:B------:R-:W4:Y:S07]  /*b2d0*/  LDSM.16.M88.4 R176, [R2+-0x2000] ;  /* 0xffe0000002b0783b */ /* 0x000f2e0000000200 */
[C---:B---3--:R-:W-:Y:S08]  /*b2e0*/  HMMA.16816.F32.BF16 R4, R224.reuse, R180, R4 ;  /* 0x000000b4e004723c */ /* 0x048ff00000041804 */
[C---:B------:R-:W-:Y:S01]  /*b2f0*/  HMMA.16816.F32.BF16 R8, R224.reuse, R182, R8 ;  /* 0x000000b6e008723c */ /* 0x040fe20000041808 */
[----:B------:R-:W3:Y:S07]  /*b300*/  LDSM.16.M88.4 R180, [R2+-0x1800] ;  /* 0xffe8000002b4783b */ /* 0x000eee0000000200 */
[C---:B------:R-:W-:Y:S08]  /*b310*/  HMMA.16816.F32.BF16 R12, R224.reuse, R40, R12 ;  /* 0x00000028e00c723c */ /* 0x040ff0000004180c */
[C---:B------:R-:W-:Y:S01]  /*b320*/  HMMA.16816.F32.BF16 R16, R224.reuse, R42, R16 ;  /* 0x0000002ae010723c */ /* 0x040fe20000041810 */
[----:B------:R-:W-:Y:S07]  /*b330*/  LDSM.16.M88.4 R40, [R252+0x6000] ;  /* 0x00600000fc28783b */ /* 0x000fee0000000200 */
[C---:B-1----:R-:W-:Y:S08]  /*b340*/  HMMA.16816.F32.BF16 R20, R224.reuse, R184, R20 ;  /* 0x000000b8e014723c */ /* 0x042ff00000041814 */
[C---:B------:R-:W-:Y:S01]  /*b350*/  HMMA.16816.F32.BF16 R24, R224.reuse, R186, R24 ;  /* 0x000000bae018723c */ /* 0x040fe20000041818 */
[----:B------:R-:W1:Y:S07]  /*b360*/  LDSM.16.M88.4 R184, [R2+-0x1000] ;  /* 0xfff0000002b8783b */ /* 0x000e6e0000000200 */
[C---:B----4-:R-:W-:Y:S08]  /*b370*/  HMMA.16816.F32.BF16 R28, R224.reuse, R188, R28 ;  /* 0x000000bce01c723c */ /* 0x050ff0000004181c */
[----:B------:R-:W-:Y:S01]  /*b380*/  HMMA.16816.F32.BF16 R32, R224, R190, R32 ;  /* 0x000000bee020723c */ /* 0x000fe20000041820 */
[----:B------:R-:W-:Y:S07]  /*b390*/  LDSM.16.M88.4 R188, [R252+0x7000] ;  /* 0x00700000fcbc783b */ /* 0x000fee0000000200 */
[C---:B------:R-:W-:Y:S08]  /*b3a0*/  HMMA.16816.F32.BF16 R4, R228.reuse, R176, R4 ;  /* 0x000000b0e404723c */ /* 0x040ff00000041804 */
[C---:B------:R-:W-:Y:S01]  /*b3b0*/  HMMA.16816.F32.BF16 R8, R228.reuse, R178, R8 ;  /* 0x000000b2e408723c */ /* 0x040fe20000041808 */
[----:B------:R-:W4:Y:S07]  /*b3c0*/  LDSM.16.M88.4 R176, [R252+0x6800] ;  /* 0x00680000fcb0783b */ /* 0x000f2e0000000200 */
[C---:B---3--:R-:W-:Y:S08]  /*b3d0*/  HMMA.16816.F32.BF16 R12, R228.reuse, R180, R12 ;  /* 0x000000b4e40c723c */ /* 0x048ff0000004180c */
[C---:B------:R-:W-:Y:S01]  /*b3e0*/  HMMA.16816.F32.BF16 R16, R228.reuse, R182, R16 ;  /* 0x000000b6e410723c */ /* 0x040fe20000041810 */
[----:B------:R-:W-:Y:S07]  /*b3f0*/  LDSM.16.M88.4 R180, [R252+0x7800] ;  /* 0x00780000fcb4783b */ /* 0x000fee0000000200 */
[C---:B-1----:R-:W-:Y:S08]  /*b400*/  HMMA.16816.F32.BF16 R20, R228.reuse, R184, R20 ;  /* 0x000000b8e414723c */ /* 0x042ff00000041814 */
[C---:B------:R-:W-:Y:S01]  /*b410*/  HMMA.16816.F32.BF16 R24, R228.reuse, R186, R24 ;  /* 0x000000bae418723c */ /* 0x040fe20000041818 */
[----:B------:R-:W-:Y:S05]  /*b420*/  LDSM.16.M88.4 R184, [R44] ;  /* 0x000000002cb8783b */ /* 0x000fea0000000200 */
[----:B------:R-:W1:Y:S02]  /*b430*/  LDSM.16.M88.4 R44, [R37+0x6000] ;  /* 0x00600000252c783b */ /* 0x000e640000000200 */
[C---:B------:R-:W-:Y:S08]  /*b440*/  HMMA.16816.F32.BF16 R28, R228.reuse, R248, R28 ;  /* 0x000000f8e41c723c */ /* 0x040ff0000004181c */
[----:B------:R-:W-:Y:S08]  /*b450*/  HMMA.16816.F32.BF16 R32, R228, R250, R32 ;  /* 0x000000fae420723c */ /* 0x000ff00000041820 */
[C---:B------:R-:W-:Y:S08]  /*b460*/  HMMA.16816.F32.BF16 R4, R232.reuse, R40, R4 ;  /* 0x00000028e804723c */ /* 0x040ff00000041804 */
[C---:B------:R-:W-:Y:S08]  /*b470*/  HMMA.16816.F32.BF16 R8, R232.reuse, R42, R8 ;  /* 0x0000002ae808723c */ /* 0x040ff00000041808 */
[C---:B----4-:R-:W-:Y:S04]  /*b480*/  HMMA.16816.F32.BF16 R12, R232.reuse, R176, R12 ;  /* 0x000000b0e80c723c */ /* 0x050fe8000004180c */
[----:B-1----:R-:W-:Y:S04]  /*b490*/  IMAD.MOV.U32 R132, RZ, RZ, R45 ;  /* 0x000000ffff847224 */ /* 0x002fe800078e002d */
[C---:B------:R-:W-:Y:S08]  /*b4a0*/  HMMA.16816.F32.BF16 R16, R232.reuse, R178, R16 ;  /* 0x000000b2e810723c */ /* 0x040ff00000041810 */
[C---:B------:R-:W-:Y:S08]  /*b4b0*/  HMMA.16816.F32.BF16 R20, R232.reuse, R188, R20 ;  /* 0x000000bce814723c */ /* 0x040ff00000041814 */
[C---:B------:R-:W-:Y:S01]  /*b4c0*/  HMMA.16816.F32.BF16 R24, R232.reuse, R190, R24 ;  /* 0x000000bee818723c */ /* 0x040fe20000041818 */
[----:B------:R-:W-:Y:S07]  /*b4d0*/  LDSM.16.M88.4 R188, [R37+0x7800] ;  /* 0x0078000025bc783b */ /* 0x000fee0000000200 */
[C---:B------:R-:W-:Y:S08]  /*b4e0*/  HMMA.16816.F32.BF16 R28, R232.reuse, R180, R28 ;  /* 0x000000b4e81c723c */ /* 0x040ff0000004181c */
[----:B------:R-:W-:Y:S01]  /*b4f0*/  HMMA.16816.F32.BF16 R32, R232, R182, R32 ;  /* 0x000000b6e820723c */ /* 0x000fe20000041820 */
[----:B------:R-:W-:Y:S07]  /*b500*/  LDSM.16.M88.4 R180, [R37+0x6800] ;  /* 0x0068000025b4783b */ /* 0x000fee0000000200 */
[C---:B------:R-:W-:Y:S08]  /*b510*/  HMMA.16816.F32.BF16 R4, R236.reuse, R184, R4 ;  /* 0x000000b8ec04723c */ /* 0x040ff00000041804 */
[C---:B------:R-:W-:Y:S01]  /*b520*/  HMMA.16816.F32.BF16 R8, R236.reuse, R186, R8 ;  /* 0x000000baec08723c */ /* 0x040fe20000041808 */
[----:B------:R-:W-:Y:S05]  /*b530*/  LDSM.16.M88.4 R184, [R37+0x7000] ;  /* 0x0070000025b8783b */ /* 0x000fea0000000200 */
[----:B--2---:R1:W2:Y:S05]  /*b540*/  LDSM.16.M88.4 R248, [R36] ;  /* 0x0000000024f8783b */ /* 0x0042aa0000000200 */
[----:B------:R3:W4:Y:S05]  /*b550*/  LDSM.16.M88.4 R40, [R3] ;  /* 0x000000000328783b */ /* 0x00072a0000000200 */
[----:B------:R2:W4:Y:S01]  /*b560*/  LDSM.16.M88.4 R176, [R0] ;  /* 0x0000000000b0783b */ /* 0x0005220000000200 */
[----:B-1----:R-:W-:Y:S02]  /*b570*/  MOV R36, R44 ;  /* 0x0000002c00247202 */ /* 0x002fe40000000f00 */
[----:B---3--:R-:W-:Y:S01]  /*b580*/  MOV R3, R46 ;  /* 0x0000002e00037202 */ /* 0x008fe20000000f00 */
[C---:B--2---:R-:W-:Y:S03]  /*b590*/  HMMA.16816.F32.BF16 R12, R236.reuse, R248, R12 ;  /* 0x000000f8ec0c723c */ /* 0x044fe6000004180c */
[----:B------:R-:W-:Y:S02]  /*b5a0*/  IMAD.MOV.U32 R0, RZ, RZ, R47 ;  /* 0x000000ffff007224 */ /* 0x000fe400078e002f */
[----:B------:R1:W5:Y:S03]  /*b5b0*/  LDL.LU.64 R46, [R1+0x128] ;  /* 0x00012800012e7983 */ /* 0x0003660000300a00 */
[C---:B------:R-:W-:Y:S02]  /*b5c0*/  HMMA.16816.F32.BF16 R16, R236.reuse, R250, R16 ;  /* 0x000000faec10723c */ /* 0x040fe40000041810 */
[----:B------:R-:W2:Y:S06]  /*b5d0*/  LDSM.16.M88.4 R248, [R2] ;  /* 0x0000000002f8783b */ /* 0x000eac0000000200 */
[C---:B----4-:R-:W-:Y:S01]  /*b5e0*/  HMMA.16816.F32.BF16 R20, R236.reuse, R40, R20 ;  /* 0x00000028ec14723c */ /* 0x050fe20000041814 */
[----:B------:R1:W5:Y:S05]  /*b5f0*/  LDL.LU.64 R44, [R1+0x120] ;  /* 0x00012000012c7983 */ /* 0x00036a0000300a00 */
[----:B------:R1:W5:Y:S02]  /*b600*/  LDL.LU R37, [R1+0x118] ;  /* 0x0001180001257983 */ /* 0x0003640000300800 */
[C---:B------:R-:W-:Y:S03]  /*b610*/  HMMA.16816.F32.BF16 R24, R236.reuse, R42, R24 ;  /* 0x0000002aec18723c */ /* 0x040fe60000041818 */
[----:B------:R1:W5:Y:S05]  /*b620*/  LDL.LU.64 R42, [R1+0x110] ;  /* 0x00011000012a7983 */ /* 0x00036a0000300a00 */
[C---:B------:R-:W-:Y:S01]  /*b630*/  HMMA.16816.F32.BF16 R28, R236.reuse, R176, R28 ;  /* 0x000000b0ec1c723c */ /* 0x040fe2000004181c */
[----:B------:R1:W5:Y:S06]  /*b640*/  LDL.LU.64 R40, [R1+0x108] ;  /* 0x0001080001287983 */ /* 0x00036c0000300a00 */
[----:B------:R-:W-:Y:S01]  /*b650*/  MOV R176, R36 ;  /* 0x0000002400b07202 */ /* 0x000fe20000000f00 */
[----:B------:R-:W-:Y:S01]  /*b660*/  HMMA.16816.F32.BF16 R32, R236, R178, R32 ;  /* 0x000000b2ec20723c */ /* 0x000fe20000041820 */
[----:B------:R1:W5:Y:S03]  /*b670*/  LDL.LU R36, [R1+0x100] ;  /* 0x0001000001247983 */ /* 0x0003660000300800 */
[----:B------:R-:W-:Y:S03]  /*b680*/  IMAD.MOV.U32 R177, RZ, RZ, R132 ;  /* 0x000000ffffb17224 */ /* 0x000fe600078e0084 */
[----:B------:R-:W-:Y:S02]  /*b690*/  MOV R178, R3 ;  /* 0x0000000300b27202 */ /* 0x000fe40000000f00 */
[----:B------:R-:W-:Y:S02]  /*b6a0*/  MOV R179, R0 ;  /* 0x0000000000b37202 */ /* 0x000fe40000000f00 */
[C---:B------:R-:W-:Y:S08]  /*b6b0*/  HMMA.16816.F32.BF16 R4, R240.reuse, R176, R4 ;  /* 0x000000b0f004723c */ /* 0x040ff00000041804 */
[C---:B------:R-:W-:Y:S01]  /*b6c0*/  HMMA.16816.F32.BF16 R8, R240.reuse, R178, R8 ;  /* 0x000000b2f008723c */ /* 0x040fe20000041808 */
[----:B------:R-:W3:Y:S07]  /*b6d0*/  LDSM.16.M88.4 R176, [R2+0x800] ;  /* 0x0008000002b0783b */ /* 0x000eee0000000200 */
[C---:B------:R-:W-:Y:S08]  /*b6e0*/  HMMA.16816.F32.BF16 R12, R240.reuse, R180, R12 ;  /* 0x000000b4f00c723c */ /* 0x040ff0000004180c */
[C---:B------:R-:W-:Y:S08]  /*b6f0*/  HMMA.16816.F32.BF16 R16, R240.reuse, R182, R16 ;  /* 0x000000b6f010723c */ /* 0x040ff00000041810 */
[C---:B------:R-:W-:Y:S08]  /*b700*/  HMMA.16816.F32.BF16 R20, R240.reuse, R184, R20 ;  /* 0x000000b8f014723c */ /* 0x040ff00000041814 */
[C---:B------:R-:W-:Y:S08]  /*b710*/  HMMA.16816.F32.BF16 R24, R240.reuse, R186, R24 ;  /* 0x000000baf018723c */ /* 0x040ff00000041818 */
[C---:B------:R-:W-:Y:S08]  /*b720*/  HMMA.16816.F32.BF16 R28, R240.reuse, R188, R28 ;  /* 0x000000bcf01c723c */ /* 0x040ff0000004181c */
[----:B------:R-:W-:Y:S08]  /*b730*/  HMMA.16816.F32.BF16 R32, R240, R190, R32 ;  /* 0x000000bef020723c */ /* 0x000ff00000041820 */
[C---:B--2---:R-:W-:Y:S08]  /*b740*/  HMMA.16816.F32.BF16 R4, R244.reuse, R248, R4 ;  /* 0x000000f8f404723c */ /* 0x044ff00000041804 */
[C---:B------:R-:W-:Y:S08]  /*b750*/  HMMA.16816.F32.BF16 R8, R244.reuse, R250, R8 ;  /* 0x000000faf408723c */ /* 0x040ff00000041808 */
[C---:B---3--:R-:W-:Y:S08]  /*b760*/  HMMA.16816.F32.BF16 R12, R244.reuse, R176, R12 ;  /* 0x000000b0f40c723c */ /* 0x048ff0000004180c */
[----:B------:R-:W-:Y:S01]  /*b770*/  FMUL.FTZ R4, R4, c[0x0][0x320] ;  /* 0x0000c80004047a20 */ /* 0x000fe20000410000 */
[C---:B------:R-:W-:Y:S03]  /*b780*/  HMMA.16816.F32.BF16 R16, R244.reuse, R178, R16 ;  /* 0x000000b2f410723c */ /* 0x040fe60000041810 */
[----:B------:R-:W2:Y:S01]  /*b790*/  MUFU.TANH R188, R4 ;  /* 0x0000000400bc7308 */ /* 0x000ea20000002400 */
[----:B------:R-:W-:Y:S02]  /*b7a0*/  FMUL.FTZ R5, R5, c[0x0][0x320] ;  /* 0x0000c80005057a20 */ /* 0x000fe40000410000 */
[----:B------:R-:W-:Y:S02]  /*b7b0*/  FMUL.FTZ R6, R6, c[0x0][0x320] ;  /* 0x0000c80006067a20 */ /* 0x000fe40000410000 */
[----:B------:R-:W-:Y:S04]  /*b7c0*/  FMUL.FTZ R7, R7, c[0x0][0x320] ;  /* 0x0000c80007077a20 */ /* 0x000fe80000410000 */
[----:B------:R-:W-:Y:S01]  /*b7d0*/  FMUL.FTZ R8, R8, c[0x0][0x320] ;  /* 0x0000c80008087a20 */ /* 0x000fe20000410000 */
[----:B------:R-:W3:Y:S01]  /*b7e0*/  MUFU.TANH R250, R5 ;  /* 0x0000000500fa7308 */ /* 0x000ee20000002400 */
[----:B------:R-:W-:Y:S02]  /*b7f0*/  FMUL.FTZ R9, R9, c[0x0][0x320] ;  /* 0x0000c80009097a20 */ /* 0x000fe40000410000 */
[----:B------:R-:W-:Y:S02]  /*b800*/  FMUL.FTZ R10, R10, c[0x0][0x320] ;  /* 0x0000c8000a0a7a20 */ /* 0x000fe40000410000 */
[----:B------:R-:W-:Y:S02]  /*b810*/  FMUL.FTZ R11, R11, c[0x0][0x320] ;  /* 0x0000c8000b0b7a20 */ /* 0x000fe40000410000 */
[----:B------:R-:W-:Y:S02]  /*b820*/  FMUL.FTZ R13, R13, c[0x0][0x320] ;  /* 0x0000c8000d0d7a20 */ /* 0x000fe40000410000 */
[----:B------:R-:W-:Y:S01]  /*b830*/  FMUL.FTZ R14, R14, c[0x0][0x320] ;  /* 0x0000c8000e0e7a20 */ /* 0x000fe20000410000 */
[----:B------:R-:W4:Y:S01]  /*b840*/  MUFU.TANH R248, R6 ;  /* 0x0000000600f87308 */ /* 0x000f220000002400 */
[----:B------:R-:W-:Y:S02]  /*b850*/  FMUL.FTZ R15, R15, c[0x0][0x320] ;  /* 0x0000c8000f0f7a20 */ /* 0x000fe40000410000 */
[----:B------:R-:W-:Y:S02]  /*b860*/  FMUL.FTZ R16, R16, c[0x0][0x320] ;  /* 0x0000c80010107a20 */ /* 0x000fe40000410000 */
[----:B------:R-:W-:Y:S02]  /*b870*/  FMUL.FTZ R17, R17, c[0x0][0x320] ;  /* 0x0000c80011117a20 */ /* 0x000fe40000410000 */
[----:B------:R-:W-:Y:S02]  /*b880*/  FMUL.FTZ R18, R18, c[0x0][0x320] ;  /* 0x0000c80012127a20 */ /* 0x000fe40000410000 */
[----:B------:R-:W-:Y:S01]  /*b890*/  FMUL.FTZ R19, R19, c[0x0][0x320] ;  /* 0x0000c80013137a20 */ /* 0x000fe20000410000 */
[----:B------:R1:W1:Y:S01]  /*b8a0*/  MUFU.TANH R251, R7 ;  /* 0x0000000700fb7308 */ /* 0x0002620000002400 */
[----:B------:R-:W-:Y:S09]  /*b8b0*/  FMUL.FTZ R12, R12, c[0x0][0x320] ;  /* 0x0000c8000c0c7a20 */ /* 0x000ff20000410000 */
[----:B------:R-:W2:Y:S10]  /*b8c0*/  MUFU.TANH R190, R8 ;  /* 0x0000000800be7308 */ /* 0x000eb40000002400 */
[----:B------:R-:W2:Y:S01]  /*b8d0*/  MUFU.TANH R189, R9 ;  /* 0x0000000900bd7308 */ /* 0x000ea20000002400 */
[----:B-1----:R-:W1:Y:S09]  /*b8e0*/  LDSM.16.M88.4 R4, [R2+0x1000] ;  /* 0x001000000204783b */ /* 0x002e720000000200 */
[----:B------:R-:W1:Y:S10]  /*b8f0*/  MUFU.TANH R249, R10 ;  /* 0x0000000a00f97308 */ /* 0x000e740000002400 */
[----:B------:R1:W1:Y:S10]  /*b900*/  MUFU.TANH R191, R11 ;  /* 0x0000000b00bf7308 */ /* 0x0002740000002400 */
[----:B------:R-:W2:Y:S10]  /*b910*/  MUFU.TANH R184, R13 ;  /* 0x0000000d00b87308 */ /* 0x000eb40000002400 */
[----:B------:R-:W2:Y:S01]  /*b920*/  MUFU.TANH R187, R14 ;  /* 0x0000000e00bb7308 */ /* 0x000ea20000002400 */
[----:B-1----:R1:W2:Y:S01]  /*b930*/  LDSM.16.M88.4 R8, [R2+0x1800] ;  /* 0x001800000208783b */ /* 0x0022a20000000200 */
[----:B------:R-:W-:Y:S08]  /*b940*/  DEPBAR.LE SB0, 0x0 ;  /* 0x000080000000791a */ /* 0x000ff00000000000 */
[----:B------:R-:W2:Y:S01]  /*b950*/  MUFU.TANH R186, R15 ;  /* 0x0000000f00ba7308 */ /* 0x000ea20000002400 */
[----:B------:R-:W-:Y:S01]  /*b960*/  BAR.SYNC.DEFER_BLOCKING 0x0 ;  /* 0x0000000000007b1d */ /* 0x000fe20000010000 */
[C---:B------:R-:W-:Y:S08]  /*b970*/  HMMA.16816.F32.BF16 R20, R244.reuse, R4, R20 ;  /* 0x00000004f414723c */ /* 0x040ff00000041814 */
[----:B------:R-:W2:Y:S01]  /*b980*/  MUFU.TANH R183, R16 ;  /* 0x0000001000b77308 */ /* 0x000ea20000002400 */
[C---:B------:R-:W-:Y:S01]  /*b990*/  HMMA.16816.F32.BF16 R24, R244.reuse, R6, R24 ;  /* 0x00000006f418723c */ /* 0x040fe20000041818 */
[----:B-1----:R-:W3:Y:S08]  /*b9a0*/  LDL R2, [R1+0x60] ;  /* 0x0000600001027983 */ /* 0x002ef00000100800 */
[----:B------:R1:W1:Y:S06]  /*b9b0*/  MUFU.TANH R180, R17 ;  /* 0x0000001100b47308 */ /* 0x00026c0000002400 */
[----:B------:R-:W-:Y:S02]  /*b9c0*/  FMUL.FTZ R20, R20, c[0x0][0x320] ;  /* 0x0000c80014147a20 */ /* 0x000fe40000410000 */
[----:B------:R-:W-:Y:S02]  /*b9d0*/  FMUL.FTZ R21, R21, c[0x0][0x320] ;  /* 0x0000c80015157a20 */ /* 0x000fe40000410000 */
[----:B------:R1:W1:Y:S01]  /*b9e0*/  MUFU.TANH R182, R18 ;  /* 0x0000001200b67308 */ /* 0x0002620000002400 */
[----:B------:R-:W-:Y:S02]  /*b9f0*/  FMUL.FTZ R22, R22, c[0x0][0x320] ;  /* 0x0000c80016167a20 */ /* 0x000fe40000410000 */
[----:B------:R-:W-:Y:S01]  /*ba00*/  FMUL.FTZ R23, R23, c[0x0][0x320] ;  /* 0x0000c80017177a20 */ /* 0x000fe20000410000 */
[C---:B--2---:R-:W-:Y:S06]  /*ba10*/  HMMA.16816.F32.BF16 R28, R244.reuse, R8, R28 ;  /* 0x00000008f41c723c */ /* 0x044fec000004181c */
[----:B------:R2:W2:Y:S02]  /*ba20*/  MUFU.TANH R181, R19 ;  /* 0x0000001300b57308 */ /* 0x0004a40000002400 */
[----:B------:R-:W-:Y:S08]  /*ba30*/  HMMA.16816.F32.BF16 R32, R244, R10, R32 ;  /* 0x0000000af420723c */ /* 0x000ff00000041820 */
[----:B------:R4:W3:Y:S08]  /*ba40*/  MUFU.TANH R179, R20 ;  /* 0x0000001400b37308 */ /* 0x0008f00000002400 */
[----:B-1----:R-:W-:Y:S02]  /*ba50*/  FMUL.FTZ R17, R29, c[0x0][0x320] ;  /* 0x0000c8001d117a20 */ /* 0x002fe40000410000 */
[----:B------:R1:W1:Y:S01]  /*ba60*/  MUFU.TANH R176, R21 ;  /* 0x0000001500b07308 */ /* 0x0002620000002400 */
[----:B------:R-:W-:Y:S02]  /*ba70*/  FMUL.FTZ R18, R31, c[0x0][0x320] ;  /* 0x0000c8001f127a20 */ /* 0x000fe40000410000 */
[----:B--2---:R-:W-:Y:S03]  /*ba80*/  FMUL.FTZ R19, R30, c[0x0][0x320] ;  /* 0x0000c8001e137a20 */ /* 0x004fe60000410000 */
[----:B------:R-:W-:Y:S02]  /*ba90*/  FMUL.FTZ R14, R32, c[0x0][0x320] ;  /* 0x0000c800200e7a20 */ /* 0x000fe40000410000 */
[----:B------:R-:W-:Y:S02]  /*baa0*/  FMUL.FTZ R13, R33, c[0x0][0x320] ;  /* 0x0000c800210d7a20 */ /* 0x000fe40000410000 */
[----:B------:R2:W2:Y:S01]  /*bab0*/  MUFU.TANH R178, R22 ;  /* 0x0000001600b27308 */ /* 0x0004a20000002400 */
[----:B------:R-:W-:Y:S02]  /*bac0*/  FMUL.FTZ R16, R34, c[0x0][0x320] ;  /* 0x0000c80022107a20 */ /* 0x000fe40000410000 */
[----:B------:R-:W-:Y:S02]  /*bad0*/  FMUL.FTZ R15, R35, c[0x0][0x320] ;  /* 0x0000c800230f7a20 */ /* 0x000fe40000410000 */
[----:B----4-:R-:W-:Y:S05]  /*bae0*/  FMUL.FTZ R20, R28, c[0x0][0x320] ;  /* 0x0000c8001c147a20 */ /* 0x010fea0000410000 */
[----:B------:R4:W3:Y:S01]  /*baf0*/  MUFU.TANH R177, R23 ;  /* 0x0000001700b17308 */ /* 0x0008e20000002400 */
[----:B-1----:R-:W-:Y:S09]  /*bb00*/  FMUL.FTZ R21, R25, c[0x0][0x320] ;  /* 0x0000c80019157a20 */ /* 0x002ff20000410000 */
[----:B------:R1:W1:Y:S01]  /*bb10*/  MUFU.TANH R185, R12 ;  /* 0x0000000c00b97308 */ /* 0x0002620000002400 */
[----:B--2---:R-:W-:Y:S02]  /*bb20*/  FMUL.FTZ R22, R24, c[0x0][0x320] ;  /* 0x0000c80018167a20 */ /* 0x004fe40000410000 */
[----:B------:R-:W-:Y:S07]  /*bb30*/  FMUL.FTZ R24, R26, c[0x0][0x320] ;  /* 0x0000c8001a187a20 */ /* 0x000fee0000410000 */
[----:B------:R-:W2:Y:S01]  /*bb40*/  MUFU.TANH R22, R22 ;  /* 0x0000001600167308 */ /* 0x000ea20000002400 */
[----:B----4-:R-:W-:Y:S09]  /*bb50*/  FMUL.FTZ R23, R27, c[0x0][0x320] ;  /* 0x0000c8001b177a20 */ /* 0x010ff20000410000 */
[----:B------:R-:W4:Y:S10]  /*bb60*/  MUFU.TANH R21, R21 ;  /* 0x0000001500157308 */ /* 0x000f340000002400 */
        /* <DEDUP_REMOVED lines=10> */
[----:B---3--:R-:W-:Y:S11]  /*bc10*/  ISETP.GE.AND P0, PT, R2, 0x1, PT ;  /* 0x000000010200780c */ /* 0x008ff60003f06270 */
        /* <DEDUP_REMOVED lines=8> */
[----:B------:R-:W4:Y:S04]  /*bca0*/  LDL R4, [R1+0xa8] ;  /* 0x0000a80001047983 */ /* 0x000f280000100800 */
[----:B------:R-:W4:Y:S04]  /*bcb0*/  LDL.64 R28, [R1+0x90] ;  /* 0x00009000011c7983 */ /* 0x000f280000100a00 */
[----:B------:R-:W4:Y:S04]  /*bcc0*/  LDL R8, [R1+0x88] ;  /* 0x0000880001087983 */ /* 0x000f280000100800 */
[----:B------:R-:W4:Y:S04]  /*bcd0*/  LDL R11, [R1+0xe8] ;  /* 0x0000e800010b7983 */ /* 0x000f280000100800 */
[----:B------:R-:W4:Y:S04]  /*bce0*/  LDL R26, [R1+0x70] ;  /* 0x00007000011a7983 */ /* 0x000f280000100800 */
[----:B------:R-:W4:Y:S04]  /*bcf0*/  LDL R10, [R1+0xec] ;  /* 0x0000ec00010a7983 */ /* 0x000f280000100800 */
[----:B------:R-:W4:Y:S04]  /*bd00*/  LDL R25, [R1+0x68] ;  /* 0x0000680001197983 */ /* 0x000f280000100800 */
[----:B------:R-:W4:Y:S04]  /*bd10*/  LDL R7, [R1+0x6c] ;  /* 0x00006c0001077983 */ /* 0x000f280000100800 */
[----:B------:R-:W4:Y:S04]  /*bd20*/  LDL R132, [R1+0x54] ;  /* 0x0000540001847983 */ /* 0x000f280000100800 */
[----:B------:R-:W4:Y:S04]  /*bd30*/  LDL R9, [R1+0xf0] ;  /* 0x0000f00001097983 */ /* 0x000f280000100800 */
[----:B------:R-:W4:Y:S01]  /*bd40*/  LDL R6, [R1+0xf4] ;  /* 0x0000f40001067983 */ /* 0x000f220000100800 */
[----:B--2---:R-:W-:Y:S05]  /*bd50*/  IMAD R2, R2, 0x40, R3 ;  /* 0x0000004002027824 */ /* 0x004fea00078e0203 */
[----:B---3--:R-:W-:Y:S05]  /*bd60*/  IADD3 R2, R2, -0x40, R0 ;  /* 0xffffffc002027810 */ /* 0x008fea0007ffe000 */
[----:B------:R-:W-:Y:S04]  /*bd70*/  @P2 IMAD.HI.U32 R3, R2, c[0x0][0x2bc], RZ ;  /* 0x0000af0002032a27 */ /* 0x000fe800078e00ff */
[----:B------:R-:W-:Y:S01]  /*bd80*/  IMAD.MOV.U32 R0, RZ, RZ, R2 ;  /* 0x000000ffff007224 */ /* 0x000fe200078e0002 */
[----:B------:R-:W-:Y:S04]  /*bd90*/  @P2 SHF.R.U32.HI R0, RZ, c[0x0][0x2c0], R3 ;  /* 0x0000b000ff002a19 */ /* 0x000fe80000011603 */
[C---:B----4-:R-:W-:Y:S04]  /*bda0*/  @!P6 IADD3 R3, P0, R0.reuse, R30, RZ ;  /* 0x0000001e0003e210 */ /* 0x050fe80007f1e0ff */
[----:B------:R-:W-:Y:S01]  /*bdb0*/  @!P6 LEA.HI.X.SX32 R5, R0, R4, 0x1, P0 ;  /* 0x000000040005e211 */ /* 0x000fe200000f0eff */
[----:B------:R-:W-:Y:S01]  /*bdc0*/  IMAD.MOV R0, RZ, RZ, -R0 ;  /* 0x000000ffff007224 */ /* 0x000fe200078e0a00 */
[C---:B------:R-:W-:Y:S03]  /*bdd0*/  @!P6 LEA R4, P0, R3.reuse, c[0x0][0x2a0], 0x2 ;  /* 0x0000a8000304ea11 */ /* 0x040fe600078010ff */
[----:B------:R-:W-:Y:S01]  /*bde0*/  IMAD R27, R0, c[0x0][0x2b8], R2 ;  /* 0x0000ae00001b7a24 */ /* 0x000fe200078e0202 */
[----:B------:R-:W-:Y:S03]  /*bdf0*/  @!P6 LEA.HI.X R5, R3, c[0x0][0x2a4], R5, 0x2, P0 ;  /* 0x0000a9000305ea11 */ /* 0x000fe600000f1405 */
[C---:B------:R-:W-:Y:S01]  /*be00*/  IMAD.WIDE.U32 R2, R27.reuse, c[0x0][0x1e0], RZ ;  /* 0x000078001b027a25 */ /* 0x040fe200078e00ff */
[----:B------:R-:W-:Y:S01]  /*be10*/  SHF.R.S32.HI R0, RZ, 0x1f, R27 ;  /* 0x0000001fff007819 */ /* 0x000fe2000001141b */
[----:B------:R-:W2:Y:S04]  /*be20*/  @!P6 LDG.E R12, [R4.64] ;  /* 0x00000006040ce981 */ /* 0x000ea8000c1e1900 */
        /* <DEDUP_REMOVED lines=9> */
[----:B------:R-:W-:Y:S01]  /*bec0*/  IADD3 R0, P0, R28, R2, RZ ;  /* 0x000000021c007210 */ /* 0x000fe20007f1e0ff */
[----:B------:R-:W-:Y:S02]  /*bed0*/  IMAD.SHL.U32 R28, R26, 0x2, RZ ;  /* 0x000000021a1c7824 */ /* 0x000fe400078e00ff */
[----:B------:R-:W-:Y:S05]  /*bee0*/  IMAD R5, R12, c[0x0][0x1f4], R5 ;  /* 0x00007d000c057a24 */ /* 0x000fea00078e0205 */
[----:B------:R-:W-:Y:S02]  /*bef0*/  IADD3.X R5, R8, R3, R5, P0, !PT ;  /* 0x0000000308057210 */ /* 0x000fe400007fe405 */
[C---:B------:R-:W-:Y:S04]  /*bf00*/  LEA R8, P0, R0.reuse, c[0x0][0x1c8], 0x1 ;  /* 0x0000720000087a11 */ /* 0x040fe800078008ff */
[----:B------:R-:W-:Y:S02]  /*bf10*/  LEA.HI.X R5, R0, c[0x0][0x1cc], R5, 0x1, P0 ;  /* 0x0000730000057a11 */ /* 0x000fe400000f0c05 */
[----:B-1----:R-:W-:Y:S02]  /*bf20*/  SHF.L.U64.HI R12, R26, 0x1, R11 ;  /* 0x000000011a0c7819 */ /* 0x002fe4000001020b */
[----:B------:R-:W-:Y:S01]  /*bf30*/  SHF.L.U64.HI R11, R25, 0x1, R10 ;  /* 0x00000001190b7819 */ /* 0x000fe2000001020a */
[C---:B------:R-:W-:Y:S01]  /*bf40*/  IMAD.SHL.U32 R25, R132.reuse, 0x2, RZ ;  /* 0x0000000284197824 */ /* 0x040fe200078e00ff */
[C---:B------:R-:W-:Y:S02]  /*bf50*/  SHF.L.U64.HI R10, R7.reuse, 0x1, R9 ;  /* 0x00000001070a7819 */ /* 0x040fe40000010209 */
[----:B------:R-:W-:Y:S02]  /*bf60*/  SHF.L.U32 R26, R7, 0x1, RZ ;  /* 0x00000001071a7819 */ /* 0x000fe400000006ff */
[----:B------:R-:W-:Y:S01]  /*bf70*/  SHF.L.U64.HI R9, R132, 0x1, R6 ;  /* 0x0000000184097819 */ /* 0x000fe20000010206 */
[----:B------:R-:W-:-:S05]  /*bf80*/  BRA.DIV ~URZ, `(.L_x_539) ;  /* 0x00006a227f007947 */ /* 0x000fca000b800000 */
[----:B------:R1:W2:Y:S02]  /*bf90*/  SHFL.IDX PT, R4, R5, RZ, 0x181f ;  /* 0x00181fff05047589 */ /* 0x0002a400000e0000 */
.L_x_586:
[----:B------:R-:W-:-:S05]  /*bfa0*/  BRA.DIV ~URZ, `(.L_x_540) ;  /* 0x00006a727f007947 */ /* 0x000fca000b800000 */
[----:B------:R-:W3:Y:S04]  /*bfb0*/  LDL R6, [R1+0x50] ;  /* 0x0000500001067983 */ /* 0x000ee80000100800 */
[----:B------:R-:W4:Y:S04]  /*bfc0*/  LDL R29, [R1+0x4c] ;  /* 0x00004c00011d7983 */ /* 0x000f280000100800 */
[----:B------:R-:W1:Y:S01]  /*bfd0*/  SHFL.IDX PT, R0, R8, RZ, 0x181f ;  /* 0x00181fff08007589 */ /* 0x000e6200000e0000 */
[----:B---3--:R-:W-:Y:S04]  /*bfe0*/  IADD3 R2, -R6, 0x10, RZ ;  /* 0x0000001006027810 */ /* 0x008fe80007ffe1ff */
[----:B------:R-:W-:Y:S04]  /*bff0*/  LOP3.LUT R2, R2, 0xf, RZ, 0xc0, !PT ;  /* 0x0000000f02027812 */ /* 0x000fe800078ec0ff */
[----:B-1----:R-:W-:Y:S04]  /*c000*/  IADD3 R2, P1, P0, R2, R0, R25 ;  /* 0x0000000002027210 */ /* 0x002fe8000783e019 */
[----:B--2---:R-:W-:Y:S02]  /*c010*/  IADD3.X R3, RZ, R4, R9, P1, P0 ;  /* 0x00000004ff037210 */ /* 0x004fe40000fe0409 */
[----:B------:R-:W-:Y:S11]  /*c020*/  ISETP.NE.U32.AND P0, PT, R6, RZ, PT ;  /* 0x000000ff0600720c */ /* 0x000ff60003f05070 */
[----:B------:R-:W-:Y:S02]  /*c030*/  @!UPT UIADD3 URZ, URZ, URZ, URZ ;  /* 0x0000003f3f3ff290 */ /* 0x000fe4000fffe03f */
[----:B------:R-:W-:Y:S01]  /*c040*/  @!PT LDS RZ, [RZ] ;  /* 0x00000000fffff984 */ /* 0x000fe20000000800 */
[----:B------:R-:W-:Y:S01]  /*c050*/  @!PT LDS RZ, [RZ] ;  /* 0x00000000fffff984 */ /* 0x000fe20000000800 */
[----:B----4-:R1:W-:Y:S02]  /*c060*/  LDGSTS.E.BYPASS.LTC128B.128.ZFILL [R29+0x10100], [R2.64], P0 ;  /* 0x10100000021d7fae */ /* 0x0103e40008141d46 */
[----:B-1----:R-:W-:Y:S05]  /*c070*/  IADD3 R2, P0, R0, R26, RZ ;  /* 0x0000001a00027210 */ /* 0x002fea0007f1e0ff */
[----:B------:R-:W-:Y:S01]  /*c080*/  IMAD.X R3, R4, 0x1, R10, P0 ;  /* 0x0000000104037824 */ /* 0x000fe200000e060a */
[----:B------:R-:W-:Y:S04]  /*c090*/  IADD3 R6, P0, R0, R27, RZ ;  /* 0x0000001b00067210 */ /* 0x000fe80007f1e0ff */
[----:B------:R1:W-:Y:S01]  /*c0a0*/  LDGSTS.E.BYPASS.LTC128B.128 [R29+0x12100], [R2.64], !P5 ;  /* 0x12100000021d7fae */ /* 0x0003e2000e901d46 */
[----:B------:R-:W-:Y:S05]  /*c0b0*/  IMAD.X R7, R4, 0x1, R11, P0 ;  /* 0x0000000104077824 */ /* 0x000fea00000e060b */
[----:B------:R2:W-:Y:S01]  /*c0c0*/  LDGSTS.E.BYPASS.LTC128B.128 [R29+0x14100], [R6.64], !P4 ;  /* 0x14100000061d7fae */ /* 0x0005e2000e101d46 */
[----:B-1----:R-:W-:Y:S03]  /*c0d0*/  IADD3 R2, P0, R0, R28, RZ ;  /* 0x0000001c00027210 */ /* 0x002fe60007f1e0ff */
[----:B------:R2:W1:Y:S02]  /*c0e0*/  SHFL.IDX PT, R0, R8, 0x1, 0x181f ;  /* 0x00381f0008007f89 */ /* 0x00046400000e0000 */
[----:B------:R-:W-:Y:S02]  /*c0f0*/  IMAD.X R3, R4, 0x1, R12, P0 ;  /* 0x0000000104037824 */ /* 0x000fe400000e060c */
[----:B------:R2:W3:Y:S04]  /*c100*/  SHFL.IDX PT, R4, R5, 0x1, 0x181f ;  /* 0x00381f0005047f89 */ /* 0x0004e800000e0000 */
[----:B------:R2:W-:Y:S02]  /*c110*/  LDGSTS.E.BYPASS.LTC128B.128 [R29+0x16100], [R2.64], !P3 ;  /* 0x16100000021d7fae */ /* 0x0005e4000d901d46 */
.L_x_587:
[----:B--2---:R-:W2:Y:S04]  /*c120*/  LDL.LU R2, [R1+0x50] ;  /* 0x0000500001027983 */ /* 0x004ea80000300800 */
[----:B------:R-:W4:Y:S01]  /*c130*/  LDL R5, [R1+0x4c] ;  /* 0x00004c0001057983 */ /* 0x000f220000100800 */
[C---:B--2---:R-:W-:Y:S02]  /*c140*/  ISETP.NE.U32.AND P0, PT, R2.reuse, RZ, PT ;  /* 0x000000ff0200720c */ /* 0x044fe40003f05070 */
[----:B------:R-:W-:Y:S04]  /*c150*/  IADD3 R2, -R2, 0x10, RZ ;  /* 0x0000001002027810 */ /* 0x000fe80007ffe1ff */
[----:B------:R-:W-:Y:S04]  /*c160*/  LOP3.LUT R2, R2, 0xf, RZ, 0xc0, !PT ;  /* 0x0000000f02027812 */ /* 0x000fe800078ec0ff */
[----:B-1----:R-:W-:Y:S04]  /*c170*/  IADD3 R2, P2, P1, R2, R0, R25 ;  /* 0x0000000002027210 */ /* 0x002fe8000795e019 */
[----:B---3--:R-:W-:Y:S02]  /*c180*/  IADD3.X R3, RZ, R4, R9, P2, P1 ;  /* 0x00000004ff037210 */ /* 0x008fe400017e2409 */
[C---:B------:R-:W-:Y:S03]  /*c190*/  IADD3 R6, P1, R0.reuse, R27, RZ ;  /* 0x0000001b00067210 */ /* 0x040fe60007f3e0ff */
[----:B------:R-:W-:Y:S01]  /*c1a0*/  @!PT LDS RZ, [RZ] ;  /* 0x00000000fffff984 */ /* 0x000fe20000000800 */
[----:B------:R-:W-:Y:S01]  /*c1b0*/  @!PT LDS RZ, [RZ] ;  /* 0x00000000fffff984 */ /* 0x000fe20000000800 */
[----:B------:R-:W-:Y:S01]  /*c1c0*/  @!PT LDS RZ, [RZ] ;  /* 0x00000000fffff984 */ /* 0x000fe20000000800 */
[----:B----4-:R1:W-:Y:S01]  /*c1d0*/  LDGSTS.E.BYPASS.LTC128B.128.ZFILL [R5+0x11100], [R2.64], P0 ;  /* 0x1110000002057fae */ /* 0x0103e20008141d46 */
[----:B------:R-:W-:Y:S01]  /*c1e0*/  IADD3 R8, P0, R0, R26, RZ ;  /* 0x0000001a00087210 */ /* 0x000fe20007f1e0ff */
[C---:B------:R-:W-:Y:S04]  /*c1f0*/  IMAD.X R7, R4.reuse, 0x1, R11, P1 ;  /* 0x0000000104077824 */ /* 0x040fe800008e060b */
[----:B------:R-:W-:Y:S05]  /*c200*/  IMAD.X R9, R4, 0x1, R10, P0 ;  /* 0x0000000104097824 */ /* 0x000fea00000e060a */
[----:B------:R2:W-:Y:S04]  /*c210*/  LDGSTS.E.BYPASS.LTC128B.128 [R5+0x13100], [R8.64], !P5 ;  /* 0x1310000008057fae */ /* 0x0005e8000e901d46 */
[----:B------:R2:W-:Y:S01]  /*c220*/  LDGSTS.E.BYPASS.LTC128B.128 [R5+0x15100], [R6.64], !P4 ;  /* 0x1510000006057fae */ /* 0x0005e2000e101d46 */
[----:B-1----:R-:W-:Y:S05]  /*c230*/  IADD3 R2, P0, R0, R28, RZ ;  /* 0x0000001c00027210 */ /* 0x002fea0007f1e0ff */
[----:B------:R-:W-:Y:S05]  /*c240*/  IMAD.X R3, R4, 0x1, R12, P0 ;  /* 0x0000000104037824 */ /* 0x000fea00000e060c */
[----:B------:R2:W-:Y:S03]  /*c250*/  LDGSTS.E.BYPASS.LTC128B.128 [R5+0x17100], [R2.64], !P3 ;  /* 0x1710000002057fae */ /* 0x0005e6000d901d46 */
.L_x_538:
[----:B-12-4-:R-:W-:Y:S05]  /*c260*/  BSYNC B0 ;  /* 0x0000000000007941 */ /* 0x016fea0003800000 */
.L_x_537:
[----:B------:R-:W-:Y:S01]  /*c270*/  FMNMX.FTZ R2, R188, R133, !PT ;  /* 0x00000085bc027209 */ /* 0x000fe20007810000 */
[----:B------:R-:W0:Y:S01]  /*c280*/  LDGDEPBAR ;  /* 0x00000000000079af */ /* 0x000e220000000000 */
[----:B------:R-:W-:Y:S02]  /*c290*/  FMNMX.FTZ R0, R248, R134, !PT ;  /* 0x00000086f8007209 */ /* 0x000fe40007810000 */
        /* <DEDUP_REMOVED lines=29> */
[----:B------:R-:W-:Y:S01]  /*c470*/  FMNMX.FTZ R5, R15, R0, !PT ;  /* 0x000000000f057209 */ /* 0x000fe20007810000 */
[----:B------:R-:W-:-:S05]  /*c480*/  BRA.DIV ~URZ, `(.L_x_541) ;  /* 0x000068227f007947 */ /* 0x000fca000b800000 */
[----:B------:R-:W1:Y:S02]  /*c490*/  SHFL.BFLY PT, R0, R4, 0x2, 0x1f ;  /* 0x0c401f0004007f89 */ /* 0x000e6400000e0000 */
[----:B-1----:R-:W-:Y:S05]  /*c4a0*/  FMNMX.FTZ R4, R4, R0, !PT ;  /* 0x0000000004047209 */ /* 0x002fea0007810000 */
[----:B------:R-:W1:Y:S02]  /*c4b0*/  SHFL.BFLY PT, R132, R4, 0x1, 0x1f ;  /* 0x0c201f0004847f89 */ /* 0x000e6400000e0000 */
[----:B-1----:R-:W-:Y:S02]  /*c4c0*/  FMNMX.FTZ R132, R4, R132, !PT ;  /* 0x0000008404847209 */ /* 0x002fe40007810000 */
[----:B------:R-:W1:Y:S02]  /*c4d0*/  SHFL.BFLY PT, R4, R5, 0x2, 0x1f ;  /* 0x0c401f0005047f89 */ /* 0x000e6400000e0000 */
[----:B-1----:R-:W-:Y:S05]  /*c4e0*/  FMNMX.FTZ R4, R5, R4, !PT ;  /* 0x0000000405047209 */ /* 0x002fea0007810000 */
[----:B------:R1:W2:Y:S02]  /*c4f0*/  SHFL.BFLY PT, R0, R4, 0x1, 0x1f ;  /* 0x0c201f0004007f89 */ /* 0x0002a400000e0000 */
.L_x_588:
[----:B------:R-:W3:Y:S01]  /*c500*/  LDL.LU R10, [R1+0x78] ;  /* 0x00007800010a7983 */ /* 0x000ee20000300800 */
[----:B--2---:R-:W-:Y:S01]  /*c510*/  FMNMX.FTZ R3, R0, R4, !PT ;  /* 0x0000000400037209 */ /* 0x004fe20007810000 */
[C---:B------:R-:W-:Y:S01]  /*c520*/  FADD.FTZ R0, -R132.reuse, R133 ;  /* 0x0000008584007221 */ /* 0x040fe20000010100 */
[----:B------:R-:W-:Y:S01]  /*c530*/  WARPSYNC 0xffffffff ;  /* 0xffffffff00007948 */ /* 0x000fe20003800000 */
[----:B-1----:R-:W-:Y:S02]  /*c540*/  FMUL.FTZ R4, R132, c[0x0][0x2d0] ;  /* 0x0000b40084047a20 */ /* 0x002fe40000410000 */
[----:B------:R-:W-:Y:S02]  /*c550*/  FMUL.FTZ R0, R0, c[0x0][0x2d0] ;  /* 0x0000b40000007a20 */ /* 0x000fe40000410000 */
[--C-:B------:R-:W-:Y:S02]  /*c560*/  FFMA.FTZ R11, R179, c[0x0][0x2d0], -R4.reuse ;  /* 0x0000b400b30b7a23 */ /* 0x100fe40000010804 */
[----:B------:R-:W1:Y:S01]  /*c570*/  MUFU.EX2 R2, R0 ;  /* 0x0000000000027308 */ /* 0x000e620000000800 */
[----:B------:R-:W2:Y:S01]  /*c580*/  LDL.LU R179, [R1+0x74] ;  /* 0x0000740001b37983 */ /* 0x000ea20000300800 */
[--C-:B------:R-:W-:Y:S02]  /*c590*/  FFMA.FTZ R34, R17, c[0x0][0x2d0], -R4.reuse ;  /* 0x0000b40011227a23 */ /* 0x100fe40000010804 */
[--C-:B------:R-:W-:Y:S02]  /*c5a0*/  FFMA.FTZ R7, R188, c[0x0][0x2d0], -R4.reuse ;  /* 0x0000b400bc077a23 */ /* 0x100fe40000010804 */
[--C-:B------:R-:W-:Y:S02]  /*c5b0*/  FFMA.FTZ R26, R176, c[0x0][0x2d0], -R4.reuse ;  /* 0x0000b400b01a7a23 */ /* 0x100fe40000010804 */
[--C-:B------:R-:W-:Y:S02]  /*c5c0*/  FFMA.FTZ R6, R250, c[0x0][0x2d0], -R4.reuse ;  /* 0x0000b400fa067a23 */ /* 0x100fe40000010804 */
[----:B------:R-:W-:Y:S01]  /*c5d0*/  MUFU.EX2 R176, R7 ;  /* 0x0000000700b07308 */ /* 0x000fe20000000800 */
        /* <DEDUP_REMOVED lines=11> */
[----:B------:R4:W-:Y:S01]  /*c690*/  MUFU.EX2 R9, R5 ;  /* 0x0000000500097308 */ /* 0x0009e20000000800 */
[----:B------:R-:W-:Y:S02]  /*c6a0*/  FFMA.FTZ R8, R189, c[0x0][0x2d0], -R4 ;  /* 0x0000b400bd087a23 */ /* 0x000fe40000010804 */
[----:B------:R-:W-:Y:S04]  /*c6b0*/  FMUL.FTZ R4, R3, c[0x0][0x2d0] ;  /* 0x0000b40003047a20 */ /* 0x000fe80000410000 */
        /* <DEDUP_REMOVED lines=11> */
[--C-:B----4-:R-:W-:Y:S02]  /*c770*/  FFMA.FTZ R5, R248, c[0x0][0x2d0], -R4.reuse ;  /* 0x0000b400f8057a23 */ /* 0x110fe40000010804 */
[--C-:B------:R-:W-:Y:S02]  /*c780*/  FFMA.FTZ R248, R23, c[0x0][0x2d0], -R4.reuse ;  /* 0x0000b40017f87a23 */ /* 0x100fe40000010804 */
[--C-:B------:R-:W-:Y:S01]  /*c790*/  FFMA.FTZ R188, R177, c[0x0][0x2d0], -R4.reuse ;  /* 0x0000b400b1bc7a23 */ /* 0x100fe20000010804 */
[----:B------:R-:W-:Y:S01]  /*c7a0*/  MUFU.EX2 R191, R191 ;  /* 0x000000bf00bf7308 */ /* 0x000fe20000000800 */
[--C-:B------:R-:W-:Y:S02]  /*c7b0*/  FFMA.FTZ R190, R24, c[0x0][0x2d0], -R4.reuse ;  /* 0x0000b40018be7a23 */ /* 0x100fe40000010804 */
[----:B------:R-:W-:Y:S07]  /*c7c0*/  FFMA.FTZ R14, R15, c[0x0][0x2d0], -R4 ;  /* 0x0000b4000f0e7a23 */ /* 0x000fee0000010804 */
[----:B------:R-:W-:Y:S10]  /*c7d0*/  MUFU.EX2 R133, R133 ;  /* 0x0000008500857308 */ /* 0x000ff40000000800 */
[----:B------:R-:W-:Y:S10]  /*c7e0*/  MUFU.EX2 R189, R189 ;  /* 0x000000bd00bd7308 */ /* 0x000ff40000000800 */
[----:B------:R-:W-:Y:S10]  /*c7f0*/  MUFU.EX2 R188, R188 ;  /* 0x000000bc00bc7308 */ /* 0x000ff40000000800 */
[----:B------:R-:W-:Y:S10]  /*c800*/  MUFU.EX2 R190, R190 ;  /* 0x000000be00be7308 */ /* 0x000ff40000000800 */
[----:B------:R-:W-:Y:S10]  /*c810*/  MUFU.EX2 R248, R248 ;  /* 0x000000f800f87308 */ /* 0x000ff40000000800 */
[----:B------:R-:W-:Y:S10]  /*c820*/  MUFU.EX2 R187, R187 ;  /* 0x000000bb00bb7308 */ /* 0x000ff40000000800 */
[----:B------:R-:W-:Y:S01]  /*c830*/  MUFU.EX2 R186, R186 ;  /* 0x000000ba00ba7308 */ /* 0x000fe20000000800 */
[----:B-1----:R-:W-:Y:S01]  /*c840*/  FMUL.FTZ R17, R2, R153 ;  /* 0x0000009902117220 */ /* 0x002fe20000410000 */
[----:B------:R-:W-:Y:S01]  /*c850*/  F2FP.BF16.PACK_AB R178, R8, R9 ;  /* 0x0000000908b2723e */ /* 0x000fe200000010ff */
[----:B------:R-:W4:Y:S01]  /*c860*/  LDL R153, [R1+0x28] ;  /* 0x0000280001997983 */ /* 0x000f220000100800 */
[C---:B------:R-:W-:Y:S02]  /*c870*/  FMUL.FTZ R12, R2.reuse, R156 ;  /* 0x0000009c020c7220 */ /* 0x040fe40000410000 */
[C---:B------:R-:W-:Y:S01]  /*c880*/  FMUL.FTZ R28, R2.reuse, R140 ;  /* 0x0000008c021c7220 */ /* 0x040fe20000410000 */
[----:B------:R-:W4:Y:S01]  /*c890*/  LDL R156, [R1+0x30] ;  /* 0x00003000019c7983 */ /* 0x000f220000100800 */
[C---:B------:R-:W-:Y:S02]  /*c8a0*/  FMUL.FTZ R32, R2.reuse, R136 ;  /* 0x0000008802207220 */ /* 0x040fe40000410000 */
[C---:B------:R-:W-:Y:S01]  /*c8b0*/  FMUL.FTZ R33, R2.reuse, R137 ;  /* 0x0000008902217220 */ /* 0x040fe20000410000 */
[----:B------:R-:W4:Y:S01]  /*c8c0*/  LDL R140, [R1+0x38] ;  /* 0x00003800018c7983 */ /* 0x000f220000100800 */
[C---:B------:R-:W-:Y:S01]  /*c8d0*/  FMUL.FTZ R21, R2.reuse, R149 ;  /* 0x0000009502157220 */ /* 0x040fe20000410000 */
[----:B------:R-:W-:Y:S01]  /*c8e0*/  MOV R149, R34 ;  /* 0x0000002200957202 */ /* 0x000fe20000000f00 */
[C---:B------:R-:W-:Y:S02]  /*c8f0*/  FMUL.FTZ R16, R2.reuse, R152 ;  /* 0x0000009802107220 */ /* 0x040fe40000410000 */
        /* <DEDUP_REMOVED lines=8> */
[C---:B------:R-:W-:Y:S02]  /*c980*/  FMUL.FTZ R29, R2.reuse, R141 ;  /* 0x0000008d021d7220 */ /* 0x040fe40000410000 */
[C---:B-----5:R-:W-:Y:S02]  /*c990*/  FMUL.FTZ R36, R2.reuse, R36 ;  /* 0x0000002402247220 */ /* 0x060fe40000410000 */
        /* <DEDUP_REMOVED lines=49> */
[C---:B------:R-:W-:Y:S01]  /*ccb0*/  F2FP.BF16.PACK_AB R176, R6.reuse, R176 ;  /* 0x000000b006b0723e */ /* 0x040fe200000010ff */
[----:B------:R1:W-:Y:S02]  /*ccc0*/  MUFU.EX2 R10, R5 ;  /* 0x00000005000a7308 */ /* 0x0003e40000000800 */
[----:B------:R-:W-:Y:S02]  /*ccd0*/  FADD.FTZ R7, R6, R0 ;  /* 0x0000000006077221 */ /* 0x000fe40000010000 */
[----:B------:R-:W-:Y:S01]  /*cce0*/  FADD.FTZ R0, -R3, R134 ;  /* 0x0000008603007221 */ /* 0x000fe20000010100 */
[----:B------:R-:W-:Y:S01]  /*ccf0*/  MOV R134, R35 ;  /* 0x0000002300867202 */ /* 0x000fe20000000f00 */
[--C-:B------:R-:W-:Y:S02]  /*cd00*/  FFMA.FTZ R6, R251, c[0x0][0x2d0], -R4.reuse ;  /* 0x0000b400fb067a23 */ /* 0x100fe40000010804 */
[----:B------:R-:W-:Y:S02]  /*cd10*/  FMUL.FTZ R0, R0, c[0x0][0x2d0] ;  /* 0x0000b40000007a20 */ /* 0x000fe40000410000 */
[----:B------:R-:W-:Y:S01]  /*cd20*/  FFMA.FTZ R251, R19, c[0x0][0x2d0], -R4 ;  /* 0x0000b40013fb7a23 */ /* 0x000fe20000010804 */
[----:B------:R-:W-:Y:S01]  /*cd30*/  MUFU.EX2 R177, R6 ;  /* 0x0000000600b17308 */ /* 0x000fe20000000800 */
[----:B------:R-:W-:Y:S02]  /*cd40*/  FADD.FTZ R4, R9, R7 ;  /* 0x0000000709047221 */ /* 0x000fe40000010000 */
[----:B------:R-:W-:Y:S01]  /*cd50*/  FMUL.FTZ R9, R2, R161 ;  /* 0x000000a102097220 */ /* 0x000fe20000410000 */
[----:B------:R-:W-:Y:S01]  /*cd60*/  MOV R161, R30 ;  /* 0x0000001e00a17202 */ /* 0x000fe20000000f00 */
[----:B------:R-:W-:Y:S02]  /*cd70*/  FADD.FTZ R185, R8, R4 ;  /* 0x0000000408b97221 */ /* 0x000fe40000010000 */
[C---:B------:R-:W-:Y:S01]  /*cd80*/  FMUL.FTZ R4, R2.reuse, R164 ;  /* 0x000000a402047220 */ /* 0x040fe20000410000 */
[----:B------:R-:W-:Y:S01]  /*cd90*/  MOV R164, R14 ;  /* 0x0000000e00a47202 */ /* 0x000fe20000000f00 */
[C---:B------:R-:W-:Y:S01]  /*cda0*/  FMUL.FTZ R8, R2.reuse, R160 ;  /* 0x000000a002087220 */ /* 0x040fe20000410000 */
[----:B------:R-:W3:Y:S01]  /*cdb0*/  MUFU.EX2 R0, R0 ;  /* 0x0000000000007308 */ /* 0x000ee20000000800 */
[----:B------:R-:W-:Y:S01]  /*cdc0*/  MOV R160, R18 ;  /* 0x0000001200a07202 */ /* 0x000fe20000000f00 */
[----:B-1----:R-:W-:Y:S01]  /*cdd0*/  FMUL.FTZ R5, R2, R165 ;  /* 0x000000a502057220 */ /* 0x002fe20000410000 */
[----:B------:R-:W-:Y:S07]  /*cde0*/  MOV R165, R27 ;  /* 0x0000001b00a57202 */ /* 0x000fee0000000f00 */
[----:B------:R-:W1:Y:S01]  /*cdf0*/  MUFU.EX2 R2, R184 ;  /* 0x000000b800027308 */ /* 0x000e620000000800 */
[C---:B---3--:R-:W-:Y:S02]  /*ce00*/  FMUL.FTZ R7, R0.reuse, R167 ;  /* 0x000000a700077220 */ /* 0x048fe40000410000 */
[----:B------:R-:W3:Y:S01]  /*ce10*/  LDL R167, [R1+0x2c] ;  /* 0x00002c0001a77983 */ /* 0x000ee20000100800 */
[C---:B------:R-:W-:Y:S02]  /*ce20*/  FMUL.FTZ R34, R0.reuse, R138 ;  /* 0x0000008a00227220 */ /* 0x040fe40000410000 */
[C---:B------:R-:W-:Y:S02]  /*ce30*/  FMUL.FTZ R35, R0.reuse, R139 ;  /* 0x0000008b00237220 */ /* 0x040fe40000410000 */
[C---:B--2---:R-:W-:Y:S01]  /*ce40*/  FFMA.FTZ R6, R0.reuse, R179, R10 ;  /* 0x000000b300067223 */ /* 0x044fe2000001000a */
[----:B------:R-:W-:Y:S01]  /*ce50*/  F2FP.BF16.PACK_AB R179, R191, R249 ;  /* 0x000000f9bfb3723e */ /* 0x000fe200000010ff */
[C---:B------:R-:W-:Y:S02]  /*ce60*/  FMUL.FTZ R26, R0.reuse, R146 ;  /* 0x00000092001a7220 */ /* 0x040fe40000410000 */
[C---:B------:R-:W-:Y:S01]  /*ce70*/  FADD.FTZ R152, R177.reuse, R6 ;  /* 0x00000006b1987221 */ /* 0x040fe20000010000 */
[----:B------:R-:W-:Y:S01]  /*ce80*/  F2FP.BF16.PACK_AB R177, R177, R10 ;  /* 0x0000000ab1b1723e */ /* 0x000fe200000010ff */
[C---:B------:R-:W-:Y:S01]  /*ce90*/  FMUL.FTZ R6, R0.reuse, R166 ;  /* 0x000000a600067220 */ /* 0x040fe20000410000 */
[----:B------:R-:W2:Y:S01]  /*cea0*/  LDL R146, [R1+0x34] ;  /* 0x0000340001927983 */ /* 0x000ea20000100800 */
[C---:B------:R-:W-:Y:S01]  /*ceb0*/  FMUL.FTZ R10, R0.reuse, R162 ;  /* 0x000000a2000a7220 */ /* 0x040fe20000410000 */
[----:B------:R-:W-:Y:S01]  /*cec0*/  MOV R162, R144 ;  /* 0x0000009000a27202 */ /* 0x000fe20000000f00 */
[C---:B------:R-:W-:Y:S01]  /*ced0*/  FMUL.FTZ R11, R0.reuse, R163 ;  /* 0x000000a3000b7220 */ /* 0x040fe20000410000 */
[----:B------:R-:W1:Y:S01]  /*cee0*/  MUFU.EX2 R144, R183 ;  /* 0x000000b700907308 */ /* 0x000e620000000800 */
[C---:B------:R-:W-:Y:S01]  /*cef0*/  FMUL.FTZ R14, R0.reuse, R158 ;  /* 0x0000009e000e7220 */ /* 0x040fe20000410000 */
[----:B------:R-:W-:Y:S01]  /*cf00*/  MOV R163, R145 ;  /* 0x0000009100a37202 */ /* 0x000fe20000000f00 */
[C---:B------:R-:W-:Y:S01]  /*cf10*/  FMUL.FTZ R15, R0.reuse, R159 ;  /* 0x0000009f000f7220 */ /* 0x040fe20000410000 */
[----:B------:R-:W-:Y:S01]  /*cf20*/  MOV R166, R149 ;  /* 0x0000009500a67202 */ /* 0x000fe20000000f00 */
[C---:B------:R-:W-:Y:S01]  /*cf30*/  FMUL.FTZ R18, R0.reuse, R154 ;  /* 0x0000009a00127220 */ /* 0x040fe20000410000 */
[----:B------:R-:W-:Y:S01]  /*cf40*/  MOV R149, R134 ;  /* 0x0000008600957202 */ /* 0x000fe20000000f00 */
        /* <DEDUP_REMOVED lines=26> */
[----:B------:R1:W1:Y:S01]  /*d0f0*/  MUFU.EX2 R181, R251 ;  /* 0x000000fb00b57308 */ /* 0x0002620000000800 */
        /* <DEDUP_REMOVED lines=14> */
[----:B----4-:R-:W4:Y:S01]  /*d1e0*/  LDSM.16.MT88.4 R136, [R153] ;  /* 0x000000009988783b */ /* 0x010f220000004200 */
[C---:B------:R-:W-:Y:S02]  /*d1f0*/  FMUL.FTZ R98, R0.reuse, R98 ;  /* 0x0000006200627220 */ /* 0x040fe40000410000 */
[C---:B------:R-:W-:Y:S01]  /*d200*/  FMUL.FTZ R99, R0.reuse, R99 ;  /* 0x0000006300637220 */ /* 0x040fe20000410000 */
[----:B-1----:R-:W-:Y:S01]  /*d210*/  MOV R251, R156 ;  /* 0x0000009c00fb7202 */ /* 0x002fe20000000f00 */
        /* <DEDUP_REMOVED lines=16> */
[----:B------:R-:W-:Y:S01]  /*d320*/  FADD.FTZ R0, R133, R185 ;  /* 0x000000b985007221 */ /* 0x000fe20000010000 */
[C---:B----4-:R-:W-:Y:S05]  /*d330*/  HMMA.16816.F32.BF16 R4, R176.reuse, R136, R4 ;  /* 0x00000088b004723c */ /* 0x050fea0000041804 */
[----:B------:R-:W-:Y:S03]  /*d340*/  FADD.FTZ R0, R2, R0 ;  /* 0x0000000002007221 */ /* 0x000fe60000010000 */
[C---:B------:R-:W-:Y:S01]  /*d350*/  HMMA.16816.F32.BF16 R8, R176.reuse, R138, R8 ;  /* 0x0000008ab008723c */ /* 0x040fe20000041808 */
[----:B------:R-:W1:Y:S03]  /*d360*/  LDSM.16.MT88.4 R136, [R156] ;  /* 0x000000009c88783b */ /* 0x000e660000004200 */
[----:B------:R-:W-:Y:S04]  /*d370*/  FADD.FTZ R0, R144, R0 ;  /* 0x0000000090007221 */ /* 0x000fe80000010000 */
[----:B------:R-:W-:Y:S01]  /*d380*/  FADD.FTZ R0, R134, R0 ;  /* 0x0000000086007221 */ /* 0x000fe20000010000 */
[C---:B-1----:R-:W-:Y:S08]  /*d390*/  HMMA.16816.F32.BF16 R12, R176.reuse, R136, R12 ;  /* 0x00000088b00c723c */ /* 0x042ff0000004180c */
[C---:B------:R-:W-:Y:S01]  /*d3a0*/  HMMA.16816.F32.BF16 R16, R176.reuse, R138, R16 ;  /* 0x0000008ab010723c */ /* 0x040fe20000041810 */
[----:B---3--:R-:W1:Y:S03]  /*d3b0*/  LDSM.16.MT88.4 R136, [R167] ;  /* 0x00000000a788783b */ /* 0x008e660000004200 */
[----:B--2---:R-:W-:Y:S04]  /*d3c0*/  MOV R185, R146 ;  /* 0x0000009200b97202 */ /* 0x004fe80000000f00 */
[C---:B-1----:R-:W-:Y:S08]  /*d3d0*/  HMMA.16816.F32.BF16 R20, R176.reuse, R136, R20 ;  /* 0x00000088b014723c */ /* 0x042ff00000041814 */
[C---:B------:R-:W-:Y:S01]  /*d3e0*/  HMMA.16816.F32.BF16 R24, R176.reuse, R138, R24 ;  /* 0x0000008ab018723c */ /* 0x040fe20000041818 */
[----:B------:R-:W1:Y:S08]  /*d3f0*/  LDSM.16.MT88.4 R136, [R140] ;  /* 0x000000008c88783b */ /* 0x000e700000004200 */
[----:B------:R-:W-:Y:S01]  /*d400*/  LDSM.16.MT88.4 R140, [R153+0x800] ;  /* 0x00080000998c783b */ /* 0x000fe20000004200 */
        /* <DEDUP_REMOVED lines=39> */
[----:B------:R-:W1:Y:S03]  /*d680*/  MUFU.EX2 R133, R163 ;  /* 0x000000a300857308 */ /* 0x000e660000000800 */
[----:B------:R-:W-:Y:S03]  /*d690*/  F2FP.BF16.PACK_AB R137, R186, R187 ;  /* 0x000000bbba89723e */ /* 0x000fe600000010ff */
[----:B------:R-:W-:Y:S02]  /*d6a0*/  F2FP.BF16.PACK_AB R138, R134, R144 ;  /* 0x00000090868a723e */ /* 0x000fe400000010ff */
[----:B------:R-:W2:Y:S02]  /*d6b0*/  LDSM.16.MT88.4 R144, [R156+0x800] ;  /* 0x000800009c90783b */ /* 0x000ea40000004200 */
[----:B------:R-:W3:Y:S01]  /*d6c0*/  MUFU.EX2 R2, R162 ;  /* 0x000000a200027308 */ /* 0x000ee20000000800 */
[----:B------:R-:W-:Y:S02]  /*d6d0*/  F2FP.BF16.PACK_AB R139, R182, R183 ;  /* 0x000000b7b68b723e */ /* 0x000fe400000010ff */
[----:B------:R-:W-:Y:S05]  /*d6e0*/  F2FP.BF16.PACK_AB R177, R180, R181 ;  /* 0x000000b5b4b1723e */ /* 0x000fea00000010ff */
[C---:B------:R-:W-:Y:S02]  /*d6f0*/  HMMA.16816.F32.BF16 R4, R136.reuse, R140, R4 ;  /* 0x0000008c8804723c */ /* 0x040fe40000041804 */
[----:B------:R-:W-:Y:S03]  /*d700*/  MUFU.EX2 R178, R161 ;  /* 0x000000a100b27308 */ /* 0x000fe60000000800 */
[----:B-1----:R-:W-:Y:S03]  /*d710*/  FADD.FTZ R0, R133, R0 ;  /* 0x0000000085007221 */ /* 0x002fe60000010000 */
[C---:B------:R-:W-:Y:S01]  /*d720*/  HMMA.16816.F32.BF16 R8, R136.reuse, R142, R8 ;  /* 0x0000008e8808723c */ /* 0x040fe20000041808 */
[----:B------:R-:W1:Y:S03]  /*d730*/  LDSM.16.MT88.4 R140, [R167+0x800] ;  /* 0x00080000a78c783b */ /* 0x000e660000004200 */
[----:B------:R4:W4:Y:S01]  /*d740*/  MUFU.EX2 R134, R250 ;  /* 0x000000fa00867308 */ /* 0x0009220000000800 */
[----:B---3--:R-:W-:Y:S04]  /*d750*/  FADD.FTZ R0, R2, R0 ;  /* 0x0000000002007221 */ /* 0x008fe80000010000 */
[----:B------:R-:W-:Y:S05]  /*d760*/  FADD.FTZ R0, R148, R0 ;  /* 0x0000000094007221 */ /* 0x000fea0000010000 */
[----:B------:R-:W-:Y:S01]  /*d770*/  MUFU.EX2 R176, R166 ;  /* 0x000000a600b07308 */ /* 0x000fe20000000800 */
[C---:B--2---:R-:W-:Y:S03]  /*d780*/  HMMA.16816.F32.BF16 R12, R136.reuse, R144, R12 ;  /* 0x00000090880c723c */ /* 0x044fe6000004180c */
[----:B----4-:R-:W-:Y:S01]  /*d790*/  MOV R250, R167 ;  /* 0x000000a700fa7202 */ /* 0x010fe20000000f00 */
[C---:B------:R-:W-:Y:S04]  /*d7a0*/  FADD.FTZ R0, R134.reuse, R0 ;  /* 0x0000000086007221 */ /* 0x040fe80000010000 */
        /* <DEDUP_REMOVED lines=34> */
[----:B------:R1:W3:Y:S07]  /*d9d0*/  LDSM.16.MT88.4 R140, [R167+0x6800] ;  /* 0x00680000a78c783b */ /* 0x0002ee0000004200 */
[C---:B--2---:R-:W-:Y:S04]  /*d9e0*/  HMMA.16816.F32.BF16 R108, R136.reuse, R144, R108 ;  /* 0x00000090886c723c */ /* 0x044fe8000004186c */
[----:B-1----:R-:W-:Y:S04]  /*d9f0*/  MOV R167, R149 ;  /* 0x0000009500a77202 */ /* 0x002fe80000000f00 */
[C---:B------:R-:W-:Y:S01]  /*da00*/  HMMA.16816.F32.BF16 R112, R136.reuse, R146, R112 ;  /* 0x000000928870723c */ /* 0x040fe20000041870 */
[----:B------:R-:W1:Y:S07]  /*da10*/  LDSM.16.MT88.4 R144, [R185+0x6800] ;  /* 0x00680000b990783b */ /* 0x000e6e0000004200 */
[C---:B---3--:R-:W-:Y:S08]  /*da20*/  HMMA.16816.F32.BF16 R116, R136.reuse, R140, R116 ;  /* 0x0000008c8874723c */ /* 0x048ff00000041874 */
[C---:B------:R-:W-:Y:S01]  /*da30*/  HMMA.16816.F32.BF16 R120, R136.reuse, R142, R120 ;  /* 0x0000008e8878723c */ /* 0x040fe20000041878 */
[----:B------:R-:W2:Y:S07]  /*da40*/  LDSM.16.MT88.4 R140, [R153+0x1000] ;  /* 0x00100000998c783b */ /* 0x000eae0000004200 */
[C---:B-1----:R-:W-:Y:S08]  /*da50*/  HMMA.16816.F32.BF16 R124, R136.reuse, R144, R124 ;  /* 0x00000090887c723c */ /* 0x042ff0000004187c */
[----:B------:R-:W-:Y:S01]  /*da60*/  HMMA.16816.F32.BF16 R128, R136, R146, R128 ;  /* 0x000000928880723c */ /* 0x000fe20000041880 */
[----:B------:R-:W1:Y:S06]  /*da70*/  LDSM.16.MT88.4 R144, [R156+0x1000] ;  /* 0x001000009c90783b */ /* 0x000e6c0000004200 */
[----:B------:R-:W-:Y:S02]  /*da80*/  F2FP.BF16.PACK_AB R138, R134, R148 ;  /* 0x00000094868a723e */ /* 0x000fe400000010ff */
[----:B------:R-:W3:Y:S01]  /*da90*/  LDSM.16.MT88.4 R148, [R250+0x1000] ;  /* 0x00100000fa94783b */ /* 0x000ee20000004200 */
[----:B------:R-:W-:Y:S02]  /*daa0*/  MUFU.EX2 R134, R165 ;  /* 0x000000a500867308 */ /* 0x000fe40000000800 */
[----:B------:R-:W-:Y:S02]  /*dab0*/  F2FP.BF16.PACK_AB R136, R2, R133 ;  /* 0x000000850288723e */ /* 0x000fe400000010ff */
[----:B------:R-:W-:Y:S02]  /*dac0*/  F2FP.BF16.PACK_AB R137, R188, R189 ;  /* 0x000000bdbc89723e */ /* 0x000fe400000010ff */
[----:B------:R-:W-:Y:S04]  /*dad0*/  F2FP.BF16.PACK_AB R139, R248, R190 ;  /* 0x000000bef88b723e */ /* 0x000fe800000010ff */
[----:B------:R-:W4:Y:S03]  /*dae0*/  MUFU.EX2 R2, R167 ;  /* 0x000000a700027308 */ /* 0x000f260000000800 */
[C---:B--2---:R-:W-:Y:S07]  /*daf0*/  HMMA.16816.F32.BF16 R4, R136.reuse, R140, R4 ;  /* 0x0000008c8804723c */ /* 0x044fee0000041804 */
[----:B------:R-:W2:Y:S01]  /*db00*/  MUFU.EX2 R133, R157 ;  /* 0x0000009d00857308 */ /* 0x000ea20000000800 */
[C---:B------:R-:W-:Y:S01]  /*db10*/  HMMA.16816.F32.BF16 R8, R136.reuse, R142, R8 ;  /* 0x0000008e8808723c */ /* 0x040fe20000041808 */
[----:B------:R-:W3:Y:S07]  /*db20*/  LDSM.16.MT88.4 R140, [R185+0x1000] ;  /* 0x00100000b98c783b */ /* 0x000eee0000004200 */
[C---:B-1----:R-:W-:Y:S04]  /*db30*/  HMMA.16816.F32.BF16 R12, R136.reuse, R144, R12 ;  /* 0x00000090880c723c */ /* 0x042fe8000004180c */
[----:B----4-:R-:W-:Y:S04]  /*db40*/  FADD.FTZ R0, R2, R0 ;  /* 0x0000000002007221 */ /* 0x010fe80000010000 */
[C---:B------:R-:W-:Y:S01]  /*db50*/  FADD.FTZ R0, R176.reuse, R0 ;  /* 0x00000000b0007221 */ /* 0x040fe20000010000 */
[C---:B------:R-:W-:Y:S01]  /*db60*/  HMMA.16816.F32.BF16 R16, R136.reuse, R146, R16 ;  /* 0x000000928810723c */ /* 0x040fe20000041810 */
[----:B------:R-:W1:Y:S02]  /*db70*/  LDSM.16.MT88.4 R144, [R153+0x3000] ;  /* 0x003000009990783b */ /* 0x000e640000004200 */
[----:B------:R-:W-:Y:S01]  /*db80*/  F2FP.BF16.PACK_AB R176, R176, R2 ;  /* 0x00000002b0b0723e */ /* 0x000fe200000010ff */
[----:B------:R-:W-:Y:S01]  /*db90*/  FADD.FTZ R2, R249, R152 ;  /* 0x00000098f9027221 */ /* 0x000fe20000010000 */
[----:B------:R-:W-:Y:S01]  /*dba0*/  MOV R249, R153 ;  /* 0x0000009900f97202 */ /* 0x000fe20000000f00 */
[----:B--2---:R-:W-:Y:S02]  /*dbb0*/  FADD.FTZ R0, R133, R0 ;  /* 0x0000000085007221 */ /* 0x004fe40000010000 */
[C---:B---3--:R-:W-:Y:S02]  /*dbc0*/  HMMA.16816.F32.BF16 R20, R136.reuse, R148, R20 ;  /* 0x000000948814723c */ /* 0x048fe40000041814 */
[----:B------:R-:W-:Y:S02]  /*dbd0*/  LDSM.16.MT88.4 R160, [R249+0x1800] ;  /* 0x00180000f9a0783b */ /* 0x000fe40000004200 */
[C---:B------:R-:W-:Y:S01]  /*dbe0*/  FADD.FTZ R0, R178.reuse, R0 ;  /* 0x00000000b2007221 */ /* 0x040fe20000010000 */
[----:B------:R-:W-:Y:S02]  /*dbf0*/  F2FP.BF16.PACK_AB R178, R178, R133 ;  /* 0x00000085b2b2723e */ /* 0x000fe400000010ff */
[----:B------:R-:W2:Y:S01]  /*dc00*/  MUFU.EX2 R133, R164 ;  /* 0x000000a400857308 */ /* 0x000ea20000000800 */
[C---:B------:R-:W-:Y:S02]  /*dc10*/  HMMA.16816.F32.BF16 R24, R136.reuse, R150, R24 ;  /* 0x000000968818723c */ /* 0x040fe40000041818 */
[----:B------:R-:W4:Y:S06]  /*dc20*/  LDSM.16.MT88.4 R148, [R156+0x3000] ;  /* 0x003000009c94783b */ /* 0x000f2c0000004200 */
[C---:B------:R-:W-:Y:S02]  /*dc30*/  HMMA.16816.F32.BF16 R28, R136.reuse, R140, R28 ;  /* 0x0000008c881c723c */ /* 0x040fe4000004181c */
[----:B------:R4:W-:Y:S04]  /*dc40*/  STL [R1+0x78], R0 ;  /* 0x0000780001007387 */ /* 0x0009e80000100800 */
[----:B------:R-:W3:Y:S02]  /*dc50*/  LDL.LU R184, [R1+0x60] ;  /* 0x0000600001b87983 */ /* 0x000ee40000300800 */
[C---:B------:R-:W-:Y:S02]  /*dc60*/  HMMA.16816.F32.BF16 R32, R136.reuse, R142, R32 ;  /* 0x0000008e8820723c */ /* 0x040fe40000041820 */
[----:B------:R-:W4:Y:S02]  /*dc70*/  LDSM.16.MT88.4 R140, [R250+0x3000] ;  /* 0x00300000fa8c783b */ /* 0x000f240000004200 */
[----:B--2---:R-:W-:Y:S04]  /*dc80*/  F2FP.BF16.PACK_AB R179, R133, R134 ;  /* 0x0000008685b3723e */ /* 0x004fe800000010ff */
[C---:B-1----:R-:W-:Y:S08]  /*dc90*/  HMMA.16816.F32.BF16 R36, R136.reuse, R144, R36 ;  /* 0x000000908824723c */ /* 0x042ff00000041824 */
[C---:B------:R-:W-:Y:S01]  /*dca0*/  HMMA.16816.F32.BF16 R40, R136.reuse, R146, R40 ;  /* 0x000000928828723c */ /* 0x040fe20000041828 */
[----:B------:R-:W1:Y:S03]  /*dcb0*/  LDSM.16.MT88.4 R144, [R185+0x3000] ;  /* 0x00300000b990783b */ /* 0x000e660000004200 */
[----:B----4-:R-:W-:Y:S04]  /*dcc0*/  FADD.FTZ R0, R191, R2 ;  /* 0x00000002bf007221 */ /* 0x010fe80000010000 */
[----:B------:R-:W-:Y:S01]  /*dcd0*/  FADD.FTZ R0, R187, R0 ;  /* 0x00000000bb007221 */ /* 0x000fe20000010000 */
[C---:B------:R-:W-:Y:S03]  /*dce0*/  HMMA.16816.F32.BF16 R44, R136.reuse, R148, R44 ;  /* 0x00000094882c723c */ /* 0x040fe6000004182c */
[----:B------:R-:W-:Y:S04]  /*dcf0*/  FADD.FTZ R0, R186, R0 ;  /* 0x00000000ba007221 */ /* 0x000fe80000010000 */
[----:B------:R-:W-:Y:S01]  /*dd00*/  FADD.FTZ R0, R183, R0 ;  /* 0x00000000b7007221 */ /* 0x000fe20000010000 */
[C---:B------:R-:W-:Y:S01]  /*dd10*/  HMMA.16816.F32.BF16 R48, R136.reuse, R150, R48 ;  /* 0x000000968830723c */ /* 0x040fe20000041830 */
[----:B------:R-:W2:Y:S03]  /*dd20*/  LDSM.16.MT88.4 R148, [R153+0x5000] ;  /* 0x005000009994783b */ /* 0x000ea60000004200 */
[----:B------:R-:W-:Y:S04]  /*dd30*/  FADD.FTZ R0, R182, R0 ;  /* 0x00000000b6007221 */ /* 0x000fe80000010000 */
[C---:B------:R-:W-:Y:S04]  /*dd40*/  HMMA.16816.F32.BF16 R52, R136.reuse, R140, R52 ;  /* 0x0000008c8834723c */ /* 0x040fe80000041834 */
[----:B------:R-:W-:Y:S04]  /*dd50*/  FADD.FTZ R0, R189, R0 ;  /* 0x00000000bd007221 */ /* 0x000fe80000010000 */
[C---:B------:R-:W-:Y:S01]  /*dd60*/  HMMA.16816.F32.BF16 R56, R136.reuse, R142, R56 ;  /* 0x0000008e8838723c */ /* 0x040fe20000041838 */
[----:B------:R-:W4:Y:S03]  /*dd70*/  LDSM.16.MT88.4 R140, [R156+0x5000] ;  /* 0x005000009c8c783b */ /* 0x000f260000004200 */
[----:B------:R-:W-:Y:S04]  /*dd80*/  FADD.FTZ R0, R188, R0 ;  /* 0x00000000bc007221 */ /* 0x000fe80000010000 */
[C---:B-1----:R-:W-:Y:S04]  /*dd90*/  HMMA.16816.F32.BF16 R60, R136.reuse, R144, R60 ;  /* 0x00000090883c723c */ /* 0x042fe8000004183c */
[----:B------:R-:W-:Y:S04]  /*dda0*/  FADD.FTZ R0, R190, R0 ;  /* 0x00000000be007221 */ /* 0x000fe80000010000 */
[C---:B------:R-:W-:Y:S01]  /*ddb0*/  HMMA.16816.F32.BF16 R64, R136.reuse, R146, R64 ;  /* 0x000000928840723c */ /* 0x040fe20000041840 */
[----:B------:R-:W1:Y:S03]  /*ddc0*/  LDSM.16.MT88.4 R144, [R250+0x5000] ;  /* 0x00500000fa90783b */ /* 0x000e660000004200 */
[----:B------:R-:W-:Y:S04]  /*ddd0*/  FADD.FTZ R0, R248, R0 ;  /* 0x00000000f8007221 */ /* 0x000fe80000010000 */
[----:B------:R-:W-:Y:S01]  /*dde0*/  FADD.FTZ R0, R181, R0 ;  /* 0x00000000b5007221 */ /* 0x000fe20000010000 */
[C---:B--2---:R-:W-:Y:S03]  /*ddf0*/  HMMA.16816.F32.BF16 R68, R136.reuse, R148, R68 ;  /* 0x000000948844723c */ /* 0x044fe60000041844 */
[----:B------:R-:W-:Y:S04]  /*de00*/  FADD.FTZ R0, R180, R0 ;  /* 0x00000000b4007221 */ /* 0x000fe80000010000 */
[----:B------:R-:W-:Y:S01]  /*de10*/  FADD.FTZ R2, R134, R0 ;  /* 0x0000000086027221 */ /* 0x000fe20000010000 */
[C---:B------:R-:W-:Y:S01]  /*de20*/  HMMA.16816.F32.BF16 R72, R136.reuse, R150, R72 ;  /* 0x000000968848723c */ /* 0x040fe20000041848 */
[----:B------:R-:W2:Y:S03]  /*de30*/  LDSM.16.MT88.4 R148, [R185+0x5000] ;  /* 0x00500000b994783b */ /* 0x000ea60000004200 */
[----:B------:R-:W-:Y:S01]  /*de40*/  FADD.FTZ R2, R133, R2 ;  /* 0x0000000285027221 */ /* 0x000fe20000010000 */
[----:B------:R-:W-:Y:S02]  /*de50*/  MOV R133, R132 ;  /* 0x0000008400857202 */ /* 0x000fe40000000f00 */
[-C--:B------:R-:W-:Y:S01]  /*de60*/  MOV R134, R3.reuse ;  /* 0x0000000300867202 */ /* 0x080fe20000000f00 */
[C---:B----4-:R-:W-:Y:S08]  /*de70*/  HMMA.16816.F32.BF16 R76, R136.reuse, R140, R76 ;  /* 0x0000008c884c723c */ /* 0x050ff0000004184c */
[C---:B------:R-:W-:Y:S01]  /*de80*/  HMMA.16816.F32.BF16 R80, R136.reuse, R142, R80 ;  /* 0x0000008e8850723c */ /* 0x040fe20000041850 */
[----:B------:R-:W4:Y:S07]  /*de90*/  LDSM.16.MT88.4 R140, [R153+0x7000] ;  /* 0x00700000998c783b */ /* 0x000f2e0000004200 */
[C---:B-1----:R-:W-:Y:S01]  /*dea0*/  HMMA.16816.F32.BF16 R84, R136.reuse, R144, R84 ;  /* 0x000000908854723c */ /* 0x042fe20000041854 */
[----:B------:R-:W-:Y:S07]  /*deb0*/  LDSM.16.MT88.4 R152, [R251+0x1800] ;  /* 0x00180000fb98783b */ /* 0x000fee0000004200 */
[C---:B------:R-:W-:Y:S01]  /*dec0*/  HMMA.16816.F32.BF16 R88, R136.reuse, R146, R88 ;  /* 0x000000928858723c */ /* 0x040fe20000041858 */
[----:B------:R-:W1:Y:S07]  /*ded0*/  LDSM.16.MT88.4 R144, [R156+0x7000] ;  /* 0x007000009c90783b */ /* 0x000e6e0000004200 */
[C---:B--2---:R-:W-:Y:S08]  /*dee0*/  HMMA.16816.F32.BF16 R92, R136.reuse, R148, R92 ;  /* 0x00000094885c723c */ /* 0x044ff0000004185c */
[C---:B------:R-:W-:Y:S01]  /*def0*/  HMMA.16816.F32.BF16 R96, R136.reuse, R150, R96 ;  /* 0x000000968860723c */ /* 0x040fe20000041860 */
[----:B------:R-:W2:Y:S07]  /*df00*/  LDSM.16.MT88.4 R148, [R250+0x7000] ;  /* 0x00700000fa94783b */ /* 0x000eae0000004200 */
[C---:B----4-:R-:W-:Y:S08]  /*df10*/  HMMA.16816.F32.BF16 R100, R136.reuse, R140, R100 ;  /* 0x0000008c8864723c */ /* 0x050ff00000041864 */
[C---:B------:R-:W-:Y:S01]  /*df20*/  HMMA.16816.F32.BF16 R104, R136.reuse, R142, R104 ;  /* 0x0000008e8868723c */ /* 0x040fe20000041868 */
[----:B------:R-:W4:Y:S07]  /*df30*/  LDSM.16.MT88.4 R140, [R185+0x7000] ;  /* 0x00700000b98c783b */ /* 0x000f2e0000004200 */
[C---:B-1----:R-:W-:Y:S08]  /*df40*/  HMMA.16816.F32.BF16 R108, R136.reuse, R144, R108 ;  /* 0x00000090886c723c */ /* 0x042ff0000004186c */
[C---:B------:R-:W-:Y:S01]  /*df50*/  HMMA.16816.F32.BF16 R112, R136.reuse, R146, R112 ;  /* 0x000000928870723c */ /* 0x040fe20000041870 */
[----:B------:R-:W1:Y:S07]  /*df60*/  LDSM.16.MT88.4 R144, [R250+0x1800] ;  /* 0x00180000fa90783b */ /* 0x000e6e0000004200 */
[C---:B--2---:R-:W-:Y:S08]  /*df70*/  HMMA.16816.F32.BF16 R116, R136.reuse, R148, R116 ;  /* 0x000000948874723c */ /* 0x044ff00000041874 */
[C---:B------:R-:W-:Y:S08]  /*df80*/  HMMA.16816.F32.BF16 R120, R136.reuse, R150, R120 ;  /* 0x000000968878723c */ /* 0x040ff00000041878 */
[C---:B----4-:R-:W-:Y:S08]  /*df90*/  HMMA.16816.F32.BF16 R124, R136.reuse, R140, R124 ;  /* 0x0000008c887c723c */ /* 0x050ff0000004187c */
[----:B------:R-:W-:Y:S01]  /*dfa0*/  HMMA.16816.F32.BF16 R128, R136, R142, R128 ;  /* 0x0000008e8880723c */ /* 0x000fe20000041880 */
[----:B------:R-:W2:Y:S07]  /*dfb0*/  LDSM.16.MT88.4 R136, [R185+0x1800] ;  /* 0x00180000b988783b */ /* 0x000eae0000004200 */
[C---:B------:R-:W-:Y:S01]  /*dfc0*/  HMMA.16816.F32.BF16 R164, R176.reuse, R160, R4 ;  /* 0x000000a0b0a4723c */ /* 0x040fe20000041804 */
[----:B------:R-:W4:Y:S07]  /*dfd0*/  LDSM.16.MT88.4 R4, [R249+0x3800] ;  /* 0x00380000f904783b */ /* 0x000f2e0000004200 */
[C---:B------:R-:W-:Y:S01]  /*dfe0*/  HMMA.16816.F32.BF16 R160, R176.reuse, R162, R8 ;  /* 0x000000a2b0a0723c */ /* 0x040fe20000041808 */
[----:B------:R-:W4:Y:S07]  /*dff0*/  LDSM.16.MT88.4 R8, [R251+0x3800] ;  /* 0x00380000fb08783b */ /* 0x000f2e0000004200 */
[C---:B------:R-:W-:Y:S01]  /*e000*/  HMMA.16816.F32.BF16 R156, R176.reuse, R152, R12 ;  /* 0x00000098b09c723c */ /* 0x040fe2000004180c */
[----:B------:R-:W3:Y:S07]  /*e010*/  LDSM.16.MT88.4 R12, [R250+0x3800] ;  /* 0x00380000fa0c783b */ /* 0x000eee0000004200 */
[C---:B------:R-:W-:Y:S01]  /*e020*/  HMMA.16816.F32.BF16 R152, R176.reuse, R154, R16 ;  /* 0x0000009ab098723c */ /* 0x040fe20000041810 */
[----:B------:R-:W3:Y:S07]  /*e030*/  LDSM.16.MT88.4 R16, [R185+0x3800] ;  /* 0x00380000b910783b */ /* 0x000eee0000004200 */
[C---:B-1----:R-:W-:Y:S08]  /*e040*/  HMMA.16816.F32.BF16 R148, R176.reuse, R144, R20 ;  /* 0x00000090b094723c */ /* 0x042ff00000041814 */
[C---:B------:R-:W-:Y:S08]  /*e050*/  HMMA.16816.F32.BF16 R144, R176.reuse, R146, R24 ;  /* 0x00000092b090723c */ /* 0x040ff00000041818 */
[C---:B--2---:R-:W-:Y:S08]  /*e060*/  HMMA.16816.F32.BF16 R140, R176.reuse, R136, R28 ;  /* 0x00000088b08c723c */ /* 0x044ff0000004181c */
[C---:B------:R-:W-:Y:S08]  /*e070*/  HMMA.16816.F32.BF16 R136, R176.reuse, R138, R32 ;  /* 0x0000008ab088723c */ /* 0x040ff00000041820 */
[C---:B----4-:R-:W-:Y:S08]  /*e080*/  HMMA.16816.F32.BF16 R36, R176.reuse, R4, R36 ;  /* 0x00000004b024723c */ /* 0x050ff00000041824 */
[C---:B------:R-:W-:Y:S01]  /*e090*/  HMMA.16816.F32.BF16 R40, R176.reuse, R6, R40 ;  /* 0x00000006b028723c */ /* 0x040fe20000041828 */
[----:B------:R-:W1:Y:S07]  /*e0a0*/  LDSM.16.MT88.4 R4, [R249+0x5800] ;  /* 0x00580000f904783b */ /* 0x000e6e0000004200 */
[C---:B------:R-:W-:Y:S08]  /*e0b0*/  HMMA.16816.F32.BF16 R44, R176.reuse, R8, R44 ;  /* 0x00000008b02c723c */ /* 0x040ff0000004182c */
[C---:B------:R-:W-:Y:S01]  /*e0c0*/  HMMA.16816.F32.BF16 R48, R176.reuse, R10, R48 ;  /* 0x0000000ab030723c */ /* 0x040fe20000041830 */
[----:B------:R-:W2:Y:S03]  /*e0d0*/  LDSM.16.MT88.4 R8, [R251+0x5800] ;  /* 0x00580000fb08783b */ /* 0x000ea60000004200 */
[C---:B---3--:R-:W-:Y:S02]  /*e0e0*/  IADD3 R0, R184.reuse, -0x1, RZ ;  /* 0xffffffffb8007810 */ /* 0x048fe40007ffe0ff */
[----:B------:R-:W-:Y:S02]  /*e0f0*/  ISETP.GT.AND P0, PT, R184, RZ, PT ;  /* 0x000000ffb800720c */ /* 0x000fe40003f04270 */
[C---:B------:R-:W-:Y:S01]  /*e100*/  HMMA.16816.F32.BF16 R52, R176.reuse, R12, R52 ;  /* 0x0000000cb034723c */ /* 0x040fe20000041834 */
[----:B------:R-:W-:Y:S04]  /*e110*/  STL [R1+0x60], R0 ;  /* 0x0000600001007387 */ /* 0x000fe80000100800 */
[----:B------:R-:W-:Y:S03]  /*e120*/  STL [R1+0x74], R2 ;  /* 0x0000740201007387 */ /* 0x000fe60000100800 */
        /* <DEDUP_REMOVED lines=23> */
[C---:B----4-:R-:W-:Y:S07]  /*e2a0*/  HMMA.16816.F32.BF16 R124, R176.reuse, R16, R124 ;  /* 0x00000010b07c723c */ /* 0x050fee000004187c */
[----:B------:R-:W-:Y:S01]  /*e2b0*/  MOV R16, R3 ;  /* 0x0000000300107202 */ /* 0x000fe20000000f00 */
[----:B------:R-:W-:Y:S01]  /*e2c0*/  HMMA.16816.F32.BF16 R128, R176, R18, R128 ;  /* 0x00000012b080723c */ /* 0x000fe20000041880 */
[----:B------:R-:W-:Y:S07]  /*e2d0*/  @!UPT UIADD3 URZ, URZ, URZ, URZ ;  /* 0x0000003f3f3ff290 */ /* 0x000fee000fffe03f */
[----:B------:R-:W-:-:S11]  /*e2e0*/  @P0 BRA `(.L_x_542) ;  /* 0xffffc00000000947 */ /* 0x000fd6000383ffff */
.L_x_535:
[----:B------:R-:W-:Y:S05]  /*e2f0*/  BRA.DIV ~URZ, `(.L_x_543) ;  /* 0x00004ac27f007947 */ /* 0x000fea000b800000 */
[----:B------:R-:W2:Y:S04]  /*e300*/  LDL R0, [R1+0x78] ;  /* 0x0000780001007983 */ /* 0x000ea80000100800 */
[----:B--2---:R1:W2:Y:S02]  /*e310*/  SHFL.BFLY PT, R5, R0, 0x2, 0x1f ;  /* 0x0c401f0000057f89 */ /* 0x0042a400000e0000 */
.L_x_589:
[----:B-1----:R-:W3:Y:S02]  /*e320*/  LDL.LU R0, [R1+0x78] ;  /* 0x0000780001007983 */ /* 0x002ee40000300800 */
[----:B--23--:R-:W-:Y:S01]  /*e330*/  FADD.FTZ R5, R5, R0 ;  /* 0x0000000005057221 */ /* 0x00cfe20000010000 */
[----:B------:R-:W-:Y:S05]  /*e340*/  BRA.DIV ~URZ, `(.L_x_544) ;  /* 0x00004ad27f007947 */ /* 0x000fea000b800000 */
[----:B------:R-:W2:Y:S04]  /*e350*/  LDL.LU R2, [R1+0x74] ;  /* 0x0000740001027983 */ /* 0x000ea80000300800 */
[----:B------:R-:W1:Y:S02]  /*e360*/  SHFL.BFLY PT, R0, R5, 0x1, 0x1f ;  /* 0x0c201f0005007f89 */ /* 0x000e6400000e0000 */
[----:B-1----:R-:W-:-:S02]  /*e370*/  FADD.FTZ R5, R5, R0 ;  /* 0x0000000005057221 */ /* 0x002fc40000010000 */
[----:B--2---:R-:W1:Y:S02]  /*e380*/  SHFL.BFLY PT, R4, R2, 0x2, 0x1f ;  /* 0x0c401f0002047f89 */ /* 0x004e6400000e0000 */
[----:B-1----:R-:W-:-:S05]  /*e390*/  FADD.FTZ R4, R4, R2 ;  /* 0x0000000204047221 */ /* 0x002fca0000010000 */
[----:B------:R1:W2:Y:S02]  /*e3a0*/  SHFL.BFLY PT, R3, R4, 0x1, 0x1f ;  /* 0x0c201f0004037f89 */ /* 0x0002a400000e0000 */
.L_x_590:
[----:B------:R-:W-:Y:S01]  /*e3b0*/  FSETP.NE.FTZ.AND P1, PT, R5, RZ, PT ;  /* 0x000000ff0500720b */ /* 0x000fe20003f35000 */
[----:B--2---:R-:W-:Y:S01]  /*e3c0*/  FADD.FTZ R3, R3, R4 ;  /* 0x0000000403037221 */ /* 0x004fe20000010000 */
[----:B------:R-:W-:Y:S02]  /*e3d0*/  MOV R2, RZ ;  /* 0x000000ff00027202 */ /* 0x000fe40000000f00 */
[----:B------:R-:W-:Y:S02]  /*e3e0*/  MOV R0, RZ ;  /* 0x000000ff00007202 */ /* 0x000fe40000000f00 */
[----:B------:R-:W-:Y:S02]  /*e3f0*/  FSETP.NE.FTZ.AND P0, PT, R3, RZ, PT ;  /* 0x000000ff0300720b */ /* 0x000fe40003f15000 */
[----:B------:R-:W-:-:S05]  /*e400*/  MOV R173, 0xff800000 ;  /* 0xff80000000ad7802 */ /* 0x000fca0000000f00 */
[----:B------:R-:W2:Y:S01]  /*e410*/  @P1 MUFU.RCP R2, R5 ;  /* 0x0000000500021308 */ /* 0x000ea20000001000 */
[----:B-1----:R-:W-:-:S05]  /*e420*/  @P1 MOV R4, 0x3f317218 ;  /* 0x3f31721800041802 */ /* 0x002fca0000000f00 */
[----:B------:R-:W-:Y:S02]  /*e430*/  @P1 FMUL.FTZ R4, R4, c[0x0][0x2d0] ;  /* 0x0000b40004041a20 */ /* 0x000fe40000410000 */
[----:B------:R-:W1:Y:S01]  /*e440*/  @P1 MUFU.LG2 R5, R5 ;  /* 0x0000000500051308 */ /* 0x000e620000000c00 */
[----:B--2---:R-:W-:-:S07]  /*e450*/  FMUL.FTZ R133, R2, R36 ;  /* 0x0000002402857220 */ /* 0x004fce0000410000 */
[----:B------:R-:W2:Y:S01]  /*e460*/  @P0 MUFU.RCP R0, R3 ;  /* 0x0000000300000308 */ /* 0x000ea20000001000 */
        /* <DEDUP_REMOVED lines=30> */
[C---:B------:R-:W-:Y:S01]  /*e650*/  FMUL.FTZ R34, R2.reuse, R65 ;  /* 0x0000004102227220 */ /* 0x040fe20000410000 */
[----:B------:R-:W-:Y:S01]  /*e660*/  MOV R65, 0xff800000 ;  /* 0xff80000000417802 */ /* 0x000fe20000000f00 */
        /* <DEDUP_REMOVED lines=32> */
[----:B------:R3:W4:Y:S01]  /*e870*/  @P0 MUFU.LG2 R2, R3 ;  /* 0x0000000300020308 */ /* 0x0007220000000c00 */
[----:B-1----:R-:W-:Y:S02]  /*e880*/  @P1 FMUL.FTZ R5, R5, 0.69314718246459960938 ;  /* 0x3f31721805051820 */ /* 0x002fe40000410000 */
[----:B--2---:R-:W-:Y:S01]  /*e890*/  FMUL.FTZ R6, R0, R46 ;  /* 0x0000002e00067220 */ /* 0x004fe20000410000 */
[----:B------:R-:W-:Y:S01]  /*e8a0*/  MOV R46, 0x1 ;  /* 0x00000001002e7802 */ /* 0x000fe20000000f00 */
[----:B------:R-:W-:-:S02]  /*e8b0*/  @P1 FFMA.FTZ R173, R4, R132, R5 ;  /* 0x0000008404ad1223 */ /* 0x000fc40000010005 */
[C---:B------:R-:W-:Y:S02]  /*e8c0*/  FMUL.FTZ R45, R0.reuse, R43 ;  /* 0x0000002b002d7220 */ /* 0x040fe40000410000 */
[C---:B------:R-:W-:Y:S02]  /*e8d0*/  FMUL.FTZ R166, R0.reuse, R166 ;  /* 0x000000a600a67220 */ /* 0x040fe40000410000 */
[C---:B------:R-:W-:Y:S02]  /*e8e0*/  FMUL.FTZ R167, R0.reuse, R167 ;  /* 0x000000a700a77220 */ /* 0x040fe40000410000 */
[C---:B------:R-:W-:Y:S02]  /*e8f0*/  FMUL.FTZ R162, R0.reuse, R162 ;  /* 0x000000a200a27220 */ /* 0x040fe40000410000 */
[----:B------:R-:W-:Y:S01]  /*e900*/  FMUL.FTZ R61, R0, R163 ;  /* 0x000000a3003d7220 */ /* 0x000fe20000410000 */
[----:B---3--:R-:W-:Y:S01]  /*e910*/  @P0 MOV R3, 0x3f317218 ;  /* 0x3f31721800030802 */ /* 0x008fe20000000f00 */
[----:B----4-:R-:W-:-:S02]  /*e920*/  @P0 FMUL.FTZ R2, R2, 0.69314718246459960938 ;  /* 0x3f31721802020820 */ /* 0x010fc40000410000 */
[C---:B------:R-:W-:Y:S02]  /*e930*/  FMUL.FTZ R158, R0.reuse, R158 ;  /* 0x0000009e009e7220 */ /* 0x040fe40000410000 */
[----:B------:R-:W-:Y:S02]  /*e940*/  @P0 FMUL.FTZ R3, R3, c[0x0][0x2d0] ;  /* 0x0000b40003030a20 */ /* 0x000fe40000410000 */
        /* <DEDUP_REMOVED lines=56> */
[----:B------:R-:W-:Y:S01]  /*ecd0*/  FMUL.FTZ R131, R0, R131 ;  /* 0x0000008300837220 */ /* 0x000fe20000410000 */
[----:B------:R-:W-:Y:S01]  /*ece0*/  PRMT R0, R46, 0x7610, R0 ;  /* 0x000076102e007816 */ /* 0x000fe20000000000 */
[----:B------:R-:W-:-:S02]  /*ecf0*/  @P0 FFMA.FTZ R65, R3, R16, R2 ;  /* 0x0000001003410223 */ /* 0x000fc40000010002 */
.L_x_516:
[----:B------:R2:W5:Y:S01]  /*ed00*/  LDL R48, [R1+0xc4] ;  /* 0x0000c40001307983 */ /* 0x0005620000100800 */
[----:B------:R-:W-:Y:S03]  /*ed10*/  BSSY B0, `(.L_x_545) ;  /* 0x0000012000007945 */ /* 0x000fe60003800000 */
[----:B------:R-:W3:Y:S02]  /*ed20*/  S2R R69, SR_TID.X ;  /* 0x0000000000457919 */ /* 0x000ee40000002100 */
[----:B---3--:R-:W-:-:S13]  /*ed30*/  LOP3.LUT P0, RZ, R69, 0xff, RZ, 0xc0, !PT ;  /* 0x000000ff45ff7812 */ /* 0x008fda000780c0ff */
[----:B------:R-:W-:Y:S05]  /*ed40*/  @P0 BRA `(.L_x_546) ;  /* 0x000000e000000947 */ /* 0x000fea0003800000 */
[----:B-12---:R-:W1:Y:S01]  /*ed50*/  S2R R16, SR_LANEID ;  /* 0x0000000000107919 */ /* 0x006e620000000000 */
[----:B------:R-:W-:Y:S01]  /*ed60*/  VOTEU.ANY UR4, UPT, PT ;  /* 0x0000000000047886 */ /* 0x000fe200038e0100 */
[----:B------:R-:W-:Y:S01]  /*ed70*/  IMAD.MOV.U32 R46, RZ, RZ, c[0x0][0x580] ;  /* 0x00016000ff2e7624 */ /* 0x000fe200078e00ff */
[----:B------:R-:W1:Y:S01]  /*ed80*/  FLO.U32 R3, UR4 ;  /* 0x0000000400037d00 */ /* 0x000e6200080e0000 */
[----:B------:R-:W-:-:S07]  /*ed90*/  IMAD.MOV.U32 R47, RZ, RZ, c[0x0][0x584] ;  /* 0x00016100ff2f7624 */ /* 0x000fce00078e00ff */
[----:B------:R-:W2:Y:S01]  /*eda0*/  POPC R2, UR4 ;  /* 0x0000000400027d09 */ /* 0x000ea20008000000 */
[----:B-1----:R-:W-:-:S13]  /*edb0*/  ISETP.EQ.U32.AND P0, PT, R3, R16, PT ;  /* 0x000000100300720c */ /* 0x002fda0003f02070 */
[----:B--2---:R-:W2:Y:S04]  /*edc0*/  @P0 ATOMG.E.ADD.STRONG.GPU PT, R2, [R46.64], R2 ;  /* 0x000000022e0209a8 */ /* 0x004ea800081ee1c6 */
[----:B------:R-:W1:Y:S04]  /*edd0*/  S2R R16, SR_LTMASK ;  /* 0x0000000000107919 */ /* 0x000e680000003900 */
[----:B--2---:R1:W2:Y:S02]  /*ede0*/  SHFL.IDX PT, R3, R2, R3, 0x1f ;  /* 0x00001f0302037589 */ /* 0x0042a400000e0000 */
[----:B-1----:R-:W-:-:S06]  /*edf0*/  LOP3.LUT R2, R16, UR4, RZ, 0xc0, !PT ;  /* 0x0000000410027c12 */ /* 0x002fcc000f8ec0ff */
[----:B------:R-:W2:Y:S02]  /*ee00*/  POPC R2, R2 ;  /* 0x0000000200027309 */ /* 0x000ea40000000000 */
[----:B--2--5:R-:W-:-:S05]  /*ee10*/  IADD3 R48, R3, c[0x0][0xc], R2 ;  /* 0x0000030003307a10 */ /* 0x024fca0007ffe002 */
[----:B------:R1:W-:Y:S02]  /*ee20*/  STL [R1+0xc4], R48 ;  /* 0x0000c43001007387 */ /* 0x0003e40000100800 */
.L_x_546:
[----:B--2---:R-:W-:Y:S05]  /*ee30*/  BSYNC B0 ;  /* 0x0000000000007941 */ /* 0x004fea0003800000 */
.L_x_545:
[----:B------:R-:W-:Y:S01]  /*ee40*/  PRMT R0, R0, 0x9910, RZ ;  /* 0x0000991000007816 */ /* 0x000fe200000000ff */
[----:B------:R-:W-:Y:S01]  /*ee50*/  BSSY B1, `(.L_x_547) ;  /* 0x000022f000017945 */ /* 0x000fe20003800000 */
[----:B-----5:R-:W-:Y:S02]  /*ee60*/  IMAD.MOV.U32 R81, RZ, RZ, R48 ;  /* 0x000000ffff517224 */ /* 0x020fe400078e0030 */
[----:B------:R-:W-:-:S13]  /*ee70*/  ISETP.NE.AND P0, PT, R0, RZ, PT ;  /* 0x000000ff0000720c */ /* 0x000fda0003f05270 */
[----:B------:R-:W-:Y:S05]  /*ee80*/  @!P0 BRA `(.L_x_548) ;  /* 0x000015c000008947 */ /* 0x000fea0003800000 */
[----:B------:R-:W2:Y:S04]  /*ee90*/  LDL R87, [R1+0xc8] ;  /* 0x0000c80001577983 */ /* 0x000ea80000100800 */
[----:B------:R-:W3:Y:S04]  /*eea0*/  LDL R83, [R1+0xcc] ;  /* 0x0000cc0001537983 */ /* 0x000ee80000100800 */
[----:B------:R-:W4:Y:S04]  /*eeb0*/  LDL R79, [R1+0xd4] ;  /* 0x0000d400014f7983 */ /* 0x000f280000100800 */
[----:B------:R-:W5:Y:S04]  /*eec0*/  LDL R77, [R1+0xd0] ;  /* 0x0000d000014d7983 */ /* 0x000f680000100800 */
[----:B------:R-:W4:Y:S04]  /*eed0*/  LDL R75, [R1+0xe4] ;  /* 0x0000e400014b7983 */ /* 0x000f280000100800 */
[----:B------:R-:W5:Y:S04]  /*eee0*/  LDL R73, [R1+0xdc] ;  /* 0x0000dc0001497983 */ /* 0x000f680000100800 */
[----:B------:R-:W5:Y:S04]  /*eef0*/  LDL R71, [R1+0xe0] ;  /* 0x0000e00001477983 */ /* 0x000f680000100800 */
[----:B------:R-:W5:Y:S01]  /*ef00*/  LDL R67, [R1+0xd8] ;  /* 0x0000d80001437983 */ /* 0x000f620000100800 */
[----:B------:R-:W-:Y:S01]  /*ef10*/  WARPSYNC 0xffffffff ;  /* 0xffffffff00007948 */ /* 0x000fe20003800000 */
[----:B------:R-:W-:-:S02]  /*ef20*/  F2FP.BF16.PACK_AB R64, R165, R164 ;  /* 0x000000a4a540723e */ /* 0x000fc400000010ff */
[----:B------:R-:W-:Y:S01]  /*ef30*/  BAR.SYNC.DEFER_BLOCKING 0x1, 0x100 ;  /* 0x0044000000007b1d */ /* 0x000fe20000010000 */
[----:B------:R-:W-:Y:S02]  /*ef40*/  F2FP.BF16.PACK_AB R63, R167, R166 ;  /* 0x000000a6a73f723e */ /* 0x000fe400000010ff */
[----:B------:R-:W-:Y:S02]  /*ef50*/  F2FP.BF16.PACK_AB R62, R161, R160 ;  /* 0x000000a0a13e723e */ /* 0x000fe400000010ff */
[----:B------:R-:W-:Y:S02]  /*ef60*/  F2FP.BF16.PACK_AB R61, R61, R162 ;  /* 0x000000a23d3d723e */ /* 0x000fe400000010ff */
[----:B------:R-:W-:Y:S02]  /*ef70*/  F2FP.BF16.PACK_AB R60, R157, R156 ;  /* 0x0000009c9d3c723e */ /* 0x000fe400000010ff */
[----:B------:R-:W-:Y:S02]  /*ef80*/  F2FP.BF16.PACK_AB R59, R159, R158 ;  /* 0x0000009e9f3b723e */ /* 0x000fe400000010ff */
[----:B------:R-:W-:-:S02]  /*ef90*/  F2FP.BF16.PACK_AB R58, R153, R152 ;  /* 0x00000098993a723e */ /* 0x000fc400000010ff */
[----:B------:R-:W-:Y:S02]  /*efa0*/  F2FP.BF16.PACK_AB R57, R57, R154 ;  /* 0x0000009a3939723e */ /* 0x000fe400000010ff */
[----:B------:R-:W-:Y:S02]  /*efb0*/  F2FP.BF16.PACK_AB R56, R149, R148 ;  /* 0x000000949538723e */ /* 0x000fe400000010ff */
[----:B------:R-:W-:Y:S02]  /*efc0*/  F2FP.BF16.PACK_AB R55, R151, R150 ;  /* 0x000000969737723e */ /* 0x000fe400000010ff */
[----:B------:R-:W-:Y:S02]  /*efd0*/  F2FP.BF16.PACK_AB R54, R145, R144 ;  /* 0x000000909136723e */ /* 0x000fe400000010ff */
[----:B------:R-:W-:Y:S02]  /*efe0*/  F2FP.BF16.PACK_AB R53, R53, R146 ;  /* 0x000000923535723e */ /* 0x000fe400000010ff */
[----:B------:R-:W-:-:S02]  /*eff0*/  F2FP.BF16.PACK_AB R52, R141, R140 ;  /* 0x0000008c8d34723e */ /* 0x000fc400000010ff */
[----:B------:R-:W-:Y:S02]  /*f000*/  F2FP.BF16.PACK_AB R51, R143, R142 ;  /* 0x0000008e8f33723e */ /* 0x000fe400000010ff */
[----:B-1----:R-:W-:Y:S02]  /*f010*/  F2FP.BF16.PACK_AB R50, R137, R136 ;  /* 0x000000888932723e */ /* 0x002fe400000010ff */
        /* <DEDUP_REMOVED lines=48> */
[----:B------:R-:W-:Y:S01]  /*f320*/  F2FP.BF16.PACK_AB R0, R131, R130 ;  /* 0x000000828300723e */ /* 0x000fe200000010ff */
[----:B--2---:R1:W-:Y:S04]  /*f330*/  STS [R87], R64 ;  /* 0x0000004057007388 */ /* 0x0043e80000000800 */
[----:B------:R1:W-:Y:S04]  /*f340*/  STS [R87+0x400], R63 ;  /* 0x0004003f57007388 */ /* 0x0003e80000000800 */
[----:B---3--:R1:W-:Y:S04]  /*f350*/  STS [R83], R62 ;  /* 0x0000003e53007388 */ /* 0x0083e80000000800 */
[----:B------:R1:W-:Y:S04]  /*f360*/  STS [R83+0x400], R61 ;  /* 0x0004003d53007388 */ /* 0x0003e80000000800 */
[----:B----4-:R1:W-:Y:S04]  /*f370*/  STS [R79], R60 ;  /* 0x0000003c4f007388 */ /* 0x0103e80000000800 */
[----:B------:R1:W-:Y:S04]  /*f380*/  STS [R79+0x400], R59 ;  /* 0x0004003b4f007388 */ /* 0x0003e80000000800 */
[----:B-----5:R1:W-:Y:S04]  /*f390*/  STS [R77], R58 ;  /* 0x0000003a4d007388 */ /* 0x0203e80000000800 */
[----:B------:R1:W-:Y:S04]  /*f3a0*/  STS [R77+0x400], R57 ;  /* 0x000400394d007388 */ /* 0x0003e80000000800 */
[----:B------:R1:W-:Y:S04]  /*f3b0*/  STS [R75], R56 ;  /* 0x000000384b007388 */ /* 0x0003e80000000800 */
[----:B------:R1:W-:Y:S04]  /*f3c0*/  STS [R75+0x400], R55 ;  /* 0x000400374b007388 */ /* 0x0003e80000000800 */
[----:B------:R1:W-:Y:S04]  /*f3d0*/  STS [R73], R54 ;  /* 0x0000003649007388 */ /* 0x0003e80000000800 */
[----:B------:R1:W-:Y:S04]  /*f3e0*/  STS [R73+0x400], R53 ;  /* 0x0004003549007388 */ /* 0x0003e80000000800 */
[----:B------:R1:W-:Y:S04]  /*f3f0*/  STS [R71], R52 ;  /* 0x0000003447007388 */ /* 0x0003e80000000800 */
[----:B------:R1:W-:Y:S04]  /*f400*/  STS [R71+0x400], R51 ;  /* 0x0004003347007388 */ /* 0x0003e80000000800 */
[----:B------:R1:W-:Y:S04]  /*f410*/  STS [R67], R50 ;  /* 0x0000003243007388 */ /* 0x0003e80000000800 */
        /* <DEDUP_REMOVED lines=49> */
[----:B------:R-:W-:Y:S06]  /*f730*/  BAR.SYNC.DEFER_BLOCKING 0x1, 0x100 ;  /* 0x0044000000007b1d */ /* 0x000fec0000010000 */
[----:B------:R-:W-:Y:S05]  /*f740*/  BRA.CONV ~URZ, `(.L_x_549) ;  /* 0x000000837f007947 */ /* 0x000fea000b800000 */
[----:B------:R2:W-:Y:S01]  /*f750*/  STL [R1+0x64], RZ ;  /* 0x000064ff01007387 */ /* 0x0005e20000100800 */
[----:B-1----:R-:W-:Y:S01]  /*f760*/  SHF.R.S32.HI R67, RZ, 0x1f, R69 ;  /* 0x0000001fff437819 */ /* 0x002fe20000011445 */
[----:B------:R-:W-:Y:S01]  /*f770*/  IMAD.MOV.U32 R3, RZ, RZ, 0x1f ;  /* 0x0000001fff037424 */ /* 0x000fe200078e00ff */
[----:B------:R-:W-:-:S02]  /*f780*/  MOV R2, 0xf7d0 ;  /* 0x0000f7d000027802 */ /* 0x000fc40000000f00 */
[----:B------:R-:W-:-:S04]  /*f790*/  LEA.HI R67, R67, R69, RZ, 0x7 ;  /* 0x0000004543437211 */ /* 0x000fc800078f38ff */
[----:B------:R-:W-:-:S05]  /*f7a0*/  SHF.R.S32.HI R67, RZ, 0x7, R67 ;  /* 0x00000007ff437819 */ /* 0x000fca0000011443 */
[----:B------:R-:W-:Y:S02]  /*f7b0*/  IMAD.MOV.U32 R7, RZ, RZ, R67 ;  /* 0x000000ffff077224 */ /* 0x000fe400078e0043 */
[----:B--2---:R-:W-:Y:S05]  /*f7c0*/  CALL.REL.NOINC `($__internal_3_$__cuda_sm70_shflsync_idx_p) ;  /* 0x00003c0000007944 */ /* 0x004fea0003c00000 */
.L_x_549:
[----:B-1----:R-:W2:Y:S04]  /*f7d0*/  LDL R2, [R1+0xbc] ;  /* 0x0000bc0001027983 */ /* 0x002ea80000100800 */
[----:B------:R-:W3:Y:S04]  /*f7e0*/  LDL R14, [R1+0x7c] ;  /* 0x00007c00010e7983 */ /* 0x000ee80000100800 */
[----:B------:R-:W4:Y:S04]  /*f7f0*/  LDL.LU R10, [R1+0xb8] ;  /* 0x0000b800010a7983 */ /* 0x000f280000300800 */
[----:B------:R-:W2:Y:S04]  /*f800*/  LDL.LU R12, [R1+0xb4] ;  /* 0x0000b400010c7983 */ /* 0x000ea80000300800 */
[----:B------:R-:W2:Y:S01]  /*f810*/  LDL.LU R17, [R1+0xb0] ;  /* 0x0000b00001117983 */ /* 0x000ea20000300800 */
[----:B-----5:R-:W-:-:S03]  /*f820*/  IMAD.MOV.U32 R0, RZ, RZ, 0x1 ;  /* 0x00000001ff007424 */ /* 0x020fc600078e00ff */
[----:B------:R-:W3:Y:S02]  /*f830*/  LDL R13, [R1+0xfc] ;  /* 0x0000fc00010d7983 */ /* 0x000ee40000100800 */
[----:B------:R-:W-:Y:S02]  /*f840*/  ISETP.NE.AND P0, PT, R0, c[0x0][0x4e8], PT ;  /* 0x00013a0000007a0c */ /* 0x000fe40003f05270 */
[----:B------:R-:W3:Y:S04]  /*f850*/  LDL R16, [R1+0x4c] ;  /* 0x00004c0001107983 */ /* 0x000ee80000100800 */
[----:B------:R-:W1:Y:S04]  /*f860*/  S2R R15, SR_TID.X ;  /* 0x00000000000f7919 */ /* 0x000e680000002100 */
[----:B------:R1:W5:Y:S04]  /*f870*/  LDL R87, [R1+0xf4] ;  /* 0x0000f40001577983 */ /* 0x0003680000100800 */
[----:B------:R1:W5:Y:S04]  /*f880*/  LDL R86, [R1+0x54] ;  /* 0x0000540001567983 */ /* 0x0003680000100800 */
[----:B------:R1:W5:Y:S04]  /*f890*/  LDL R85, [R1+0xf0] ;  /* 0x0000f00001557983 */ /* 0x0003680000100800 */
[----:B------:R1:W5:Y:S04]  /*f8a0*/  LDL R84, [R1+0x6c] ;  /* 0x00006c0001547983 */ /* 0x0003680000100800 */
[----:B------:R1:W5:Y:S04]  /*f8b0*/  LDL R83, [R1+0xec] ;  /* 0x0000ec0001537983 */ /* 0x0003680000100800 */
[----:B------:R1:W5:Y:S04]  /*f8c0*/  LDL R82, [R1+0x68] ;  /* 0x0000680001527983 */ /* 0x0003680000100800 */
[----:B------:R1:W5:Y:S01]  /*f8d0*/  LDL R80, [R1+0xe8] ;  /* 0x0000e80001507983 */ /* 0x0003620000100800 */
[----:B----4-:R-:W-:-:S05]  /*f8e0*/  SHF.R.S32.HI R5, RZ, 0x1f, R10 ;  /* 0x0000001fff057819 */ /* 0x010fca000001140a */
[----:B------:R-:W-:Y:S01]  /*f8f0*/  IMAD R6, R5, c[0x0][0x490], RZ ;  /* 0x0001240005067a24 */ /* 0x000fe200078e02ff */
[----:B--2---:R-:W-:Y:S01]  /*f900*/  IADD3 R4, R2, R17, RZ ;  /* 0x0000001102047210 */ /* 0x004fe20007ffe0ff */
[----:B------:R-:W-:-:S04]  /*f910*/  IMAD.WIDE.U32 R2, R10, c[0x0][0x490], RZ ;  /* 0x000124000a027a25 */ /* 0x000fc800078e00ff */
[----:B------:R-:W-:-:S04]  /*f920*/  @P0 IMAD.HI.U32 R7, R4, c[0x0][0x4ec], RZ ;  /* 0x00013b0004070a27 */ /* 0x000fc800078e00ff */
[----:B------:R-:W-:Y:S01]  /*f930*/  IMAD R6, R10, c[0x0][0x494], R6 ;  /* 0x000125000a067a24 */ /* 0x000fe200078e0206 */
[----:B------:R-:W-:Y:S01]  /*f940*/  SHF.R.S32.HI R11, RZ, 0x1f, R12 ;  /* 0x0000001fff0b7819 */ /* 0x000fe2000001140c */
[----:B------:R-:W-:Y:S01]  /*f950*/  IMAD.MOV.U32 R0, RZ, RZ, R4 ;  /* 0x000000ffff007224 */ /* 0x000fe200078e0004 */
[----:B------:R-:W-:Y:S02]  /*f960*/  @P0 SHF.R.U32.HI R0, RZ, c[0x0][0x4f0], R7 ;  /* 0x00013c00ff000a19 */ /* 0x000fe40000011607 */
[----:B------:R-:W-:Y:S01]  /*f970*/  IADD3 R3, R3, R6, RZ ;  /* 0x0000000603037210 */ /* 0x000fe20007ffe0ff */
[----:B------:R-:W-:Y:S02]  /*f980*/  IMAD R9, R11, c[0x0][0x498], RZ ;  /* 0x000126000b097a24 */ /* 0x000fe400078e02ff */
[----:B------:R-:W-:Y:S02]  /*f990*/  IMAD.MOV R8, RZ, RZ, -R0 ;  /* 0x000000ffff087224 */ /* 0x000fe400078e0a00 */
[----:B------:R-:W-:-:S04]  /*f9a0*/  IMAD.WIDE.U32 R6, R12, c[0x0][0x498], R2 ;  /* 0x000126000c067a25 */ /* 0x000fc800078e0002 */
[----:B------:R-:W-:Y:S01]  /*f9b0*/  IMAD R2, R8, c[0x0][0x4e8], R4 ;  /* 0x00013a0008027a24 */ /* 0x000fe200078e0204 */
[----:B------:R-:W-:Y:S01]  /*f9c0*/  SHF.R.S32.HI R8, RZ, 0x1f, R0 ;  /* 0x0000001fff087819 */ /* 0x000fe20000011400 */
[----:B------:R-:W-:Y:S01]  /*f9d0*/  IMAD R3, R12, c[0x0][0x49c], R9 ;  /* 0x000127000c037a24 */ /* 0x000fe200078e0209 */
[----:B------:R-:W-:Y:S01]  /*f9e0*/  IADD3 R4, P1, R0, R6, RZ ;  /* 0x0000000600047210 */ /* 0x000fe20007f3e0ff */
[----:B------:R-:W-:-:S03]  /*f9f0*/  IMAD R0, R5, c[0x0][0x3e8], RZ ;  /* 0x0000fa0005007a24 */ /* 0x000fc600078e02ff */
[----:B------:R-:W-:Y:S02]  /*fa00*/  IADD3.X R5, R8, R7, R3, P1, !PT ;  /* 0x0000000708057210 */ /* 0x000fe40000ffe403 */
[----:B---3--:R-:W-:Y:S02]  /*fa10*/  IADD3 R8, R14, R17, RZ ;  /* 0x000000110e087210 */ /* 0x008fe40007ffe0ff */
[----:B-1----:R-:W-:-:S04]  /*fa20*/  SHF.R.S32.HI R14, RZ, 0x1f, R15 ;  /* 0x0000001fff0e7819 */ /* 0x002fc8000001140f */
[----:B------:R-:W-:-:S04]  /*fa30*/  LEA.HI R14, R14, R15, RZ, 0x5 ;  /* 0x0000000f0e0e7211 */ /* 0x000fc800078f28ff */
[----:B------:R-:W-:-:S04]  /*fa40*/  LOP3.LUT R14, R14, 0xffffffe0, RZ, 0xc0, !PT ;  /* 0xffffffe00e0e7812 */ /* 0x000fc800078ec0ff */
[----:B------:R-:W-:Y:S02]  /*fa50*/  IADD3 R14, -R14, R15, RZ ;  /* 0x0000000f0e0e7210 */ /* 0x000fe40007ffe1ff */
[----:B------:R1:W5:Y:S01]  /*fa60*/  LDL R15, [R1+0x70] ;  /* 0x00007000010f7983 */ /* 0x0003620000100800 */
[----:B------:R-:W-:Y:S01]  /*fa70*/  SHF.R.S32.HI R6, RZ, 0x1f, R2 ;  /* 0x0000001fff067819 */ /* 0x000fe20000011402 */
[----:B------:R-:W-:-:S04]  /*fa80*/  IMAD R9, R10, c[0x0][0x3ec], R0 ;  /* 0x0000fb000a097a24 */ /* 0x000fc800078e0200 */
[----:B------:R-:W-:Y:S02]  /*fa90*/  IMAD R3, R6, c[0x0][0x488], RZ ;  /* 0x0001220006037a24 */ /* 0x000fe400078e02ff */
[----:B------:R-:W-:-:S04]  /*faa0*/  IMAD.WIDE.U32 R6, R10, c[0x0][0x3e8], RZ ;  /* 0x0000fa000a067a25 */ /* 0x000fc800078e00ff */
[C---:B------:R-:W-:Y:S02]  /*fab0*/  IMAD R10, R2.reuse, c[0x0][0x48c], R3 ;  /* 0x00012300020a7a24 */ /* 0x040fe400078e0203 */
[----:B------:R-:W-:-:S04]  /*fac0*/  IMAD.WIDE.U32 R4, R2, c[0x0][0x488], R4 ;  /* 0x0001220002047a25 */ /* 0x000fc800078e0004 */
[----:B------:R-:W-:Y:S01]  /*fad0*/  @P0 IMAD.HI.U32 R2, R8, c[0x0][0x4ec], RZ ;  /* 0x00013b0008020a27 */ /* 0x000fe200078e00ff */
[----:B------:R-:W-:-:S03]  /*fae0*/  IADD3 R3, R7, R9, RZ ;  /* 0x0000000907037210 */ /* 0x000fc60007ffe0ff */
[----:B------:R-:W-:Y:S01]  /*faf0*/  IMAD.MOV.U32 R0, RZ, RZ, R8 ;  /* 0x000000ffff007224 */ /* 0x000fe200078e0008 */
[----:B------:R-:W-:Y:S01]  /*fb00*/  @P0 SHF.R.U32.HI R0, RZ, c[0x0][0x4f0], R2 ;  /* 0x00013c00ff000a19 */ /* 0x000fe20000011602 */
[----:B------:R-:W-:Y:S01]  /*fb10*/  IMAD.IADD R5, R5, 0x1, R10 ;  /* 0x0000000105057824 */ /* 0x000fe200078e020a */
[C---:B------:R-:W-:Y:S02]  /*fb20*/  LEA R9, P0, R4.reuse, c[0x0][0x450], 0x2 ;  /* 0x0001140004097a11 */ /* 0x040fe400078010ff */
[----:B------:R-:W-:Y:S01]  /*fb30*/  MOV R2, R6 ;  /* 0x0000000600027202 */ /* 0x000fe20000000f00 */
[----:B------:R-:W-:Y:S01]  /*fb40*/  IMAD R6, R11, c[0x0][0x3f0], RZ ;  /* 0x0000fc000b067a24 */ /* 0x000fe200078e02ff */
[----:B------:R-:W-:-:S03]  /*fb50*/  LEA.HI.X R5, R4, c[0x0][0x454], R5, 0x2, P0 ;  /* 0x0001150004057a11 */ /* 0x000fc600000f1405 */
[----:B------:R-:W-:Y:S01]  /*fb60*/  IMAD R10, R12, c[0x0][0x3f4], R6 ;  /* 0x0000fd000c0a7a24 */ /* 0x000fe200078e0206 */
[----:B------:R-:W-:Y:S01]  /*fb70*/  SHFL.IDX PT, R4, R9, 0x1, 0x1c1f ;  /* 0x003c1f0009047f89 */ /* 0x000fe200000e0000 */
[----:B------:R-:W-:-:S03]  /*fb80*/  ULDC UR5, c[0x0][0x4e8] ;  /* 0x00013a0000057ab9 */ /* 0x000fc60000000800 */
[----:B------:R2:W-:Y:S01]  /*fb90*/  SHFL.IDX PT, R6, R9, RZ, 0x1c1f ;  /* 0x001c1fff09067589 */ /* 0x0005e200000e0000 */
[----:B------:R-:W-:-:S03]  /*fba0*/  ULDC UR4, c[0x0][0x388] ;  /* 0x0000e20000047ab9 */ /* 0x000fc60000000800 */
[----:B------:R-:W3:Y:S01]  /*fbb0*/  SHFL.IDX PT, R7, R5, RZ, 0x1c1f ;  /* 0x001c1fff05077589 */ /* 0x000ee200000e0000 */
[----:B------:R-:W-:-:S03]  /*fbc0*/  IMAD.MOV R11, RZ, RZ, -R0 ;  /* 0x000000ffff0b7224 */ /* 0x000fc600078e0a00 */
[----:B------:R-:W4:Y:S01]  /*fbd0*/  SHFL.IDX PT, R5, R5, 0x1, 0x1c1f ;  /* 0x003c1f0005057f89 */ /* 0x000f2200000e0000 */
[----:B------:R-:W-:Y:S01]  /*fbe0*/  UIMAD UR4, UR5, UR4, URZ ;  /* 0x00000004050472a4 */ /* 0x000fe2000f8e023f */
[----:B------:R-:W-:Y:S02]  /*fbf0*/  LOP3.LUT P0, RZ, R14, 0x3, RZ, 0xc0, !PT ;  /* 0x000000030eff7812 */ /* 0x000fe4000780c0ff */
[----:B------:R-:W1:Y:S01]  /*fc00*/  S2R R18, SR_TID.X ;  /* 0x0000000000127919 */ /* 0x000e620000002100 */
[----:B------:R-:W-:Y:S01]  /*fc10*/  IMAD R8, R11, c[0x0][0x4e8], R8 ;  /* 0x00013a000b087a24 */ /* 0x000fe200078e0208 */
[----:B--2---:R-:W-:-:S04]  /*fc20*/  IADD3 R9, R13, R17, RZ ;  /* 0x000000110d097210 */ /* 0x004fc80007ffe0ff */
[C---:B------:R-:W-:Y:S02]  /*fc30*/  IADD3 R11, R9.reuse, 0x8, RZ ;  /* 0x00000008090b7810 */ /* 0x040fe40007ffe0ff */
[----:B------:R-:W-:Y:S02]  /*fc40*/  ISETP.GE.OR P1, PT, R9, UR4, P0 ;  /* 0x0000000409007c0c */ /* 0x000fe40008726670 */
[----:B------:R-:W-:Y:S01]  /*fc50*/  ISETP.GE.OR P0, PT, R11, UR4, P0 ;  /* 0x000000040b007c0c */ /* 0x000fe20008706670 */
[----:B------:R-:W-:Y:S01]  /*fc60*/  IMAD.WIDE.U32 R2, R12, c[0x0][0x3f0], R2 ;  /* 0x0000fc000c027a25 */ /* 0x000fe200078e0002 */
[----:B------:R-:W-:-:S03]  /*fc70*/  SHF.R.S32.HI R12, RZ, 0x1f, R0 ;  /* 0x0000001fff0c7819 */ /* 0x000fc60000011400 */
[----:B------:R-:W-:Y:S02]  /*fc80*/  IMAD.IADD R3, R3, 0x1, R10 ;  /* 0x0000000103037824 */ /* 0x000fe400078e020a */
[----:B------:R-:W-:-:S04]  /*fc90*/  IMAD R10, R12, c[0x0][0x3e0], RZ ;  /* 0x0000f8000c0a7a24 */ /* 0x000fc800078e02ff */
[----:B---3--:R2:W-:Y:S01]  /*fca0*/  @!P1 ST.E [R6.64], R173 ;  /* 0x000000ad06009985 */ /* 0x0085e2000c101906 */
[----:B------:R-:W-:-:S03]  /*fcb0*/  IMAD R9, R0, c[0x0][0x3e4], R10 ;  /* 0x0000f90000097a24 */ /* 0x000fc600078e020a */
[----:B----4-:R2:W-:Y:S01]  /*fcc0*/  @!P0 ST.E [R4.64], R65 ;  /* 0x0000004104008985 */ /* 0x0105e2000c101906 */
[----:B------:R-:W-:Y:S01]  /*fcd0*/  IMAD.WIDE.U32 R2, R0, c[0x0][0x3e0], R2 ;  /* 0x0000f80000027a25 */ /* 0x000fe200078e0002 */
[----:B------:R-:W-:Y:S02]  /*fce0*/  SHF.R.S32.HI R0, RZ, 0x1f, R8 ;  /* 0x0000001fff007819 */ /* 0x000fe40000011408 */
[----:B------:R2:W3:Y:S01]  /*fcf0*/  LDS.128 R44, [R16+0x1080] ;  /* 0x00108000102c7984 */ /* 0x0004e20000000c00 */
[----:B-1----:R-:W-:-:S03]  /*fd00*/  SHF.R.S32.HI R13, RZ, 0x1f, R18 ;  /* 0x0000001fff0d7819 */ /* 0x002fc60000011412 */
[----:B------:R2:W1:Y:S04]  /*fd10*/  LDS.128 R60, [R16+0x2080] ;  /* 0x00208000103c7984 */ /* 0x0004680000000c00 */
        /* <DEDUP_REMOVED lines=10> */
[----:B------:R-:W-:Y:S01]  /*fdc0*/  IMAD.IADD R3, R3, 0x1, R9 ;  /* 0x0000000103037824 */ /* 0x000fe200078e0209 */
[----:B------:R-:W-:Y:S01]  /*fdd0*/  LEA.HI R13, R13, R18, RZ, 0x3 ;  /* 0x000000120d0d7211 */ /* 0x000fe200078f18ff */
[----:B------:R-:W-:-:S02]  /*fde0*/  IMAD R0, R0, c[0x0][0x3d8], RZ ;  /* 0x0000f60000007a24 */ /* 0x000fc400078e02ff */
[----:B------:R-:W-:Y:S01]  /*fdf0*/  IMAD.WIDE.U32 R2, R8, c[0x0][0x3d8], R2 ;  /* 0x0000f60008027a25 */ /* 0x000fe200078e0002 */
[----:B------:R-:W-:-:S03]  /*fe00*/  SHF.R.S32.HI R13, RZ, 0x3, R13 ;  /* 0x00000003ff0d7819 */ /* 0x000fc6000001140d */
[----:B------:R-:W-:Y:S01]  /*fe10*/  IMAD R0, R8, c[0x0][0x3dc], R0 ;  /* 0x0000f70008007a24 */ /* 0x000fe200078e0200 */
[----:B------:R-:W-:Y:S01]  /*fe20*/  LEA R14, P0, R2, c[0x0][0x380], 0x1 ;  /* 0x0000e000020e7a11 */ /* 0x000fe200078008ff */
[----:B------:R-:W-:-:S03]  /*fe30*/  IMAD.IADD R13, R13, 0x1, R17 ;  /* 0x000000010d0d7824 */ /* 0x000fc600078e0211 */
[----:B------:R-:W-:-:S04]  /*fe40*/  IADD3 R0, R3, R0, RZ ;  /* 0x0000000003007210 */ /* 0x000fc80007ffe0ff */
[----:B------:R-:W-:Y:S02]  /*fe50*/  LEA.HI.X R12, R2, c[0x0][0x384], R0, 0x1, P0 ;  /* 0x0000e100020c7a11 */ /* 0x000fe400000f0c00 */
[----:B------:R-:W-:Y:S01]  /*fe60*/  ISETP.GE.AND P0, PT, R13, UR4, PT ;  /* 0x000000040d007c0c */ /* 0x000fe2000bf06270 */
[----:B------:R2:W1:Y:S01]  /*fe70*/  SHFL.IDX PT, R0, R14, RZ, 0x181f ;  /* 0x00181fff0e007589 */ /* 0x00046200000e0000 */
[----:B------:R-:W-:Y:S03]  /*fe80*/  BSSY B0, `(.L_x_550) ;  /* 0x0000017000007945 */ /* 0x000fe60003800000 */
[----:B------:R2:W1:Y:S08]  /*fe90*/  SHFL.IDX PT, R2, R12, RZ, 0x181f ;  /* 0x00181fff0c027589 */ /* 0x00047000000e0000 */
[----:B------:R-:W-:Y:S05]  /*fea0*/  @P0 BRA `(.L_x_551) ;  /* 0x0000014000000947 */ /* 0x000fea0003800000 */
[----:B---34-:R-:W3:Y:S01]  /*feb0*/  LDS.128 R28, [R16+0x80] ;  /* 0x00008000101c7984 */ /* 0x018ee20000000c00 */
[----:B-----5:R-:W-:-:S02]  /*fec0*/  ISETP.GE.AND P3, PT, R86, c[0x0][0x3c8], PT ;  /* 0x0000f20056007a0c */ /* 0x020fc40003f66270 */
[----:B------:R-:W-:Y:S01]  /*fed0*/  ISETP.GE.AND P2, PT, R84, c[0x0][0x3c8], PT ;  /* 0x0000f20054007a0c */ /* 0x000fe20003f46270 */
[----:B------:R-:W4:Y:S01]  /*fee0*/  LDS.128 R24, [R16+0x4080] ;  /* 0x0040800010187984 */ /* 0x000f220000000c00 */
[----:B------:R-:W-:Y:S02]  /*fef0*/  ISETP.GE.AND P1, PT, R82, c[0x0][0x3c8], PT ;  /* 0x0000f20052007a0c */ /* 0x000fe40003f26270 */
[----:B------:R-:W-:Y:S01]  /*ff00*/  ISETP.GE.AND P0, PT, R15, c[0x0][0x3c8], PT ;  /* 0x0000f2000f007a0c */ /* 0x000fe20003f06270 */
[----:B------:R-:W2:Y:S04]  /*ff10*/  LDS.128 R20, [R16+0x8080] ;  /* 0x0080800010147984 */ /* 0x000ea80000000c00 */
[----:B--2---:R-:W2:Y:S02]  /*ff20*/  LDS.128 R16, [R16+0xc080] ;  /* 0x00c0800010107984 */ /* 0x004ea40000000c00 */
[----:B-1----:R-:W-:-:S02]  /*ff30*/  @!P3 LEA R10, P4, R86, R0, 0x1 ;  /* 0x00000000560ab211 */ /* 0x002fc400078808ff */
[----:B------:R-:W-:Y:S02]  /*ff40*/  @!P2 LEA R8, P6, R84, R0, 0x1 ;  /* 0x000000005408a211 */ /* 0x000fe400078c08ff */
[----:B------:R-:W-:Y:S02]  /*ff50*/  @!P3 LEA.HI.X R11, R86, R2, R87, 0x1, P4 ;  /* 0x00000002560bb211 */ /* 0x000fe400020f0c57 */
[-C--:B------:R-:W-:Y:S02]  /*ff60*/  @!P1 LEA R6, P5, R82, R0.reuse, 0x1 ;  /* 0x0000000052069211 */ /* 0x080fe400078a08ff */
[----:B------:R-:W-:Y:S02]  /*ff70*/  @!P0 LEA R4, P4, R15, R0, 0x1 ;  /* 0x000000000f048211 */ /* 0x000fe400078808ff */
[-C--:B------:R-:W-:Y:S02]  /*ff80*/  @!P2 LEA.HI.X R9, R84, R2.reuse, R85, 0x1, P6 ;  /* 0x000000025409a211 */ /* 0x080fe400030f0c55 */
[----:B------:R-:W-:-:S02]  /*ff90*/  @!P1 LEA.HI.X R7, R82, R2, R83, 0x1, P5 ;  /* 0x0000000252079211 */ /* 0x000fc400028f0c53 */
[----:B------:R-:W-:Y:S01]  /*ffa0*/  @!P0 LEA.HI.X R5, R15, R2, R80, 0x1, P4 ;  /* 0x000000020f058211 */ /* 0x000fe200020f0c50 */
[----:B---3--:R1:W-:Y:S04]  /*ffb0*/  @!P3 ST.E.128 [R10.64], R28 ;  /* 0x0000001c0a00b985 */ /* 0x0083e8000c101d06 */
[----:B----4-:R1:W-:Y:S04]  /*ffc0*/  @!P2 ST.E.128 [R8.64], R24 ;  /* 0x000000180800a985 */ /* 0x0103e8000c101d06 */
[----:B------:R1:W-:Y:S04]  /*ffd0*/  @!P1 ST.E.128 [R6.64], R20 ;  /* 0x0000001406009985 */ /* 0x0003e8000c101d06 */
[----:B--2---:R1:W-:Y:S02]  /*ffe0*/  @!P0 ST.E.128 [R4.64], R16 ;  /* 0x0000001004008985 */ /* 0x0043e4000c101d06 */
.L_x_551:
[----:B---34-:R-:W-:Y:S05]  /*fff0*/  BSYNC B0 ;  /* 0x0000000000007941 */ /* 0x018fea0003800000 */
.L_x_550:
[----:B------:R-:W-:Y:S01]  /*10000*/  IADD3 R3, R13, 0x20, RZ ;  /* 0x000000200d037810 */ /* 0x000fe20007ffe0ff */
[----:B-1----:R1:W3:Y:S01]  /*10010*/  SHFL.IDX PT, R2, R12, 0x1, 0x181f ;  /* 0x00381f000c027f89 */ /* 0x0022e200000e0000 */
[----:B------:R-:W-:Y:S02]  /*10020*/  BSSY B0, `(.L_x_552) ;  /* 0x0000014000007945 */ /* 0x000fe40003800000 */
[----:B------:R-:W-:Y:S01]  /*10030*/  ISETP.GE.AND P0, PT, R3, UR4, PT ;  /* 0x0000000403007c0c */ /* 0x000fe2000bf06270 */
[----:B------:R1:W4:-:S12]  /*10040*/  SHFL.IDX PT, R0, R14, 0x1, 0x181f ;  /* 0x00381f000e007f89 */ /* 0x00031800000e0000 */
[----:B------:R-:W-:Y:S05]  /*10050*/  @P0 BRA `(.L_x_553) ;  /* 0x0000010000000947 */ /* 0x000fea0003800000 */
[----:B-----5:R-:W-:Y:S02]  /*10060*/  ISETP.GE.AND P3, PT, R86, c[0x0][0x3c8], PT ;  /* 0x0000f20056007a0c */ /* 0x020fe40003f66270 */
[----:B------:R-:W-:Y:S02]  /*10070*/  ISETP.GE.AND P2, PT, R84, c[0x0][0x3c8], PT ;  /* 0x0000f20054007a0c */ /* 0x000fe40003f46270 */
[----:B------:R-:W-:Y:S02]  /*10080*/  ISETP.GE.AND P1, PT, R82, c[0x0][0x3c8], PT ;  /* 0x0000f20052007a0c */ /* 0x000fe40003f26270 */
[----:B------:R-:W-:-:S07]  /*10090*/  ISETP.GE.AND P0, PT, R15, c[0x0][0x3c8], PT ;  /* 0x0000f2000f007a0c */ /* 0x000fce0003f06270 */
[-C--:B----4-:R-:W-:Y:S02]  /*100a0*/  @!P3 LEA R10, P4, R86, R0.reuse, 0x1 ;  /* 0x00000000560ab211 */ /* 0x090fe400078808ff */
[----:B------:R-:W-:Y:S02]  /*100b0*/  @!P2 LEA R8, P6, R84, R0, 0x1 ;  /* 0x000000005408a211 */ /* 0x000fe400078c08ff */
[----:B---3--:R-:W-:Y:S02]  /*100c0*/  @!P3 LEA.HI.X R11, R86, R2, R87, 0x1, P4 ;  /* 0x00000002560bb211 */ /* 0x008fe400020f0c57 */
[-C--:B--2---:R-:W-:Y:S02]  /*100d0*/  @!P1 LEA R6, P5, R82, R0.reuse, 0x1 ;  /* 0x0000000052069211 */ /* 0x084fe400078a08ff */
[----:B------:R-:W-:Y:S01]  /*100e0*/  @!P0 LEA R4, P4, R15, R0, 0x1 ;  /* 0x000000000f048211 */ /* 0x000fe200078808ff */
[----:B------:R2:W-:Y:S01]  /*100f0*/  @!P3 ST.E.128 [R10.64], R44 ;  /* 0x0000002c0a00b985 */ /* 0x0005e2000c101d06 */
[----:B------:R-:W-:-:S02]  /*10100*/  @!P2 LEA.HI.X R9, R84, R2, R85, 0x1, P6 ;  /* 0x000000025409a211 */ /* 0x000fc400030f0c55 */
[-C--:B------:R-:W-:Y:S02]  /*10110*/  @!P1 LEA.HI.X R7, R82, R2.reuse, R83, 0x1, P5 ;  /* 0x0000000252079211 */ /* 0x080fe400028f0c53 */
[----:B------:R-:W-:Y:S01]  /*10120*/  @!P0 LEA.HI.X R5, R15, R2, R80, 0x1, P4 ;  /* 0x000000020f058211 */ /* 0x000fe200020f0c50 */
[----:B------:R2:W-:Y:S04]  /*10130*/  @!P2 ST.E.128 [R8.64], R40 ;  /* 0x000000280800a985 */ /* 0x0005e8000c101d06 */
[----:B------:R2:W-:Y:S04]  /*10140*/  @!P1 ST.E.128 [R6.64], R36 ;  /* 0x0000002406009985 */ /* 0x0005e8000c101d06 */
[----:B------:R2:W-:Y:S02]  /*10150*/  @!P0 ST.E.128 [R4.64], R32 ;  /* 0x0000002004008985 */ /* 0x0005e4000c101d06 */
.L_x_553:
[----:B------:R-:W-:Y:S05]  /*10160*/  BSYNC B0 ;  /* 0x0000000000007941 */ /* 0x000fea0003800000 */
.L_x_552:
[----:B------:R-:W-:Y:S01]  /*10170*/  IADD3 R3, R13, 0x40, RZ ;  /* 0x000000400d037810 */ /* 0x000fe20007ffe0ff */
[----:B---3--:R3:W1:Y:S01]  /*10180*/  SHFL.IDX PT, R2, R12, 0x2, 0x181f ;  /* 0x00581f000c027f89 */ /* 0x00866200000e0000 */
[----:B------:R-:W-:Y:S02]  /*10190*/  BSSY B0, `(.L_x_554) ;  /* 0x0000014000007945 */ /* 0x000fe40003800000 */
[----:B------:R-:W-:Y:S01]  /*101a0*/  ISETP.GE.AND P0, PT, R3, UR4, PT ;  /* 0x0000000403007c0c */ /* 0x000fe2000bf06270 */
[----:B----4-:R3:W4:-:S12]  /*101b0*/  SHFL.IDX PT, R0, R14, 0x2, 0x181f ;  /* 0x00581f000e007f89 */ /* 0x01071800000e0000 */
[----:B------:R-:W-:Y:S05]  /*101c0*/  @P0 BRA `(.L_x_555) ;  /* 0x0000010000000947 */ /* 0x000fea0003800000 */
[----:B-----5:R-:W-:Y:S02]  /*101d0*/  ISETP.GE.AND P3, PT, R86, c[0x0][0x3c8], PT ;  /* 0x0000f20056007a0c */ /* 0x020fe40003f66270 */
[----:B------:R-:W-:Y:S02]  /*101e0*/  ISETP.GE.AND P2, PT, R84, c[0x0][0x3c8], PT ;  /* 0x0000f20054007a0c */ /* 0x000fe40003f46270 */
[----:B------:R-:W-:Y:S02]  /*101f0*/  ISETP.GE.AND P1, PT, R82, c[0x0][0x3c8], PT ;  /* 0x0000f20052007a0c */ /* 0x000fe40003f26270 */
[----:B------:R-:W-:-:S07]  /*10200*/  ISETP.GE.AND P0, PT, R15, c[0x0][0x3c8], PT ;  /* 0x0000f2000f007a0c */ /* 0x000fce0003f06270 */
[-C--:B--2-4-:R-:W-:Y:S02]  /*10210*/  @!P3 LEA R10, P4, R86, R0.reuse, 0x1 ;  /* 0x00000000560ab211 */ /* 0x094fe400078808ff */
[----:B------:R-:W-:Y:S02]  /*10220*/  @!P2 LEA R8, P6, R84, R0, 0x1 ;  /* 0x000000005408a211 */ /* 0x000fe400078c08ff */
[----:B-1----:R-:W-:Y:S02]  /*10230*/  @!P3 LEA.HI.X R11, R86, R2, R87, 0x1, P4 ;  /* 0x00000002560bb211 */ /* 0x002fe400020f0c57 */
[-C--:B------:R-:W-:Y:S02]  /*10240*/  @!P1 LEA R6, P5, R82, R0.reuse, 0x1 ;  /* 0x0000000052069211 */ /* 0x080fe400078a08ff */
        /* <DEDUP_REMOVED lines=8> */
.L_x_555:
[----:B------:R-:W-:Y:S05]  /*102d0*/  BSYNC B0 ;  /* 0x0000000000007941 */ /* 0x000fea0003800000 */
.L_x_554:
[----:B------:R-:W-:Y:S01]  /*102e0*/  IADD3 R3, R13, 0x60, RZ ;  /* 0x000000600d037810 */ /* 0x000fe20007ffe0ff */
[----:B-1----:R1:W2:Y:S03]  /*102f0*/  SHFL.IDX PT, R2, R12, 0x3, 0x181f ;  /* 0x00781f000c027f89 */ /* 0x0022a600000e0000 */
[----:B------:R-:W-:Y:S01]  /*10300*/  ISETP.GE.AND P0, PT, R3, UR4, PT ;  /* 0x0000000403007c0c */ /* 0x000fe2000bf06270 */
[----:B----4-:R1:W4:-:S12]  /*10310*/  SHFL.IDX PT, R0, R14, 0x3, 0x181f ;  /* 0x00781f000e007f89 */ /* 0x01031800000e0000 */
[----:B------:R-:W-:Y:S05]  /*10320*/  @P0 BRA `(.L_x_556) ;  /* 0x00000e1000000947 */ /* 0x000fea0003800000 */
[----:B-----5:R-:W-:Y:S02]  /*10330*/  ISETP.GE.AND P2, PT, R86, c[0x0][0x3c8], PT ;  /* 0x0000f20056007a0c */ /* 0x020fe40003f46270 */
[----:B------:R-:W-:Y:S02]  /*10340*/  ISETP.GE.AND P1, PT, R84, c[0x0][0x3c8], PT ;  /* 0x0000f20054007a0c */ /* 0x000fe40003f26270 */
[----:B------:R-:W-:-:S09]  /*10350*/  ISETP.GE.AND P0, PT, R82, c[0x0][0x3c8], PT ;  /* 0x0000f20052007a0c */ /* 0x000fd20003f06270 */
[-C--:B--2-4-:R-:W-:Y:S02]  /*10360*/  @!P2 LEA R8, P5, R86, R0.reuse, 0x1 ;  /* 0x000000005608a211 */ /* 0x094fe400078a08ff */
[-C--:B------:R-:W-:Y:S02]  /*10370*/  @!P1 LEA R6, P4, R84, R0.reuse, 0x1 ;  /* 0x0000000054069211 */ /* 0x080fe400078808ff */
[----:B------:R-:W-:Y:S02]  /*10380*/  @!P0 LEA R4, P3, R82, R0, 0x1 ;  /* 0x0000000052048211 */ /* 0x000fe400078608ff */
[-C--:B------:R-:W-:Y:S02]  /*10390*/  @!P2 LEA.HI.X R9, R86, R2.reuse, R87, 0x1, P5 ;  /* 0x000000025609a211 */ /* 0x080fe400028f0c57 */
[-C--:B------:R-:W-:Y:S02]  /*103a0*/  @!P1 LEA.HI.X R7, R84, R2.reuse, R85, 0x1, P4 ;  /* 0x0000000254079211 */ /* 0x080fe400020f0c55 */
[----:B------:R-:W-:Y:S01]  /*103b0*/  @!P0 LEA.HI.X R5, R82, R2, R83, 0x1, P3 ;  /* 0x0000000252058211 */ /* 0x000fe200018f0c53 */
[----:B------:R2:W-:Y:S04]  /*103c0*/  @!P2 ST.E.128 [R8.64], R72 ;  /* 0x000000480800a985 */ /* 0x0005e8000c101d06 */
[----:B------:R2:W-:Y:S04]  /*103d0*/  @!P1 ST.E.128 [R6.64], R68 ;  /* 0x0000004406009985 */ /* 0x0005e8000c101d06 */
[----:B------:R2:W-:Y:S01]  /*103e0*/  @!P0 ST.E.128 [R4.64], R64 ;  /* 0x0000004004008985 */ /* 0x0005e2000c101d06 */
[----:B------:R-:W-:-:S13]  /*103f0*/  ISETP.GE.AND P0, PT, R15, c[0x0][0x3c8], PT ;  /* 0x0000f2000f007a0c */ /* 0x000fda0003f06270 */
[----:B------:R-:W-:Y:S05]  /*10400*/  @P0 BRA `(.L_x_556) ;  /* 0x00000d3000000947 */ /* 0x000fea0003800000 */
[----:B--2---:R-:W-:-:S04]  /*10410*/  LEA R4, P0, R15, R0, 0x1 ;  /* 0x000000000f047211 */ /* 0x004fc800078008ff */
[----:B------:R-:W-:-:S05]  /*10420*/  LEA.HI.X R5, R15, R2, R80, 0x1, P0 ;  /* 0x000000020f057211 */ /* 0x000fca00000f0c50 */
[----:B------:R2:W-:Y:S01]  /*10430*/  ST.E.128 [R4.64], R76 ;  /* 0x0000004c04007985 */ /* 0x0005e2000c101d06 */
[----:B------:R-:W-:Y:S05]  /*10440*/  BRA `(.L_x_556) ;  /* 0x00000cf000007947 */ /* 0x000fea0003800000 */
.L_x_548:
[----:B------:R-:W2:Y:S04]  /*10450*/  LDL R2, [R1+0xb8] ;  /* 0x0000b80001027983 */ /* 0x000ea80000100800 */
[----:B------:R-:W3:Y:S04]  /*10460*/  LDL R0, [R1+0xb4] ;  /* 0x0000b40001007983 */ /* 0x000ee80000100800 */
[----:B------:R-:W4:Y:S04]  /*10470*/  LDL R4, [R1+0xb0] ;  /* 0x0000b00001047983 */ /* 0x000f280000100800 */
[----:B------:R-:W5:Y:S01]  /*10480*/  S2R R3, SR_TID.X ;  /* 0x0000000000037919 */ /* 0x000f620000002100 */
[----:B------:R-:W-:Y:S01]  /*10490*/  BSSY B0, `(.L_x_557) ;  /* 0x0000026000007945 */ /* 0x000fe20003800000 */
[----:B-----5:R-:W-:Y:S01]  /*104a0*/  ISETP.GE.AND P0, PT, R3, 0x80, PT ;  /* 0x000000800300780c */ /* 0x020fe20003f06270 */
[----:B--2---:R-:W-:-:S02]  /*104b0*/  IMAD.MOV.U32 R12, RZ, RZ, R2 ;  /* 0x000000ffff0c7224 */ /* 0x004fc400078e0002 */
[----:B---3--:R-:W-:-:S03]  /*104c0*/  IMAD.MOV.U32 R11, RZ, RZ, R0 ;  /* 0x000000ffff0b7224 */ /* 0x008fc600078e0000 */
[----:B------:R-:W-:Y:S01]  /*104d0*/  SHF.R.S32.HI R9, RZ, 0x1f, R12 ;  /* 0x0000001fff097819 */ /* 0x000fe2000001140c */
[----:B----4-:R-:W-:Y:S01]  /*104e0*/  IMAD.MOV.U32 R13, RZ, RZ, R4 ;  /* 0x000000ffff0d7224 */ /* 0x010fe200078e0004 */
[----:B------:R-:W-:-:S05]  /*104f0*/  SHF.R.S32.HI R10, RZ, 0x1f, R11 ;  /* 0x0000001fff0a7819 */ /* 0x000fca000001140b */
[----:B------:R-:W-:Y:S05]  /*10500*/  @P0 BRA `(.L_x_558) ;  /* 0x000001e000000947 */ /* 0x000fea0003800000 */
[----:B------:R-:W-:Y:S02]  /*10510*/  MOV R2, c[0x0][0x4e8] ;  /* 0x00013a0000027a02 */ /* 0x000fe40000000f00 */
[----:B------:R-:W-:-:S03]  /*10520*/  IADD3 R6, R13, R3, RZ ;  /* 0x000000030d067210 */ /* 0x000fc60007ffe0ff */
[----:B------:R-:W-:-:S05]  /*10530*/  IMAD R0, R2, c[0x0][0x388], RZ ;  /* 0x0000e20002007a24 */ /* 0x000fca00078e02ff */
[----:B------:R-:W-:-:S13]  /*10540*/  ISETP.GE.AND P0, PT, R6, R0, PT ;  /* 0x000000000600720c */ /* 0x000fda0003f06270 */
[----:B------:R-:W-:Y:S05]  /*10550*/  @P0 BRA `(.L_x_558) ;  /* 0x0000019000000947 */ /* 0x000fea0003800000 */
[----:B------:R-:W-:Y:S01]  /*10560*/  ISETP.NE.AND P0, PT, R2, 0x1, PT ;  /* 0x000000010200780c */ /* 0x000fe20003f05270 */
[----:B------:R-:W-:Y:S01]  /*10570*/  IMAD R4, R9, c[0x0][0x490], RZ ;  /* 0x0001240009047a24 */ /* 0x000fe200078e02ff */
[----:B------:R-:W-:Y:S01]  /*10580*/  MOV R0, R6 ;  /* 0x0000000600007202 */ /* 0x000fe20000000f00 */
[----:B------:R-:W-:-:S04]  /*10590*/  IMAD.WIDE.U32 R2, R12, c[0x0][0x490], RZ ;  /* 0x000124000c027a25 */ /* 0x000fc800078e00ff */
[----:B------:R-:W-:Y:S02]  /*105a0*/  IMAD R4, R12, c[0x0][0x494], R4 ;  /* 0x000125000c047a24 */ /* 0x000fe400078e0204 */
[----:B------:R-:W-:-:S03]  /*105b0*/  IMAD R8, R10, c[0x0][0x498], RZ ;  /* 0x000126000a087a24 */ /* 0x000fc600078e02ff */
[----:B------:R-:W-:Y:S01]  /*105c0*/  IADD3 R3, R3, R4, RZ ;  /* 0x0000000403037210 */ /* 0x000fe20007ffe0ff */
[----:B------:R-:W-:-:S05]  /*105d0*/  @P0 IMAD.HI.U32 R5, R6, c[0x0][0x4ec], RZ ;  /* 0x00013b0006050a27 */ /* 0x000fca00078e00ff */
[----:B------:R-:W-:Y:S01]  /*105e0*/  @P0 SHF.R.U32.HI R0, RZ, c[0x0][0x4f0], R5 ;  /* 0x00013c00ff000a19 */ /* 0x000fe20000011605 */
[----:B------:R-:W-:-:S03]  /*105f0*/  IMAD.WIDE.U32 R4, R11, c[0x0][0x498], R2 ;  /* 0x000126000b047a25 */ /* 0x000fc600078e0002 */
[C---:B------:R-:W-:Y:S01]  /*10600*/  IADD3 R7, -R0.reuse, RZ, RZ ;  /* 0x000000ff00077210 */ /* 0x040fe20007ffe1ff */
[----:B------:R-:W-:Y:S01]  /*10610*/  IMAD R3, R11, c[0x0][0x49c], R8 ;  /* 0x000127000b037a24 */ /* 0x000fe200078e0208 */
[----:B------:R-:W-:-:S03]  /*10620*/  IADD3 R4, P0, R0, R4, RZ ;  /* 0x0000000400047210 */ /* 0x000fc60007f1e0ff */
[----:B------:R-:W-:Y:S01]  /*10630*/  IMAD R2, R7, c[0x0][0x4e8], R6 ;  /* 0x00013a0007027a24 */ /* 0x000fe200078e0206 */
[----:B------:R-:W-:-:S04]  /*10640*/  SHF.R.S32.HI R6, RZ, 0x1f, R0 ;  /* 0x0000001fff067819 */ /* 0x000fc80000011400 */
[----:B------:R-:W-:Y:S02]  /*10650*/  SHF.R.S32.HI R0, RZ, 0x1f, R2 ;  /* 0x0000001fff007819 */ /* 0x000fe40000011402 */
[----:B------:R-:W-:-:S03]  /*10660*/  IADD3.X R5, R6, R5, R3, P0, !PT ;  /* 0x0000000506057210 */ /* 0x000fc600007fe403 */
[----:B------:R-:W-:-:S04]  /*10670*/  IMAD R0, R0, c[0x0][0x488], RZ ;  /* 0x0001220000007a24 */ /* 0x000fc800078e02ff */
[C---:B------:R-:W-:Y:S02]  /*10680*/  IMAD R0, R2.reuse, c[0x0][0x48c], R0 ;  /* 0x0001230002007a24 */ /* 0x040fe400078e0200 */
[----:B------:R-:W-:-:S05]  /*10690*/  IMAD.WIDE.U32 R2, R2, c[0x0][0x488], R4 ;  /* 0x0001220002027a25 */ /* 0x000fca00078e0004 */
[----:B------:R-:W-:Y:S02]  /*106a0*/  IADD3 R0, R3, R0, RZ ;  /* 0x0000000003007210 */ /* 0x000fe40007ffe0ff */
[----:B------:R-:W-:-:S04]  /*106b0*/  LEA R4, P0, R2, c[0x0][0x450], 0x2 ;  /* 0x0001140002047a11 */ /* 0x000fc800078010ff */
[----:B------:R-:W-:Y:S02]  /*106c0*/  LEA.HI.X R5, R2, c[0x0][0x454], R0, 0x2, P0 ;  /* 0x0001150002057a11 */ /* 0x000fe400000f1400 */
[----:B------:R-:W-:-:S05]  /*106d0*/  MOV R0, 0xff800000 ;  /* 0xff80000000007802 */ /* 0x000fca0000000f00 */
[----:B------:R2:W-:Y:S02]  /*106e0*/  STG.E [R4.64], R0 ;  /* 0x0000000004007986 */ /* 0x0005e4000c101906 */
.L_x_558:
[----:B------:R-:W-:Y:S05]  /*106f0*/  BSYNC B0 ;  /* 0x0000000000007941 */ /* 0x000fea0003800000 */
.L_x_557:
[----:B------:R-:W3:Y:S01]  /*10700*/  LDL R2, [R1+0x7c] ;  /* 0x00007c0001027983 */ /* 0x000ee20000100800 */
[----:B--2---:R-:W-:Y:S01]  /*10710*/  MOV R0, c[0x0][0x4e8] ;  /* 0x00013a0000007a02 */ /* 0x004fe20000000f00 */
[----:B------:R-:W-:-:S03]  /*10720*/  IMAD R6, R10, c[0x0][0x3f0], RZ ;  /* 0x0000fc000a067a24 */ /* 0x000fc600078e02ff */
[----:B------:R-:W-:Y:S01]  /*10730*/  ISETP.NE.AND P0, PT, R0, 0x1, PT ;  /* 0x000000010000780c */ /* 0x000fe20003f05270 */
[----:B------:R-:W-:Y:S02]  /*10740*/  IMAD R0, R9, c[0x0][0x3e8], RZ ;  /* 0x0000fa0009007a24 */ /* 0x000fe400078e02ff */
[----:B------:R-:W-:Y:S02]  /*10750*/  IMAD R8, R11, c[0x0][0x3f4], R6 ;  /* 0x0000fd000b087a24 */ /* 0x000fe400078e0206 */
[----:B------:R-:W-:Y:S01]  /*10760*/  IMAD R5, R12, c[0x0][0x3ec], R0 ;  /* 0x0000fb000c057a24 */ /* 0x000fe200078e0200 */
[----:B---3--:R-:W-:Y:S01]  /*10770*/  IADD3 R4, R2, R13, RZ ;  /* 0x0000000d02047210 */ /* 0x008fe20007ffe0ff */
[----:B------:R-:W-:-:S03]  /*10780*/  IMAD.WIDE.U32 R2, R12, c[0x0][0x3e8], RZ ;  /* 0x0000fa000c027a25 */ /* 0x000fc600078e00ff */
[----:B------:R-:W-:-:S03]  /*10790*/  MOV R0, R4 ;  /* 0x0000000400007202 */ /* 0x000fc60000000f00 */
[----:B------:R-:W-:Y:S01]  /*107a0*/  @P0 IMAD.HI.U32 R7, R4, c[0x0][0x4ec], RZ ;  /* 0x00013b0004070a27 */ /* 0x000fe200078e00ff */
[----:B------:R-:W-:-:S04]  /*107b0*/  IADD3 R3, R3, R5, RZ ;  /* 0x0000000503037210 */ /* 0x000fc80007ffe0ff */
[----:B------:R-:W-:Y:S01]  /*107c0*/  @P0 SHF.R.U32.HI R0, RZ, c[0x0][0x4f0], R7 ;  /* 0x00013c00ff000a19 */ /* 0x000fe20000011607 */
[----:B------:R-:W-:-:S03]  /*107d0*/  IMAD.WIDE.U32 R2, R11, c[0x0][0x3f0], R2 ;  /* 0x0000fc000b027a25 */ /* 0x000fc600078e0002 */
[----:B------:R-:W-:Y:S02]  /*107e0*/  SHF.R.S32.HI R6, RZ, 0x1f, R0 ;  /* 0x0000001fff067819 */ /* 0x000fe40000011400 */
[----:B------:R-:W-:Y:S02]  /*107f0*/  IADD3 R5, -R0, RZ, RZ ;  /* 0x000000ff00057210 */ /* 0x000fe40007ffe1ff */
[----:B------:R-:W-:Y:S01]  /*10800*/  IADD3 R3, R3, R8, RZ ;  /* 0x0000000803037210 */ /* 0x000fe20007ffe0ff */
[----:B------:R-:W-:Y:S02]  /*10810*/  IMAD R6, R6, c[0x0][0x3e0], RZ ;  /* 0x0000f80006067a24 */ /* 0x000fe400078e02ff */
[----:B------:R-:W-:Y:S02]  /*10820*/  IMAD R4, R5, c[0x0][0x4e8], R4 ;  /* 0x00013a0005047a24 */ /* 0x000fe400078e0204 */
[C---:B------:R-:W-:Y:S02]  /*10830*/  IMAD R5, R0.reuse, c[0x0][0x3e4], R6 ;  /* 0x0000f90000057a24 */ /* 0x040fe400078e0206 */
[----:B------:R-:W-:Y:S01]  /*10840*/  IMAD.WIDE.U32 R2, R0, c[0x0][0x3e0], R2 ;  /* 0x0000f80000027a25 */ /* 0x000fe200078e0002 */
[----:B------:R-:W-:-:S04]  /*10850*/  SHF.R.S32.HI R0, RZ, 0x1f, R4 ;  /* 0x0000001fff007819 */ /* 0x000fc80000011404 */
[----:B------:R-:W-:Y:S01]  /*10860*/  IADD3 R3, R3, R5, RZ ;  /* 0x0000000503037210 */ /* 0x000fe20007ffe0ff */
[----:B------:R-:W-:-:S04]  /*10870*/  IMAD R0, R0, c[0x0][0x3d8], RZ ;  /* 0x0000f60000007a24 */ /* 0x000fc800078e02ff */
[----:B------:R-:W-:-:S04]  /*10880*/  IMAD.WIDE.U32 R2, R4, c[0x0][0x3d8], R2 ;  /* 0x0000f60004027a25 */ /* 0x000fc800078e0002 */
[----:B------:R-:W-:Y:S01]  /*10890*/  IMAD R4, R4, c[0x0][0x3dc], R0 ;  /* 0x0000f70004047a24 */ /* 0x000fe200078e0200 */
[----:B------:R-:W-:-:S04]  /*108a0*/  LEA R13, P0, R2, c[0x0][0x380], 0x1 ;  /* 0x0000e000020d7a11 */ /* 0x000fc800078008ff */
[----:B------:R-:W-:-:S04]  /*108b0*/  IADD3 R4, R3, R4, RZ ;  /* 0x0000000403047210 */ /* 0x000fc80007ffe0ff */
[----:B------:R-:W-:Y:S01]  /*108c0*/  LEA.HI.X R5, R2, c[0x0][0x384], R4, 0x1, P0 ;  /* 0x0000e10002057a11 */ /* 0x000fe200000f0c04 */
[----:B------:R-:W-:Y:S05]  /*108d0*/  BRA.DIV ~URZ, `(.L_x_559) ;  /* 0x000026427f007947 */ /* 0x000fea000b800000 */
[----:B------:R2:W3:Y:S02]  /*108e0*/  SHFL.IDX PT, R4, R5, RZ, 0x181f ;  /* 0x00181fff05047589 */ /* 0x0004e400000e0000 */
.L_x_591:
[----:B------:R-:W-:Y:S05]  /*108f0*/  BRA.DIV ~URZ, `(.L_x_560) ;  /* 0x000026927f007947 */ /* 0x000fea000b800000 */
[----:B------:R4:W1:Y:S02]  /*10900*/  SHFL.IDX PT, R0, R13, RZ, 0x181f ;  /* 0x00181fff0d007589 */ /* 0x00086400000e0000 */
.L_x_592:
[----:B------:R-:W5:Y:S04]  /*10910*/  LDL.LU R3, [R1+0xb0] ;  /* 0x0000b00001037983 */ /* 0x000f680000300800 */
[----:B------:R-:W2:Y:S01]  /*10920*/  S2R R6, SR_TID.X ;  /* 0x0000000000067919 */ /* 0x000ea20000002100 */
[----:B------:R-:W-:-:S04]  /*10930*/  IMAD.MOV.U32 R14, RZ, RZ, c[0x0][0x4e8] ;  /* 0x00013a00ff0e7624 */ /* 0x000fc800078e00ff */
[----:B------:R-:W-:Y:S01]  /*10940*/  IMAD R14, R14, c[0x0][0x388], RZ ;  /* 0x0000e2000e0e7a24 */ /* 0x000fe200078e02ff */
[----:B--2---:R-:W-:-:S04]  /*10950*/  SHF.R.S32.HI R2, RZ, 0x1f, R6 ;  /* 0x0000001fff027819 */ /* 0x004fc80000011406 */
[----:B------:R-:W-:-:S04]  /*10960*/  LEA.HI R2, R2, R6, RZ, 0x3 ;  /* 0x0000000602027211 */ /* 0x000fc800078f18ff */
[----:B------:R-:W-:Y:S01]  /*10970*/  SHF.R.S32.HI R2, RZ, 0x3, R2 ;  /* 0x00000003ff027819 */ /* 0x000fe20000011402 */
[----:B------:R-:W-:Y:S04]  /*10980*/  BSSY B0, `(.L_x_561) ;  /* 0x000001c000007945 */ /* 0x000fe80003800000 */
[----:B-----5:R-:W-:-:S05]  /*10990*/  IMAD.IADD R12, R2, 0x1, R3 ;  /* 0x00000001020c7824 */ /* 0x020fca00078e0203 */
[----:B------:R-:W-:-:S13]  /*109a0*/  ISETP.GE.AND P0, PT, R12, R14, PT ;  /* 0x0000000e0c00720c */ /* 0x000fda0003f06270 */
[----:B------:R-:W-:Y:S05]  /*109b0*/  @P0 BRA `(.L_x_562) ;  /* 0x0000018000000947 */ /* 0x000fea0003800000 */
[----:B------:R-:W2:Y:S04]  /*109c0*/  LDL R6, [R1+0x54] ;  /* 0x0000540001067983 */ /* 0x000ea80000100800 */
[----:B------:R-:W5:Y:S04]  /*109d0*/  LDL R2, [R1+0x6c] ;  /* 0x00006c0001027983 */ /* 0x000f680000100800 */
[----:B----4-:R-:W4:Y:S04]  /*109e0*/  LDL R17, [R1+0x68] ;  /* 0x0000680001117983 */ /* 0x010f280000100800 */
[----:B---3--:R-:W3:Y:S04]  /*109f0*/  LDL R15, [R1+0x70] ;  /* 0x00007000010f7983 */ /* 0x008ee80000100800 */
[----:B------:R-:W3:Y:S04]  /*10a00*/  LDL R7, [R1+0xf4] ;  /* 0x0000f40001077983 */ /* 0x000ee80000100800 */
[----:B------:R-:W3:Y:S04]  /*10a10*/  LDL R3, [R1+0xf0] ;  /* 0x0000f00001037983 */ /* 0x000ee80000100800 */
[----:B------:R-:W3:Y:S04]  /*10a20*/  LDL R18, [R1+0xec] ;  /* 0x0000ec0001127983 */ /* 0x000ee80000100800 */
[----:B-1----:R-:W3:Y:S01]  /*10a30*/  LDL R16, [R1+0xe8] ;  /* 0x0000e80001107983 */ /* 0x002ee20000100800 */
[----:B--2---:R-:W-:-:S02]  /*10a40*/  ISETP.GE.AND P3, PT, R6, c[0x0][0x3c8], PT ;  /* 0x0000f20006007a0c */ /* 0x004fc40003f66270 */
[----:B-----5:R-:W-:Y:S02]  /*10a50*/  ISETP.GE.AND P2, PT, R2, c[0x0][0x3c8], PT ;  /* 0x0000f20002007a0c */ /* 0x020fe40003f46270 */
[----:B----4-:R-:W-:Y:S02]  /*10a60*/  ISETP.GE.AND P1, PT, R17, c[0x0][0x3c8], PT ;  /* 0x0000f20011007a0c */ /* 0x010fe40003f26270 */
[----:B---3--:R-:W-:-:S07]  /*10a70*/  ISETP.GE.AND P0, PT, R15, c[0x0][0x3c8], PT ;  /* 0x0000f2000f007a0c */ /* 0x008fce0003f06270 */
[-C--:B------:R-:W-:Y:S02]  /*10a80*/  @!P3 LEA R10, P4, R6, R0.reuse, 0x1 ;  /* 0x00000000060ab211 */ /* 0x080fe400078808ff */
[----:B------:R-:W-:Y:S02]  /*10a90*/  @!P2 LEA R8, P6, R2, R0, 0x1 ;  /* 0x000000000208a211 */ /* 0x000fe400078c08ff */
[----:B------:R-:W-:Y:S02]  /*10aa0*/  @!P3 LEA.HI.X R11, R6, R4, R7, 0x1, P4 ;  /* 0x00000004060bb211 */ /* 0x000fe400020f0c07 */
[----:B------:R-:W-:Y:S02]  /*10ab0*/  @!P1 LEA R6, P5, R17, R0, 0x1 ;  /* 0x0000000011069211 */ /* 0x000fe400078a08ff */
[----:B------:R-:W-:Y:S02]  /*10ac0*/  @!P2 LEA.HI.X R9, R2, R4, R3, 0x1, P6 ;  /* 0x000000040209a211 */ /* 0x000fe400030f0c03 */
[----:B------:R-:W-:-:S02]  /*10ad0*/  @!P0 LEA R2, P4, R15, R0, 0x1 ;  /* 0x000000000f028211 */ /* 0x000fc400078808ff */
[-C--:B------:R-:W-:Y:S02]  /*10ae0*/  @!P1 LEA.HI.X R7, R17, R4.reuse, R18, 0x1, P5 ;  /* 0x0000000411079211 */ /* 0x080fe400028f0c12 */
[----:B------:R-:W-:Y:S01]  /*10af0*/  @!P0 LEA.HI.X R3, R15, R4, R16, 0x1, P4 ;  /* 0x000000040f038211 */ /* 0x000fe200020f0c10 */
[----:B------:R1:W-:Y:S04]  /*10b00*/  @!P3 ST.E.128 [R10.64], RZ ;  /* 0x000000ff0a00b985 */ /* 0x0003e8000c101d06 */
[----:B------:R1:W-:Y:S04]  /*10b10*/  @!P2 ST.E.128 [R8.64], RZ ;  /* 0x000000ff0800a985 */ /* 0x0003e8000c101d06 */
[----:B------:R1:W-:Y:S04]  /*10b20*/  @!P1 ST.E.128 [R6.64], RZ ;  /* 0x000000ff06009985 */ /* 0x0003e8000c101d06 */
[----:B------:R1:W-:Y:S02]  /*10b30*/  @!P0 ST.E.128 [R2.64], RZ ;  /* 0x000000ff02008985 */ /* 0x0003e4000c101d06 */
.L_x_562:
[----:B------:R-:W-:Y:S05]  /*10b40*/  BSYNC B0 ;  /* 0x0000000000007941 */ /* 0x000fea0003800000 */
.L_x_561:
[----:B------:R-:W-:Y:S05]  /*10b50*/  BRA.DIV ~URZ, `(.L_x_563) ;  /* 0x000024a27f007947 */ /* 0x000fea000b800000 */
[----:B---3--:R2:W3:Y:S04]  /*10b60*/  SHFL.IDX PT, R4, R5, 0x1, 0x181f ;  /* 0x00381f0005047f89 */ /* 0x0084e800000e0000 */
[----:B-1----:R2:W1:Y:S02]  /*10b70*/  SHFL.IDX PT, R0, R13, 0x1, 0x181f ;  /* 0x00381f000d007f89 */ /* 0x00246400000e0000 */
.L_x_593:
[----:B------:R-:W-:Y:S01]  /*10b80*/  IADD3 R2, R12, 0x20, RZ ;  /* 0x000000200c027810 */ /* 0x000fe20007ffe0ff */
[----:B------:R-:W-:Y:S03]  /*10b90*/  BSSY B0, `(.L_x_564) ;  /* 0x000001b000007945 */ /* 0x000fe60003800000 */
[----:B------:R-:W-:-:S13]  /*10ba0*/  ISETP.GE.AND P0, PT, R2, R14, PT ;  /* 0x0000000e0200720c */ /* 0x000fda0003f06270 */
[----:B------:R-:W-:Y:S05]  /*10bb0*/  @P0 BRA `(.L_x_565) ;  /* 0x0000018000000947 */ /* 0x000fea0003800000 */
        /* <DEDUP_REMOVED lines=8> */
[----:B-----5:R-:W-:-:S02]  /*10c40*/  ISETP.GE.AND P3, PT, R6, c[0x0][0x3c8], PT ;  /* 0x0000f20006007a0c */ /* 0x020fc40003f66270 */
[----:B--2---:R-:W-:Y:S02]  /*10c50*/  ISETP.GE.AND P2, PT, R3, c[0x0][0x3c8], PT ;  /* 0x0000f20003007a0c */ /* 0x004fe40003f46270 */
[----:B----4-:R-:W-:Y:S02]  /*10c60*/  ISETP.GE.AND P1, PT, R17, c[0x0][0x3c8], PT ;  /* 0x0000f20011007a0c */ /* 0x010fe40003f26270 */
[----:B---3--:R-:W-:-:S07]  /*10c70*/  ISETP.GE.AND P0, PT, R15, c[0x0][0x3c8], PT ;  /* 0x0000f2000f007a0c */ /* 0x008fce0003f06270 */
[CC--:B-1----:R-:W-:Y:S02]  /*10c80*/  @!P3 LEA R10, P4, R6.reuse, R0.reuse, 0x1 ;  /* 0x00000000060ab211 */ /* 0x0c2fe400078808ff */
        /* <DEDUP_REMOVED lines=11> */
.L_x_565:
[----:B------:R-:W-:Y:S05]  /*10d40*/  BSYNC B0 ;  /* 0x0000000000007941 */ /* 0x000fea0003800000 */
.L_x_564:
[----:B------:R-:W-:Y:S05]  /*10d50*/  BRA.DIV ~URZ, `(.L_x_566) ;  /* 0x000023927f007947 */ /* 0x000fea000b800000 */
[----:B---3--:R3:W2:Y:S02]  /*10d60*/  SHFL.IDX PT, R4, R5, 0x2, 0x181f ;  /* 0x00581f0005047f89 */ /* 0x0086a400000e0000 */
.L_x_594:
[----:B------:R-:W-:Y:S05]  /*10d70*/  BRA.DIV ~URZ, `(.L_x_567) ;  /* 0x000023f27f007947 */ /* 0x000fea000b800000 */
[----:B-1----:R1:W3:Y:S02]  /*10d80*/  SHFL.IDX PT, R0, R13, 0x2, 0x181f ;  /* 0x00581f000d007f89 */ /* 0x0022e400000e0000 */
.L_x_595:
[----:B------:R-:W-:Y:S01]  /*10d90*/  IADD3 R2, R12, 0x40, RZ ;  /* 0x000000400c027810 */ /* 0x000fe20007ffe0ff */
[----:B------:R-:W-:Y:S03]  /*10da0*/  BSSY B0, `(.L_x_568) ;  /* 0x000001b000007945 */ /* 0x000fe60003800000 */
[----:B------:R-:W-:-:S13]  /*10db0*/  ISETP.GE.AND P0, PT, R2, R14, PT ;  /* 0x0000000e0200720c */ /* 0x000fda0003f06270 */
[----:B------:R-:W-:Y:S05]  /*10dc0*/  @P0 BRA `(.L_x_569) ;  /* 0x0000018000000947 */ /* 0x000fea0003800000 */
[----:B------:R-:W5:Y:S04]  /*10dd0*/  LDL R6, [R1+0x54] ;  /* 0x0000540001067983 */ /* 0x000f680000100800 */
[----:B----4-:R-:W4:Y:S04]  /*10de0*/  LDL R3, [R1+0x6c] ;  /* 0x00006c0001037983 */ /* 0x010f280000100800 */
[----:B---3--:R-:W3:Y:S04]  /*10df0*/  LDL R17, [R1+0x68] ;  /* 0x0000680001117983 */ /* 0x008ee80000100800 */
[----:B--2---:R-:W2:Y:S04]  /*10e00*/  LDL R15, [R1+0x70] ;  /* 0x00007000010f7983 */ /* 0x004ea80000100800 */
[----:B------:R-:W2:Y:S04]  /*10e10*/  LDL R7, [R1+0xf4] ;  /* 0x0000f40001077983 */ /* 0x000ea80000100800 */
[----:B------:R-:W2:Y:S04]  /*10e20*/  LDL R19, [R1+0xf0] ;  /* 0x0000f00001137983 */ /* 0x000ea80000100800 */
[----:B------:R-:W2:Y:S04]  /*10e30*/  LDL R18, [R1+0xec] ;  /* 0x0000ec0001127983 */ /* 0x000ea80000100800 */
[----:B------:R-:W2:Y:S01]  /*10e40*/  LDL R16, [R1+0xe8] ;  /* 0x0000e80001107983 */ /* 0x000ea20000100800 */
[----:B-----5:R-:W-:-:S02]  /*10e50*/  ISETP.GE.AND P3, PT, R6, c[0x0][0x3c8], PT ;  /* 0x0000f20006007a0c */ /* 0x020fc40003f66270 */
[----:B----4-:R-:W-:Y:S02]  /*10e60*/  ISETP.GE.AND P2, PT, R3, c[0x0][0x3c8], PT ;  /* 0x0000f20003007a0c */ /* 0x010fe40003f46270 */
[----:B---3--:R-:W-:Y:S02]  /*10e70*/  ISETP.GE.AND P1, PT, R17, c[0x0][0x3c8], PT ;  /* 0x0000f20011007a0c */ /* 0x008fe40003f26270 */
[----:B--2---:R-:W-:-:S07]  /*10e80*/  ISETP.GE.AND P0, PT, R15, c[0x0][0x3c8], PT ;  /* 0x0000f2000f007a0c */ /* 0x004fce0003f06270 */
[CC--:B------:R-:W-:Y:S02]  /*10e90*/  @!P3 LEA R10, P4, R6.reuse, R0.reuse, 0x1 ;  /* 0x00000000060ab211 */ /* 0x0c0fe400078808ff */
        /* <DEDUP_REMOVED lines=11> */
.L_x_569:
[----:B------:R-:W-:Y:S05]  /*10f50*/  BSYNC B0 ;  /* 0x0000000000007941 */ /* 0x000fea0003800000 */
.L_x_568:
[----:B------:R-:W-:Y:S05]  /*10f60*/  BRA.DIV ~URZ, `(.L_x_570) ;  /* 0x000022827f007947 */ /* 0x000fea000b800000 */
[----:B--2---:R2:W1:Y:S04]  /*10f70*/  SHFL.IDX PT, R4, R5, 0x3, 0x181f ;  /* 0x00781f0005047f89 */ /* 0x00446800000e0000 */
[----:B---3--:R2:W3:Y:S02]  /*10f80*/  SHFL.IDX PT, R0, R13, 0x3, 0x181f ;  /* 0x00781f000d007f89 */ /* 0x0084e400000e0000 */
.L_x_596:
[----:B------:R-:W-:-:S04]  /*10f90*/  IADD3 R2, R12, 0x60, RZ ;  /* 0x000000600c027810 */ /* 0x000fc80007ffe0ff */
        /* <DEDUP_REMOVED lines=9> */
[----:B-1----:R-:W3:Y:S01]  /*11030*/  LDL R13, [R1+0xe8] ;  /* 0x0000e800010d7983 */ /* 0x002ee20000100800 */
[----:B-----5:R-:W-:-:S02]  /*11040*/  ISETP.GE.AND P3, PT, R6, c[0x0][0x3c8], PT ;  /* 0x0000f20006007a0c */ /* 0x020fc40003f66270 */
[----:B--2---:R-:W-:Y:S02]  /*11050*/  ISETP.GE.AND P2, PT, R3, c[0x0][0x3c8], PT ;  /* 0x0000f20003007a0c */ /* 0x004fe40003f46270 */
[----:B----4-:R-:W-:Y:S02]  /*11060*/  ISETP.GE.AND P1, PT, R15, c[0x0][0x3c8], PT ;  /* 0x0000f2000f007a0c */ /* 0x010fe40003f26270 */
[----:B---3--:R-:W-:-:S07]  /*11070*/  ISETP.GE.AND P0, PT, R5, c[0x0][0x3c8], PT ;  /* 0x0000f20005007a0c */ /* 0x008fce0003f06270 */
        /* <DEDUP_REMOVED lines=12> */
.L_x_556:
[----:B------:R-:W-:Y:S05]  /*11140*/  BSYNC B1 ;  /* 0x0000000000017941 */ /* 0x000fea0003800000 */
.L_x_547:
[----:B---34-:R-:W3:Y:S02]  /*11150*/  LDL R0, [R1+0xf8] ;  /* 0x0000f80001007983 */ /* 0x018ee40000100800 */
[----:B---3--:R-:W-:-:S13]  /*11160*/  ISETP.NE.AND P0, PT, R0, RZ, PT ;  /* 0x000000ff0000720c */ /* 0x008fda0003f05270 */
[----:B------:R-:W-:Y:S01]  /*11170*/  @P0 WARPSYNC 0xffffffff ;  /* 0xffffffff00000948 */ /* 0x000fe20003800000 */
[----:B------:R-:W-:Y:S06]  /*11180*/  @P0 BAR.SYNC.DEFER_BLOCKING 0x5, 0x100 ;  /* 0x0144000000000b1d */ /* 0x000fec0000010000 */
[----:B------:R-:W3:Y:S04]  /*11190*/  @P0 LDS R0, [0x18100] ;  /* 0x01810000ff000984 */ /* 0x000ee80000000800 */
[----:B---3--:R3:W-:Y:S04]  /*111a0*/  @P0 STL [R1+0xc4], R0 ;  /* 0x0000c40001000387 */ /* 0x0087e80000100800 */
[----:B------:R-:W-:Y:S06]  /*111b0*/  @P0 BAR.ARV 0x4, 0x100 ;  /* 0x0104000000000b1d */ /* 0x000fec0000002000 */
[----:B------:R-:W-:Y:S05]  /*111c0*/  @P0 BRA `(.L_x_571) ;  /* 0x0000009000000947 */ /* 0x000fea0003800000 */
[----:B------:R-:W-:Y:S05]  /*111d0*/  BRA.DIV ~URZ, `(.L_x_572) ;  /* 0x000021027f007947 */ /* 0x000fea000b800000 */
[----:B---3--:R3:W4:Y:S02]  /*111e0*/  SHFL.IDX PT, R0, R81, RZ, 0x1f ;  /* 0x00001fff51007589 */ /* 0x00872400000e0000 */
.L_x_597:
[----:B-12---:R-:W1:Y:S01]  /*111f0*/  S2R R2, SR_TID.X ;  /* 0x0000000000027919 */ /* 0x006e620000002100 */
[----:B------:R-:W-:Y:S03]  /*11200*/  WARPSYNC 0xffffffff ;  /* 0xffffffff00007948 */ /* 0x000fe60003800000 */
[----:B------:R-:W-:Y:S06]  /*11210*/  BAR.SYNC.DEFER_BLOCKING 0x4, 0x100 ;  /* 0x0104000000007b1d */ /* 0x000fec0000010000 */
[----:B----4-:R2:W-:Y:S01]  /*11220*/  STL [R1+0xc4], R0 ;  /* 0x0000c40001007387 */ /* 0x0105e20000100800 */
[----:B-1----:R-:W-:-:S13]  /*11230*/  LOP3.LUT P0, RZ, R2, 0xff, RZ, 0xc0, !PT ;  /* 0x000000ff02ff7812 */ /* 0x002fda000780c0ff */
[----:B------:R2:W-:Y:S04]  /*11240*/  @!P0 STS [0x18100], R81 ;  /* 0x01810051ff008388 */ /* 0x0005e80000000800 */
[----:B------:R-:W-:Y:S06]  /*11250*/  BAR.ARV 0x5, 0x100 ;  /* 0x0144000000007b1d */ /* 0x000fec0000002000 */
.L_x_571:
[----:B--23--:R-:W2:Y:S02]  /*11260*/  LDL R0, [R1+0xc4] ;  /* 0x0000c40001007983 */ /* 0x00cea40000100800 */
[----:B--2---:R-:W-:-:S13]  /*11270*/  ISETP.GE.AND P0, PT, R0, c[0x0][0x538], PT ;  /* 0x00014e0000007a0c */ /* 0x004fda0003f06270 */
[----:B-1---5:R-:W-:Y:S01]  /*11280*/  @P0 CALL.REL.NOINC `(.L_x_573) ;  /* 0x0000001000000944 */ /* 0x022fe20003c00000 */
[----:B------:R-:W-:Y:S05]  /*11290*/  BRA `(.L_x_574) ;  /* 0xfffef75000007947 */ /* 0x000fea000383ffff */
.L_x_573:
[----:B------:R-:W-:Y:S05]  /*112a0*/  EXIT ;  /* 0x000000000000794d */ /* 0x000fea0003800000 */
.L_x_519:
[----:B------:R2:W-:Y:S01]  /*112b0*/  STL [R1+0x64], RZ ;  /* 0x000064ff01007387 */ /* 0x0005e20000100800 */
[----:B-1----:R-:W-:Y:S01]  /*112c0*/  IMAD.MOV.U32 R7, RZ, RZ, R5 ;  /* 0x000000ffff077224 */ /* 0x002fe200078e0005 */
[----:B------:R-:W-:Y:S02]  /*112d0*/  MOV R3, 0x181f ;  /* 0x0000181f00037802 */ /* 0x000fe40000000f00 */
[----:B------:R-:W-:Y:S02]  /*112e0*/  MOV R2, 0x11300 ;  /* 0x0001130000027802 */ /* 0x000fe40000000f00 */
[----:B--2---:R-:W-:Y:S05]  /*112f0*/  CALL.REL.NOINC `($__internal_3_$__cuda_sm70_shflsync_idx_p) ;  /* 0x000020d000007944 */ /* 0x004fea0003c00000 */
[----:B-----5:R-:W-:Y:S01]  /*11300*/  MOV R4, R7 ;  /* 0x0000000700047202 */ /* 0x020fe20000000f00 */
[----:B-1----:R-:W-:Y:S05]  /*11310*/  BRA `(.L_x_575) ;  /* 0xffff264000007947 */ /* 0x002fea000383ffff */
.L_x_520:
[----:B------:R4:W-:Y:S01]  /*11320*/  STL [R1+0x64], RZ ;  /* 0x000064ff01007387 */ /* 0x0009e20000100800 */
[----:B-1----:R-:W-:Y:S01]  /*11330*/  IMAD.MOV.U32 R7, RZ, RZ, R15 ;  /* 0x000000ffff077224 */ /* 0x002fe200078e000f */
[----:B------:R-:W-:Y:S02]  /*11340*/  MOV R3, 0x181f ;  /* 0x0000181f00037802 */ /* 0x000fe40000000f00 */
[----:B------:R-:W-:Y:S02]  /*11350*/  MOV R2, 0x11370 ;  /* 0x0001137000027802 */ /* 0x000fe40000000f00 */
[----:B--234-:R-:W-:Y:S05]  /*11360*/  CALL.REL.NOINC `($__internal_3_$__cuda_sm70_shflsync_idx_p) ;  /* 0x0000206000007944 */ /* 0x01cfea0003c00000 */
[----:B------:R-:W2:Y:S04]  /*11370*/  LDL R2, [R1+0x54] ;  /* 0x0000540001027983 */ /* 0x000ea80000100800 */
[----:B------:R-:W3:Y:S04]  /*11380*/  LDL R14, [R1+0x6c] ;  /* 0x00006c00010e7983 */ /* 0x000ee80000100800 */
[----:B------:R-:W4:Y:S04]  /*11390*/  LDL R13, [R1+0x68] ;  /* 0x00006800010d7983 */ /* 0x000f280000100800 */
[----:B------:R-:W4:Y:S04]  /*113a0*/  LDL R12, [R1+0x70] ;  /* 0x00007000010c7983 */ /* 0x000f280000100800 */
[----:B-----5:R-:W4:Y:S01]  /*113b0*/  LDL R0, [R1+0x4c] ;  /* 0x00004c0001007983 */ /* 0x020f220000100800 */
[----:B------:R-:W-:-:S02]  /*113c0*/  IADD3 R10, P1, R7, R93, RZ ;  /* 0x0000005d070a7210 */ /* 0x000fc40007f3e0ff */
[C---:B------:R-:W-:Y:S02]  /*113d0*/  IADD3 R8, P0, R7.reuse, R94, RZ ;  /* 0x0000005e07087210 */ /* 0x040fe40007f1e0ff */
[C---:B------:R-:W-:Y:S01]  /*113e0*/  IADD3 R6, P5, R7.reuse, R95, RZ ;  /* 0x0000005f07067210 */ /* 0x040fe20007fbe0ff */
[C---:B------:R-:W-:Y:S02]  /*113f0*/  IMAD.X R11, R4.reuse, 0x1, R88, P1 ;  /* 0x00000001040b7824 */ /* 0x040fe400008e0658 */
[----:B------:R-:W-:Y:S01]  /*11400*/  IMAD.X R9, R4, 0x1, R89, P0 ;  /* 0x0000000104097824 */ /* 0x000fe200000e0659 */
[----:B--2---:R-:W-:Y:S02]  /*11410*/  ISETP.GE.AND P3, PT, R2, c[0x0][0x1d4], PT ;  /* 0x0000750002007a0c */ /* 0x004fe40003f66270 */
[----:B------:R-:W-:Y:S01]  /*11420*/  IADD3 R2, P4, R7, R96, RZ ;  /* 0x0000006007027210 */ /* 0x000fe20007f9e0ff */
[----:B------:R-:W-:Y:S01]  /*11430*/  IMAD.X R7, R4, 0x1, R90, P5 ;  /* 0x0000000104077824 */ /* 0x000fe200028e065a */
[----:B---3--:R-:W-:-:S03]  /*11440*/  ISETP.GE.AND P2, PT, R14, c[0x0][0x1d4], PT ;  /* 0x000075000e007a0c */ /* 0x008fc60003f46270 */
[----:B------:R-:W-:Y:S01]  /*11450*/  IMAD.X R3, R4, 0x1, R91, P4 ;  /* 0x0000000104037824 */ /* 0x000fe200020e065b */
[----:B----4-:R-:W-:Y:S02]  /*11460*/  ISETP.GE.AND P1, PT, R13, c[0x0][0x1d4], PT ;  /* 0x000075000d007a0c */ /* 0x010fe40003f26270 */
[----:B------:R-:W-:Y:S02]  /*11470*/  SEL R14, RZ, 0x10, P2 ;  /* 0x00000010ff0e7807 */ /* 0x000fe40001000000 */
[----:B------:R-:W-:Y:S02]  /*11480*/  ISETP.GE.AND P0, PT, R12, c[0x0][0x1d4], PT ;  /* 0x000075000c007a0c */ /* 0x000fe40003f06270 */
[----:B------:R-:W-:Y:S01]  /*11490*/  SEL R13, RZ, 0x10, P1 ;  /* 0x00000010ff0d7807 */ /* 0x000fe20000800000 */
[----:B------:R-:W-:Y:S01]  /*114a0*/  @!PT LDS RZ, [RZ] ;  /* 0x00000000fffff984 */ /* 0x000fe20000000800 */
[----:B------:R-:W-:Y:S01]  /*114b0*/  @!PT LDS RZ, [RZ] ;  /* 0x00000000fffff984 */ /* 0x000fe20000000800 */
[----:B------:R-:W-:Y:S01]  /*114c0*/  @!PT LDS RZ, [RZ] ;  /* 0x00000000fffff984 */ /* 0x000fe20000000800 */
[----:B------:R2:W-:Y:S01]  /*114d0*/  LDGSTS.E.BYPASS.LTC128B.128 [R0+0x10100], [R10.64], !P3 ;  /* 0x101000000a007fae */ /* 0x0005e2000d901d46 */
[----:B------:R-:W-:-:S03]  /*114e0*/  SEL R12, RZ, 0x10, P0 ;  /* 0x00000010ff0c7807 */ /* 0x000fc60000000000 */
[----:B------:R2:W-:Y:S04]  /*114f0*/  LDGSTS.E.BYPASS.LTC128B.128 [R0+0x12100], [R8.64], !P2 ;  /* 0x1210000008007fae */ /* 0x0005e8000d101d46 */
[----:B------:R3:W-:Y:S04]  /*11500*/  LDGSTS.E.BYPASS.LTC128B.128 [R0+0x14100], [R6.64], !P1 ;  /* 0x1410000006007fae */ /* 0x0007e8000c901d46 */
[----:B------:R2:W-:Y:S01]  /*11510*/  LDGSTS.E.BYPASS.LTC128B.128 [R0+0x16100], [R2.64], !P0 ;  /* 0x1610000002007fae */ /* 0x0005e2000c101d46 */
[----:B---3--:R-:W-:Y:S01]  /*11520*/  IMAD.MOV.U32 R7, RZ, RZ, R5 ;  /* 0x000000ffff077224 */ /* 0x008fe200078e0005 */
[----:B------:R-:W-:Y:S01]  /*11530*/  SEL R5, RZ, 0x10, P3 ;  /* 0x00000010ff057807 */ /* 0x000fe20001800000 */
[----:B--2---:R-:W-:Y:S01]  /*11540*/  IMAD.MOV.U32 R0, RZ, RZ, 0x1 ;  /* 0x00000001ff007424 */ /* 0x004fe200078e00ff */
[----:B------:R-:W-:Y:S01]  /*11550*/  MOV R2, 0x11590 ;  /* 0x0001159000027802 */ /* 0x000fe20000000f00 */
[----:B------:R-:W-:-:S03]  /*11560*/  IMAD.MOV.U32 R3, RZ, RZ, 0x181f ;  /* 0x0000181fff037424 */ /* 0x000fc600078e00ff */
[----:B------:R2:W-:Y:S04]  /*11570*/  STL [R1+0x64], R0 ;  /* 0x0000640001007387 */ /* 0x0005e80000100800 */
[----:B-12---:R-:W-:Y:S05]  /*11580*/  CALL.REL.NOINC `($__internal_3_$__cuda_sm70_shflsync_idx_p) ;  /* 0x00001e4000007944 */ /* 0x006fea0003c00000 */
[----:B-----5:R-:W-:Y:S01]  /*11590*/  MOV R0, 0x1 ;  /* 0x0000000100007802 */ /* 0x020fe20000000f00 */
[----:B------:R-:W-:Y:S01]  /*115a0*/  IMAD.MOV.U32 R4, RZ, RZ, R7 ;  /* 0x000000ffff047224 */ /* 0x000fe200078e0007 */
[----:B------:R-:W-:Y:S01]  /*115b0*/  MOV R3, 0x181f ;  /* 0x0000181f00037802 */ /* 0x000fe20000000f00 */
[----:B------:R-:W-:Y:S01]  /*115c0*/  IMAD.MOV.U32 R7, RZ, RZ, R15 ;  /* 0x000000ffff077224 */ /* 0x000fe200078e000f */
[----:B------:R-:W-:Y:S01]  /*115d0*/  MOV R2, 0x11600 ;  /* 0x0001160000027802 */ /* 0x000fe20000000f00 */
[----:B------:R2:W-:Y:S04]  /*115e0*/  STL [R1+0x64], R0 ;  /* 0x0000640001007387 */ /* 0x0005e80000100800 */
[----:B-12---:R-:W-:Y:S05]  /*115f0*/  CALL.REL.NOINC `($__internal_3_$__cuda_sm70_shflsync_idx_p) ;  /* 0x00001dd000007944 */ /* 0x006fea0003c00000 */
[----:B-----5:R-:W-:Y:S01]  /*11600*/  MOV R0, R7 ;  /* 0x0000000700007202 */ /* 0x020fe20000000f00 */
[----:B-1----:R-:W-:Y:S05]  /*11610*/  BRA `(.L_x_576) ;  /* 0xffff253000007947 */ /* 0x002fea000383ffff */
.L_x_521:
[----:B------:R1:W-:Y:S01]  /*11620*/  STL [R1+0x64], RZ ;  /* 0x000064ff01007387 */ /* 0x0003e20000100800 */
[----:B------:R-:W-:Y:S01]  /*11630*/  IMAD.MOV.U32 R7, RZ, RZ, R4 ;  /* 0x000000ffff077224 */ /* 0x000fe200078e0004 */
[----:B------:R-:W-:Y:S02]  /*11640*/  MOV R3, 0x1c1f ;  /* 0x00001c1f00037802 */ /* 0x000fe40000000f00 */
[----:B------:R-:W-:-:S02]  /*11650*/  MOV R2, 0x11670 ;  /* 0x0001167000027802 */ /* 0x000fc40000000f00 */
[----:B-1----:R-:W-:Y:S05]  /*11660*/  CALL.REL.NOINC `($__internal_3_$__cuda_sm70_shflsync_idx_p) ;  /* 0x00001d6000007944 */ /* 0x002fea0003c00000 */
[----:B-1---5:R-:W-:Y:S05]  /*11670*/  BRA `(.L_x_577) ;  /* 0xffff27c000007947 */ /* 0x022fea000383ffff */
.L_x_522:
[----:B------:R-:W-:Y:S01]  /*11680*/  MOV R0, 0x1 ;  /* 0x0000000100007802 */ /* 0x000fe20000000f00 */
[----:B------:R-:W-:Y:S01]  /*11690*/  IMAD.MOV.U32 R7, RZ, RZ, R4 ;  /* 0x000000ffff077224 */ /* 0x000fe200078e0004 */
[----:B------:R-:W-:Y:S01]  /*116a0*/  MOV R2, 0x116e0 ;  /* 0x000116e000027802 */ /* 0x000fe20000000f00 */
[----:B------:R-:W-:-:S02]  /*116b0*/  IMAD.MOV.U32 R3, RZ, RZ, 0x1c1f ;  /* 0x00001c1fff037424 */ /* 0x000fc400078e00ff */
[----:B------:R2:W-:Y:S04]  /*116c0*/  STL [R1+0x64], R0 ;  /* 0x0000640001007387 */ /* 0x0005e80000100800 */
[----:B-12---:R-:W-:Y:S05]  /*116d0*/  CALL.REL.NOINC `($__internal_3_$__cuda_sm70_shflsync_idx_p) ;  /* 0x00001cf000007944 */ /* 0x006fea0003c00000 */
[----:B-----5:R-:W-:Y:S01]  /*116e0*/  IMAD.IADD R0, R5, 0x1, R7 ;  /* 0x0000000105007824 */ /* 0x020fe200078e0207 */
[----:B------:R-:W-:-:S04]  /*116f0*/  FMNMX.FTZ R2, R10, R14, !PT ;  /* 0x0000000e0a027209 */ /* 0x000fc80007810000 */
[----:B------:R-:W-:Y:S02]  /*11700*/  IMNMX R0, R6, R0, PT ;  /* 0x0000000006007217 */ /* 0x000fe40003800200 */
[----:B------:R-:W-:Y:S02]  /*11710*/  FMNMX.FTZ R2, R15, R2, !PT ;  /* 0x000000020f027209 */ /* 0x000fe40007810000 */
[C---:B------:R-:W-:Y:S02]  /*11720*/  ISETP.GT.AND P1, PT, R0.reuse, RZ, PT ;  /* 0x000000ff0000720c */ /* 0x040fe40003f24270 */
[C---:B------:R-:W-:Y:S02]  /*11730*/  ISETP.GT.AND P0, PT, R0.reuse, 0x1, PT ;  /* 0x000000010000780c */ /* 0x040fe40003f04270 */
[----:B------:R-:W-:Y:S02]  /*11740*/  ISETP.GT.AND P2, PT, R0, 0x8, PT ;  /* 0x000000080000780c */ /* 0x000fe40003f44270 */
[----:B------:R-:W-:-:S02]  /*11750*/  FSEL R5, R68, -INF , P1 ;  /* 0xff80000044057808 */ /* 0x000fc40000800000 */
[----:B------:R-:W-:Y:S02]  /*11760*/  FSEL R6, R61, -INF , P0 ;  /* 0xff8000003d067808 */ /* 0x000fe40000000000 */
[C---:B------:R-:W-:Y:S02]  /*11770*/  ISETP.GT.AND P0, PT, R0.reuse, 0x9, PT ;  /* 0x000000090000780c */ /* 0x040fe40003f04270 */
[----:B------:R-:W-:Y:S02]  /*11780*/  FSEL R13, R53, -INF , P2 ;  /* 0xff800000350d7808 */ /* 0x000fe40001000000 */
[----:B------:R-:W-:Y:S02]  /*11790*/  FMNMX.FTZ R3, R5, R6, !PT ;  /* 0x0000000605037209 */ /* 0x000fe40007810000 */
[----:B------:R-:W-:Y:S02]  /*117a0*/  FMNMX.FTZ R7, R17, R2, !PT ;  /* 0x0000000211077209 */ /* 0x000fe40007810000 */
[----:B------:R-:W-:-:S02]  /*117b0*/  ISETP.GT.AND P1, PT, R0, 0x10, PT ;  /* 0x000000100000780c */ /* 0x000fc40003f24270 */
[----:B------:R-:W-:Y:S02]  /*117c0*/  FSEL R12, R51, -INF , P0 ;  /* 0xff800000330c7808 */ /* 0x000fe40000000000 */
[----:B------:R-:W-:Y:S02]  /*117d0*/  FMNMX.FTZ R2, R13, R3, !PT ;  /* 0x000000030d027209 */ /* 0x000fe40007810000 */
[----:B------:R-:W-:Y:S02]  /*117e0*/  FMNMX.FTZ R132, R18, R7, !PT ;  /* 0x0000000712847209 */ /* 0x000fe40007810000 */
[----:B------:R-:W-:Y:S02]  /*117f0*/  ISETP.GT.AND P0, PT, R0, 0x11, PT ;  /* 0x000000110000780c */ /* 0x000fe40003f04270 */
[----:B------:R-:W-:Y:S02]  /*11800*/  FSEL R9, R45, -INF , P1 ;  /* 0xff8000002d097808 */ /* 0x000fe40000800000 */
[----:B------:R-:W-:-:S02]  /*11810*/  FMNMX.FTZ R2, R12, R2, !PT ;  /* 0x000000020c027209 */ /* 0x000fc40007810000 */
[----:B------:R-:W-:Y:S02]  /*11820*/  FMNMX.FTZ R132, R19, R132, !PT ;  /* 0x0000008413847209 */ /* 0x000fe40007810000 */
[----:B------:R-:W-:Y:S02]  /*11830*/  ISETP.GT.AND P1, PT, R0, 0x18, PT ;  /* 0x000000180000780c */ /* 0x000fe40003f24270 */
        /* <DEDUP_REMOVED lines=35> */
[----:B------:R-:W-:Y:S01]  /*11a70*/  ISETP.GT.AND P0, PT, R0, 0x39, PT ;  /* 0x000000390000780c */ /* 0x000fe20003f04270 */
[----:B------:R-:W-:Y:S01]  /*11a80*/  IMAD.MOV.U32 R0, RZ, RZ, 0x2 ;  /* 0x00000002ff007424 */ /* 0x000fe200078e00ff */
[----:B------:R-:W-:Y:S02]  /*11a90*/  FSEL R85, R28, -INF , P1 ;  /* 0xff8000001c557808 */ /* 0x000fe40000800000 */
[----:B------:R-:W-:Y:S02]  /*11aa0*/  FMNMX.FTZ R16, R86, R16, !PT ;  /* 0x0000001056107209 */ /* 0x000fe40007810000 */
[----:B------:R-:W-:Y:S02]  /*11ab0*/  FMNMX.FTZ R132, R92, R132, !PT ;  /* 0x000000845c847209 */ /* 0x000fe40007810000 */
[----:B------:R-:W-:-:S02]  /*11ac0*/  FSEL R84, R27, -INF , P0 ;  /* 0xff8000001b547808 */ /* 0x000fc40000000000 */
[----:B------:R-:W-:Y:S01]  /*11ad0*/  FMNMX.FTZ R16, R85, R16, !PT ;  /* 0x0000001055107209 */ /* 0x000fe20007810000 */
[----:B------:R-:W-:Y:S01]  /*11ae0*/  IMAD.MOV.U32 R4, RZ, RZ, R132 ;  /* 0x000000ffff047224 */ /* 0x000fe200078e0084 */
[----:B------:R-:W-:Y:S02]  /*11af0*/  MOV R2, 0x11b20 ;  /* 0x00011b2000027802 */ /* 0x000fe40000000f00 */
[----:B------:R-:W-:Y:S02]  /*11b00*/  FMNMX.FTZ R16, R84, R16, !PT ;  /* 0x0000001054107209 */ /* 0x000fe40007810000 */
[----:B-1----:R-:W-:Y:S05]  /*11b10*/  CALL.REL.NOINC `($__internal_2_$__cuda_sm70_shflsync_bfly_p) ;  /* 0x0000183000007944 */ /* 0x002fea0003c00000 */
[----:B------:R-:W-:Y:S01]  /*11b20*/  FMNMX.FTZ R132, R132, R0, !PT ;  /* 0x0000000084847209 */ /* 0x000fe20007810000 */
[----:B------:R-:W-:Y:S01]  /*11b30*/  IMAD.MOV.U32 R0, RZ, RZ, 0x1 ;  /* 0x00000001ff007424 */ /* 0x000fe200078e00ff */
[----:B------:R-:W-:-:S03]  /*11b40*/  MOV R2, 0x11b70 ;  /* 0x00011b7000027802 */ /* 0x000fc60000000f00 */
[----:B------:R-:W-:Y:S02]  /*11b50*/  IMAD.MOV.U32 R4, RZ, RZ, R132 ;  /* 0x000000ffff047224 */ /* 0x000fe400078e0084 */
[----:B-1---5:R-:W-:Y:S05]  /*11b60*/  CALL.REL.NOINC `($__internal_2_$__cuda_sm70_shflsync_bfly_p) ;  /* 0x000017e000007944 */ /* 0x022fea0003c00000 */
[----:B------:R-:W-:Y:S01]  /*11b70*/  FMNMX.FTZ R132, R132, R0, !PT ;  /* 0x0000000084847209 */ /* 0x000fe20007810000 */
[----:B------:R-:W-:Y:S01]  /*11b80*/  IMAD.MOV.U32 R4, RZ, RZ, R16 ;  /* 0x000000ffff047224 */ /* 0x000fe200078e0010 */
[----:B------:R-:W-:Y:S01]  /*11b90*/  MOV R2, 0x11bc0 ;  /* 0x00011bc000027802 */ /* 0x000fe20000000f00 */
[----:B------:R-:W-:Y:S02]  /*11ba0*/  IMAD.MOV.U32 R0, RZ, RZ, 0x2 ;  /* 0x00000002ff007424 */ /* 0x000fe400078e00ff */
[----:B-1---5:R-:W-:Y:S05]  /*11bb0*/  CALL.REL.NOINC `($__internal_2_$__cuda_sm70_shflsync_bfly_p) ;  /* 0x0000179000007944 */ /* 0x022fea0003c00000 */
[----:B------:R-:W-:Y:S01]  /*11bc0*/  FMNMX.FTZ R16, R16, R0, !PT ;  /* 0x0000000010107209 */ /* 0x000fe20007810000 */
[----:B------:R-:W-:Y:S01]  /*11bd0*/  IMAD.MOV.U32 R0, RZ, RZ, 0x1 ;  /* 0x00000001ff007424 */ /* 0x000fe200078e00ff */
[----:B------:R-:W-:-:S03]  /*11be0*/  MOV R2, 0x11c10 ;  /* 0x00011c1000027802 */ /* 0x000fc60000000f00 */
[----:B------:R-:W-:Y:S02]  /*11bf0*/  IMAD.MOV.U32 R4, RZ, RZ, R16 ;  /* 0x000000ffff047224 */ /* 0x000fe400078e0010 */
[----:B-1---5:R-:W-:Y:S05]  /*11c00*/  CALL.REL.NOINC `($__internal_2_$__cuda_sm70_shflsync_bfly_p) ;  /* 0x0000174000007944 */ /* 0x022fea0003c00000 */
[----:B------:R-:W-:Y:S01]  /*11c10*/  MOV R3, R0 ;  /* 0x0000000000037202 */ /* 0x000fe20000000f00 */
[----:B-1---5:R-:W-:Y:S05]  /*11c20*/  BRA `(.L_x_578) ;  /* 0xffff28c000007947 */ /* 0x022fea000383ffff */
.L_x_526:
[----:B------:R-:W-:Y:S01]  /*11c30*/  MOV R3, 0x181f ;  /* 0x0000181f00037802 */ /* 0x000fe20000000f00 */
[----:B------:R1:W-:Y:S01]  /*11c40*/  STL [R1+0x64], RZ ;  /* 0x000064ff01007387 */ /* 0x0003e20000100800 */
[----:B------:R-:W-:Y:S01]  /*11c50*/  MOV R2, 0x11c80 ;  /* 0x00011c8000027802 */ /* 0x000fe20000000f00 */
[----:B------:R-:W-:Y:S02]  /*11c60*/  IMAD.MOV.U32 R7, RZ, RZ, R5 ;  /* 0x000000ffff077224 */ /* 0x000fe400078e0005 */
[----:B-1----:R-:W-:Y:S05]  /*11c70*/  CALL.REL.NOINC `($__internal_3_$__cuda_sm70_shflsync_idx_p) ;  /* 0x0000175000007944 */ /* 0x002fea0003c00000 */
[----:B-----5:R-:W-:Y:S01]  /*11c80*/  MOV R4, R7 ;  /* 0x0000000700047202 */ /* 0x020fe20000000f00 */
[----:B-1----:R-:W-:-:S05]  /*11c90*/  BRA `(.L_x_579) ;  /* 0xffff441000007947 */ /* 0x002fca000383ffff */
.L_x_527:
[----:B------:R-:W-:Y:S01]  /*11ca0*/  MOV R3, 0x181f ;  /* 0x0000181f00037802 */ /* 0x000fe20000000f00 */
[----:B------:R3:W-:Y:S01]  /*11cb0*/  STL [R1+0x64], RZ ;  /* 0x000064ff01007387 */ /* 0x0007e20000100800 */
[----:B------:R-:W-:Y:S01]  /*11cc0*/  MOV R2, 0x11cf0 ;  /* 0x00011cf000027802 */ /* 0x000fe20000000f00 */
[----:B------:R-:W-:Y:S02]  /*11cd0*/  IMAD.MOV.U32 R7, RZ, RZ, R12 ;  /* 0x000000ffff077224 */ /* 0x000fe400078e000c */
[----:B-123--:R-:W-:Y:S05]  /*11ce0*/  CALL.REL.NOINC `($__internal_3_$__cuda_sm70_shflsync_idx_p) ;  /* 0x000016e000007944 */ /* 0x00efea0003c00000 */
[----:B------:R-:W2:Y:S01]  /*11cf0*/  LDL R3, [R1+0x54] ;  /* 0x0000540001037983 */ /* 0x000ea20000100800 */
[----:B------:R-:W-:Y:S03]  /*11d00*/  IADD3 R14, P0, R7, R23, RZ ;  /* 0x00000017070e7210 */ /* 0x000fe60007f1e0ff */
[----:B------:R-:W3:Y:S02]  /*11d10*/  LDL R2, [R1+0x6c] ;  /* 0x00006c0001027983 */ /* 0x000ee40000100800 */
[----:B-----5:R-:W-:Y:S02]  /*11d20*/  IMAD.X R15, R4, 0x1, R13, P0 ;  /* 0x00000001040f7824 */ /* 0x020fe400000e060d */
[----:B------:R-:W4:Y:S04]  /*11d30*/  LDL R0, [R1+0x4c] ;  /* 0x00004c0001007983 */ /* 0x000f280000100800 */
[----:B------:R-:W4:Y:S04]  /*11d40*/  LDL R31, [R1+0x68] ;  /* 0x00006800011f7983 */ /* 0x000f280000100800 */
[----:B------:R-:W4:Y:S01]  /*11d50*/  LDL R6, [R1+0x70] ;  /* 0x0000700001067983 */ /* 0x000f220000100800 */
[----:B--2---:R-:W-:Y:S02]  /*11d60*/  ISETP.GE.AND P3, PT, R3, c[0x0][0x1d4], PT ;  /* 0x0000750003007a0c */ /* 0x004fe40003f66270 */
[----:B---3--:R-:W-:Y:S02]  /*11d70*/  ISETP.GE.AND P2, PT, R2, c[0x0][0x1d4], PT ;  /* 0x0000750002007a0c */ /* 0x008fe40003f46270 */
[----:B------:R-:W-:Y:S05]  /*11d80*/  IADD3 R2, P0, R7, R28, RZ ;  /* 0x0000001c07027210 */ /* 0x000fea0007f1e0ff */
[C---:B------:R-:W-:Y:S01]  /*11d90*/  IMAD.X R3, R4.reuse, 0x1, R20, P0 ;  /* 0x0000000104037824 */ /* 0x040fe200000e0614 */
[----:B----4-:R-:W-:Y:S03]  /*11da0*/  ISETP.GE.AND P1, PT, R31, c[0x0][0x1d4], PT ;  /* 0x000075001f007a0c */ /* 0x010fe60003f26270 */
[----:B------:R-:W-:Y:S01]  /*11db0*/  @!PT LDS RZ, [RZ] ;  /* 0x00000000fffff984 */ /* 0x000fe20000000800 */
[----:B------:R-:W-:Y:S01]  /*11dc0*/  @!PT LDS RZ, [RZ] ;  /* 0x00000000fffff984 */ /* 0x000fe20000000800 */
[----:B------:R-:W-:Y:S01]  /*11dd0*/  @!PT LDS RZ, [RZ] ;  /* 0x00000000fffff984 */ /* 0x000fe20000000800 */
[----:B------:R2:W-:Y:S04]  /*11de0*/  LDGSTS.E.BYPASS.LTC128B.128 [R0+0x100], [R14.64], !P3 ;  /* 0x001000000e007fae */ /* 0x0005e8000d901d46 */
[----:B------:R3:W-:Y:S01]  /*11df0*/  LDGSTS.E.BYPASS.LTC128B.128 [R0+0x2100], [R2.64], !P2 ;  /* 0x0210000002007fae */ /* 0x0007e2000d101d46 */
[----:B--2---:R-:W-:Y:S02]  /*11e00*/  SEL R15, RZ, 0x10, P1 ;  /* 0x00000010ff0f7807 */ /* 0x004fe40000800000 */
[C---:B---3--:R-:W-:Y:S05]  /*11e10*/  IADD3 R2, P0, R7.reuse, R29, RZ ;  /* 0x0000001d07027210 */ /* 0x048fea0007f1e0ff */
[C---:B------:R-:W-:Y:S05]  /*11e20*/  IMAD.X R3, R4.reuse, 0x1, R21, P0 ;  /* 0x0000000104037824 */ /* 0x040fea00000e0615 */
[----:B------:R2:W-:Y:S02]  /*11e30*/  LDGSTS.E.BYPASS.LTC128B.128 [R0+0x4100], [R2.64], !P1 ;  /* 0x0410000002007fae */ /* 0x0005e4000c901d46 */
[----:B--2---:R-:W-:Y:S01]  /*11e40*/  IADD3 R2, P0, R7, R30, RZ ;  /* 0x0000001e07027210 */ /* 0x004fe20007f1e0ff */
[----:B------:R-:W-:Y:S01]  /*11e50*/  IMAD.MOV.U32 R7, RZ, RZ, R5 ;  /* 0x000000ffff077224 */ /* 0x000fe200078e0005 */
[----:B------:R-:W-:Y:S03]  /*11e60*/  SEL R5, RZ, 0x10, P3 ;  /* 0x00000010ff057807 */ /* 0x000fe60001800000 */
[----:B------:R-:W-:Y:S01]  /*11e70*/  IMAD.X R3, R4, 0x1, R22, P0 ;  /* 0x0000000104037824 */ /* 0x000fe200000e0616 */
[----:B------:R-:W-:Y:S02]  /*11e80*/  ISETP.GE.AND P0, PT, R6, c[0x0][0x1d4], PT ;  /* 0x0000750006007a0c */ /* 0x000fe40003f06270 */
[----:B------:R-:W-:Y:S02]  /*11e90*/  SEL R6, RZ, 0x10, P2 ;  /* 0x00000010ff067807 */ /* 0x000fe40001000000 */
[----:B------:R-:W-:Y:S09]  /*11ea0*/  SEL R14, RZ, 0x10, P0 ;  /* 0x00000010ff0e7807 */ /* 0x000ff20000000000 */
[----:B------:R2:W-:Y:S02]  /*11eb0*/  LDGSTS.E.BYPASS.LTC128B.128 [R0+0x6100], [R2.64], !P0 ;  /* 0x0610000002007fae */ /* 0x0005e4000c101d46 */
[----:B--2---:R-:W-:Y:S01]  /*11ec0*/  IMAD.MOV.U32 R0, RZ, RZ, 0x1 ;  /* 0x00000001ff007424 */ /* 0x004fe200078e00ff */
[----:B------:R-:W-:Y:S01]  /*11ed0*/  MOV R2, 0x11f10 ;  /* 0x00011f1000027802 */ /* 0x000fe20000000f00 */
[----:B------:R-:W-:Y:S03]  /*11ee0*/  IMAD.MOV.U32 R3, RZ, RZ, 0x181f ;  /* 0x0000181fff037424 */ /* 0x000fe600078e00ff */
        /* <DEDUP_REMOVED lines=10> */
[----:B-1----:R-:W-:-:S05]  /*11f90*/  BRA `(.L_x_580) ;  /* 0xffff430000007947 */ /* 0x002fca000383ffff */
.L_x_530:
[----:B------:R-:W-:Y:S01]  /*11fa0*/  MOV R3, 0x181f ;  /* 0x0000181f00037802 */ /* 0x000fe20000000f00 */
[----:B------:R1:W-:Y:S01]  /*11fb0*/  STL [R1+0x64], RZ ;  /* 0x000064ff01007387 */ /* 0x0003e20000100800 */
[----:B------:R-:W-:Y:S01]  /*11fc0*/  MOV R2, 0x11ff0 ;  /* 0x00011ff000027802 */ /* 0x000fe20000000f00 */
[----:B------:R-:W-:Y:S02]  /*11fd0*/  IMAD.MOV.U32 R7, RZ, RZ, R5 ;  /* 0x000000ffff077224 */ /* 0x000fe400078e0005 */
[----:B-1----:R-:W-:Y:S05]  /*11fe0*/  CALL.REL.NOINC `($__internal_3_$__cuda_sm70_shflsync_idx_p) ;  /* 0x000013e000007944 */ /* 0x002fea0003c00000 */
[----:B-----5:R-:W-:Y:S01]  /*11ff0*/  MOV R4, R7 ;  /* 0x0000000700047202 */ /* 0x020fe20000000f00 */
[----:B-1----:R-:W-:-:S05]  /*12000*/  BRA `(.L_x_581) ;  /* 0xffff584000007947 */ /* 0x002fca000383ffff */
.L_x_531:
        /* <DEDUP_REMOVED lines=48> */
.L_x_532:
[----:B------:R-:W-:Y:S01]  /*12310*/  MOV R3, 0x1c1f ;  /* 0x00001c1f00037802 */ /* 0x000fe20000000f00 */
[----:B------:R1:W-:Y:S01]  /*12320*/  STL [R1+0x64], RZ ;  /* 0x000064ff01007387 */ /* 0x0003e20000100800 */
[----:B------:R-:W-:Y:S01]  /*12330*/  MOV R2, 0x12360 ;  /* 0x0001236000027802 */ /* 0x000fe20000000f00 */
[----:B------:R-:W-:Y:S02]  /*12340*/  IMAD.MOV.U32 R7, RZ, RZ, R4 ;  /* 0x000000ffff077224 */ /* 0x000fe400078e0004 */
[----:B-1----:R-:W-:Y:S05]  /*12350*/  CALL.REL.NOINC `($__internal_3_$__cuda_sm70_shflsync_idx_p) ;  /* 0x0000107000007944 */ /* 0x002fea0003c00000 */
[----:B-----5:R-:W-:Y:S01]  /*12360*/  MOV R0, R7 ;  /* 0x0000000700007202 */ /* 0x020fe20000000f00 */
[----:B-1----:R-:W-:-:S05]  /*12370*/  BRA `(.L_x_583) ;  /* 0xffff59c000007947 */ /* 0x002fca000383ffff */
.L_x_533:
[----:B------:R-:W-:Y:S01]  /*12380*/  MOV R0, 0x1 ;  /* 0x0000000100007802 */ /* 0x000fe20000000f00 */
[----:B------:R-:W-:Y:S01]  /*12390*/  IMAD.MOV.U32 R7, RZ, RZ, R4 ;  /* 0x000000ffff077224 */ /* 0x000fe200078e0004 */
[----:B------:R-:W-:Y:S01]  /*123a0*/  MOV R2, 0x123e0 ;  /* 0x000123e000027802 */ /* 0x000fe20000000f00 */
[----:B------:R-:W-:Y:S02]  /*123b0*/  IMAD.MOV.U32 R3, RZ, RZ, 0x1c1f ;  /* 0x00001c1fff037424 */ /* 0x000fe400078e00ff */
[----:B------:R2:W-:Y:S04]  /*123c0*/  STL [R1+0x64], R0 ;  /* 0x0000640001007387 */ /* 0x0005e80000100800 */
[----:B-12---:R-:W-:Y:S05]  /*123d0*/  CALL.REL.NOINC `($__internal_3_$__cuda_sm70_shflsync_idx_p) ;  /* 0x00000ff000007944 */ /* 0x006fea0003c00000 */
[----:B-----5:R-:W2:Y:S01]  /*123e0*/  LDL.LU R4, [R1+0xc] ;  /* 0x00000c0001047983 */ /* 0x020ea20000300800 */
[----:B------:R-:W-:Y:S03]  /*123f0*/  IMAD.IADD R7, R5, 0x1, R7 ;  /* 0x0000000105077824 */ /* 0x000fe600078e0207 */
[----:B------:R-:W3:Y:S02]  /*12400*/  LDL.LU R3, [R1+0x8] ;  /* 0x0000080001037983 */ /* 0x000ee40000300800 */
[C---:B------:R-:W-:Y:S02]  /*12410*/  ISETP.GT.AND P0, PT, R7.reuse, RZ, PT ;  /* 0x000000ff0700720c */ /* 0x040fe40003f04270 */
[C---:B------:R-:W-:Y:S01]  /*12420*/  ISETP.GT.AND P2, PT, R7.reuse, 0x1, PT ;  /* 0x000000010700780c */ /* 0x040fe20003f44270 */
[----:B------:R-:W4:Y:S01]  /*12430*/  LDL.LU R2, [R1+0x4] ;  /* 0x0000040001027983 */ /* 0x000f220000300800 */
[C---:B------:R-:W-:Y:S02]  /*12440*/  ISETP.GT.AND P3, PT, R7.reuse, 0x8, PT ;  /* 0x000000080700780c */ /* 0x040fe40003f64270 */
[C---:B------:R-:W-:Y:S01]  /*12450*/  ISETP.GT.AND P4, PT, R7.reuse, 0x9, PT ;  /* 0x000000090700780c */ /* 0x040fe20003f84270 */
[----:B------:R-:W4:Y:S01]  /*12460*/  LDL.LU R0, [R1] ;  /* 0x0000000001007983 */ /* 0x000f220000300800 */
[----:B------:R-:W-:Y:S04]  /*12470*/  ISETP.GT.AND P1, PT, R7, 0x10, PT ;  /* 0x000000100700780c */ /* 0x000fe80003f24270 */
[----:B------:R-:W-:Y:S02]  /*12480*/  FSEL R33, R249, -INF , P1 ;  /* 0xff800000f9217808 */ /* 0x000fe40000800000 */
[C---:B------:R-:W-:Y:S04]  /*12490*/  ISETP.GT.AND P1, PT, R7.reuse, 0x21, PT ;  /* 0x000000210700780c */ /* 0x040fe80003f24270 */
[----:B------:R-:W-:Y:S02]  /*124a0*/  FSEL R28, R180, -INF , P1 ;  /* 0xff800000b41c7808 */ /* 0x000fe40000800000 */
[C---:B------:R-:W-:Y:S04]  /*124b0*/  ISETP.GT.AND P1, PT, R7.reuse, 0x38, PT ;  /* 0x000000380700780c */ /* 0x040fe80003f24270 */
[----:B------:R-:W-:Y:S02]  /*124c0*/  FSEL R8, R188, -INF , P1 ;  /* 0xff800000bc087808 */ /* 0x000fe40000800000 */
[----:B--2---:R-:W-:Y:S02]  /*124d0*/  FSEL R5, R4, -INF , P0 ;  /* 0xff80000004057808 */ /* 0x004fe40000000000 */
[----:B------:R-:W-:Y:S02]  /*124e0*/  ISETP.GT.AND P0, PT, R7, 0x11, PT ;  /* 0x000000110700780c */ /* 0x000fe40003f04270 */
[----:B---3--:R-:W-:Y:S02]  /*124f0*/  FSEL R177, R3, -INF , P2 ;  /* 0xff80000003b17808 */ /* 0x008fe40001000000 */
[----:B------:R-:W-:Y:S02]  /*12500*/  FSEL R32, R248, -INF , P0 ;  /* 0xff800000f8207808 */ /* 0x000fe40000000000 */
[----:B------:R-:W-:Y:S02]  /*12510*/  ISETP.GT.AND P2, PT, R7, 0x20, PT ;  /* 0x000000200700780c */ /* 0x000fe40003f44270 */
[----:B----4-:R-:W-:Y:S02]  /*12520*/  FSEL R35, R2, -INF , P3 ;  /* 0xff80000002237808 */ /* 0x010fe40001800000 */
[----:B------:R-:W-:Y:S02]  /*12530*/  FMNMX.FTZ R2, R5, R134, !PT ;  /* 0x0000008605027209 */ /* 0x000fe40007810000 */
[----:B------:R-:W-:Y:S02]  /*12540*/  FSEL R34, R0, -INF , P4 ;  /* 0xff80000000227808 */ /* 0x000fe40002000000 */
[----:B------:R-:W-:Y:S02]  /*12550*/  FMNMX.FTZ R0, R6, R133, !PT ;  /* 0x0000008506007209 */ /* 0x000fe40007810000 */
[----:B------:R-:W-:Y:S02]  /*12560*/  FMNMX.FTZ R2, R177, R2, !PT ;  /* 0x00000002b1027209 */ /* 0x000fe40007810000 */
[----:B------:R-:W-:Y:S02]  /*12570*/  FMNMX.FTZ R0, R25, R0, !PT ;  /* 0x0000000019007209 */ /* 0x000fe40007810000 */
[----:B------:R-:W-:Y:S02]  /*12580*/  FMNMX.FTZ R2, R35, R2, !PT ;  /* 0x0000000223027209 */ /* 0x000fe40007810000 */
[----:B------:R-:W-:Y:S02]  /*12590*/  FMNMX.FTZ R0, R24, R0, !PT ;  /* 0x0000000018007209 */ /* 0x000fe40007810000 */
[----:B------:R-:W-:Y:S02]  /*125a0*/  FMNMX.FTZ R2, R34, R2, !PT ;  /* 0x0000000222027209 */ /* 0x000fe40007810000 */
[----:B------:R-:W-:Y:S02]  /*125b0*/  FMNMX.FTZ R0, R23, R0, !PT ;  /* 0x0000000017007209 */ /* 0x000fe40007810000 */
[----:B------:R-:W-:Y:S02]  /*125c0*/  ISETP.GT.AND P3, PT, R7, 0x18, PT ;  /* 0x000000180700780c */ /* 0x000fe40003f64270 */
[----:B------:R-:W-:Y:S02]  /*125d0*/  FMNMX.FTZ R0, R22, R0, !PT ;  /* 0x0000000016007209 */ /* 0x000fe40007810000 */
[----:B------:R-:W-:Y:S02]  /*125e0*/  FMNMX.FTZ R2, R33, R2, !PT ;  /* 0x0000000221027209 */ /* 0x000fe40007810000 */
[----:B------:R-:W-:Y:S02]  /*125f0*/  ISETP.GT.AND P4, PT, R7, 0x19, PT ;  /* 0x000000190700780c */ /* 0x000fe40003f84270 */
[----:B------:R-:W-:Y:S02]  /*12600*/  FSEL R31, R185, -INF , P3 ;  /* 0xff800000b91f7808 */ /* 0x000fe40001800000 */
[----:B------:R-:W-:Y:S02]  /*12610*/  FMNMX.FTZ R0, R21, R0, !PT ;  /* 0x0000000015007209 */ /* 0x000fe40007810000 */
[----:B------:R-:W-:Y:S02]  /*12620*/  FMNMX.FTZ R2, R32, R2, !PT ;  /* 0x0000000220027209 */ /* 0x000fe40007810000 */
[----:B------:R-:W-:Y:S02]  /*12630*/  FSEL R30, R184, -INF , P4 ;  /* 0xff800000b81e7808 */ /* 0x000fe40002000000 */
[----:B------:R-:W-:Y:S02]  /*12640*/  FMNMX.FTZ R0, R20, R0, !PT ;  /* 0x0000000014007209 */ /* 0x000fe40007810000 */
[----:B------:R-:W-:Y:S02]  /*12650*/  FMNMX.FTZ R2, R31, R2, !PT ;  /* 0x000000021f027209 */ /* 0x000fe40007810000 */
[----:B------:R-:W-:Y:S02]  /*12660*/  FSEL R29, R181, -INF , P2 ;  /* 0xff800000b51d7808 */ /* 0x000fe40001000000 */
        /* <DEDUP_REMOVED lines=9> */
[----:B------:R-:W-:Y:S02]  /*12700*/  ISETP.GT.AND P3, PT, R7, 0x30, PT ;  /* 0x000000300700780c */ /* 0x000fe40003f64270 */
[----:B------:R-:W-:Y:S02]  /*12710*/  FSEL R26, R176, -INF , P4 ;  /* 0xff800000b01a7808 */ /* 0x000fe40002000000 */
[----:B------:R-:W-:Y:S02]  /*12720*/  FMNMX.FTZ R0, R16, R0, !PT ;  /* 0x0000000010007209 */ /* 0x000fe40007810000 */
[----:B------:R-:W-:Y:S02]  /*12730*/  FMNMX.FTZ R2, R27, R2, !PT ;  /* 0x000000021b027209 */ /* 0x000fe40007810000 */
[----:B------:R-:W-:Y:S02]  /*12740*/  ISETP.GT.AND P2, PT, R7, 0x31, PT ;  /* 0x000000310700780c */ /* 0x000fe40003f44270 */
[----:B------:R-:W-:Y:S02]  /*12750*/  FMNMX.FTZ R0, R15, R0, !PT ;  /* 0x000000000f007209 */ /* 0x000fe40007810000 */
[----:B------:R-:W-:Y:S02]  /*12760*/  FSEL R10, R189, -INF , P3 ;  /* 0xff800000bd0a7808 */ /* 0x000fe40001800000 */
[----:B------:R-:W-:Y:S02]  /*12770*/  FMNMX.FTZ R176, R26, R2, !PT ;  /* 0x000000021ab07209 */ /* 0x000fe40007810000 */
[----:B------:R-:W-:Y:S01]  /*12780*/  FMNMX.FTZ R4, R14, R0, !PT ;  /* 0x000000000e047209 */ /* 0x000fe20007810000 */
[----:B------:R-:W-:Y:S01]  /*12790*/  IMAD.MOV.U32 R0, RZ, RZ, 0x2 ;  /* 0x00000002ff007424 */ /* 0x000fe200078e00ff */
[----:B------:R-:W-:Y:S02]  /*127a0*/  FSEL R9, R191, -INF , P2 ;  /* 0xff800000bf097808 */ /* 0x000fe40001000000 */
[----:B------:R-:W-:Y:S02]  /*127b0*/  FMNMX.FTZ R176, R10, R176, !PT ;  /* 0x000000b00ab07209 */ /* 0x000fe40007810000 */
[----:B------:R-:W-:Y:S02]  /*127c0*/  ISETP.GT.AND P0, PT, R7, 0x39, PT ;  /* 0x000000390700780c */ /* 0x000fe40003f04270 */
[----:B------:R-:W-:Y:S02]  /*127d0*/  FMNMX.FTZ R4, R13, R4, !PT ;  /* 0x000000040d047209 */ /* 0x000fe40007810000 */
[----:B------:R-:W-:Y:S02]  /*127e0*/  FMNMX.FTZ R176, R9, R176, !PT ;  /* 0x000000b009b07209 */ /* 0x000fe40007810000 */
[----:B------:R-:W-:Y:S02]  /*127f0*/  FMNMX.FTZ R4, R12, R4, !PT ;  /* 0x000000040c047209 */ /* 0x000fe40007810000 */
[----:B------:R-:W-:Y:S02]  /*12800*/  FSEL R7, R190, -INF , P0 ;  /* 0xff800000be077808 */ /* 0x000fe40000000000 */
[----:B------:R-:W-:Y:S02]  /*12810*/  FMNMX.FTZ R176, R8, R176, !PT ;  /* 0x000000b008b07209 */ /* 0x000fe40007810000 */
[----:B------:R-:W-:Y:S02]  /*12820*/  FMNMX.FTZ R4, R11, R4, !PT ;  /* 0x000000040b047209 */ /* 0x000fe40007810000 */
[----:B------:R-:W-:Y:S02]  /*12830*/  FMNMX.FTZ R176, R7, R176, !PT ;  /* 0x000000b007b07209 */ /* 0x000fe40007810000 */
[----:B------:R-:W-:Y:S02]  /*12840*/  MOV R2, 0x12860 ;  /* 0x0001286000027802 */ /* 0x000fe40000000f00 */
[----:B-1----:R-:W-:Y:S05]  /*12850*/  CALL.REL.NOINC `($__internal_2_$__cuda_sm70_shflsync_bfly_p) ;  /* 0x00000af000007944 */ /* 0x002fea0003c00000 */
[----:B------:R-:W-:Y:S01]  /*12860*/  FMNMX.FTZ R4, R4, R0, !PT ;  /* 0x0000000004047209 */ /* 0x000fe20007810000 */
[----:B------:R-:W-:Y:S01]  /*12870*/  IMAD.MOV.U32 R0, RZ, RZ, 0x1 ;  /* 0x00000001ff007424 */ /* 0x000fe200078e00ff */
[----:B------:R-:W-:Y:S02]  /*12880*/  MOV R2, 0x128a0 ;  /* 0x000128a000027802 */ /* 0x000fe40000000f00 */
        /* <DEDUP_REMOVED lines=8> */
[----:B------:R-:W-:Y:S02]  /*12910*/  MOV R2, 0x12930 ;  /* 0x0001293000027802 */ /* 0x000fe40000000f00 */
[----:B-1---5:R-:W-:Y:S05]  /*12920*/  CALL.REL.NOINC `($__internal_2_$__cuda_sm70_shflsync_bfly_p) ;  /* 0x00000a2000007944 */ /* 0x022fea0003c00000 */
[----:B-1---5:R-:W-:-:S05]  /*12930*/  BRA `(.L_x_584) ;  /* 0xffff5af000007947 */ /* 0x022fca000383ffff */
.L_x_536:
[----:B------:R-:W-:Y:S01]  /*12940*/  MOV R3, 0x181f ;  /* 0x0000181f00037802 */ /* 0x000fe20000000f00 */
[----:B------:R1:W-:Y:S01]  /*12950*/  STL [R1+0x64], RZ ;  /* 0x000064ff01007387 */ /* 0x0003e20000100800 */
[----:B------:R-:W-:Y:S01]  /*12960*/  MOV R2, 0x12990 ;  /* 0x0001299000027802 */ /* 0x000fe20000000f00 */
[----:B------:R-:W-:Y:S02]  /*12970*/  IMAD.MOV.U32 R7, RZ, RZ, R4 ;  /* 0x000000ffff077224 */ /* 0x000fe400078e0004 */
[----:B-1----:R-:W-:Y:S05]  /*12980*/  CALL.REL.NOINC `($__internal_3_$__cuda_sm70_shflsync_idx_p) ;  /* 0x00000a4000007944 */ /* 0x002fea0003c00000 */
[----:B------:R-:W-:Y:S01]  /*12990*/  MOV R2, R7 ;  /* 0x0000000700027202 */ /* 0x000fe20000000f00 */
[----:B-1---5:R-:W-:-:S05]  /*129a0*/  BRA `(.L_x_585) ;  /* 0xffff7d6000007947 */ /* 0x022fca000383ffff */
.L_x_539:
[----:B------:R-:W-:Y:S01]  /*129b0*/  MOV R3, 0x181f ;  /* 0x0000181f00037802 */ /* 0x000fe20000000f00 */
[----:B------:R1:W-:Y:S01]  /*129c0*/  STL [R1+0x64], RZ ;  /* 0x000064ff01007387 */ /* 0x0003e20000100800 */
[----:B------:R-:W-:Y:S01]  /*129d0*/  MOV R2, 0x12a00 ;  /* 0x00012a0000027802 */ /* 0x000fe20000000f00 */
[----:B------:R-:W-:Y:S02]  /*129e0*/  IMAD.MOV.U32 R7, RZ, RZ, R5 ;  /* 0x000000ffff077224 */ /* 0x000fe400078e0005 */
[----:B-1---5:R-:W-:Y:S05]  /*129f0*/  CALL.REL.NOINC `($__internal_3_$__cuda_sm70_shflsync_idx_p) ;  /* 0x000009d000007944 */ /* 0x022fea0003c00000 */
[----:B-----5:R-:W-:Y:S01]  /*12a00*/  MOV R4, R7 ;  /* 0x0000000700047202 */ /* 0x020fe20000000f00 */
[----:B-1----:R-:W-:-:S05]  /*12a10*/  BRA `(.L_x_586) ;  /* 0xffff958000007947 */ /* 0x002fca000383ffff */
.L_x_540:
[----:B------:R-:W-:Y:S01]  /*12a20*/  MOV R3, 0x181f ;  /* 0x0000181f00037802 */ /* 0x000fe20000000f00 */
[----:B------:R3:W-:Y:S01]  /*12a30*/  STL [R1+0x64], RZ ;  /* 0x000064ff01007387 */ /* 0x0007e20000100800 */
[----:B------:R-:W-:Y:S01]  /*12a40*/  MOV R2, 0x12a70 ;  /* 0x00012a7000027802 */ /* 0x000fe20000000f00 */
[----:B------:R-:W-:Y:S02]  /*12a50*/  IMAD.MOV.U32 R7, RZ, RZ, R8 ;  /* 0x000000ffff077224 */ /* 0x000fe400078e0008 */
[----:B-123-5:R-:W-:Y:S05]  /*12a60*/  CALL.REL.NOINC `($__internal_3_$__cuda_sm70_shflsync_idx_p) ;  /* 0x0000096000007944 */ /* 0x02efea0003c00000 */
[----:B------:R-:W2:Y:S04]  /*12a70*/  LDL R6, [R1+0x50] ;  /* 0x0000500001067983 */ /* 0x000ea80000100800 */
[----:B-----5:R-:W3:Y:S01]  /*12a80*/  LDL R0, [R1+0x4c] ;  /* 0x00004c0001007983 */ /* 0x020ee20000100800 */
[----:B--2---:R-:W-:Y:S04]  /*12a90*/  IADD3 R2, -R6, 0x10, RZ ;  /* 0x0000001006027810 */ /* 0x004fe80007ffe1ff */
[----:B------:R-:W-:Y:S04]  /*12aa0*/  LOP3.LUT R2, R2, 0xf, RZ, 0xc0, !PT ;  /* 0x0000000f02027812 */ /* 0x000fe800078ec0ff */
[----:B------:R-:W-:Y:S04]  /*12ab0*/  IADD3 R2, P1, P0, R2, R7, R25 ;  /* 0x0000000702027210 */ /* 0x000fe8000783e019 */
[----:B------:R-:W-:Y:S02]  /*12ac0*/  IADD3.X R3, RZ, R4, R9, P1, P0 ;  /* 0x00000004ff037210 */ /* 0x000fe40000fe0409 */
[----:B------:R-:W-:Y:S11]  /*12ad0*/  ISETP.NE.U32.AND P0, PT, R6, RZ, PT ;  /* 0x000000ff0600720c */ /* 0x000ff60003f05070 */
[----:B------:R-:W-:Y:S02]  /*12ae0*/  @!UPT UIADD3 URZ, URZ, URZ, URZ ;  /* 0x0000003f3f3ff290 */ /* 0x000fe4000fffe03f */
[----:B------:R-:W-:Y:S01]  /*12af0*/  @!PT LDS RZ, [RZ] ;  /* 0x00000000fffff984 */ /* 0x000fe20000000800 */
[----:B------:R-:W-:Y:S01]  /*12b00*/  @!PT LDS RZ, [RZ] ;  /* 0x00000000fffff984 */ /* 0x000fe20000000800 */
[----:B------:R-:W-:Y:S01]  /*12b10*/  @!PT LDS RZ, [RZ] ;  /* 0x00000000fffff984 */ /* 0x000fe20000000800 */
[----:B---3--:R2:W-:Y:S02]  /*12b20*/  LDGSTS.E.BYPASS.LTC128B.128.ZFILL [R0+0x10100], [R2.64], P0 ;  /* 0x1010000002007fae */ /* 0x0085e40008141d46 */
[C---:B--2---:R-:W-:Y:S05]  /*12b30*/  IADD3 R2, P0, R7.reuse, R26, RZ ;  /* 0x0000001a07027210 */ /* 0x044fea0007f1e0ff */
[C---:B------:R-:W-:Y:S01]  /*12b40*/  IMAD.X R3, R4.reuse, 0x1, R10, P0 ;  /* 0x0000000104037824 */ /* 0x040fe200000e060a */
[C---:B------:R-:W-:Y:S04]  /*12b50*/  IADD3 R30, P0, R7.reuse, R27, RZ ;  /* 0x0000001b071e7210 */ /* 0x040fe80007f1e0ff */
[----:B------:R2:W-:Y:S01]  /*12b60*/  LDGSTS.E.BYPASS.LTC128B.128 [R0+0x12100], [R2.64], !P5 ;  /* 0x1210000002007fae */ /* 0x0005e2000e901d46 */
[C---:B------:R-:W-:Y:S05]  /*12b70*/  IMAD.X R31, R4.reuse, 0x1, R11, P0 ;  /* 0x00000001041f7824 */ /* 0x040fea00000e060b */
[----:B------:R3:W-:Y:S01]  /*12b80*/  LDGSTS.E.BYPASS.LTC128B.128 [R0+0x14100], [R30.64], !P4 ;  /* 0x141000001e007fae */ /* 0x0007e2000e101d46 */
[----:B--2---:R-:W-:Y:S01]  /*12b90*/  IADD3 R2, P0, R7, R28, RZ ;  /* 0x0000001c07027210 */ /* 0x004fe20007f1e0ff */
[----:B------:R-:W-:Y:S04]  /*12ba0*/  IMAD.MOV.U32 R7, RZ, RZ, R5 ;  /* 0x000000ffff077224 */ /* 0x000fe800078e0005 */
[----:B------:R-:W-:Y:S05]  /*12bb0*/  IMAD.X R3, R4, 0x1, R12, P0 ;  /* 0x0000000104037824 */ /* 0x000fea00000e060c */
[----:B------:R3:W-:Y:S02]  /*12bc0*/  LDGSTS.E.BYPASS.LTC128B.128 [R0+0x16100], [R2.64], !P3 ;  /* 0x1610000002007fae */ /* 0x0007e4000d901d46 */
[----:B---3--:R-:W-:Y:S01]  /*12bd0*/  IMAD.MOV.U32 R0, RZ, RZ, 0x1 ;  /* 0x00000001ff007424 */ /* 0x008fe200078e00ff */
        /* <DEDUP_REMOVED lines=13> */
.L_x_541:
[----:B------:R-:W-:Y:S02]  /*12cb0*/  MOV R0, 0x2 ;  /* 0x0000000200007802 */ /* 0x000fe40000000f00 */
[----:B------:R-:W-:Y:S02]  /*12cc0*/  MOV R2, 0x12ce0 ;  /* 0x00012ce000027802 */ /* 0x000fe40000000f00 */
[----:B-----5:R-:W-:Y:S05]  /*12cd0*/  CALL.REL.NOINC `($__internal_2_$__cuda_sm70_shflsync_bfly_p) ;  /* 0x0000067000007944 */ /* 0x020fea0003c00000 */
[----:B------:R-:W-:Y:S01]  /*12ce0*/  FMNMX.FTZ R4, R4, R0, !PT ;  /* 0x0000000004047209 */ /* 0x000fe20007810000 */
[----:B------:R-:W-:Y:S01]  /*12cf0*/  IMAD.MOV.U32 R0, RZ, RZ, 0x1 ;  /* 0x00000001ff007424 */ /* 0x000fe200078e00ff */
[----:B------:R-:W-:Y:S02]  /*12d00*/  MOV R2, 0x12d20 ;  /* 0x00012d2000027802 */ /* 0x000fe40000000f00 */
[----:B-1---5:R-:W-:Y:S05]  /*12d10*/  CALL.REL.NOINC `($__internal_2_$__cuda_sm70_shflsync_bfly_p) ;  /* 0x0000063000007944 */ /* 0x022fea0003c00000 */
[----:B------:R-:W-:Y:S01]  /*12d20*/  FMNMX.FTZ R132, R4, R0, !PT ;  /* 0x0000000004847209 */ /* 0x000fe20007810000 */
[----:B-----5:R-:W-:Y:S01]  /*12d30*/  IMAD.MOV.U32 R4, RZ, RZ, R5 ;  /* 0x000000ffff047224 */ /* 0x020fe200078e0005 */
[----:B------:R-:W-:Y:S01]  /*12d40*/  MOV R2, 0x12d70 ;  /* 0x00012d7000027802 */ /* 0x000fe20000000f00 */
[----:B------:R-:W-:Y:S02]  /*12d50*/  IMAD.MOV.U32 R0, RZ, RZ, 0x2 ;  /* 0x00000002ff007424 */ /* 0x000fe400078e00ff */
[----:B-1----:R-:W-:Y:S05]  /*12d60*/  CALL.REL.NOINC `($__internal_2_$__cuda_sm70_shflsync_bfly_p) ;  /* 0x000005e000007944 */ /* 0x002fea0003c00000 */
[----:B-----5:R-:W-:Y:S01]  /*12d70*/  FMNMX.FTZ R4, R5, R0, !PT ;  /* 0x0000000005047209 */ /* 0x020fe20007810000 */
[----:B------:R-:W-:Y:S01]  /*12d80*/  IMAD.MOV.U32 R0, RZ, RZ, 0x1 ;  /* 0x00000001ff007424 */ /* 0x000fe200078e00ff */
[----:B------:R-:W-:Y:S02]  /*12d90*/  MOV R2, 0x12db0 ;  /* 0x00012db000027802 */ /* 0x000fe40000000f00 */
[----:B-1----:R-:W-:Y:S05]  /*12da0*/  CALL.REL.NOINC `($__internal_2_$__cuda_sm70_shflsync_bfly_p) ;  /* 0x000005a000007944 */ /* 0x002fea0003c00000 */
[----:B-1---5:R-:W-:-:S05]  /*12db0*/  BRA `(.L_x_588) ;  /* 0xffff974000007947 */ /* 0x022fca000383ffff */
.L_x_543:
[----:B------:R1:W5:Y:S01]  /*12dc0*/  LDL R4, [R1+0x78] ;  /* 0x0000780001047983 */ /* 0x0003620000100800 */
[----:B------:R-:W-:-:S02]  /*12dd0*/  MOV R0, 0x2 ;  /* 0x0000000200007802 */ /* 0x000fc40000000f00 */
[----:B------:R-:W-:Y:S02]  /*12de0*/  MOV R2, 0x12e00 ;  /* 0x00012e0000027802 */ /* 0x000fe40000000f00 */
[----:B-1---5:R-:W-:Y:S05]  /*12df0*/  CALL.REL.NOINC `($__internal_2_$__cuda_sm70_shflsync_bfly_p) ;  /* 0x0000055000007944 */ /* 0x022fea0003c00000 */
[----:B-----5:R-:W-:Y:S01]  /*12e00*/  MOV R5, R0 ;  /* 0x0000000000057202 */ /* 0x020fe20000000f00 */
[----:B-1----:R-:W-:Y:S05]  /*12e10*/  BRA `(.L_x_589) ;  /* 0xffffb50000007947 */ /* 0x002fea000383ffff */
.L_x_544:
[----:B------:R-:W-:Y:S01]  /*12e20*/  IMAD.MOV.U32 R4, RZ, RZ, R5 ;  /* 0x000000ffff047224 */ /* 0x000fe200078e0005 */
[----:B------:R-:W-:Y:S02]  /*12e30*/  MOV R0, 0x1 ;  /* 0x0000000100007802 */ /* 0x000fe40000000f00 */
[----:B------:R-:W-:Y:S02]  /*12e40*/  MOV R2, 0x12e60 ;  /* 0x00012e6000027802 */ /* 0x000fe40000000f00 */
[----:B------:R-:W-:Y:S05]  /*12e50*/  CALL.REL.NOINC `($__internal_2_$__cuda_sm70_shflsync_bfly_p) ;  /* 0x000004f000007944 */ /* 0x000fea0003c00000 */
[----:B------:R2:W5:Y:S02]  /*12e60*/  LDL R4, [R1+0x74] ;  /* 0x0000740001047983 */ /* 0x0005640000100800 */
[----:B-----5:R-:W-:Y:S01]  /*12e70*/  FADD.FTZ R5, R5, R0 ;  /* 0x0000000005057221 */ /* 0x020fe20000010000 */
[----:B------:R-:W-:Y:S02]  /*12e80*/  MOV R0, 0x2 ;  /* 0x0000000200007802 */ /* 0x000fe40000000f00 */
[----:B------:R-:W-:Y:S02]  /*12e90*/  MOV R2, 0x12eb0 ;  /* 0x00012eb000027802 */ /* 0x000fe40000000f00 */
[----:B-12---:R-:W-:Y:S05]  /*12ea0*/  CALL.REL.NOINC `($__internal_2_$__cuda_sm70_shflsync_bfly_p) ;  /* 0x000004a000007944 */ /* 0x006fea0003c00000 */
[----:B------:R-:W2:Y:S02]  /*12eb0*/  LDL.LU R2, [R1+0x74] ;  /* 0x0000740001027983 */ /* 0x000ea40000300800 */
[----:B--2---:R-:W-:Y:S01]  /*12ec0*/  FADD.FTZ R4, R2, R0 ;  /* 0x0000000002047221 */ /* 0x004fe20000010000 */
[----:B------:R-:W-:-:S02]  /*12ed0*/  MOV R0, 0x1 ;  /* 0x0000000100007802 */ /* 0x000fc40000000f00 */
[----:B------:R-:W-:Y:S02]  /*12ee0*/  MOV R2, 0x12f00 ;  /* 0x00012f0000027802 */ /* 0x000fe40000000f00 */
[----:B-1---5:R-:W-:Y:S05]  /*12ef0*/  CALL.REL.NOINC `($__internal_2_$__cuda_sm70_shflsync_bfly_p) ;  /* 0x0000045000007944 */ /* 0x022fea0003c00000 */
[----:B------:R-:W-:Y:S01]  /*12f00*/  MOV R3, R0 ;  /* 0x0000000000037202 */ /* 0x000fe20000000f00 */
[----:B-1---5:R-:W-:Y:S05]  /*12f10*/  BRA `(.L_x_590) ;  /* 0xffffb49000007947 */ /* 0x022fea000383ffff */
.L_x_559:
[----:B------:R2:W-:Y:S01]  /*12f20*/  STL [R1+0x64], RZ ;  /* 0x000064ff01007387 */ /* 0x0005e20000100800 */
[----:B------:R-:W-:Y:S01]  /*12f30*/  IMAD.MOV.U32 R7, RZ, RZ, R5 ;  /* 0x000000ffff077224 */ /* 0x000fe200078e0005 */
[----:B------:R-:W-:Y:S02]  /*12f40*/  MOV R3, 0x181f ;  /* 0x0000181f00037802 */ /* 0x000fe40000000f00 */
[----:B------:R-:W-:Y:S02]  /*12f50*/  MOV R2, 0x12f70 ;  /* 0x00012f7000027802 */ /* 0x000fe40000000f00 */
[----:B-12---:R-:W-:Y:S05]  /*12f60*/  CALL.REL.NOINC `($__internal_3_$__cuda_sm70_shflsync_idx_p) ;  /* 0x0000046000007944 */ /* 0x006fea0003c00000 */
[----:B-----5:R-:W-:Y:S01]  /*12f70*/  MOV R4, R7 ;  /* 0x0000000700047202 */ /* 0x020fe20000000f00 */
[----:B-1----:R-:W-:Y:S05]  /*12f80*/  BRA `(.L_x_591) ;  /* 0xffffd96000007947 */ /* 0x002fea000383ffff */
.L_x_560:
[----:B------:R4:W-:Y:S01]  /*12f90*/  STL [R1+0x64], RZ ;  /* 0x000064ff01007387 */ /* 0x0009e20000100800 */
[----:B------:R-:W-:Y:S01]  /*12fa0*/  IMAD.MOV.U32 R7, RZ, RZ, R13 ;  /* 0x000000ffff077224 */ /* 0x000fe200078e000d */
[----:B------:R-:W-:Y:S02]  /*12fb0*/  MOV R3, 0x181f ;  /* 0x0000181f00037802 */ /* 0x000fe40000000f00 */
[----:B------:R-:W-:-:S02]  /*12fc0*/  MOV R2, 0x12fe0 ;  /* 0x00012fe000027802 */ /* 0x000fc40000000f00 */
[----:B-1234-:R-:W-:Y:S05]  /*12fd0*/  CALL.REL.NOINC `($__internal_3_$__cuda_sm70_shflsync_idx_p) ;  /* 0x000003f000007944 */ /* 0x01efea0003c00000 */
[----:B-----5:R-:W-:Y:S01]  /*12fe0*/  MOV R0, R7 ;  /* 0x0000000700007202 */ /* 0x020fe20000000f00 */
[----:B-1----:R-:W-:Y:S05]  /*12ff0*/  BRA `(.L_x_592) ;  /* 0xffffd91000007947 */ /* 0x002fea000383ffff */
.L_x_563:
[----:B-1----:R-:W-:Y:S01]  /*13000*/  MOV R0, 0x1 ;  /* 0x0000000100007802 */ /* 0x002fe20000000f00 */
[----:B------:R-:W-:Y:S01]  /*13010*/  IMAD.MOV.U32 R7, RZ, RZ, R5 ;  /* 0x000000ffff077224 */ /* 0x000fe200078e0005 */
[----:B------:R-:W-:Y:S01]  /*13020*/  MOV R2, 0x13060 ;  /* 0x0001306000027802 */ /* 0x000fe20000000f00 */
[----:B------:R-:W-:-:S02]  /*13030*/  IMAD.MOV.U32 R3, RZ, RZ, 0x181f ;  /* 0x0000181fff037424 */ /* 0x000fc400078e00ff */
[----:B------:R1:W-:Y:S04]  /*13040*/  STL [R1+0x64], R0 ;  /* 0x0000640001007387 */ /* 0x0003e80000100800 */
[----:B-1-34-:R-:W-:Y:S05]  /*13050*/  CALL.REL.NOINC `($__internal_3_$__cuda_sm70_shflsync_idx_p) ;  /* 0x0000037000007944 */ /* 0x01afea0003c00000 */
        /* <DEDUP_REMOVED lines=9> */
.L_x_566:
[----:B-1----:R-:W-:Y:S01]  /*130f0*/  MOV R0, 0x2 ;  /* 0x0000000200007802 */ /* 0x002fe20000000f00 */
[----:B------:R-:W-:Y:S01]  /*13100*/  IMAD.MOV.U32 R7, RZ, RZ, R5 ;  /* 0x000000ffff077224 */ /* 0x000fe200078e0005 */
[----:B------:R-:W-:Y:S01]  /*13110*/  MOV R2, 0x13150 ;  /* 0x0001315000027802 */ /* 0x000fe20000000f00 */
[----:B------:R-:W-:Y:S02]  /*13120*/  IMAD.MOV.U32 R3, RZ, RZ, 0x181f ;  /* 0x0000181fff037424 */ /* 0x000fe400078e00ff */
[----:B------:R1:W-:Y:S04]  /*13130*/  STL [R1+0x64], R0 ;  /* 0x0000640001007387 */ /* 0x0003e80000100800 */
[----:B-1234-:R-:W-:Y:S05]  /*13140*/  CALL.REL.NOINC `($__internal_3_$__cuda_sm70_shflsync_idx_p) ;  /* 0x0000028000007944 */ /* 0x01efea0003c00000 */
[----:B-----5:R-:W-:Y:S01]  /*13150*/  MOV R4, R7 ;  /* 0x0000000700047202 */ /* 0x020fe20000000f00 */
[----:B-1----:R-:W-:Y:S05]  /*13160*/  BRA `(.L_x_594) ;  /* 0xffffdc0000007947 */ /* 0x002fea000383ffff */
.L_x_567:
[----:B-1----:R-:W-:Y:S01]  /*13170*/  MOV R0, 0x2 ;  /* 0x0000000200007802 */ /* 0x002fe20000000f00 */
[----:B------:R-:W-:Y:S01]  /*13180*/  IMAD.MOV.U32 R7, RZ, RZ, R13 ;  /* 0x000000ffff077224 */ /* 0x000fe200078e000d */
[----:B------:R-:W-:Y:S01]  /*13190*/  MOV R2, 0x131d0 ;  /* 0x000131d000027802 */ /* 0x000fe20000000f00 */
[----:B------:R-:W-:-:S02]  /*131a0*/  IMAD.MOV.U32 R3, RZ, RZ, 0x181f ;  /* 0x0000181fff037424 */ /* 0x000fc400078e00ff */
[----:B------:R1:W-:Y:S04]  /*131b0*/  STL [R1+0x64], R0 ;  /* 0x0000640001007387 */ /* 0x0003e80000100800 */
[----:B-1234-:R-:W-:Y:S05]  /*131c0*/  CALL.REL.NOINC `($__internal_3_$__cuda_sm70_shflsync_idx_p) ;  /* 0x0000020000007944 */ /* 0x01efea0003c00000 */
[----:B-----5:R-:W-:Y:S01]  /*131d0*/  MOV R0, R7 ;  /* 0x0000000700007202 */ /* 0x020fe20000000f00 */
[----:B-1----:R-:W-:Y:S05]  /*131e0*/  BRA `(.L_x_595) ;  /* 0xffffdba000007947 */ /* 0x002fea000383ffff */
.L_x_570:
[----:B---3--:R-:W-:Y:S01]  /*131f0*/  MOV R0, 0x3 ;  /* 0x0000000300007802 */ /* 0x008fe20000000f00 */
[----:B--2---:R-:W-:Y:S01]  /*13200*/  IMAD.MOV.U32 R7, RZ, RZ, R5 ;  /* 0x000000ffff077224 */ /* 0x004fe200078e0005 */
[----:B------:R-:W-:Y:S01]  /*13210*/  MOV R2, 0x13250 ;  /* 0x0001325000027802 */ /* 0x000fe20000000f00 */
[----:B------:R-:W-:Y:S02]  /*13220*/  IMAD.MOV.U32 R3, RZ, RZ, 0x181f ;  /* 0x0000181fff037424 */ /* 0x000fe400078e00ff */
        /* <DEDUP_REMOVED lines=11> */
.L_x_572:
[----:B------:R4:W-:Y:S01]  /*132e0*/  STL [R1+0x64], RZ ;  /* 0x000064ff01007387 */ /* 0x0009e20000100800 */
[----:B-12---:R-:W-:Y:S01]  /*132f0*/  IMAD.MOV.U32 R7, RZ, RZ, R81 ;  /* 0x000000ffff077224 */ /* 0x006fe200078e0051 */
[----:B------:R-:W-:-:S02]  /*13300*/  MOV R3, 0x1f ;  /* 0x0000001f00037802 */ /* 0x000fc40000000f00 */
[----:B------:R-:W-:Y:S02]  /*13310*/  MOV R2, 0x13330 ;  /* 0x0001333000027802 */ /* 0x000fe40000000f00 */
[----:B---345:R-:W-:Y:S05]  /*13320*/  CALL.REL.NOINC `($__internal_3_$__cuda_sm70_shflsync_idx_p) ;  /* 0x000000a000007944 */ /* 0x038fea0003c00000 */
[----:B-----5:R-:W-:Y:S01]  /*13330*/  MOV R0, R7 ;  /* 0x0000000700007202 */ /* 0x020fe20000000f00 */
[----:B-1----:R-:W-:Y:S05]  /*13340*/  BRA `(.L_x_597) ;  /* 0xffffdea000007947 */ /* 0x002fea000383ffff */
        .weak           $__internal_2_$__cuda_sm70_shflsync_bfly_p
        .type           $__internal_2_$__cuda_sm70_shflsync_bfly_p,@function
        .size           $__internal_2_$__cuda_sm70_shflsync_bfly_p,($__internal_3_$__cuda_sm70_shflsync_idx_p - $__internal_2_$__cuda_sm70_shflsync_bfly_p)
$__internal_2_$__cuda_sm70_shflsync_bfly_p:
[----:B------:R1:W-:Y:S01]  /*13350*/  STL [R1+0x100], R5 ;  /* 0x0001000501007387 */ /* 0x0003e20000100800 */
[----:B------:R-:W-:Y:S02]  /*13360*/  MOV R3, 0x1f ;  /* 0x0000001f00037802 */ /* 0x000fe40000000f00 */
[----:B-1----:R-:W-:-:S04]  /*13370*/  MOV R5, 0xffffffff ;  /* 0xffffffff00057802 */ /* 0x002fc80000000f00 */
[----:B------:R-:W-:Y:S04]  /*13380*/  WARPSYNC R5 ;  /* 0x0000000500007348 */ /* 0x000fe80003800000 */
[----:B------:R1:W2:Y:S04]  /*13390*/  SHFL.BFLY PT, R0, R4, R0, R3 ;  /* 0x0c00000004007389 */ /* 0x0002a800000e0003 */
[----:B-1----:R1:W5:Y:S01]  /*133a0*/  LDL.LU R5, [R1+0x100] ;  /* 0x0001000001057983 */ /* 0x0023620000300800 */
[----:B------:R-:W-:-:S04]  /*133b0*/  MOV R3, 0x0 ;  /* 0x0000000000037802 */ /* 0x000fc80000000f00 */
[----:B--2---:R-:W-:Y:S05]  /*133c0*/  RET.REL.NODEC R2 `(_ZN7cutlass13device_kernelIN5flash19enable_sm80_to_sm89INS1_16FlashAttnFwdSm80INS1_25CollectiveMainloopFwdSm80ILi8ELi1ELb1EN4cute5tupleIJNS5_1CILi128EEENS7_ILi64EEENS7_ILi256EEEEEELi256ENS_10bfloat16_tEfNS_4arch4Sm80ELb1ELb0ELb1ELb0ELb1ELb0ELb1ELb0EEENS1_21CollectiveEpilogueFwdINS6_IJS8_SA_S9_EEENS6_IJNS7_ILi1EEESI_SI_EEESC_SE_Li256ELb0ELb1ELb0ELb0EEENS1_30DynamicPersistentTileSchedulerILi256ELi256ELb0ELb1ELb0EEEEEEEEEvNT_6ParamsE) ;  /* 0xfffecc3002007950 */ /* 0x004fea0003c3ffff */
        .weak           $__internal_3_$__cuda_sm70_shflsync_idx_p
        .type           $__internal_3_$__cuda_sm70_shflsync_idx_p,@function
        .size           $__internal_3_$__cuda_sm70_shflsync_idx_p,(.L_x_3635 - $__internal_3_$__cuda_sm70_shflsync_idx_p)
$__internal_3_$__cuda_sm70_shflsync_idx_p:
[----:B------:R1:W-:Y:S04]  /*133d0*/  STL [R1+0x108], R4 ;  /* 0x0001080401007387 */ /* 0x0003e80000100800 */
[----:B------:R2:W-:Y:S01]  /*133e0*/  STL [R1+0x100], R0 ;  /* 0x0001000001007387 */ /* 0x0005e20000100800 */
[----:B-1----:R-:W-:-:S03]  /*133f0*/  MOV R4, 0xffffffff ;  /* 0xffffffff00047802 */ /* 0x002fc60000000f00 */
[----:B--2---:R-:W2:Y:S01]  /*13400*/  LDL.LU R0, [R1+0x64] ;  /* 0x0000640001007983 */ /* 0x004ea20000300800 */
[----:B------:R-:W-:Y:S04]  /*13410*/  WARPSYNC R4 ;  /* 0x0000000400007348 */ /* 0x000fe80003800000 */
[----:B--2---:R1:W2:Y:S04]  /*13420*/  SHFL.IDX PT, R7, R7, R0, R3 ;  /* 0x0000000007077389 */ /* 0x0042a800000e0003 */
[----:B-1----:R1:W5:Y:S04]  /*13430*/  LDL.LU R4, [R1+0x108] ;  /* 0x0001080001047983 */ /* 0x0023680000300800 */
[----:B------:R1:W5:Y:S01]  /*13440*/  LDL.LU R0, [R1+0x100] ;  /* 0x0001000001007983 */ /* 0x0003620000300800 */
[----:B------:R-:W-:-:S04]  /*13450*/  MOV R3, 0x0 ;  /* 0x0000000000037802 */ /* 0x000fc80000000f00 */
[----:B--2---:R-:W-:Y:S05]  /*13460*/  RET.REL.NODEC R2 `(_ZN7cutlass13device_kernelIN5flash19enable_sm80_to_sm89INS1_16FlashAttnFwdSm80INS1_25CollectiveMainloopFwdSm80ILi8ELi1ELb1EN4cute5tupleIJNS5_1CILi128EEENS7_ILi64EEENS7_ILi256EEEEEELi256ENS_10bfloat16_tEfNS_4arch4Sm80ELb1ELb0ELb1ELb0ELb1ELb0ELb1ELb0EEENS1_21CollectiveEpilogueFwdINS6_IJS8_SA_S9_EEENS6_IJNS7_ILi1EEESI_SI_EEESC_SE_Li256ELb0ELb1ELb0ELb0EEENS1_30DynamicPersistentTileSchedulerILi256ELi256ELb0ELb1ELb0EEEEEEEEEvNT_6ParamsE) ;  /* 0xfffecb9002007950 */ /* 0x004fea0003c3ffff */
.L_x_598:
        /* <DEDUP_REMOVED lines=9> */
.L_x_3635:


//--------------------- .text._ZN7cutlass13device_kernelIN5flash19enable_sm80_to_sm89INS1_16FlashAttnFwdSm80INS1_25CollectiveMainloopFwdSm80ILi8ELi1ELb1EN4cute5tupleIJNS5_1CILi128EEENS7_ILi64EEENS7_ILi256EEEEEELi256ENS_10bfloat16_tEfNS_4arch4Sm80ELb1ELb0ELb1ELb1ELb1ELb0ELb1ELb0EEENS1_21CollectiveEpilogueFwdINS6_IJS8_SA_S9_EEENS6_IJNS7_ILi1EEESI_SI_EEESC_SE_Li256ELb1ELb1ELb0ELb0EEENS1_19SingleTileSchedulerILb1ELb0ELb1ELi128EEEEEEEEEvNT_6ParamsE --------------------------
	.section	.text._ZN7cutlass13device_kernelIN5flash19enable_sm80_to_sm89INS1_16FlashAttnFwdSm80INS1_25CollectiveMainloopFwdSm80ILi8ELi1ELb1EN4cute5tupleIJNS5_1CILi128EEENS7_ILi64EEENS7_ILi256EEEEEELi256ENS_10bfloat16_tEfNS_4arch4Sm80ELb1ELb0ELb1ELb1ELb1ELb0ELb1ELb0EEENS1_21CollectiveEpilogueFwdINS6_IJS8_SA_S9_EEENS6_IJNS7_ILi1EEESI_SI_EEESC_SE_Li256ELb1ELb1ELb0ELb0EEENS1_19SingleTileSchedulerILb1ELb0ELb1ELi128EEEEEEEEEvNT_6ParamsE,"ax",@progbits
	.sectioninfo	@"SHI_REGISTERS=255"
	.align	128
.text._ZN7cutlass13device_kernelIN5flash19enable_sm80_to_sm89INS1_16FlashAttnFwdSm80INS1_25CollectiveMainloopFwdSm80ILi8ELi1ELb1EN4cute5tupleIJNS5_1CILi128EEENS7_ILi64EEENS7_ILi256EEEEEELi256ENS_10bfloat16_tEfNS_4arch4Sm80ELb1ELb0ELb1ELb1ELb1ELb0ELb1ELb0EEENS1_21CollectiveEpilogueFwdINS6_IJS8_SA_S9_EEENS6_IJNS7_ILi1EEESI_SI_EEESC_SE_Li256ELb1ELb1ELb0ELb0EEENS1_19SingleTileSchedulerILb1ELb0ELb1ELi128EEEEEEEEEvNT_6ParamsE:
        .type           _ZN7cutlass13device_kernelIN5flash19enable_sm80_to_sm89INS1_16FlashAttnFwdSm80INS1_25CollectiveMainloopFwdSm80ILi8ELi1ELb1EN4cute5tupleIJNS5_1CILi128EEENS7_ILi64EEENS7_ILi256EEEEEELi256ENS_10bfloat16_tEfNS_4arch4Sm80ELb1ELb0ELb1ELb1ELb1ELb0ELb1ELb0EEENS1_21CollectiveEpilogueFwdINS6_IJS8_SA_S9_EEENS6_IJNS7_ILi1EEESI_SI_EEESC_SE_Li256ELb1ELb1ELb0ELb0EEENS1_19SingleTileSchedulerILb1ELb0ELb1ELi128EEEEEEEEEvNT_6ParamsE,@function
        .size           _ZN7cutlass13device_kernelIN5flash19enable_sm80_to_sm89INS1_16FlashAttnFwdSm80INS1_25CollectiveMainloopFwdSm80ILi8ELi1ELb1EN4cute5tupleIJNS5_1CILi128EEENS7_ILi64EEENS7_ILi256EEEEEELi256ENS_10bfloat16_tEfNS_4arch4Sm80ELb1ELb0ELb1ELb1ELb1ELb0ELb1ELb0EEENS1_21CollectiveEpilogueFwdINS6_IJS8_SA_S9_EEENS6_IJNS7_ILi1EEESI_SI_EEESC_SE_Li256ELb1ELb1ELb0ELb0EEENS1_19SingleTileSchedulerILb1ELb0ELb1ELi128EEEEEEEEEvNT_6ParamsE,(.L_x_3638 - _ZN7cutlass13device_kernelIN5flash19enable_sm80_to_sm89INS1_16FlashAttnFwdSm80INS1_25CollectiveMainloopFwdSm80ILi8ELi1ELb1EN4cute5tupleIJNS5_1CILi128EEENS7_ILi64EEENS7_ILi256EEEEEELi256ENS_10bfloat16_tEfNS_4arch4Sm80ELb1ELb0ELb1ELb1ELb1ELb0ELb1ELb0EEENS1_21CollectiveEpilogueFwdINS6_IJS8_SA_S9_EEENS6_IJNS7_ILi1EEESI_SI_EEESC_SE_Li256ELb1ELb1ELb0ELb0EEENS1_19SingleTileSchedulerILb1ELb0ELb1ELi128EEEEEEEEEvNT_6ParamsE)
        .other          _ZN7cutlass13device_kernelIN5flash19enable_sm80_to_sm89INS1_16FlashAttnFwdSm80INS1_25CollectiveMainloopFwdSm80ILi8ELi1ELb1EN4cute5tupleIJNS5_1CILi128EEENS7_ILi64EEENS7_ILi256EEEEEELi256ENS_10bfloat16_tEfNS_4arch4Sm80ELb1ELb0ELb1ELb1ELb1ELb0ELb1ELb0EEENS1_21CollectiveEpilogueFwdINS6_IJS8_SA_S9_EEENS6_IJNS7_ILi1EEESI_SI_EEESC_SE_Li256ELb1ELb1ELb0ELb0EEENS1_19SingleTileSchedulerILb1ELb0ELb1ELi128EEEEEEEEEvNT_6ParamsE,@"STO_CUDA_ENTRY STV_DEFAULT"
_ZN7cutlass13device_kernelIN5flash19enable_sm80_to_sm89INS1_16FlashAttnFwdSm80INS1_25CollectiveMainloopFwdSm80ILi8ELi1ELb1EN4cute5tupleIJNS5_1CILi128EEENS7_ILi64EEENS7_ILi256EEEEEELi256ENS_10bfloat16_tEfNS_4arch4Sm80ELb1ELb0ELb1ELb1ELb1ELb0ELb1ELb0EEENS1_21CollectiveEpilogueFwdINS6_IJS8_SA_S9_EEENS6_IJNS7_ILi1EEESI_SI_EEESC_SE_Li256ELb1ELb1ELb0ELb0EEENS1_19SingleTileSchedulerILb1ELb0ELb1ELi128EEEEEEEEEvNT_6ParamsE:
        /* <DEDUP_REMOVED lines=21> */
.L_x_600:
        /* <DEDUP_REMOVED lines=13> */
.L_x_602:
[----:B------:R-:W-:Y:S02]  /*0220*/  ULDC UR5, c[0x0][0x54c] ;  /* 0x0001530000057ab9 */ /* 0x000fe40000000800 */
.L_x_601:
[----:B------:R-:W-:Y:S02]  /*0230*/  ULDC UR4, c[0x0][0x548] ;  /* 0x0001520000047ab9 */ /* 0x000fe40000000800 */
[----:B------:R-:W-:-:S02]  /*0240*/  USHF.L.U32 UR11, UR10, 0x7, URZ ;  /* 0x000000070a0b7899 */ /* 0x000fc4000800063f */
[----:B------:R-:W-:-:S04]  /*0250*/  UIMAD UR4, UR5, UR4, URZ ;  /* 0x00000004050472a4 */ /* 0x000fc8000f8e023f */
[----:B------:R-:W-:-:S04]  /*0260*/  UISETP.GE.AND UP0, UPT, UR11, UR4, UPT ;  /* 0x000000040b00728c */ /* 0x000fc8000bf06270 */
[----:B------:R-:W-:Y:S01]  /*0270*/  USEL UR14, UR14, 0xffffffff, !UP0 ;  /* 0xffffffff0e0e7887 */ /* 0x000fe2000c000000 */
[----:B------:R-:W-:Y:S05]  /*0280*/  BRA `(.L_x_603) ;  /* 0x000001b000007947 */ /* 0x000fea0003800000 */
.L_x_599:
        /* <DEDUP_REMOVED lines=8> */
.L_x_604:
        /* <DEDUP_REMOVED lines=13> */
.L_x_606:
[----:B------:R-:W-:Y:S02]  /*03e0*/  ULDC UR5, c[0x0][0x54c] ;  /* 0x0001530000057ab9 */ /* 0x000fe40000000800 */
.L_x_605:
[----:B------:R-:W-:Y:S02]  /*03f0*/  ULDC UR4, c[0x0][0x548] ;  /* 0x0001520000047ab9 */ /* 0x000fe40000000800 */
[----:B------:R-:W-:-:S02]  /*0400*/  USHF.L.U32 UR11, UR10, 0x7, URZ ;  /* 0x000000070a0b7899 */ /* 0x000fc4000800063f */
[----:B------:R-:W-:-:S04]  /*0410*/  UIMAD UR4, UR5, UR4, URZ ;  /* 0x00000004050472a4 */ /* 0x000fc8000f8e023f */
[----:B------:R-:W-:-:S04]  /*0420*/  UISETP.GE.AND UP0, UPT, UR11, UR4, UPT ;  /* 0x000000040b00728c */ /* 0x000fc8000bf06270 */
[----:B------:R-:W-:-:S06]  /*0430*/  USEL UR14, UR14, 0xffffffff, !UP0 ;  /* 0xffffffff0e0e7887 */ /* 0x000fcc000c000000 */
.L_x_603:
        /* <DEDUP_REMOVED lines=40> */
[----:B-1234-:R-:W-:Y:S05]  /*06c0*/  @P0 BRA `(.L_x_607) ;  /* 0x0000006000000947 */ /* 0x01efea0003800000 */
[----:B------:R-:W-:Y:S05]  /*06d0*/  @!P1 BRA `(.L_x_607) ;  /* 0x0000005000009947 */ /* 0x000fea0003800000 */
[----:B------:R-:W2:Y:S04]  /*06e0*/  LDG.E R2, [R6.64] ;  /* 0x0000001006027981 */ /* 0x000ea8000c1e1900 */
[----:B------:R-:W3:Y:S01]  /*06f0*/  LDG.E R0, [R6.64+0x4] ;  /* 0x0000041006007981 */ /* 0x000ee2000c1e1900 */
[----:B--2---:R-:W1:Y:S08]  /*0700*/  R2UR UR13, R2 ;  /* 0x00000000020d73c2 */ /* 0x004e7000000e0000 */
[----:B---3--:R-:W1:Y:S02]  /*0710*/  R2UR UR4, R0 ;  /* 0x00000000000473c2 */ /* 0x008e6400000e0000 */
[----:B-1----:R-:W-:-:S06]  /*0720*/  UIADD3 UR13, -UR13, UR4, URZ ;  /* 0x000000040d0d7290 */ /* 0x002fcc000fffe13f */
.L_x_607:
        /* <DEDUP_REMOVED lines=10> */
.L_x_608:
        /* <DEDUP_REMOVED lines=12> */
.L_x_609:
[----:B------:R-:W-:Y:S01]  /*0890*/  ULDC UR4, c[0x0][0x2c4] ;  /* 0x0000b10000047ab9 */ /* 0x000fe20000000800 */
[----:B------:R-:W-:Y:S01]  /*08a0*/  PLOP3.LUT P2, PT, PT, PT, PT, 0x80, 0x0 ;  /* 0x000000000000781c */ /* 0x000fe20003f4f070 */
[----:B------:R-:W-:Y:S01]  /*08b0*/  UISETP.NE.AND UP1, UPT, UR4, 0x1, UPT ;  /* 0x000000010400788c */ /* 0x000fe2000bf25270 */
[----:B------:R-:W-:Y:S01]  /*08c0*/  CS2R R10, SRZ ;  /* 0x00000000000a7805 */ /* 0x000fe2000001ff00 */
[----:B------:R-:W-:Y:S01]  /*08d0*/  UIADD3 UR7, -UR12, UR7, URZ ;  /* 0x000000070c077290 */ /* 0x000fe2000fffe13f */
[----:B------:R-:W-:Y:S01]  /*08e0*/  IMAD.MOV.U32 R130, RZ, RZ, RZ ;  /* 0x000000ffff827224 */ /* 0x000fe200078e00ff */
[----:B------:R-:W-:Y:S01]  /*08f0*/  ULDC.64 UR4, c[0x0][0x2c8] ;  /* 0x0000b20000047ab9 */ /* 0x000fe20000000a00 */
[----:B------:R-:W-:Y:S01]  /*0900*/  CS2R R128, SRZ ;  /* 0x0000000000807805 */ /* 0x000fe2000001ff00 */
[----:B------:R-:W-:Y:S01]  /*0910*/  UIADD3 UR6, UR7, 0x40, -UR13 ;  /* 0x0000004007067890 */ /* 0x000fe2000fffe80d */
[----:B------:R-:W-:Y:S01]  /*0920*/  CS2R R14, SRZ ;  /* 0x00000000000e7805 */ /* 0x000fe2000001ff00 */
[----:B------:R-:W-:Y:S01]  /*0930*/  IMAD.MOV.U32 R126, RZ, RZ, RZ ;  /* 0x000000ffff7e7224 */ /* 0x000fe200078e00ff */
[----:B------:R-:W-:Y:S01]  /*0940*/  CS2R R124, SRZ ;  /* 0x00000000007c7805 */ /* 0x000fe2000001ff00 */
[----:B------:R-:W-:Y:S01]  /*0950*/  MOV R122, RZ ;  /* 0x000000ff007a7202 */ /* 0x000fe20000000f00 */
[----:B------:R-:W-:Y:S01]  /*0960*/  @UP1 UIADD3 UR18, UR11, 0x7f, URZ ;  /* 0x0000007f0b121890 */ /* 0x000fe2000fffe03f */
[----:B------:R-:W-:Y:S01]  /*0970*/  CS2R R120, SRZ ;  /* 0x0000000000787805 */ /* 0x000fe2000001ff00 */
[----:B------:R-:W-:Y:S01]  /*0980*/  CS2R R12, SRZ ;  /* 0x00000000000c7805 */ /* 0x000fe2000001ff00 */
[----:B------:R-:W-:Y:S01]  /*0990*/  IMAD.MOV.U32 R118, RZ, RZ, RZ ;  /* 0x000000ffff767224 */ /* 0x000fe200078e00ff */
[----:B------:R-:W-:Y:S01]  /*09a0*/  UIMAD.WIDE.U32 UR18, UR18, UR4, URZ ;  /* 0x00000004121272a5 */ /* 0x000fe2000f8e003f */
[----:B------:R-:W-:Y:S01]  /*09b0*/  CS2R R116, SRZ ;  /* 0x0000000000747805 */ /* 0x000fe2000001ff00 */
[----:B------:R-:W-:Y:S01]  /*09c0*/  UIADD3 UR4, UR11, 0x7f, URZ ;  /* 0x0000007f0b047890 */ /* 0x000fe2000fffe03f */
[----:B------:R-:W-:Y:S01]  /*09d0*/  CS2R R16, SRZ ;  /* 0x0000000000107805 */ /* 0x000fe2000001ff00 */
[----:B------:R-:W-:Y:S01]  /*09e0*/  @UP1 USHF.R.U32.HI UR4, URZ, UR5, UR19 ;  /* 0x000000053f041299 */ /* 0x000fe20008011613 */
[----:B------:R-:W-:Y:S01]  /*09f0*/  MOV R114, RZ ;  /* 0x000000ff00727202 */ /* 0x000fe20000000f00 */
[----:B------:R-:W-:Y:S01]  /*0a00*/  UIADD3 UR5, UR7, 0x3f, URZ ;  /* 0x0000003f07057890 */ /* 0x000fe2000fffe03f */
[----:B------:R-:W-:Y:S01]  /*0a10*/  CS2R R112, SRZ ;  /* 0x0000000000707805 */ /* 0x000fe2000001ff00 */
[----:B------:R-:W-:Y:S01]  /*0a20*/  UIADD3 UR6, UR6, UR4, URZ ;  /* 0x0000000406067290 */ /* 0x000fe2000fffe03f */
[----:B------:R-:W-:Y:S01]  /*0a30*/  CS2R R18, SRZ ;  /* 0x0000000000127805 */ /* 0x000fe2000001ff00 */
[----:B------:R-:W-:Y:S01]  /*0a40*/  USHF.R.S32.HI UR18, URZ, 0x1f, UR5 ;  /* 0x0000001f3f127899 */ /* 0x000fe20008011405 */
[----:B------:R-:W-:Y:S01]  /*0a50*/  IMAD.MOV.U32 R110, RZ, RZ, RZ ;  /* 0x000000ffff6e7224 */ /* 0x000fe200078e00ff */
[----:B------:R-:W-:Y:S01]  /*0a60*/  USHF.R.S32.HI UR4, URZ, 0x1f, UR6 ;  /* 0x0000001f3f047899 */ /* 0x000fe20008011406 */
[----:B------:R-:W-:Y:S01]  /*0a70*/  CS2R R108, SRZ ;  /* 0x00000000006c7805 */ /* 0x000fe2000001ff00 */
[----:B------:R-:W-:Y:S01]  /*0a80*/  ULEA.HI UR18, UR18, UR5, URZ, 0x6 ;  /* 0x0000000512127291 */ /* 0x000fe2000f8f303f */
[----:B------:R-:W-:Y:S01]  /*0a90*/  CS2R R106, SRZ ;  /* 0x00000000006a7805 */ /* 0x000fe2000001ff00 */
[----:B------:R-:W-:Y:S01]  /*0aa0*/  ULEA.HI UR4, UR4, UR6, URZ, 0x6 ;  /* 0x0000000604047291 */ /* 0x000fe2000f8f303f */
[----:B------:R-:W-:Y:S01]  /*0ab0*/  CS2R R20, SRZ ;  /* 0x0000000000147805 */ /* 0x000fe2000001ff00 */
[----:B------:R-:W-:Y:S01]  /*0ac0*/  USHF.R.S32.HI UR18, URZ, 0x6, UR18 ;  /* 0x000000063f127899 */ /* 0x000fe20008011412 */
[----:B------:R-:W-:Y:S01]  /*0ad0*/  MOV R104, RZ ;  /* 0x000000ff00687202 */ /* 0x000fe20000000f00 */
[----:B------:R-:W-:Y:S01]  /*0ae0*/  USHF.R.S32.HI UR4, URZ, 0x6, UR4 ;  /* 0x000000063f047899 */ /* 0x000fe20008011404 */
[----:B------:R-:W-:Y:S01]  /*0af0*/  CS2R R102, SRZ ;  /* 0x0000000000667805 */ /* 0x000fe2000001ff00 */
[----:B------:R-:W-:Y:S01]  /*0b00*/  IMAD.MOV.U32 R23, RZ, RZ, RZ ;  /* 0x000000ffff177224 */ /* 0x000fe200078e00ff */
[----:B------:R-:W-:Y:S01]  /*0b10*/  MOV R100, RZ ;  /* 0x000000ff00647202 */ /* 0x000fe20000000f00 */
[----:B------:R-:W-:Y:S01]  /*0b20*/  UISETP.LT.AND UP0, UPT, UR18, UR4, UPT ;  /* 0x000000041200728c */ /* 0x000fe2000bf01270 */
[----:B------:R-:W-:Y:S01]  /*0b30*/  CS2R R98, SRZ ;  /* 0x0000000000627805 */ /* 0x000fe2000001ff00 */
[----:B------:R-:W-:Y:S01]  /*0b40*/  CS2R R24, SRZ ;  /* 0x0000000000187805 */ /* 0x000fe2000001ff00 */
[----:B------:R-:W-:Y:S01]  /*0b50*/  IMAD.MOV.U32 R96, RZ, RZ, RZ ;  /* 0x000000ffff607224 */ /* 0x000fe200078e00ff */
[----:B------:R-:W-:Y:S01]  /*0b60*/  USEL UR6, UR18, UR4, UP0 ;  /* 0x0000000412067287 */ /* 0x000fe20008000000 */
[----:B------:R-:W-:Y:S01]  /*0b70*/  CS2R R94, SRZ ;  /* 0x00000000005e7805 */ /* 0x000fe2000001ff00 */
[----:B------:R-:W-:Y:S01]  /*0b80*/  MOV R92, RZ ;  /* 0x000000ff005c7202 */ /* 0x000fe20000000f00 */
[----:B------:R-:W-:Y:S01]  /*0b90*/  CS2R R90, SRZ ;  /* 0x00000000005a7805 */ /* 0x000fe2000001ff00 */
[----:B------:R-:W-:Y:S01]  /*0ba0*/  UISETP.GE.AND UP0, UPT, UR6, 0x1, UPT ;  /* 0x000000010600788c */ /* 0x000fe2000bf06270 */
[----:B------:R-:W-:Y:S01]  /*0bb0*/  CS2R R26, SRZ ;  /* 0x00000000001a7805 */ /* 0x000fe2000001ff00 */
[----:B------:R-:W-:Y:S01]  /*0bc0*/  IMAD.MOV.U32 R88, RZ, RZ, RZ ;  /* 0x000000ffff587224 */ /* 0x000fe200078e00ff */
[----:B------:R-:W-:Y:S01]  /*0bd0*/  CS2R R86, SRZ ;  /* 0x0000000000567805 */ /* 0x000fe2000001ff00 */
[----:B------:R-:W-:Y:S01]  /*0be0*/  MOV R84, RZ ;  /* 0x000000ff00547202 */ /* 0x000fe20000000f00 */
[----:B------:R-:W-:Y:S01]  /*0bf0*/  CS2R R82, SRZ ;  /* 0x0000000000527805 */ /* 0x000fe2000001ff00 */
[----:B------:R-:W-:Y:S01]  /*0c00*/  PLOP3.LUT P0, PT, PT, PT, UP0, 0x80, 0x0 ;  /* 0x000000000000781c */ /* 0x000fe20003f0f008 */
[----:B------:R-:W-:Y:S01]  /*0c10*/  CS2R R28, SRZ ;  /* 0x00000000001c7805 */ /* 0x000fe2000001ff00 */
[----:B------:R-:W-:Y:S01]  /*0c20*/  IMAD.MOV.U32 R80, RZ, RZ, RZ ;  /* 0x000000ffff507224 */ /* 0x000fe200078e00ff */
[----:B------:R-:W-:Y:S01]  /*0c30*/  CS2R R78, SRZ ;  /* 0x00000000004e7805 */ /* 0x000fe2000001ff00 */
[----:B------:R-:W-:Y:S01]  /*0c40*/  MOV R76, RZ ;  /* 0x000000ff004c7202 */ /* 0x000fe20000000f00 */
[----:B------:R-:W-:Y:S01]  /*0c50*/  CS2R R74, SRZ ;  /* 0x00000000004a7805 */ /* 0x000fe2000001ff00 */
        /* <DEDUP_REMOVED lines=47> */
[----:B------:R-:W-:-:S03]  /*0f50*/  ULDC.64 UR4, c[0x0][0x2b0] ;  /* 0x0000ac0000047ab9 */ /* 0x000fc60000000a00 */
[----:B------:R-:W-:Y:S01]  /*0f60*/  LEA.HI R22, R102, R105, RZ, 0x3 ;  /* 0x0000006966167211 */ /* 0x000fe200078f18ff */
[----:B------:R1:W2:Y:S01]  /*0f70*/  @P0 LDG.E R0, [R2.64] ;  /* 0x0000001002000981 */ /* 0x0002a2000c1e1900 */
[----:B------:R-:W-:Y:S02]  /*0f80*/  IMAD.MOV.U32 R17, RZ, RZ, RZ ;  /* 0x000000ffff117224 */ /* 0x000fe400078e00ff */
[----:B------:R-:W-:Y:S01]  /*0f90*/  SHF.R.S32.HI R20, RZ, 0x3, R22 ;  /* 0x00000003ff147819 */ /* 0x000fe20000011416 */
[----:B-1----:R-:W-:Y:S01]  /*0fa0*/  IMAD.MOV.U32 R2, RZ, RZ, c[0x0][0x2b8] ;  /* 0x0000ae00ff027624 */ /* 0x002fe200078e00ff */
[----:B------:R-:W-:Y:S04]  /*0fb0*/  BAR.SYNC.DEFER_BLOCKING 0x0 ;  /* 0x0000000000007b1d */ /* 0x000fe80000010000 */
[----:B------:R-:W-:-:S02]  /*0fc0*/  ISETP.NE.AND P2, PT, R2, 0x1, PT ;  /* 0x000000010200780c */ /* 0x000fc40003f45270 */
[----:B--2---:R1:W2:Y:S02]  /*0fd0*/  @P0 R2UR UR21, R0 ;  /* 0x00000000001503c2 */ /* 0x0042a400000e0000 */
[----:B--2---:R-:W-:Y:S02]  /*0fe0*/  @!UP0 UMOV UR21, UR14 ;  /* 0x0000000e00158c82 */ /* 0x004fe40008000000 */
[----:B------:R-:W-:Y:S02]  /*0ff0*/  USHF.R.S32.HI UR15, URZ, 0x1f, UR21 ;  /* 0x0000001f3f0f7899 */ /* 0x000fe40008011415 */
[----:B------:R-:W-:Y:S02]  /*1000*/  UIMAD.WIDE.U32 UR18, UR21, UR4, URZ ;  /* 0x00000004151272a5 */ /* 0x000fe4000f8e003f */
[----:B------:R-:W-:-:S04]  /*1010*/  UIMAD UR15, UR15, UR4, URZ ;  /* 0x000000040f0f72a4 */ /* 0x000fc8000f8e023f */
[----:B------:R-:W-:Y:S01]  /*1020*/  UIMAD UR15, UR21, UR5, UR15 ;  /* 0x00000005150f72a4 */ /* 0x000fe2000f8e020f */
[----:B-1----:R-:W-:-:S03]  /*1030*/  LOP3.LUT R0, R22, 0xfffffff8, RZ, 0xc0, !PT ;  /* 0xfffffff816007812 */ /* 0x002fc600078ec0ff */
[----:B------:R-:W-:Y:S02]  /*1040*/  UIADD3 UR15, UR19, UR15, URZ ;  /* 0x0000000f130f7290 */ /* 0x000fe4000fffe03f */
[----:B------:R-:W-:Y:S01]  /*1050*/  USHF.R.S32.HI UR21, URZ, 0x1f, UR20 ;  /* 0x0000001f3f157899 */ /* 0x000fe20008011414 */
[----:B------:R-:W-:Y:S01]  /*1060*/  IMAD.IADD R19, R105, 0x1, -R0 ;  /* 0x0000000169137824 */ /* 0x000fe200078e0a00 */
[----:B------:R-:W-:Y:S01]  /*1070*/  ULDC.64 UR4, c[0x0][0x178] ;  /* 0x00005e0000047ab9 */ /* 0x000fe20000000a00 */
[----:B------:R-:W-:Y:S02]  /*1080*/  IMAD.U32 R0, RZ, RZ, UR6 ;  /* 0x00000006ff007e24 */ /* 0x000fe4000f8e00ff */
[----:B------:R-:W-:-:S04]  /*1090*/  IMAD R114, R19, 0x20, R20 ;  /* 0x0000002013727824 */ /* 0x000fc800078e0214 */
[----:B------:R-:W-:Y:S01]  /*10a0*/  IMAD R0, R0, 0x40, R114 ;  /* 0x0000004000007824 */ /* 0x000fe200078e0272 */
[----:B------:R-:W-:Y:S01]  /*10b0*/  UIMAD UR21, UR21, UR4, URZ ;  /* 0x00000004151572a4 */ /* 0x000fe2000f8e023f */
[----:B------:R-:W-:Y:S01]  /*10c0*/  IMAD.SHL.U32 R112, R19, 0x8, RZ ;  /* 0x0000000813707824 */ /* 0x000fe200078e00ff */
[----:B------:R-:W-:Y:S01]  /*10d0*/  UIMAD.WIDE.U32 UR22, UR20, UR4, URZ ;  /* 0x00000004141672a5 */ /* 0x000fe2000f8e003f */
[----:B------:R-:W-:Y:S01]  /*10e0*/  IADD3 R15, R20, UR11, RZ ;  /* 0x0000000b140f7c10 */ /* 0x000fe2000fffe0ff */
[----:B------:R-:W-:Y:S01]  /*10f0*/  STL [R1+0xa0], R114 ;  /* 0x0000a07201007387 */ /* 0x000fe20000100800 */
[----:B------:R-:W-:-:S04]  /*1100*/  IADD3 R0, R0, -0x40, RZ ;  /* 0xffffffc000007810 */ /* 0x000fc80007ffe0ff */
[C---:B------:R-:W-:Y:S02]  /*1110*/  ISETP.GE.AND P3, PT, R0.reuse, UR7, PT ;  /* 0x0000000700007c0c */ /* 0x040fe4000bf66270 */
        /* <DEDUP_REMOVED lines=13> */
[----:B------:R-:W-:Y:S01]  /*11f0*/  UISETP.GE.AND UP0, UPT, UR6, 0x2, UPT ;  /* 0x000000020600788c */ /* 0x000fe2000bf06270 */
[C---:B------:R-:W-:Y:S01]  /*1200*/  IADD3 R21, R112.reuse, 0x40, RZ ;  /* 0x0000004070157810 */ /* 0x040fe20007ffe0ff */
[----:B------:R-:W-:Y:S01]  /*1210*/  ULDC.64 UR4, c[0x0][0x1b8] ;  /* 0x00006e0000047ab9 */ /* 0x000fe20000000a00 */
[C---:B------:R-:W-:Y:S01]  /*1220*/  IADD3 R35, R112.reuse, 0x80, RZ ;  /* 0x0000008070237810 */ /* 0x040fe20007ffe0ff */
[----:B------:R-:W-:Y:S01]  /*1230*/  UIADD3 UR23, UR23, UR21, URZ ;  /* 0x0000001517177290 */ /* 0x000fe2000fffe03f */
[C---:B------:R-:W-:Y:S01]  /*1240*/  IADD3 R34, R112.reuse, 0xc0, RZ ;  /* 0x000000c070227810 */ /* 0x040fe20007ffe0ff */
[----:B------:R-:W-:Y:S01]  /*1250*/  USHF.R.S32.HI UR21, URZ, 0x1f, UR14 ;  /* 0x0000001f3f157899 */ /* 0x000fe2000801140e */
[----:B------:R-:W-:Y:S01]  /*1260*/  ISETP.GE.AND P6, PT, R112, c[0x0][0x198], PT ;  /* 0x0000660070007a0c */ /* 0x000fe20003fc6270 */
[----:B------:R-:W-:Y:S01]  /*1270*/  UIMAD UR20, UR8, UR4, URZ ;  /* 0x00000004081472a4 */ /* 0x000fe2000f8e023f */
[----:B------:R-:W-:Y:S01]  /*1280*/  ISETP.GE.AND P5, PT, R21, c[0x0][0x198], PT ;  /* 0x0000660015007a0c */ /* 0x000fe20003fa6270 */
[----:B------:R-:W-:Y:S01]  /*1290*/  USEL UR21, UR21, URZ, !UP2 ;  /* 0x0000003f15157287 */ /* 0x000fe2000d000000 */
[----:B------:R-:W-:Y:S01]  /*12a0*/  ISETP.GE.AND P4, PT, R35, c[0x0][0x198], PT ;  /* 0x0000660023007a0c */ /* 0x000fe20003f86270 */
[----:B------:R-:W-:Y:S01]  /*12b0*/  UIMAD UR20, UR9, UR5, UR20 ;  /* 0x00000005091472a4 */ /* 0x000fe2000f8e0214 */
[----:B------:R-:W-:Y:S01]  /*12c0*/  ISETP.GE.AND P3, PT, R34, c[0x0][0x198], PT ;  /* 0x0000660022007a0c */ /* 0x000fe20003f66270 */
[----:B------:R-:W-:Y:S01]  /*12d0*/  UIMAD.WIDE.U32 UR24, UR9, UR4, UR22 ;  /* 0x00000004091872a5 */ /* 0x000fe2000f8e0016 */
[----:B------:R-:W-:Y:S01]  /*12e0*/  LEA.HI R101, R102, R105, RZ, 0x5 ;  /* 0x0000006966657211 */ /* 0x000fe200078f28ff */
[----:B------:R-:W-:Y:S01]  /*12f0*/  USEL UR22, UR14, URZ, !UP2 ;  /* 0x0000003f0e167287 */ /* 0x000fe2000d000000 */
[----:B------:R-:W-:Y:S01]  /*1300*/  SHF.R.S32.HI R113, RZ, 0x1f, R112 ;  /* 0x0000001fff717819 */ /* 0x000fe20000011470 */
[----:B------:R-:W-:Y:S01]  /*1310*/  ULDC.64 UR4, c[0x0][0x1c0] ;  /* 0x0000700000047ab9 */ /* 0x000fe20000000a00 */
[----:B------:R-:W-:Y:S01]  /*1320*/  SHF.R.S32.HI R100, RZ, 0x5, R101 ;  /* 0x00000005ff647819 */ /* 0x000fe20000011465 */
[----:B------:R-:W-:Y:S01]  /*1330*/  UIMAD UR21, UR21, UR4, URZ ;  /* 0x00000004151572a4 */ /* 0x000fe2000f8e023f */
[----:B-1----:R-:W-:Y:S01]  /*1340*/  IADD3 R3, R114, UR11, RZ ;  /* 0x0000000b72037c10 */ /* 0x002fe2000fffe0ff */
[----:B------:R-:W-:-:S02]  /*1350*/  UIADD3 UR25, UR25, UR20, URZ ;  /* 0x0000001419197290 */ /* 0x000fc4000fffe03f */
[----:B------:R-:W-:Y:S02]  /*1360*/  UIMAD UR5, UR22, UR5, UR21 ;  /* 0x00000005160572a4 */ /* 0x000fe4000f8e0215 */
[----:B------:R-:W-:Y:S01]  /*1370*/  @P1 IMAD.HI.U32 R0, R3, c[0x0][0x2c8], RZ ;  /* 0x0000b20003001a27 */ /* 0x000fe200078e00ff */
[----:B------:R-:W-:Y:S02]  /*1380*/  UIMAD.WIDE.U32 UR22, UR22, UR4, UR24 ;  /* 0x00000004161672a5 */ /* 0x000fe4000f8e0018 */
[----:B------:R-:W-:Y:S01]  /*1390*/  ULDC UR21, c[0x0][0x2c4] ;  /* 0x0000b10000157ab9 */ /* 0x000fe20000000800 */
[----:B------:R-:W-:Y:S01]  /*13a0*/  IMAD.MOV.U32 R2, RZ, RZ, R3 ;  /* 0x000000ffff027224 */ /* 0x000fe200078e0003 */
[----:B------:R-:W-:Y:S01]  /*13b0*/  @P0 SHF.R.U32.HI R2, RZ, c[0x0][0x2cc], R0 ;  /* 0x0000b300ff020a19 */ /* 0x000fe20000011600 */
[----:B------:R-:W-:Y:S01]  /*13c0*/  UIADD3 UR5, UR23, UR5, URZ ;  /* 0x0000000517057290 */ /* 0x000fe2000fffe03f */
[----:B------:R-:W-:Y:S01]  /*13d0*/  IMAD.U32 R5, RZ, RZ, UR23 ;  /* 0x00000017ff057e24 */ /* 0x000fe2000f8e00ff */
[----:B------:R-:W-:Y:S01]  /*13e0*/  UIMAD UR21, UR13, UR21, URZ ;  /* 0x000000150d1572a4 */ /* 0x000fe2000f8e023f */
[--C-:B------:R-:W-:Y:S01]  /*13f0*/  SHF.R.S32.HI R0, RZ, 0x1f, R2.reuse ;  /* 0x0000001fff007819 */ /* 0x100fe20000011402 */
[----:B------:R-:W-:Y:S01]  /*1400*/  IMAD.MOV R6, RZ, RZ, -R2 ;  /* 0x000000ffff067224 */ /* 0x000fe200078e0a02 */
[----:B------:R-:W-:Y:S01]  /*1410*/  ULEA UR24, UR6, 0xffffffc0, 0x6 ;  /* 0xffffffc006187891 */ /* 0x000fe2000f8e303f */
[----:B------:R-:W-:-:S02]  /*1420*/  IMAD.U32 R4, RZ, RZ, UR22 ;  /* 0x00000016ff047e24 */ /* 0x000fc4000f8e00ff */
[----:B------:R-:W-:Y:S01]  /*1430*/  IMAD R0, R0, c[0x0][0x1b0], RZ ;  /* 0x00006c0000007a24 */ /* 0x000fe200078e02ff */
[----:B------:R-:W-:Y:S01]  /*1440*/  UIADD3 UR24, UR7, -UR24, URZ ;  /* 0x8000001807187290 */ /* 0x000fe2000fffe03f */
[----:B------:R-:W-:Y:S02]  /*1450*/  IMAD R6, R6, c[0x0][0x2c4], R3 ;  /* 0x0000b10006067a24 */ /* 0x000fe400078e0203 */
[----:B------:R-:W-:Y:S01]  /*1460*/  IMAD.U32 R5, RZ, RZ, UR5 ;  /* 0x00000005ff057e24 */ /* 0x000fe2000f8e00ff */
[----:B------:R-:W-:Y:S01]  /*1470*/  ULDC.64 UR4, c[0x0][0x1e8] ;  /* 0x00007a0000047ab9 */ /* 0x000fe20000000a00 */
[C---:B------:R-:W-:Y:S01]  /*1480*/  IMAD R7, R2.reuse, c[0x0][0x1b4], R0 ;  /* 0x00006d0002077a24 */ /* 0x040fe200078e0200 */
[----:B------:R-:W-:Y:S01]  /*1490*/  SHF.R.S32.HI R0, RZ, 0x1f, R6 ;  /* 0x0000001fff007819 */ /* 0x000fe20000011406 */
[----:B------:R-:W-:Y:S01]  /*14a0*/  IMAD.WIDE.U32 R2, R2, c[0x0][0x1b0], R4 ;  /* 0x00006c0002027a25 */ /* 0x000fe200078e0004 */
[----:B------:R-:W-:Y:S02]  /*14b0*/  UIMAD UR20, UR8, UR4, URZ ;  /* 0x00000004081472a4 */ /* 0x000fe4000f8e023f */
[----:B------:R-:W-:Y:S01]  /*14c0*/  UIMAD.WIDE.U32 UR22, UR9, UR4, URZ ;  /* 0x00000004091672a5 */ /* 0x000fe2000f8e003f */
[C---:B------:R-:W-:Y:S01]  /*14d0*/  IMAD.SHL.U32 R5, R20.reuse, 0x40, RZ ;  /* 0x0000004014057824 */ /* 0x040fe200078e00ff */
[----:B------:R-:W-:Y:S01]  /*14e0*/  UIMAD UR20, UR9, UR5, UR20 ;  /* 0x00000005091472a4 */ /* 0x000fe2000f8e0214 */
[----:B------:R-:W-:Y:S01]  /*14f0*/  IMAD.IADD R3, R3, 0x1, R7 ;  /* 0x0000000103037824 */ /* 0x000fe200078e0207 */
[----:B------:R-:W-:Y:S01]  /*1500*/  IADD3 R20, -R20, UR24, RZ ;  /* 0x0000001814147c10 */ /* 0x000fe2000fffe1ff */
[----:B------:R-:W-:Y:S01]  /*1510*/  IMAD R4, R0, c[0x0][0x1a8], RZ ;  /* 0x00006a0000047a24 */ /* 0x000fe200078e02ff */
[----:B------:R-:W-:Y:S01]  /*1520*/  LOP3.LUT R0, R5, 0x1c0, RZ, 0xc0, !PT ;  /* 0x000001c005007812 */ /* 0x000fe200078ec0ff */
[----:B------:R-:W-:Y:S01]  /*1530*/  IMAD.WIDE.U32 R2, R6, c[0x0][0x1a8], R2 ;  /* 0x00006a0006027a25 */ /* 0x000fe200078e0002 */
[----:B------:R-:W-:-:S02]  /*1540*/  UIADD3 UR20, UR23, UR20, URZ ;  /* 0x0000001417147290 */ /* 0x000fc4000fffe03f */
[----:B------:R-:W-:Y:S01]  /*1550*/  SHF.R.U32.HI R5, RZ, 0x3, R0 ;  /* 0x00000003ff057819 */ /* 0x000fe20000011600 */
[----:B------:R-:W-:Y:S01]  /*1560*/  IMAD R7, R6, c[0x0][0x1ac], R4 ;  /* 0x00006b0006077a24 */ /* 0x000fe200078e0204 */
[----:B------:R-:W-:Y:S01]  /*1570*/  LOP3.LUT R4, R0, 0x38, R112, 0xf8, !PT ;  /* 0x0000003800047812 */ /* 0x000fe200078ef870 */
[----:B------:R-:W-:Y:S01]  /*1580*/  ULDC.64 UR4, c[0x0][0x210] ;  /* 0x0000840000047ab9 */ /* 0x000fe20000000a00 */
[----:B------:R-:W-:Y:S01]  /*1590*/  LEA R14, P0, R2, c[0x0][0x160], 0x1 ;  /* 0x00005800020e7a11 */ /* 0x000fe200078008ff */
[----:B------:R-:W-:Y:S01]  /*15a0*/  IMAD.IADD R0, R3, 0x1, R7 ;  /* 0x0000000103007824 */ /* 0x000fe200078e0207 */
[----:B------:R-:W-:Y:S01]  /*15b0*/  LOP3.LUT R6, R4, R5, RZ, 0x3c, !PT ;  /* 0x0000000504067212 */ /* 0x000fe200078e3cff */
[----:B------:R-:W-:Y:S01]  /*15c0*/  UIMAD UR8, UR8, UR4, URZ ;  /* 0x00000004080872a4 */ /* 0x000fe2000f8e023f */
[----:B------:R-:W-:Y:S01]  /*15d0*/  LEA.HI R3, R102, R105, RZ, 0x6 ;  /* 0x0000006966037211 */ /* 0x000fe200078f30ff */
[----:B------:R-:W-:Y:S01]  /*15e0*/  SHFL.IDX PT, R4, R14, RZ, 0x181f ;  /* 0x00181fff0e047589 */ /* 0x000fe200000e0000 */
[----:B------:R-:W-:Y:S01]  /*15f0*/  LEA.HI.X R13, R2, c[0x0][0x164], R0, 0x1, P0 ;  /* 0x00005900020d7a11 */ /* 0x000fe200000f0c00 */
[----:B------:R-:W-:Y:S01]  /*1600*/  UIMAD.WIDE.U32 UR26, UR9, UR4, URZ ;  /* 0x00000004091a72a5 */ /* 0x000fe2000f8e003f */
[----:B------:R-:W-:Y:S01]  /*1610*/  ISETP.GE.AND P0, PT, R15, UR21, PT ;  /* 0x000000150f007c0c */ /* 0x000fe2000bf06270 */
[----:B------:R-:W-:Y:S01]  /*1620*/  IMAD.SHL.U32 R0, R3, 0x8, RZ ;  /* 0x0000000803007824 */ /* 0x000fe200078e00ff */
[----:B------:R-:W-:Y:S01]  /*1630*/  SHF.R.S32.HI R3, RZ, 0x1f, R21 ;  /* 0x0000001fff037819 */ /* 0x000fe20000011415 */
[----:B------:R-:W1:Y:S01]  /*1640*/  SHFL.IDX PT, R5, R13, RZ, 0x181f ;  /* 0x00181fff0d057589 */ /* 0x000e6200000e0000 */
[----:B------:R-:W-:Y:S01]  /*1650*/  SHF.R.S32.HI R2, RZ, 0x1f, R35 ;  /* 0x0000001fff027819 */ /* 0x000fe20000011423 */
[----:B------:R-:W-:Y:S01]  /*1660*/  UIMAD UR8, UR9, UR5, UR8 ;  /* 0x00000005090872a4 */ /* 0x000fe2000f8e0208 */
[----:B------:R-:W-:-:S02]  /*1670*/  LOP3.LUT R6, R6, 0xfffffe00, R0, 0xf8, !PT ;  /* 0xfffffe0006067812 */ /* 0x000fc400078ef800 */
[----:B------:R-:W-:Y:S01]  /*1680*/  SHF.R.S32.HI R0, RZ, 0x1f, R34 ;  /* 0x0000001fff007819 */ /* 0x000fe20000011422 */
[----:B------:R-:W-:Y:S01]  /*1690*/  UIADD3 UR8, UR27, UR8, URZ ;  /* 0x000000081b087290 */ /* 0x000fe2000fffe03f */
[----:B------:R-:W-:Y:S01]  /*16a0*/  LEA.HI R3, R3, R21, RZ, 0x3 ;  /* 0x0000001503037211 */ /* 0x000fe200078f18ff */
[----:B------:R-:W-:Y:S01]  /*16b0*/  IMAD.SHL.U32 R103, R6, 0x2, RZ ;  /* 0x0000000206677824 */ /* 0x000fe200078e00ff */
[----:B------:R-:W-:Y:S02]  /*16c0*/  LEA.HI R2, R2, R35, RZ, 0x3 ;  /* 0x0000002302027211 */ /* 0x000fe400078f18ff */
[----:B------:R-:W-:Y:S02]  /*16d0*/  LEA.HI R0, R0, R34, RZ, 0x3 ;  /* 0x0000002200007211 */ /* 0x000fe400078f18ff */
[----:B------:R-:W-:Y:S02]  /*16e0*/  LOP3.LUT R110, R3, 0xfffffff8, RZ, 0xc0, !PT ;  /* 0xfffffff8036e7812 */ /* 0x000fe400078ec0ff */
[----:B------:R-:W-:Y:S01]  /*16f0*/  LOP3.LUT R108, R2, 0xfffffff8, RZ, 0xc0, !PT ;  /* 0xfffffff8026c7812 */ /* 0x000fe200078ec0ff */
[----:B------:R-:W-:Y:S01]  /*1700*/  SHFL.IDX PT, R3, R13, 0x1, 0x181f ;  /* 0x00381f000d037f89 */ /* 0x000fe200000e0000 */
[----:B------:R-:W-:-:S02]  /*1710*/  LOP3.LUT R106, R0, 0xfffffff8, RZ, 0xc0, !PT ;  /* 0xfffffff8006a7812 */ /* 0x000fc400078ec0ff */
[----:B------:R-:W-:Y:S01]  /*1720*/  IADD3 R0, R15, 0x20, RZ ;  /* 0x000000200f007810 */ /* 0x000fe20007ffe0ff */
[----:B------:R-:W3:Y:S01]  /*1730*/  SHFL.IDX PT, R2, R14, 0x1, 0x181f ;  /* 0x00381f000e027f89 */ /* 0x000ee200000e0000 */
[----:B------:R-:W-:Y:S02]  /*1740*/  SHF.R.S32.HI R111, RZ, 0x1f, R110 ;  /* 0x0000001fff6f7819 */ /* 0x000fe4000001146e */
[----:B------:R-:W-:Y:S01]  /*1750*/  SHF.R.S32.HI R109, RZ, 0x1f, R108 ;  /* 0x0000001fff6d7819 */ /* 0x000fe2000001146c */
[----:B-1----:R-:W-:Y:S01]  /*1760*/  @!P0 IMAD.WIDE R10, R112, 0x2, R4 ;  /* 0x00000002700a8825 */ /* 0x002fe200078e0204 */
[----:B------:R-:W-:-:S03]  /*1770*/  SHF.R.S32.HI R107, RZ, 0x1f, R106 ;  /* 0x0000001fff6b7819 */ /* 0x000fc6000001146a */
[--C-:B------:R-:W-:Y:S01]  /*1780*/  @!P0 IMAD.WIDE R8, R110, 0x2, R4.reuse ;  /* 0x000000026e088825 */ /* 0x100fe200078e0204 */
[----:B------:R1:W-:Y:S03]  /*1790*/  @!P0 LDGSTS.E.BYPASS.LTC128B.128 [R103+0x100], [R10.64], !P6 ;  /* 0x001000000a678fae */ /* 0x0003e6000f101d50 */
[--C-:B------:R-:W-:Y:S01]  /*17a0*/  @!P0 IMAD.WIDE R6, R108, 0x2, R4.reuse ;  /* 0x000000026c068825 */ /* 0x100fe200078e0204 */
[----:B------:R3:W-:Y:S03]  /*17b0*/  @!P0 LDGSTS.E.BYPASS.LTC128B.128 [R103+0x4100], [R8.64], !P5 ;  /* 0x0410000008678fae */ /* 0x0007e6000e901d50 */
[----:B------:R-:W-:Y:S01]  /*17c0*/  @!P0 IMAD.WIDE R4, R106, 0x2, R4 ;  /* 0x000000026a048825 */ /* 0x000fe200078e0204 */
[----:B------:R4:W-:Y:S04]  /*17d0*/  @!P0 LDGSTS.E.BYPASS.LTC128B.128 [R103+0x8100], [R6.64], !P4 ;  /* 0x0810000006678fae */ /* 0x0009e8000e101d50 */
[----:B------:R5:W-:Y:S01]  /*17e0*/  @!P0 LDGSTS.E.BYPASS.LTC128B.128 [R103+0xc100], [R4.64], !P3 ;  /* 0x0c10000004678fae */ /* 0x000be2000d901d50 */
[----:B------:R-:W-:Y:S01]  /*17f0*/  ISETP.GE.AND P0, PT, R0, UR21, PT ;  /* 0x0000001500007c0c */ /* 0x000fe2000bf06270 */
[----:B------:R-:W-:-:S04]  /*1800*/  IMAD.MOV R0, RZ, RZ, -R12 ;  /* 0x000000ffff007224 */ /* 0x000fc800078e0a0c */
[----:B------:R-:W-:Y:S01]  /*1810*/  IMAD R18, R0, c[0x0][0x2b8], R16 ;  /* 0x0000ae0000127a24 */ /* 0x000fe200078e0210 */
[----:B------:R-:W-:-:S04]  /*1820*/  IADD3 R0, R15, 0x40, RZ ;  /* 0x000000400f007810 */ /* 0x000fc80007ffe0ff */
[----:B------:R-:W-:-:S03]  /*1830*/  SHF.R.S32.HI R12, RZ, 0x1f, R18 ;  /* 0x0000001fff0c7819 */ /* 0x000fc60000011412 */
[----:B---3--:R-:W-:-:S04]  /*1840*/  @!P0 IMAD.WIDE R8, R110, 0x2, R2 ;  /* 0x000000026e088825 */ /* 0x008fc800078e0202 */
[--C-:B----4-:R-:W-:Y:S01]  /*1850*/  @!P0 IMAD.WIDE R6, R112, 0x2, R2.reuse ;  /* 0x0000000270068825 */ /* 0x110fe200078e0202 */
[----:B-----5:R-:W-:Y:S04]  /*1860*/  SHFL.IDX PT, R4, R14, 0x2, 0x181f ;  /* 0x00581f000e047f89 */ /* 0x020fe800000e0000 */
[----:B------:R-:W1:Y:S04]  /*1870*/  SHFL.IDX PT, R5, R13, 0x2, 0x181f ;  /* 0x00581f000d057f89 */ /* 0x000e6800000e0000 */
[----:B------:R3:W-:Y:S04]  /*1880*/  @!P0 LDGSTS.E.BYPASS.LTC128B.128 [R103+0x1100], [R6.64], !P6 ;  /* 0x0110000006678fae */ /* 0x0007e8000f101d50 */
[----:B------:R4:W-:Y:S01]  /*1890*/  @!P0 LDGSTS.E.BYPASS.LTC128B.128 [R103+0x5100], [R8.64], !P5 ;  /* 0x0510000008678fae */ /* 0x0009e2000e901d50 */
[----:B---3--:R-:W-:-:S04]  /*18a0*/  @!P0 IMAD.WIDE R6, R108, 0x2, R2 ;  /* 0x000000026c068825 */ /* 0x008fc800078e0202 */
[----:B------:R-:W-:Y:S01]  /*18b0*/  @!P0 IMAD.WIDE R2, R106, 0x2, R2 ;  /* 0x000000026a028825 */ /* 0x000fe200078e0202 */
[----:B------:R3:W-:Y:S04]  /*18c0*/  @!P0 LDGSTS.E.BYPASS.LTC128B.128 [R103+0x9100], [R6.64], !P4 ;  /* 0x0910000006678fae */ /* 0x0007e8000e101d50 */
[----:B------:R5:W-:Y:S01]  /*18d0*/  @!P0 LDGSTS.E.BYPASS.LTC128B.128 [R103+0xd100], [R2.64], !P3 ;  /* 0x0d10000002678fae */ /* 0x000be2000d901d50 */
[----:B------:R-:W-:Y:S01]  /*18e0*/  ISETP.GE.AND P0, PT, R0, UR21, PT ;  /* 0x0000001500007c0c */ /* 0x000fe2000bf06270 */
[----:B------:R-:W-:-:S04]  /*18f0*/  IMAD R0, R12, c[0x0][0x1e0], RZ ;  /* 0x000078000c007a24 */ /* 0x000fc800078e02ff */
[----:B------:R-:W-:-:S08]  /*1900*/  IMAD R0, R18, c[0x0][0x1e4], R0 ;  /* 0x0000790012007a24 */ /* 0x000fd000078e0200 */
[----:B-1----:R-:W-:-:S04]  /*1910*/  @!P0 IMAD.WIDE R10, R112, 0x2, R4 ;  /* 0x00000002700a8825 */ /* 0x002fc800078e0204 */
[--C-:B----4-:R-:W-:Y:S01]  /*1920*/  @!P0 IMAD.WIDE R8, R110, 0x2, R4.reuse ;  /* 0x000000026e088825 */ /* 0x110fe200078e0204 */
[----:B------:R2:W-:Y:S03]  /*1930*/  @!P0 LDGSTS.E.BYPASS.LTC128B.128 [R103+0x2100], [R10.64], !P6 ;  /* 0x021000000a678fae */ /* 0x0005e6000f101d50 */
[----:B---3--:R-:W-:Y:S01]  /*1940*/  @!P0 IMAD.WIDE R6, R108, 0x2, R4 ;  /* 0x000000026c068825 */ /* 0x008fe200078e0204 */
[----:B------:R1:W-:Y:S03]  /*1950*/  @!P0 LDGSTS.E.BYPASS.LTC128B.128 [R103+0x6100], [R8.64], !P5 ;  /* 0x0610000008678fae */ /* 0x0003e6000e901d50 */
[----:B-----5:R-:W-:Y:S01]  /*1960*/  IMAD.WIDE.U32 R2, R18, c[0x0][0x1e0], RZ ;  /* 0x0000780012027a25 */ /* 0x020fe200078e00ff */
[----:B------:R3:W-:Y:S03]  /*1970*/  @!P0 LDGSTS.E.BYPASS.LTC128B.128 [R103+0xa100], [R6.64], !P4 ;  /* 0x0a10000006678fae */ /* 0x0007e6000e101d50 */
[----:B------:R-:W-:-:S02]  /*1980*/  IMAD.IADD R3, R3, 0x1, R0 ;  /* 0x0000000103037824 */ /* 0x000fc400078e0200 */
[----:B------:R-:W-:-:S05]  /*1990*/  @!P0 IMAD.WIDE R4, R106, 0x2, R4 ;  /* 0x000000026a048825 */ /* 0x000fca00078e0204 */
[----:B------:R4:W-:Y:S04]  /*19a0*/  @!P0 LDGSTS.E.BYPASS.LTC128B.128 [R103+0xe100], [R4.64], !P3 ;  /* 0x0e10000004678fae */ /* 0x0009e8000d901d50 */
[----:B---3--:R-:W-:Y:S04]  /*19b0*/  SHFL.IDX PT, R6, R14, 0x3, 0x181f ;  /* 0x00781f000e067f89 */ /* 0x008fe800000e0000 */
[----:B------:R3:W5:Y:S01]  /*19c0*/  SHFL.IDX PT, R7, R13, 0x3, 0x181f ;  /* 0x00781f000d077f89 */ /* 0x00076200000e0000 */
[----:B----4-:R-:W-:Y:S01]  /*19d0*/  IADD3 R5, R15, 0x60, RZ ;  /* 0x000000600f057810 */ /* 0x010fe20007ffe0ff */
[----:B------:R-:W-:-:S03]  /*19e0*/  IMAD R4, R12, c[0x0][0x208], RZ ;  /* 0x000082000c047a24 */ /* 0x000fc600078e02ff */
[----:B------:R-:W-:Y:S01]  /*19f0*/  ISETP.GE.AND P1, PT, R5, UR21, PT ;  /* 0x0000001505007c0c */ /* 0x000fe2000bf26270 */
[C---:B------:R-:W-:Y:S01]  /*1a00*/  IMAD R4, R18.reuse, c[0x0][0x20c], R4 ;  /* 0x0000830012047a24 */ /* 0x040fe200078e0204 */
[----:B--2---:R-:W-:Y:S01]  /*1a10*/  SHF.R.S32.HI R11, RZ, 0x1f, R17 ;  /* 0x0000001fff0b7819 */ /* 0x004fe20000011411 */
[----:B-1----:R-:W-:Y:S01]  /*1a20*/  IMAD.WIDE.U32 R8, R17, c[0x0][0x1f0], R2 ;  /* 0x00007c0011087a25 */ /* 0x002fe200078e0002 */
[----:B------:R-:W-:Y:S03]  /*1a30*/  STL [R1+0x58], R17 ;  /* 0x0000581101007387 */ /* 0x000fe60000100800 */
[----:B------:R-:W-:Y:S01]  /*1a40*/  IMAD R0, R11, c[0x0][0x1f0], RZ ;  /* 0x00007c000b007a24 */ /* 0x000fe200078e02ff */
[----:B------:R-:W-:Y:S01]  /*1a50*/  STL [R1+0x98], R112 ;  /* 0x0000987001007387 */ /* 0x000fe20000100800 */
[----:B------:R-:W-:-:S03]  /*1a60*/  IMAD.WIDE.U32 R2, R18, c[0x0][0x208], RZ ;  /* 0x0000820012027a25 */ /* 0x000fc600078e00ff */
[----:B------:R-:W-:Y:S01]  /*1a70*/  STL [R1+0x54], R103 ;  /* 0x0000546701007387 */ /* 0x000fe20000100800 */
[----:B------:R-:W-:Y:S01]  /*1a80*/  IMAD R10, R17, c[0x0][0x1f4], R0 ;  /* 0x00007d00110a7a24 */ /* 0x000fe200078e0200 */
[----:B------:R-:W-:Y:S01]  /*1a90*/  IADD3 R0, P0, R8, UR22, RZ ;  /* 0x0000001608007c10 */ /* 0x000fe2000ff1e0ff */
[----:B------:R-:W-:Y:S01]  /*1aa0*/  IMAD.IADD R5, R3, 0x1, R4 ;  /* 0x0000000103057824 */ /* 0x000fe200078e0204 */
[----:B------:R-:W-:Y:S01]  /*1ab0*/  STL [R1+0xd0], R110 ;  /* 0x0000d06e01007387 */ /* 0x000fe20000100800 */
[----:B------:R-:W-:Y:S01]  /*1ac0*/  IMAD.MOV.U32 R4, RZ, RZ, R2 ;  /* 0x000000ffff047224 */ /* 0x000fe200078e0002 */
[----:B------:R-:W-:Y:S02]  /*1ad0*/  IADD3.X R8, R9, UR20, R10, P0, !PT ;  /* 0x0000001409087c10 */ /* 0x000fe400087fe40a */
[C---:B---3--:R-:W-:Y:S01]  /*1ae0*/  LEA R13, P0, R0.reuse, c[0x0][0x1c8], 0x1 ;  /* 0x00007200000d7a11 */ /* 0x048fe200078008ff */
[----:B------:R-:W-:Y:S01]  /*1af0*/  IMAD.WIDE.U32 R4, R17, c[0x0][0x218], R4 ;  /* 0x0000860011047a25 */ /* 0x000fe200078e0004 */
[----:B------:R-:W-:Y:S02]  /*1b00*/  STL [R1+0xd4], R108 ;  /* 0x0000d46c01007387 */ /* 0x000fe40000100800 */
[----:B------:R-:W-:Y:S01]  /*1b10*/  LEA.HI.X R12, R0, c[0x0][0x1cc], R8, 0x1, P0 ;  /* 0x00007300000c7a11 */ /* 0x000fe200000f0c08 */
[----:B------:R-:W-:Y:S01]  /*1b20*/  IMAD R0, R11, c[0x0][0x218], RZ ;  /* 0x000086000b007a24 */ /* 0x000fe200078e02ff */
[----:B------:R-:W-:Y:S01]  /*1b30*/  SHFL.IDX PT, R2, R13, RZ, 0x181f ;  /* 0x00181fff0d027589 */ /* 0x000fe200000e0000 */
[----:B-----5:R-:W-:-:S03]  /*1b40*/  @!P1 IMAD.WIDE R10, R112, 0x2, R6 ;  /* 0x00000002700a9825 */ /* 0x020fc600078e0206 */
[----:B------:R-:W1:Y:S01]  /*1b50*/  SHFL.IDX PT, R3, R12, RZ, 0x181f ;  /* 0x00181fff0c037589 */ /* 0x000e6200000e0000 */
[----:B------:R-:W-:-:S03]  /*1b60*/  @!P1 IMAD.WIDE R8, R110, 0x2, R6 ;  /* 0x000000026e089825 */ /* 0x000fc600078e0206 */
[----:B------:R2:W-:Y:S01]  /*1b70*/  @!P1 LDGSTS.E.BYPASS.LTC128B.128 [R103+0x3100], [R10.64], !P6 ;  /* 0x031000000a679fae */ /* 0x0005e2000f101d50 */
[----:B------:R-:W-:Y:S01]  /*1b80*/  IMAD R0, R17, c[0x0][0x21c], R0 ;  /* 0x0000870011007a24 */ /* 0x000fe200078e0200 */
[----:B------:R-:W-:Y:S02]  /*1b90*/  ISETP.GE.AND P6, PT, R112, c[0x0][0x1d4], PT ;  /* 0x0000750070007a0c */ /* 0x000fe40003fc6270 */
[----:B------:R3:W-:Y:S04]  /*1ba0*/  @!P1 LDGSTS.E.BYPASS.LTC128B.128 [R103+0x7100], [R8.64], !P5 ;  /* 0x0710000008679fae */ /* 0x0007e8000e901d50 */
[----:B------:R-:W-:Y:S04]  /*1bb0*/  STL [R1+0x64], R106 ;  /* 0x0000646a01007387 */ /* 0x000fe80000100800 */
[----:B------:R-:W-:Y:S01]  /*1bc0*/  STL [R1+0x5c], R18 ;  /* 0x00005c1201007387 */ /* 0x000fe20000100800 */
[----:B--2---:R-:W-:-:S02]  /*1bd0*/  IADD3 R10, P0, R4, UR26, RZ ;  /* 0x0000001a040a7c10 */ /* 0x004fc4000ff1e0ff */
[----:B------:R-:W-:Y:S02]  /*1be0*/  LEA.HI R11, R102, R105, RZ, 0x4 ;  /* 0x00000069660b7211 */ /* 0x000fe400078f20ff */
[----:B------:R-:W-:Y:S01]  /*1bf0*/  IADD3.X R4, R5, UR8, R0, P0, !PT ;  /* 0x0000000805047c10 */ /* 0x000fe200087fe400 */
[--C-:B---3--:R-:W-:Y:S01]  /*1c00*/  @!P1 IMAD.WIDE R8, R108, 0x2, R6.reuse ;  /* 0x000000026c089825 */ /* 0x108fe200078e0206 */
[----:B------:R-:W-:Y:S02]  /*1c10*/  LEA R0, P5, R10, c[0x0][0x1f8], 0x1 ;  /* 0x00007e000a007a11 */ /* 0x000fe400078a08ff */
[----:B------:R-:W-:Y:S01]  /*1c20*/  ISETP.GE.AND P0, PT, R20, 0x1, PT ;  /* 0x000000011400780c */ /* 0x000fe20003f06270 */
[----:B------:R-:W-:Y:S01]  /*1c30*/  @!P1 IMAD.WIDE R6, R106, 0x2, R6 ;  /* 0x000000026a069825 */ /* 0x000fe200078e0206 */
[----:B------:R-:W-:Y:S01]  /*1c40*/  LEA.HI.X R10, R10, c[0x0][0x1fc], R4, 0x1, P5 ;  /* 0x00007f000a0a7a11 */ /* 0x000fe200028f0c04 */
[----:B------:R-:W2:Y:S01]  /*1c50*/  SHFL.IDX PT, R14, R0, RZ, 0x181f ;  /* 0x00181fff000e7589 */ /* 0x000ea200000e0000 */
[----:B------:R-:W-:-:S03]  /*1c60*/  ISETP.GE.AND P5, PT, R21, c[0x0][0x1d4], PT ;  /* 0x0000750015007a0c */ /* 0x000fc60003fa6270 */
[----:B------:R3:W-:Y:S01]  /*1c70*/  @!P1 LDGSTS.E.BYPASS.LTC128B.128 [R103+0xb100], [R8.64], !P4 ;  /* 0x0b10000008679fae */ /* 0x0007e2000e101d50 */
[----:B------:R-:W-:-:S03]  /*1c80*/  ISETP.GE.AND P4, PT, R35, c[0x0][0x1d4], PT ;  /* 0x0000750023007a0c */ /* 0x000fc60003f86270 */
[----:B------:R-:W4:Y:S02]  /*1c90*/  SHFL.IDX PT, R17, R10, RZ, 0x181f ;  /* 0x00181fff0a117589 */ /* 0x000f2400000e0000 */
[----:B-1----:R-:W-:Y:S02]  /*1ca0*/  @P0 IMAD.WIDE R4, R108, 0x2, R2 ;  /* 0x000000026c040825 */ /* 0x002fe400078e0202 */
[----:B------:R-:W1:Y:S04]  /*1cb0*/  SHFL.IDX PT, R15, R0, 0x1, 0x181f ;  /* 0x00381f00000f7f89 */ /* 0x000e6800000e0000 */
[----:B------:R5:W-:Y:S01]  /*1cc0*/  @!P1 LDGSTS.E.BYPASS.LTC128B.128 [R103+0xf100], [R6.64], !P3 ;  /* 0x0f10000006679fae */ /* 0x000be2000d901d50 */
[----:B------:R-:W-:Y:S02]  /*1cd0*/  ISETP.GE.AND P3, PT, R34, c[0x0][0x1d4], PT ;  /* 0x0000750022007a0c */ /* 0x000fe40003f66270 */
[----:B------:R-:W-:Y:S01]  /*1ce0*/  ISETP.GT.AND P1, PT, R20, 0x20, PT ;  /* 0x000000201400780c */ /* 0x000fe20003f24270 */
[----:B------:R1:W1:Y:S01]  /*1cf0*/  SHFL.IDX PT, R16, R10, 0x1, 0x181f ;  /* 0x00381f000a107f89 */ /* 0x00026200000e0000 */
[----:B------:R-:W-:-:S03]  /*1d00*/  SEL R104, RZ, 0x10, P3 ;  /* 0x00000010ff687807 */ /* 0x000fc60001800000 */
[----:B------:R-:W0:Y:S01]  /*1d10*/  LDGDEPBAR ;  /* 0x00000000000079af */ /* 0x000e220000000000 */
[----:B---3--:R-:W-:-:S05]  /*1d20*/  @P0 IMAD.WIDE R8, R112, 0x2, R2 ;  /* 0x0000000270080825 */ /* 0x008fca00078e0202 */
[----:B------:R3:W-:Y:S01]  /*1d30*/  @P0 LDGSTS.E.BYPASS.LTC128B.128 [R103+0x10100], [R8.64], !P6 ;  /* 0x1010000008670fae */ /* 0x0007e2000f101d50 */
[----:B-----5:R-:W-:Y:S01]  /*1d40*/  @P0 IMAD.WIDE R6, R110, 0x2, R2 ;  /* 0x000000026e060825 */ /* 0x020fe200078e0202 */
[----:B-1----:R-:W-:-:S04]  /*1d50*/  LOP3.LUT R10, R11, 0xfffffff0, RZ, 0xc0, !PT ;  /* 0xfffffff00b0a7812 */ /* 0x002fc800078ec0ff */
[----:B------:R1:W-:Y:S01]  /*1d60*/  @P0 LDGSTS.E.BYPASS.LTC128B.128 [R103+0x12100], [R6.64], !P5 ;  /* 0x1210000006670fae */ /* 0x0003e2000e901d50 */
[----:B------:R-:W-:-:S03]  /*1d70*/  IMAD.IADD R10, R105, 0x1, -R10 ;  /* 0x00000001690a7824 */ /* 0x000fc600078e0a0a */
[----:B------:R5:W-:Y:S02]  /*1d80*/  @P0 LDGSTS.E.BYPASS.LTC128B.128 [R103+0x14100], [R4.64], !P4 ;  /* 0x1410000004670fae */ /* 0x000be4000e101d50 */
[----:B------:R-:W-:-:S04]  /*1d90*/  SHF.R.S32.HI R18, RZ, 0x1f, R10 ;  /* 0x0000001fff127819 */ /* 0x000fc8000001140a */
[----:B------:R-:W-:Y:S01]  /*1da0*/  LEA.HI R18, R18, R10, RZ, 0x3 ;  /* 0x0000000a12127211 */ /* 0x000fe200078f18ff */
[----:B---3--:R-:W-:Y:S01]  /*1db0*/  IMAD.WIDE R8, R112, 0x2, RZ ;  /* 0x0000000270087825 */ /* 0x008fe200078e02ff */
[----:B-1----:R-:W-:-:S03]  /*1dc0*/  SHF.R.S32.HI R6, RZ, 0x4, R11 ;  /* 0x00000004ff067819 */ /* 0x002fc6000001140b */
[----:B------:R-:W-:Y:S02]  /*1dd0*/  IMAD.SHL.U32 R7, R19, 0x40, RZ ;  /* 0x0000004013077824 */ /* 0x000fe400078e00ff */
[----:B-----5:R-:W-:Y:S01]  /*1de0*/  @P0 IMAD.WIDE R4, R106, 0x2, R2 ;  /* 0x000000026a040825 */ /* 0x020fe200078e0202 */
[----:B------:R-:W-:Y:S01]  /*1df0*/  LEA.HI R0, R11, R6, RZ, 0x1 ;  /* 0x000000060b007211 */ /* 0x000fe200078f08ff */
[----:B------:R1:W-:Y:S01]  /*1e00*/  SHFL.IDX PT, R2, R13, 0x1, 0x181f ;  /* 0x00381f000d027f89 */ /* 0x0003e200000e0000 */
[----:B------:R-:W-:Y:S02]  /*1e10*/  LOP3.LUT R11, R18, 0xfffffff8, RZ, 0xc0, !PT ;  /* 0xfffffff8120b7812 */ /* 0x000fe400078ec0ff */
[----:B------:R-:W-:Y:S01]  /*1e20*/  LOP3.LUT R0, R0, 0xfffffffe, RZ, 0xc0, !PT ;  /* 0xfffffffe00007812 */ /* 0x000fe200078ec0ff */
[----:B------:R-:W3:Y:S02]  /*1e30*/  SHFL.IDX PT, R3, R12, 0x1, 0x181f ;  /* 0x00381f000c037f89 */ /* 0x000ee400000e0000 */
[----:B------:R-:W-:-:S02]  /*1e40*/  IMAD.IADD R11, R10, 0x1, -R11 ;  /* 0x000000010a0b7824 */ /* 0x000fc400078e0a0b */
[----:B------:R5:W-:Y:S01]  /*1e50*/  @P0 LDGSTS.E.BYPASS.LTC128B.128 [R103+0x16100], [R4.64], !P3 ;  /* 0x1610000004670fae */ /* 0x000be2000d901d50 */
[----:B--2---:R-:W-:-:S05]  /*1e60*/  IADD3 R32, P0, R14, R8, RZ ;  /* 0x000000080e207210 */ /* 0x004fca0007f1e0ff */
[----:B----4-:R-:W-:Y:S01]  /*1e70*/  IMAD.X R33, R17, 0x1, R9, P0 ;  /* 0x0000000111217824 */ /* 0x010fe200000e0609 */
[----:B------:R-:W-:-:S05]  /*1e80*/  IADD3 R30, P0, R8, R15, RZ ;  /* 0x0000000f081e7210 */ /* 0x000fca0007f1e0ff */
[----:B------:R-:W-:Y:S02]  /*1e90*/  IMAD.X R31, R9, 0x1, R16, P0 ;  /* 0x00000001091f7824 */ /* 0x000fe400000e0610 */
[----:B-1----:R-:W-:Y:S01]  /*1ea0*/  IMAD.IADD R13, R6, 0x1, -R0 ;  /* 0x00000001060d7824 */ /* 0x002fe200078e0a00 */
[----:B------:R-:W-:Y:S01]  /*1eb0*/  LOP3.LUT R0, R7, 0x1c0, RZ, 0xc0, !PT ;  /* 0x000001c007007812 */ /* 0x000fe200078ec0ff */
[----:B---3--:R-:W-:-:S03]  /*1ec0*/  @P1 IMAD.WIDE R8, R112, 0x2, R2 ;  /* 0x0000000270081825 */ /* 0x008fc600078e0202 */
[----:B------:R-:W-:Y:S02]  /*1ed0*/  LOP3.LUT R12, R0, 0x8, R22, 0xf8, !PT ;  /* 0x00000008000c7812 */ /* 0x000fe400078ef816 */
[----:B------:R-:W-:Y:S01]  /*1ee0*/  SHF.R.U32.HI R0, RZ, 0x3, R0 ;  /* 0x00000003ff007819 */ /* 0x000fe20000011600 */
[----:B------:R-:W-:Y:S01]  /*1ef0*/  @P1 IMAD.WIDE R6, R110, 0x2, R2 ;  /* 0x000000026e061825 */ /* 0x000fe200078e0202 */
[----:B------:R1:W-:Y:S02]  /*1f00*/  @P1 LDGSTS.E.BYPASS.LTC128B.128 [R103+0x11100], [R8.64], !P6 ;  /* 0x1110000008671fae */ /* 0x0003e4000f101d50 */
[----:B------:R-:W-:Y:S01]  /*1f10*/  LOP3.LUT R0, R12, R0, RZ, 0x3c, !PT ;  /* 0x000000000c007212 */ /* 0x000fe200078e3cff */
[----:B-----5:R-:W-:Y:S01]  /*1f20*/  IMAD.WIDE R4, R110, 0x2, RZ ;  /* 0x000000026e047825 */ /* 0x020fe200078e02ff */
[----:B------:R2:W-:Y:S03]  /*1f30*/  @P1 LDGSTS.E.BYPASS.LTC128B.128 [R103+0x13100], [R6.64], !P5 ;  /* 0x1310000006671fae */ /* 0x0005e6000e901d50 */
[----:B------:R-:W-:Y:S01]  /*1f40*/  IMAD R0, R13, 0x200, R0 ;  /* 0x000002000d007824 */ /* 0x000fe200078e0200 */
[----:B------:R-:W-:-:S03]  /*1f50*/  IADD3 R28, P0, R14, R4, RZ ;  /* 0x000000040e1c7210 */ /* 0x000fc60007f1e0ff */
[----:B------:R-:W-:Y:S02]  /*1f60*/  IMAD.SHL.U32 R134, R0, 0x2, RZ ;  /* 0x0000000200867824 */ /* 0x000fe400078e00ff */
[----:B------:R-:W-:Y:S01]  /*1f70*/  IMAD.X R29, R17, 0x1, R5, P0 ;  /* 0x00000001111d7824 */ /* 0x000fe200000e0605 */
[----:B------:R-:W-:Y:S02]  /*1f80*/  IADD3 R26, P0, R4, R15, RZ ;  /* 0x0000000f041a7210 */ /* 0x000fe40007f1e0ff */
[C---:B------:R-:W-:Y:S02]  /*1f90*/  IADD3 R0, R134.reuse, 0x10100, RZ ;  /* 0x0001010086007810 */ /* 0x040fe40007ffe0ff */
[----:B------:R-:W-:Y:S01]  /*1fa0*/  IADD3 R115, R134, 0x10120, RZ ;  /* 0x0001012086737810 */ /* 0x000fe20007ffe0ff */
[----:B------:R-:W-:Y:S02]  /*1fb0*/  IMAD.X R27, R5, 0x1, R16, P0 ;  /* 0x00000001051b7824 */ /* 0x000fe400000e0610 */
[----:B------:R-:W-:-:S04]  /*1fc0*/  @P1 IMAD.WIDE R4, R106, 0x2, R2 ;  /* 0x000000026a041825 */ /* 0x000fc800078e0202 */
[----:B-1----:R-:W-:-:S04]  /*1fd0*/  @P1 IMAD.WIDE R8, R108, 0x2, R2 ;  /* 0x000000026c081825 */ /* 0x002fc800078e0202 */
[----:B------:R-:W-:Y:S01]  /*1fe0*/  IMAD.WIDE R2, R108, 0x2, RZ ;  /* 0x000000026c027825 */ /* 0x000fe200078e02ff */
[----:B------:R1:W-:Y:S03]  /*1ff0*/  @P1 LDGSTS.E.BYPASS.LTC128B.128 [R103+0x15100], [R8.64], !P4 ;  /* 0x1510000008671fae */ /* 0x0003e6000e101d50 */
[----:B--2---:R-:W-:Y:S01]  /*2000*/  IMAD.SHL.U32 R6, R11, 0x40, RZ ;  /* 0x000000400b067824 */ /* 0x004fe200078e00ff */
[----:B------:R2:W-:Y:S01]  /*2010*/  @P1 LDGSTS.E.BYPASS.LTC128B.128 [R103+0x17100], [R4.64], !P3 ;  /* 0x1710000004671fae */ /* 0x0005e2000d901d50 */
[----:B------:R-:W-:Y:S01]  /*2020*/  IMAD.SHL.U32 R7, R13, 0x8, RZ ;  /* 0x000000080d077824 */ /* 0x000fe200078e00ff */
[----:B------:R-:W-:Y:S02]  /*2030*/  IADD3 R24, P1, R14, R2, RZ ;  /* 0x000000020e187210 */ /* 0x000fe40007f3e0ff */
[----:B------:R-:W0:Y:S01]  /*2040*/  LDGDEPBAR ;  /* 0x00000000000079af */ /* 0x000e220000000000 */
[----:B------:R-:W-:-:S02]  /*2050*/  LOP3.LUT R6, R6, 0x1c0, RZ, 0xc0, !PT ;  /* 0x000001c006067812 */ /* 0x000fc400078ec0ff */
[----:B------:R-:W-:Y:S01]  /*2060*/  IADD3 R22, P0, R2, R15, RZ ;  /* 0x0000000f02167210 */ /* 0x000fe20007f1e0ff */
[----:B------:R-:W-:Y:S01]  /*2070*/  IMAD.X R25, R17, 0x1, R3, P1 ;  /* 0x0000000111197824 */ /* 0x000fe200008e0603 */
[----:B------:R-:W-:Y:S01]  /*2080*/  LOP3.LUT R7, R6, 0x8, R7, 0xf8, !PT ;  /* 0x0000000806077812 */ /* 0x000fe200078ef807 */
[----:B------:R-:W-:Y:S01]  /*2090*/  IMAD.SHL.U32 R2, R18, 0x40, RZ ;  /* 0x0000004012027824 */ /* 0x000fe200078e00ff */
[----:B------:R-:W-:Y:S01]  /*20a0*/  SHF.R.U32.HI R6, RZ, 0x3, R6 ;  /* 0x00000003ff067819 */ /* 0x000fe20000011606 */
[----:B------:R-:W-:Y:S01]  /*20b0*/  IMAD.X R23, R3, 0x1, R16, P0 ;  /* 0x0000000103177824 */ /* 0x000fe200000e0610 */
[----:B------:R-:W-:Y:S02]  /*20c0*/  LOP3.LUT P1, RZ, R19, 0x2, RZ, 0xc0, !PT ;  /* 0x0000000213ff7812 */ /* 0x000fe4000782c0ff */
[----:B------:R-:W-:Y:S02]  /*20d0*/  LOP3.LUT R6, R7, R6, RZ, 0x3c, !PT ;  /* 0x0000000607067212 */ /* 0x000fe400078e3cff */
[----:B------:R-:W-:-:S09]  /*20e0*/  IADD3 R3, R103, 0x2100, RZ ;  /* 0x0000210067037810 */ /* 0x000fd20007ffe0ff */
[----:B------:R-:W-:Y:S01]  /*20f0*/  @P1 IADD3 R115, R0, -0x20, RZ ;  /* 0xffffffe000731810 */ /* 0x000fe20007ffe0ff */
[----:B--2---:R-:W-:Y:S01]  /*2100*/  IMAD.WIDE R4, R106, 0x2, RZ ;  /* 0x000000026a047825 */ /* 0x004fe200078e02ff */
[----:B------:R-:W-:-:S04]  /*2110*/  DEPBAR.LE SB0, 0x1 ;  /* 0x000080400000791a */ /* 0x000fc80000000000 */
[----:B------:R-:W-:Y:S01]  /*2120*/  BAR.SYNC.DEFER_BLOCKING 0x0 ;  /* 0x0000000000007b1d */ /* 0x000fe20000010000 */
[----:B------:R-:W-:Y:S02]  /*2130*/  IADD3 R12, P0, R14, R4, RZ ;  /* 0x000000040e0c7210 */ /* 0x000fe40007f1e0ff */
[----:B------:R-:W-:Y:S02]  /*2140*/  LOP3.LUT P1, RZ, R11, 0x2, RZ, 0xc0, !PT ;  /* 0x000000020bff7812 */ /* 0x000fe4000782c0ff */
[----:B------:R-:W-:Y:S01]  /*2150*/  IADD3 R7, R115, 0x2000, RZ ;  /* 0x0000200073077810 */ /* 0x000fe20007ffe0ff */
[----:B------:R-:W-:Y:S01]  /*2160*/  IMAD.X R13, R17, 0x1, R5, P0 ;  /* 0x00000001110d7824 */ /* 0x000fe200000e0605 */
[----:B-1----:R-:W-:Y:S01]  /*2170*/  IADD3 R8, P0, R4, R15, RZ ;  /* 0x0000000f04087210 */ /* 0x002fe20007f1e0ff */
[----:B------:R-:W-:Y:S01]  /*2180*/  STL [R1], R115 ;  /* 0x0000007301007387 */ /* 0x000fe20000100800 */
[----:B------:R-:W-:Y:S01]  /*2190*/  LOP3.LUT R4, R6, 0xfffffe00, R2, 0xf8, !PT ;  /* 0xfffffe0006047812 */ /* 0x000fe200078ef802 */
[----:B------:R-:W-:Y:S01]  /*21a0*/  IMAD.MOV.U32 R2, RZ, RZ, 0x20 ;  /* 0x00000020ff027424 */ /* 0x000fe200078e00ff */
[----:B------:R-:W-:Y:S01]  /*21b0*/  IADD3 R6, R103, 0x100, RZ ;  /* 0x0000010067067810 */ /* 0x000fe20007ffe0ff */
[----:B------:R-:W-:Y:S01]  /*21c0*/  IMAD.X R9, R5, 0x1, R16, P0 ;  /* 0x0000000105097824 */ /* 0x000fe200000e0610 */
[----:B------:R-:W-:Y:S01]  /*21d0*/  LOP3.LUT P0, RZ, R11, 0x4, RZ, 0xc0, !PT ;  /* 0x000000040bff7812 */ /* 0x000fe2000780c0ff */
[----:B------:R-:W-:Y:S01]  /*21e0*/  IMAD.MOV.U32 R5, RZ, RZ, 0x10 ;  /* 0x00000010ff057424 */ /* 0x000fe200078e00ff */
[----:B------:R-:W-:Y:S01]  /*21f0*/  STL [R1+0xe4], R113 ;  /* 0x0000e47101007387 */ /* 0x000fe20000100800 */
[----:B------:R-:W-:Y:S01]  /*2200*/  IMAD R232, R100, 0x400, R4 ;  /* 0x0000040064e87824 */ /* 0x000fe200078e0204 */
[----:B------:R-:W-:-:S02]  /*2210*/  SEL R0, R2, 0xffffffe0, !P0 ;  /* 0xffffffe002007807 */ /* 0x000fc40004000000 */
[----:B------:R-:W-:Y:S01]  /*2220*/  SEL R5, R5, 0xfffffff0, !P1 ;  /* 0xfffffff005057807 */ /* 0x000fe20004800000 */
[----:B------:R-:W-:Y:S01]  /*2230*/  STL [R1+0xb4], R104 ;  /* 0x0000b46801007387 */ /* 0x000fe20000100800 */
[C---:B------:R-:W-:Y:S01]  /*2240*/  LEA R240, R232.reuse, 0x100, 0x1 ;  /* 0x00000100e8f07811 */ /* 0x040fe200078e08ff */
[----:B------:R-:W-:Y:S01]  /*2250*/  IMAD.SHL.U32 R232, R232, 0x2, RZ ;  /* 0x00000002e8e87824 */ /* 0x000fe200078e00ff */
[----:B------:R-:W-:Y:S01]  /*2260*/  ISETP.GE.AND P1, PT, R112, c[0x0][0x1d4], PT ;  /* 0x0000750070007a0c */ /* 0x000fe20003f26270 */
[----:B------:R-:W-:Y:S02]  /*2270*/  STL [R1+0xdc], R111 ;  /* 0x0000dc6f01007387 */ /* 0x000fe40000100800 */
[--C-:B------:R-:W-:Y:S01]  /*2280*/  IMAD R236, R5, 0x2, R240.reuse ;  /* 0x0000000205ec7824 */ /* 0x100fe200078e02f0 */
[----:B------:R-:W-:Y:S01]  /*2290*/  ISETP.LT.OR P0, PT, R20, 0x1, P1 ;  /* 0x000000011400780c */ /* 0x000fe20000f01670 */
[C---:B------:R-:W-:Y:S01]  /*22a0*/  IMAD R240, R0.reuse, 0x2, R240 ;  /* 0x0000000200f07824 */ /* 0x040fe200078e02f0 */
[----:B------:R-:W-:Y:S01]  /*22b0*/  LDSM.16.M88.4 R168, [R232+0x100] ;  /* 0x00010000e8a8783b */ /* 0x000fe20000000200 */
[----:B------:R-:W-:Y:S01]  /*22c0*/  IMAD R244, R0, 0x2, R236 ;  /* 0x0000000200f47824 */ /* 0x000fe200078e02ec */
[----:B------:R-:W-:-:S02]  /*22d0*/  ISETP.GE.AND P1, PT, R21, c[0x0][0x1d4], PT ;  /* 0x0000750015007a0c */ /* 0x000fc40003f26270 */
        /* <DEDUP_REMOVED lines=16> */
[----:B------:R-:W-:Y:S04]  /*23e0*/  STL [R1+0xe0], R109 ;  /* 0x0000e06d01007387 */ /* 0x000fe80000100800 */
[----:B------:R-:W-:Y:S04]  /*23f0*/  STL [R1+0xb0], R107 ;  /* 0x0000b06b01007387 */ /* 0x000fe80000100800 */
[----:B------:R1:W-:Y:S04]  /*2400*/  STL [R1+0x60], R6 ;  /* 0x0000600601007387 */ /* 0x0003e80000100800 */
[----:B------:R2:W-:Y:S01]  /*2410*/  STL [R1+0xc8], R3 ;  /* 0x0000c80301007387 */ /* 0x0005e20000100800 */
[----:B------:R-:W-:-:S04]  /*2420*/  DEPBAR.LE SB0, 0x0 ;  /* 0x000080000000791a */ /* 0x000fc80000000000 */
[----:B------:R-:W-:Y:S01]  /*2430*/  BAR.SYNC.DEFER_BLOCKING 0x0 ;  /* 0x0000000000007b1d */ /* 0x000fe20000010000 */
[C---:B-1----:R-:W-:Y:S02]  /*2440*/  IADD3 R6, R103.reuse, 0x4100, RZ ;  /* 0x0000410067067810 */ /* 0x042fe40007ffe0ff */
[----:B--2---:R-:W-:-:S03]  /*2450*/  IADD3 R3, R103, 0x6100, RZ ;  /* 0x0000610067037810 */ /* 0x004fc60007ffe0ff */
[----:B------:R1:W-:Y:S04]  /*2460*/  STL [R1+0xc4], R6 ;  /* 0x0000c40601007387 */ /* 0x0003e80000100800 */
[----:B------:R2:W-:Y:S04]  /*2470*/  STL [R1+0xc0], R3 ;  /* 0x0000c00301007387 */ /* 0x0005e80000100800 */
[----:B------:R-:W-:Y:S04]  /*2480*/  LDSM.16.M88.4 R36, [R134+0x10100] ;  /* 0x010100008624783b */ /* 0x000fe80000000200 */
[----:B------:R-:W3:Y:S04]  /*2490*/  LDSM.16.M88.4 R40, [R134+0x10900] ;  /* 0x010900008628783b */ /* 0x000ee80000000200 */
[----:B------:R-:W-:Y:S04]  /*24a0*/  LDSM.16.M88.4 R48, [R134+0x11100] ;  /* 0x011100008630783b */ /* 0x000fe80000000200 */
[----:B------:R-:W4:Y:S04]  /*24b0*/  LDSM.16.M88.4 R56, [R134+0x11900] ;  /* 0x011900008638783b */ /* 0x000f280000000200 */
[----:B------:R-:W-:Y:S01]  /*24c0*/  LDSM.16.M88.4 R44, [R115] ;  /* 0x00000000732c783b */ /* 0x000fe20000000200 */
[----:B-1----:R-:W-:-:S03]  /*24d0*/  IADD3 R6, R115, 0x1000, RZ ;  /* 0x0000100073067810 */ /* 0x002fc60007ffe0ff */
[----:B------:R-:W1:Y:S01]  /*24e0*/  LDSM.16.M88.4 R52, [R115+0x800] ;  /* 0x000800007334783b */ /* 0x000e620000000200 */
[----:B--2---:R-:W-:-:S03]  /*24f0*/  IADD3 R3, R115, 0x1800, RZ ;  /* 0x0000180073037810 */ /* 0x004fc60007ffe0ff */
[----:B------:R-:W2:Y:S04]  /*2500*/  LDSM.16.M88.4 R72, [R115+0x1000] ;  /* 0x001000007348783b */ /* 0x000ea80000000200 */
[----:B------:R-:W5:Y:S04]  /*2510*/  LDSM.16.M88.4 R80, [R115+0x1800] ;  /* 0x001800007350783b */ /* 0x000f680000000200 */
[----:B------:R-:W-:Y:S01]  /*2520*/  @!PT LDS RZ, [RZ] ;  /* 0x00000000fffff984 */ /* 0x000fe20000000800 */
[----:B------:R-:W-:Y:S01]  /*2530*/  @!PT LDS RZ, [RZ] ;  /* 0x00000000fffff984 */ /* 0x000fe20000000800 */
[----:B------:R-:W-:Y:S01]  /*2540*/  @!PT LDS RZ, [RZ] ;  /* 0x00000000fffff984 */ /* 0x000fe20000000800 */
[----:B------:R1:W-:Y:S01]  /*2550*/  LDGSTS.E.BYPASS.LTC128B.128 [R103+0x100], [R32.64], !P0 ;  /* 0x0010000020677fae */ /* 0x0003e2000c101d50 */
[----:B------:R-:W-:Y:S02]  /*2560*/  ISETP.LT.OR P0, PT, R20, 0x1, P1 ;  /* 0x000000011400780c */ /* 0x000fe40000f01670 */
[----:B------:R-:W-:-:S11]  /*2570*/  ISETP.GE.AND P1, PT, R35, c[0x0][0x1d4], PT ;  /* 0x0000750023007a0c */ /* 0x000fd60003f26270 */
[----:B------:R4:W-:Y:S01]  /*2580*/  LDGSTS.E.BYPASS.LTC128B.128 [R103+0x2100], [R28.64], !P0 ;  /* 0x021000001c677fae */ /* 0x0009e2000c101d50 */
[----:B------:R-:W-:Y:S02]  /*2590*/  ISETP.LT.OR P0, PT, R20, 0x1, P1 ;  /* 0x000000011400780c */ /* 0x000fe40000f01670 */
[----:B------:R-:W-:-:S11]  /*25a0*/  ISETP.GE.AND P1, PT, R34, c[0x0][0x1d4], PT ;  /* 0x0000750022007a0c */ /* 0x000fd60003f26270 */
[----:B------:R1:W-:Y:S01]  /*25b0*/  LDGSTS.E.BYPASS.LTC128B.128 [R103+0x4100], [R24.64], !P0 ;  /* 0x0410000018677fae */ /* 0x0003e2000c101d50 */
[C---:B------:R-:W-:Y:S02]  /*25c0*/  ISETP.LT.OR P0, PT, R20.reuse, 0x1, P1 ;  /* 0x000000011400780c */ /* 0x040fe40000f01670 */
[----:B------:R-:W-:-:S11]  /*25d0*/  ISETP.LT.OR P1, PT, R20, 0x21, P1 ;  /* 0x000000211400780c */ /* 0x000fd60000f21670 */
[----:B------:R3:W-:Y:S01]  /*25e0*/  LDGSTS.E.BYPASS.LTC128B.128 [R103+0x6100], [R12.64], !P0 ;  /* 0x061000000c677fae */ /* 0x0007e2000c101d50 */
[----:B------:R-:W-:-:S04]  /*25f0*/  ISETP.GE.AND P0, PT, R112, c[0x0][0x1d4], PT ;  /* 0x0000750070007a0c */ /* 0x000fc80003f06270 */
[----:B------:R-:W-:-:S13]  /*2600*/  ISETP.LT.OR P0, PT, R20, 0x21, P0 ;  /* 0x000000211400780c */ /* 0x000fda0000701670 */
[----:B------:R4:W-:Y:S01]  /*2610*/  LDGSTS.E.BYPASS.LTC128B.128 [R103+0x1100], [R30.64], !P0 ;  /* 0x011000001e677fae */ /* 0x0009e2000c101d50 */
[----:B------:R-:W-:-:S04]  /*2620*/  ISETP.GE.AND P0, PT, R21, c[0x0][0x1d4], PT ;  /* 0x0000750015007a0c */ /* 0x000fc80003f06270 */
[----:B------:R-:W-:Y:S01]  /*2630*/  ISETP.LT.OR P0, PT, R20, 0x21, P0 ;  /* 0x000000211400780c */ /* 0x000fe20000701670 */
[C---:B---3--:R-:W-:Y:S11]  /*2640*/  HMMA.16816.F32.BF16 R12, R168.reuse, R40, RZ ;  /* 0x00000028a80c723c */ /* 0x048ff600000418ff */
[----:B------:R-:W-:Y:S01]  /*2650*/  @!UPT UIADD3 URZ, URZ, URZ, URZ ;  /* 0x0000003f3f3ff290 */ /* 0x000fe2000fffe03f */
[----:B------:R3:W-:Y:S01]  /*2660*/  LDGSTS.E.BYPASS.LTC128B.128 [R103+0x3100], [R26.64], !P0 ;  /* 0x031000001a677fae */ /* 0x0007e2000c101d50 */
[----:B------:R-:W-:Y:S02]  /*2670*/  LOP3.LUT P0, RZ, R19, 0x4, RZ, 0xc0, !PT ;  /* 0x0000000413ff7812 */ /* 0x000fe4000780c0ff */
[----:B------:R-:W-:Y:S02]  /*2680*/  HMMA.16816.F32.BF16 R16, R168, R38, RZ ;  /* 0x00000026a810723c */ /* 0x000fe400000418ff */
[----:B------:R-:W-:Y:S02]  /*2690*/  SEL R2, R2, 0xffffffe0, !P0 ;  /* 0xffffffe002027807 */ /* 0x000fe40004000000 */
[----:B------:R-:W-:-:S03]  /*26a0*/  ISETP.GE.AND P0, PT, R35, c[0x0][0x1d4], PT ;  /* 0x0000750023007a0c */ /* 0x000fc60003f06270 */
[----:B------:R-:W-:Y:S01]  /*26b0*/  IMAD R252, R2, 0x2, R134 ;  /* 0x0000000202fc7824 */ /* 0x000fe200078e0286 */
[----:B------:R-:W-:Y:S01]  /*26c0*/  ISETP.LT.OR P0, PT, R20, 0x21, P0 ;  /* 0x000000211400780c */ /* 0x000fe20000701670 */
[----:B----4-:R-:W-:Y:S01]  /*26d0*/  HMMA.16816.F32.BF16 R28, R168, R56, RZ ;  /* 0x00000038a81c723c */ /* 0x010fe200000418ff */
[----:B------:R-:W-:-:S07]  /*26e0*/  IMAD R249, R2, 0x2, R115 ;  /* 0x0000000202f97824 */ /* 0x000fce00078e0273 */
[----:B-1----:R-:W-:Y:S04]  /*26f0*/  HMMA.16816.F32.BF16 R60, R172, R52, R12 ;  /* 0x00000034ac3c723c */ /* 0x002fe8000004180c */
[----:B------:R1:W-:Y:S01]  /*2700*/  LDGSTS.E.BYPASS.LTC128B.128 [R103+0x5100], [R22.64], !P0 ;  /* 0x0510000016677fae */ /* 0x0003e2000c101d50 */
[----:B------:R-:W-:-:S03]  /*2710*/  PLOP3.LUT P0, PT, PT, PT, UP0, 0x40, 0x0 ;  /* 0x000000000000781c */ /* 0x000fc60003f0e808 */
[----:B---3--:R-:W-:Y:S01]  /*2720*/  HMMA.16816.F32.BF16 R24, R168, R36, RZ ;  /* 0x00000024a818723c */ /* 0x008fe200000418ff */
[----:B------:R3:W-:Y:S01]  /*2730*/  LDGSTS.E.BYPASS.LTC128B.128 [R103+0x7100], [R8.64], !P1 ;  /* 0x0710000008677fae */ /* 0x0007e2000c901d50 */
[----:B------:R-:W-:-:S03]  /*2740*/  ISETP.GT.AND P1, PT, R114, 0x3f, PT ;  /* 0x0000003f7200780c */ /* 0x000fc60003f24270 */
[----:B------:R-:W4:Y:S03]  /*2750*/  LDSM.16.M88.4 R36, [R252+0x10100] ;  /* 0x01010000fc24783b */ /* 0x000f260000000200 */
[----:B------:R-:W-:Y:S01]  /*2760*/  HMMA.16816.F32.BF16 R12, R168, R42, RZ ;  /* 0x0000002aa80c723c */ /* 0x000fe200000418ff */
[----:B------:R-:W1:Y:S04]  /*2770*/  LDSM.16.M88.4 R40, [R252+0x10900] ;  /* 0x01090000fc28783b */ /* 0x000e680000000200 */
[----:B------:R-:W-:Y:S03]  /*2780*/  LDSM.16.M88.4 R76, [R252+0x11900] ;  /* 0x01190000fc4c783b */ /* 0x000fe60000000200 */
[C---:B------:R-:W-:Y:S01]  /*2790*/  HMMA.16816.F32.BF16 R64, R172.reuse, R46, R16 ;  /* 0x0000002eac40723c */ /* 0x040fe20000041810 */
[----:B------:R-:W-:Y:S04]  /*27a0*/  LDSM.16.M88.4 R84, [R249+0x1800] ;  /* 0x00180000f954783b */ /* 0x000fe80000000200 */
[----:B------:R-:W-:Y:S03]  /*27b0*/  LDSM.16.M88.4 R96, [R115+0x7800] ;  /* 0x007800007360783b */ /* 0x000fe60000000200 */
[----:B------:R-:W-:Y:S01]  /*27c0*/  HMMA.16816.F32.BF16 R68, R172, R44, R24 ;  /* 0x0000002cac44723c */ /* 0x000fe20000041818 */
[----:B------:R-:W1:Y:S04]  /*27d0*/  LDSM.16.M88.4 R44, [R252+0x11100] ;  /* 0x01110000fc2c783b */ /* 0x000e680000000200 */
[----:B------:R-:W-:Y:S03]  /*27e0*/  LDSM.16.M88.4 R92, [R252+0x17900] ;  /* 0x01790000fc5c783b */ /* 0x000fe60000000200 */
[C---:B------:R-:W-:Y:S01]  /*27f0*/  HMMA.16816.F32.BF16 R16, R168.reuse, R48, RZ ;  /* 0x00000030a810723c */ /* 0x040fe200000418ff */
[----:B------:R-:W-:Y:S04]  /*2800*/  LDSM.16.M88.4 R88, [R252+0x17100] ;  /* 0x01710000fc58783b */ /* 0x000fe80000000200 */
[----:B------:R-:W0:Y:S03]  /*2810*/  LDGDEPBAR ;  /* 0x00000000000079af */ /* 0x000e260000000000 */
[C---:B------:R-:W-:Y:S01]  /*2820*/  HMMA.16816.F32.BF16 R24, R168.reuse, R50, RZ ;  /* 0x00000032a818723c */ /* 0x040fe200000418ff */
[----:B------:R-:W-:Y:S07]  /*2830*/  LDSM.16.M88.4 R48, [R249+0x800] ;  /* 0x00080000f930783b */ /* 0x000fee0000000200 */
[----:B------:R-:W-:Y:S01]  /*2840*/  HMMA.16816.F32.BF16 R32, R168, R58, RZ ;  /* 0x0000003aa820723c */ /* 0x000fe200000418ff */
[----:B------:R-:W-:Y:S07]  /*2850*/  LDSM.16.M88.4 R56, [R249+0x1000] ;  /* 0x00100000f938783b */ /* 0x000fee0000000200 */
[C---:B---3--:R-:W-:Y:S01]  /*2860*/  HMMA.16816.F32.BF16 R8, R172.reuse, R54, R12 ;  /* 0x00000036ac08723c */ /* 0x048fe2000004180c */
[----:B------:R-:W3:Y:S04]  /*2870*/  LDSM.16.M88.4 R12, [R249] ;  /* 0x00000000f90c783b */ /* 0x000ee80000000200 */
[----:B------:R-:W-:Y:S03]  /*2880*/  LDSM.16.M88.4 R52, [R134+0x13100] ;  /* 0x013100008634783b */ /* 0x000fe60000000200 */
[C---:B--2---:R-:W-:Y:S08]  /*2890*/  HMMA.16816.F32.BF16 R16, R172.reuse, R72, R16 ;  /* 0x00000048ac10723c */ /* 0x044ff00000041810 */
[C---:B-1----:R-:W-:Y:S01]  /*28a0*/  HMMA.16816.F32.BF16 R20, R172.reuse, R74, R24 ;  /* 0x0000004aac14723c */ /* 0x042fe20000041818 */
[----:B------:R-:W-:Y:S07]  /*28b0*/  LDSM.16.M88.4 R72, [R134+0x13900] ;  /* 0x013900008648783b */ /* 0x000fee0000000200 */
[C---:B-----5:R-:W-:Y:S08]  /*28c0*/  HMMA.16816.F32.BF16 R24, R172.reuse, R80, R28 ;  /* 0x00000050ac18723c */ /* 0x060ff0000004181c */
[----:B------:R-:W-:Y:S01]  /*28d0*/  HMMA.16816.F32.BF16 R28, R172, R82, R32 ;  /* 0x00000052ac1c723c */ /* 0x000fe20000041820 */
[----:B------:R-:W-:Y:S07]  /*28e0*/  LDSM.16.M88.4 R80, [R249+0x5800] ;  /* 0x00580000f950783b */ /* 0x000fee0000000200 */
[C---:B----4-:R-:W-:Y:S01]  /*28f0*/  HMMA.16816.F32.BF16 R32, R192.reuse, R36, R68 ;  /* 0x00000024c020723c */ /* 0x050fe20000041844 */
[----:B------:R-:W-:Y:S07]  /*2900*/  LDSM.16.M88.4 R68, [R115+0x3800] ;  /* 0x003800007344783b */ /* 0x000fee0000000200 */
[C---:B------:R-:W-:Y:S01]  /*2910*/  HMMA.16816.F32.BF16 R36, R192.reuse, R38, R64 ;  /* 0x00000026c024723c */ /* 0x040fe20000041840 */
[----:B------:R-:W-:Y:S07]  /*2920*/  LDSM.16.M88.4 R64, [R115+0x3000] ;  /* 0x003000007340783b */ /* 0x000fee0000000200 */
[C---:B------:R-:W-:Y:S08]  /*2930*/  HMMA.16816.F32.BF16 R60, R192.reuse, R40, R60 ;  /* 0x00000028c03c723c */ /* 0x040ff0000004183c */
[C---:B------:R-:W-:Y:S01]  /*2940*/  HMMA.16816.F32.BF16 R8, R192.reuse, R42, R8 ;  /* 0x0000002ac008723c */ /* 0x040fe20000041808 */
[----:B------:R-:W1:Y:S07]  /*2950*/  LDSM.16.M88.4 R40, [R134+0x12100] ;  /* 0x012100008628783b */ /* 0x000e6e0000000200 */
[C---:B------:R-:W-:Y:S08]  /*2960*/  HMMA.16816.F32.BF16 R16, R192.reuse, R44, R16 ;  /* 0x0000002cc010723c */ /* 0x040ff00000041810 */
[C---:B------:R-:W-:Y:S01]  /*2970*/  HMMA.16816.F32.BF16 R20, R192.reuse, R46, R20 ;  /* 0x0000002ec014723c */ /* 0x040fe20000041814 */
[----:B------:R-:W2:Y:S07]  /*2980*/  LDSM.16.M88.4 R44, [R134+0x12900] ;  /* 0x01290000862c783b */ /* 0x000eae0000000200 */
[C---:B------:R-:W-:Y:S08]  /*2990*/  HMMA.16816.F32.BF16 R24, R192.reuse, R76, R24 ;  /* 0x0000004cc018723c */ /* 0x040ff00000041818 */
[----:B------:R-:W-:Y:S01]  /*29a0*/  HMMA.16816.F32.BF16 R28, R192, R78, R28 ;  /* 0x0000004ec01c723c */ /* 0x000fe2000004181c */
[----:B------:R-:W-:Y:S07]  /*29b0*/  LDSM.16.M88.4 R76, [R252+0x13900] ;  /* 0x01390000fc4c783b */ /* 0x000fee0000000200 */
[C---:B---3--:R-:W-:Y:S08]  /*29c0*/  HMMA.16816.F32.BF16 R32, R196.reuse, R12, R32 ;  /* 0x0000000cc420723c */ /* 0x048ff00000041820 */
[C---:B------:R-:W-:Y:S01]  /*29d0*/  HMMA.16816.F32.BF16 R36, R196.reuse, R14, R36 ;  /* 0x0000000ec424723c */ /* 0x040fe20000041824 */
[----:B------:R-:W3:Y:S07]  /*29e0*/  LDSM.16.M88.4 R12, [R115+0x2000] ;  /* 0x00200000730c783b */ /* 0x000eee0000000200 */
[C---:B------:R-:W-:Y:S08]  /*29f0*/  HMMA.16816.F32.BF16 R60, R196.reuse, R48, R60 ;  /* 0x00000030c43c723c */ /* 0x040ff0000004183c */
[C---:B------:R-:W-:Y:S01]  /*2a00*/  HMMA.16816.F32.BF16 R8, R196.reuse, R50, R8 ;  /* 0x00000032c408723c */ /* 0x040fe20000041808 */
[----:B------:R-:W4:Y:S07]  /*2a10*/  LDSM.16.M88.4 R48, [R115+0x2800] ;  /* 0x002800007330783b */ /* 0x000f2e0000000200 */
[C---:B------:R-:W-:Y:S08]  /*2a20*/  HMMA.16816.F32.BF16 R16, R196.reuse, R56, R16 ;  /* 0x00000038c410723c */ /* 0x040ff00000041810 */
[C---:B------:R-:W-:Y:S01]  /*2a30*/  HMMA.16816.F32.BF16 R20, R196.reuse, R58, R20 ;  /* 0x0000003ac414723c */ /* 0x040fe20000041814 */
[----:B------:R-:W-:Y:S07]  /*2a40*/  LDSM.16.M88.4 R56, [R252+0x13100] ;  /* 0x01310000fc38783b */ /* 0x000fee0000000200 */
[C---:B------:R-:W-:Y:S08]  /*2a50*/  HMMA.16816.F32.BF16 R24, R196.reuse, R84, R24 ;  /* 0x00000054c418723c */ /* 0x040ff00000041818 */
[----:B------:R-:W-:Y:S01]  /*2a60*/  HMMA.16816.F32.BF16 R28, R196, R86, R28 ;  /* 0x00000056c41c723c */ /* 0x000fe2000004181c */
[----:B------:R-:W-:Y:S07]  /*2a70*/  LDSM.16.M88.4 R84, [R115+0x5800] ;  /* 0x005800007354783b */ /* 0x000fee0000000200 */
[C---:B-1----:R-:W-:Y:S08]  /*2a80*/  HMMA.16816.F32.BF16 R32, R200.reuse, R40, R32 ;  /* 0x00000028c820723c */ /* 0x042ff00000041820 */
[C---:B------:R-:W-:Y:S01]  /*2a90*/  HMMA.16816.F32.BF16 R36, R200.reuse, R42, R36 ;  /* 0x0000002ac824723c */ /* 0x040fe20000041824 */
[----:B------:R-:W1:Y:S07]  /*2aa0*/  LDSM.16.M88.4 R40, [R252+0x12100] ;  /* 0x01210000fc28783b */ /* 0x000e6e0000000200 */
[C---:B--2---:R-:W-:Y:S08]  /*2ab0*/  HMMA.16816.F32.BF16 R60, R200.reuse, R44, R60 ;  /* 0x0000002cc83c723c */ /* 0x044ff0000004183c */
[C---:B------:R-:W-:Y:S01]  /*2ac0*/  HMMA.16816.F32.BF16 R8, R200.reuse, R46, R8 ;  /* 0x0000002ec808723c */ /* 0x040fe20000041808 */
[----:B------:R-:W2:Y:S07]  /*2ad0*/  LDSM.16.M88.4 R44, [R252+0x12900] ;  /* 0x01290000fc2c783b */ /* 0x000eae0000000200 */
[C---:B------:R-:W-:Y:S08]  /*2ae0*/  HMMA.16816.F32.BF16 R16, R200.reuse, R52, R16 ;  /* 0x00000034c810723c */ /* 0x040ff00000041810 */
[C---:B------:R-:W-:Y:S01]  /*2af0*/  HMMA.16816.F32.BF16 R20, R200.reuse, R54, R20 ;  /* 0x00000036c814723c */ /* 0x040fe20000041814 */
[----:B------:R-:W-:Y:S07]  /*2b00*/  LDSM.16.M88.4 R52, [R249+0x2800] ;  /* 0x00280000f934783b */ /* 0x000fee0000000200 */
[C---:B------:R-:W-:Y:S08]  /*2b10*/  HMMA.16816.F32.BF16 R24, R200.reuse, R72, R24 ;  /* 0x00000048c818723c */ /* 0x040ff00000041818 */
[----:B------:R-:W-:Y:S01]  /*2b20*/  HMMA.16816.F32.BF16 R28, R200, R74, R28 ;  /* 0x0000004ac81c723c */ /* 0x000fe2000004181c */
[----:B------:R-:W-:Y:S07]  /*2b30*/  LDSM.16.M88.4 R72, [R249+0x3800] ;  /* 0x00380000f948783b */ /* 0x000fee0000000200 */
[C---:B---3--:R-:W-:Y:S08]  /*2b40*/  HMMA.16816.F32.BF16 R32, R204.reuse, R12, R32 ;  /* 0x0000000ccc20723c */ /* 0x048ff00000041820 */
        /* <DEDUP_REMOVED lines=11> */
[C---:B-1----:R-:W-:Y:S08]  /*2c00*/  HMMA.16816.F32.BF16 R32, R208.reuse, R40, R32 ;  /* 0x00000028d020723c */ /* 0x042ff00000041820 */
[C---:B------:R-:W-:Y:S01]  /*2c10*/  HMMA.16816.F32.BF16 R36, R208.reuse, R42, R36 ;  /* 0x0000002ad024723c */ /* 0x040fe20000041824 */
[----:B------:R-:W-:Y:S07]  /*2c20*/  LDSM.16.M88.4 R40, [R115+0x4000] ;  /* 0x004000007328783b */ /* 0x000fee0000000200 */
[C---:B--2---:R-:W-:Y:S08]  /*2c30*/  HMMA.16816.F32.BF16 R60, R208.reuse, R44, R60 ;  /* 0x0000002cd03c723c */ /* 0x044ff0000004183c */
        /* <DEDUP_REMOVED lines=9> */
[C---:B------:R-:W-:Y:S08]  /*2cd0*/  HMMA.16816.F32.BF16 R36, R212.reuse, R14, R36 ;  /* 0x0000000ed424723c */ /* 0x040ff00000041824 */
[C---:B------:R-:W-:Y:S08]  /*2ce0*/  HMMA.16816.F32.BF16 R12, R212.reuse, R54, R8 ;  /* 0x00000036d40c723c */ /* 0x040ff00000041808 */
[C---:B----4-:R-:W-:Y:S08]  /*2cf0*/  HMMA.16816.F32.BF16 R8, R212.reuse, R64, R16 ;  /* 0x00000040d408723c */ /* 0x050ff00000041810 */
[C---:B------:R-:W-:Y:S01]  /*2d00*/  HMMA.16816.F32.BF16 R20, R212.reuse, R66, R20 ;  /* 0x00000042d414723c */ /* 0x040fe20000041814 */
[----:B------:R-:W-:Y:S07]  /*2d10*/  LDSM.16.M88.4 R64, [R115+0x5000] ;  /* 0x005000007340783b */ /* 0x000fee0000000200 */
[C---:B------:R-:W-:Y:S08]  /*2d20*/  HMMA.16816.F32.BF16 R24, R212.reuse, R72, R24 ;  /* 0x00000048d418723c */ /* 0x040ff00000041818 */
[----:B------:R-:W-:Y:S01]  /*2d30*/  HMMA.16816.F32.BF16 R28, R212, R74, R28 ;  /* 0x0000004ad41c723c */ /* 0x000fe2000004181c */
[----:B------:R-:W-:Y:S07]  /*2d40*/  LDSM.16.M88.4 R72, [R134+0x17900] ;  /* 0x017900008648783b */ /* 0x000fee0000000200 */
[----:B-1----:R-:W-:Y:S08]  /*2d50*/  HMMA.16816.F32.BF16 R32, R216, R44, R32 ;  /* 0x0000002cd820723c */ /* 0x002ff00000041820 */
[----:B------:R-:W-:Y:S01]  /*2d60*/  HMMA.16816.F32.BF16 R60, R212, R52, R60 ;  /* 0x00000034d43c723c */ /* 0x000fe2000004183c */
[----:B------:R-:W1:Y:S07]  /*2d70*/  LDSM.16.M88.4 R52, [R115+0x4800] ;  /* 0x004800007334783b */ /* 0x000e6e0000000200 */
[C---:B------:R-:W-:Y:S01]  /*2d80*/  HMMA.16816.F32.BF16 R36, R216.reuse, R46, R36 ;  /* 0x0000002ed824723c */ /* 0x040fe20000041824 */
[----:B------:R-:W3:Y:S07]  /*2d90*/  LDSM.16.M88.4 R44, [R252+0x14100] ;  /* 0x01410000fc2c783b */ /* 0x000eee0000000200 */
[C---:B------:R-:W-:Y:S08]  /*2da0*/  HMMA.16816.F32.BF16 R16, R216.reuse, R50, R12 ;  /* 0x00000032d810723c */ /* 0x040ff0000004180c */
[C---:B--2---:R-:W-:Y:S08]  /*2db0*/  HMMA.16816.F32.BF16 R12, R216.reuse, R56, R8 ;  /* 0x00000038d80c723c */ /* 0x044ff00000041808 */
[C---:B------:R-:W-:Y:S01]  /*2dc0*/  HMMA.16816.F32.BF16 R8, R216.reuse, R58, R20 ;  /* 0x0000003ad808723c */ /* 0x040fe20000041814 */
[----:B------:R-:W-:Y:S07]  /*2dd0*/  LDSM.16.M88.4 R56, [R252+0x15100] ;  /* 0x01510000fc38783b */ /* 0x000fee0000000200 */
[C---:B------:R-:W-:Y:S08]  /*2de0*/  HMMA.16816.F32.BF16 R24, R216.reuse, R68, R24 ;  /* 0x00000044d818723c */ /* 0x040ff00000041818 */
[----:B------:R-:W-:Y:S01]  /*2df0*/  HMMA.16816.F32.BF16 R28, R216, R70, R28 ;  /* 0x00000046d81c723c */ /* 0x000fe2000004181c */
[----:B------:R-:W-:Y:S07]  /*2e00*/  LDSM.16.M88.4 R68, [R134+0x17100] ;  /* 0x017100008644783b */ /* 0x000fee0000000200 */
[----:B------:R-:W-:Y:S08]  /*2e10*/  HMMA.16816.F32.BF16 R32, R220, R40, R32 ;  /* 0x00000028dc20723c */ /* 0x000ff00000041820 */
[----:B------:R-:W-:Y:S01]  /*2e20*/  HMMA.16816.F32.BF16 R60, R216, R48, R60 ;  /* 0x00000030d83c723c */ /* 0x000fe2000004183c */
[----:B------:R-:W2:Y:S07]  /*2e30*/  LDSM.16.M88.4 R48, [R252+0x14900] ;  /* 0x01490000fc30783b */ /* 0x000eae0000000200 */
[C---:B------:R-:W-:Y:S01]  /*2e40*/  HMMA.16816.F32.BF16 R36, R220.reuse, R42, R36 ;  /* 0x0000002adc24723c */ /* 0x040fe20000041824 */
[----:B------:R-:W4:Y:S07]  /*2e50*/  LDSM.16.M88.4 R40, [R249+0x4000] ;  /* 0x00400000f928783b */ /* 0x000f2e0000000200 */
[C---:B-1----:R-:W-:Y:S08]  /*2e60*/  HMMA.16816.F32.BF16 R20, R220.reuse, R54, R16 ;  /* 0x00000036dc14723c */ /* 0x042ff00000041810 */
[C---:B------:R-:W-:Y:S08]  /*2e70*/  HMMA.16816.F32.BF16 R16, R220.reuse, R64, R12 ;  /* 0x00000040dc10723c */ /* 0x040ff0000004180c */
[C---:B------:R-:W-:Y:S01]  /*2e80*/  HMMA.16816.F32.BF16 R12, R220.reuse, R66, R8 ;  /* 0x00000042dc0c723c */ /* 0x040fe20000041808 */
[----:B------:R-:W-:Y:S07]  /*2e90*/  LDSM.16.M88.4 R64, [R249+0x5000] ;  /* 0x00500000f940783b */ /* 0x000fee0000000200 */
[C---:B------:R-:W-:Y:S08]  /*2ea0*/  HMMA.16816.F32.BF16 R8, R220.reuse, R84, R24 ;  /* 0x00000054dc08723c */ /* 0x040ff00000041818 */
[----:B------:R-:W-:Y:S01]  /*2eb0*/  HMMA.16816.F32.BF16 R28, R220, R86, R28 ;  /* 0x00000056dc1c723c */ /* 0x000fe2000004181c */
[----:B------:R-:W-:Y:S07]  /*2ec0*/  LDSM.16.M88.4 R84, [R252+0x16900] ;  /* 0x01690000fc54783b */ /* 0x000fee0000000200 */
[----:B---3--:R-:W-:Y:S08]  /*2ed0*/  HMMA.16816.F32.BF16 R32, R224, R44, R32 ;  /* 0x0000002ce020723c */ /* 0x008ff00000041820 */
[----:B------:R-:W-:Y:S01]  /*2ee0*/  HMMA.16816.F32.BF16 R60, R220, R52, R60 ;  /* 0x00000034dc3c723c */ /* 0x000fe2000004183c */
[----:B------:R-:W1:Y:S07]  /*2ef0*/  LDSM.16.M88.4 R52, [R249+0x4800] ;  /* 0x00480000f934783b */ /* 0x000e6e0000000200 */
[C---:B------:R-:W-:Y:S01]  /*2f00*/  HMMA.16816.F32.BF16 R36, R224.reuse, R46, R36 ;  /* 0x0000002ee024723c */ /* 0x040fe20000041824 */
[----:B------:R-:W3:Y:S07]  /*2f10*/  LDSM.16.M88.4 R44, [R134+0x16100] ;  /* 0x01610000862c783b */ /* 0x000eee0000000200 */
[C---:B--2---:R-:W-:Y:S08]  /*2f20*/  HMMA.16816.F32.BF16 R24, R224.reuse, R50, R20 ;  /* 0x00000032e018723c */ /* 0x044ff00000041814 */
[C---:B------:R-:W-:Y:S08]  /*2f30*/  HMMA.16816.F32.BF16 R20, R224.reuse, R56, R16 ;  /* 0x00000038e014723c */ /* 0x040ff00000041810 */
[C---:B------:R-:W-:Y:S01]  /*2f40*/  HMMA.16816.F32.BF16 R16, R224.reuse, R58, R12 ;  /* 0x0000003ae010723c */ /* 0x040fe2000004180c */
[----:B------:R-:W-:Y:S07]  /*2f50*/  LDSM.16.M88.4 R56, [R115+0x6800] ;  /* 0x006800007338783b */ /* 0x000fee0000000200 */
[C---:B------:R-:W-:Y:S08]  /*2f60*/  HMMA.16816.F32.BF16 R12, R224.reuse, R76, R8 ;  /* 0x0000004ce00c723c */ /* 0x040ff00000041808 */
[----:B------:R-:W-:Y:S01]  /*2f70*/  HMMA.16816.F32.BF16 R8, R224, R78, R28 ;  /* 0x0000004ee008723c */ /* 0x000fe2000004181c */
[----:B------:R-:W-:Y:S07]  /*2f80*/  LDSM.16.M88.4 R76, [R249+0x6800] ;  /* 0x00680000f94c783b */ /* 0x000fee0000000200 */
[----:B----4-:R-:W-:Y:S08]  /*2f90*/  HMMA.16816.F32.BF16 R32, R228, R40, R32 ;  /* 0x00000028e420723c */ /* 0x010ff00000041820 */
        /* <DEDUP_REMOVED lines=10> */
[----:B------:R-:W1:Y:S07]  /*3040*/  LDSM.16.M88.4 R80, [R252+0x16100] ;  /* 0x01610000fc50783b */ /* 0x000e6e0000000200 */
[----:B---3--:R-:W-:Y:S08]  /*3050*/  HMMA.16816.F32.BF16 R8, R232, R44, R32 ;  /* 0x0000002ce808723c */ /* 0x008ff00000041820 */
[----:B------:R-:W-:Y:S08]  /*3060*/  HMMA.16816.F32.BF16 R60, R228, R52, R60 ;  /* 0x00000034e43c723c */ /* 0x000ff0000004183c */
[C---:B--2---:R-:W-:Y:S08]  /*3070*/  HMMA.16816.F32.BF16 R32, R232.reuse, R50, R28 ;  /* 0x00000032e820723c */ /* 0x044ff0000004181c */
[C---:B------:R-:W-:Y:S08]  /*3080*/  HMMA.16816.F32.BF16 R28, R232.reuse, R68, R24 ;  /* 0x00000044e81c723c */ /* 0x040ff00000041818 */
[C---:B------:R-:W-:Y:S01]  /*3090*/  HMMA.16816.F32.BF16 R24, R232.reuse, R70, R20 ;  /* 0x00000046e818723c */ /* 0x040fe20000041814 */
[----:B------:R-:W2:Y:S07]  /*30a0*/  LDSM.16.M88.4 R68, [R249+0x6000] ;  /* 0x00600000f944783b */ /* 0x000eae0000000200 */
[C---:B------:R-:W-:Y:S08]  /*30b0*/  HMMA.16816.F32.BF16 R20, R232.reuse, R72, R16 ;  /* 0x00000048e814723c */ /* 0x040ff00000041810 */
[C---:B------:R-:W-:Y:S08]  /*30c0*/  HMMA.16816.F32.BF16 R36, R232.reuse, R46, R36 ;  /* 0x0000002ee824723c */ /* 0x040ff00000041824 */
[----:B------:R-:W-:Y:S01]  /*30d0*/  HMMA.16816.F32.BF16 R16, R232, R74, R12 ;  /* 0x0000004ae810723c */ /* 0x000fe2000004180c */
[----:B------:R-:W3:Y:S07]  /*30e0*/  LDSM.16.M88.4 R72, [R249+0x7000] ;  /* 0x00700000f948783b */ /* 0x000eee0000000200 */
[----:B----4-:R-:W-:Y:S08]  /*30f0*/  HMMA.16816.F32.BF16 R12, R236, R40, R8 ;  /* 0x00000028ec0c723c */ /* 0x010ff00000041808 */
[----:B------:R-:W-:Y:S08]  /*3100*/  HMMA.16816.F32.BF16 R60, R232, R48, R60 ;  /* 0x00000030e83c723c */ /* 0x000ff0000004183c */
[----:B------:R-:W-:Y:S08]  /*3110*/  HMMA.16816.F32.BF16 R8, R236, R42, R36 ;  /* 0x0000002aec08723c */ /* 0x000ff00000041824 */
[----:B-1----:R-:W-:Y:S08]  /*3120*/  HMMA.16816.F32.BF16 R36, R240, R80, R12 ;  /* 0x00000050f024723c */ /* 0x002ff0000004180c */
[C---:B------:R-:W-:Y:S08]  /*3130*/  HMMA.16816.F32.BF16 R60, R236.reuse, R56, R60 ;  /* 0x00000038ec3c723c */ /* 0x040ff0000004183c */
[----:B------:R-:W-:Y:S08]  /*3140*/  HMMA.16816.F32.BF16 R52, R236, R64, R28 ;  /* 0x00000040ec34723c */ /* 0x000ff0000004181c */
[----:B--2---:R-:W-:Y:S08]  /*3150*/  HMMA.16816.F32.BF16 R36, R244, R68, R36 ;  /* 0x00000044f424723c */ /* 0x004ff00000041824 */
[----:B------:R-:W-:Y:S08]  /*3160*/  HMMA.16816.F32.BF16 R44, R236, R96, R20 ;  /* 0x00000060ec2c723c */ /* 0x000ff00000041814 */
[----:B------:R-:W-:Y:S08]  /*3170*/  HMMA.16816.F32.BF16 R28, R240, R84, R60 ;  /* 0x00000054f01c723c */ /* 0x000ff0000004183c */
[----:B------:R-:W-:Y:S01]  /*3180*/  FMUL.FTZ R2, R36, c[0x0][0x320] ;  /* 0x0000c80024027a20 */ /* 0x000fe20000410000 */
[----:B------:R-:W-:Y:S08]  /*3190*/  HMMA.16816.F32.BF16 R56, R236, R58, R32 ;  /* 0x0000003aec38723c */ /* 0x000ff00000041820 */
[----:B------:R-:W-:Y:S08]  /*31a0*/  HMMA.16816.F32.BF16 R12, R240, R92, R44 ;  /* 0x0000005cf00c723c */ /* 0x000ff0000004182c */
[----:B------:R-:W-:Y:S01]  /*31b0*/  HMMA.16816.F32.BF16 R44, R244, R76, R28 ;  /* 0x0000004cf42c723c */ /* 0x000fe2000004181c */
[----:B------:R1:W2:Y:S07]  /*31c0*/  MUFU.TANH R29, R2 ;  /* 0x00000002001d7308 */ /* 0x0002ae0000002400 */
[----:B------:R-:W-:Y:S01]  /*31d0*/  HMMA.16816.F32.BF16 R48, R236, R66, R24 ;  /* 0x00000042ec30723c */ /* 0x000fe20000041818 */
[----:B------:R-:W4:Y:S01]  /*31e0*/  LDSM.16.M88.4 R64, [R249+0x7800] ;  /* 0x00780000f940783b */ /* 0x000f220000000200 */
[----:B------:R-:W-:-:S06]  /*31f0*/  DEPBAR.LE SB0, 0x0 ;  /* 0x000080000000791a */ /* 0x000fcc0000000000 */
[----:B------:R-:W-:Y:S01]  /*3200*/  HMMA.16816.F32.BF16 R40, R236, R98, R16 ;  /* 0x00000062ec28723c */ /* 0x000fe20000041810 */
[----:B-1----:R-:W-:-:S04]  /*3210*/  FMUL.FTZ R2, R37, c[0x0][0x320] ;  /* 0x0000c80025027a20 */ /* 0x002fc80000410000 */
[----:B------:R1:W1:Y:S03]  /*3220*/  MUFU.TANH R28, R2 ;  /* 0x00000002001c7308 */ /* 0x0002660000002400 */
[C---:B------:R-:W-:Y:S08]  /*3230*/  HMMA.16816.F32.BF16 R32, R240.reuse, R82, R8 ;  /* 0x00000052f020723c */ /* 0x040ff00000041808 */
[----:B------:R-:W-:Y:S01]  /*3240*/  HMMA.16816.F32.BF16 R20, R240, R88, R52 ;  /* 0x00000058f014723c */ /* 0x000fe20000041834 */
[----:B-1----:R-:W-:-:S07]  /*3250*/  IADD3 R2, R115, 0x800, RZ ;  /* 0x0000080073027810 */ /* 0x002fce0007ffe0ff */
[C---:B------:R-:W-:Y:S01]  /*3260*/  HMMA.16816.F32.BF16 R24, R240.reuse, R86, R56 ;  /* 0x00000056f018723c */ /* 0x040fe20000041838 */
[----:B------:R1:W-:Y:S04]  /*3270*/  STL [R1+0x3c], R2 ;  /* 0x00003c0201007387 */ /* 0x0003e80000100800 */
[----:B------:R5:W-:Y:S03]  /*3280*/  STL [R1+0x38], R6 ;  /* 0x0000380601007387 */ /* 0x000be60000100800 */
[C---:B------:R-:W-:Y:S01]  /*3290*/  HMMA.16816.F32.BF16 R16, R240.reuse, R90, R48 ;  /* 0x0000005af010723c */ /* 0x040fe20000041830 */
[----:B------:R2:W-:Y:S04]  /*32a0*/  STL [R1+0x34], R3 ;  /* 0x0000340301007387 */ /* 0x0005e80000100800 */
[----:B------:R-:W-:Y:S03]  /*32b0*/  STL [R1+0x30], R7 ;  /* 0x0000300701007387 */ /* 0x000fe60000100800 */
[----:B------:R-:W-:Y:S08]  /*32c0*/  HMMA.16816.F32.BF16 R8, R240, R94, R40 ;  /* 0x0000005ef008723c */ /* 0x000ff00000041828 */
[----:B------:R-:W-:Y:S01]  /*32d0*/  HMMA.16816.F32.BF16 R68, R244, R70, R32 ;  /* 0x00000046f444723c */ /* 0x000fe20000041820 */
[----:B-1----:R-:W-:Y:S01]  /*32e0*/  FMUL.FTZ R2, R38, c[0x0][0x320] ;  /* 0x0000c80026027a20 */ /* 0x002fe20000410000 */
[----:B-----5:R-:W-:-:S03]  /*32f0*/  IADD3 R6, R115, 0x2800, RZ ;  /* 0x0000280073067810 */ /* 0x020fc60007ffe0ff */
[----:B------:R1:W1:Y:S03]  /*3300*/  MUFU.TANH R30, R2 ;  /* 0x00000002001e7308 */ /* 0x0002660000002400 */
[C---:B---3--:R-:W-:Y:S01]  /*3310*/  HMMA.16816.F32.BF16 R32, R244.reuse, R72, R20 ;  /* 0x00000048f420723c */ /* 0x048fe20000041814 */
[C---:B--2---:R-:W-:Y:S01]  /*3320*/  IADD3 R3, R115.reuse, 0x3000, RZ ;  /* 0x0000300073037810 */ /* 0x044fe20007ffe0ff */
[----:B------:R2:W-:Y:S04]  /*3330*/  STL [R1+0x2c], R6 ;  /* 0x00002c0601007387 */ /* 0x0005e80000100800 */
[----:B------:R3:W-:Y:S02]  /*3340*/  STL [R1+0x28], R3 ;  /* 0x0000280301007387 */ /* 0x0007e40000100800 */
[----:B----4-:R-:W-:Y:S01]  /*3350*/  HMMA.16816.F32.BF16 R40, R244, R64, R12 ;  /* 0x00000040f428723c */ /* 0x010fe2000004180c */
[----:B-1----:R-:W-:-:S07]  /*3360*/  IADD3 R2, R115, 0x4800, RZ ;  /* 0x0000480073027810 */ /* 0x002fce0007ffe0ff */
[C---:B------:R-:W-:Y:S08]  /*3370*/  HMMA.16816.F32.BF16 R76, R244.reuse, R78, R24 ;  /* 0x0000004ef44c723c */ /* 0x040ff00000041818 */
[----:B------:R-:W-:Y:S01]  /*3380*/  HMMA.16816.F32.BF16 R72, R244, R74, R16 ;  /* 0x0000004af448723c */ /* 0x000fe20000041810 */
[C---:B--2---:R-:W-:Y:S02]  /*3390*/  IADD3 R6, R115.reuse, 0x3800, RZ ;  /* 0x0000380073067810 */ /* 0x044fe40007ffe0ff */
[----:B---3--:R-:W-:-:S03]  /*33a0*/  IADD3 R3, R115, 0x4000, RZ ;  /* 0x0000400073037810 */ /* 0x008fc60007ffe0ff */
[----:B------:R1:W-:Y:S02]  /*33b0*/  STL [R1+0x24], R6 ;  /* 0x0000240601007387 */ /* 0x0003e40000100800 */
[----:B------:R-:W-:Y:S02]  /*33c0*/  HMMA.16816.F32.BF16 R64, R244, R66, R8 ;  /* 0x00000042f440723c */ /* 0x000fe40000041808 */
[----:B------:R2:W-:Y:S04]  /*33d0*/  STL [R1+0x20], R3 ;  /* 0x0000200301007387 */ /* 0x0005e80000100800 */
[----:B------:R3:W-:Y:S01]  /*33e0*/  STL [R1+0x1c], R2 ;  /* 0x00001c0201007387 */ /* 0x0007e20000100800 */
[C---:B-1----:R-:W-:Y:S02]  /*33f0*/  IADD3 R6, R115.reuse, 0x5000, RZ ;  /* 0x0000500073067810 */ /* 0x042fe40007ffe0ff */
[----:B--2---:R-:W-:-:S03]  /*3400*/  IADD3 R3, R115, 0x5800, RZ ;  /* 0x0000580073037810 */ /* 0x004fc60007ffe0ff */
[----:B------:R1:W-:Y:S01]  /*3410*/  STL [R1+0x18], R6 ;  /* 0x0000180601007387 */ /* 0x0003e20000100800 */
[----:B---3--:R-:W-:-:S03]  /*3420*/  IADD3 R2, R115, 0x6000, RZ ;  /* 0x0000600073027810 */ /* 0x008fc60007ffe0ff */
[----:B------:R2:W-:Y:S04]  /*3430*/  STL [R1+0x14], R3 ;  /* 0x0000140301007387 */ /* 0x0005e80000100800 */
[----:B------:R3:W-:Y:S01]  /*3440*/  STL [R1+0x10], R2 ;  /* 0x0000100201007387 */ /* 0x0007e20000100800 */
[C---:B-1----:R-:W-:Y:S02]  /*3450*/  IADD3 R6, R115.reuse, 0x6800, RZ ;  /* 0x0000680073067810 */ /* 0x042fe40007ffe0ff */
[----:B--2---:R-:W-:-:S03]  /*3460*/  IADD3 R3, R115, 0x7000, RZ ;  /* 0x0000700073037810 */ /* 0x004fc60007ffe0ff */
[----:B------:R1:W-:Y:S01]  /*3470*/  STL [R1+0xc], R6 ;  /* 0x00000c0601007387 */ /* 0x0003e20000100800 */
[----:B---3--:R-:W-:-:S05]  /*3480*/  IADD3 R2, R115, 0x7800, RZ ;  /* 0x0000780073027810 */ /* 0x008fca0007ffe0ff */
[----:B------:R1:W-:Y:S04]  /*3490*/  STL [R1+0x4], R2 ;  /* 0x0000040201007387 */ /* 0x0003e80000100800 */
[----:B------:R1:W-:Y:S04]  /*34a0*/  STL [R1+0x8], R3 ;  /* 0x0000080301007387 */ /* 0x0003e80000100800 */
[----:B------:R-:W-:Y:S06]  /*34b0*/  BAR.SYNC.DEFER_BLOCKING 0x0 ;  /* 0x0000000000007b1d */ /* 0x000fec0000010000 */
[----:B------:R-:W-:Y:S05]  /*34c0*/  @P0 BRA `(.L_x_611) ;  /* 0x0000052000000947 */ /* 0x000fea0003800000 */
[----:B------:R-:W-:Y:S01]  /*34d0*/  ULEA UR4, UR6, UR12, 0x6 ;  /* 0x0000000c06047291 */ /* 0x000fe2000f8e303f */
[----:B------:R-:W-:Y:S01]  /*34e0*/  IMAD.MOV.U32 R9, RZ, RZ, RZ ;  /* 0x000000ffff097224 */ /* 0x000fe200078e00ff */
[----:B------:R-:W-:-:S04]  /*34f0*/  P2R R11, PR, RZ, 0x8 ;  /* 0x00000008ff0b7803 */ /* 0x000fc80000000000 */
[----:B-1----:R-:W-:-:S05]  /*3500*/  IMAD.U32 R3, RZ, RZ, UR4 ;  /* 0x00000004ff037e24 */ /* 0x002fca000f8e00ff */
        /* <DEDUP_REMOVED lines=16> */
[----:B------:R-:W-:Y:S01]  /*3610*/  SEL R25, RZ, 0x10, P4 ;  /* 0x00000010ff197807 */ /* 0x000fe20002000000 */
[----:B------:R-:W-:Y:S01]  /*3620*/  IMAD.SHL.U32 R22, R106, 0x2, RZ ;  /* 0x000000026a167824 */ /* 0x000fe200078e00ff */
[----:B------:R-:W-:Y:S01]  /*3630*/  SHF.R.S32.HI R2, RZ, 0x1f, R10 ;  /* 0x0000001fff027819 */ /* 0x000fe2000001140a */
[----:B------:R3:W-:Y:S01]  /*3640*/  STL [R1+0x5c], R10 ;  /* 0x00005c0a01007387 */ /* 0x0007e20000100800 */
[----:B------:R-:W-:-:S02]  /*3650*/  LOP3.LUT R8, R8, 0xf, RZ, 0xc0, !PT ;  /* 0x0000000f08087812 */ /* 0x000fc400078ec0ff */
[----:B------:R-:W-:Y:S02]  /*3660*/  SHF.L.U64.HI R21, R110, 0x1, R111 ;  /* 0x000000016e157819 */ /* 0x000fe4000001026f */
[----:B------:R-:W-:Y:S02]  /*3670*/  SHF.L.U64.HI R23, R108, 0x1, R109 ;  /* 0x000000016c177819 */ /* 0x000fe4000001026d */
[----:B------:R-:W-:Y:S01]  /*3680*/  SHF.L.U64.HI R24, R106, 0x1, R107 ;  /* 0x000000016a187819 */ /* 0x000fe2000001026b */
[----:B-1----:R-:W-:Y:S02]  /*3690*/  IMAD R6, R2, c[0x0][0x1e0], RZ ;  /* 0x0000780002067a24 */ /* 0x002fe400078e02ff */
[----:B------:R-:W-:-:S04]  /*36a0*/  IMAD.WIDE.U32 R2, R10, c[0x0][0x1e0], RZ ;  /* 0x000078000a027a25 */ /* 0x000fc800078e00ff */
[----:B------:R-:W-:-:S04]  /*36b0*/  IMAD R6, R10, c[0x0][0x1e4], R6 ;  /* 0x000079000a067a24 */ /* 0x000fc800078e0206 */
[----:B------:R-:W-:Y:S01]  /*36c0*/  IMAD.IADD R3, R3, 0x1, R6 ;  /* 0x0000000103037824 */ /* 0x000fe200078e0206 */
[----:B---3--:R-:W-:-:S04]  /*36d0*/  IADD3 R10, -R26, 0x10, RZ ;  /* 0x000000101a0a7810 */ /* 0x008fc80007ffe1ff */
[----:B------:R-:W-:Y:S02]  /*36e0*/  LOP3.LUT R10, R10, 0xf, RZ, 0xc0, !PT ;  /* 0x0000000f0a0a7812 */ /* 0x000fe400078ec0ff */
[----:B--2---:R-:W-:Y:S01]  /*36f0*/  SHF.R.S32.HI R6, RZ, 0x1f, R9 ;  /* 0x0000001fff067819 */ /* 0x004fe20000011409 */
[----:B------:R-:W-:Y:S01]  /*3700*/  IMAD.WIDE.U32 R2, R9, c[0x0][0x1f0], R2 ;  /* 0x00007c0009027a25 */ /* 0x000fe200078e0002 */
[----:B------:R1:W-:Y:S03]  /*3710*/  STL [R1+0x58], R9 ;  /* 0x0000580901007387 */ /* 0x0003e60000100800 */
[----:B------:R-:W-:Y:S01]  /*3720*/  IMAD R6, R6, c[0x0][0x1f0], RZ ;  /* 0x00007c0006067a24 */ /* 0x000fe200078e02ff */
[----:B------:R-:W-:-:S03]  /*3730*/  IADD3 R2, P0, R2, UR22, RZ ;  /* 0x0000001602027c10 */ /* 0x000fc6000ff1e0ff */
[----:B------:R-:W-:-:S05]  /*3740*/  IMAD R6, R9, c[0x0][0x1f4], R6 ;  /* 0x00007d0009067a24 */ /* 0x000fca00078e0206 */
[----:B------:R-:W-:Y:S02]  /*3750*/  IADD3.X R3, R3, UR20, R6, P0, !PT ;  /* 0x0000001403037c10 */ /* 0x000fe400087fe406 */
[----:B------:R-:W-:-:S04]  /*3760*/  LEA R7, P0, R2, c[0x0][0x1c8], 0x1 ;  /* 0x0000720002077a11 */ /* 0x000fc800078008ff */
[----:B------:R-:W-:Y:S02]  /*3770*/  LEA.HI.X R6, R2, c[0x0][0x1cc], R3, 0x1, P0 ;  /* 0x0000730002067a11 */ /* 0x000fe400000f0c03 */
[----:B------:R-:W2:Y:S04]  /*3780*/  SHFL.IDX PT, R2, R7, 0x1, 0x181f ;  /* 0x00381f0007027f89 */ /* 0x000ea800000e0000 */
[----:B------:R-:W3:Y:S01]  /*3790*/  SHFL.IDX PT, R3, R6, 0x1, 0x181f ;  /* 0x00381f0006037f89 */ /* 0x000ee200000e0000 */
[----:B-1----:R-:W-:Y:S02]  /*37a0*/  SHF.L.U64.HI R9, R112, 0x1, R113 ;  /* 0x0000000170097819 */ /* 0x002fe40000010271 */
[----:B--2---:R-:W-:Y:S01]  /*37b0*/  IADD3 R18, P3, P0, R8, R2, R31 ;  /* 0x0000000208127210 */ /* 0x004fe2000787e01f */
[----:B------:R-:W-:-:S03]  /*37c0*/  IMAD.SHL.U32 R8, R110, 0x2, RZ ;  /* 0x000000026e087824 */ /* 0x000fc600078e00ff */
[-C--:B---3--:R-:W-:Y:S02]  /*37d0*/  IADD3.X R19, RZ, R3.reuse, R9, P3, P0 ;  /* 0x00000003ff137210 */ /* 0x088fe40001fe0409 */
[----:B------:R-:W-:Y:S02]  /*37e0*/  IADD3 R16, P3, P0, R10, R2, R8 ;  /* 0x000000020a107210 */ /* 0x000fe4000787e008 */
[----:B------:R-:W-:Y:S02]  /*37f0*/  IADD3 R10, -R25, 0x10, RZ ;  /* 0x00000010190a7810 */ /* 0x000fe40007ffe1ff */
[----:B------:R-:W-:Y:S02]  /*3800*/  IADD3.X R17, RZ, R3, R21, P3, P0 ;  /* 0x00000003ff117210 */ /* 0x000fe40001fe0415 */
[----:B------:R-:W-:-:S04]  /*3810*/  LOP3.LUT R10, R10, 0xf, RZ, 0xc0, !PT ;  /* 0x0000000f0a0a7812 */ /* 0x000fc800078ec0ff */
[----:B------:R-:W-:Y:S02]  /*3820*/  IADD3 R14, P3, P0, R10, R2, R20 ;  /* 0x000000020a0e7210 */ /* 0x000fe4000787e014 */
[----:B------:R-:W-:Y:S02]  /*3830*/  IADD3 R10, -R104, 0x10, RZ ;  /* 0x00000010680a7810 */ /* 0x000fe40007ffe1ff */
[----:B------:R-:W-:Y:S02]  /*3840*/  IADD3.X R15, RZ, R3, R23, P3, P0 ;  /* 0x00000003ff0f7210 */ /* 0x000fe40001fe0417 */
[----:B------:R-:W-:-:S04]  /*3850*/  LOP3.LUT R10, R10, 0xf, RZ, 0xc0, !PT ;  /* 0x0000000f0a0a7812 */ /* 0x000fc800078ec0ff */
[----:B------:R-:W-:Y:S02]  /*3860*/  IADD3 R12, P3, P0, R10, R2, R22 ;  /* 0x000000020a0c7210 */ /* 0x000fe4000787e016 */
[----:B------:R-:W1:Y:S02]  /*3870*/  SHFL.IDX PT, R2, R7, RZ, 0x181f ;  /* 0x00181fff07027589 */ /* 0x000e6400000e0000 */
[----:B------:R-:W-:Y:S02]  /*3880*/  IADD3.X R13, RZ, R3, R24, P3, P0 ;  /* 0x00000003ff0d7210 */ /* 0x000fe40001fe0418 */
[----:B------:R-:W2:Y:S01]  /*3890*/  SHFL.IDX PT, R3, R6, RZ, 0x181f ;  /* 0x00181fff06037589 */ /* 0x000ea200000e0000 */
[----:B------:R-:W-:Y:S02]  /*38a0*/  ISETP.NE.AND P3, PT, R11, RZ, PT ;  /* 0x000000ff0b00720c */ /* 0x000fe40003f65270 */
        /* <DEDUP_REMOVED lines=20> */
.L_x_611:
[----:B-1----:R-:W-:Y:S01]  /*39f0*/  FMUL.FTZ R2, R68, c[0x0][0x320] ;  /* 0x0000c80044027a20 */ /* 0x002fe20000410000 */
[----:B------:R-:W-:Y:S01]  /*3a00*/  LOP3.LUT R3, R101, 0xffffffe0, RZ, 0xc0, !PT ;  /* 0xffffffe065037812 */ /* 0x000fe200078ec0ff */
[----:B------:R-:W-:Y:S01]  /*3a10*/  UMOV UR4, 0xffffffc0 ;  /* 0xffffffc000047882 */ /* 0x000fe20000000000 */
[----:B------:R-:W-:Y:S01]  /*3a20*/  LEA.HI R6, R102, R105, RZ, 0x2 ;  /* 0x0000006966067211 */ /* 0x000fe200078f10ff */
[----:B------:R1:W2:Y:S01]  /*3a30*/  MUFU.TANH R14, R2 ;  /* 0x00000002000e7308 */ /* 0x0002a20000002400 */
[----:B------:R-:W-:Y:S01]  /*3a40*/  SHF.R.S32.HI R7, RZ, 0x1f, R100 ;  /* 0x0000001fff077819 */ /* 0x000fe20000011464 */
[----:B------:R-:W-:Y:S01]  /*3a50*/  UIMAD UR4, UR6, UR4, 0x41 ;  /* 0x00000041060474a4 */ /* 0x000fe2000f8e0204 */
[----:B------:R-:W-:Y:S01]  /*3a60*/  LOP3.LUT R6, R6, 0xfffffffc, RZ, 0xc0, !PT ;  /* 0xfffffffc06067812 */ /* 0x000fe200078ec0ff */
[----:B------:R-:W-:Y:S01]  /*3a70*/  IMAD.SHL.U32 R135, R4, 0x2, RZ ;  /* 0x0000000204877824 */ /* 0x000fe200078e00ff */
[----:B------:R-:W-:Y:S01]  /*3a80*/  LEA.HI R7, R7, R100, RZ, 0x3 ;  /* 0x0000006407077211 */ /* 0x000fe200078f18ff */
[----:B------:R-:W-:Y:S01]  /*3a90*/  @UP1 USHF.L.U32 UR10, UR10, 0x7, URZ ;  /* 0x000000070a0a1899 */ /* 0x000fe2000800063f */
[----:B------:R-:W-:Y:S01]  /*3aa0*/  PLOP3.LUT P0, PT, PT, PT, UP1, 0x80, 0x0 ;  /* 0x000000000000781c */ /* 0x000fe20003f0f018 */
[----:B------:R-:W-:Y:S01]  /*3ab0*/  IMAD R248, R5, 0x2, R135 ;  /* 0x0000000205f87824 */ /* 0x000fe200078e0287 */
[----:B------:R-:W-:Y:S01]  /*3ac0*/  LOP3.LUT R7, R7, 0xffffff8, RZ, 0xc0, !PT ;  /* 0x0ffffff807077812 */ /* 0x000fe200078ec0ff */
[----:B------:R-:W0:Y:S01]  /*3ad0*/  LDGDEPBAR ;  /* 0x00000000000079af */ /* 0x000e220000000000 */
[C---:B------:R-:W-:Y:S01]  /*3ae0*/  LEA R251, R0.reuse, R135, 0x1 ;  /* 0x0000008700fb7211 */ /* 0x040fe200078e08ff */
[----:B------:R-:W-:-:S02]  /*3af0*/  IMAD R250, R0, 0x2, R248 ;  /* 0x0000000200fa7824 */ /* 0x000fc400078e02f8 */
[----:B------:R-:W-:Y:S02]  /*3b00*/  IMAD.IADD R10, R100, 0x1, -R7 ;  /* 0x00000001640a7824 */ /* 0x000fe400078e0a07 */
[----:B-1----:R-:W-:Y:S01]  /*3b10*/  FMUL.FTZ R2, R69, c[0x0][0x320] ;  /* 0x0000c80045027a20 */ /* 0x002fe20000410000 */
[----:B------:R-:W-:Y:S03]  /*3b20*/  LDSM.16.MT88.4 R48, [R251+0x100] ;  /* 0x00010000fb30783b */ /* 0x000fe60000004200 */
[----:B------:R1:W3:Y:S01]  /*3b30*/  MUFU.TANH R13, R2 ;  /* 0x00000002000d7308 */ /* 0x0002e20000002400 */
[----:B------:R-:W-:Y:S01]  /*3b40*/  LDSM.16.MT88.4 R56, [R250+0x100] ;  /* 0x00010000fa38783b */ /* 0x000fe20000004200 */
[----:B-1----:R-:W-:-:S06]  /*3b50*/  FMUL.FTZ R2, R44, c[0x0][0x320] ;  /* 0x0000c8002c027a20 */ /* 0x002fcc0000410000 */
[----:B------:R1:W4:Y:S02]  /*3b60*/  MUFU.TANH R21, R2 ;  /* 0x0000000200157308 */ /* 0x0003240000002400 */
[----:B-1----:R-:W-:Y:S02]  /*3b70*/  IMAD.IADD R2, R105, 0x1, -R3 ;  /* 0x0000000169027824 */ /* 0x002fe400078e0a03 */
[----:B------:R-:W-:-:S03]  /*3b80*/  FMUL.FTZ R3, R45, c[0x0][0x320] ;  /* 0x0000c8002d037a20 */ /* 0x000fc60000410000 */
[----:B------:R-:W-:Y:S01]  /*3b90*/  SHF.R.S32.HI R8, RZ, 0x1f, R2 ;  /* 0x0000001fff087819 */ /* 0x000fe20000011402 */
[----:B------:R1:W5:Y:S02]  /*3ba0*/  MUFU.TANH R22, R3 ;  /* 0x0000000300167308 */ /* 0x0003640000002400 */
[----:B-1----:R-:W-:Y:S01]  /*3bb0*/  IMAD.IADD R3, R105, 0x1, -R6 ;  /* 0x0000000169037824 */ /* 0x002fe200078e0a06 */
[----:B------:R-:W-:Y:S01]  /*3bc0*/  LEA.HI R6, R8, R2, RZ, 0x2 ;  /* 0x0000000208067211 */ /* 0x000fe200078f10ff */
[----:B------:R-:W-:-:S03]  /*3bd0*/  FMUL.FTZ R8, R76, c[0x0][0x320] ;  /* 0x0000c8004c087a20 */ /* 0x000fc60000410000 */
[----:B------:R-:W-:Y:S01]  /*3be0*/  LEA.HI R9, R3, R3, RZ, 0x1 ;  /* 0x0000000303097211 */ /* 0x000fe200078f08ff */
[----:B------:R1:W1:Y:S01]  /*3bf0*/  MUFU.TANH R23, R8 ;  /* 0x0000000800177308 */ /* 0x0002620000002400 */
[C---:B------:R-:W-:Y:S02]  /*3c00*/  LEA.HI.SX32 R7, R6.reuse, UR11, 0x1e ;  /* 0x0000000b06077c11 */ /* 0x040fe4000f8ff2ff */
[----:B------:R-:W-:Y:S02]  /*3c10*/  LOP3.LUT R9, R9, 0x1ffffffe, RZ, 0xc0, !PT ;  /* 0x1ffffffe09097812 */ /* 0x000fe400078ec0ff */
[----:B------:R-:W-:Y:S02]  /*3c20*/  LOP3.LUT R6, R6, 0x7ffffffc, RZ, 0xc0, !PT ;  /* 0x7ffffffc06067812 */ /* 0x000fe400078ec0ff */
[----:B------:R-:W-:-:S03]  /*3c30*/  IADD3 R3, R3, -R9, RZ ;  /* 0x8000000903037210 */ /* 0x000fc60007ffe0ff */
[----:B------:R-:W-:Y:S02]  /*3c40*/  IMAD.IADD R6, R2, 0x1, -R6 ;  /* 0x0000000102067824 */ /* 0x000fe400078e0a06 */
[----:B------:R-:W-:-:S03]  /*3c50*/  FMUL.FTZ R2, R64, c[0x0][0x320] ;  /* 0x0000c80040027a20 */ /* 0x000fc60000410000 */
[----:B------:R-:W-:Y:S01]  /*3c60*/  SHF.L.U32 R11, R6, 0x1, RZ ;  /* 0x00000001060b7819 */ /* 0x000fe200000006ff */
[----:B-1----:R-:W-:Y:S01]  /*3c70*/  IMAD R8, R10, 0x10, R7 ;  /* 0x000000100a087824 */ /* 0x002fe200078e0207 */
[----:B------:R1:W-:Y:S01]  /*3c80*/  MUFU.TANH R17, R2 ;  /* 0x0000000200117308 */ /* 0x0003e20000002400 */
[----:B------:R-:W-:Y:S02]  /*3c90*/  FMUL.FTZ R7, R77, c[0x0][0x320] ;  /* 0x0000c8004d077a20 */ /* 0x000fe40000410000 */
[----:B------:R-:W-:Y:S02]  /*3ca0*/  IMAD R133, R3, 0x8, R8 ;  /* 0x0000000803857824 */ /* 0x000fe400078e0208 */
[----:B------:R-:W-:Y:S02]  /*3cb0*/  FMUL.FTZ R3, R32, c[0x0][0x320] ;  /* 0x0000c80020037a20 */ /* 0x000fe40000410000 */
[----:B------:R-:W-:Y:S01]  /*3cc0*/  @P0 IMAD.HI.U32 R8, R133, c[0x0][0x2c8], RZ ;  /* 0x0000b20085080a27 */ /* 0x000fe200078e00ff */
[----:B------:R-:W-:Y:S01]  /*3cd0*/  PLOP3.LUT P0, PT, PT, PT, UP1, 0x80, 0x0 ;  /* 0x000000000000781c */ /* 0x000fe20003f0f018 */
[----:B------:R2:W-:Y:S01]  /*3ce0*/  MUFU.TANH R12, R3 ;  /* 0x00000003000c7308 */ /* 0x0005e20000002400 */
[----:B------:R-:W-:Y:S04]  /*3cf0*/  STL [R1+0xbc], R133 ;  /* 0x0000bc8501007387 */ /* 0x000fe80000100800 */
[----:B------:R-:W-:Y:S01]  /*3d00*/  STL [R1+0xcc], R11 ;  /* 0x0000cc0b01007387 */ /* 0x000fe20000100800 */
[----:B-1----:R-:W-:-:S02]  /*3d10*/  FMUL.FTZ R2, R65, c[0x0][0x320] ;  /* 0x0000c80041027a20 */ /* 0x002fc40000410000 */
[----:B------:R1:W1:Y:S01]  /*3d20*/  MUFU.TANH R25, R7 ;  /* 0x0000000700197308 */ /* 0x0002620000002400 */
[----:B--2---:R-:W-:-:S07]  /*3d30*/  FMUL.FTZ R3, R72, c[0x0][0x320] ;  /* 0x0000c80048037a20 */ /* 0x004fce0000410000 */
[----:B------:R-:W-:Y:S01]  /*3d40*/  MUFU.TANH R16, R2 ;  /* 0x0000000200107308 */ /* 0x000fe20000002400 */
[----:B-1----:R-:W-:-:S07]  /*3d50*/  FMUL.FTZ R7, R73, c[0x0][0x320] ;  /* 0x0000c80049077a20 */ /* 0x002fce0000410000 */
[----:B------:R1:W-:Y:S08]  /*3d60*/  MUFU.TANH R24, R3 ;  /* 0x0000000300187308 */ /* 0x0003f00000002400 */
[----:B------:R2:W-:Y:S01]  /*3d70*/  MUFU.TANH R20, R7 ;  /* 0x0000000700147308 */ /* 0x0005e20000002400 */
[----:B-1----:R-:W-:Y:S01]  /*3d80*/  IMAD.MOV.U32 R3, RZ, RZ, R133 ;  /* 0x000000ffff037224 */ /* 0x002fe200078e0085 */
[----:B------:R-:W-:-:S05]  /*3d90*/  @P0 SHF.R.U32.HI R3, RZ, c[0x0][0x2cc], R8 ;  /* 0x0000b300ff030a19 */ /* 0x000fca0000011608 */
[----:B------:R-:W1:Y:S01]  /*3da0*/  SHFL.IDX PT, R8, R3, RZ, 0x1c1f ;  /* 0x001c1fff03087589 */ /* 0x000e6200000e0000 */
[----:B--2---:R-:W-:-:S04]  /*3db0*/  FMUL.FTZ R7, R40, c[0x0][0x320] ;  /* 0x0000c80028077a20 */ /* 0x004fc80000410000 */
[----:B------:R2:W-:Y:S02]  /*3dc0*/  MUFU.TANH R19, R7 ;  /* 0x0000000700137308 */ /* 0x0005e40000002400 */
[----:B--2---:R-:W-:-:S06]  /*3dd0*/  FMUL.FTZ R7, R41, c[0x0][0x320] ;  /* 0x0000c80029077a20 */ /* 0x004fcc0000410000 */
[----:B------:R2:W-:Y:S02]  /*3de0*/  MUFU.TANH R18, R7 ;  /* 0x0000000700127308 */ /* 0x0005e40000002400 */
[----:B--2---:R-:W-:Y:S01]  /*3df0*/  IMAD.U32 R7, RZ, RZ, UR4 ;  /* 0x00000004ff077e24 */ /* 0x004fe2000f8e00ff */
[----:B------:R-:W-:-:S04]  /*3e00*/  ULDC.64 UR4, c[0x0][0x2c8] ;  /* 0x0000b20000047ab9 */ /* 0x000fc80000000a00 */
[C---:B------:R-:W-:Y:S02]  /*3e10*/  IADD3 R6, -R11.reuse, UR7, R7 ;  /* 0x000000070b067c10 */ /* 0x040fe4000fffe107 */
[----:B------:R-:W-:Y:S01]  /*3e20*/  IADD3 R7, -R11, UR24, RZ ;  /* 0x000000180b077c10 */ /* 0x000fe2000fffe1ff */
[----:B------:R-:W-:Y:S01]  /*3e30*/  UIMAD.WIDE.U32 UR24, UR10, UR4, URZ ;  /* 0x000000040a1872a5 */ /* 0x000fe2000f8e003f */
[----:B------:R-:W-:Y:S01]  /*3e40*/  IADD3 R6, R6, -UR13, RZ ;  /* 0x8000000d06067c10 */ /* 0x000fe2000fffe0ff */
[----:B------:R-:W-:-:S04]  /*3e50*/  UIADD3 UR10, UR6, -0x2, URZ ;  /* 0xfffffffe060a7890 */ /* 0x000fc8000fffe03f */
[----:B-1----:R-:W-:Y:S01]  /*3e60*/  IMAD.IADD R2, R6, 0x1, R8 ;  /* 0x0000000106027824 */ /* 0x002fe200078e0208 */
[----:B------:R-:W-:Y:S01]  /*3e70*/  @UP1 UMOV UR21, UR25 ;  /* 0x0000001900151c82 */ /* 0x000fe20008000000 */
[----:B------:R-:W-:Y:S01]  /*3e80*/  FMUL.FTZ R8, R33, c[0x0][0x320] ;  /* 0x0000c80021087a20 */ /* 0x000fe20000410000 */
[----:B------:R-:W-:Y:S02]  /*3e90*/  @UP1 USHF.R.U32.HI UR11, URZ, UR5, UR21 ;  /* 0x000000053f0b1299 */ /* 0x000fe40008011615 */
[----:B------:R-:W-:Y:S01]  /*3ea0*/  IMNMX R2, R7, R2, PT ;  /* 0x0000000207027217 */ /* 0x000fe20003800200 */
[----:B------:R1:W2:Y:S01]  /*3eb0*/  MUFU.TANH R9, R8 ;  /* 0x0000000800097308 */ /* 0x0002a20000002400 */
[----:B------:R-:W-:Y:S02]  /*3ec0*/  UIADD3 UR11, UR11, UR7, -UR13 ;  /* 0x000000070b0b7290 */ /* 0x000fe4000fffe80d */
[----:B------:R-:W-:Y:S02]  /*3ed0*/  ISETP.GT.AND P0, PT, R2, RZ, PT ;  /* 0x000000ff0200720c */ /* 0x000fe40003f04270 */
[----:B------:R-:W-:-:S02]  /*3ee0*/  USHF.R.S32.HI UR4, URZ, 0x1f, UR11 ;  /* 0x0000001f3f047899 */ /* 0x000fc4000801140b */
[----:B------:R-:W-:Y:S02]  /*3ef0*/  FSEL R11, R29, -INF , P0 ;  /* 0xff8000001d0b7808 */ /* 0x000fe40000000000 */
[----:B------:R-:W-:Y:S01]  /*3f00*/  ISETP.GT.AND P0, PT, R2, 0x1, PT ;  /* 0x000000010200780c */ /* 0x000fe20003f04270 */
[----:B------:R-:W-:-:S03]  /*3f10*/  ULEA.HI UR4, UR4, UR11, URZ, 0x6 ;  /* 0x0000000b04047291 */ /* 0x000fc6000f8f303f */
[----:B------:R-:W-:Y:S01]  /*3f20*/  FSEL R10, R28, -INF , P0 ;  /* 0xff8000001c0a7808 */ /* 0x000fe20000000000 */
[----:B------:R-:W-:Y:S01]  /*3f30*/  USHF.R.S32.HI UR4, URZ, 0x6, UR4 ;  /* 0x000000063f047899 */ /* 0x000fe20008011404 */
[----:B------:R-:W-:Y:S01]  /*3f40*/  ISETP.GT.AND P0, PT, R2, 0x8, PT ;  /* 0x000000080200780c */ /* 0x000fe20003f04270 */
[----:B-1----:R-:W-:Y:S02]  /*3f50*/  FMUL.FTZ R8, R79, c[0x0][0x320] ;  /* 0x0000c8004f087a20 */ /* 0x002fe40000410000 */
[----:B------:R-:W-:Y:S01]  /*3f60*/  UISETP.LT.AND UP0, UPT, URZ, UR4, UPT ;  /* 0x000000043f00728c */ /* 0x000fe2000bf01270 */
[----:B------:R-:W-:Y:S01]  /*3f70*/  FSEL R14, R14, -INF , P0 ;  /* 0xff8000000e0e7808 */ /* 0x000fe20000000000 */
[----:B------:R1:W-:Y:S01]  /*3f80*/  MUFU.TANH R27, R8 ;  /* 0x00000008001b7308 */ /* 0x0003e20000002400 */
[----:B------:R-:W-:Y:S01]  /*3f90*/  ISETP.GT.AND P0, PT, R2, 0x9, PT ;  /* 0x000000090200780c */ /* 0x000fe20003f04270 */
[----:B------:R-:W-:-:S03]  /*3fa0*/  USEL UR4, URZ, UR4, !UP0 ;  /* 0x000000043f047287 */ /* 0x000fc6000c000000 */
[----:B---3--:R-:W-:Y:S01]  /*3fb0*/  FSEL R13, R13, -INF , P0 ;  /* 0xff8000000d0d7808 */ /* 0x008fe20000000000 */
[----:B------:R-:W-:Y:S01]  /*3fc0*/  UISETP.GE.AND UP0, UPT, UR10, UR4, UPT ;  /* 0x000000040a00728c */ /* 0x000fe2000bf06270 */
[----:B------:R-:W-:-:S04]  /*3fd0*/  ISETP.GT.AND P0, PT, R2, 0x10, PT ;  /* 0x000000100200780c */ /* 0x000fc80003f04270 */
[----:B----4-:R-:W-:Y:S02]  /*3fe0*/  FSEL R21, R21, -INF , P0 ;  /* 0xff80000015157808 */ /* 0x010fe40000000000 */
[----:B------:R-:W-:Y:S01]  /*3ff0*/  ISETP.GT.AND P0, PT, R2, 0x11, PT ;  /* 0x000000110200780c */ /* 0x000fe20003f04270 */
[----:B-1----:R-:W-:-:S03]  /*4000*/  FMUL.FTZ R8, R71, c[0x0][0x320] ;  /* 0x0000c80047087a20 */ /* 0x002fc60000410000 */
[----:B-----5:R-:W-:Y:S02]  /*4010*/  FSEL R22, R22, -INF , P0 ;  /* 0xff80000016167808 */ /* 0x020fe40000000000 */
[C---:B------:R-:W-:Y:S01]  /*4020*/  ISETP.GT.AND P0, PT, R2.reuse, 0x18, PT ;  /* 0x000000180200780c */ /* 0x040fe20003f04270 */
[----:B------:R1:W-:Y:S03]  /*4030*/  MUFU.TANH R15, R8 ;  /* 0x00000008000f7308 */ /* 0x0003e60000002400 */
[----:B------:R-:W-:Y:S02]  /*4040*/  FSEL R23, R23, -INF , P0 ;  /* 0xff80000017177808 */ /* 0x000fe40000000000 */
[----:B------:R-:W-:-:S04]  /*4050*/  ISETP.GT.AND P0, PT, R2, 0x19, PT ;  /* 0x000000190200780c */ /* 0x000fc80003f04270 */
[----:B------:R-:W-:Y:S02]  /*4060*/  FSEL R28, R25, -INF , P0 ;  /* 0xff800000191c7808 */ /* 0x000fe40000000000 */
[----:B------:R-:W-:-:S04]  /*4070*/  ISETP.GT.AND P0, PT, R2, 0x20, PT ;  /* 0x000000200200780c */ /* 0x000fc80003f04270 */
[----:B------:R-:W-:Y:S01]  /*4080*/  FSEL R106, R12, -INF , P0 ;  /* 0xff8000000c6a7808 */ /* 0x000fe20000000000 */
[----:B-1----:R-:W-:Y:S01]  /*4090*/  FMUL.FTZ R8, R34, c[0x0][0x320] ;  /* 0x0000c80022087a20 */ /* 0x002fe20000410000 */
[----:B------:R-:W-:-:S03]  /*40a0*/  ISETP.GT.AND P0, PT, R2, 0x21, PT ;  /* 0x000000210200780c */ /* 0x000fc60003f04270 */
[----:B------:R1:W-:Y:S01]  /*40b0*/  MUFU.TANH R98, R8 ;  /* 0x0000000800627308 */ /* 0x0003e20000002400 */
[----:B--2---:R-:W-:Y:S02]  /*40c0*/  FSEL R105, R9, -INF , P0 ;  /* 0xff80000009697808 */ /* 0x004fe40000000000 */
[----:B------:R-:W-:-:S04]  /*40d0*/  ISETP.GT.AND P0, PT, R2, 0x28, PT ;  /* 0x000000280200780c */ /* 0x000fc80003f04270 */
[----:B------:R-:W-:Y:S02]  /*40e0*/  FSEL R104, R24, -INF , P0 ;  /* 0xff80000018687808 */ /* 0x000fe40000000000 */
[----:B------:R-:W-:-:S04]  /*40f0*/  ISETP.GT.AND P0, PT, R2, 0x29, PT ;  /* 0x000000290200780c */ /* 0x000fc80003f04270 */
[----:B------:R-:W-:Y:S01]  /*4100*/  FSEL R103, R20, -INF , P0 ;  /* 0xff80000014677808 */ /* 0x000fe20000000000 */
[----:B------:R-:W-:Y:S01]  /*4110*/  FMUL.FTZ R20, R43, c[0x0][0x320] ;  /* 0x0000c8002b147a20 */ /* 0x000fe20000410000 */
[C---:B------:R-:W-:Y:S01]  /*4120*/  ISETP.GT.AND P0, PT, R2.reuse, 0x30, PT ;  /* 0x000000300200780c */ /* 0x040fe20003f04270 */
[----:B-1----:R-:W-:Y:S02]  /*4130*/  FMUL.FTZ R8, R35, c[0x0][0x320] ;  /* 0x0000c80023087a20 */ /* 0x002fe40000410000 */
[----:B------:R-:W-:Y:S01]  /*4140*/  MUFU.TANH R24, R20 ;  /* 0x0000001400187308 */ /* 0x000fe20000002400 */
[----:B------:R-:W-:Y:S01]  /*4150*/  FSEL R102, R19, -INF , P0 ;  /* 0xff80000013667808 */ /* 0x000fe20000000000 */
[----:B------:R-:W-:Y:S01]  /*4160*/  LDSM.16.MT88.4 R32, [R251+0x900] ;  /* 0x00090000fb20783b */ /* 0x000fe20000004200 */
[----:B------:R-:W-:-:S04]  /*4170*/  ISETP.GT.AND P0, PT, R2, 0x31, PT ;  /* 0x000000310200780c */ /* 0x000fc80003f04270 */
[----:B------:R-:W-:Y:S01]  /*4180*/  FSEL R101, R18, -INF , P0 ;  /* 0xff80000012657808 */ /* 0x000fe20000000000 */
[----:B------:R1:W-:Y:S01]  /*4190*/  MUFU.TANH R97, R8 ;  /* 0x0000000800617308 */ /* 0x0003e20000002400 */
[----:B------:R-:W-:-:S04]  /*41a0*/  ISETP.GT.AND P0, PT, R2, 0x38, PT ;  /* 0x000000380200780c */ /* 0x000fc80003f04270 */
[----:B------:R-:W-:Y:S02]  /*41b0*/  FSEL R100, R17, -INF , P0 ;  /* 0xff80000011647808 */ /* 0x000fe40000000000 */
[----:B------:R-:W-:-:S04]  /*41c0*/  ISETP.GT.AND P0, PT, R2, 0x39, PT ;  /* 0x000000390200780c */ /* 0x000fc80003f04270 */
[----:B------:R-:W-:Y:S01]  /*41d0*/  FSEL R99, R16, -INF , P0 ;  /* 0xff80000010637808 */ /* 0x000fe20000000000 */
[----:B-1----:R-:W-:Y:S02]  /*41e0*/  FMUL.FTZ R8, R39, c[0x0][0x320] ;  /* 0x0000c80027087a20 */ /* 0x002fe40000410000 */
[----:B------:R-:W-:Y:S02]  /*41f0*/  LDSM.16.MT88.4 R36, [R248+0x900] ;  /* 0x00090000f824783b */ /* 0x000fe40000004200 */
[----:B------:R1:W2:Y:S02]  /*4200*/  MUFU.TANH R12, R8 ;  /* 0x00000008000c7308 */ /* 0x0002a40000002400 */
[----:B-1----:R1:W3:Y:S02]  /*4210*/  SHFL.IDX PT, R8, R3, 0x1, 0x1c1f ;  /* 0x003c1f0003087f89 */ /* 0x0022e400000e0000 */
[----:B-1----:R-:W-:Y:S02]  /*4220*/  FMUL.FTZ R3, R74, c[0x0][0x320] ;  /* 0x0000c8004a037a20 */ /* 0x002fe40000410000 */
[----:B---3--:R-:W-:-:S02]  /*4230*/  IMAD.IADD R6, R6, 0x1, R8 ;  /* 0x0000000106067824 */ /* 0x008fc400078e0208 */
[----:B------:R1:W-:Y:S03]  /*4240*/  MUFU.TANH R96, R3 ;  /* 0x0000000300607308 */ /* 0x0003e60000002400 */
[----:B------:R-:W-:Y:S01]  /*4250*/  IMNMX R2, R7, R6, PT ;  /* 0x0000000607027217 */ /* 0x000fe20003800200 */
[----:B------:R-:W-:-:S03]  /*4260*/  FMUL.FTZ R6, R78, c[0x0][0x320] ;  /* 0x0000c8004e067a20 */ /* 0x000fc60000410000 */
[----:B------:R-:W-:Y:S01]  /*4270*/  ISETP.GT.AND P0, PT, R2, RZ, PT ;  /* 0x000000ff0200720c */ /* 0x000fe20003f04270 */
[----:B------:R3:W-:Y:S03]  /*4280*/  MUFU.TANH R17, R6 ;  /* 0x0000000600117308 */ /* 0x0007e60000002400 */
[----:B------:R-:W-:Y:S02]  /*4290*/  FSEL R9, R30, -INF , P0 ;  /* 0xff8000001e097808 */ /* 0x000fe40000000000 */
[----:B------:R-:W-:Y:S01]  /*42a0*/  ISETP.GT.AND P0, PT, R2, 0x1, PT ;  /* 0x000000010200780c */ /* 0x000fe20003f04270 */
[----:B-1----:R-:W-:-:S03]  /*42b0*/  FMUL.FTZ R3, R46, c[0x0][0x320] ;  /* 0x0000c8002e037a20 */ /* 0x002fc60000410000 */
[----:B--2---:R-:W-:Y:S02]  /*42c0*/  FSEL R8, R12, -INF , P0 ;  /* 0xff8000000c087808 */ /* 0x004fe40000000000 */
[----:B------:R-:W-:Y:S01]  /*42d0*/  ISETP.GT.AND P0, PT, R2, 0x8, PT ;  /* 0x000000080200780c */ /* 0x000fe20003f04270 */
[----:B------:R1:W-:Y:S01]  /*42e0*/  MUFU.TANH R19, R3 ;  /* 0x0000000300137308 */ /* 0x0003e20000002400 */
[----:B---3--:R-:W-:Y:S02]  /*42f0*/  FMUL.FTZ R6, R75, c[0x0][0x320] ;  /* 0x0000c8004b067a20 */ /* 0x008fe40000410000 */
[----:B------:R-:W-:Y:S05]  /*4300*/  LDSM.16.MT88.4 R72, [R248+0x2100] ;  /* 0x00210000f848783b */ /* 0x000fea0000004200 */
[----:B------:R2:W-:Y:S01]  /*4310*/  MUFU.TANH R26, R6 ;  /* 0x00000006001a7308 */ /* 0x0005e20000002400 */
[----:B-1----:R-:W-:-:S02]  /*4320*/  FMUL.FTZ R3, R70, c[0x0][0x320] ;  /* 0x0000c80046037a20 */ /* 0x002fc40000410000 */
[----:B------:R-:W-:Y:S05]  /*4330*/  LDSM.16.MT88.4 R68, [R250+0x900] ;  /* 0x00090000fa44783b */ /* 0x000fea0000004200 */
[----:B------:R1:W3:Y:S01]  /*4340*/  MUFU.TANH R7, R3 ;  /* 0x0000000300077308 */ /* 0x0002e20000002400 */
[----:B--2---:R-:W-:Y:S01]  /*4350*/  FMNMX.FTZ R6, R9, R8, !PT ;  /* 0x0000000809067209 */ /* 0x004fe20007810000 */
[----:B-1----:R-:W-:Y:S01]  /*4360*/  FMUL.FTZ R3, R47, c[0x0][0x320] ;  /* 0x0000c8002f037a20 */ /* 0x002fe20000410000 */
[----:B---3--:R-:W-:Y:S02]  /*4370*/  FSEL R7, R7, -INF , P0 ;  /* 0xff80000007077808 */ /* 0x008fe40000000000 */
[----:B------:R-:W-:-:S03]  /*4380*/  ISETP.GT.AND P0, PT, R2, 0x9, PT ;  /* 0x000000090200780c */ /* 0x000fc60003f04270 */
[----:B------:R1:W2:Y:S01]  /*4390*/  MUFU.TANH R18, R3 ;  /* 0x0000000300127308 */ /* 0x0002a20000002400 */
[----:B------:R-:W-:Y:S02]  /*43a0*/  FMNMX.FTZ R6, R7, R6, !PT ;  /* 0x0000000607067209 */ /* 0x000fe40007810000 */
[----:B------:R-:W-:Y:S01]  /*43b0*/  FSEL R12, R15, -INF , P0 ;  /* 0xff8000000f0c7808 */ /* 0x000fe20000000000 */
[----:B------:R-:W-:Y:S01]  /*43c0*/  FMUL.FTZ R15, R42, c[0x0][0x320] ;  /* 0x0000c8002a0f7a20 */ /* 0x000fe20000410000 */
[----:B------:R-:W-:Y:S01]  /*43d0*/  ISETP.GT.AND P0, PT, R2, 0x10, PT ;  /* 0x000000100200780c */ /* 0x000fe20003f04270 */
[----:B------:R-:W-:Y:S01]  /*43e0*/  LDSM.16.MT88.4 R40, [R135+0x900] ;  /* 0x000900008728783b */ /* 0x000fe20000004200 */
[----:B------:R-:W-:Y:S01]  /*43f0*/  FMNMX.FTZ R6, R12, R6, !PT ;  /* 0x000000060c067209 */ /* 0x000fe20007810000 */
[----:B------:R3:W4:Y:S01]  /*4400*/  MUFU.TANH R25, R15 ;  /* 0x0000000f00197308 */ /* 0x0007220000002400 */
[----:B------:R-:W-:Y:S02]  /*4410*/  FSEL R19, R19, -INF , P0 ;  /* 0xff80000013137808 */ /* 0x000fe40000000000 */
[----:B------:R-:W-:-:S02]  /*4420*/  ISETP.GT.AND P0, PT, R2, 0x11, PT ;  /* 0x000000110200780c */ /* 0x000fc40003f04270 */
[----:B-1----:R-:W-:Y:S02]  /*4430*/  FMNMX.FTZ R3, R11, R10, !PT ;  /* 0x0000000a0b037209 */ /* 0x002fe40007810000 */
[----:B--2---:R-:W-:Y:S02]  /*4440*/  FSEL R18, R18, -INF , P0 ;  /* 0xff80000012127808 */ /* 0x004fe40000000000 */
[----:B------:R-:W-:Y:S02]  /*4450*/  FMNMX.FTZ R3, R14, R3, !PT ;  /* 0x000000030e037209 */ /* 0x000fe40007810000 */
[----:B------:R-:W-:Y:S02]  /*4460*/  ISETP.GT.AND P0, PT, R2, 0x18, PT ;  /* 0x000000180200780c */ /* 0x000fe40003f04270 */
[----:B------:R-:W-:Y:S01]  /*4470*/  FMNMX.FTZ R3, R13, R3, !PT ;  /* 0x000000030d037209 */ /* 0x000fe20007810000 */
[----:B---3--:R-:W-:Y:S01]  /*4480*/  FMUL.FTZ R15, R66, c[0x0][0x320] ;  /* 0x0000c800420f7a20 */ /* 0x008fe20000410000 */
[----:B------:R-:W-:-:S02]  /*4490*/  FSEL R17, R17, -INF , P0 ;  /* 0xff80000011117808 */ /* 0x000fc40000000000 */
[----:B------:R-:W-:Y:S01]  /*44a0*/  FMNMX.FTZ R3, R21, R3, !PT ;  /* 0x0000000315037209 */ /* 0x000fe20007810000 */
[----:B------:R-:W1:Y:S01]  /*44b0*/  MUFU.TANH R20, R15 ;  /* 0x0000000f00147308 */ /* 0x000e620000002400 */
[----:B------:R-:W-:Y:S02]  /*44c0*/  ISETP.GT.AND P0, PT, R2, 0x19, PT ;  /* 0x000000190200780c */ /* 0x000fe40003f04270 */
[----:B------:R-:W-:Y:S02]  /*44d0*/  FMNMX.FTZ R3, R22, R3, !PT ;  /* 0x0000000316037209 */ /* 0x000fe40007810000 */
[----:B------:R-:W-:Y:S02]  /*44e0*/  FSEL R16, R27, -INF , P0 ;  /* 0xff8000001b107808 */ /* 0x000fe40000000000 */
[----:B------:R-:W-:Y:S02]  /*44f0*/  FMNMX.FTZ R3, R23, R3, !PT ;  /* 0x0000000317037209 */ /* 0x000fe40007810000 */
[----:B------:R-:W-:-:S02]  /*4500*/  ISETP.GT.AND P0, PT, R2, 0x20, PT ;  /* 0x000000200200780c */ /* 0x000fc40003f04270 */
[----:B------:R-:W-:Y:S02]  /*4510*/  FMNMX.FTZ R3, R28, R3, !PT ;  /* 0x000000031c037209 */ /* 0x000fe40007810000 */
[----:B------:R-:W-:Y:S02]  /*4520*/  FSEL R98, R98, -INF , P0 ;  /* 0xff80000062627808 */ /* 0x000fe40000000000 */
[----:B------:R-:W-:Y:S02]  /*4530*/  FMNMX.FTZ R3, R106, R3, !PT ;  /* 0x000000036a037209 */ /* 0x000fe40007810000 */
[----:B------:R-:W-:Y:S02]  /*4540*/  ISETP.GT.AND P0, PT, R2, 0x21, PT ;  /* 0x000000210200780c */ /* 0x000fe40003f04270 */
[----:B------:R-:W-:Y:S02]  /*4550*/  FMNMX.FTZ R132, R105, R3, !PT ;  /* 0x0000000369847209 */ /* 0x000fe40007810000 */
[----:B------:R-:W-:Y:S01]  /*4560*/  FMNMX.FTZ R3, R19, R6, !PT ;  /* 0x0000000613037209 */ /* 0x000fe20007810000 */
[----:B------:R-:W-:Y:S01]  /*4570*/  FMUL.FTZ R6, R67, c[0x0][0x320] ;  /* 0x0000c80043067a20 */ /* 0x000fe20000410000 */
[----:B------:R-:W-:Y:S01]  /*4580*/  FSEL R97, R97, -INF , P0 ;  /* 0xff80000061617808 */ /* 0x000fe20000000000 */
[----:B------:R-:W-:Y:S01]  /*4590*/  LDSM.16.MT88.4 R64, [R135+0x2100] ;  /* 0x002100008740783b */ /* 0x000fe20000004200 */
[----:B------:R-:W-:Y:S01]  /*45a0*/  FMNMX.FTZ R3, R18, R3, !PT ;  /* 0x0000000312037209 */ /* 0x000fe20007810000 */
[----:B------:R-:W2:Y:S01]  /*45b0*/  MUFU.TANH R15, R6 ;  /* 0x00000006000f7308 */ /* 0x000ea20000002400 */
[----:B------:R-:W-:-:S02]  /*45c0*/  ISETP.GT.AND P0, PT, R2, 0x28, PT ;  /* 0x000000280200780c */ /* 0x000fc40003f04270 */
[----:B------:R-:W-:Y:S02]  /*45d0*/  FMNMX.FTZ R3, R17, R3, !PT ;  /* 0x0000000311037209 */ /* 0x000fe40007810000 */
[----:B------:R-:W-:Y:S02]  /*45e0*/  FSEL R96, R96, -INF , P0 ;  /* 0xff80000060607808 */ /* 0x000fe40000000000 */
[----:B------:R-:W-:Y:S02]  /*45f0*/  FMNMX.FTZ R3, R16, R3, !PT ;  /* 0x0000000310037209 */ /* 0x000fe40007810000 */
[----:B------:R-:W-:Y:S02]  /*4600*/  ISETP.GT.AND P0, PT, R2, 0x29, PT ;  /* 0x000000290200780c */ /* 0x000fe40003f04270 */
[----:B------:R-:W-:Y:S02]  /*4610*/  FMNMX.FTZ R3, R98, R3, !PT ;  /* 0x0000000362037209 */ /* 0x000fe40007810000 */
[----:B------:R-:W-:-:S02]  /*4620*/  FMNMX.FTZ R132, R104, R132, !PT ;  /* 0x0000008468847209 */ /* 0x000fc40007810000 */
[----:B------:R-:W-:Y:S02]  /*4630*/  FSEL R95, R26, -INF , P0 ;  /* 0xff8000001a5f7808 */ /* 0x000fe40000000000 */
[----:B------:R-:W-:Y:S02]  /*4640*/  ISETP.GT.AND P0, PT, R2, 0x30, PT ;  /* 0x000000300200780c */ /* 0x000fe40003f04270 */
[----:B------:R-:W-:Y:S02]  /*4650*/  FMNMX.FTZ R3, R97, R3, !PT ;  /* 0x0000000361037209 */ /* 0x000fe40007810000 */
[----:B------:R-:W-:Y:S02]  /*4660*/  FMNMX.FTZ R132, R103, R132, !PT ;  /* 0x0000008467847209 */ /* 0x000fe40007810000 */
[----:B----4-:R-:W-:Y:S02]  /*4670*/  FSEL R94, R25, -INF , P0 ;  /* 0xff800000195e7808 */ /* 0x010fe40000000000 */
[----:B------:R-:W-:-:S02]  /*4680*/  FMNMX.FTZ R3, R96, R3, !PT ;  /* 0x0000000360037209 */ /* 0x000fc40007810000 */
[----:B------:R-:W-:Y:S02]  /*4690*/  ISETP.GT.AND P0, PT, R2, 0x31, PT ;  /* 0x000000310200780c */ /* 0x000fe40003f04270 */
[----:B------:R-:W-:Y:S02]  /*46a0*/  FMNMX.FTZ R132, R102, R132, !PT ;  /* 0x0000008466847209 */ /* 0x000fe40007810000 */
[----:B------:R-:W-:Y:S02]  /*46b0*/  FMNMX.FTZ R3, R95, R3, !PT ;  /* 0x000000035f037209 */ /* 0x000fe40007810000 */
[----:B------:R-:W-:Y:S02]  /*46c0*/  FSEL R93, R24, -INF , P0 ;  /* 0xff800000185d7808 */ /* 0x000fe40000000000 */
[----:B------:R-:W-:Y:S01]  /*46d0*/  ISETP.GT.AND P0, PT, R2, 0x38, PT ;  /* 0x000000380200780c */ /* 0x000fe20003f04270 */
[----:B------:R-:W-:Y:S01]  /*46e0*/  LDSM.16.MT88.4 R24, [R135+0x100] ;  /* 0x000100008718783b */ /* 0x000fe20000004200 */
[----:B------:R-:W-:-:S02]  /*46f0*/  FMNMX.FTZ R132, R101, R132, !PT ;  /* 0x0000008465847209 */ /* 0x000fc40007810000 */
[----:B------:R-:W-:Y:S02]  /*4700*/  FMNMX.FTZ R3, R94, R3, !PT ;  /* 0x000000035e037209 */ /* 0x000fe40007810000 */
[----:B-1----:R-:W-:Y:S02]  /*4710*/  FSEL R92, R20, -INF , P0 ;  /* 0xff800000145c7808 */ /* 0x002fe40000000000 */
[----:B------:R-:W-:Y:S02]  /*4720*/  FMNMX.FTZ R132, R100, R132, !PT ;  /* 0x0000008464847209 */ /* 0x000fe40007810000 */
[----:B------:R-:W-:Y:S02]  /*4730*/  ISETP.GT.AND P0, PT, R2, 0x39, PT ;  /* 0x000000390200780c */ /* 0x000fe40003f04270 */
[----:B------:R-:W-:Y:S02]  /*4740*/  FMNMX.FTZ R2, R93, R3, !PT ;  /* 0x000000035d027209 */ /* 0x000fe40007810000 */
[----:B------:R-:W-:-:S02]  /*4750*/  FMNMX.FTZ R132, R99, R132, !PT ;  /* 0x0000008463847209 */ /* 0x000fc40007810000 */
[----:B--2---:R-:W-:Y:S02]  /*4760*/  FSEL R91, R15, -INF , P0 ;  /* 0xff8000000f5b7808 */ /* 0x004fe40000000000 */
[----:B------:R-:W-:Y:S01]  /*4770*/  FMNMX.FTZ R2, R92, R2, !PT ;  /* 0x000000025c027209 */ /* 0x000fe20007810000 */
[----:B------:R-:W1:Y:S03]  /*4780*/  SHFL.BFLY PT, R6, R132, 0x2, 0x1f ;  /* 0x0c401f0084067f89 */ /* 0x000e6600000e0000 */
        /* <DEDUP_REMOVED lines=8> */
[----:B------:R-:W-:Y:S01]  /*4810*/  FMUL.FTZ R6, R132, c[0x0][0x2d0] ;  /* 0x0000b40084067a20 */ /* 0x000fe20000410000 */
[----:B--2---:R-:W-:-:S04]  /*4820*/  FMNMX.FTZ R3, R3, R2, !PT ;  /* 0x0000000203037209 */ /* 0x004fc80007810000 */
[----:B------:R-:W-:Y:S02]  /*4830*/  FSEL R6, R6, RZ, P0 ;  /* 0x000000ff06067208 */ /* 0x000fe40000000000 */
[C---:B------:R-:W-:Y:S01]  /*4840*/  FSETP.NEU.FTZ.AND P0, PT, R3.reuse, -INF , PT ;  /* 0xff8000000300780b */ /* 0x040fe20003f1d000 */
[----:B------:R-:W-:Y:S02]  /*4850*/  FMUL.FTZ R2, R3, c[0x0][0x2d0] ;  /* 0x0000b40003027a20 */ /* 0x000fe40000410000 */
[--C-:B------:R-:W-:Y:S02]  /*4860*/  FFMA.FTZ R11, R11, c[0x0][0x2d0], -R6.reuse ;  /* 0x0000b4000b0b7a23 */ /* 0x100fe40000010806 */
[--C-:B------:R-:W-:Y:S01]  /*4870*/  FFMA.FTZ R10, R10, c[0x0][0x2d0], -R6.reuse ;  /* 0x0000b4000a0a7a23 */ /* 0x100fe20000010806 */
[----:B------:R-:W-:Y:S01]  /*4880*/  FSEL R2, R2, RZ, P0 ;  /* 0x000000ff02027208 */ /* 0x000fe20000000000 */
[----:B------:R-:W-:Y:S01]  /*4890*/  MUFU.EX2 R79, R11 ;  /* 0x0000000b004f7308 */ /* 0x000fe20000000800 */
[--C-:B------:R-:W-:Y:S01]  /*48a0*/  FFMA.FTZ R14, R14, c[0x0][0x2d0], -R6.reuse ;  /* 0x0000b4000e0e7a23 */ /* 0x100fe20000010806 */
[----:B------:R-:W-:Y:S01]  /*48b0*/  PLOP3.LUT P0, PT, PT, PT, UP0, 0x40, 0x0 ;  /* 0x000000000000781c */ /* 0x000fe20003f0e808 */
[----:B------:R-:W-:-:S02]  /*48c0*/  FFMA.FTZ R13, R13, c[0x0][0x2d0], -R6 ;  /* 0x0000b4000d0d7a23 */ /* 0x000fc40000010806 */
[--C-:B------:R-:W-:Y:S02]  /*48d0*/  FFMA.FTZ R9, R9, c[0x0][0x2d0], -R2.reuse ;  /* 0x0000b40009097a23 */ /* 0x100fe40000010802 */
[--C-:B------:R-:W-:Y:S01]  /*48e0*/  FFMA.FTZ R4, R8, c[0x0][0x2d0], -R2.reuse ;  /* 0x0000b40008047a23 */ /* 0x100fe20000010802 */
[----:B------:R-:W1:Y:S01]  /*48f0*/  MUFU.EX2 R78, R10 ;  /* 0x0000000a004e7308 */ /* 0x000e620000000800 */
[----:B------:R-:W-:Y:S02]  /*4900*/  FFMA.FTZ R7, R7, c[0x0][0x2d0], -R2 ;  /* 0x0000b40007077a23 */ /* 0x000fe40000010802 */
[----:B------:R-:W-:-:S05]  /*4910*/  FFMA.FTZ R0, R28, c[0x0][0x2d0], -R6 ;  /* 0x0000b4001c007a23 */ /* 0x000fca0000010806 */
[----:B------:R2:W-:Y:S08]  /*4920*/  MUFU.EX2 R77, R9 ;  /* 0x00000009004d7308 */ /* 0x0005f00000000800 */
[----:B------:R3:W-:Y:S01]  /*4930*/  MUFU.EX2 R76, R4 ;  /* 0x00000004004c7308 */ /* 0x0007e20000000800 */
[----:B--2---:R-:W2:Y:S07]  /*4940*/  LDSM.16.MT88.4 R8, [R248+0x100] ;  /* 0x00010000f808783b */ /* 0x004eae0000004200 */
[----:B------:R-:W-:Y:S01]  /*4950*/  MUFU.EX2 R82, R14 ;  /* 0x0000000e00527308 */ /* 0x000fe20000000800 */
[----:B---3--:R-:W-:-:S07]  /*4960*/  FFMA.FTZ R4, R12, c[0x0][0x2d0], -R2 ;  /* 0x0000b4000c047a23 */ /* 0x008fce0000010802 */
[----:B------:R-:W3:Y:S01]  /*4970*/  MUFU.EX2 R85, R13 ;  /* 0x0000000d00557308 */ /* 0x000ee20000000800 */
[----:B-1----:R-:W-:-:S07]  /*4980*/  F2FP.BF16.PACK_AB R12, R78, R79 ;  /* 0x0000004f4e0c723e */ /* 0x002fce00000010ff */
[----:B------:R-:W-:Y:S08]  /*4990*/  MUFU.EX2 R80, R7 ;  /* 0x0000000700507308 */ /* 0x000ff00000000800 */
[----:B------:R1:W4:Y:S01]  /*49a0*/  MUFU.EX2 R84, R4 ;  /* 0x0000000400547308 */ /* 0x0003220000000800 */
[----:B---3--:R-:W-:Y:S02]  /*49b0*/  F2FP.BF16.PACK_AB R14, R85, R82 ;  /* 0x00000052550e723e */ /* 0x008fe400000010ff */
[----:B------:R-:W-:-:S05]  /*49c0*/  F2FP.BF16.PACK_AB R13, R76, R77 ;  /* 0x0000004d4c0d723e */ /* 0x000fca00000010ff */
[----:B------:R3:W-:Y:S01]  /*49d0*/  MUFU.EX2 R89, R0 ;  /* 0x0000000000597308 */ /* 0x0007e20000000800 */
[----:B-1----:R-:W-:Y:S01]  /*49e0*/  FFMA.FTZ R4, R21, c[0x0][0x2d0], -R6 ;  /* 0x0000b40015047a23 */ /* 0x002fe20000010806 */
[----:B----4-:R-:W-:-:S06]  /*49f0*/  F2FP.BF16.PACK_AB R15, R84, R80 ;  /* 0x00000050540f723e */ /* 0x010fcc00000010ff */
[----:B------:R1:W-:Y:S01]  /*4a00*/  MUFU.EX2 R83, R4 ;  /* 0x0000000400537308 */ /* 0x0003e20000000800 */
[----:B---3--:R-:W-:Y:S01]  /*4a10*/  FFMA.FTZ R0, R19, c[0x0][0x2d0], -R2 ;  /* 0x0000b40013007a23 */ /* 0x008fe20000010802 */
[C---:B--2---:R-:W-:Y:S06]  /*4a20*/  HMMA.16816.F32.BF16 R44, R12.reuse, R8, RZ ;  /* 0x000000080c2c723c */ /* 0x044fec00000418ff */
[----:B------:R2:W-:Y:S02]  /*4a30*/  MUFU.EX2 R7, R0 ;  /* 0x0000000000077308 */ /* 0x0005e40000000800 */
[----:B------:R-:W-:Y:S01]  /*4a40*/  HMMA.16816.F32.BF16 R60, R12, R24, RZ ;  /* 0x000000180c3c723c */ /* 0x000fe200000418ff */
[----:B-1----:R-:W-:-:S05]  /*4a50*/  FFMA.FTZ R4, R22, c[0x0][0x2d0], -R6 ;  /* 0x0000b40016047a23 */ /* 0x002fca0000010806 */
[----:B------:R1:W3:Y:S02]  /*4a60*/  MUFU.EX2 R88, R4 ;  /* 0x0000000400587308 */ /* 0x0002e40000000800 */
[----:B------:R-:W-:Y:S01]  /*4a70*/  HMMA.16816.F32.BF16 R52, R12, R26, RZ ;  /* 0x0000001a0c34723c */ /* 0x000fe200000418ff */
[----:B--2---:R-:W-:-:S05]  /*4a80*/  FFMA.FTZ R0, R18, c[0x0][0x2d0], -R2 ;  /* 0x0000b40012007a23 */ /* 0x004fca0000010802 */
[----:B------:R2:W4:Y:S02]  /*4a90*/  MUFU.EX2 R81, R0 ;  /* 0x0000000000517308 */ /* 0x0005240000000800 */
[----:B------:R-:W-:Y:S01]  /*4aa0*/  HMMA.16816.F32.BF16 R24, R12, R48, RZ ;  /* 0x000000300c18723c */ /* 0x000fe200000418ff */
[----:B-1----:R-:W-:-:S07]  /*4ab0*/  FFMA.FTZ R4, R23, c[0x0][0x2d0], -R6 ;  /* 0x0000b40017047a23 */ /* 0x002fce0000010806 */
[----:B------:R-:W-:Y:S01]  /*4ac0*/  HMMA.16816.F32.BF16 R28, R12, R10, RZ ;  /* 0x0000000a0c1c723c */ /* 0x000fe200000418ff */
[----:B---3--:R-:W-:Y:S01]  /*4ad0*/  F2FP.BF16.PACK_AB R8, R88, R83 ;  /* 0x000000535808723e */ /* 0x008fe200000010ff */
[----:B------:R-:W1:Y:S01]  /*4ae0*/  MUFU.EX2 R90, R4 ;  /* 0x00000004005a7308 */ /* 0x000e620000000800 */
[----:B--2---:R-:W-:-:S05]  /*4af0*/  FFMA.FTZ R0, R17, c[0x0][0x2d0], -R2 ;  /* 0x0000b40011007a23 */ /* 0x004fca0000010802 */
[----:B------:R-:W-:Y:S01]  /*4b00*/  HMMA.16816.F32.BF16 R20, R12, R50, RZ ;  /* 0x000000320c14723c */ /* 0x000fe200000418ff */
[----:B----4-:R-:W-:Y:S01]  /*4b10*/  F2FP.BF16.PACK_AB R9, R81, R7 ;  /* 0x000000075109723e */ /* 0x010fe200000010ff */
[----:B------:R-:W-:Y:S01]  /*4b20*/  LDSM.16.MT88.4 R48, [R250+0x2100] ;  /* 0x00210000fa30783b */ /* 0x000fe20000004200 */
[----:B------:R2:W-:Y:S01]  /*4b30*/  MUFU.EX2 R87, R0 ;  /* 0x0000000000577308 */ /* 0x0005e20000000800 */
[----:B-1----:R-:W-:Y:S01]  /*4b40*/  F2FP.BF16.PACK_AB R10, R89, R90 ;  /* 0x0000005a590a723e */ /* 0x002fe200000010ff */
[----:B--2---:R-:W-:-:S03]  /*4b50*/  FFMA.FTZ R0, R16, c[0x0][0x2d0], -R2 ;  /* 0x0000b40010007a23 */ /* 0x004fc60000010802 */
[----:B------:R-:W-:Y:S03]  /*4b60*/  HMMA.16816.F32.BF16 R16, R12, R56, RZ ;  /* 0x000000380c10723c */ /* 0x000fe600000418ff */
[----:B------:R-:W1:Y:S02]  /*4b70*/  MUFU.EX2 R86, R0 ;  /* 0x0000000000567308 */ /* 0x000e640000000800 */
[----:B-1----:R-:W-:-:S07]  /*4b80*/  F2FP.BF16.PACK_AB R11, R86, R87 ;  /* 0x00000057560b723e */ /* 0x002fce00000010ff */
[C---:B------:R-:W-:Y:S01]  /*4b90*/  HMMA.16816.F32.BF16 R108, R8.reuse, R36, R44 ;  /* 0x00000024086c723c */ /* 0x040fe2000004182c */
[----:B------:R-:W1:Y:S07]  /*4ba0*/  LDSM.16.MT88.4 R44, [R135+0x2900] ;  /* 0x00290000872c783b */ /* 0x000e6e0000004200 */
[C---:B------:R-:W-:Y:S08]  /*4bb0*/  HMMA.16816.F32.BF16 R24, R8.reuse, R32, R24 ;  /* 0x000000200818723c */ /* 0x040ff00000041818 */
[C---:B------:R-:W-:Y:S01]  /*4bc0*/  HMMA.16816.F32.BF16 R148, R8.reuse, R38, R28 ;  /* 0x000000260894723c */ /* 0x040fe2000004181c */
[----:B------:R-:W2:Y:S07]  /*4bd0*/  LDSM.16.MT88.4 R36, [R248+0x2900] ;  /* 0x00290000f824783b */ /* 0x000eae0000004200 */
[----:B------:R-:W-:Y:S01]  /*4be0*/  HMMA.16816.F32.BF16 R140, R8, R34, R20 ;  /* 0x00000022088c723c */ /* 0x000fe20000041814 */
[----:B------:R-:W-:Y:S01]  /*4bf0*/  IMAD.MOV.U32 R129, RZ, RZ, R110 ;  /* 0x000000ffff817224 */ /* 0x000fe200078e006e */
[----:B------:R-:W-:Y:S01]  /*4c00*/  MOV R128, R111 ;  /* 0x0000006f00807202 */ /* 0x000fe20000000f00 */
[----:B------:R-:W-:-:S02]  /*4c10*/  IMAD.MOV.U32 R131, RZ, RZ, R108 ;  /* 0x000000ffff837224 */ /* 0x000fc400078e006c */
[----:B------:R-:W-:-:S03]  /*4c20*/  IMAD.MOV.U32 R130, RZ, RZ, R109 ;  /* 0x000000ffff827224 */ /* 0x000fc600078e006d */
[C---:B------:R-:W-:Y:S01]  /*4c30*/  HMMA.16816.F32.BF16 R32, R12.reuse, R58, RZ ;  /* 0x0000003a0c20723c */ /* 0x040fe200000418ff */
[----:B------:R-:W-:Y:S01]  /*4c40*/  IMAD.MOV.U32 R112, RZ, RZ, R25 ;  /* 0x000000ffff707224 */ /* 0x000fe200078e0019 */
[----:B------:R-:W-:Y:S01]  /*4c50*/  LDSM.16.MT88.4 R56, [R251+0x2900] ;  /* 0x00290000fb38783b */ /* 0x000fe20000004200 */
[----:B------:R-:W-:Y:S02]  /*4c60*/  IMAD.MOV.U32 R111, RZ, RZ, R26 ;  /* 0x000000ffff6f7224 */ /* 0x000fe400078e001a */
[----:B------:R-:W-:Y:S02]  /*4c70*/  IMAD.MOV.U32 R110, RZ, RZ, R24 ;  /* 0x000000ffff6e7224 */ /* 0x000fe400078e0018 */
[----:B------:R-:W-:Y:S01]  /*4c80*/  IMAD.MOV.U32 R107, RZ, RZ, R27 ;  /* 0x000000ffff6b7224 */ /* 0x000fe200078e001b */
[----:B------:R-:W-:Y:S08]  /*4c90*/  HMMA.16816.F32.BF16 R28, R12, R64, RZ ;  /* 0x000000400c1c723c */ /* 0x000ff000000418ff */
[C---:B------:R-:W-:Y:S01]  /*4ca0*/  HMMA.16816.F32.BF16 R164, R8.reuse, R40, R60 ;  /* 0x0000002808a4723c */ /* 0x040fe2000004183c */
[----:B------:R-:W-:Y:S07]  /*4cb0*/  LDSM.16.MT88.4 R60, [R135+0x4100] ;  /* 0x00410000873c783b */ /* 0x000fee0000004200 */
[----:B------:R-:W-:Y:S01]  /*4cc0*/  HMMA.16816.F32.BF16 R156, R8, R42, R52 ;  /* 0x0000002a089c723c */ /* 0x000fe20000041834 */
[----:B------:R-:W3:Y:S07]  /*4cd0*/  LDSM.16.MT88.4 R40, [R251+0x2100] ;  /* 0x00210000fb28783b */ /* 0x000eee0000004200 */
[C---:B------:R-:W-:Y:S01]  /*4ce0*/  HMMA.16816.F32.BF16 R24, R12.reuse, R66, RZ ;  /* 0x000000420c18723c */ /* 0x040fe200000418ff */
[----:B------:R-:W-:Y:S07]  /*4cf0*/  LDSM.16.MT88.4 R64, [R135+0x4900] ;  /* 0x004900008740783b */ /* 0x000fee0000004200 */
[----:B------:R-:W-:Y:S08]  /*4d00*/  HMMA.16816.F32.BF16 R20, R12, R72, RZ ;  /* 0x000000480c14723c */ /* 0x000ff000000418ff */
[C---:B------:R-:W-:Y:S08]  /*4d10*/  HMMA.16816.F32.BF16 R52, R8.reuse, R70, R32 ;  /* 0x000000460834723c */ /* 0x040ff00000041820 */
[C---:B-1----:R-:W-:Y:S08]  /*4d20*/  HMMA.16816.F32.BF16 R28, R8.reuse, R44, R28 ;  /* 0x0000002c081c723c */ /* 0x042ff0000004181c */
[C---:B------:R-:W-:Y:S08]  /*4d30*/  HMMA.16816.F32.BF16 R16, R8.reuse, R68, R16 ;  /* 0x000000440810723c */ /* 0x040ff00000041810 */
[----:B------:R-:W-:Y:S01]  /*4d40*/  HMMA.16816.F32.BF16 R24, R8, R46, R24 ;  /* 0x0000002e0818723c */ /* 0x000fe20000041818 */
[----:B------:R-:W-:Y:S01]  /*4d50*/  IMAD.MOV.U32 R109, RZ, RZ, R52 ;  /* 0x000000ffff6d7224 */ /* 0x000fe200078e0034 */
[----:B------:R-:W-:Y:S01]  /*4d60*/  MOV R108, R53 ;  /* 0x00000035006c7202 */ /* 0x000fe20000000f00 */
[----:B------:R-:W-:Y:S01]  /*4d70*/  IMAD.MOV.U32 R5, RZ, RZ, R54 ;  /* 0x000000ffff057224 */ /* 0x000fe200078e0036 */
[----:B------:R-:W-:Y:S01]  /*4d80*/  LDSM.16.MT88.4 R44, [R251+0x4100] ;  /* 0x00410000fb2c783b */ /* 0x000fe20000004200 */
[----:B------:R-:W-:-:S03]  /*4d90*/  IMAD.MOV.U32 R0, RZ, RZ, R55 ;  /* 0x000000ffff007224 */ /* 0x000fc600078e0037 */
[----:B--2---:R-:W-:Y:S01]  /*4da0*/  HMMA.16816.F32.BF16 R20, R8, R36, R20 ;  /* 0x000000240814723c */ /* 0x004fe20000041814 */
[----:B------:R-:W-:Y:S01]  /*4db0*/  IMAD.MOV.U32 R116, RZ, RZ, R28 ;  /* 0x000000ffff747224 */ /* 0x000fe200078e001c */
[----:B------:R-:W-:Y:S01]  /*4dc0*/  MOV R114, R30 ;  /* 0x0000001e00727202 */ /* 0x000fe20000000f00 */
[----:B------:R-:W-:Y:S01]  /*4dd0*/  IMAD.MOV.U32 R115, RZ, RZ, R29 ;  /* 0x000000ffff737224 */ /* 0x000fe200078e001d */
[----:B------:R-:W1:Y:S01]  /*4de0*/  LDSM.16.MT88.4 R52, [R250+0x2900] ;  /* 0x00290000fa34783b */ /* 0x000e620000004200 */
[----:B------:R-:W-:-:S03]  /*4df0*/  IMAD.MOV.U32 R113, RZ, RZ, R31 ;  /* 0x000000ffff717224 */ /* 0x000fc600078e001f */
[C---:B---3--:R-:W-:Y:S01]  /*4e00*/  HMMA.16816.F32.BF16 R32, R12.reuse, R40, RZ ;  /* 0x000000280c20723c */ /* 0x048fe200000418ff */
[----:B------:R-:W-:Y:S01]  /*4e10*/  MOV R178, R16 ;  /* 0x0000001000b27202 */ /* 0x000fe20000000f00 */
[----:B------:R-:W-:Y:S02]  /*4e20*/  IMAD.MOV.U32 R177, RZ, RZ, R17 ;  /* 0x000000ffffb17224 */ /* 0x000fe400078e0011 */
[----:B------:R-:W-:Y:S02]  /*4e30*/  IMAD.MOV.U32 R176, RZ, RZ, R18 ;  /* 0x000000ffffb07224 */ /* 0x000fe400078e0012 */
[----:B------:R-:W-:Y:S02]  /*4e40*/  IMAD.MOV.U32 R4, RZ, RZ, R19 ;  /* 0x000000ffff047224 */ /* 0x000fe400078e0013 */
[----:B------:R-:W-:Y:S01]  /*4e50*/  HMMA.16816.F32.BF16 R28, R12, R42, RZ ;  /* 0x0000002a0c1c723c */ /* 0x000fe200000418ff */
[----:B------:R-:W2:Y:S01]  /*4e60*/  LDSM.16.MT88.4 R40, [R248+0x4100] ;  /* 0x00410000f828783b */ /* 0x000ea20000004200 */
[----:B------:R-:W-:Y:S01]  /*4e70*/  IMAD.MOV.U32 R120, RZ, RZ, R24 ;  /* 0x000000ffff787224 */ /* 0x000fe200078e0018 */
[----:B------:R-:W-:Y:S01]  /*4e80*/  MOV R117, R27 ;  /* 0x0000001b00757202 */ /* 0x000fe20000000f00 */
[----:B------:R-:W-:-:S02]  /*4e90*/  IMAD.MOV.U32 R119, RZ, RZ, R25 ;  /* 0x000000ffff777224 */ /* 0x000fc400078e0019 */
[----:B------:R-:W-:Y:S02]  /*4ea0*/  IMAD.MOV.U32 R118, RZ, RZ, R26 ;  /* 0x000000ffff767224 */ /* 0x000fe400078e001a */
[----:B------:R-:W-:Y:S01]  /*4eb0*/  HMMA.16816.F32.BF16 R16, R12, R74, RZ ;  /* 0x0000004a0c10723c */ /* 0x000fe200000418ff */
[----:B------:R-:W-:Y:S01]  /*4ec0*/  IMAD.MOV.U32 R73, RZ, RZ, R20 ;  /* 0x000000ffff497224 */ /* 0x000fe200078e0014 */
[----:B------:R-:W-:Y:S01]  /*4ed0*/  MOV R36, R23 ;  /* 0x0000001700247202 */ /* 0x000fe20000000f00 */
[----:B------:R-:W-:Y:S02]  /*4ee0*/  IMAD.MOV.U32 R72, RZ, RZ, R21 ;  /* 0x000000ffff487224 */ /* 0x000fe400078e0015 */
[----:B------:R-:W-:-:S03]  /*4ef0*/  IMAD.MOV.U32 R37, RZ, RZ, R22 ;  /* 0x000000ffff257224 */ /* 0x000fc600078e0016 */
[C---:B------:R-:W-:Y:S07]  /*4f00*/  HMMA.16816.F32.BF16 R24, R12.reuse, R48, RZ ;  /* 0x000000300c18723c */ /* 0x040fee00000418ff */
[----:B------:R-:W-:Y:S01]  /*4f10*/  IMAD.MOV.U32 R49, RZ, RZ, R111 ;  /* 0x000000ffff317224 */ /* 0x000fe200078e006f */
[----:B------:R-:W-:Y:S01]  /*4f20*/  HMMA.16816.F32.BF16 R20, R12, R50, RZ ;  /* 0x000000320c14723c */ /* 0x000fe200000418ff */
[----:B------:R-:W-:-:S06]  /*4f30*/  IMAD.MOV.U32 R48, RZ, RZ, R112 ;  /* 0x000000ffff307224 */ /* 0x000fcc00078e0070 */
[----:B------:R-:W-:Y:S01]  /*4f40*/  IMAD.MOV.U32 R51, RZ, RZ, R110 ;  /* 0x000000ffff337224 */ /* 0x000fe200078e006e */
[C---:B------:R-:W-:Y:S01]  /*4f50*/  HMMA.16816.F32.BF16 R180, R8.reuse, R56, R32 ;  /* 0x0000003808b4723c */ /* 0x040fe20000041820 */
[----:B------:R-:W3:Y:S06]  /*4f60*/  LDSM.16.MT88.4 R32, [R248+0x4900] ;  /* 0x00490000f820783b */ /* 0x000eec0000004200 */
[----:B------:R-:W-:Y:S01]  /*4f70*/  IMAD.MOV.U32 R56, RZ, RZ, R73 ;  /* 0x000000ffff387224 */ /* 0x000fe200078e0049 */
[----:B------:R-:W-:Y:S01]  /*4f80*/  HMMA.16816.F32.BF16 R188, R8, R38, R16 ;  /* 0x0000002608bc723c */ /* 0x000fe20000041810 */
[----:B------:R-:W-:-:S07]  /*4f90*/  IMAD.MOV.U32 R57, RZ, RZ, R72 ;  /* 0x000000ffff397224 */ /* 0x000fce00078e0048 */
[----:B------:R-:W-:Y:S07]  /*4fa0*/  HMMA.16816.F32.BF16 R16, R12, R60, RZ ;  /* 0x0000003c0c10723c */ /* 0x000fee00000418ff */
[----:B------:R-:W-:Y:S01]  /*4fb0*/  IMAD.MOV.U32 R60, RZ, RZ, R116 ;  /* 0x000000ffff3c7224 */ /* 0x000fe200078e0074 */
[----:B------:R-:W-:Y:S01]  /*4fc0*/  HMMA.16816.F32.BF16 R68, R8, R58, R28 ;  /* 0x0000003a0844723c */ /* 0x000fe2000004181c */
[----:B------:R-:W-:-:S06]  /*4fd0*/  IMAD.MOV.U32 R61, RZ, RZ, R115 ;  /* 0x000000ffff3d7224 */ /* 0x000fcc00078e0073 */
[----:B------:R-:W-:Y:S01]  /*4fe0*/  IMAD.MOV.U32 R58, RZ, RZ, R37 ;  /* 0x000000ffff3a7224 */ /* 0x000fe200078e0025 */
[----:B------:R-:W-:Y:S01]  /*4ff0*/  MOV R59, R36 ;  /* 0x00000024003b7202 */ /* 0x000fe20000000f00 */
[C---:B-1----:R-:W-:Y:S01]  /*5000*/  HMMA.16816.F32.BF16 R72, R8.reuse, R52, R24 ;  /* 0x000000340848723c */ /* 0x042fe20000041818 */
[----:B------:R-:W1:Y:S06]  /*5010*/  LDSM.16.MT88.4 R36, [R251+0x4900] ;  /* 0x00490000fb24783b */ /* 0x000e6c0000004200 */
[----:B------:R-:W-:Y:S01]  /*5020*/  IMAD.MOV.U32 R52, RZ, RZ, R120 ;  /* 0x000000ffff347224 */ /* 0x000fe200078e0078 */
[----:B------:R-:W-:Y:S01]  /*5030*/  HMMA.16816.F32.BF16 R152, R8, R54, R20 ;  /* 0x000000360898723c */ /* 0x000fe20000041814 */
[----:B------:R-:W-:-:S06]  /*5040*/  IMAD.MOV.U32 R53, RZ, RZ, R119 ;  /* 0x000000ffff357224 */ /* 0x000fcc00078e0077 */
[----:B------:R-:W-:Y:S01]  /*5050*/  IMAD.MOV.U32 R54, RZ, RZ, R118 ;  /* 0x000000ffff367224 */ /* 0x000fe200078e0076 */
[----:B--2---:R-:W-:Y:S01]  /*5060*/  HMMA.16816.F32.BF16 R24, R12, R40, RZ ;  /* 0x000000280c18723c */ /* 0x004fe200000418ff */
[----:B------:R-:W-:-:S07]  /*5070*/  MOV R55, R117 ;  /* 0x0000007500377202 */ /* 0x000fce0000000f00 */
[----:B------:R-:W-:Y:S01]  /*5080*/  HMMA.16816.F32.BF16 R20, R12, R42, RZ ;  /* 0x0000002a0c14723c */ /* 0x000fe200000418ff */
[----:B------:R-:W2:Y:S07]  /*5090*/  LDSM.16.MT88.4 R40, [R250+0x4100] ;  /* 0x00410000fa28783b */ /* 0x000eae0000004200 */
[----:B------:R-:W-:Y:S08]  /*50a0*/  HMMA.16816.F32.BF16 R160, R8, R64, R16 ;  /* 0x0000004008a0723c */ /* 0x000ff00000041810 */
[----:B------:R-:W-:Y:S07]  /*50b0*/  HMMA.16816.F32.BF16 R16, R12, R44, RZ ;  /* 0x0000002c0c10723c */ /* 0x000fee00000418ff */
[----:B------:R-:W-:Y:S01]  /*50c0*/  MOV R44, R109 ;  /* 0x0000006d002c7202 */ /* 0x000fe20000000f00 */
[----:B---3--:R-:W-:Y:S01]  /*50d0*/  HMMA.16816.F32.BF16 R144, R8, R32, R24 ;  /* 0x000000200890723c */ /* 0x008fe20000041818 */
[----:B------:R-:W3:Y:S01]  /*50e0*/  LDSM.16.MT88.4 R24, [R250+0x4900] ;  /* 0x00490000fa18783b */ /* 0x000ee20000004200 */
[----:B------:R-:W-:-:S05]  /*50f0*/  IMAD.MOV.U32 R45, RZ, RZ, R108 ;  /* 0x000000ffff2d7224 */ /* 0x000fca00078e006c */
[--C-:B------:R-:W-:Y:S01]  /*5100*/  FFMA.FTZ R33, R94, c[0x0][0x2d0], -R2.reuse ;  /* 0x0000b4005e217a23 */ /* 0x100fe20000010802 */
[----:B------:R-:W-:Y:S01]  /*5110*/  HMMA.16816.F32.BF16 R28, R12, R62, RZ ;  /* 0x0000003e0c1c723c */ /* 0x000fe200000418ff */
[----:B------:R-:W-:-:S06]  /*5120*/  FFMA.FTZ R32, R93, c[0x0][0x2d0], -R2 ;  /* 0x0000b4005d207a23 */ /* 0x000fcc0000010802 */
[----:B------:R-:W-:Y:S01]  /*5130*/  IMAD.MOV.U32 R62, RZ, RZ, R114 ;  /* 0x000000ffff3e7224 */ /* 0x000fe200078e0072 */
[----:B-1----:R-:W-:Y:S01]  /*5140*/  HMMA.16816.F32.BF16 R136, R8, R36, R16 ;  /* 0x000000240888723c */ /* 0x002fe20000041810 */
[----:B------:R-:W-:-:S06]  /*5150*/  MOV R63, R113 ;  /* 0x00000071003f7202 */ /* 0x000fcc0000000f00 */
[--C-:B------:R-:W-:Y:S01]  /*5160*/  FFMA.FTZ R36, R102, c[0x0][0x2d0], -R6.reuse ;  /* 0x0000b40066247a23 */ /* 0x100fe20000010806 */
[----:B--2---:R-:W-:Y:S01]  /*5170*/  HMMA.16816.F32.BF16 R16, R12, R40, RZ ;  /* 0x000000280c10723c */ /* 0x004fe200000418ff */
[----:B------:R-:W-:Y:S01]  /*5180*/  FFMA.FTZ R37, R101, c[0x0][0x2d0], -R6 ;  /* 0x0000b40065257a23 */ /* 0x000fe20000010806 */
[----:B------:R-:W-:Y:S01]  /*5190*/  MOV R101, R130 ;  /* 0x0000008200657202 */ /* 0x000fe20000000f00 */
[----:B------:R-:W-:-:S05]  /*51a0*/  IMAD.MOV.U32 R102, RZ, RZ, R129 ;  /* 0x000000ffff667224 */ /* 0x000fca00078e0081 */
[C---:B------:R-:W-:Y:S07]  /*51b0*/  HMMA.16816.F32.BF16 R120, R8.reuse, R34, R20 ;  /* 0x000000220878723c */ /* 0x040fee0000041814 */
[--C-:B------:R-:W-:Y:S01]  /*51c0*/  FFMA.FTZ R35, R92, c[0x0][0x2d0], -R2.reuse ;  /* 0x0000b4005c237a23 */ /* 0x100fe20000010802 */
[----:B------:R-:W-:Y:S01]  /*51d0*/  HMMA.16816.F32.BF16 R124, R8, R66, R28 ;  /* 0x00000042087c723c */ /* 0x000fe2000004181c */
[----:B------:R-:W1:Y:S01]  /*51e0*/  LDSM.16.MT88.4 R28, [R135+0x6100] ;  /* 0x00610000871c783b */ /* 0x000e620000004200 */
[----:B------:R-:W-:-:S06]  /*51f0*/  FFMA.FTZ R34, R91, c[0x0][0x2d0], -R2 ;  /* 0x0000b4005b227a23 */ /* 0x000fcc0000010802 */
[----:B------:R-:W-:Y:S07]  /*5200*/  HMMA.16816.F32.BF16 R20, R12, R46, RZ ;  /* 0x0000002e0c14723c */ /* 0x000fee00000418ff */
[----:B------:R-:W-:Y:S01]  /*5210*/  IMAD.MOV.U32 R46, RZ, RZ, R5 ;  /* 0x000000ffff2e7224 */ /* 0x000fe200078e0005 */
[----:B---3--:R-:W-:Y:S01]  /*5220*/  HMMA.16816.F32.BF16 R116, R8, R24, R16 ;  /* 0x000000180874723c */ /* 0x008fe20000041810 */
[----:B------:R-:W-:Y:S02]  /*5230*/  IMAD.MOV.U32 R47, RZ, RZ, R0 ;  /* 0x000000ffff2f7224 */ /* 0x000fe400078e0000 */
[----:B------:R-:W-:-:S02]  /*5240*/  FADD.FTZ R0, R79, R78 ;  /* 0x0000004e4f007221 */ /* 0x000fc40000010000 */
[----:B------:R-:W-:Y:S01]  /*5250*/  FADD.FTZ R5, R77, R76 ;  /* 0x0000004c4d057221 */ /* 0x000fe20000010000 */
[----:B------:R-:W-:Y:S01]  /*5260*/  MOV R76, R178 ;  /* 0x000000b2004c7202 */ /* 0x000fe20000000f00 */
[----:B------:R-:W-:Y:S01]  /*5270*/  IMAD.MOV.U32 R77, RZ, RZ, R177 ;  /* 0x000000ffff4d7224 */ /* 0x000fe200078e00b1 */
[----:B------:R-:W-:Y:S01]  /*5280*/  HMMA.16816.F32.BF16 R16, R12, R42, RZ ;  /* 0x0000002a0c10723c */ /* 0x000fe200000418ff */
[----:B------:R-:W-:Y:S02]  /*5290*/  IMAD.MOV.U32 R78, RZ, RZ, R176 ;  /* 0x000000ffff4e7224 */ /* 0x000fe400078e00b0 */
[----:B------:R-:W-:Y:S02]  /*52a0*/  FADD.FTZ R0, R82, R0 ;  /* 0x0000000052007221 */ /* 0x000fe40000010000 */
[----:B------:R-:W-:Y:S02]  /*52b0*/  IMAD.MOV.U32 R79, RZ, RZ, R4 ;  /* 0x000000ffff4f7224 */ /* 0x000fe400078e0004 */
[----:B------:R-:W-:Y:S01]  /*52c0*/  FADD.FTZ R5, R80, R5 ;  /* 0x0000000550057221 */ /* 0x000fe20000010000 */
[----:B------:R-:W-:Y:S01]  /*52d0*/  HMMA.16816.F32.BF16 R108, R8, R38, R20 ;  /* 0x00000026086c723c */ /* 0x000fe20000041814 */
[----:B------:R-:W2:Y:S01]  /*52e0*/  LDSM.16.MT88.4 R20, [R135+0x6900] ;  /* 0x006900008714783b */ /* 0x000ea20000004200 */
[----:B------:R-:W-:-:S02]  /*52f0*/  FADD.FTZ R4, R85, R0 ;  /* 0x0000000055047221 */ /* 0x000fc40000010000 */
[----:B------:R-:W-:Y:S02]  /*5300*/  FADD.FTZ R0, R84, R5 ;  /* 0x0000000554007221 */ /* 0x000fe40000010000 */
[----:B------:R-:W-:Y:S02]  /*5310*/  FADD.FTZ R4, R83, R4 ;  /* 0x0000000453047221 */ /* 0x000fe40000010000 */
[----:B------:R-:W-:Y:S02]  /*5320*/  FADD.FTZ R0, R7, R0 ;  /* 0x0000000007007221 */ /* 0x000fe40000010000 */
[--C-:B------:R-:W-:Y:S02]  /*5330*/  FFMA.FTZ R24, R106, c[0x0][0x2d0], -R6.reuse ;  /* 0x0000b4006a187a23 */ /* 0x100fe40000010806 */
[--C-:B------:R-:W-:Y:S02]  /*5340*/  FFMA.FTZ R38, R100, c[0x0][0x2d0], -R6.reuse ;  /* 0x0000b40064267a23 */ /* 0x100fe40000010806 */
[----:B------:R-:W-:-:S02]  /*5350*/  FFMA.FTZ R39, R99, c[0x0][0x2d0], -R6 ;  /* 0x0000b40063277a23 */ /* 0x000fc40000010806 */
[----:B------:R-:W-:Y:S01]  /*5360*/  HMMA.16816.F32.BF16 R112, R8, R26, R16 ;  /* 0x0000001a0870723c */ /* 0x000fe20000041810 */
[----:B------:R-:W-:Y:S02]  /*5370*/  FADD.FTZ R25, R88, R4 ;  /* 0x0000000458197221 */ /* 0x000fe40000010000 */
[----:B------:R-:W-:Y:S02]  /*5380*/  IMAD.MOV.U32 R106, RZ, RZ, R49 ;  /* 0x000000ffff6a7224 */ /* 0x000fe400078e0031 */
[----:B------:R-:W-:Y:S02]  /*5390*/  IMAD.MOV.U32 R100, RZ, RZ, R131 ;  /* 0x000000ffff647224 */ /* 0x000fe400078e0083 */
[----:B------:R-:W-:Y:S01]  /*53a0*/  FFMA.FTZ R26, R105, c[0x0][0x2d0], -R6 ;  /* 0x0000b400691a7a23 */ /* 0x000fe20000010806 */
[----:B-1----:R-:W-:Y:S01]  /*53b0*/  HMMA.16816.F32.BF16 R16, R12, R28, RZ ;  /* 0x0000001c0c10723c */ /* 0x002fe200000418ff */
[----:B------:R-:W-:Y:S02]  /*53c0*/  FADD.FTZ R27, R81, R0 ;  /* 0x00000000511b7221 */ /* 0x000fe40000010000 */
[----:B------:R-:W-:Y:S01]  /*53d0*/  MUFU.EX2 R0, R26 ;  /* 0x0000001a00007308 */ /* 0x000fe20000000800 */
[----:B------:R-:W-:-:S03]  /*53e0*/  IMAD.MOV.U32 R105, RZ, RZ, R48 ;  /* 0x000000ffff697224 */ /* 0x000fc600078e0030 */
[--C-:B------:R-:W-:Y:S01]  /*53f0*/  FFMA.FTZ R28, R104, c[0x0][0x2d0], -R6.reuse ;  /* 0x0000b400681c7a23 */ /* 0x100fe20000010806 */
[----:B------:R-:W-:Y:S01]  /*5400*/  MOV R104, R51 ;  /* 0x0000003300687202 */ /* 0x000fe20000000f00 */
[----:B------:R-:W-:Y:S02]  /*5410*/  FFMA.FTZ R29, R103, c[0x0][0x2d0], -R6 ;  /* 0x0000b400671d7a23 */ /* 0x000fe40000010806 */
[----:B------:R-:W-:Y:S11]  /*5420*/  IMAD.MOV.U32 R103, RZ, RZ, R128 ;  /* 0x000000ffff677224 */ /* 0x000ff600078e0080 */
[----:B------:R-:W-:Y:S02]  /*5430*/  @!UPT UIADD3 URZ, URZ, URZ, URZ ;  /* 0x0000003f3f3ff290 */ /* 0x000fe4000fffe03f */
[----:B--2---:R-:W-:Y:S08]  /*5440*/  HMMA.16816.F32.BF16 R184, R8, R20, R16 ;  /* 0x0000001408b8723c */ /* 0x004ff00000041810 */
[----:B------:R-:W-:Y:S07]  /*5450*/  HMMA.16816.F32.BF16 R16, R12, R30, RZ ;  /* 0x0000001e0c10723c */ /* 0x000fee00000418ff */
[----:B------:R-:W-:-:S02]  /*5460*/  FFMA.FTZ R31, R96, c[0x0][0x2d0], -R2 ;  /* 0x0000b400601f7a23 */ /* 0x000fc40000010802 */
[--C-:B------:R-:W-:Y:S11]  /*5470*/  FFMA.FTZ R30, R95, c[0x0][0x2d0], -R2.reuse ;  /* 0x0000b4005f1e7a23 */ /* 0x100ff60000010802 */
[----:B------:R-:W-:Y:S04]  /*5480*/  @!UPT UIADD3 URZ, URZ, URZ, URZ ;  /* 0x0000003f3f3ff290 */ /* 0x000fe8000fffe03f */
[----:B------:R-:W-:Y:S01]  /*5490*/  HMMA.16816.F32.BF16 R176, R8, R22, R16 ;  /* 0x0000001608b0723c */ /* 0x000fe20000041810 */
[----:B------:R-:W1:Y:S04]  /*54a0*/  LDSM.16.MT88.4 R20, [R248+0x6100] ;  /* 0x00610000f814783b */ /* 0x000e680000004200 */
[----:B------:R-:W2:Y:S03]  /*54b0*/  LDSM.16.MT88.4 R16, [R248+0x6900] ;  /* 0x00690000f810783b */ /* 0x000ea60000004200 */
[C---:B-1----:R-:W-:Y:S08]  /*54c0*/  HMMA.16816.F32.BF16 R4, R12.reuse, R20, RZ ;  /* 0x000000140c04723c */ /* 0x042ff000000418ff */
[----:B------:R-:W-:Y:S11]  /*54d0*/  HMMA.16816.F32.BF16 R20, R12, R22, RZ ;  /* 0x000000160c14723c */ /* 0x000ff600000418ff */
[----:B------:R-:W-:Y:S05]  /*54e0*/  @!UPT UIADD3 URZ, URZ, URZ, URZ ;  /* 0x0000003f3f3ff290 */ /* 0x000fea000fffe03f */
[C---:B--2---:R-:W-:Y:S01]  /*54f0*/  HMMA.16816.F32.BF16 R80, R8.reuse, R16, R4 ;  /* 0x000000100850723c */ /* 0x044fe20000041804 */
[----:B------:R1:W2:Y:S06]  /*5500*/  MUFU.EX2 R4, R24 ;  /* 0x0000001800047308 */ /* 0x0002ac0000000800 */
[----:B------:R-:W-:Y:S01]  /*5510*/  FADD.FTZ R5, R90, R25 ;  /* 0x000000195a057221 */ /* 0x000fe20000010000 */
[----:B------:R-:W-:Y:S01]  /*5520*/  HMMA.16816.F32.BF16 R64, R8, R18, R20 ;  /* 0x000000120840723c */ /* 0x000fe20000041814 */
[----:B------:R-:W-:Y:S01]  /*5530*/  FADD.FTZ R17, R87, R27 ;  /* 0x0000001b57117221 */ /* 0x000fe20000010000 */
[----:B------:R-:W3:Y:S01]  /*5540*/  MUFU.EX2 R16, R28 ;  /* 0x0000001c00107308 */ /* 0x000ee20000000800 */
[--C-:B------:R-:W-:Y:S01]  /*5550*/  FFMA.FTZ R6, R98, c[0x0][0x2d0], -R2.reuse ;  /* 0x0000b40062067a23 */ /* 0x100fe20000010802 */
[----:B------:R-:W-:Y:S03]  /*5560*/  LDSM.16.MT88.4 R20, [R251+0x6900] ;  /* 0x00690000fb14783b */ /* 0x000fe60000004200 */
[----:B------:R-:W-:Y:S01]  /*5570*/  FADD.FTZ R18, R89, R5 ;  /* 0x0000000559127221 */ /* 0x000fe20000010000 */
[----:B-1----:R-:W1:Y:S01]  /*5580*/  LDSM.16.MT88.4 R24, [R251+0x6100] ;  /* 0x00610000fb18783b */ /* 0x002e620000004200 */
[----:B------:R-:W-:Y:S01]  /*5590*/  FFMA.FTZ R5, R97, c[0x0][0x2d0], -R2 ;  /* 0x0000b40061057a23 */ /* 0x000fe20000010802 */
[----:B------:R-:W4:Y:S01]  /*55a0*/  MUFU.EX2 R6, R6 ;  /* 0x0000000600067308 */ /* 0x000f220000000800 */
[----:B------:R-:W-:-:S02]  /*55b0*/  FADD.FTZ R19, R86, R17 ;  /* 0x0000001156137221 */ /* 0x000fc40000010000 */
[----:B--2---:R-:W-:Y:S01]  /*55c0*/  FADD.FTZ R17, R4, R18 ;  /* 0x0000001204117221 */ /* 0x004fe20000010000 */
[----:B------:R-:W-:-:S03]  /*55d0*/  F2FP.BF16.PACK_AB R4, R0, R4 ;  /* 0x000000040004723e */ /* 0x000fc600000010ff */
[----:B------:R-:W-:Y:S01]  /*55e0*/  FADD.FTZ R2, R0, R17 ;  /* 0x0000001100027221 */ /* 0x000fe20000010000 */
[----:B------:R-:W2:Y:S03]  /*55f0*/  MUFU.EX2 R5, R5 ;  /* 0x0000000500057308 */ /* 0x000ea60000000800 */
[----:B---3--:R-:W-:-:S05]  /*5600*/  FADD.FTZ R2, R16, R2 ;  /* 0x0000000210027221 */ /* 0x008fca0000010000 */
[----:B------:R2:W3:Y:S01]  /*5610*/  MUFU.EX2 R7, R29 ;  /* 0x0000001d00077308 */ /* 0x0004e20000000800 */
[----:B----4-:R-:W-:-:S04]  /*5620*/  FADD.FTZ R0, R6, R19 ;  /* 0x0000001306007221 */ /* 0x010fc80000010000 */
[C---:B--2---:R-:W-:Y:S01]  /*5630*/  FADD.FTZ R29, R5.reuse, R0 ;  /* 0x00000000051d7221 */ /* 0x044fe20000010000 */
[----:B------:R-:W-:Y:S01]  /*5640*/  F2FP.BF16.PACK_AB R5, R5, R6 ;  /* 0x000000060505723e */ /* 0x000fe200000010ff */
[C---:B---3--:R-:W-:Y:S01]  /*5650*/  FADD.FTZ R28, R7.reuse, R2 ;  /* 0x00000002071c7221 */ /* 0x048fe20000010000 */
[----:B------:R-:W-:Y:S01]  /*5660*/  F2FP.BF16.PACK_AB R6, R7, R16 ;  /* 0x000000100706723e */ /* 0x000fe200000010ff */
[----:B------:R-:W2:Y:S01]  /*5670*/  MUFU.EX2 R2, R31 ;  /* 0x0000001f00027308 */ /* 0x000ea20000000800 */
[C---:B-1----:R-:W-:Y:S07]  /*5680*/  HMMA.16816.F32.BF16 R16, R12.reuse, R24, RZ ;  /* 0x000000180c10723c */ /* 0x042fee00000418ff */
[----:B------:R-:W1:Y:S01]  /*5690*/  MUFU.EX2 R0, R30 ;  /* 0x0000001e00007308 */ /* 0x000e620000000800 */
[----:B------:R-:W-:Y:S01]  /*56a0*/  HMMA.16816.F32.BF16 R24, R12, R26, RZ ;  /* 0x0000001a0c18723c */ /* 0x000fe200000418ff */
[----:B--2---:R-:W-:Y:S11]  /*56b0*/  FADD.FTZ R7, R2, R29 ;  /* 0x0000001d02077221 */ /* 0x004ff60000010000 */
[----:B------:R-:W-:Y:S04]  /*56c0*/  @!UPT UIADD3 URZ, URZ, URZ, URZ ;  /* 0x0000003f3f3ff290 */ /* 0x000fe8000fffe03f */
[C---:B------:R-:W-:Y:S01]  /*56d0*/  HMMA.16816.F32.BF16 R48, R8.reuse, R20, R16 ;  /* 0x000000140830723c */ /* 0x040fe20000041810 */
[----:B------:R-:W2:Y:S07]  /*56e0*/  MUFU.EX2 R17, R36 ;  /* 0x0000002400117308 */ /* 0x000eae0000000800 */
[----:B------:R-:W-:Y:S01]  /*56f0*/  HMMA.16816.F32.BF16 R40, R8, R22, R24 ;  /* 0x000000160828723c */ /* 0x000fe20000041818 */
[----:B------:R-:W3:Y:S06]  /*5700*/  MUFU.EX2 R16, R37 ;  /* 0x0000002500107308 */ /* 0x000eec0000000800 */
[C---:B-1----:R-:W-:Y:S01]  /*5710*/  FADD.FTZ R23, R0.reuse, R7 ;  /* 0x0000000700177221 */ /* 0x042fe20000010000 */
[----:B------:R-:W-:Y:S01]  /*5720*/  F2FP.BF16.PACK_AB R7, R0, R2 ;  /* 0x000000020007723e */ /* 0x000fe200000010ff */
[----:B------:R-:W1:Y:S01]  /*5730*/  MUFU.EX2 R19, R33 ;  /* 0x0000002100137308 */ /* 0x000e620000000800 */
[----:B--2---:R-:W-:-:S07]  /*5740*/  FADD.FTZ R22, R17, R28 ;  /* 0x0000001c11167221 */ /* 0x004fce0000010000 */
[----:B------:R-:W2:Y:S01]  /*5750*/  MUFU.EX2 R21, R38 ;  /* 0x0000002600157308 */ /* 0x000ea20000000800 */
[C---:B---3--:R-:W-:Y:S01]  /*5760*/  FADD.FTZ R2, R16.reuse, R22 ;  /* 0x0000001610027221 */ /* 0x048fe20000010000 */
[----:B------:R-:W-:-:S06]  /*5770*/  F2FP.BF16.PACK_AB R128, R16, R17 ;  /* 0x000000111080723e */ /* 0x000fcc00000010ff */
[----:B------:R-:W3:Y:S01]  /*5780*/  MUFU.EX2 R18, R32 ;  /* 0x0000002000127308 */ /* 0x000ee20000000800 */
[----:B-1----:R-:W-:-:S07]  /*5790*/  FADD.FTZ R0, R19, R23 ;  /* 0x0000001713007221 */ /* 0x002fce0000010000 */
[----:B------:R-:W1:Y:S01]  /*57a0*/  MUFU.EX2 R20, R39 ;  /* 0x0000002700147308 */ /* 0x000e620000000800 */
[----:B--2---:R-:W-:Y:S02]  /*57b0*/  FADD.FTZ R2, R21, R2 ;  /* 0x0000000215027221 */ /* 0x004fe40000010000 */
[C---:B---3--:R-:W-:Y:S01]  /*57c0*/  FADD.FTZ R16, R18.reuse, R0 ;  /* 0x0000000012107221 */ /* 0x048fe20000010000 */
[----:B------:R-:W-:Y:S01]  /*57d0*/  F2FP.BF16.PACK_AB R129, R18, R19 ;  /* 0x000000131281723e */ /* 0x000fe200000010ff */
[C---:B-1----:R-:W-:Y:S01]  /*57e0*/  FADD.FTZ R0, R20.reuse, R2 ;  /* 0x0000000214007221 */ /* 0x042fe20000010000 */
[----:B------:R-:W-:Y:S02]  /*57f0*/  F2FP.BF16.PACK_AB R130, R20, R21 ;  /* 0x000000151482723e */ /* 0x000fe400000010ff */
[----:B------:R-:W1:Y:S01]  /*5800*/  MUFU.EX2 R2, R35 ;  /* 0x0000002300027308 */ /* 0x000e620000000800 */
[----:B------:R-:W2:Y:S04]  /*5810*/  LDSM.16.MT88.4 R20, [R250+0x6100] ;  /* 0x00610000fa14783b */ /* 0x000ea80000004200 */
[----:B------:R3:W-:Y:S01]  /*5820*/  STL [R1+0xa4], R0 ;  /* 0x0000a40001007387 */ /* 0x0007e20000100800 */
[----:B-1----:R-:W-:-:S02]  /*5830*/  FADD.FTZ R16, R2, R16 ;  /* 0x0000001002107221 */ /* 0x002fc40000010000 */
[----:B---3--:R-:W1:Y:S01]  /*5840*/  MUFU.EX2 R0, R34 ;  /* 0x0000002200007308 */ /* 0x008e620000000800 */
[----:B--2---:R-:W-:Y:S01]  /*5850*/  HMMA.16816.F32.BF16 R24, R12, R20, RZ ;  /* 0x000000140c18723c */ /* 0x004fe200000418ff */
[C---:B-1----:R-:W-:Y:S01]  /*5860*/  FADD.FTZ R16, R0.reuse, R16 ;  /* 0x0000001000107221 */ /* 0x042fe20000010000 */
[----:B------:R-:W-:-:S06]  /*5870*/  F2FP.BF16.PACK_AB R131, R0, R2 ;  /* 0x000000020083723e */ /* 0x000fcc00000010ff */
[----:B------:R-:W-:Y:S01]  /*5880*/  HMMA.16816.F32.BF16 R12, R12, R22, RZ ;  /* 0x000000160c0c723c */ /* 0x000fe200000418ff */
[----:B------:R-:W-:Y:S04]  /*5890*/  STL [R1+0x9c], R16 ;  /* 0x00009c1001007387 */ /* 0x000fe80000100800 */
[----:B------:R-:W1:Y:S11]  /*58a0*/  LDSM.16.MT88.4 R16, [R250+0x6900] ;  /* 0x00690000fa10783b */ /* 0x000e760000004200 */
[C---:B-1----:R-:W-:Y:S08]  /*58b0*/  HMMA.16816.F32.BF16 R24, R8.reuse, R16, R24 ;  /* 0x000000100818723c */ /* 0x042ff00000041818 */
[----:B------:R-:W-:Y:S01]  /*58c0*/  HMMA.16816.F32.BF16 R12, R8, R18, R12 ;  /* 0x00000012080c723c */ /* 0x000fe2000004180c */
        /* <DEDUP_REMOVED lines=25> */
[----:B------:R-:W2:Y:S03]  /*5a60*/  LDSM.16.MT88.4 R152, [R248+0x1900] ;  /* 0x00190000f898783b */ /* 0x000ea60000004200 */
[C---:B-1----:R-:W-:Y:S01]  /*5a70*/  HMMA.16816.F32.BF16 R84, R4.reuse, R8, R160 ;  /* 0x000000080454723c */ /* 0x042fe200000418a0 */
[----:B------:R-:W1:Y:S07]  /*5a80*/  LDSM.16.MT88.4 R160, [R135+0x1900] ;  /* 0x0019000087a0783b */ /* 0x000e6e0000004200 */
[----:B------:R-:W-:Y:S01]  /*5a90*/  HMMA.16816.F32.BF16 R88, R4, R10, R124 ;  /* 0x0000000a0458723c */ /* 0x000fe2000004187c */
[----:B------:R-:W3:Y:S07]  /*5aa0*/  LDSM.16.MT88.4 R8, [R248+0x5100] ;  /* 0x00510000f808783b */ /* 0x000eee0000004200 */
[C---:B--2---:R-:W-:Y:S08]  /*5ab0*/  HMMA.16816.F32.BF16 R156, R128.reuse, R152, R156 ;  /* 0x00000098809c723c */ /* 0x044ff0000004189c */
[C---:B------:R-:W-:Y:S08]  /*5ac0*/  HMMA.16816.F32.BF16 R152, R128.reuse, R154, R20 ;  /* 0x0000009a8098723c */ /* 0x040ff00000041814 */
[----:B-1----:R-:W-:Y:S08]  /*5ad0*/  HMMA.16816.F32.BF16 R164, R128, R160, R164 ;  /* 0x000000a080a4723c */ /* 0x002ff000000418a4 */
[C---:B---3--:R-:W-:Y:S01]  /*5ae0*/  HMMA.16816.F32.BF16 R92, R4.reuse, R8, R144 ;  /* 0x00000008045c723c */ /* 0x048fe20000041890 */
[----:B------:R-:W1:Y:S07]  /*5af0*/  LDSM.16.MT88.4 R144, [R251+0x1900] ;  /* 0x00190000fb90783b */ /* 0x000e6e0000004200 */
[----:B------:R-:W-:Y:S01]  /*5b00*/  HMMA.16816.F32.BF16 R96, R4, R10, R120 ;  /* 0x0000000a0460723c */ /* 0x000fe20000041878 */
[----:B------:R-:W2:Y:S07]  /*5b10*/  LDSM.16.MT88.4 R8, [R251+0x5100] ;  /* 0x00510000fb08783b */ /* 0x000eae0000004200 */
[C---:B------:R-:W-:Y:S08]  /*5b20*/  HMMA.16816.F32.BF16 R160, R128.reuse, R162, R16 ;  /* 0x000000a280a0723c */ /* 0x040ff00000041810 */
[----:B-1----:R-:W-:Y:S08]  /*5b30*/  HMMA.16816.F32.BF16 R148, R128, R144, R148 ;  /* 0x000000908094723c */ /* 0x002ff00000041894 */
[C---:B--2---:R-:W-:Y:S01]  /*5b40*/  HMMA.16816.F32.BF16 R100, R4.reuse, R8, R136 ;  /* 0x000000080464723c */ /* 0x044fe20000041888 */
[----:B------:R-:W1:Y:S07]  /*5b50*/  LDSM.16.MT88.4 R136, [R250+0x1900] ;  /* 0x00190000fa88783b */ /* 0x000e6e0000004200 */
[----:B------:R-:W-:Y:S01]  /*5b60*/  HMMA.16816.F32.BF16 R104, R4, R10, R108 ;  /* 0x0000000a0468723c */ /* 0x000fe2000004186c */
[----:B------:R-:W2:Y:S07]  /*5b70*/  LDSM.16.MT88.4 R8, [R250+0x5100] ;  /* 0x00510000fa08783b */ /* 0x000eae0000004200 */
[C---:B------:R-:W-:Y:S08]  /*5b80*/  HMMA.16816.F32.BF16 R144, R128.reuse, R146, R28 ;  /* 0x000000928090723c */ /* 0x040ff0000004181c */
[----:B-1----:R-:W-:Y:S08]  /*5b90*/  HMMA.16816.F32.BF16 R140, R128, R136, R140 ;  /* 0x00000088808c723c */ /* 0x002ff0000004188c */
[C---:B--2---:R-:W-:Y:S08]  /*5ba0*/  HMMA.16816.F32.BF16 R108, R4.reuse, R8, R116 ;  /* 0x00000008046c723c */ /* 0x044ff00000041874 */
[----:B------:R-:W-:Y:S01]  /*5bb0*/  HMMA.16816.F32.BF16 R112, R4, R10, R112 ;  /* 0x0000000a0470723c */ /* 0x000fe20000041870 */
[----:B------:R-:W1:Y:S07]  /*5bc0*/  LDSM.16.MT88.4 R8, [R135+0x7100] ;  /* 0x007100008708783b */ /* 0x000e6e0000004200 */
[----:B------:R-:W-:Y:S08]  /*5bd0*/  HMMA.16816.F32.BF16 R136, R128, R138, R32 ;  /* 0x0000008a8088723c */ /* 0x000ff00000041820 */
[C---:B-1----:R-:W-:Y:S08]  /*5be0*/  HMMA.16816.F32.BF16 R184, R4.reuse, R8, R184 ;  /* 0x0000000804b8723c */ /* 0x042ff000000418b8 */
[C---:B------:R-:W-:Y:S01]  /*5bf0*/  HMMA.16816.F32.BF16 R176, R4.reuse, R10, R176 ;  /* 0x0000000a04b0723c */ /* 0x040fe200000418b0 */
[----:B------:R-:W1:Y:S07]  /*5c00*/  LDSM.16.MT88.4 R8, [R248+0x7100] ;  /* 0x00710000f808783b */ /* 0x000e6e0000004200 */
[C---:B-1----:R-:W-:Y:S01]  /*5c10*/  HMMA.16816.F32.BF16 R120, R4.reuse, R8, R80 ;  /* 0x000000080478723c */ /* 0x042fe20000041850 */
[----:B------:R-:W-:Y:S07]  /*5c20*/  LDSM.16.MT88.4 R80, [R248+0x5900] ;  /* 0x00590000f850783b */ /* 0x000fee0000004200 */
[C---:B------:R-:W-:Y:S01]  /*5c30*/  HMMA.16816.F32.BF16 R116, R4.reuse, R10, R64 ;  /* 0x0000000a0474723c */ /* 0x040fe20000041840 */
[----:B------:R-:W1:Y:S04]  /*5c40*/  LDSM.16.MT88.4 R8, [R251+0x7100] ;  /* 0x00710000fb08783b */ /* 0x000e680000004200 */
[----:B------:R-:W-:Y:S03]  /*5c50*/  LDSM.16.MT88.4 R64, [R250+0x3900] ;  /* 0x00390000fa40783b */ /* 0x000fe60000004200 */
[C---:B-1----:R-:W-:Y:S01]  /*5c60*/  HMMA.16816.F32.BF16 R124, R4.reuse, R10, R40 ;  /* 0x0000000a047c723c */ /* 0x042fe20000041828 */
[----:B------:R-:W1:Y:S07]  /*5c70*/  LDSM.16.MT88.4 R40, [R135+0x3900] ;  /* 0x003900008728783b */ /* 0x000e6e0000004200 */
[----:B------:R-:W-:Y:S01]  /*5c80*/  HMMA.16816.F32.BF16 R180, R4, R8, R48 ;  /* 0x0000000804b4723c */ /* 0x000fe20000041830 */
[----:B------:R-:W2:Y:S04]  /*5c90*/  LDSM.16.MT88.4 R48, [R248+0x3900] ;  /* 0x00390000f830783b */ /* 0x000ea80000004200 */
[----:B------:R-:W3:Y:S03]  /*5ca0*/  LDSM.16.MT88.4 R8, [R250+0x7100] ;  /* 0x00710000fa08783b */ /* 0x000ee60000004200 */
[C---:B-1----:R-:W-:Y:S08]  /*5cb0*/  HMMA.16816.F32.BF16 R36, R128.reuse, R40, R36 ;  /* 0x000000288024723c */ /* 0x042ff00000041824 */
[C---:B------:R-:W-:Y:S08]  /*5cc0*/  HMMA.16816.F32.BF16 R40, R128.reuse, R42, R44 ;  /* 0x0000002a8028723c */ /* 0x040ff0000004182c */
[C---:B--2---:R-:W-:Y:S08]  /*5cd0*/  HMMA.16816.F32.BF16 R44, R128.reuse, R48, R52 ;  /* 0x00000030802c723c */ /* 0x044ff00000041834 */
[----:B------:R-:W-:Y:S01]  /*5ce0*/  HMMA.16816.F32.BF16 R48, R128, R50, R56 ;  /* 0x000000328030723c */ /* 0x000fe20000041838 */
[----:B------:R-:W1:Y:S07]  /*5cf0*/  LDSM.16.MT88.4 R56, [R251+0x3900] ;  /* 0x00390000fb38783b */ /* 0x000e6e0000004200 */
[C---:B---3--:R-:W-:Y:S08]  /*5d00*/  HMMA.16816.F32.BF16 R24, R4.reuse, R8, R24 ;  /* 0x000000080418723c */ /* 0x048ff00000041818 */
[----:B------:R-:W-:Y:S01]  /*5d10*/  HMMA.16816.F32.BF16 R12, R4, R10, R12 ;  /* 0x0000000a040c723c */ /* 0x000fe2000004180c */
[----:B------:R-:W-:Y:S07]  /*5d20*/  LDSM.16.MT88.4 R4, [R250+0x7900] ;  /* 0x00790000fa04783b */ /* 0x000fee0000004200 */
[C---:B-1----:R-:W-:Y:S08]  /*5d30*/  HMMA.16816.F32.BF16 R52, R128.reuse, R56, R60 ;  /* 0x000000388034723c */ /* 0x042ff0000004183c */
[C---:B------:R-:W-:Y:S01]  /*5d40*/  HMMA.16816.F32.BF16 R60, R128.reuse, R64, R72 ;  /* 0x00000040803c723c */ /* 0x040fe20000041848 */
[----:B------:R-:W1:Y:S07]  /*5d50*/  LDSM.16.MT88.4 R72, [R135+0x5900] ;  /* 0x005900008748783b */ /* 0x000e6e0000004200 */
[C---:B------:R-:W-:Y:S08]  /*5d60*/  HMMA.16816.F32.BF16 R64, R128.reuse, R66, R76 ;  /* 0x000000428040723c */ /* 0x040ff0000004184c */
[C---:B------:R-:W-:Y:S08]  /*5d70*/  HMMA.16816.F32.BF16 R76, R128.reuse, R80, R92 ;  /* 0x00000050804c723c */ /* 0x040ff0000004185c */
[C---:B------:R-:W-:Y:S01]  /*5d80*/  HMMA.16816.F32.BF16 R80, R128.reuse, R82, R96 ;  /* 0x000000528050723c */ /* 0x040fe20000041860 */
[----:B------:R-:W2:Y:S07]  /*5d90*/  LDSM.16.MT88.4 R96, [R250+0x5900] ;  /* 0x00590000fa60783b */ /* 0x000eae0000004200 */
[C---:B------:R-:W-:Y:S08]  /*5da0*/  HMMA.16816.F32.BF16 R56, R128.reuse, R58, R68 ;  /* 0x0000003a8038723c */ /* 0x040ff00000041844 */
        /* <DEDUP_REMOVED lines=9> */
[C---:B--2---:R-:W-:Y:S01]  /*5e40*/  HMMA.16816.F32.BF16 R108, R128.reuse, R112, R120 ;  /* 0x00000070806c723c */ /* 0x044fe20000041878 */
[----:B------:R-:W2:Y:S07]  /*5e50*/  LDSM.16.MT88.4 R120, [R251+0x7900] ;  /* 0x00790000fb78783b */ /* 0x000eae0000004200 */
[C---:B------:R-:W-:Y:S08]  /*5e60*/  HMMA.16816.F32.BF16 R112, R128.reuse, R114, R116 ;  /* 0x000000728070723c */ /* 0x040ff00000041874 */
[C---:B-1----:R-:W-:Y:S08]  /*5e70*/  HMMA.16816.F32.BF16 R100, R128.reuse, R104, R184 ;  /* 0x000000688064723c */ /* 0x042ff000000418b8 */
[C---:B------:R-:W-:Y:S08]  /*5e80*/  HMMA.16816.F32.BF16 R104, R128.reuse, R106, R176 ;  /* 0x0000006a8068723c */ /* 0x040ff000000418b0 */
[C---:B--2---:R-:W-:Y:S08]  /*5e90*/  HMMA.16816.F32.BF16 R116, R128.reuse, R120, R180 ;  /* 0x000000788074723c */ /* 0x044ff000000418b4 */
[C---:B------:R-:W-:Y:S08]  /*5ea0*/  HMMA.16816.F32.BF16 R120, R128.reuse, R122, R124 ;  /* 0x0000007a8078723c */ /* 0x040ff0000004187c */
[C---:B------:R-:W-:Y:S08]  /*5eb0*/  HMMA.16816.F32.BF16 R124, R128.reuse, R4, R24 ;  /* 0x00000004807c723c */ /* 0x040ff00000041818 */
[----:B------:R-:W-:Y:S01]  /*5ec0*/  HMMA.16816.F32.BF16 R128, R128, R6, R12 ;  /* 0x000000068080723c */ /* 0x000fe2000004180c */
[----:B------:R-:W-:Y:S07]  /*5ed0*/  @P0 BRA `(.L_x_612) ;  /* 0x0000447000000947 */ /* 0x000fee0003800000 */
[----:B------:R-:W2:Y:S04]  /*5ee0*/  LDL R8, [R1+0xe4] ;  /* 0x0000e40001087983 */ /* 0x000ea80000100800 */
[----:B------:R-:W2:Y:S04]  /*5ef0*/  LDL R9, [R1+0x98] ;  /* 0x0000980001097983 */ /* 0x000ea80000100800 */
[----:B------:R-:W3:Y:S04]  /*5f00*/  LDL R188, [R1+0xdc] ;  /* 0x0000dc0001bc7983 */ /* 0x000ee80000100800 */
[----:B------:R-:W3:Y:S04]  /*5f10*/  LDL R189, [R1+0xd0] ;  /* 0x0000d00001bd7983 */ /* 0x000ee80000100800 */
[----:B------:R-:W4:Y:S04]  /*5f20*/  LDL R190, [R1+0xe0] ;  /* 0x0000e00001be7983 */ /* 0x000f280000100800 */
[----:B------:R-:W4:Y:S01]  /*5f30*/  LDL R191, [R1+0xd4] ;  /* 0x0000d40001bf7983 */ /* 0x000f220000100800 */
[----:B------:R-:W-:Y:S01]  /*5f40*/  PLOP3.LUT P0, PT, PT, PT, UP1, 0x80, 0x0 ;  /* 0x000000000000781c */ /* 0x000fe20003f0f018 */
[----:B------:R-:W-:Y:S01]  /*5f50*/  IMAD.MOV.U32 R2, RZ, RZ, R132 ;  /* 0x000000ffff027224 */ /* 0x000fe200078e0084 */
[----:B------:R-:W-:-:S11]  /*5f60*/  UMOV UR5, 0x1 ;  /* 0x0000000100057882 */ /* 0x000fd60000000000 */
[----:B------:R-:W-:Y:S01]  /*5f70*/  @P0 IMAD.HI.U32 R0, R133, c[0x0][0x2c8], RZ ;  /* 0x0000b20085000a27 */ /* 0x000fe200078e00ff */
[----:B------:R-:W-:-:S03]  /*5f80*/  PLOP3.LUT P0, PT, PT, PT, UP1, 0x80, 0x0 ;  /* 0x000000000000781c */ /* 0x000fc60003f0f018 */
[----:B------:R-:W-:-:S10]  /*5f90*/  IMAD.MOV.U32 R133, RZ, RZ, R3 ;  /* 0x000000ffff857224 */ /* 0x000fd400078e0003 */
[----:B------:R-:W-:-:S05]  /*5fa0*/  @P0 SHF.R.U32.HI R4, RZ, c[0x0][0x2cc], R0 ;  /* 0x0000b300ff040a19 */ /* 0x000fca0000011600 */
[----:B------:R3:W-:Y:S01]  /*5fb0*/  @P0 STL [R1+0xb8], R4 ;  /* 0x0000b80401000387 */ /* 0x0007e20000100800 */
[C---:B--2---:R-:W-:Y:S01]  /*5fc0*/  SHF.L.U64.HI R3, R9.reuse, 0x1, R8 ;  /* 0x0000000109037819 */ /* 0x044fe20000010208 */
[----:B------:R-:W-:-:S04]  /*5fd0*/  IMAD.SHL.U32 R0, R9, 0x2, RZ ;  /* 0x0000000209007824 */ /* 0x000fc800078e00ff */
[----:B------:R1:W-:Y:S01]  /*5fe0*/  STL [R1+0x94], R3 ;  /* 0x0000940301007387 */ /* 0x0003e20000100800 */
[----:B---3--:R-:W-:-:S03]  /*5ff0*/  SHF.L.U64.HI R4, R189, 0x1, R188 ;  /* 0x00000001bd047819 */ /* 0x008fc600000102bc */
[----:B------:R2:W-:Y:S04]  /*6000*/  STL [R1+0xd8], R0 ;  /* 0x0000d80001007387 */ /* 0x0005e80000100800 */
[----:B------:R4:W-:Y:S01]  /*6010*/  STL [R1+0x90], R4 ;  /* 0x0000900401007387 */ /* 0x0009e20000100800 */
[----:B-1----:R-:W-:Y:S01]  /*6020*/  IMAD.SHL.U32 R3, R189, 0x2, RZ ;  /* 0x00000002bd037824 */ /* 0x002fe200078e00ff */
[----:B--2---:R-:W-:-:S04]  /*6030*/  SEL R0, RZ, 0x10, P5 ;  /* 0x00000010ff007807 */ /* 0x004fc80002800000 */
[----:B------:R1:W-:Y:S01]  /*6040*/  STL [R1+0x8c], R3 ;  /* 0x00008c0301007387 */ /* 0x0003e20000100800 */
[----:B----4-:R-:W-:-:S03]  /*6050*/  SHF.L.U64.HI R4, R191, 0x1, R190 ;  /* 0x00000001bf047819 */ /* 0x010fc600000102be */
[----:B------:R2:W-:Y:S04]  /*6060*/  STL [R1+0xac], R0 ;  /* 0x0000ac0001007387 */ /* 0x0005e80000100800 */
[----:B------:R3:W-:Y:S01]  /*6070*/  STL [R1+0x88], R4 ;  /* 0x0000880401007387 */ /* 0x0007e20000100800 */
[----:B-1----:R-:W-:Y:S01]  /*6080*/  IMAD.SHL.U32 R3, R191, 0x2, RZ ;  /* 0x00000002bf037824 */ /* 0x002fe200078e00ff */
[----:B--2---:R-:W-:-:S04]  /*6090*/  SEL R0, RZ, 0x10, P4 ;  /* 0x00000010ff007807 */ /* 0x004fc80002000000 */
[----:B------:R3:W-:Y:S04]  /*60a0*/  STL [R1+0x84], R3 ;  /* 0x0000840301007387 */ /* 0x0007e80000100800 */
[----:B------:R3:W-:Y:S02]  /*60b0*/  STL [R1+0xa8], R0 ;  /* 0x0000a80001007387 */ /* 0x0007e40000100800 */
.L_x_615:
[----:B------:R-:W2:Y:S01]  /*60c0*/  LDL R5, [R1] ;  /* 0x0000000001057983 */ /* 0x000ea20000100800 */
[----:B------:R-:W-:Y:S04]  /*60d0*/  DEPBAR.LE SB0, 0x0 ;  /* 0x000080000000791a */ /* 0x000fe80000000000 */
[----:B---3--:R-:W3:Y:S04]  /*60e0*/  LDL R4, [R1+0x3c] ;  /* 0x00003c0001047983 */ /* 0x008ee80000100800 */
[----:B------:R-:W-:Y:S01]  /*60f0*/  BAR.SYNC.DEFER_BLOCKING 0x0 ;  /* 0x0000000000007b1d */ /* 0x000fe20000010000 */
[----:B------:R-:W-:Y:S05]  /*6100*/  ISETP.LE.AND P0, PT, RZ, UR10, PT ;  /* 0x0000000aff007c0c */ /* 0x000fea000bf03270 */
[----:B------:R-:W4:Y:S04]  /*6110*/  LDL R3, [R1+0x38] ;  /* 0x0000380001037983 */ /* 0x000f280000100800 */
[----:B------:R-:W4:Y:S04]  /*6120*/  LDL R0, [R1+0x34] ;  /* 0x0000340001007983 */ /* 0x000f280000100800 */
[----:B------:R1:W5:Y:S04]  /*6130*/  LDL R132, [R1+0x40] ;  /* 0x0000400001847983 */ /* 0x0003680000100800 */
[----:B------:R1:W1:Y:S04]  /*6140*/  LDSM.16.M88.4 R8, [R134+0x10100] ;  /* 0x010100008608783b */ /* 0x0002680000000200 */
[----:B------:R1:W1:Y:S04]  /*6150*/  LDSM.16.M88.4 R16, [R134+0x10900] ;  /* 0x010900008610783b */ /* 0x0002680000000200 */
[----:B------:R1:W1:Y:S04]  /*6160*/  LDSM.16.M88.4 R24, [R134+0x11100] ;  /* 0x011100008618783b */ /* 0x0002680000000200 */
[----:B------:R1:W1:Y:S04]  /*6170*/  LDSM.16.M88.4 R32, [R134+0x11900] ;  /* 0x011900008620783b */ /* 0x0002680000000200 */
[----:B--2---:R2:W1:Y:S04]  /*6180*/  LDSM.16.M88.4 R176, [R5] ;  /* 0x0000000005b0783b */ /* 0x0044680000000200 */
[----:B---3--:R2:W3:Y:S04]  /*6190*/  LDSM.16.M88.4 R180, [R4] ;  /* 0x0000000004b4783b */ /* 0x0084e80000000200 */
[----:B----4-:R2:W4:Y:S04]  /*61a0*/  LDSM.16.M88.4 R184, [R3] ;  /* 0x0000000003b8783b */ /* 0x0105280000000200 */
[----:B------:R2:W1:Y:S01]  /*61b0*/  LDSM.16.M88.4 R188, [R0] ;  /* 0x0000000000bc783b */ /* 0x0004620000000200 */
[----:B------:R-:W-:-:S05]  /*61c0*/  @!P0 BRA `(.L_x_613) ;  /* 0x000004b000008947 */ /* 0x000fca0003800000 */
[----:B--2---:R-:W2:Y:S01]  /*61d0*/  LDL R3, [R1+0x5c] ;  /* 0x00005c0001037983 */ /* 0x004ea20000100800 */
[----:B-----5:R-:W-:Y:S03]  /*61e0*/  LOP3.LUT R132, R132, 0xffffffdf, RZ, 0xc0, !PT ;  /* 0xffffffdf84847812 */ /* 0x020fe600078ec0ff */
[----:B----4-:R-:W4:Y:S01]  /*61f0*/  LDL R6, [R1+0x58] ;  /* 0x0000580001067983 */ /* 0x010f220000100800 */
[----:B------:R-:W-:Y:S03]  /*6200*/  @P1 LOP3.LUT R132, R132, 0x20, RZ, 0xfc, !PT ;  /* 0x0000002084841812 */ /* 0x000fe600078efcff */
[----:B---3--:R-:W3:Y:S04]  /*6210*/  LDL R13, [R1+0x60] ;  /* 0x00006000010d7983 */ /* 0x008ee80000100800 */
[----:B------:R-:W-:Y:S04]  /*6220*/  STL [R1+0x40], R132 ;  /* 0x0000408401007387 */ /* 0x000fe80000100800 */
[----:B------:R-:W3:Y:S04]  /*6230*/  LDL R29, [R1+0xd8] ;  /* 0x0000d800011d7983 */ /* 0x000ee80000100800 */
        /* <DEDUP_REMOVED lines=8> */
[----:B------:R-:W3:Y:S01]  /*62c0*/  LDL R30, [R1+0xc0] ;  /* 0x0000c000011e7983 */ /* 0x000ee20000100800 */
[----:B--2---:R-:W-:Y:S01]  /*62d0*/  SHF.R.S32.HI R0, RZ, 0x1f, R3 ;  /* 0x0000001fff007819 */ /* 0x004fe20000011403 */
[C---:B------:R-:W-:Y:S04]  /*62e0*/  IMAD.WIDE.U32 R4, R3.reuse, c[0x0][0x208], RZ ;  /* 0x0000820003047a25 */ /* 0x040fe800078e00ff */
[----:B------:R-:W-:Y:S04]  /*62f0*/  IMAD R0, R0, c[0x0][0x208], RZ ;  /* 0x0000820000007a24 */ /* 0x000fe800078e02ff */
[----:B------:R-:W-:Y:S04]  /*6300*/  IMAD R0, R3, c[0x0][0x20c], R0 ;  /* 0x0000830003007a24 */ /* 0x000fe800078e0200 */
[----:B------:R-:W-:Y:S01]  /*6310*/  IMAD.IADD R5, R5, 0x1, R0 ;  /* 0x0000000105057824 */ /* 0x000fe200078e0200 */
[----:B----4-:R-:W-:Y:S03]  /*6320*/  SHF.R.S32.HI R0, RZ, 0x1f, R6 ;  /* 0x0000001fff007819 */ /* 0x010fe60000011406 */
        /* <DEDUP_REMOVED lines=8> */
[----:B------:R2:W-:Y:S04]  /*63b0*/  SHFL.IDX PT, R0, R12, 0x1, 0x181f ;  /* 0x00381f000c007f89 */ /* 0x0005e800000e0000 */
[----:B------:R-:W4:Y:S04]  /*63c0*/  SHFL.IDX PT, R5, R3, RZ, 0x181f ;  /* 0x00181fff03057589 */ /* 0x000f2800000e0000 */
[----:B------:R-:W1:Y:S01]  /*63d0*/  SHFL.IDX PT, R3, R3, 0x1, 0x181f ;  /* 0x00381f0003037f89 */ /* 0x000e6200000e0000 */
[C---:B---3--:R-:W-:Y:S03]  /*63e0*/  IADD3 R6, P0, R4.reuse, R29, RZ ;  /* 0x0000001d04067210 */ /* 0x048fe60007f1e0ff */
[----:B--2---:R-:W2:Y:S02]  /*63f0*/  LDL R12, [R1+0xb0] ;  /* 0x0000b000010c7983 */ /* 0x004ea40000100800 */
[C---:B----4-:R-:W-:Y:S05]  /*6400*/  IMAD.X R7, R5.reuse, 0x1, R28, P0 ;  /* 0x0000000105077824 */ /* 0x050fea00000e061c */
[----:B------:R3:W-:Y:S02]  /*6410*/  LDGSTS.E.BYPASS.LTC128B.128 [R13], [R6.64], !P6 ;  /* 0x00000000060d7fae */ /* 0x0007e4000f101d50 */
[C---:B---3--:R-:W-:Y:S05]  /*6420*/  IADD3 R6, P0, R4.reuse, R23, RZ ;  /* 0x0000001704067210 */ /* 0x048fea0007f1e0ff */
[C---:B------:R-:W-:Y:S05]  /*6430*/  IMAD.X R7, R5.reuse, 0x1, R22, P0 ;  /* 0x0000000105077824 */ /* 0x040fea00000e0616 */
[----:B------:R3:W-:Y:S02]  /*6440*/  LDGSTS.E.BYPASS.LTC128B.128 [R21], [R6.64], !P5 ;  /* 0x0000000006157fae */ /* 0x0007e4000e901d50 */
[C---:B---3--:R-:W-:Y:S02]  /*6450*/  IADD3 R6, P0, R4.reuse, R20, RZ ;  /* 0x0000001404067210 */ /* 0x048fe40007f1e0ff */
[----:B------:R-:W3:Y:S03]  /*6460*/  LDL R21, [R1+0xac] ;  /* 0x0000ac0001157983 */ /* 0x000ee60000100800 */
[----:B------:R-:W-:Y:S05]  /*6470*/  IMAD.X R7, R5, 0x1, R15, P0 ;  /* 0x0000000105077824 */ /* 0x000fea00000e060f */
[----:B------:R4:W-:Y:S04]  /*6480*/  LDGSTS.E.BYPASS.LTC128B.128 [R14], [R6.64], !P4 ;  /* 0x00000000060e7fae */ /* 0x0009e8000e101d50 */
[----:B----4-:R-:W4:Y:S01]  /*6490*/  LDL R14, [R1+0xa8] ;  /* 0x0000a800010e7983 */ /* 0x010f220000100800 */
[C---:B------:R-:W-:Y:S05]  /*64a0*/  IMAD.SHL.U32 R6, R31.reuse, 0x2, RZ ;  /* 0x000000021f067824 */ /* 0x040fea00078e00ff */
[----:B------:R-:W-:Y:S02]  /*64b0*/  IADD3 R4, P0, R4, R6, RZ ;  /* 0x0000000604047210 */ /* 0x000fe40007f1e0ff */
[----:B--2---:R-:W-:Y:S02]  /*64c0*/  SHF.L.U64.HI R7, R31, 0x1, R12 ;  /* 0x000000011f077819 */ /* 0x004fe4000001020c */
[----:B------:R-:W2:Y:S03]  /*64d0*/  LDL R12, [R1+0xb4] ;  /* 0x0000b400010c7983 */ /* 0x000ea60000100800 */
[----:B------:R-:W-:Y:S05]  /*64e0*/  IMAD.X R5, R5, 0x1, R7, P0 ;  /* 0x0000000105057824 */ /* 0x000fea00000e0607 */
[----:B------:R1:W-:Y:S02]  /*64f0*/  LDGSTS.E.BYPASS.LTC128B.128 [R30], [R4.64], !P3 ;  /* 0x00000000041e7fae */ /* 0x0003e4000d901d50 */
[----:B-1----:R-:W-:Y:S05]  /*6500*/  IADD3 R4, P0, R0, R29, RZ ;  /* 0x0000001d00047210 */ /* 0x002fea0007f1e0ff */
[----:B------:R-:W-:Y:S05]  /*6510*/  IMAD.X R5, R3, 0x1, R28, P0 ;  /* 0x0000000103057824 */ /* 0x000fea00000e061c */
[----:B------:R3:W-:Y:S02]  /*6520*/  LDGSTS.E.BYPASS.LTC128B.128 [R13+0x1000], [R4.64], !P6 ;  /* 0x01000000040d7fae */ /* 0x0007e4000f101d50 */
[C---:B---3--:R-:W-:Y:S04]  /*6530*/  IADD3 R4, -R21.reuse, 0x10, RZ ;  /* 0x0000001015047810 */ /* 0x048fe80007ffe1ff */
[----:B------:R-:W-:Y:S04]  /*6540*/  LOP3.LUT R4, R4, 0xf, RZ, 0xc0, !PT ;  /* 0x0000000f04047812 */ /* 0x000fe800078ec0ff */
[-C--:B------:R-:W-:Y:S04]  /*6550*/  IADD3 R4, P1, P0, R4, R0.reuse, R23 ;  /* 0x0000000004047210 */ /* 0x080fe8000783e017 */
[-C--:B------:R-:W-:Y:S02]  /*6560*/  IADD3.X R5, RZ, R3.reuse, R22, P1, P0 ;  /* 0x00000003ff057210 */ /* 0x080fe40000fe0416 */
[----:B------:R-:W-:Y:S11]  /*6570*/  ISETP.NE.U32.AND P0, PT, R21, RZ, PT ;  /* 0x000000ff1500720c */ /* 0x000ff60003f05070 */
[----:B------:R-:W-:Y:S02]  /*6580*/  @!UPT UIADD3 URZ, URZ, URZ, URZ ;  /* 0x0000003f3f3ff290 */ /* 0x000fe4000fffe03f */
[----:B------:R4:W-:Y:S02]  /*6590*/  LDGSTS.E.BYPASS.LTC128B.128.ZFILL [R13+0x3000], [R4.64], P0 ;  /* 0x03000000040d7fae */ /* 0x0009e40008141d50 */
[----:B----4-:R-:W-:Y:S04]  /*65a0*/  IADD3 R4, -R14, 0x10, RZ ;  /* 0x000000100e047810 */ /* 0x010fe80007ffe1ff */
[----:B------:R-:W-:Y:S04]  /*65b0*/  LOP3.LUT R4, R4, 0xf, RZ, 0xc0, !PT ;  /* 0x0000000f04047812 */ /* 0x000fe800078ec0ff */
[-C--:B------:R-:W-:Y:S04]  /*65c0*/  IADD3 R4, P1, P0, R4, R0.reuse, R20 ;  /* 0x0000000004047210 */ /* 0x080fe8000783e014 */
[-C--:B------:R-:W-:Y:S02]  /*65d0*/  IADD3.X R5, RZ, R3.reuse, R15, P1, P0 ;  /* 0x00000003ff057210 */ /* 0x080fe40000fe040f */
[----:B------:R-:W-:Y:S11]  /*65e0*/  ISETP.NE.U32.AND P0, PT, R14, RZ, PT ;  /* 0x000000ff0e00720c */ /* 0x000ff60003f05070 */
[----:B------:R-:W-:Y:S02]  /*65f0*/  @!UPT UIADD3 URZ, URZ, URZ, URZ ;  /* 0x0000003f3f3ff290 */ /* 0x000fe4000fffe03f */
[----:B------:R2:W-:Y:S02]  /*6600*/  LDGSTS.E.BYPASS.LTC128B.128.ZFILL [R13+0x5000], [R4.64], P0 ;  /* 0x05000000040d7fae */ /* 0x0005e40008141d50 */
[----:B--2---:R-:W-:Y:S04]  /*6610*/  IADD3 R4, -R12, 0x10, RZ ;  /* 0x000000100c047810 */ /* 0x004fe80007ffe1ff */
[----:B------:R-:W-:Y:S04]  /*6620*/  LOP3.LUT R4, R4, 0xf, RZ, 0xc0, !PT ;  /* 0x0000000f04047812 */ /* 0x000fe800078ec0ff */
[----:B------:R-:W-:Y:S04]  /*6630*/  IADD3 R4, P1, P0, R4, R0, R6 ;  /* 0x0000000004047210 */ /* 0x000fe8000783e006 */
[----:B------:R-:W-:Y:S02]  /*6640*/  IADD3.X R5, RZ, R3, R7, P1, P0 ;  /* 0x00000003ff057210 */ /* 0x000fe40000fe0407 */
[----:B------:R-:W-:Y:S02]  /*6650*/  ISETP.NE.U32.AND P0, PT, R12, RZ, PT ;  /* 0x000000ff0c00720c */ /* 0x000fe40003f05070 */
[----:B------:R-:W-:Y:S11]  /*6660*/  LOP3.LUT P1, RZ, R132, 0x20, RZ, 0xc0, !PT ;  /* 0x0000002084ff7812 */ /* 0x000ff6000782c0ff */
[----:B------:R1:W-:Y:S02]  /*6670*/  LDGSTS.E.BYPASS.LTC128B.128.ZFILL [R13+0x7000], [R4.64], P0 ;  /* 0x07000000040d7fae */ /* 0x0003e40008141d50 */
.L_x_613:
[C---:B-12---:R-:W-:Y:S01]  /*6680*/  HMMA.16816.F32.BF16 R4, R168.reuse, R8, RZ ;  /* 0x00000008a804723c */ /* 0x046fe200000418ff */
[----:B------:R-:W2:Y:S01]  /*6690*/  LDL R3, [R1+0x28] ;  /* 0x0000280001037983 */ /* 0x000ea20000100800 */
[----:B------:R-:W-:Y:S03]  /*66a0*/  UISETP.GE.AND UP0, UPT, UR10, 0x1, UPT ;  /* 0x000000010a00788c */ /* 0x000fe6000bf06270 */
[----:B------:R-:W0:Y:S03]  /*66b0*/  LDGDEPBAR ;  /* 0x00000000000079af */ /* 0x000e260000000000 */
[C---:B------:R-:W-:Y:S01]  /*66c0*/  HMMA.16816.F32.BF16 R8, R168.reuse, R10, RZ ;  /* 0x0000000aa808723c */ /* 0x040fe200000418ff */
[----:B------:R-:W-:Y:S04]  /*66d0*/  PLOP3.LUT P0, PT, PT, PT, UP0, 0x40, 0x0 ;  /* 0x000000000000781c */ /* 0x000fe80003f0e808 */
[----:B----4-:R-:W4:Y:S03]  /*66e0*/  LDL R0, [R1+0x24] ;  /* 0x0000240001007983 */ /* 0x010f260000100800 */
[C---:B------:R-:W-:Y:S08]  /*66f0*/  HMMA.16816.F32.BF16 R12, R168.reuse, R16, RZ ;  /* 0x00000010a80c723c */ /* 0x040ff000000418ff */
        /* <DEDUP_REMOVED lines=8> */
[C---:B---3--:R-:W-:Y:S08]  /*6780*/  HMMA.16816.F32.BF16 R12, R172.reuse, R180, R12 ;  /* 0x000000b4ac0c723c */ /* 0x048ff0000004180c */
[C---:B------:R-:W-:Y:S01]  /*6790*/  HMMA.16816.F32.BF16 R16, R172.reuse, R182, R16 ;  /* 0x000000b6ac10723c */ /* 0x040fe20000041810 */
[----:B------:R-:W3:Y:S07]  /*67a0*/  LDSM.16.M88.4 R180, [R252+0x10900] ;  /* 0x01090000fcb4783b */ /* 0x000eee0000000200 */
[C---:B------:R-:W-:Y:S08]  /*67b0*/  HMMA.16816.F32.BF16 R20, R172.reuse, R184, R20 ;  /* 0x000000b8ac14723c */ /* 0x040ff00000041814 */
[C---:B------:R-:W-:Y:S01]  /*67c0*/  HMMA.16816.F32.BF16 R24, R172.reuse, R186, R24 ;  /* 0x000000baac18723c */ /* 0x040fe20000041818 */
[----:B------:R-:W-:Y:S07]  /*67d0*/  LDSM.16.M88.4 R184, [R252+0x11900] ;  /* 0x01190000fcb8783b */ /* 0x000fee0000000200 */
[C---:B------:R-:W-:Y:S01]  /*67e0*/  HMMA.16816.F32.BF16 R28, R172.reuse, R188, R28 ;  /* 0x000000bcac1c723c */ /* 0x040fe2000004181c */
[----:B------:R-:W4:Y:S04]  /*67f0*/  LDL R188, [R1+0x30] ;  /* 0x0000300001bc7983 */ /* 0x000f280000100800 */
[----:B------:R-:W4:Y:S03]  /*6800*/  LDL R189, [R1+0x2c] ;  /* 0x00002c0001bd7983 */ /* 0x000f260000100800 */
        /* <DEDUP_REMOVED lines=12> */
[----:B------:R-:W1:Y:S07]  /*68d0*/  LDSM.16.M88.4 R184, [R249+0x1000] ;  /* 0x00100000f9b8783b */ /* 0x000e6e0000000200 */
[C---:B---3--:R-:W-:Y:S08]  /*68e0*/  HMMA.16816.F32.BF16 R4, R196.reuse, R180, R4 ;  /* 0x000000b4c404723c */ /* 0x048ff00000041804 */
[C---:B------:R-:W-:Y:S01]  /*68f0*/  HMMA.16816.F32.BF16 R8, R196.reuse, R182, R8 ;  /* 0x000000b6c408723c */ /* 0x040fe20000041808 */
[----:B------:R-:W3:Y:S07]  /*6900*/  LDSM.16.M88.4 R180, [R249+0x1800] ;  /* 0x00180000f9b4783b */ /* 0x000eee0000000200 */
[C---:B-1----:R-:W-:Y:S08]  /*6910*/  HMMA.16816.F32.BF16 R12, R196.reuse, R176, R12 ;  /* 0x000000b0c40c723c */ /* 0x042ff0000004180c */
[C---:B------:R-:W-:Y:S01]  /*6920*/  HMMA.16816.F32.BF16 R16, R196.reuse, R178, R16 ;  /* 0x000000b2c410723c */ /* 0x040fe20000041810 */
[----:B------:R-:W1:Y:S07]  /*6930*/  LDSM.16.M88.4 R176, [R134+0x12100] ;  /* 0x0121000086b0783b */ /* 0x000e6e0000000200 */
[C---:B------:R-:W-:Y:S08]  /*6940*/  HMMA.16816.F32.BF16 R20, R196.reuse, R184, R20 ;  /* 0x000000b8c414723c */ /* 0x040ff00000041814 */
[C---:B------:R-:W-:Y:S01]  /*6950*/  HMMA.16816.F32.BF16 R24, R196.reuse, R186, R24 ;  /* 0x000000bac418723c */ /* 0x040fe20000041818 */
[----:B------:R-:W2:Y:S07]  /*6960*/  LDSM.16.M88.4 R184, [R134+0x12900] ;  /* 0x0129000086b8783b */ /* 0x000eae0000000200 */
[C---:B---3--:R-:W-:Y:S08]  /*6970*/  HMMA.16816.F32.BF16 R28, R196.reuse, R180, R28 ;  /* 0x000000b4c41c723c */ /* 0x048ff0000004181c */
[----:B------:R-:W-:Y:S01]  /*6980*/  HMMA.16816.F32.BF16 R32, R196, R182, R32 ;  /* 0x000000b6c420723c */ /* 0x000fe20000041820 */
[----:B------:R-:W3:Y:S07]  /*6990*/  LDSM.16.M88.4 R180, [R134+0x13100] ;  /* 0x0131000086b4783b */ /* 0x000eee0000000200 */
[C---:B-1----:R-:W-:Y:S08]  /*69a0*/  HMMA.16816.F32.BF16 R4, R200.reuse, R176, R4 ;  /* 0x000000b0c804723c */ /* 0x042ff00000041804 */
[C---:B------:R-:W-:Y:S01]  /*69b0*/  HMMA.16816.F32.BF16 R8, R200.reuse, R178, R8 ;  /* 0x000000b2c808723c */ /* 0x040fe20000041808 */
[----:B------:R-:W1:Y:S07]  /*69c0*/  LDSM.16.M88.4 R176, [R134+0x13900] ;  /* 0x0139000086b0783b */ /* 0x000e6e0000000200 */
[C---:B--2---:R-:W-:Y:S08]  /*69d0*/  HMMA.16816.F32.BF16 R12, R200.reuse, R184, R12 ;  /* 0x000000b8c80c723c */ /* 0x044ff0000004180c */
[C---:B------:R-:W-:Y:S08]  /*69e0*/  HMMA.16816.F32.BF16 R16, R200.reuse, R186, R16 ;  /* 0x000000bac810723c */ /* 0x040ff00000041810 */
[C---:B---3--:R-:W-:Y:S08]  /*69f0*/  HMMA.16816.F32.BF16 R20, R200.reuse, R180, R20 ;  /* 0x000000b4c814723c */ /* 0x048ff00000041814 */
[C---:B------:R-:W-:Y:S08]  /*6a00*/  HMMA.16816.F32.BF16 R24, R200.reuse, R182, R24 ;  /* 0x000000b6c818723c */ /* 0x040ff00000041818 */
[C---:B-1----:R-:W-:Y:S08]  /*6a10*/  HMMA.16816.F32.BF16 R28, R200.reuse, R176, R28 ;  /* 0x000000b0c81c723c */ /* 0x042ff0000004181c */
[----:B------:R-:W-:Y:S01]  /*6a20*/  HMMA.16816.F32.BF16 R32, R200, R178, R32 ;  /* 0x000000b2c820723c */ /* 0x000fe20000041820 */
[----:B------:R1:W-:Y:S08]  /*6a30*/  LDSM.16.M88.4 R176, [R3] ;  /* 0x0000000003b0783b */ /* 0x0003f00000000200 */
[----:B-1----:R-:W2:Y:S04]  /*6a40*/  LDL R3, [R1+0x18] ;  /* 0x0000180001037983 */ /* 0x002ea80000100800 */
[----:B----4-:R1:W3:Y:S08]  /*6a50*/  LDSM.16.M88.4 R184, [R188] ;  /* 0x00000000bcb8783b */ /* 0x0102f00000000200 */
[----:B------:R4:W3:Y:S08]  /*6a60*/  LDSM.16.M88.4 R180, [R189] ;  /* 0x00000000bdb4783b */ /* 0x0008f00000000200 */
[----:B-1----:R-:W2:Y:S04]  /*6a70*/  LDL R188, [R1+0x1c] ;  /* 0x00001c0001bc7983 */ /* 0x002ea80000100800 */
[----:B----4-:R-:W4:Y:S01]  /*6a80*/  LDL R189, [R1+0x20] ;  /* 0x0000200001bd7983 */ /* 0x010f220000100800 */
[C---:B---3--:R-:W-:Y:S08]  /*6a90*/  HMMA.16816.F32.BF16 R4, R204.reuse, R184, R4 ;  /* 0x000000b8cc04723c */ /* 0x048ff00000041804 */
[C---:B------:R-:W-:Y:S01]  /*6aa0*/  HMMA.16816.F32.BF16 R8, R204.reuse, R186, R8 ;  /* 0x000000bacc08723c */ /* 0x040fe20000041808 */
[----:B------:R1:W3:Y:S07]  /*6ab0*/  LDSM.16.M88.4 R184, [R0] ;  /* 0x0000000000b8783b */ /* 0x0002ee0000000200 */
[C---:B------:R-:W-:Y:S08]  /*6ac0*/  HMMA.16816.F32.BF16 R12, R204.reuse, R180, R12 ;  /* 0x000000b4cc0c723c */ /* 0x040ff0000004180c */
[C---:B------:R-:W-:Y:S01]  /*6ad0*/  HMMA.16816.F32.BF16 R16, R204.reuse, R182, R16 ;  /* 0x000000b6cc10723c */ /* 0x040fe20000041810 */
[----:B------:R-:W3:Y:S07]  /*6ae0*/  LDSM.16.M88.4 R180, [R252+0x12100] ;  /* 0x01210000fcb4783b */ /* 0x000eee0000000200 */
[C---:B------:R-:W-:Y:S01]  /*6af0*/  HMMA.16816.F32.BF16 R20, R204.reuse, R176, R20 ;  /* 0x000000b0cc14723c */ /* 0x040fe20000041814 */
[----:B-1----:R-:W4:Y:S07]  /*6b00*/  LDL R0, [R1+0x14] ;  /* 0x0000140001007983 */ /* 0x002f2e0000100800 */
[C---:B------:R-:W-:Y:S01]  /*6b10*/  HMMA.16816.F32.BF16 R24, R204.reuse, R178, R24 ;  /* 0x000000b2cc18723c */ /* 0x040fe20000041818 */
[----:B------:R-:W1:Y:S07]  /*6b20*/  LDSM.16.M88.4 R176, [R252+0x12900] ;  /* 0x01290000fcb0783b */ /* 0x000e6e0000000200 */
[C---:B---3--:R-:W-:Y:S08]  /*6b30*/  HMMA.16816.F32.BF16 R28, R204.reuse, R184, R28 ;  /* 0x000000b8cc1c723c */ /* 0x048ff0000004181c */
[----:B------:R-:W-:Y:S01]  /*6b40*/  HMMA.16816.F32.BF16 R32, R204, R186, R32 ;  /* 0x000000bacc20723c */ /* 0x000fe20000041820 */
[----:B------:R-:W3:Y:S07]  /*6b50*/  LDSM.16.M88.4 R184, [R252+0x13100] ;  /* 0x01310000fcb8783b */ /* 0x000eee0000000200 */
[C---:B------:R-:W-:Y:S08]  /*6b60*/  HMMA.16816.F32.BF16 R4, R208.reuse, R180, R4 ;  /* 0x000000b4d004723c */ /* 0x040ff00000041804 */
[C---:B------:R-:W-:Y:S01]  /*6b70*/  HMMA.16816.F32.BF16 R8, R208.reuse, R182, R8 ;  /* 0x000000b6d008723c */ /* 0x040fe20000041808 */
[----:B------:R-:W3:Y:S07]  /*6b80*/  LDSM.16.M88.4 R180, [R252+0x13900] ;  /* 0x01390000fcb4783b */ /* 0x000eee0000000200 */
[C---:B-1----:R-:W-:Y:S08]  /*6b90*/  HMMA.16816.F32.BF16 R12, R208.reuse, R176, R12 ;  /* 0x000000b0d00c723c */ /* 0x042ff0000004180c */
[C---:B------:R-:W-:Y:S01]  /*6ba0*/  HMMA.16816.F32.BF16 R16, R208.reuse, R178, R16 ;  /* 0x000000b2d010723c */ /* 0x040fe20000041810 */
[----:B------:R-:W1:Y:S07]  /*6bb0*/  LDSM.16.M88.4 R176, [R249+0x2000] ;  /* 0x00200000f9b0783b */ /* 0x000e6e0000000200 */
[C---:B---3--:R-:W-:Y:S08]  /*6bc0*/  HMMA.16816.F32.BF16 R20, R208.reuse, R184, R20 ;  /* 0x000000b8d014723c */ /* 0x048ff00000041814 */
[C---:B------:R-:W-:Y:S01]  /*6bd0*/  HMMA.16816.F32.BF16 R24, R208.reuse, R186, R24 ;  /* 0x000000bad018723c */ /* 0x040fe20000041818 */
[----:B------:R-:W3:Y:S07]  /*6be0*/  LDSM.16.M88.4 R184, [R249+0x2800] ;  /* 0x00280000f9b8783b */ /* 0x000eee0000000200 */
[C---:B------:R-:W-:Y:S08]  /*6bf0*/  HMMA.16816.F32.BF16 R28, R208.reuse, R180, R28 ;  /* 0x000000b4d01c723c */ /* 0x040ff0000004181c */
[----:B------:R-:W-:Y:S01]  /*6c00*/  HMMA.16816.F32.BF16 R32, R208, R182, R32 ;  /* 0x000000b6d020723c */ /* 0x000fe20000041820 */
        /* <DEDUP_REMOVED lines=8> */
[C---:B------:R-:W-:Y:S01]  /*6c90*/  HMMA.16816.F32.BF16 R24, R212.reuse, R182, R24 ;  /* 0x000000b6d418723c */ /* 0x040fe20000041818 */
[----:B------:R-:W3:Y:S07]  /*6ca0*/  LDSM.16.M88.4 R180, [R134+0x14900] ;  /* 0x0149000086b4783b */ /* 0x000eee0000000200 */
[C---:B-1----:R-:W-:Y:S08]  /*6cb0*/  HMMA.16816.F32.BF16 R28, R212.reuse, R176, R28 ;  /* 0x000000b0d41c723c */ /* 0x042ff0000004181c */
[----:B------:R-:W-:Y:S01]  /*6cc0*/  HMMA.16816.F32.BF16 R32, R212, R178, R32 ;  /* 0x000000b2d420723c */ /* 0x000fe20000041820 */
[----:B------:R-:W1:Y:S07]  /*6cd0*/  LDSM.16.M88.4 R176, [R134+0x15100] ;  /* 0x0151000086b0783b */ /* 0x000e6e0000000200 */
[C---:B---3--:R-:W-:Y:S08]  /*6ce0*/  HMMA.16816.F32.BF16 R4, R216.reuse, R184, R4 ;  /* 0x000000b8d804723c */ /* 0x048ff00000041804 */
[C---:B------:R-:W-:Y:S01]  /*6cf0*/  HMMA.16816.F32.BF16 R8, R216.reuse, R186, R8 ;  /* 0x000000bad808723c */ /* 0x040fe20000041808 */
[----:B------:R-:W3:Y:S07]  /*6d00*/  LDSM.16.M88.4 R184, [R134+0x15900] ;  /* 0x0159000086b8783b */ /* 0x000eee0000000200 */
[C---:B------:R-:W-:Y:S08]  /*6d10*/  HMMA.16816.F32.BF16 R12, R216.reuse, R180, R12 ;  /* 0x000000b4d80c723c */ /* 0x040ff0000004180c */
[C---:B------:R-:W-:Y:S08]  /*6d20*/  HMMA.16816.F32.BF16 R16, R216.reuse, R182, R16 ;  /* 0x000000b6d810723c */ /* 0x040ff00000041810 */
[C---:B-1----:R-:W-:Y:S08]  /*6d30*/  HMMA.16816.F32.BF16 R20, R216.reuse, R176, R20 ;  /* 0x000000b0d814723c */ /* 0x042ff00000041814 */
[C---:B------:R-:W-:Y:S08]  /*6d40*/  HMMA.16816.F32.BF16 R24, R216.reuse, R178, R24 ;  /* 0x000000b2d818723c */ /* 0x040ff00000041818 */
[C---:B---3--:R-:W-:Y:S08]  /*6d50*/  HMMA.16816.F32.BF16 R28, R216.reuse, R184, R28 ;  /* 0x000000b8d81c723c */ /* 0x048ff0000004181c */
[----:B------:R-:W-:Y:S01]  /*6d60*/  HMMA.16816.F32.BF16 R32, R216, R186, R32 ;  /* 0x000000bad820723c */ /* 0x000fe20000041820 */
[----:B--2---:R1:W-:Y:S08]  /*6d70*/  LDSM.16.M88.4 R184, [R3] ;  /* 0x0000000003b8783b */ /* 0x0043f00000000200 */
[----:B-1----:R-:W2:Y:S04]  /*6d80*/  LDL R3, [R1+0x8] ;  /* 0x0000080001037983 */ /* 0x002ea80000100800 */
[----:B------:R1:W-:Y:S08]  /*6d90*/  LDSM.16.M88.4 R176, [R188] ;  /* 0x00000000bcb0783b */ /* 0x0003f00000000200 */
[----:B----4-:R3:W4:Y:S08]  /*6da0*/  LDSM.16.M88.4 R180, [R189] ;  /* 0x00000000bdb4783b */ /* 0x0107300000000200 */
[----:B-1----:R-:W2:Y:S04]  /*6db0*/  LDL R188, [R1+0xc] ;  /* 0x00000c0001bc7983 */ /* 0x002ea80000100800 */
[----:B---3--:R-:W3:Y:S01]  /*6dc0*/  LDL R189, [R1+0x10] ;  /* 0x0000100001bd7983 */ /* 0x008ee20000100800 */
[C---:B----4-:R-:W-:Y:S08]  /*6dd0*/  HMMA.16816.F32.BF16 R4, R220.reuse, R180, R4 ;  /* 0x000000b4dc04723c */ /* 0x050ff00000041804 */
[C---:B------:R-:W-:Y:S01]  /*6de0*/  HMMA.16816.F32.BF16 R8, R220.reuse, R182, R8 ;  /* 0x000000b6dc08723c */ /* 0x040fe20000041808 */
[----:B------:R1:W4:Y:S07]  /*6df0*/  LDSM.16.M88.4 R180, [R0] ;  /* 0x0000000000b4783b */ /* 0x00032e0000000200 */
[C---:B------:R-:W-:Y:S08]  /*6e00*/  HMMA.16816.F32.BF16 R12, R220.reuse, R176, R12 ;  /* 0x000000b0dc0c723c */ /* 0x040ff0000004180c */
[C---:B------:R-:W-:Y:S01]  /*6e10*/  HMMA.16816.F32.BF16 R16, R220.reuse, R178, R16 ;  /* 0x000000b2dc10723c */ /* 0x040fe20000041810 */
[----:B------:R-:W4:Y:S07]  /*6e20*/  LDSM.16.M88.4 R176, [R252+0x14100] ;  /* 0x01410000fcb0783b */ /* 0x000f2e0000000200 */
[C---:B------:R-:W-:Y:S01]  /*6e30*/  HMMA.16816.F32.BF16 R20, R220.reuse, R184, R20 ;  /* 0x000000b8dc14723c */ /* 0x040fe20000041814 */
[----:B-1----:R-:W3:Y:S07]  /*6e40*/  LDL R0, [R1+0x4] ;  /* 0x0000040001007983 */ /* 0x002eee0000100800 */
[C---:B------:R-:W-:Y:S01]  /*6e50*/  HMMA.16816.F32.BF16 R24, R220.reuse, R186, R24 ;  /* 0x000000badc18723c */ /* 0x040fe20000041818 */
[----:B------:R-:W1:Y:S07]  /*6e60*/  LDSM.16.M88.4 R184, [R252+0x14900] ;  /* 0x01490000fcb8783b */ /* 0x000e6e0000000200 */
[C---:B----4-:R-:W-:Y:S08]  /*6e70*/  HMMA.16816.F32.BF16 R28, R220.reuse, R180, R28 ;  /* 0x000000b4dc1c723c */ /* 0x050ff0000004181c */
[----:B------:R-:W-:Y:S01]  /*6e80*/  HMMA.16816.F32.BF16 R32, R220, R182, R32 ;  /* 0x000000b6dc20723c */ /* 0x000fe20000041820 */
[----:B------:R-:W4:Y:S07]  /*6e90*/  LDSM.16.M88.4 R180, [R252+0x15100] ;  /* 0x01510000fcb4783b */ /* 0x000f2e0000000200 */
[C---:B------:R-:W-:Y:S08]  /*6ea0*/  HMMA.16816.F32.BF16 R4, R224.reuse, R176, R4 ;  /* 0x000000b0e004723c */ /* 0x040ff00000041804 */
[C---:B------:R-:W-:Y:S01]  /*6eb0*/  HMMA.16816.F32.BF16 R8, R224.reuse, R178, R8 ;  /* 0x000000b2e008723c */ /* 0x040fe20000041808 */
[----:B------:R-:W4:Y:S07]  /*6ec0*/  LDSM.16.M88.4 R176, [R252+0x15900] ;  /* 0x01590000fcb0783b */ /* 0x000f2e0000000200 */
[C---:B-1----:R-:W-:Y:S08]  /*6ed0*/  HMMA.16816.F32.BF16 R12, R224.reuse, R184, R12 ;  /* 0x000000b8e00c723c */ /* 0x042ff0000004180c */
[C---:B------:R-:W-:Y:S01]  /*6ee0*/  HMMA.16816.F32.BF16 R16, R224.reuse, R186, R16 ;  /* 0x000000bae010723c */ /* 0x040fe20000041810 */
[----:B------:R-:W1:Y:S07]  /*6ef0*/  LDSM.16.M88.4 R184, [R249+0x4000] ;  /* 0x00400000f9b8783b */ /* 0x000e6e0000000200 */
[C---:B----4-:R-:W-:Y:S08]  /*6f00*/  HMMA.16816.F32.BF16 R20, R224.reuse, R180, R20 ;  /* 0x000000b4e014723c */ /* 0x050ff00000041814 */
[C---:B------:R-:W-:Y:S01]  /*6f10*/  HMMA.16816.F32.BF16 R24, R224.reuse, R182, R24 ;  /* 0x000000b6e018723c */ /* 0x040fe20000041818 */
[----:B------:R-:W4:Y:S07]  /*6f20*/  LDSM.16.M88.4 R180, [R249+0x4800] ;  /* 0x00480000f9b4783b */ /* 0x000f2e0000000200 */
[C---:B------:R-:W-:Y:S08]  /*6f30*/  HMMA.16816.F32.BF16 R28, R224.reuse, R176, R28 ;  /* 0x000000b0e01c723c */ /* 0x040ff0000004181c */
[----:B------:R-:W-:Y:S01]  /*6f40*/  HMMA.16816.F32.BF16 R32, R224, R178, R32 ;  /* 0x000000b2e020723c */ /* 0x000fe20000041820 */
        /* <DEDUP_REMOVED lines=8> */
[C---:B------:R-:W-:Y:S01]  /*6fd0*/  HMMA.16816.F32.BF16 R24, R228.reuse, R178, R24 ;  /* 0x000000b2e418723c */ /* 0x040fe20000041818 */
[----:B------:R-:W4:Y:S07]  /*6fe0*/  LDSM.16.M88.4 R176, [R134+0x16900] ;  /* 0x0169000086b0783b */ /* 0x000f2e0000000200 */
[C---:B-1----:R-:W-:Y:S08]  /*6ff0*/  HMMA.16816.F32.BF16 R28, R228.reuse, R184, R28 ;  /* 0x000000b8e41c723c */ /* 0x042ff0000004181c */
[----:B------:R-:W-:Y:S01]  /*7000*/  HMMA.16816.F32.BF16 R32, R228, R186, R32 ;  /* 0x000000bae420723c */ /* 0x000fe20000041820 */
[----:B------:R-:W1:Y:S07]  /*7010*/  LDSM.16.M88.4 R184, [R134+0x17100] ;  /* 0x0171000086b8783b */ /* 0x000e6e0000000200 */
[C---:B----4-:R-:W-:Y:S08]  /*7020*/  HMMA.16816.F32.BF16 R4, R232.reuse, R180, R4 ;  /* 0x000000b4e804723c */ /* 0x050ff00000041804 */
[C---:B------:R-:W-:Y:S01]  /*7030*/  HMMA.16816.F32.BF16 R8, R232.reuse, R182, R8 ;  /* 0x000000b6e808723c */ /* 0x040fe20000041808 */
[----:B------:R-:W4:Y:S07]  /*7040*/  LDSM.16.M88.4 R180, [R134+0x17900] ;  /* 0x0179000086b4783b */ /* 0x000f2e0000000200 */
[C---:B------:R-:W-:Y:S08]  /*7050*/  HMMA.16816.F32.BF16 R12, R232.reuse, R176, R12 ;  /* 0x000000b0e80c723c */ /* 0x040ff0000004180c */
[C---:B------:R-:W-:Y:S08]  /*7060*/  HMMA.16816.F32.BF16 R16, R232.reuse, R178, R16 ;  /* 0x000000b2e810723c */ /* 0x040ff00000041810 */
[C---:B-1----:R-:W-:Y:S08]  /*7070*/  HMMA.16816.F32.BF16 R20, R232.reuse, R184, R20 ;  /* 0x000000b8e814723c */ /* 0x042ff00000041814 */
[C---:B------:R-:W-:Y:S08]  /*7080*/  HMMA.16816.F32.BF16 R24, R232.reuse, R186, R24 ;  /* 0x000000bae818723c */ /* 0x040ff00000041818 */
[C---:B----4-:R-:W-:Y:S08]  /*7090*/  HMMA.16816.F32.BF16 R28, R232.reuse, R180, R28 ;  /* 0x000000b4e81c723c */ /* 0x050ff0000004181c */
[----:B------:R-:W-:Y:S01]  /*70a0*/  HMMA.16816.F32.BF16 R32, R232, R182, R32 ;  /* 0x000000b6e820723c */ /* 0x000fe20000041820 */
[----:B--2---:R-:W-:Y:S08]  /*70b0*/  LDSM.16.M88.4 R180, [R3] ;  /* 0x0000000003b4783b */ /* 0x004ff00000000200 */
[----:B------:R-:W-:Y:S08]  /*70c0*/  LDSM.16.M88.4 R184, [R188] ;  /* 0x00000000bcb8783b */ /* 0x000ff00000000200 */
[----:B---3--:R-:W1:Y:S02]  /*70d0*/  LDSM.16.M88.4 R176, [R189] ;  /* 0x00000000bdb0783b */ /* 0x008e640000000200 */
[C---:B-1----:R-:W-:Y:S08]  /*70e0*/  HMMA.16816.F32.BF16 R4, R236.reuse, R176, R4 ;  /* 0x000000b0ec04723c */ /* 0x042ff00000041804 */
[C---:B------:R-:W-:Y:S01]  /*70f0*/  HMMA.16816.F32.BF16 R8, R236.reuse, R178, R8 ;  /* 0x000000b2ec08723c */ /* 0x040fe20000041808 */
[----:B------:R-:W1:Y:S07]  /*7100*/  LDSM.16.M88.4 R176, [R0] ;  /* 0x0000000000b0783b */ /* 0x000e6e0000000200 */
[C---:B------:R-:W-:Y:S08]  /*7110*/  HMMA.16816.F32.BF16 R12, R236.reuse, R184, R12 ;  /* 0x000000b8ec0c723c */ /* 0x040ff0000004180c */
[C---:B------:R-:W-:Y:S01]  /*7120*/  HMMA.16816.F32.BF16 R16, R236.reuse, R186, R16 ;  /* 0x000000baec10723c */ /* 0x040fe20000041810 */
[----:B------:R-:W2:Y:S07]  /*7130*/  LDSM.16.M88.4 R184, [R252+0x16100] ;  /* 0x01610000fcb8783b */ /* 0x000eae0000000200 */
[C---:B------:R-:W-:Y:S08]  /*7140*/  HMMA.16816.F32.BF16 R20, R236.reuse, R180, R20 ;  /* 0x000000b4ec14723c */ /* 0x040ff00000041814 */
[C---:B------:R-:W-:Y:S01]  /*7150*/  HMMA.16816.F32.BF16 R24, R236.reuse, R182, R24 ;  /* 0x000000b6ec18723c */ /* 0x040fe20000041818 */
[----:B------:R-:W3:Y:S07]  /*7160*/  LDSM.16.M88.4 R180, [R252+0x16900] ;  /* 0x01690000fcb4783b */ /* 0x000eee0000000200 */
[C---:B-1----:R-:W-:Y:S08]  /*7170*/  HMMA.16816.F32.BF16 R28, R236.reuse, R176, R28 ;  /* 0x000000b0ec1c723c */ /* 0x042ff0000004181c */
[----:B------:R-:W-:Y:S01]  /*7180*/  HMMA.16816.F32.BF16 R32, R236, R178, R32 ;  /* 0x000000b2ec20723c */ /* 0x000fe20000041820 */
[----:B------:R-:W1:Y:S07]  /*7190*/  LDSM.16.M88.4 R176, [R252+0x17100] ;  /* 0x01710000fcb0783b */ /* 0x000e6e0000000200 */
[C---:B--2---:R-:W-:Y:S08]  /*71a0*/  HMMA.16816.F32.BF16 R4, R240.reuse, R184, R4 ;  /* 0x000000b8f004723c */ /* 0x044ff00000041804 */
[C---:B------:R-:W-:Y:S01]  /*71b0*/  HMMA.16816.F32.BF16 R8, R240.reuse, R186, R8 ;  /* 0x000000baf008723c */ /* 0x040fe20000041808 */
[----:B------:R-:W2:Y:S07]  /*71c0*/  LDSM.16.M88.4 R184, [R252+0x17900] ;  /* 0x01790000fcb8783b */ /* 0x000eae0000000200 */
[C---:B---3--:R-:W-:Y:S08]  /*71d0*/  HMMA.16816.F32.BF16 R12, R240.reuse, R180, R12 ;  /* 0x000000b4f00c723c */ /* 0x048ff0000004180c */
[C---:B------:R-:W-:Y:S01]  /*71e0*/  HMMA.16816.F32.BF16 R16, R240.reuse, R182, R16 ;  /* 0x000000b6f010723c */ /* 0x040fe20000041810 */
[----:B------:R-:W3:Y:S07]  /*71f0*/  LDSM.16.M88.4 R180, [R249+0x6000] ;  /* 0x00600000f9b4783b */ /* 0x000eee0000000200 */
[C---:B-1----:R-:W-:Y:S08]  /*7200*/  HMMA.16816.F32.BF16 R20, R240.reuse, R176, R20 ;  /* 0x000000b0f014723c */ /* 0x042ff00000041814 */
[C---:B------:R-:W-:Y:S01]  /*7210*/  HMMA.16816.F32.BF16 R24, R240.reuse, R178, R24 ;  /* 0x000000b2f018723c */ /* 0x040fe20000041818 */
[----:B------:R-:W1:Y:S07]  /*7220*/  LDSM.16.M88.4 R176, [R249+0x6800] ;  /* 0x00680000f9b0783b */ /* 0x000e6e0000000200 */
[C---:B--2---:R-:W-:Y:S08]  /*7230*/  HMMA.16816.F32.BF16 R28, R240.reuse, R184, R28 ;  /* 0x000000b8f01c723c */ /* 0x044ff0000004181c */
[----:B------:R-:W-:Y:S08]  /*7240*/  HMMA.16816.F32.BF16 R32, R240, R186, R32 ;  /* 0x000000baf020723c */ /* 0x000ff00000041820 */
[C---:B---3--:R-:W-:Y:S08]  /*7250*/  HMMA.16816.F32.BF16 R4, R244.reuse, R180, R4 ;  /* 0x000000b4f404723c */ /* 0x048ff00000041804 */
        /* <DEDUP_REMOVED lines=20> */
[----:B------:R-:W-:Y:S03]  /*73a0*/  FMUL.FTZ R19, R19, c[0x0][0x320] ;  /* 0x0000c80013137a20 */ /* 0x000fe60000410000 */
[----:B------:R3:W-:Y:S01]  /*73b0*/  MUFU.TANH R190, R5 ;  /* 0x0000000500be7308 */ /* 0x0007e20000002400 */
[----:B--2---:R2:W-:Y:S09]  /*73c0*/  STL [R1+0x4c], R0 ;  /* 0x00004c0001007387 */ /* 0x0045f20000100800 */
[----:B------:R-:W-:Y:S10]  /*73d0*/  MUFU.TANH R189, R8 ;  /* 0x0000000800bd7308 */ /* 0x000ff40000002400 */
[----:B------:R-:W-:Y:S01]  /*73e0*/  MUFU.TANH R185, R9 ;  /* 0x0000000900b97308 */ /* 0x000fe20000002400 */
[----:B---3--:R-:W3:Y:S09]  /*73f0*/  LDSM.16.M88.4 R4, [R249+0x7000] ;  /* 0x00700000f904783b */ /* 0x008ef20000000200 */
[----:B-1----:R-:W1:Y:S10]  /*7400*/  MUFU.TANH R3, R10 ;  /* 0x0000000a00037308 */ /* 0x002e740000002400 */
[----:B--2---:R2:W4:Y:S10]  /*7410*/  MUFU.TANH R0, R11 ;  /* 0x0000000b00007308 */ /* 0x0045340000002400 */
[----:B------:R4:W4:Y:S01]  /*7420*/  MUFU.TANH R187, R15 ;  /* 0x0000000f00bb7308 */ /* 0x0009220000002400 */
[----:B-1----:R-:W-:Y:S09]  /*7430*/  STL [R1+0x48], R3 ;  /* 0x0000480301007387 */ /* 0x002ff20000100800 */
[----:B------:R-:W1:Y:S01]  /*7440*/  MUFU.TANH R179, R12 ;  /* 0x0000000c00b37308 */ /* 0x000e620000002400 */
[----:B--2---:R-:W2:Y:S01]  /*7450*/  LDSM.16.M88.4 R8, [R249+0x7800] ;  /* 0x00780000f908783b */ /* 0x004ea20000000200 */
[----:B------:R-:W-:Y:S04]  /*7460*/  DEPBAR.LE SB0, 0x0 ;  /* 0x000080000000791a */ /* 0x000fe80000000000 */
[C---:B---3--:R-:W-:Y:S04]  /*7470*/  HMMA.16816.F32.BF16 R20, R244.reuse, R4, R20 ;  /* 0x00000004f414723c */ /* 0x048fe80000041814 */
[----:B------:R3:W1:Y:S01]  /*7480*/  MUFU.TANH R178, R13 ;  /* 0x0000000d00b27308 */ /* 0x0006620000002400 */
[----:B----4-:R4:W-:Y:S01]  /*7490*/  STL [R1+0x44], R0 ;  /* 0x0000440001007387 */ /* 0x0109e20000100800 */
[----:B-----5:R-:W-:Y:S08]  /*74a0*/  MOV R15, R132 ;  /* 0x00000084000f7202 */ /* 0x020ff00000000f00 */
[----:B------:R1:W1:Y:S01]  /*74b0*/  MUFU.TANH R188, R14 ;  /* 0x0000000e00bc7308 */ /* 0x0002620000002400 */
[----:B------:R-:W-:Y:S01]  /*74c0*/  BAR.SYNC.DEFER_BLOCKING 0x0 ;  /* 0x0000000000007b1d */ /* 0x000fe20000010000 */
[C---:B------:R-:W-:Y:S08]  /*74d0*/  HMMA.16816.F32.BF16 R24, R244.reuse, R6, R24 ;  /* 0x00000006f418723c */ /* 0x040ff00000041818 */
[----:B------:R-:W4:Y:S01]  /*74e0*/  MUFU.TANH R184, R18 ;  /* 0x0000001200b87308 */ /* 0x000f220000002400 */
[----:B------:R-:W-:Y:S03]  /*74f0*/  FMUL.FTZ R21, R21, c[0x0][0x320] ;  /* 0x0000c80015157a20 */ /* 0x000fe60000410000 */
[----:B------:R-:W-:Y:S02]  /*7500*/  FMUL.FTZ R22, R22, c[0x0][0x320] ;  /* 0x0000c80016167a20 */ /* 0x000fe40000410000 */
[----:B------:R-:W-:Y:S04]  /*7510*/  FMUL.FTZ R23, R23, c[0x0][0x320] ;  /* 0x0000c80017177a20 */ /* 0x000fe80000410000 */
[----:B------:R-:W4:Y:S01]  /*7520*/  MUFU.TANH R132, R21 ;  /* 0x0000001500847308 */ /* 0x000f220000002400 */
[----:B---3--:R-:W-:Y:S02]  /*7530*/  FMUL.FTZ R13, R17, c[0x0][0x320] ;  /* 0x0000c800110d7a20 */ /* 0x008fe40000410000 */
[----:B------:R-:W-:Y:S01]  /*7540*/  FMUL.FTZ R12, R20, c[0x0][0x320] ;  /* 0x0000c800140c7a20 */ /* 0x000fe20000410000 */
[C---:B--2---:R-:W-:Y:S03]  /*7550*/  HMMA.16816.F32.BF16 R28, R244.reuse, R8, R28 ;  /* 0x00000008f41c723c */ /* 0x044fe6000004181c */
[----:B-1----:R-:W-:Y:S02]  /*7560*/  FMUL.FTZ R14, R16, c[0x0][0x320] ;  /* 0x0000c800100e7a20 */ /* 0x002fe40000410000 */
[----:B------:R-:W-:Y:S01]  /*7570*/  FMUL.FTZ R24, R24, c[0x0][0x320] ;  /* 0x0000c80018187a20 */ /* 0x000fe20000410000 */
[----:B------:R1:W2:Y:S01]  /*7580*/  MUFU.TANH R177, R22 ;  /* 0x0000001600b17308 */ /* 0x0002a20000002400 */
[----:B------:R-:W-:Y:S01]  /*7590*/  FMUL.FTZ R9, R25, c[0x0][0x320] ;  /* 0x0000c80019097a20 */ /* 0x000fe20000410000 */
[----:B------:R-:W-:Y:S04]  /*75a0*/  HMMA.16816.F32.BF16 R32, R244, R10, R32 ;  /* 0x0000000af420723c */ /* 0x000fe80000041820 */
[----:B------:R-:W-:Y:S02]  /*75b0*/  FMUL.FTZ R25, R26, c[0x0][0x320] ;  /* 0x0000c8001a197a20 */ /* 0x000fe40000410000 */
[----:B------:R-:W-:Y:S02]  /*75c0*/  FMUL.FTZ R27, R27, c[0x0][0x320] ;  /* 0x0000c8001b1b7a20 */ /* 0x000fe40000410000 */
[----:B------:R3:W2:Y:S08]  /*75d0*/  MUFU.TANH R176, R23 ;  /* 0x0000001700b07308 */ /* 0x0006b00000002400 */
[----:B------:R-:W-:Y:S02]  /*75e0*/  FMUL.FTZ R30, R30, c[0x0][0x320] ;  /* 0x0000c8001e1e7a20 */ /* 0x000fe40000410000 */
[----:B------:R-:W2:Y:S01]  /*75f0*/  MUFU.TANH R14, R14 ;  /* 0x0000000e000e7308 */ /* 0x000ea20000002400 */
[----:B------:R-:W-:Y:S02]  /*7600*/  FMUL.FTZ R31, R31, c[0x0][0x320] ;  /* 0x0000c8001f1f7a20 */ /* 0x000fe40000410000 */
[----:B-1----:R-:W-:Y:S03]  /*7610*/  FMUL.FTZ R22, R29, c[0x0][0x320] ;  /* 0x0000c8001d167a20 */ /* 0x002fe60000410000 */
[----:B------:R-:W-:Y:S02]  /*7620*/  FMUL.FTZ R21, R32, c[0x0][0x320] ;  /* 0x0000c80020157a20 */ /* 0x000fe40000410000 */
[----:B------:R-:W-:Y:S02]  /*7630*/  FMUL.FTZ R20, R33, c[0x0][0x320] ;  /* 0x0000c80021147a20 */ /* 0x000fe40000410000 */
[----:B------:R-:W1:Y:S01]  /*7640*/  MUFU.TANH R13, R13 ;  /* 0x0000000d000d7308 */ /* 0x000e620000002400 */
[----:B------:R-:W-:Y:S02]  /*7650*/  FMUL.FTZ R35, R35, c[0x0][0x320] ;  /* 0x0000c80023237a20 */ /* 0x000fe40000410000 */
[----:B------:R-:W-:Y:S02]  /*7660*/  FMUL.FTZ R34, R34, c[0x0][0x320] ;  /* 0x0000c80022227a20 */ /* 0x000fe40000410000 */
[----:B---3--:R-:W-:Y:S05]  /*7670*/  FMUL.FTZ R23, R28, c[0x0][0x320] ;  /* 0x0000c8001c177a20 */ /* 0x008fea0000410000 */
[----:B------:R3:W1:Y:S10]  /*7680*/  MUFU.TANH R183, R19 ;  /* 0x0000001300b77308 */ /* 0x0006740000002400 */
[----:B------:R-:W1:Y:S10]  /*7690*/  MUFU.TANH R12, R12 ;  /* 0x0000000c000c7308 */ /* 0x000e740000002400 */
[----:B------:R-:W1:Y:S10]  /*76a0*/  MUFU.TANH R24, R24 ;  /* 0x0000001800187308 */ /* 0x000e740000002400 */
[----:B------:R-:W1:Y:S10]  /*76b0*/  MUFU.TANH R9, R9 ;  /* 0x0000000900097308 */ /* 0x000e740000002400 */
[----:B------:R-:W1:Y:S10]  /*76c0*/  MUFU.TANH R25, R25 ;  /* 0x0000001900197308 */ /* 0x000e740000002400 */
[----:B------:R3:W1:Y:S10]  /*76d0*/  MUFU.TANH R186, R27 ;  /* 0x0000001b00ba7308 */ /* 0x0006740000002400 */
[----:B------:R-:W1:Y:S10]  /*76e0*/  MUFU.TANH R23, R23 ;  /* 0x0000001700177308 */ /* 0x000e740000002400 */
[----:B------:R-:W1:Y:S10]  /*76f0*/  MUFU.TANH R22, R22 ;  /* 0x0000001600167308 */ /* 0x000e740000002400 */
[----:B------:R3:W1:Y:S10]  /*7700*/  MUFU.TANH R182, R30 ;  /* 0x0000001e00b67308 */ /* 0x0006740000002400 */
[----:B------:R3:W1:Y:S10]  /*7710*/  MUFU.TANH R181, R31 ;  /* 0x0000001f00b57308 */ /* 0x0006740000002400 */
[----:B------:R-:W1:Y:S10]  /*7720*/  MUFU.TANH R21, R21 ;  /* 0x0000001500157308 */ /* 0x000e740000002400 */
[----:B------:R-:W1:Y:S10]  /*7730*/  MUFU.TANH R20, R20 ;  /* 0x0000001400147308 */ /* 0x000e740000002400 */
[----:B------:R3:W1:Y:S10]  /*7740*/  MUFU.TANH R180, R34 ;  /* 0x0000002200b47308 */ /* 0x0006740000002400 */
[----:B------:R-:W1:Y:S01]  /*7750*/  MUFU.TANH R35, R35 ;  /* 0x0000002300237308 */ /* 0x000e620000002400 */
[----:B------:R-:W-:-:S05]  /*7760*/  @P0 BRA `(.L_x_614) ;  /* 0x000005c000000947 */ /* 0x000fca0003800000 */
[----:B--2-4-:R-:W2:Y:S01]  /*7770*/  LDL R0, [R1+0xa0] ;  /* 0x0000a00001007983 */ /* 0x014ea20000100800 */
[----:B------:R-:W-:Y:S01]  /*7780*/  ULEA UR6, UR10, UR12, 0x6 ;  /* 0x0000000c0a067291 */ /* 0x000fe2000f8e303f */
[----:B------:R-:W-:Y:S01]  /*7790*/  IMAD.MOV.U32 R7, RZ, RZ, RZ ;  /* 0x000000ffff077224 */ /* 0x000fe200078e00ff */
[----:B------:R-:W-:Y:S01]  /*77a0*/  LOP3.LUT R15, R15, 0xffffffdf, RZ, 0xc0, !PT ;  /* 0xffffffdf0f0f7812 */ /* 0x000fe200078ec0ff */
[----:B------:R-:W4:Y:S03]  /*77b0*/  LDL R29, [R1+0xd8] ;  /* 0x0000d800011d7983 */ /* 0x000f260000100800 */
[----:B------:R-:W-:Y:S01]  /*77c0*/  IMAD.U32 R3, RZ, RZ, UR6 ;  /* 0x00000006ff037e24 */ /* 0x000fe2000f8e00ff */
[----:B------:R-:W5:Y:S01]  /*77d0*/  LDL R11, [R1+0x94] ;  /* 0x00009400010b7983 */ /* 0x000f620000100800 */
[----:B------:R-:W-:Y:S03]  /*77e0*/  @P2 LOP3.LUT R15, R15, 0x20, RZ, 0xfc, !PT ;  /* 0x000000200f0f2812 */ /* 0x000fe600078efcff */
[----:B---3--:R-:W3:Y:S01]  /*77f0*/  LDL R10, [R1+0x54] ;  /* 0x00005400010a7983 */ /* 0x008ee20000100800 */
[----:B------:R-:W-:Y:S03]  /*7800*/  LOP3.LUT R15, R15, 0xffffffbf, RZ, 0xc0, !PT ;  /* 0xffffffbf0f0f7812 */ /* 0x000fe600078ec0ff */
[----:B------:R-:W3:Y:S01]  /*7810*/  LDL R28, [R1+0x8c] ;  /* 0x00008c00011c7983 */ /* 0x000ee20000100800 */
[----:B------:R-:W-:Y:S03]  /*7820*/  @P1 LOP3.LUT R15, R15, 0x40, RZ, 0xfc, !PT ;  /* 0x000000400f0f1812 */ /* 0x000fe600078efcff */
[----:B------:R-:W3:Y:S01]  /*7830*/  LDL R27, [R1+0x90] ;  /* 0x00009000011b7983 */ /* 0x000ee20000100800 */
[----:B------:R-:W-:Y:S03]  /*7840*/  LOP3.LUT R15, R15, 0xffffff7f, RZ, 0xc0, !PT ;  /* 0xffffff7f0f0f7812 */ /* 0x000fe600078ec0ff */
[----:B------:R-:W3:Y:S01]  /*7850*/  LDL R19, [R1+0x84] ;  /* 0x0000840001137983 */ /* 0x000ee20000100800 */
[----:B------:R-:W-:Y:S03]  /*7860*/  @P5 LOP3.LUT R15, R15, 0x80, RZ, 0xfc, !PT ;  /* 0x000000800f0f5812 */ /* 0x000fe600078efcff */
[----:B------:R-:W3:Y:S04]  /*7870*/  LDL R18, [R1+0x88] ;  /* 0x0000880001127983 */ /* 0x000ee80000100800 */
[----:B------:R-:W3:Y:S01]  /*7880*/  LDL R30, [R1+0x64] ;  /* 0x00006400011e7983 */ /* 0x000ee20000100800 */
[----:B--2---:R-:W-:Y:S05]  /*7890*/  IADD3 R3, R3, -0x40, R0 ;  /* 0xffffffc003037810 */ /* 0x004fea0007ffe000 */
[----:B------:R-:W-:Y:S04]  /*78a0*/  @P2 IMAD.HI.U32 R4, R3, c[0x0][0x2bc], RZ ;  /* 0x0000af0003042a27 */ /* 0x000fe800078e00ff */
[--C-:B------:R-:W-:Y:S01]  /*78b0*/  IMAD.MOV.U32 R0, RZ, RZ, R3.reuse ;  /* 0x000000ffff007224 */ /* 0x100fe200078e0003 */
        /* <DEDUP_REMOVED lines=10> */
[----:B------:R-:W-:Y:S02]  /*7960*/  IMAD R0, R0, c[0x0][0x1e0], RZ ;  /* 0x0000780000007a24 */ /* 0x000fe400078e02ff */
[----:B------:R-:W3:Y:S02]  /*7970*/  LDL R31, [R1+0xb0] ;  /* 0x0000b000011f7983 */ /* 0x000ee40000100800 */
[C---:B------:R-:W-:Y:S02]  /*7980*/  IMAD R0, R8.reuse, c[0x0][0x1e4], R0 ;  /* 0x0000790008007a24 */ /* 0x040fe400078e0200 */
[----:B-1----:R-:W-:Y:S04]  /*7990*/  IMAD.WIDE.U32 R4, R8, c[0x0][0x1e0], RZ ;  /* 0x0000780008047a25 */ /* 0x002fe800078e00ff */
[----:B------:R-:W-:Y:S01]  /*79a0*/  IMAD.IADD R5, R5, 0x1, R0 ;  /* 0x0000000105057824 */ /* 0x000fe200078e0200 */
[----:B--2---:R-:W-:Y:S01]  /*79b0*/  STL [R1+0x58], R7 ;  /* 0x0000580701007387 */ /* 0x004fe20000100800 */
[----:B------:R-:W-:Y:S02]  /*79c0*/  SHF.R.S32.HI R3, RZ, 0x1f, R7 ;  /* 0x0000001fff037819 */ /* 0x000fe40000011407 */
[----:B------:R-:W-:Y:S01]  /*79d0*/  IMAD.WIDE.U32 R4, R7, c[0x0][0x1f0], R4 ;  /* 0x00007c0007047a25 */ /* 0x000fe200078e0004 */
[----:B------:R-:W2:Y:S03]  /*79e0*/  LDL R26, [R1+0xac] ;  /* 0x0000ac00011a7983 */ /* 0x000ea60000100800 */
[----:B------:R-:W-:Y:S01]  /*79f0*/  IMAD R3, R3, c[0x0][0x1f0], RZ ;  /* 0x00007c0003037a24 */ /* 0x000fe200078e02ff */
[----:B------:R-:W-:Y:S01]  /*7a00*/  IADD3 R0, P0, R4, UR22, RZ ;  /* 0x0000001604007c10 */ /* 0x000fe2000ff1e0ff */
[----:B------:R-:W2:Y:S02]  /*7a10*/  LDL R16, [R1+0xb4] ;  /* 0x0000b40001107983 */ /* 0x000ea40000100800 */
[----:B------:R-:W-:Y:S02]  /*7a20*/  IMAD R3, R7, c[0x0][0x1f4], R3 ;  /* 0x00007d0007037a24 */ /* 0x000fe400078e0203 */
[----:B------:R-:W2:Y:S03]  /*7a30*/  LDL R17, [R1+0xa8] ;  /* 0x0000a80001117983 */ /* 0x000ea60000100800 */
[----:B------:R-:W-:Y:S01]  /*7a40*/  IADD3.X R3, R5, UR20, R3, P0, !PT ;  /* 0x0000001405037c10 */ /* 0x000fe200087fe403 */
[----:B------:R-:W-:Y:S01]  /*7a50*/  STL [R1+0x40], R15 ;  /* 0x0000400f01007387 */ /* 0x000fe20000100800 */
[C---:B------:R-:W-:Y:S04]  /*7a60*/  LEA R8, P0, R0.reuse, c[0x0][0x1c8], 0x1 ;  /* 0x0000720000087a11 */ /* 0x040fe800078008ff */
[----:B------:R-:W-:Y:S01]  /*7a70*/  LEA.HI.X R3, R0, c[0x0][0x1cc], R3, 0x1, P0 ;  /* 0x0000730000037a11 */ /* 0x000fe200000f0c03 */
[----:B------:R-:W4:Y:S04]  /*7a80*/  SHFL.IDX PT, R4, R8, RZ, 0x181f ;  /* 0x00181fff08047589 */ /* 0x000f2800000e0000 */
[----:B------:R-:W5:Y:S04]  /*7a90*/  SHFL.IDX PT, R5, R3, RZ, 0x181f ;  /* 0x00181fff03057589 */ /* 0x000f6800000e0000 */
[----:B------:R3:W1:Y:S04]  /*7aa0*/  SHFL.IDX PT, R0, R8, 0x1, 0x181f ;  /* 0x00381f0008007f89 */ /* 0x00066800000e0000 */
[----:B------:R-:W1:Y:S01]  /*7ab0*/  SHFL.IDX PT, R3, R3, 0x1, 0x181f ;  /* 0x00381f0003037f89 */ /* 0x000e6200000e0000 */
[----:B----4-:R-:W-:Y:S05]  /*7ac0*/  IADD3 R6, P0, R4, R29, RZ ;  /* 0x0000001d04067210 */ /* 0x010fea0007f1e0ff */
[C---:B-----5:R-:W-:Y:S01]  /*7ad0*/  IMAD.X R7, R5.reuse, 0x1, R11, P0 ;  /* 0x0000000105077824 */ /* 0x060fe200000e060b */
[----:B---3--:R-:W-:Y:S04]  /*7ae0*/  SHF.L.U64.HI R8, R30, 0x1, R31 ;  /* 0x000000011e087819 */ /* 0x008fe8000001021f */
[----:B------:R3:W-:Y:S02]  /*7af0*/  LDGSTS.E.BYPASS.LTC128B.128 [R10+0x10100], [R6.64], !P6 ;  /* 0x10100000060a7fae */ /* 0x0007e4000f101d50 */
[C---:B---3--:R-:W-:Y:S05]  /*7b00*/  IADD3 R6, P0, R4.reuse, R28, RZ ;  /* 0x0000001c04067210 */ /* 0x048fea0007f1e0ff */
[C---:B------:R-:W-:Y:S05]  /*7b10*/  IMAD.X R7, R5.reuse, 0x1, R27, P0 ;  /* 0x0000000105077824 */ /* 0x040fea00000e061b */
[----:B------:R3:W-:Y:S02]  /*7b20*/  LDGSTS.E.BYPASS.LTC128B.128 [R10+0x12100], [R6.64], !P5 ;  /* 0x12100000060a7fae */ /* 0x0007e4000e901d50 */
[----:B---3--:R-:W-:Y:S05]  /*7b30*/  IADD3 R6, P0, R4, R19, RZ ;  /* 0x0000001304067210 */ /* 0x008fea0007f1e0ff */
[C---:B------:R-:W-:Y:S05]  /*7b40*/  IMAD.X R7, R5.reuse, 0x1, R18, P0 ;  /* 0x0000000105077824 */ /* 0x040fea00000e0612 */
[----:B------:R3:W-:Y:S02]  /*7b50*/  LDGSTS.E.BYPASS.LTC128B.128 [R10+0x14100], [R6.64], !P4 ;  /* 0x14100000060a7fae */ /* 0x0007e4000e101d50 */
[----:B---3--:R-:W-:Y:S05]  /*7b60*/  IMAD.SHL.U32 R7, R30, 0x2, RZ ;  /* 0x000000021e077824 */ /* 0x008fea00078e00ff */
[----:B------:R-:W-:Y:S05]  /*7b70*/  IADD3 R4, P0, R4, R7, RZ ;  /* 0x0000000704047210 */ /* 0x000fea0007f1e0ff */
[----:B------:R-:W-:Y:S05]  /*7b80*/  IMAD.X R5, R5, 0x1, R8, P0 ;  /* 0x0000000105057824 */ /* 0x000fea00000e0608 */
[----:B------:R1:W-:Y:S02]  /*7b90*/  LDGSTS.E.BYPASS.LTC128B.128 [R10+0x16100], [R4.64], !P3 ;  /* 0x16100000040a7fae */ /* 0x0003e4000d901d50 */
[----:B-1----:R-:W-:Y:S05]  /*7ba0*/  IADD3 R4, P0, R0, R29, RZ ;  /* 0x0000001d00047210 */ /* 0x002fea0007f1e0ff */
[----:B------:R-:W-:Y:S05]  /*7bb0*/  IMAD.X R5, R3, 0x1, R11, P0 ;  /* 0x0000000103057824 */ /* 0x000fea00000e060b */
[----:B------:R2:W-:Y:S02]  /*7bc0*/  LDGSTS.E.BYPASS.LTC128B.128 [R10+0x11100], [R4.64], !P6 ;  /* 0x11100000040a7fae */ /* 0x0005e4000f101d50 */
[----:B--2---:R-:W-:Y:S04]  /*7bd0*/  IADD3 R4, -R26, 0x10, RZ ;  /* 0x000000101a047810 */ /* 0x004fe80007ffe1ff */
[----:B------:R-:W-:Y:S04]  /*7be0*/  LOP3.LUT R4, R4, 0xf, RZ, 0xc0, !PT ;  /* 0x0000000f04047812 */ /* 0x000fe800078ec0ff */
[-C--:B------:R-:W-:Y:S02]  /*7bf0*/  IADD3 R4, P2, P0, R4, R0.reuse, R28 ;  /* 0x0000000004047210 */ /* 0x080fe4000785e01c */
[C---:B------:R-:W-:Y:S02]  /*7c00*/  IADD3 R6, -R17.reuse, 0x10, RZ ;  /* 0x0000001011067810 */ /* 0x040fe40007ffe1ff */
[-C--:B------:R-:W-:Y:S02]  /*7c10*/  IADD3.X R5, RZ, R3.reuse, R27, P2, P0 ;  /* 0x00000003ff057210 */ /* 0x080fe400017e041b */
[----:B------:R-:W-:Y:S02]  /*7c20*/  ISETP.NE.U32.AND P0, PT, R26, RZ, PT ;  /* 0x000000ff1a00720c */ /* 0x000fe40003f05070 */
[----:B------:R-:W-:Y:S04]  /*7c30*/  LOP3.LUT R6, R6, 0xf, RZ, 0xc0, !PT ;  /* 0x0000000f06067812 */ /* 0x000fe800078ec0ff */
[-C--:B------:R-:W-:Y:S07]  /*7c40*/  IADD3 R6, P2, P1, R6, R0.reuse, R19 ;  /* 0x0000000006067210 */ /* 0x080fee000795e013 */
[----:B------:R1:W-:Y:S02]  /*7c50*/  LDGSTS.E.BYPASS.LTC128B.128.ZFILL [R10+0x13100], [R4.64], P0 ;  /* 0x13100000040a7fae */ /* 0x0003e40008141d50 */
[----:B-1----:R-:W-:Y:S04]  /*7c60*/  IADD3 R4, -R16, 0x10, RZ ;  /* 0x0000001010047810 */ /* 0x002fe80007ffe1ff */
[----:B------:R-:W-:Y:S04]  /*7c70*/  LOP3.LUT R4, R4, 0xf, RZ, 0xc0, !PT ;  /* 0x0000000f04047812 */ /* 0x000fe800078ec0ff */
[----:B------:R-:W-:Y:S02]  /*7c80*/  IADD3 R4, P5, P0, R4, R0, R7 ;  /* 0x0000000004047210 */ /* 0x000fe400078be007 */
[-C--:B------:R-:W-:Y:S02]  /*7c90*/  IADD3.X R7, RZ, R3.reuse, R18, P2, P1 ;  /* 0x00000003ff077210 */ /* 0x080fe400017e2412 */
[----:B------:R-:W-:Y:S02]  /*7ca0*/  IADD3.X R5, RZ, R3, R8, P5, P0 ;  /* 0x00000003ff057210 */ /* 0x000fe40002fe0408 */
[----:B------:R-:W-:Y:S02]  /*7cb0*/  ISETP.NE.U32.AND P0, PT, R17, RZ, PT ;  /* 0x000000ff1100720c */ /* 0x000fe40003f05070 */
[C---:B------:R-:W-:Y:S02]  /*7cc0*/  LOP3.LUT P5, RZ, R15.reuse, 0x80, RZ, 0xc0, !PT ;  /* 0x000000800fff7812 */ /* 0x040fe400078ac0ff */
[C---:B------:R-:W-:Y:S02]  /*7cd0*/  LOP3.LUT P1, RZ, R15.reuse, 0x40, RZ, 0xc0, !PT ;  /* 0x000000400fff7812 */ /* 0x040fe4000782c0ff */
[----:B------:R-:W-:Y:S07]  /*7ce0*/  LOP3.LUT P2, RZ, R15, 0x20, RZ, 0xc0, !PT ;  /* 0x000000200fff7812 */ /* 0x000fee000784c0ff */
[----:B------:R1:W-:Y:S01]  /*7cf0*/  LDGSTS.E.BYPASS.LTC128B.128.ZFILL [R10+0x15100], [R6.64], P0 ;  /* 0x15100000060a7fae */ /* 0x0003e20008141d50 */
[----:B------:R-:W-:Y:S11]  /*7d00*/  ISETP.NE.U32.AND P0, PT, R16, RZ, PT ;  /* 0x000000ff1000720c */ /* 0x000ff60003f05070 */
[----:B------:R-:W-:Y:S02]  /*7d10*/  @!UPT UIADD3 URZ, URZ, URZ, URZ ;  /* 0x0000003f3f3ff290 */ /* 0x000fe4000fffe03f */
[----:B------:R1:W-:Y:S02]  /*7d20*/  LDGSTS.E.BYPASS.LTC128B.128.ZFILL [R10+0x17100], [R4.64], P0 ;  /* 0x17100000040a7fae */ /* 0x0003e40008141d50 */
.L_x_614:
[----:B-12-4-:R-:W2:Y:S01]  /*7d30*/  LDL R4, [R1+0xb8] ;  /* 0x0000b80001047983 */ /* 0x016ea20000100800 */
[----:B------:R-:W-:Y:S01]  /*7d40*/  MOV R26, R15 ;  /* 0x0000000f001a7202 */ /* 0x000fe20000000f00 */
[----:B------:R-:W-:Y:S01]  /*7d50*/  UIMAD UR6, UR10, -0x40, UR5 ;  /* 0xffffffc00a0678a4 */ /* 0x000fe2000f8e0205 */
[----:B------:R-:W-:Y:S01]  /*7d60*/  PLOP3.LUT P0, PT, PT, PT, UP1, 0x80, 0x0 ;  /* 0x000000000000781c */ /* 0x000fe20003f0f018 */
[----:B------:R1:W2:Y:S01]  /*7d70*/  LDL R0, [R1+0xbc] ;  /* 0x0000bc0001007983 */ /* 0x0002a20000100800 */
[----:B------:R-:W-:Y:S01]  /*7d80*/  LOP3.LUT R26, R26, 0xffffff7f, RZ, 0xc0, !PT ;  /* 0xffffff7f1a1a7812 */ /* 0x000fe200078ec0ff */
[----:B------:R-:W-:Y:S02]  /*7d90*/  UISETP.GT.AND UP0, UPT, UR10, UR4, UPT ;  /* 0x000000040a00728c */ /* 0x000fe4000bf04270 */
[----:B------:R-:W4:Y:S01]  /*7da0*/  LDL R3, [R1+0xcc] ;  /* 0x0000cc0001037983 */ /* 0x000f220000100800 */
[----:B------:R-:W-:Y:S01]  /*7db0*/  @P3 LOP3.LUT R26, R26, 0x80, RZ, 0xfc, !PT ;  /* 0x000000801a1a3812 */ /* 0x000fe200078efcff */
[----:B------:R-:W-:Y:S02]  /*7dc0*/  UIADD3 UR10, UR10, -0x1, URZ ;  /* 0xffffffff0a0a7890 */ /* 0x000fe4000fffe03f */
[----:B------:R-:W0:Y:S01]  /*7dd0*/  LDGDEPBAR ;  /* 0x00000000000079af */ /* 0x000e220000000000 */
[----:B------:R-:W-:Y:S04]  /*7de0*/  LOP3.LUT R26, R26, 0xffffffbf, RZ, 0xc0, !PT ;  /* 0xffffffbf1a1a7812 */ /* 0x000fe800078ec0ff */
[----:B------:R-:W-:Y:S04]  /*7df0*/  @P2 LOP3.LUT R26, R26, 0x40, RZ, 0xfc, !PT ;  /* 0x000000401a1a2812 */ /* 0x000fe800078efcff */
[----:B------:R-:W-:Y:S04]  /*7e00*/  LOP3.LUT R26, R26, 0xffffffdf, RZ, 0xc0, !PT ;  /* 0xffffffdf1a1a7812 */ /* 0x000fe800078ec0ff */
[----:B------:R-:W-:Y:S05]  /*7e10*/  @P1 LOP3.LUT R26, R26, 0x20, RZ, 0xfc, !PT ;  /* 0x000000201a1a1812 */ /* 0x000fea00078efcff */
[----:B------:R-:W-:Y:S04]  /*7e20*/  STL [R1+0x40], R26 ;  /* 0x0000401a01007387 */ /* 0x000fe80000100800 */
[----:B---3--:R-:W3:Y:S04]  /*7e30*/  LDL.LU R30, [R1+0x50] ;  /* 0x00005000011e7983 */ /* 0x008ee80000300800 */
[----:B------:R-:W5:Y:S04]  /*7e40*/  LDL.LU R29, [R1+0x4c] ;  /* 0x00004c00011d7983 */ /* 0x000f680000300800 */
[----:B------:R-:W3:Y:S04]  /*7e50*/  LDL.LU R28, [R1+0x48] ;  /* 0x00004800011c7983 */ /* 0x000ee80000300800 */
[----:B------:R-:W3:Y:S01]  /*7e60*/  LDL.LU R27, [R1+0x44] ;  /* 0x00004400011b7983 */ /* 0x000ee20000300800 */
[----:B--2---:R-:W-:Y:S05]  /*7e70*/  @P0 MOV R0, R4 ;  /* 0x0000000400000202 */ /* 0x004fea0000000f00 */
[----:B------:R-:W2:Y:S08]  /*7e80*/  SHFL.IDX PT, R5, R0, RZ, 0x1c1f ;  /* 0x001c1fff00057589 */ /* 0x000eb000000e0000 */
[----:B------:R1:W2:Y:S02]  /*7e90*/  SHFL.IDX PT, R4, R0, 0x1, 0x1c1f ;  /* 0x003c1f0000047f89 */ /* 0x0002a400000e0000 */
[----:B-1----:R-:W-:Y:S04]  /*7ea0*/  MOV R0, UR7 ;  /* 0x0000000700007c02 */ /* 0x002fe80008000f00 */
[----:B----4-:R-:W-:Y:S04]  /*7eb0*/  IADD3 R0, R0, UR6, -R3 ;  /* 0x0000000600007c10 */ /* 0x010fe8000fffe803 */
[----:B------:R-:W-:Y:S04]  /*7ec0*/  IADD3 R3, R0, -UR13, RZ ;  /* 0x8000000d00037c10 */ /* 0x000fe8000fffe0ff */
[C---:B--2---:R-:W-:Y:S02]  /*7ed0*/  IADD3 R0, R3.reuse, R5, RZ ;  /* 0x0000000503007210 */ /* 0x044fe40007ffe0ff */
[----:B------:R-:W-:Y:S02]  /*7ee0*/  IADD3 R3, R3, R4, RZ ;  /* 0x0000000403037210 */ /* 0x000fe40007ffe0ff */
[C---:B------:R-:W-:Y:S02]  /*7ef0*/  ISETP.GT.AND P0, PT, R0.reuse, RZ, PT ;  /* 0x000000ff0000720c */ /* 0x040fe40003f04270 */
[----:B------:R-:W-:Y:S02]  /*7f00*/  ISETP.GT.AND P2, PT, R3, 0x30, PT ;  /* 0x000000300300780c */ /* 0x000fe40003f44270 */
[----:B------:R-:W-:Y:S02]  /*7f10*/  FSEL R4, R191, -INF , P0 ;  /* 0xff800000bf047808 */ /* 0x000fe40000000000 */
[----:B------:R-:W-:Y:S02]  /*7f20*/  ISETP.GT.AND P0, PT, R0, 0x1, PT ;  /* 0x000000010000780c */ /* 0x000fe40003f04270 */
[----:B------:R-:W-:Y:S02]  /*7f30*/  MOV R191, R26 ;  /* 0x0000001a00bf7202 */ /* 0x000fe40000000f00 */
[----:B------:R-:W-:Y:S02]  /*7f40*/  FSEL R19, R190, -INF , P0 ;  /* 0xff800000be137808 */ /* 0x000fe40000000000 */
[C---:B------:R-:W-:Y:S02]  /*7f50*/  ISETP.GT.AND P0, PT, R0.reuse, 0x8, PT ;  /* 0x000000080000780c */ /* 0x040fe40003f04270 */
[----:B------:R-:W-:Y:S02]  /*7f60*/  ISETP.GT.AND P1, PT, R3, 0x31, PT ;  /* 0x000000310300780c */ /* 0x000fe40003f24270 */
[----:B------:R-:W-:Y:S02]  /*7f70*/  FSEL R18, R189, -INF , P0 ;  /* 0xff800000bd127808 */ /* 0x000fe40000000000 */
[C---:B------:R-:W-:Y:S02]  /*7f80*/  ISETP.GT.AND P0, PT, R0.reuse, 0x9, PT ;  /* 0x000000090000780c */ /* 0x040fe40003f04270 */
[----:B------:R-:W-:Y:S02]  /*7f90*/  ISETP.GT.AND P3, PT, R3, 0x29, PT ;  /* 0x000000290300780c */ /* 0x000fe40003f64270 */
[----:B------:R-:W-:Y:S02]  /*7fa0*/  FSEL R17, R185, -INF , P0 ;  /* 0xff800000b9117808 */ /* 0x000fe40000000000 */
[C---:B------:R-:W-:Y:S04]  /*7fb0*/  ISETP.GT.AND P0, PT, R0.reuse, 0x10, PT ;  /* 0x000000100000780c */ /* 0x040fe80003f04270 */
[----:B------:R-:W-:Y:S02]  /*7fc0*/  FSEL R16, R179, -INF , P0 ;  /* 0xff800000b3107808 */ /* 0x000fe40000000000 */
[----:B------:R-:W2:Y:S01]  /*7fd0*/  LDL.LU R179, [R1+0xa4] ;  /* 0x0000a40001b37983 */ /* 0x000ea20000300800 */
[----:B------:R-:W-:Y:S04]  /*7fe0*/  ISETP.GT.AND P0, PT, R0, 0x11, PT ;  /* 0x000000110000780c */ /* 0x000fe80003f04270 */
[----:B------:R-:W-:Y:S02]  /*7ff0*/  FSEL R15, R178, -INF , P0 ;  /* 0xff800000b20f7808 */ /* 0x000fe40000000000 */
[----:B------:R-:W-:Y:S04]  /*8000*/  ISETP.GT.AND P0, PT, R0, 0x18, PT ;  /* 0x000000180000780c */ /* 0x000fe80003f04270 */
[----:B------:R-:W-:Y:S02]  /*8010*/  FSEL R14, R14, -INF , P0 ;  /* 0xff8000000e0e7808 */ /* 0x000fe40000000000 */
[C---:B------:R-:W-:Y:S04]  /*8020*/  ISETP.GT.AND P0, PT, R0.reuse, 0x19, PT ;  /* 0x000000190000780c */ /* 0x040fe80003f04270 */
[----:B------:R-:W-:Y:S02]  /*8030*/  FSEL R13, R13, -INF , P0 ;  /* 0xff8000000d0d7808 */ /* 0x000fe40000000000 */
[----:B------:R-:W-:Y:S04]  /*8040*/  ISETP.GT.AND P0, PT, R0, 0x20, PT ;  /* 0x000000200000780c */ /* 0x000fe80003f04270 */
[----:B------:R-:W-:Y:S02]  /*8050*/  FSEL R12, R12, -INF , P0 ;  /* 0xff8000000c0c7808 */ /* 0x000fe40000000000 */
[----:B------:R-:W-:Y:S04]  /*8060*/  ISETP.GT.AND P0, PT, R0, 0x21, PT ;  /* 0x000000210000780c */ /* 0x000fe80003f04270 */
[----:B------:R-:W-:Y:S02]  /*8070*/  FSEL R11, R132, -INF , P0 ;  /* 0xff800000840b7808 */ /* 0x000fe40000000000 */
[----:B------:R-:W-:Y:S04]  /*8080*/  ISETP.GT.AND P0, PT, R0, 0x28, PT ;  /* 0x000000280000780c */ /* 0x000fe80003f04270 */
[----:B------:R-:W-:Y:S02]  /*8090*/  FSEL R10, R24, -INF , P0 ;  /* 0xff800000180a7808 */ /* 0x000fe40000000000 */
[----:B------:R-:W-:Y:S02]  /*80a0*/  ISETP.GT.AND P0, PT, R0, 0x29, PT ;  /* 0x000000290000780c */ /* 0x000fe40003f04270 */
[----:B------:R-:W-:Y:S02]  /*80b0*/  FSEL R24, R186, -INF , P3 ;  /* 0xff800000ba187808 */ /* 0x000fe40001800000 */
[----:B------:R-:W-:Y:S02]  /*80c0*/  FSEL R9, R9, -INF , P0 ;  /* 0xff80000009097808 */ /* 0x000fe40000000000 */
[C---:B------:R-:W-:Y:S02]  /*80d0*/  ISETP.GT.AND P0, PT, R0.reuse, 0x30, PT ;  /* 0x000000300000780c */ /* 0x040fe40003f04270 */
[----:B------:R-:W-:Y:S02]  /*80e0*/  LOP3.LUT P3, RZ, R191, 0x80, RZ, 0xc0, !PT ;  /* 0x00000080bfff7812 */ /* 0x000fe4000786c0ff */
[----:B------:R-:W-:Y:S02]  /*80f0*/  FSEL R8, R23, -INF , P0 ;  /* 0xff80000017087808 */ /* 0x000fe40000000000 */
[----:B------:R-:W-:Y:S02]  /*8100*/  ISETP.GT.AND P0, PT, R0, 0x31, PT ;  /* 0x000000310000780c */ /* 0x000fe40003f04270 */
[----:B------:R-:W-:Y:S02]  /*8110*/  FSEL R23, R182, -INF , P2 ;  /* 0xff800000b6177808 */ /* 0x000fe40001000000 */
[----:B------:R-:W-:Y:S02]  /*8120*/  FSEL R7, R22, -INF , P0 ;  /* 0xff80000016077808 */ /* 0x000fe40000000000 */
[C---:B------:R-:W-:Y:S02]  /*8130*/  ISETP.GT.AND P0, PT, R0.reuse, 0x38, PT ;  /* 0x000000380000780c */ /* 0x040fe40003f04270 */
[----:B------:R-:W-:Y:S02]  /*8140*/  FSEL R22, R181, -INF , P1 ;  /* 0xff800000b5167808 */ /* 0x000fe40000800000 */
[----:B------:R-:W-:Y:S02]  /*8150*/  FSEL R6, R21, -INF , P0 ;  /* 0xff80000015067808 */ /* 0x000fe40000000000 */
[----:B------:R-:W-:Y:S02]  /*8160*/  ISETP.GT.AND P0, PT, R0, 0x39, PT ;  /* 0x000000390000780c */ /* 0x000fe40003f04270 */
[----:B------:R-:W-:Y:S02]  /*8170*/  FMNMX.FTZ R0, R4, R2, !PT ;  /* 0x0000000204007209 */ /* 0x000fe40007810000 */
[----:B------:R-:W-:Y:S02]  /*8180*/  FSEL R5, R20, -INF , P0 ;  /* 0xff80000014057808 */ /* 0x000fe40000000000 */
[----:B------:R-:W-:Y:S02]  /*8190*/  FMNMX.FTZ R0, R19, R0, !PT ;  /* 0x0000000013007209 */ /* 0x000fe40007810000 */
[----:B------:R-:W-:Y:S02]  /*81a0*/  ISETP.GT.AND P0, PT, R3, RZ, PT ;  /* 0x000000ff0300720c */ /* 0x000fe40003f04270 */
[----:B------:R-:W-:Y:S02]  /*81b0*/  FMNMX.FTZ R0, R18, R0, !PT ;  /* 0x0000000012007209 */ /* 0x000fe40007810000 */
[----:B---3--:R-:W-:Y:S02]  /*81c0*/  FSEL R20, R30, -INF , P0 ;  /* 0xff8000001e147808 */ /* 0x008fe40000000000 */
[----:B------:R-:W-:Y:S02]  /*81d0*/  FMNMX.FTZ R0, R17, R0, !PT ;  /* 0x0000000011007209 */ /* 0x000fe40007810000 */
[----:B------:R-:W-:Y:S02]  /*81e0*/  ISETP.GT.AND P0, PT, R3, 0x1, PT ;  /* 0x000000010300780c */ /* 0x000fe40003f04270 */
[----:B------:R-:W-:Y:S02]  /*81f0*/  FMNMX.FTZ R0, R16, R0, !PT ;  /* 0x0000000010007209 */ /* 0x000fe40007810000 */
[----:B-----5:R-:W-:Y:S02]  /*8200*/  FSEL R34, R29, -INF , P0 ;  /* 0xff8000001d227808 */ /* 0x020fe40000000000 */
[----:B------:R-:W-:Y:S02]  /*8210*/  FMNMX.FTZ R0, R15, R0, !PT ;  /* 0x000000000f007209 */ /* 0x000fe40007810000 */
[----:B------:R-:W-:Y:S02]  /*8220*/  ISETP.GT.AND P0, PT, R3, 0x8, PT ;  /* 0x000000080300780c */ /* 0x000fe40003f04270 */
[----:B------:R-:W-:Y:S02]  /*8230*/  FMNMX.FTZ R0, R14, R0, !PT ;  /* 0x000000000e007209 */ /* 0x000fe40007810000 */
[----:B------:R-:W-:Y:S02]  /*8240*/  FSEL R33, R28, -INF , P0 ;  /* 0xff8000001c217808 */ /* 0x000fe40000000000 */
        /* <DEDUP_REMOVED lines=18> */
[----:B------:R-:W-:Y:S01]  /*8370*/  LOP3.LUT P2, RZ, R191, 0x40, RZ, 0xc0, !PT ;  /* 0x00000040bfff7812 */ /* 0x000fe2000784c0ff */
[----:B------:R-:W1:Y:S01]  /*8380*/  SHFL.BFLY PT, R21, R0, 0x2, 0x1f ;  /* 0x0c401f0000157f89 */ /* 0x000e6200000e0000 */
[----:B------:R-:W-:Y:S02]  /*8390*/  FSEL R28, R183, -INF , P0 ;  /* 0xff800000b71c7808 */ /* 0x000fe40000000000 */
[----:B------:R-:W-:Y:S02]  /*83a0*/  ISETP.GT.AND P0, PT, R3, 0x20, PT ;  /* 0x000000200300780c */ /* 0x000fe40003f04270 */
[----:B------:R-:W-:Y:S02]  /*83b0*/  LOP3.LUT P1, RZ, R191, 0x20, RZ, 0xc0, !PT ;  /* 0x00000020bfff7812 */ /* 0x000fe4000782c0ff */
[----:B------:R-:W-:Y:S02]  /*83c0*/  FSEL R27, R177, -INF , P0 ;  /* 0xff800000b11b7808 */ /* 0x000fe40000000000 */
[C---:B------:R-:W-:Y:S04]  /*83d0*/  ISETP.GT.AND P0, PT, R3.reuse, 0x21, PT ;  /* 0x000000210300780c */ /* 0x040fe80003f04270 */
[----:B------:R-:W-:Y:S02]  /*83e0*/  FSEL R26, R176, -INF , P0 ;  /* 0xff800000b01a7808 */ /* 0x000fe40000000000 */
[----:B------:R-:W-:Y:S04]  /*83f0*/  ISETP.GT.AND P0, PT, R3, 0x28, PT ;  /* 0x000000280300780c */ /* 0x000fe80003f04270 */
[----:B------:R-:W-:Y:S02]  /*8400*/  FSEL R25, R25, -INF , P0 ;  /* 0xff80000019197808 */ /* 0x000fe40000000000 */
[----:B-1----:R-:W-:Y:S05]  /*8410*/  FMNMX.FTZ R0, R21, R0, !PT ;  /* 0x0000000015007209 */ /* 0x002fea0007810000 */
[----:B------:R-:W1:Y:S02]  /*8420*/  SHFL.BFLY PT, R132, R0, 0x1, 0x1f ;  /* 0x0c201f0000847f89 */ /* 0x000e6400000e0000 */
[----:B-1----:R-:W-:Y:S04]  /*8430*/  FMNMX.FTZ R132, R0, R132, !PT ;  /* 0x0000008400847209 */ /* 0x002fe80007810000 */
[C---:B------:R-:W-:Y:S04]  /*8440*/  FSETP.NEU.FTZ.AND P0, PT, R132.reuse, -INF , PT ;  /* 0xff8000008400780b */ /* 0x040fe80003f1d000 */
[----:B------:R-:W-:Y:S05]  /*8450*/  FSEL R0, R132, RZ, P0 ;  /* 0x000000ff84007208 */ /* 0x000fea0000000000 */
[----:B------:R-:W-:Y:S02]  /*8460*/  FADD.FTZ R0, -R0, R2 ;  /* 0x0000000200007221 */ /* 0x000fe40000010100 */
[----:B------:R-:W-:Y:S02]  /*8470*/  FMUL.FTZ R2, R132, c[0x0][0x2d0] ;  /* 0x0000b40084027a20 */ /* 0x000fe40000410000 */
[----:B------:R-:W-:Y:S03]  /*8480*/  FMUL.FTZ R0, R0, c[0x0][0x2d0] ;  /* 0x0000b40000007a20 */ /* 0x000fe60000410000 */
[----:B------:R-:W-:Y:S02]  /*8490*/  FSEL R2, R2, RZ, P0 ;  /* 0x000000ff02027208 */ /* 0x000fe40000000000 */
[C---:B------:R-:W-:Y:S03]  /*84a0*/  ISETP.GT.AND P0, PT, R3.reuse, 0x38, PT ;  /* 0x000000380300780c */ /* 0x040fe60003f04270 */
[--C-:B------:R-:W-:Y:S01]  /*84b0*/  FFMA.FTZ R4, R4, c[0x0][0x2d0], -R2.reuse ;  /* 0x0000b40004047a23 */ /* 0x100fe20000010802 */
[----:B------:R-:W-:Y:S01]  /*84c0*/  FSEL R21, R180, -INF , P0 ;  /* 0xff800000b4157808 */ /* 0x000fe20000000000 */
[--C-:B------:R-:W-:Y:S01]  /*84d0*/  FFMA.FTZ R6, R6, c[0x0][0x2d0], -R2.reuse ;  /* 0x0000b40006067a23 */ /* 0x100fe20000010802 */
[----:B------:R-:W-:Y:S01]  /*84e0*/  ISETP.GT.AND P0, PT, R3, 0x39, PT ;  /* 0x000000390300780c */ /* 0x000fe20003f04270 */
        /* <DEDUP_REMOVED lines=16> */
[----:B------:R-:W-:Y:S07]  /*85f0*/  FFMA.FTZ R183, R5, c[0x0][0x2d0], -R2 ;  /* 0x0000b40005b77a23 */ /* 0x000fee0000010802 */
[----:B------:R-:W1:Y:S02]  /*8600*/  MUFU.EX2 R2, R0 ;  /* 0x0000000000027308 */ /* 0x000e640000000800 */
[C---:B-1----:R-:W-:Y:S02]  /*8610*/  FMUL.FTZ R9, R2.reuse, R161 ;  /* 0x000000a102097220 */ /* 0x042fe40000410000 */
        /* <DEDUP_REMOVED lines=16> */
[C---:B--2---:R-:W-:Y:S02]  /*8720*/  FFMA.FTZ R0, R2.reuse, R179, R4 ;  /* 0x000000b302007223 */ /* 0x044fe40000010004 */
[----:B------:R-:W-:Y:S02]  /*8730*/  FMUL.FTZ R64, R2, R64 ;  /* 0x0000004002407220 */ /* 0x000fe40000410000 */
[C---:B------:R-:W-:Y:S01]  /*8740*/  FADD.FTZ R5, R176.reuse, R0 ;  /* 0x00000000b0057221 */ /* 0x040fe20000010000 */
[----:B------:R-:W-:Y:S01]  /*8750*/  F2FP.BF16.PACK_AB R176, R176, R4 ;  /* 0x00000004b0b0723e */ /* 0x000fe200000010ff */
[----:B------:R-:W1:Y:S01]  /*8760*/  MUFU.EX2 R0, R17 ;  /* 0x0000001100007308 */ /* 0x000e620000000800 */
[----:B------:R-:W-:Y:S02]  /*8770*/  FMUL.FTZ R65, R2, R65 ;  /* 0x0000004102417220 */ /* 0x000fe40000410000 */
[----:B------:R-:W-:Y:S02]  /*8780*/  FADD.FTZ R4, R178, R5 ;  /* 0x00000005b2047221 */ /* 0x000fe40000010000 */
        /* <DEDUP_REMOVED lines=10> */
[C---:B-1----:R-:W-:Y:S01]  /*8830*/  F2FP.BF16.PACK_AB R178, R0.reuse, R178 ;  /* 0x000000b200b2723e */ /* 0x042fe200000010ff */
[----:B------:R-:W-:Y:S01]  /*8840*/  FADD.FTZ R181, R0, R4 ;  /* 0x0000000400b57221 */ /* 0x000fe20000010000 */
[----:B------:R-:W-:Y:S01]  /*8850*/  FMNMX.FTZ R0, R20, R133, !PT ;  /* 0x0000008514007209 */ /* 0x000fe20007810000 */
[C---:B------:R-:W-:Y:S01]  /*8860*/  FMUL.FTZ R17, R2.reuse, R153 ;  /* 0x0000009902117220 */ /* 0x040fe20000410000 */
[----:B------:R-:W-:Y:S01]  /*8870*/  FSEL R4, R35, -INF , P0 ;  /* 0xff80000023047808 */ /* 0x000fe20000000000 */
[----:B------:R-:W-:Y:S01]  /*8880*/  FMUL.FTZ R88, R2, R88 ;  /* 0x0000005802587220 */ /* 0x000fe20000410000 */
[----:B------:R-:W-:Y:S01]  /*8890*/  FMNMX.FTZ R0, R34, R0, !PT ;  /* 0x0000000022007209 */ /* 0x000fe20007810000 */
[C---:B------:R-:W-:Y:S01]  /*88a0*/  FMUL.FTZ R89, R2.reuse, R89 ;  /* 0x0000005902597220 */ /* 0x040fe20000410000 */
[----:B------:R-:W-:Y:S01]  /*88b0*/  MOV R35, R12 ;  /* 0x0000000c00237202 */ /* 0x000fe20000000f00 */
[C---:B------:R-:W-:Y:S01]  /*88c0*/  FMUL.FTZ R12, R2.reuse, R156 ;  /* 0x0000009c020c7220 */ /* 0x040fe20000410000 */
[----:B------:R-:W-:Y:S01]  /*88d0*/  FMNMX.FTZ R0, R33, R0, !PT ;  /* 0x0000000021007209 */ /* 0x000fe20007810000 */
[C---:B------:R-:W-:Y:S02]  /*88e0*/  FMUL.FTZ R92, R2.reuse, R92 ;  /* 0x0000005c025c7220 */ /* 0x040fe40000410000 */
[----:B------:R-:W-:Y:S01]  /*88f0*/  FMUL.FTZ R93, R2, R93 ;  /* 0x0000005d025d7220 */ /* 0x000fe20000410000 */
[----:B------:R-:W-:Y:S01]  /*8900*/  FMNMX.FTZ R0, R32, R0, !PT ;  /* 0x0000000020007209 */ /* 0x000fe20007810000 */
[C---:B------:R-:W-:Y:S02]  /*8910*/  FMUL.FTZ R96, R2.reuse, R96 ;  /* 0x0000006002607220 */ /* 0x040fe40000410000 */
        /* <DEDUP_REMOVED lines=24> */
[----:B------:R-:W-:Y:S01]  /*8aa0*/  FMUL.FTZ R129, R2, R129 ;  /* 0x0000008102817220 */ /* 0x000fe20000410000 */
        /* <DEDUP_REMOVED lines=13> */
[----:B------:R-:W-:Y:S02]  /*8b80*/  FADD.FTZ R0, -R0, R133 ;  /* 0x0000008500007221 */ /* 0x000fe40000010100 */
[--C-:B------:R-:W-:Y:S01]  /*8b90*/  FFMA.FTZ R191, R27, c[0x0][0x2d0], -R5.reuse ;  /* 0x0000b4001bbf7a23 */ /* 0x100fe20000010805 */
[----:B------:R-:W-:Y:S01]  /*8ba0*/  MOV R27, R6 ;  /* 0x00000006001b7202 */ /* 0x000fe20000000f00 */
[----:B------:R-:W-:Y:S01]  /*8bb0*/  FMUL.FTZ R0, R0, c[0x0][0x2d0] ;  /* 0x0000b40000007a20 */ /* 0x000fe20000410000 */
[----:B------:R-:W2:Y:S01]  /*8bc0*/  LDL.LU R6, [R1+0x9c] ;  /* 0x00009c0001067983 */ /* 0x000ea20000300800 */
[--C-:B------:R-:W-:Y:S02]  /*8bd0*/  FFMA.FTZ R34, R34, c[0x0][0x2d0], -R5.reuse ;  /* 0x0000b40022227a23 */ /* 0x100fe40000010805 */
[--C-:B------:R-:W-:Y:S02]  /*8be0*/  FFMA.FTZ R179, R33, c[0x0][0x2d0], -R5.reuse ;  /* 0x0000b40021b37a23 */ /* 0x100fe40000010805 */
[----:B------:R-:W-:Y:S01]  /*8bf0*/  FMUL.FTZ R33, R2, R137 ;  /* 0x0000008902217220 */ /* 0x000fe20000410000 */
[----:B------:R-:W-:Y:S01]  /*8c00*/  MUFU.EX2 R0, R0 ;  /* 0x0000000000007308 */ /* 0x000fe20000000800 */
[--C-:B------:R-:W-:Y:S02]  /*8c10*/  FFMA.FTZ R180, R32, c[0x0][0x2d0], -R5.reuse ;  /* 0x0000b40020b47a23 */ /* 0x100fe40000010805 */
[----:B------:R-:W-:Y:S02]  /*8c20*/  FMUL.FTZ R32, R2, R136 ;  /* 0x0000008802207220 */ /* 0x000fe40000410000 */
[--C-:B------:R-:W-:Y:S02]  /*8c30*/  FFMA.FTZ R184, R28, c[0x0][0x2d0], -R5.reuse ;  /* 0x0000b4001cb87a23 */ /* 0x100fe40000010805 */
[C---:B------:R-:W-:Y:S02]  /*8c40*/  FMUL.FTZ R28, R2.reuse, R140 ;  /* 0x0000008c021c7220 */ /* 0x040fe40000410000 */
[--C-:B------:R-:W-:Y:S01]  /*8c50*/  FFMA.FTZ R14, R25, c[0x0][0x2d0], -R5.reuse ;  /* 0x0000b400190e7a23 */ /* 0x100fe20000010805 */
[----:B------:R-:W-:Y:S01]  /*8c60*/  MUFU.EX2 R153, R179 ;  /* 0x000000b300997308 */ /* 0x000fe20000000800 */
[----:B------:R-:W-:Y:S02]  /*8c70*/  FMUL.FTZ R25, R2, R145 ;  /* 0x0000009102197220 */ /* 0x000fe40000410000 */
[--C-:B------:R-:W-:Y:S02]  /*8c80*/  FFMA.FTZ R23, R23, c[0x0][0x2d0], -R5.reuse ;  /* 0x0000b40017177a23 */ /* 0x100fe40000010805 */
[--C-:B------:R-:W-:Y:S02]  /*8c90*/  FFMA.FTZ R22, R22, c[0x0][0x2d0], -R5.reuse ;  /* 0x0000b40016167a23 */ /* 0x100fe40000010805 */
[--C-:B------:R-:W-:Y:S01]  /*8ca0*/  FFMA.FTZ R177, R20, c[0x0][0x2d0], -R5.reuse ;  /* 0x0000b40014b17a23 */ /* 0x100fe20000010805 */
[----:B------:R-:W-:Y:S01]  /*8cb0*/  MOV R161, R23 ;  /* 0x0000001700a17202 */ /* 0x000fe20000000f00 */
[C---:B------:R-:W-:Y:S01]  /*8cc0*/  FMUL.FTZ R20, R2.reuse, R148 ;  /* 0x0000009402147220 */ /* 0x040fe20000410000 */
[----:B------:R-:W1:Y:S01]  /*8cd0*/  MUFU.EX2 R156, R180 ;  /* 0x000000b4009c7308 */ /* 0x000e620000000800 */
[--C-:B------:R-:W-:Y:S01]  /*8ce0*/  FFMA.FTZ R185, R31, c[0x0][0x2d0], -R5.reuse ;  /* 0x0000b4001fb97a23 */ /* 0x100fe20000010805 */
[----:B------:R-:W-:Y:S01]  /*8cf0*/  MOV R148, R18 ;  /* 0x0000001200947202 */ /* 0x000fe20000000f00 */
[--C-:B------:R-:W-:Y:S02]  /*8d00*/  FFMA.FTZ R31, R21, c[0x0][0x2d0], -R5.reuse ;  /* 0x0000b400151f7a23 */ /* 0x100fe40000010805 */
[----:B------:R-:W-:Y:S02]  /*8d10*/  FMUL.FTZ R21, R2, R149 ;  /* 0x0000009502157220 */ /* 0x000fe40000410000 */
[--C-:B------:R-:W-:Y:S01]  /*8d20*/  FFMA.FTZ R186, R30, c[0x0][0x2d0], -R5.reuse ;  /* 0x0000b4001eba7a23 */ /* 0x100fe20000010805 */
[----:B------:R-:W-:Y:S01]  /*8d30*/  MOV R30, R183 ;  /* 0x000000b7001e7202 */ /* 0x000fe20000000f00 */
[--C-:B------:R-:W-:Y:S01]  /*8d40*/  FFMA.FTZ R183, R29, c[0x0][0x2d0], -R5.reuse ;  /* 0x0000b4001db77a23 */ /* 0x100fe20000010805 */
[----:B------:R-:W2:Y:S01]  /*8d50*/  MUFU.EX2 R177, R177 ;  /* 0x000000b100b17308 */ /* 0x000ea20000000800 */
[----:B------:R-:W-:Y:S01]  /*8d60*/  FMUL.FTZ R29, R2, R141 ;  /* 0x0000008d021d7220 */ /* 0x000fe20000410000 */
[----:B------:R-:W-:Y:S01]  /*8d70*/  MOV R157, R30 ;  /* 0x0000001e009d7202 */ /* 0x000fe20000000f00 */
[--C-:B------:R-:W-:Y:S01]  /*8d80*/  FFMA.FTZ R190, R26, c[0x0][0x2d0], -R5.reuse ;  /* 0x0000b4001abe7a23 */ /* 0x100fe20000010805 */
[----:B------:R-:W-:Y:S01]  /*8d90*/  MOV R26, R7 ;  /* 0x00000007001a7202 */ /* 0x000fe20000000f00 */
[--C-:B------:R-:W-:Y:S01]  /*8da0*/  FFMA.FTZ R11, R24, c[0x0][0x2d0], -R5.reuse ;  /* 0x0000b400180b7a23 */ /* 0x100fe20000010805 */
[----:B------:R-:W-:Y:S01]  /*8db0*/  MOV R7, R8 ;  /* 0x0000000800077202 */ /* 0x000fe20000000f00 */
[C---:B------:R-:W-:Y:S01]  /*8dc0*/  FMUL.FTZ R8, R2.reuse, R160 ;  /* 0x000000a002087220 */ /* 0x040fe20000410000 */
[----:B------:R-:W-:Y:S01]  /*8dd0*/  MOV R160, R22 ;  /* 0x0000001600a07202 */ /* 0x000fe20000000f00 */
[----:B------:R-:W-:Y:S01]  /*8de0*/  FMUL.FTZ R24, R2, R144 ;  /* 0x0000009002187220 */ /* 0x000fe20000410000 */
[----:B------:R-:W-:Y:S01]  /*8df0*/  MOV R152, R7 ;  /* 0x0000000700987202 */ /* 0x000fe20000000f00 */
[----:B------:R-:W-:Y:S01]  /*8e00*/  FFMA.FTZ R10, R4, c[0x0][0x2d0], -R5 ;  /* 0x0000b400040a7a23 */ /* 0x000fe20000010805 */
[----:B------:R-:W-:Y:S01]  /*8e10*/  MUFU.EX2 R144, R187 ;  /* 0x000000bb00907308 */ /* 0x000fe20000000800 */
[----:B------:R-:W-:Y:S01]  /*8e20*/  FMUL.FTZ R4, R2, R164 ;  /* 0x000000a402047220 */ /* 0x000fe20000410000 */
[----:B-1----:R-:W-:Y:S01]  /*8e30*/  F2FP.BF16.PACK_AB R179, R156, R153 ;  /* 0x000000999cb3723e */ /* 0x002fe200000010ff */
[----:B------:R-:W-:Y:S01]  /*8e40*/  FMUL.FTZ R5, R2, R165 ;  /* 0x000000a502057220 */ /* 0x000fe20000410000 */
[----:B------:R-:W-:Y:S01]  /*8e50*/  MOV R164, R10 ;  /* 0x0000000a00a47202 */ /* 0x000fe20000000f00 */
[C---:B------:R-:W-:Y:S01]  /*8e60*/  FMUL.FTZ R10, R0.reuse, R162 ;  /* 0x000000a2000a7220 */ /* 0x040fe20000410000 */
[----:B------:R-:W-:Y:S01]  /*8e70*/  MOV R162, R11 ;  /* 0x0000000b00a27202 */ /* 0x000fe20000000f00 */
[C---:B------:R-:W-:Y:S01]  /*8e80*/  FMUL.FTZ R11, R0.reuse, R163 ;  /* 0x000000a3000b7220 */ /* 0x040fe20000410000 */
[----:B------:R-:W-:Y:S01]  /*8e90*/  MOV R163, R14 ;  /* 0x0000000e00a37202 */ /* 0x000fe20000000f00 */
[C---:B------:R-:W-:Y:S01]  /*8ea0*/  FMUL.FTZ R14, R0.reuse, R158 ;  /* 0x0000009e000e7220 */ /* 0x040fe20000410000 */
[----:B------:R1:W3:Y:S01]  /*8eb0*/  MUFU.EX2 R2, R34 ;  /* 0x0000002200027308 */ /* 0x0002e20000000800 */
        /* <DEDUP_REMOVED lines=18> */
[----:B------:R-:W-:Y:S01]  /*8fe0*/  LDSM.16.MT88.4 R140, [R135+0x900] ;  /* 0x00090000878c783b */ /* 0x000fe20000004200 */
[C---:B-1----:R-:W-:Y:S02]  /*8ff0*/  FMUL.FTZ R34, R0.reuse, R138 ;  /* 0x0000008a00227220 */ /* 0x042fe40000410000 */
[C---:B------:R-:W-:Y:S02]  /*9000*/  FMUL.FTZ R39, R0.reuse, R39 ;  /* 0x0000002700277220 */ /* 0x040fe40000410000 */
[C---:B------:R-:W-:Y:S02]  /*9010*/  FMUL.FTZ R42, R0.reuse, R42 ;  /* 0x0000002a002a7220 */ /* 0x040fe40000410000 */
[C---:B------:R-:W-:Y:S01]  /*9020*/  FMUL.FTZ R43, R0.reuse, R43 ;  /* 0x0000002b002b7220 */ /* 0x040fe20000410000 */
[----:B------:R-:W1:Y:S01]  /*9030*/  LDSM.16.MT88.4 R136, [R135+0x100] ;  /* 0x000100008788783b */ /* 0x000e620000004200 */
        /* <DEDUP_REMOVED lines=50> */
[----:B---3--:R-:W-:Y:S01]  /*9360*/  F2FP.BF16.PACK_AB R177, R2, R177 ;  /* 0x000000b102b1723e */ /* 0x008fe200000010ff */
[C---:B------:R-:W-:Y:S01]  /*9370*/  FMUL.FTZ R6, R0.reuse, R166 ;  /* 0x000000a600067220 */ /* 0x040fe20000410000 */
[----:B------:R-:W-:Y:S01]  /*9380*/  MOV R166, R27 ;  /* 0x0000001b00a67202 */ /* 0x000fe20000000f00 */
[----:B------:R-:W-:Y:S02]  /*9390*/  FMUL.FTZ R27, R0, R147 ;  /* 0x00000093001b7220 */ /* 0x000fe40000410000 */
[----:B------:R-:W-:Y:S01]  /*93a0*/  FADD.FTZ R154, R2, R133 ;  /* 0x00000085029a7221 */ /* 0x000fe20000010000 */
[----:B------:R-:W-:Y:S02]  /*93b0*/  MUFU.EX2 R0, R188 ;  /* 0x000000bc00007308 */ /* 0x000fe40000000800 */
[C---:B-1----:R-:W-:Y:S08]  /*93c0*/  HMMA.16816.F32.BF16 R4, R176.reuse, R136, R4 ;  /* 0x00000088b004723c */ /* 0x042ff00000041804 */
[C---:B------:R-:W-:Y:S01]  /*93d0*/  HMMA.16816.F32.BF16 R8, R176.reuse, R138, R8 ;  /* 0x0000008ab008723c */ /* 0x040fe20000041808 */
[----:B------:R-:W1:Y:S01]  /*93e0*/  LDSM.16.MT88.4 R136, [R248+0x100] ;  /* 0x00010000f888783b */ /* 0x000e620000004200 */
[----:B------:R-:W-:Y:S10]  /*93f0*/  MUFU.EX2 R188, R160 ;  /* 0x000000a000bc7308 */ /* 0x000ff40000000800 */
[----:B------:R-:W2:Y:S10]  /*9400*/  MUFU.EX2 R2, R189 ;  /* 0x000000bd00027308 */ /* 0x000eb40000000800 */
[----:B------:R-:W-:Y:S10]  /*9410*/  MUFU.EX2 R189, R161 ;  /* 0x000000a100bd7308 */ /* 0x000ff40000000800 */
[----:B------:R-:W3:Y:S01]  /*9420*/  MUFU.EX2 R133, R182 ;  /* 0x000000b600857308 */ /* 0x000ee20000000800 */
[C---:B-1----:R-:W-:Y:S09]  /*9430*/  HMMA.16816.F32.BF16 R12, R176.reuse, R136, R12 ;  /* 0x00000088b00c723c */ /* 0x042ff2000004180c */
[----:B------:R-:W-:Y:S01]  /*9440*/  MUFU.EX2 R182, R190 ;  /* 0x000000be00b67308 */ /* 0x000fe20000000800 */
[C---:B------:R-:W-:Y:S01]  /*9450*/  HMMA.16816.F32.BF16 R16, R176.reuse, R138, R16 ;  /* 0x0000008ab010723c */ /* 0x040fe20000041810 */
[----:B------:R-:W1:Y:S08]  /*9460*/  LDSM.16.MT88.4 R136, [R251+0x100] ;  /* 0x00010000fb88783b */ /* 0x000e700000004200 */
[----:B------:R4:W-:Y:S03]  /*9470*/  MUFU.EX2 R190, R162 ;  /* 0x000000a200be7308 */ /* 0x0009e60000000800 */
[----:B----4-:R-:W-:Y:S01]  /*9480*/  MOV R162, R152 ;  /* 0x0000009800a27202 */ /* 0x010fe20000000f00 */
        /* <DEDUP_REMOVED lines=40> */
[----:B--2---:R-:W-:Y:S01]  /*9710*/  FADD.FTZ R136, R2, R181 ;  /* 0x000000b502887221 */ /* 0x004fe20000010000 */
[----:B------:R-:W-:Y:S01]  /*9720*/  HMMA.16816.F32.BF16 R128, R176, R138, R128 ;  /* 0x0000008ab080723c */ /* 0x000fe20000041880 */
[----:B------:R-:W-:Y:S03]  /*9730*/  MUFU.EX2 R181, R191 ;  /* 0x000000bf00b57308 */ /* 0x000fe60000000800 */
[----:B------:R-:W-:Y:S03]  /*9740*/  FADD.FTZ R136, R0, R136 ;  /* 0x0000008800887221 */ /* 0x000fe60000010000 */
[C---:B---3--:R-:W-:Y:S01]  /*9750*/  F2FP.BF16.PACK_AB R138, R133.reuse, R144 ;  /* 0x00000090858a723e */ /* 0x048fe200000010ff */
[----:B------:R-:W-:Y:S01]  /*9760*/  FADD.FTZ R137, R144, R136 ;  /* 0x0000008890897221 */ /* 0x000fe20000010000 */
[----:B------:R-:W-:Y:S01]  /*9770*/  F2FP.BF16.PACK_AB R136, R0, R2 ;  /* 0x000000020088723e */ /* 0x000fe200000010ff */
[----:B------:R-:W1:Y:S01]  /*9780*/  LDSM.16.MT88.4 R144, [R248+0x900] ;  /* 0x00090000f890783b */ /* 0x000e620000004200 */
[----:B------:R-:W2:Y:S01]  /*9790*/  MUFU.EX2 R2, R155 ;  /* 0x0000009b00027308 */ /* 0x000ea20000000800 */
[----:B------:R-:W-:Y:S01]  /*97a0*/  FADD.FTZ R149, R133, R137 ;  /* 0x0000008985957221 */ /* 0x000fe20000010000 */
[----:B------:R-:W-:Y:S02]  /*97b0*/  F2FP.BF16.PACK_AB R137, R186, R185 ;  /* 0x000000b9ba89723e */ /* 0x000fe400000010ff */
[----:B------:R-:W-:Y:S02]  /*97c0*/  F2FP.BF16.PACK_AB R139, R184, R183 ;  /* 0x000000b7b88b723e */ /* 0x000fe400000010ff */
[----:B------:R-:W-:Y:S04]  /*97d0*/  F2FP.BF16.PACK_AB R177, R188, R189 ;  /* 0x000000bdbcb1723e */ /* 0x000fe800000010ff */
[----:B------:R-:W-:Y:S01]  /*97e0*/  MUFU.EX2 R0, R159 ;  /* 0x0000009f00007308 */ /* 0x000fe20000000800 */
[C---:B------:R-:W-:Y:S08]  /*97f0*/  HMMA.16816.F32.BF16 R4, R136.reuse, R140, R4 ;  /* 0x0000008c8804723c */ /* 0x040ff00000041804 */
[C---:B------:R-:W-:Y:S01]  /*9800*/  HMMA.16816.F32.BF16 R8, R136.reuse, R142, R8 ;  /* 0x0000008e8808723c */ /* 0x040fe20000041808 */
[----:B------:R-:W3:Y:S01]  /*9810*/  LDSM.16.MT88.4 R140, [R251+0x900] ;  /* 0x00090000fb8c783b */ /* 0x000ee20000004200 */
[----:B------:R-:W4:Y:S10]  /*9820*/  MUFU.EX2 R133, R158 ;  /* 0x0000009e00857308 */ /* 0x000f340000000800 */
[----:B------:R-:W-:Y:S01]  /*9830*/  MUFU.EX2 R176, R167 ;  /* 0x000000a700b07308 */ /* 0x000fe20000000800 */
[C---:B-1----:R-:W-:Y:S09]  /*9840*/  HMMA.16816.F32.BF16 R12, R136.reuse, R144, R12 ;  /* 0x00000090880c723c */ /* 0x042ff2000004180c */
[----:B------:R-:W-:Y:S01]  /*9850*/  MUFU.EX2 R178, R157 ;  /* 0x0000009d00b27308 */ /* 0x000fe20000000800 */
        /* <DEDUP_REMOVED lines=42> */
[----:B------:R-:W-:Y:S01]  /*9b00*/  HMMA.16816.F32.BF16 R128, R136, R146, R128 ;  /* 0x000000928880723c */ /* 0x000fe20000041880 */
[----:B------:R-:W1:Y:S06]  /*9b10*/  LDSM.16.MT88.4 R144, [R248+0x1100] ;  /* 0x00110000f890783b */ /* 0x000e6c0000004200 */
[----:B--2---:R-:W-:Y:S01]  /*9b20*/  FADD.FTZ R136, R2, R149 ;  /* 0x0000009502887221 */ /* 0x004fe20000010000 */
[C---:B----4-:R-:W-:Y:S04]  /*9b30*/  F2FP.BF16.PACK_AB R138, R133.reuse, R148 ;  /* 0x00000094858a723e */ /* 0x050fe800000010ff */
[----:B------:R-:W-:Y:S01]  /*9b40*/  FADD.FTZ R136, R0, R136 ;  /* 0x0000008800887221 */ /* 0x000fe20000010000 */
[----:B------:R-:W-:Y:S03]  /*9b50*/  F2FP.BF16.PACK_AB R139, R190, R180 ;  /* 0x000000b4be8b723e */ /* 0x000fe600000010ff */
[----:B------:R-:W-:Y:S01]  /*9b60*/  FADD.FTZ R137, R148, R136 ;  /* 0x0000008894897221 */ /* 0x000fe20000010000 */
[----:B------:R-:W-:Y:S01]  /*9b70*/  F2FP.BF16.PACK_AB R136, R0, R2 ;  /* 0x000000020088723e */ /* 0x000fe200000010ff */
[----:B------:R-:W2:Y:S01]  /*9b80*/  LDSM.16.MT88.4 R148, [R251+0x1100] ;  /* 0x00110000fb94783b */ /* 0x000ea20000004200 */
[----:B------:R-:W4:Y:S01]  /*9b90*/  MUFU.EX2 R0, R162 ;  /* 0x000000a200007308 */ /* 0x000f220000000800 */
[----:B------:R-:W-:Y:S01]  /*9ba0*/  FADD.FTZ R152, R133, R137 ;  /* 0x0000008985987221 */ /* 0x000fe20000010000 */
[----:B------:R-:W-:Y:S07]  /*9bb0*/  F2FP.BF16.PACK_AB R137, R182, R181 ;  /* 0x000000b5b689723e */ /* 0x000fee00000010ff */
[C---:B---3--:R-:W-:Y:S01]  /*9bc0*/  HMMA.16816.F32.BF16 R4, R136.reuse, R140, R4 ;  /* 0x0000008c8804723c */ /* 0x048fe20000041804 */
[----:B------:R-:W3:Y:S07]  /*9bd0*/  MUFU.EX2 R2, R166 ;  /* 0x000000a600027308 */ /* 0x000eee0000000800 */
[C---:B------:R-:W-:Y:S01]  /*9be0*/  HMMA.16816.F32.BF16 R8, R136.reuse, R142, R8 ;  /* 0x0000008e8808723c */ /* 0x040fe20000041808 */
[----:B------:R-:W5:Y:S03]  /*9bf0*/  LDSM.16.MT88.4 R140, [R250+0x1100] ;  /* 0x00110000fa8c783b */ /* 0x000f660000004200 */
[----:B----4-:R-:W-:Y:S04]  /*9c00*/  FADD.FTZ R133, R0, R152 ;  /* 0x0000009800857221 */ /* 0x010fe80000010000 */
[C---:B-1----:R-:W-:Y:S01]  /*9c10*/  HMMA.16816.F32.BF16 R12, R136.reuse, R144, R12 ;  /* 0x00000090880c723c */ /* 0x042fe2000004180c */
[----:B------:R-:W-:Y:S03]  /*9c20*/  LDSM.16.MT88.4 R160, [R135+0x1900] ;  /* 0x0019000087a0783b */ /* 0x000fe60000004200 */
[C---:B------:R-:W-:Y:S01]  /*9c30*/  FADD.FTZ R133, R176.reuse, R133 ;  /* 0x00000085b0857221 */ /* 0x040fe20000010000 */
[----:B------:R-:W-:Y:S03]  /*9c40*/  F2FP.BF16.PACK_AB R176, R176, R0 ;  /* 0x00000000b0b0723e */ /* 0x000fe600000010ff */
[C---:B------:R-:W-:Y:S01]  /*9c50*/  HMMA.16816.F32.BF16 R16, R136.reuse, R146, R16 ;  /* 0x000000928810723c */ /* 0x040fe20000041810 */
[----:B------:R-:W1:Y:S03]  /*9c60*/  LDSM.16.MT88.4 R144, [R135+0x3100] ;  /* 0x003100008790783b */ /* 0x000e660000004200 */
[----:B---3--:R-:W-:Y:S01]  /*9c70*/  FADD.FTZ R0, R2, R133 ;  /* 0x0000008502007221 */ /* 0x008fe20000010000 */
[----:B------:R-:W-:Y:S03]  /*9c80*/  MOV R133, R3 ;  /* 0x0000000300857202 */ /* 0x000fe60000000f00 */
[C---:B--2---:R-:W-:Y:S04]  /*9c90*/  HMMA.16816.F32.BF16 R20, R136.reuse, R148, R20 ;  /* 0x000000948814723c */ /* 0x044fe80000041814 */
[C---:B------:R-:W-:Y:S01]  /*9ca0*/  FADD.FTZ R0, R178.reuse, R0 ;  /* 0x00000000b2007221 */ /* 0x040fe20000010000 */
[----:B------:R-:W-:Y:S02]  /*9cb0*/  F2FP.BF16.PACK_AB R178, R178, R2 ;  /* 0x00000002b2b2723e */ /* 0x000fe400000010ff */
[----:B------:R-:W2:Y:S01]  /*9cc0*/  MUFU.EX2 R2, R164 ;  /* 0x000000a400027308 */ /* 0x000ea20000000800 */
[C---:B------:R-:W-:Y:S01]  /*9cd0*/  HMMA.16816.F32.BF16 R24, R136.reuse, R150, R24 ;  /* 0x000000968818723c */ /* 0x040fe20000041818 */
[----:B------:R-:W3:Y:S07]  /*9ce0*/  LDSM.16.MT88.4 R148, [R248+0x3100] ;  /* 0x00310000f894783b */ /* 0x000eee0000004200 */
[C---:B-----5:R-:W-:Y:S01]  /*9cf0*/  HMMA.16816.F32.BF16 R28, R136.reuse, R140, R28 ;  /* 0x0000008c881c723c */ /* 0x060fe2000004181c */
[----:B------:R-:W-:Y:S07]  /*9d00*/  STL [R1+0xa4], R0 ;  /* 0x0000a40001007387 */ /* 0x000fee0000100800 */
[C---:B------:R-:W-:Y:S01]  /*9d10*/  HMMA.16816.F32.BF16 R32, R136.reuse, R142, R32 ;  /* 0x0000008e8820723c */ /* 0x040fe20000041820 */
[----:B------:R-:W4:Y:S03]  /*9d20*/  LDSM.16.MT88.4 R140, [R251+0x3100] ;  /* 0x00310000fb8c783b */ /* 0x000f260000004200 */
[----:B--2---:R-:W-:Y:S04]  /*9d30*/  F2FP.BF16.PACK_AB R179, R2, R187 ;  /* 0x000000bb02b3723e */ /* 0x004fe800000010ff */
[C---:B-1----:R-:W-:Y:S08]  /*9d40*/  HMMA.16816.F32.BF16 R36, R136.reuse, R144, R36 ;  /* 0x000000908824723c */ /* 0x042ff00000041824 */
[C---:B------:R-:W-:Y:S01]  /*9d50*/  HMMA.16816.F32.BF16 R40, R136.reuse, R146, R40 ;  /* 0x000000928828723c */ /* 0x040fe20000041828 */
[----:B------:R-:W1:Y:S07]  /*9d60*/  LDSM.16.MT88.4 R144, [R250+0x3100] ;  /* 0x00310000fa90783b */ /* 0x000e6e0000004200 */
[C---:B---3--:R-:W-:Y:S08]  /*9d70*/  HMMA.16816.F32.BF16 R44, R136.reuse, R148, R44 ;  /* 0x00000094882c723c */ /* 0x048ff0000004182c */
[C---:B------:R-:W-:Y:S01]  /*9d80*/  HMMA.16816.F32.BF16 R48, R136.reuse, R150, R48 ;  /* 0x000000968830723c */ /* 0x040fe20000041830 */
[----:B------:R-:W2:Y:S07]  /*9d90*/  LDSM.16.MT88.4 R148, [R135+0x5100] ;  /* 0x005100008794783b */ /* 0x000eae0000004200 */
[C---:B----4-:R-:W-:Y:S08]  /*9da0*/  HMMA.16816.F32.BF16 R52, R136.reuse, R140, R52 ;  /* 0x0000008c8834723c */ /* 0x050ff00000041834 */
        /* <DEDUP_REMOVED lines=20> */
[C---:B-1----:R-:W-:Y:S07]  /*9ef0*/  HMMA.16816.F32.BF16 R108, R136.reuse, R144, R108 ;  /* 0x00000090886c723c */ /* 0x042fee000004186c */
[----:B------:R-:W-:Y:S01]  /*9f00*/  FADD.FTZ R144, R153, R154 ;  /* 0x0000009a99907221 */ /* 0x000fe20000010000 */
[C---:B------:R-:W-:Y:S01]  /*9f10*/  HMMA.16816.F32.BF16 R112, R136.reuse, R146, R112 ;  /* 0x000000928870723c */ /* 0x040fe20000041870 */
[----:B------:R-:W1:Y:S03]  /*9f20*/  LDSM.16.MT88.4 R152, [R248+0x1900] ;  /* 0x00190000f898783b */ /* 0x000e660000004200 */
[----:B------:R-:W-:Y:S04]  /*9f30*/  FADD.FTZ R0, R156, R144 ;  /* 0x000000909c007221 */ /* 0x000fe80000010000 */
[C---:B--2---:R-:W-:Y:S01]  /*9f40*/  HMMA.16816.F32.BF16 R116, R136.reuse, R148, R116 ;  /* 0x000000948874723c */ /* 0x044fe20000041874 */
[----:B------:R-:W2:Y:S03]  /*9f50*/  LDSM.16.MT88.4 R144, [R251+0x1900] ;  /* 0x00190000fb90783b */ /* 0x000ea60000004200 */
[----:B------:R-:W-:Y:S04]  /*9f60*/  FADD.FTZ R0, R185, R0 ;  /* 0x00000000b9007221 */ /* 0x000fe80000010000 */
[C---:B------:R-:W-:Y:S04]  /*9f70*/  HMMA.16816.F32.BF16 R120, R136.reuse, R150, R120 ;  /* 0x000000968878723c */ /* 0x040fe80000041878 */
[----:B------:R-:W-:Y:S04]  /*9f80*/  FADD.FTZ R0, R186, R0 ;  /* 0x00000000ba007221 */ /* 0x000fe80000010000 */
[----:B------:R-:W-:Y:S01]  /*9f90*/  FADD.FTZ R0, R183, R0 ;  /* 0x00000000b7007221 */ /* 0x000fe20000010000 */
[C---:B---3--:R-:W-:Y:S03]  /*9fa0*/  HMMA.16816.F32.BF16 R124, R136.reuse, R140, R124 ;  /* 0x0000008c887c723c */ /* 0x048fe6000004187c */
[----:B------:R-:W-:Y:S04]  /*9fb0*/  FADD.FTZ R0, R184, R0 ;  /* 0x00000000b8007221 */ /* 0x000fe80000010000 */
[----:B------:R-:W-:Y:S01]  /*9fc0*/  FADD.FTZ R0, R181, R0 ;  /* 0x00000000b5007221 */ /* 0x000fe20000010000 */
[----:B------:R-:W-:Y:S01]  /*9fd0*/  HMMA.16816.F32.BF16 R128, R136, R142, R128 ;  /* 0x0000008e8880723c */ /* 0x000fe20000041880 */
[----:B------:R-:W3:Y:S03]  /*9fe0*/  LDSM.16.MT88.4 R136, [R250+0x1900] ;  /* 0x00190000fa88783b */ /* 0x000ee60000004200 */
[----:B------:R-:W-:Y:S04]  /*9ff0*/  FADD.FTZ R0, R182, R0 ;  /* 0x00000000b6007221 */ /* 0x000fe80000010000 */
[C---:B------:R-:W-:Y:S01]  /*a000*/  HMMA.16816.F32.BF16 R164, R176.reuse, R160, R4 ;  /* 0x000000a0b0a4723c */ /* 0x040fe20000041804 */
[----:B------:R-:W4:Y:S04]  /*a010*/  LDSM.16.MT88.4 R4, [R135+0x3900] ;  /* 0x003900008704783b */ /* 0x000f280000004200 */
[----:B------:R-:W-:Y:S03]  /*a020*/  FADD.FTZ R0, R180, R0 ;  /* 0x00000000b4007221 */ /* 0x000fe60000010000 */
[C---:B------:R-:W-:Y:S01]  /*a030*/  HMMA.16816.F32.BF16 R160, R176.reuse, R162, R8 ;  /* 0x000000a2b0a0723c */ /* 0x040fe20000041808 */
[----:B------:R-:W5:Y:S03]  /*a040*/  LDSM.16.MT88.4 R8, [R248+0x3900] ;  /* 0x00390000f808783b */ /* 0x000f660000004200 */
[----:B------:R-:W-:Y:S04]  /*a050*/  FADD.FTZ R0, R190, R0 ;  /* 0x00000000be007221 */ /* 0x000fe80000010000 */
[C---:B-1----:R-:W-:Y:S01]  /*a060*/  HMMA.16816.F32.BF16 R156, R176.reuse, R152, R12 ;  /* 0x00000098b09c723c */ /* 0x042fe2000004180c */
[----:B------:R-:W1:Y:S03]  /*a070*/  LDSM.16.MT88.4 R12, [R251+0x3900] ;  /* 0x00390000fb0c783b */ /* 0x000e660000004200 */
[----:B------:R-:W-:Y:S04]  /*a080*/  FADD.FTZ R0, R189, R0 ;  /* 0x00000000bd007221 */ /* 0x000fe80000010000 */
[C---:B------:R-:W-:Y:S01]  /*a090*/  HMMA.16816.F32.BF16 R152, R176.reuse, R154, R16 ;  /* 0x0000009ab098723c */ /* 0x040fe20000041810 */
[----:B------:R-:W1:Y:S03]  /*a0a0*/  LDSM.16.MT88.4 R16, [R250+0x3900] ;  /* 0x00390000fa10783b */ /* 0x000e660000004200 */
[----:B------:R-:W-:Y:S04]  /*a0b0*/  FADD.FTZ R0, R188, R0 ;  /* 0x00000000bc007221 */ /* 0x000fe80000010000 */
[C---:B--2---:R-:W-:Y:S04]  /*a0c0*/  HMMA.16816.F32.BF16 R148, R176.reuse, R144, R20 ;  /* 0x00000090b094723c */ /* 0x044fe80000041814 */
[----:B------:R-:W-:Y:S04]  /*a0d0*/  FADD.FTZ R0, R187, R0 ;  /* 0x00000000bb007221 */ /* 0x000fe80000010000 */
[C---:B------:R-:W-:Y:S04]  /*a0e0*/  HMMA.16816.F32.BF16 R144, R176.reuse, R146, R24 ;  /* 0x00000092b090723c */ /* 0x040fe80000041818 */
[----:B------:R-:W-:Y:S01]  /*a0f0*/  FADD.FTZ R0, R2, R0 ;  /* 0x0000000002007221 */ /* 0x000fe20000010000 */
[----:B------:R-:W-:Y:S03]  /*a100*/  MOV R2, R132 ;  /* 0x0000008400027202 */ /* 0x000fe60000000f00 */
[C---:B---3--:R-:W-:Y:S01]  /*a110*/  HMMA.16816.F32.BF16 R140, R176.reuse, R136, R28 ;  /* 0x00000088b08c723c */ /* 0x048fe2000004181c */
[----:B------:R-:W-:Y:S07]  /*a120*/  STL [R1+0x9c], R0 ;  /* 0x00009c0001007387 */ /* 0x000fee0000100800 */
[C---:B------:R-:W-:Y:S08]  /*a130*/  HMMA.16816.F32.BF16 R136, R176.reuse, R138, R32 ;  /* 0x0000008ab088723c */ /* 0x040ff00000041820 */
[C---:B----4-:R-:W-:Y:S08]  /*a140*/  HMMA.16816.F32.BF16 R36, R176.reuse, R4, R36 ;  /* 0x00000004b024723c */ /* 0x050ff00000041824 */
[C---:B------:R-:W-:Y:S01]  /*a150*/  HMMA.16816.F32.BF16 R40, R176.reuse, R6, R40 ;  /* 0x00000006b028723c */ /* 0x040fe20000041828 */
[----:B------:R-:W2:Y:S07]  /*a160*/  LDSM.16.MT88.4 R4, [R135+0x5900] ;  /* 0x005900008704783b */ /* 0x000eae0000004200 */
[C---:B-----5:R-:W-:Y:S08]  /*a170*/  HMMA.16816.F32.BF16 R44, R176.reuse, R8, R44 ;  /* 0x00000008b02c723c */ /* 0x060ff0000004182c */
[C---:B------:R-:W-:Y:S01]  /*a180*/  HMMA.16816.F32.BF16 R48, R176.reuse, R10, R48 ;  /* 0x0000000ab030723c */ /* 0x040fe20000041830 */
[----:B------:R-:W3:Y:S07]  /*a190*/  LDSM.16.MT88.4 R8, [R248+0x5900] ;  /* 0x00590000f808783b */ /* 0x000eee0000004200 */
[C---:B-1----:R-:W-:Y:S08]  /*a1a0*/  HMMA.16816.F32.BF16 R52, R176.reuse, R12, R52 ;  /* 0x0000000cb034723c */ /* 0x042ff00000041834 */
[C---:B------:R-:W-:Y:S01]  /*a1b0*/  HMMA.16816.F32.BF16 R56, R176.reuse, R14, R56 ;  /* 0x0000000eb038723c */ /* 0x040fe20000041838 */
[----:B------:R-:W1:Y:S07]  /*a1c0*/  LDSM.16.MT88.4 R12, [R251+0x5900] ;  /* 0x00590000fb0c783b */ /* 0x000e6e0000004200 */
[C---:B------:R-:W-:Y:S08]  /*a1d0*/  HMMA.16816.F32.BF16 R60, R176.reuse, R16, R60 ;  /* 0x00000010b03c723c */ /* 0x040ff0000004183c */
[C---:B------:R-:W-:Y:S01]  /*a1e0*/  HMMA.16816.F32.BF16 R64, R176.reuse, R18, R64 ;  /* 0x00000012b040723c */ /* 0x040fe20000041840 */
[----:B------:R-:W4:Y:S07]  /*a1f0*/  LDSM.16.MT88.4 R16, [R250+0x5900] ;  /* 0x00590000fa10783b */ /* 0x000f2e0000004200 */
        /* <DEDUP_REMOVED lines=18> */
[C---:B----4-:R-:W-:Y:S08]  /*a320*/  HMMA.16816.F32.BF16 R124, R176.reuse, R16, R124 ;  /* 0x00000010b07c723c */ /* 0x050ff0000004187c */
[----:B------:R-:W-:Y:S01]  /*a330*/  HMMA.16816.F32.BF16 R128, R176, R18, R128 ;  /* 0x00000012b080723c */ /* 0x000fe20000041880 */
[----:B------:R-:W-:-:S07]  /*a340*/  @P0 BRA `(.L_x_615) ;  /* 0xffffbd7000000947 */ /* 0x000fce000383ffff */
.L_x_612:
[----:B------:R-:W-:-:S13]  /*a350*/  ISETP.LE.AND P0, PT, RZ, UR10, PT ;  /* 0x0000000aff007c0c */ /* 0x000fda000bf03270 */
[----:B------:R-:W-:Y:S05]  /*a360*/  @!P0 BRA `(.L_x_616) ;  /* 0x00003be000008947 */ /* 0x000fea0003800000 */
[----:B------:R-:W2:Y:S04]  /*a370*/  LDL.LU R4, [R1+0xe4] ;  /* 0x0000e40001047983 */ /* 0x000ea80000300800 */
[----:B------:R-:W2:Y:S01]  /*a380*/  LDL.LU R0, [R1+0x98] ;  /* 0x0000980001007983 */ /* 0x000ea20000300800 */
[----:B------:R-:W-:Y:S01]  /*a390*/  IMAD.MOV.U32 R133, RZ, RZ, R3 ;  /* 0x000000ffff857224 */ /* 0x000fe200078e0003 */
[C---:B--2---:R-:W-:Y:S01]  /*a3a0*/  SHF.L.U64.HI R2, R0.reuse, 0x1, R4 ;  /* 0x0000000100027819 */ /* 0x044fe20000010204 */
[----:B------:R-:W-:-:S04]  /*a3b0*/  IMAD.SHL.U32 R0, R0, 0x2, RZ ;  /* 0x0000000200007824 */ /* 0x000fc800078e00ff */
[----:B------:R1:W-:Y:S04]  /*a3c0*/  STL [R1+0x84], R2 ;  /* 0x0000840201007387 */ /* 0x0003e80000100800 */
[----:B------:R2:W-:Y:S04]  /*a3d0*/  STL [R1+0x80], R0 ;  /* 0x0000800001007387 */ /* 0x0005e80000100800 */
[----:B------:R-:W3:Y:S04]  /*a3e0*/  LDL.LU R8, [R1+0xdc] ;  /* 0x0000dc0001087983 */ /* 0x000ee80000300800 */
[----:B------:R-:W3:Y:S04]  /*a3f0*/  LDL.LU R7, [R1+0xd0] ;  /* 0x0000d00001077983 */ /* 0x000ee80000300800 */
[----:B------:R-:W4:Y:S04]  /*a400*/  LDL.LU R6, [R1+0xe0] ;  /* 0x0000e00001067983 */ /* 0x000f280000300800 */
[----:B------:R-:W4:Y:S04]  /*a410*/  LDL.LU R5, [R1+0xd4] ;  /* 0x0000d40001057983 */ /* 0x000f280000300800 */
[----:B------:R-:W5:Y:S01]  /*a420*/  LDL.LU R4, [R1+0xb0] ;  /* 0x0000b00001047983 */ /* 0x000f620000300800 */
[----:B-1----:R-:W-:-:S03]  /*a430*/  IMAD.MOV.U32 R2, RZ, RZ, R132 ;  /* 0x000000ffff027224 */ /* 0x002fc600078e0084 */
[----:B--2---:R-:W5:Y:S01]  /*a440*/  LDL.LU R0, [R1+0x64] ;  /* 0x0000640001007983 */ /* 0x004f620000300800 */
[C---:B---3--:R-:W-:Y:S02]  /*a450*/  SHF.L.U64.HI R8, R7.reuse, 0x1, R8 ;  /* 0x0000000107087819 */ /* 0x048fe40000010208 */
[----:B------:R-:W-:-:S03]  /*a460*/  SHF.L.U32 R3, R7, 0x1, RZ ;  /* 0x0000000107037819 */ /* 0x000fc600000006ff */
[----:B------:R-:W-:Y:S01]  /*a470*/  STL [R1+0x7c], R8 ;  /* 0x00007c0801007387 */ /* 0x000fe20000100800 */
[----:B----4-:R-:W-:-:S03]  /*a480*/  SHF.L.U64.HI R6, R5, 0x1, R6 ;  /* 0x0000000105067819 */ /* 0x010fc60000010206 */
[----:B------:R5:W-:Y:S01]  /*a490*/  STL [R1+0x78], R3 ;  /* 0x0000780301007387 */ /* 0x000be20000100800 */
[----:B------:R-:W-:-:S03]  /*a4a0*/  IMAD.SHL.U32 R5, R5, 0x2, RZ ;  /* 0x0000000205057824 */ /* 0x000fc600078e00ff */
[----:B------:R1:W-:Y:S04]  /*a4b0*/  STL [R1+0x74], R6 ;  /* 0x0000740601007387 */ /* 0x0003e80000100800 */
[----:B------:R1:W-:Y:S01]  /*a4c0*/  STL [R1+0x70], R5 ;  /* 0x0000700501007387 */ /* 0x0003e20000100800 */
[C---:B-----5:R-:W-:Y:S02]  /*a4d0*/  SHF.L.U64.HI R3, R0.reuse, 0x1, R4 ;  /* 0x0000000100037819 */ /* 0x060fe40000010204 */
[----:B------:R-:W-:-:S05]  /*a4e0*/  SHF.L.U32 R0, R0, 0x1, RZ ;  /* 0x0000000100007819 */ /* 0x000fca00000006ff */
[----:B------:R1:W-:Y:S04]  /*a4f0*/  STL [R1+0x68], R0 ;  /* 0x0000680001007387 */ /* 0x0003e80000100800 */
[----:B------:R1:W-:Y:S01]  /*a500*/  STL [R1+0x6c], R3 ;  /* 0x00006c0301007387 */ /* 0x0003e20000100800 */
[----:B------:R-:W-:Y:S05]  /*a510*/  BRA `(.L_x_617) ;  /* 0x0000043000007947 */ /* 0x000fea0003800000 */
.L_x_619:
[----:B------:R-:W2:Y:S01]  /*a520*/  LDL R12, [R1+0xa0] ;  /* 0x0000a000010c7983 */ /* 0x000ea20000100800 */
[----:B------:R-:W-:Y:S01]  /*a530*/  ULEA UR4, UR10, UR12, 0x6 ;  /* 0x0000000c0a047291 */ /* 0x000fe2000f8e303f */
[----:B------:R-:W-:Y:S02]  /*a540*/  IMAD.MOV.U32 R9, RZ, RZ, RZ ;  /* 0x000000ffff097224 */ /* 0x000fe400078e00ff */
[----:B------:R-:W3:Y:S03]  /*a550*/  LDL R31, [R1+0x80] ;  /* 0x00008000011f7983 */ /* 0x000ee60000100800 */
[----:B------:R-:W-:Y:S01]  /*a560*/  IMAD.U32 R5, RZ, RZ, UR4 ;  /* 0x00000004ff057e24 */ /* 0x000fe2000f8e00ff */
[----:B------:R-:W4:Y:S04]  /*a570*/  LDL R30, [R1+0x84] ;  /* 0x00008400011e7983 */ /* 0x000f280000100800 */
        /* <DEDUP_REMOVED lines=18> */
[----:B------:R2:W3:Y:S02]  /*a6a0*/  @!P1 LDG.E R9, [R6.64] ;  /* 0x0000001006099981 */ /* 0x0004e4000c1e1900 */
[----:B------:R-:W-:Y:S04]  /*a6b0*/  IMAD R0, R0, c[0x0][0x1e0], RZ ;  /* 0x0000780000007a24 */ /* 0x000fe800078e02ff */
[C---:B------:R-:W-:Y:S02]  /*a6c0*/  IMAD R0, R10.reuse, c[0x0][0x1e4], R0 ;  /* 0x000079000a007a24 */ /* 0x040fe400078e0200 */
[----:B--2---:R-:W-:Y:S04]  /*a6d0*/  IMAD.WIDE.U32 R6, R10, c[0x0][0x1e0], RZ ;  /* 0x000078000a067a25 */ /* 0x004fe800078e00ff */
[----:B------:R-:W-:Y:S01]  /*a6e0*/  IMAD.IADD R7, R7, 0x1, R0 ;  /* 0x0000000107077824 */ /* 0x000fe200078e0200 */
[----:B---3--:R-:W-:Y:S01]  /*a6f0*/  STL [R1+0x58], R9 ;  /* 0x0000580901007387 */ /* 0x008fe20000100800 */
[----:B-1----:R-:W-:Y:S02]  /*a700*/  SHF.R.S32.HI R10, RZ, 0x1f, R9 ;  /* 0x0000001fff0a7819 */ /* 0x002fe40000011409 */
[C---:B------:R-:W-:Y:S04]  /*a710*/  IMAD.WIDE.U32 R6, R9.reuse, c[0x0][0x1f0], R6 ;  /* 0x00007c0009067a25 */ /* 0x040fe800078e0006 */
[----:B------:R-:W-:Y:S01]  /*a720*/  IMAD R10, R10, c[0x0][0x1f0], RZ ;  /* 0x00007c000a0a7a24 */ /* 0x000fe200078e02ff */
[----:B------:R-:W-:Y:S03]  /*a730*/  IADD3 R0, P0, R6, UR22, RZ ;  /* 0x0000001606007c10 */ /* 0x000fe6000ff1e0ff */
[----:B------:R-:W-:Y:S05]  /*a740*/  IMAD R10, R9, c[0x0][0x1f4], R10 ;  /* 0x00007d00090a7a24 */ /* 0x000fea00078e020a */
[----:B------:R-:W-:Y:S02]  /*a750*/  IADD3.X R10, R7, UR20, R10, P0, !PT ;  /* 0x00000014070a7c10 */ /* 0x000fe400087fe40a */
[C---:B------:R-:W-:Y:S04]  /*a760*/  LEA R5, P0, R0.reuse, c[0x0][0x1c8], 0x1 ;  /* 0x0000720000057a11 */ /* 0x040fe800078008ff */
[----:B------:R-:W-:Y:S01]  /*a770*/  LEA.HI.X R10, R0, c[0x0][0x1cc], R10, 0x1, P0 ;  /* 0x00007300000a7a11 */ /* 0x000fe200000f0c0a */
[----:B------:R-:W1:Y:S04]  /*a780*/  SHFL.IDX PT, R6, R5, RZ, 0x181f ;  /* 0x00181fff05067589 */ /* 0x000e6800000e0000 */
[----:B------:R-:W4:Y:S04]  /*a790*/  SHFL.IDX PT, R7, R10, RZ, 0x181f ;  /* 0x00181fff0a077589 */ /* 0x000f2800000e0000 */
[----:B------:R-:W2:Y:S04]  /*a7a0*/  SHFL.IDX PT, R0, R5, 0x1, 0x181f ;  /* 0x00381f0005007f89 */ /* 0x000ea800000e0000 */
[----:B------:R3:W2:Y:S01]  /*a7b0*/  SHFL.IDX PT, R5, R10, 0x1, 0x181f ;  /* 0x00381f000a057f89 */ /* 0x0006a200000e0000 */
[C---:B-1----:R-:W-:Y:S05]  /*a7c0*/  IADD3 R8, P0, R6.reuse, R31, RZ ;  /* 0x0000001f06087210 */ /* 0x042fea0007f1e0ff */
[C---:B----4-:R-:W-:Y:S05]  /*a7d0*/  IMAD.X R9, R7.reuse, 0x1, R30, P0 ;  /* 0x0000000107097824 */ /* 0x050fea00000e061e */
[----:B-----5:R1:W-:Y:S02]  /*a7e0*/  LDGSTS.E.BYPASS.LTC128B.128 [R24+0x10100], [R8.64], !P6 ;  /* 0x1010000008187fae */ /* 0x0203e4000f101d50 */
[C---:B-1----:R-:W-:Y:S04]  /*a7f0*/  IADD3 R8, P0, R6.reuse, R29, RZ ;  /* 0x0000001d06087210 */ /* 0x042fe80007f1e0ff */
[CC--:B------:R-:W-:Y:S02]  /*a800*/  IADD3.X R9, R7.reuse, R28.reuse, RZ, P0, !PT ;  /* 0x0000001c07097210 */ /* 0x0c0fe400007fe4ff */
[C---:B------:R-:W-:Y:S03]  /*a810*/  IADD3 R12, P0, R6.reuse, R27, RZ ;  /* 0x0000001b060c7210 */ /* 0x040fe60007f1e0ff */
[----:B------:R1:W-:Y:S02]  /*a820*/  LDGSTS.E.BYPASS.LTC128B.128 [R24+0x12100], [R8.64], !P5 ;  /* 0x1210000008187fae */ /* 0x0003e4000e901d50 */
[C---:B------:R-:W-:Y:S01]  /*a830*/  IMAD.X R13, R7.reuse, 0x1, R26, P0 ;  /* 0x00000001070d7824 */ /* 0x040fe200000e061a */
[----:B---3--:R-:W-:Y:S04]  /*a840*/  IADD3 R10, P0, R6, R25, RZ ;  /* 0x00000019060a7210 */ /* 0x008fe80007f1e0ff */
[----:B------:R3:W-:Y:S01]  /*a850*/  LDGSTS.E.BYPASS.LTC128B.128 [R24+0x14100], [R12.64], !P4 ;  /* 0x141000000c187fae */ /* 0x0007e2000e101d50 */
[----:B------:R-:W-:Y:S01]  /*a860*/  IMAD.X R11, R7, 0x1, R132, P0 ;  /* 0x00000001070b7824 */ /* 0x000fe200000e0684 */
[C---:B--2---:R-:W-:Y:S04]  /*a870*/  IADD3 R6, P0, R0.reuse, R31, RZ ;  /* 0x0000001f00067210 */ /* 0x044fe80007f1e0ff */
[----:B------:R3:W-:Y:S01]  /*a880*/  LDGSTS.E.BYPASS.LTC128B.128 [R24+0x16100], [R10.64], !P3 ;  /* 0x161000000a187fae */ /* 0x0007e2000d901d50 */
[C---:B------:R-:W-:Y:S05]  /*a890*/  IMAD.X R7, R5.reuse, 0x1, R30, P0 ;  /* 0x0000000105077824 */ /* 0x040fea00000e061e */
[----:B------:R2:W-:Y:S02]  /*a8a0*/  LDGSTS.E.BYPASS.LTC128B.128 [R24+0x11100], [R6.64], !P6 ;  /* 0x1110000006187fae */ /* 0x0005e4000f101d50 */
[C---:B--2---:R-:W-:Y:S04]  /*a8b0*/  IADD3 R6, P0, R0.reuse, R29, RZ ;  /* 0x0000001d00067210 */ /* 0x044fe80007f1e0ff */
[C---:B------:R-:W-:Y:S02]  /*a8c0*/  IADD3.X R7, R5.reuse, R28, RZ, P0, !PT ;  /* 0x0000001c05077210 */ /* 0x040fe400007fe4ff */
[C---:B-1----:R-:W-:Y:S03]  /*a8d0*/  IADD3 R8, P0, R0.reuse, R27, RZ ;  /* 0x0000001b00087210 */ /* 0x042fe60007f1e0ff */
[----:B------:R1:W-:Y:S02]  /*a8e0*/  LDGSTS.E.BYPASS.LTC128B.128 [R24+0x13100], [R6.64], !P5 ;  /* 0x1310000006187fae */ /* 0x0003e4000e901d50 */
[C---:B------:R-:W-:Y:S05]  /*a8f0*/  IMAD.X R9, R5.reuse, 0x1, R26, P0 ;  /* 0x0000000105097824 */ /* 0x040fea00000e061a */
[----:B------:R3:W-:Y:S01]  /*a900*/  LDGSTS.E.BYPASS.LTC128B.128 [R24+0x15100], [R8.64], !P4 ;  /* 0x1510000008187fae */ /* 0x0007e2000e101d50 */
[----:B-1----:R-:W-:Y:S05]  /*a910*/  IADD3 R6, P0, R0, R25, RZ ;  /* 0x0000001900067210 */ /* 0x002fea0007f1e0ff */
[----:B------:R-:W-:Y:S05]  /*a920*/  IMAD.X R7, R5, 0x1, R132, P0 ;  /* 0x0000000105077824 */ /* 0x000fea00000e0684 */
[----:B------:R3:W-:Y:S01]  /*a930*/  LDGSTS.E.BYPASS.LTC128B.128 [R24+0x17100], [R6.64], !P3 ;  /* 0x1710000006187fae */ /* 0x0007e2000d901d50 */
[----:B------:R-:W-:-:S05]  /*a940*/  BRA `(.L_x_618) ;  /* 0x0000162000007947 */ /* 0x000fca0003800000 */
.L_x_617:
[----:B-1----:R-:W2:Y:S01]  /*a950*/  LDL R3, [R1+0x5c] ;  /* 0x00005c0001037983 */ /* 0x002ea20000100800 */
[----:B------:R-:W-:Y:S04]  /*a960*/  DEPBAR.LE SB0, 0x0 ;  /* 0x000080000000791a */ /* 0x000fe80000000000 */
[----:B------:R-:W3:Y:S01]  /*a970*/  LDL R7, [R1+0x58] ;  /* 0x0000580001077983 */ /* 0x000ee20000100800 */
[----:B------:R-:W-:Y:S04]  /*a980*/  UISETP.GE.AND UP0, UPT, UR10, 0x1, UPT ;  /* 0x000000010a00788c */ /* 0x000fe8000bf06270 */
[----:B------:R1:W-:Y:S05]  /*a990*/  STL [R1+0x104], R41 ;  /* 0x0001042901007387 */ /* 0x0003ea0000100800 */
[----:B------:R-:W-:Y:S05]  /*a9a0*/  STL [R1+0x100], R40 ;  /* 0x0001002801007387 */ /* 0x000fea0000100800 */
[----:B------:R4:W-:Y:S05]  /*a9b0*/  STL.64 [R1+0xf8], R38 ;  /* 0x0000f82601007387 */ /* 0x0009ea0000100a00 */
[----:B------:R1:W-:Y:S05]  /*a9c0*/  STL [R1+0xf0], R37 ;  /* 0x0000f02501007387 */ /* 0x0003ea0000100800 */
[----:B------:R4:W-:Y:S05]  /*a9d0*/  STL [R1+0xec], R36 ;  /* 0x0000ec2401007387 */ /* 0x0009ea0000100800 */
[----:B------:R4:W-:Y:S05]  /*a9e0*/  STL [R1+0xe8], R2 ;  /* 0x0000e80201007387 */ /* 0x0009ea0000100800 */
[----:B------:R-:W3:Y:S05]  /*a9f0*/  LDL R22, [R1+0x80] ;  /* 0x0000800001167983 */ /* 0x000eea0000100800 */
[----:B------:R-:W3:Y:S05]  /*aa00*/  LDL R6, [R1] ;  /* 0x0000000001067983 */ /* 0x000eea0000100800 */
[----:B-1----:R-:W3:Y:S05]  /*aa10*/  LDL R41, [R1+0x84] ;  /* 0x0000840001297983 */ /* 0x002eea0000100800 */
[----:B----4-:R-:W4:Y:S05]  /*aa20*/  LDL R38, [R1+0x3c] ;  /* 0x00003c0001267983 */ /* 0x010f2a0000100800 */
[----:B------:R-:W4:Y:S05]  /*aa30*/  LDL R31, [R1+0x38] ;  /* 0x00003800011f7983 */ /* 0x000f2a0000100800 */
        /* <DEDUP_REMOVED lines=11> */
[----:B------:R-:W-:Y:S05]  /*aaf0*/  LDSM.16.M88.4 R32, [R134+0x11900] ;  /* 0x011900008620783b */ /* 0x000fea0000000200 */
[----:B------:R-:W4:Y:S05]  /*ab00*/  LDL R23, [R1+0xc8] ;  /* 0x0000c80001177983 */ /* 0x000f2a0000100800 */
[----:B------:R-:W4:Y:S01]  /*ab10*/  LDL R132, [R1+0x6c] ;  /* 0x00006c0001847983 */ /* 0x000f220000100800 */
[----:B--2---:R-:W-:Y:S01]  /*ab20*/  SHF.R.S32.HI R0, RZ, 0x1f, R3 ;  /* 0x0000001fff007819 */ /* 0x004fe20000011403 */
[C---:B------:R-:W-:Y:S04]  /*ab30*/  IMAD.WIDE.U32 R4, R3.reuse, c[0x0][0x208], RZ ;  /* 0x0000820003047a25 */ /* 0x040fe800078e00ff */
        /* <DEDUP_REMOVED lines=12> */
[----:B------:R-:W2:Y:S05]  /*ac00*/  SHFL.IDX PT, R3, R28, RZ, 0x181f ;  /* 0x00181fff1c037589 */ /* 0x000eaa00000e0000 */
[----:B------:R3:W-:Y:S05]  /*ac10*/  LDSM.16.M88.4 R176, [R6] ;  /* 0x0000000006b0783b */ /* 0x0007ea0000000200 */
[----:B------:R-:W4:Y:S05]  /*ac20*/  SHFL.IDX PT, R20, R20, 0x1, 0x181f ;  /* 0x00381f0014147f89 */ /* 0x000f2a00000e0000 */
[----:B----4-:R-:W-:Y:S01]  /*ac30*/  LDSM.16.M88.4 R180, [R38] ;  /* 0x0000000026b4783b */ /* 0x010fe20000000200 */
[C---:B-1----:R-:W-:Y:S04]  /*ac40*/  IADD3 R12, P0, R0.reuse, R22, RZ ;  /* 0x00000016000c7210 */ /* 0x042fe80007f1e0ff */
[----:B------:R-:W-:Y:S01]  /*ac50*/  LDSM.16.M88.4 R184, [R31] ;  /* 0x000000001fb8783b */ /* 0x000fe20000000200 */
[C---:B--2---:R-:W-:Y:S04]  /*ac60*/  IADD3.X R13, R3.reuse, R41, RZ, P0, !PT ;  /* 0x00000029030d7210 */ /* 0x044fe800007fe4ff */
[----:B------:R1:W-:Y:S01]  /*ac70*/  LDSM.16.M88.4 R188, [R30] ;  /* 0x000000001ebc783b */ /* 0x0003e20000000200 */
[C---:B---3--:R-:W-:Y:S04]  /*ac80*/  HMMA.16816.F32.BF16 R4, R168.reuse, R8, RZ ;  /* 0x00000008a804723c */ /* 0x048fe800000418ff */
[----:B------:R-:W-:Y:S01]  /*ac90*/  @!PT LDS RZ, [RZ] ;  /* 0x00000000fffff984 */ /* 0x000fe20000000800 */
[----:B------:R-:W-:Y:S01]  /*aca0*/  @!PT LDS RZ, [RZ] ;  /* 0x00000000fffff984 */ /* 0x000fe20000000800 */
[----:B------:R-:W-:Y:S01]  /*acb0*/  @!PT LDS RZ, [RZ] ;  /* 0x00000000fffff984 */ /* 0x000fe20000000800 */
[----:B------:R2:W-:Y:S01]  /*acc0*/  LDGSTS.E.BYPASS.LTC128B.128 [R29], [R12.64], !P6 ;  /* 0x000000000c1d7fae */ /* 0x0005e2000f101d50 */
[C---:B------:R-:W-:Y:S04]  /*acd0*/  IADD3 R14, P0, R0.reuse, R40, RZ ;  /* 0x00000028000e7210 */ /* 0x040fe80007f1e0ff */
[----:B------:R-:W3:Y:S01]  /*ace0*/  SHFL.IDX PT, R28, R28, 0x1, 0x181f ;  /* 0x00381f001c1c7f89 */ /* 0x000ee200000e0000 */
[C---:B------:R-:W-:Y:S02]  /*acf0*/  HMMA.16816.F32.BF16 R8, R168.reuse, R10, RZ ;  /* 0x0000000aa808723c */ /* 0x040fe400000418ff */
[C---:B------:R-:W-:Y:S02]  /*ad00*/  IADD3.X R15, R3.reuse, R37, RZ, P0, !PT ;  /* 0x00000025030f7210 */ /* 0x040fe400007fe4ff */
[C---:B-1----:R-:W-:Y:S04]  /*ad10*/  IADD3 R30, P0, R0.reuse, R36, RZ ;  /* 0x00000024001e7210 */ /* 0x042fe80007f1e0ff */
[C---:B------:R-:W-:Y:S04]  /*ad20*/  IADD3.X R31, R3.reuse, R2, RZ, P0, !PT ;  /* 0x00000002031f7210 */ /* 0x040fe800007fe4ff */
[----:B------:R-:W-:Y:S02]  /*ad30*/  IADD3 R38, P0, R0, R21, RZ ;  /* 0x0000001500267210 */ /* 0x000fe40007f1e0ff */
[----:B------:R-:W4:Y:S05]  /*ad40*/  LDL R0, [R1+0xc0] ;  /* 0x0000c00001007983 */ /* 0x000f2a0000100800 */
[----:B--2---:R-:W2:Y:S05]  /*ad50*/  LDL R13, [R1+0xc4] ;  /* 0x0000c400010d7983 */ /* 0x004eaa0000100800 */
[----:B------:R3:W-:Y:S01]  /*ad60*/  LDGSTS.E.BYPASS.LTC128B.128 [R23], [R14.64], !P5 ;  /* 0x000000000e177fae */ /* 0x0007e2000e901d50 */
[----:B------:R-:W-:Y:S02]  /*ad70*/  IADD3.X R39, R3, R132, RZ, P0, !PT ;  /* 0x0000008403277210 */ /* 0x000fe400007fe4ff */
[----:B------:R-:W-:Y:S04]  /*ad80*/  IADD3 R22, P0, R20, R22, RZ ;  /* 0x0000001614167210 */ /* 0x000fe80007f1e0ff */
[----:B---3--:R-:W-:Y:S02]  /*ad90*/  IADD3.X R23, R28, R41, RZ, P0, !PT ;  /* 0x000000291c177210 */ /* 0x008fe400007fe4ff */
[----:B------:R1:W5:Y:S05]  /*ada0*/  LDL.LU R41, [R1+0x104] ;  /* 0x0001040001297983 */ /* 0x00036a0000300800 */
[----:B--2---:R2:W-:Y:S05]  /*adb0*/  LDGSTS.E.BYPASS.LTC128B.128 [R13], [R30.64], !P4 ;  /* 0x000000001e0d7fae */ /* 0x0045ea000e101d50 */
[----:B----4-:R3:W-:Y:S05]  /*adc0*/  LDGSTS.E.BYPASS.LTC128B.128 [R0], [R38.64], !P3 ;  /* 0x0000000026007fae */ /* 0x0107ea000d901d50 */
[----:B------:R4:W-:Y:S01]  /*add0*/  LDGSTS.E.BYPASS.LTC128B.128 [R29+0x1000], [R22.64], !P6 ;  /* 0x01000000161d7fae */ /* 0x0009e2000f101d50 */
[C---:B--2---:R-:W-:Y:S01]  /*ade0*/  HMMA.16816.F32.BF16 R12, R168.reuse, R16, RZ ;  /* 0x00000010a80c723c */ /* 0x044fe200000418ff */
[----:B------:R-:W-:Y:S03]  /*adf0*/  IADD3 R30, P0, R20, R40, RZ ;  /* 0x00000028141e7210 */ /* 0x000fe60007f1e0ff */
[----:B------:R1:W5:Y:S01]  /*ae00*/  LDL.LU R40, [R1+0x100] ;  /* 0x0001000001287983 */ /* 0x0003620000300800 */
[----:B------:R-:W-:Y:S03]  /*ae10*/  IADD3.X R31, R28, R37, RZ, P0, !PT ;  /* 0x000000251c1f7210 */ /* 0x000fe600007fe4ff */
[C---:B------:R-:W-:Y:S01]  /*ae20*/  HMMA.16816.F32.BF16 R16, R168.reuse, R18, RZ ;  /* 0x00000012a810723c */ /* 0x040fe200000418ff */
[----:B---3--:R1:W5:Y:S03]  /*ae30*/  LDL.LU.64 R38, [R1+0xf8] ;  /* 0x0000f80001267983 */ /* 0x0083660000300a00 */
[----:B----4-:R-:W-:Y:S02]  /*ae40*/  IADD3 R22, P0, R20, R36, RZ ;  /* 0x0000002414167210 */ /* 0x010fe40007f1e0ff */
[----:B------:R2:W-:Y:S02]  /*ae50*/  LDGSTS.E.BYPASS.LTC128B.128 [R29+0x3000], [R30.64], !P5 ;  /* 0x030000001e1d7fae */ /* 0x0005e4000e901d50 */
[----:B------:R-:W-:Y:S03]  /*ae60*/  IADD3.X R23, R28, R2, RZ, P0, !PT ;  /* 0x000000021c177210 */ /* 0x000fe600007fe4ff */
[----:B------:R1:W5:Y:S05]  /*ae70*/  LDL.LU R37, [R1+0xf0] ;  /* 0x0000f00001257983 */ /* 0x00036a0000300800 */
[----:B------:R3:W-:Y:S05]  /*ae80*/  LDGSTS.E.BYPASS.LTC128B.128 [R29+0x5000], [R22.64], !P4 ;  /* 0x05000000161d7fae */ /* 0x0007ea000e101d50 */
[----:B------:R1:W5:Y:S05]  /*ae90*/  LDL.LU R36, [R1+0xec] ;  /* 0x0000ec0001247983 */ /* 0x00036a0000300800 */
[----:B------:R1:W5:Y:S05]  /*aea0*/  LDL.LU R2, [R1+0xe8] ;  /* 0x0000e80001027983 */ /* 0x00036a0000300800 */
[----:B------:R-:W4:Y:S01]  /*aeb0*/  LDL R3, [R1+0x28] ;  /* 0x0000280001037983 */ /* 0x000f220000100800 */
[----:B--2---:R-:W-:Y:S04]  /*aec0*/  IADD3 R30, P0, R20, R21, RZ ;  /* 0x00000015141e7210 */ /* 0x004fe80007f1e0ff */
[----:B------:R-:W2:Y:S01]  /*aed0*/  LDL R0, [R1+0x24] ;  /* 0x0000240001007983 */ /* 0x000ea20000100800 */
[----:B------:R-:W-:Y:S02]  /*aee0*/  IADD3.X R31, R28, R132, RZ, P0, !PT ;  /* 0x000000841c1f7210 */ /* 0x000fe400007fe4ff */
[----:B------:R-:W-:Y:S03]  /*aef0*/  PLOP3.LUT P0, PT, PT, PT, UP0, 0x80, 0x0 ;  /* 0x000000000000781c */ /* 0x000fe60003f0f008 */
[----:B------:R1:W-:Y:S01]  /*af00*/  LDGSTS.E.BYPASS.LTC128B.128 [R29+0x7000], [R30.64], !P3 ;  /* 0x070000001e1d7fae */ /* 0x0003e2000d901d50 */
[C---:B---3--:R-:W-:Y:S04]  /*af10*/  HMMA.16816.F32.BF16 R20, R168.reuse, R24, RZ ;  /* 0x00000018a814723c */ /* 0x048fe800000418ff */
[----:B------:R-:W0:Y:S04]  /*af20*/  LDGDEPBAR ;  /* 0x00000000000079af */ /* 0x000e280000000000 */
[C---:B------:R-:W-:Y:S08]  /*af30*/  HMMA.16816.F32.BF16 R24, R168.reuse, R26, RZ ;  /* 0x0000001aa818723c */ /* 0x040ff000000418ff */
[C---:B-1----:R-:W-:Y:S08]  /*af40*/  HMMA.16816.F32.BF16 R28, R168.reuse, R32, RZ ;  /* 0x00000020a81c723c */ /* 0x042ff000000418ff */
[----:B------:R-:W-:Y:S08]  /*af50*/  HMMA.16816.F32.BF16 R32, R168, R34, RZ ;  /* 0x00000022a820723c */ /* 0x000ff000000418ff */
[C---:B------:R-:W-:Y:S08]  /*af60*/  HMMA.16816.F32.BF16 R4, R172.reuse, R176, R4 ;  /* 0x000000b0ac04723c */ /* 0x040ff00000041804 */
[C---:B------:R-:W-:Y:S01]  /*af70*/  HMMA.16816.F32.BF16 R8, R172.reuse, R178, R8 ;  /* 0x000000b2ac08723c */ /* 0x040fe20000041808 */
[----:B------:R-:W1:Y:S07]  /*af80*/  LDSM.16.M88.4 R176, [R252+0x10100] ;  /* 0x01010000fcb0783b */ /* 0x000e6e0000000200 */
[C---:B------:R-:W-:Y:S08]  /*af90*/  HMMA.16816.F32.BF16 R12, R172.reuse, R180, R12 ;  /* 0x000000b4ac0c723c */ /* 0x040ff0000004180c */
[C---:B------:R-:W-:Y:S01]  /*afa0*/  HMMA.16816.F32.BF16 R16, R172.reuse, R182, R16 ;  /* 0x000000b6ac10723c */ /* 0x040fe20000041810 */
[----:B------:R-:W3:Y:S07]  /*afb0*/  LDSM.16.M88.4 R180, [R252+0x10900] ;  /* 0x01090000fcb4783b */ /* 0x000eee0000000200 */
[C---:B------:R-:W-:Y:S08]  /*afc0*/  HMMA.16816.F32.BF16 R20, R172.reuse, R184, R20 ;  /* 0x000000b8ac14723c */ /* 0x040ff00000041814 */
[C---:B------:R-:W-:Y:S01]  /*afd0*/  HMMA.16816.F32.BF16 R24, R172.reuse, R186, R24 ;  /* 0x000000baac18723c */ /* 0x040fe20000041818 */
[----:B------:R-:W-:Y:S07]  /*afe0*/  LDSM.16.M88.4 R184, [R252+0x11900] ;  /* 0x01190000fcb8783b */ /* 0x000fee0000000200 */
[C---:B------:R-:W-:Y:S01]  /*aff0*/  HMMA.16816.F32.BF16 R28, R172.reuse, R188, R28 ;  /* 0x000000bcac1c723c */ /* 0x040fe2000004181c */
[----:B------:R-:W2:Y:S05]  /*b000*/  LDL R188, [R1+0x30] ;  /* 0x0000300001bc7983 */ /* 0x000eaa0000100800 */
[----:B------:R-:W2:Y:S02]  /*b010*/  LDL R189, [R1+0x2c] ;  /* 0x00002c0001bd7983 */ /* 0x000ea40000100800 */
        /* <DEDUP_REMOVED lines=21> */
[----:B------:R-:W1:Y:S07]  /*b170*/  LDSM.16.M88.4 R184, [R134+0x12900] ;  /* 0x0129000086b8783b */ /* 0x000e6e0000000200 */
[C---:B---3--:R-:W-:Y:S08]  /*b180*/  HMMA.16816.F32.BF16 R28, R196.reuse, R180, R28 ;  /* 0x000000b4c41c723c */ /* 0x048ff0000004181c */
[----:B------:R-:W-:Y:S01]  /*b190*/  HMMA.16816.F32.BF16 R32, R196, R182, R32 ;  /* 0x000000b6c420723c */ /* 0x000fe20000041820 */
[----:B------:R-:W3:Y:S07]  /*b1a0*/  LDSM.16.M88.4 R180, [R134+0x13100] ;  /* 0x0131000086b4783b */ /* 0x000eee0000000200 */
[C---:B-1----:R-:W-:Y:S08]  /*b1b0*/  HMMA.16816.F32.BF16 R4, R200.reuse, R176, R4 ;  /* 0x000000b0c804723c */ /* 0x042ff00000041804 */
[C---:B------:R-:W-:Y:S01]  /*b1c0*/  HMMA.16816.F32.BF16 R8, R200.reuse, R178, R8 ;  /* 0x000000b2c808723c */ /* 0x040fe20000041808 */
[----:B------:R-:W1:Y:S07]  /*b1d0*/  LDSM.16.M88.4 R176, [R134+0x13900] ;  /* 0x0139000086b0783b */ /* 0x000e6e0000000200 */
[C---:B------:R-:W-:Y:S08]  /*b1e0*/  HMMA.16816.F32.BF16 R12, R200.reuse, R184, R12 ;  /* 0x000000b8c80c723c */ /* 0x040ff0000004180c */
[C---:B------:R-:W-:Y:S08]  /*b1f0*/  HMMA.16816.F32.BF16 R16, R200.reuse, R186, R16 ;  /* 0x000000bac810723c */ /* 0x040ff00000041810 */
[C---:B---3--:R-:W-:Y:S08]  /*b200*/  HMMA.16816.F32.BF16 R20, R200.reuse, R180, R20 ;  /* 0x000000b4c814723c */ /* 0x048ff00000041814 */
[C---:B------:R-:W-:Y:S08]  /*b210*/  HMMA.16816.F32.BF16 R24, R200.reuse, R182, R24 ;  /* 0x000000b6c818723c */ /* 0x040ff00000041818 */
[C---:B-1----:R-:W-:Y:S08]  /*b220*/  HMMA.16816.F32.BF16 R28, R200.reuse, R176, R28 ;  /* 0x000000b0c81c723c */ /* 0x042ff0000004181c */
[----:B------:R-:W-:Y:S01]  /*b230*/  HMMA.16816.F32.BF16 R32, R200, R178, R32 ;  /* 0x000000b2c820723c */ /* 0x000fe20000041820 */
[----:B----4-:R1:W-:Y:S05]  /*b240*/  LDSM.16.M88.4 R176, [R3] ;  /* 0x0000000003b0783b */ /* 0x0103ea0000000200 */
[----:B-1----:R-:W3:Y:S05]  /*b250*/  LDL R3, [R1+0x18] ;  /* 0x0000180001037983 */ /* 0x002eea0000100800 */
[----:B--2---:R1:W2:Y:S05]  /*b260*/  LDSM.16.M88.4 R184, [R188] ;  /* 0x00000000bcb8783b */ /* 0x0042aa0000000200 */
[----:B------:R4:W2:Y:S05]  /*b270*/  LDSM.16.M88.4 R180, [R189] ;  /* 0x00000000bdb4783b */ /* 0x0008aa0000000200 */
[----:B-1----:R-:W3:Y:S05]  /*b280*/  LDL R188, [R1+0x1c] ;  /* 0x00001c0001bc7983 */ /* 0x002eea0000100800 */
[----:B----4-:R-:W4:Y:S01]  /*b290*/  LDL R189, [R1+0x20] ;  /* 0x0000200001bd7983 */ /* 0x010f220000100800 */
[C---:B--2---:R-:W-:Y:S08]  /*b2a0*/  HMMA.16816.F32.BF16 R4, R204.reuse, R184, R4 ;  /* 0x000000b8cc04723c */ /* 0x044ff00000041804 */
[C---:B------:R-:W-:Y:S01]  /*b2b0*/  HMMA.16816.F32.BF16 R8, R204.reuse, R186, R8 ;  /* 0x000000bacc08723c */ /* 0x040fe20000041808 */
[----:B------:R1:W2:Y:S07]  /*b2c0*/  LDSM.16.M88.4 R184, [R0] ;  /* 0x0000000000b8783b */ /* 0x0002ae0000000200 */
[C---:B------:R-:W-:Y:S08]  /*b2d0*/  HMMA.16816.F32.BF16 R12, R204.reuse, R180, R12 ;  /* 0x000000b4cc0c723c */ /* 0x040ff0000004180c */
[C---:B------:R-:W-:Y:S01]  /*b2e0*/  HMMA.16816.F32.BF16 R16, R204.reuse, R182, R16 ;  /* 0x000000b6cc10723c */ /* 0x040fe20000041810 */
[----:B------:R-:W2:Y:S07]  /*b2f0*/  LDSM.16.M88.4 R180, [R252+0x12100] ;  /* 0x01210000fcb4783b */ /* 0x000eae0000000200 */
[C---:B------:R-:W-:Y:S01]  /*b300*/  HMMA.16816.F32.BF16 R20, R204.reuse, R176, R20 ;  /* 0x000000b0cc14723c */ /* 0x040fe20000041814 */
[----:B-1----:R-:W4:Y:S07]  /*b310*/  LDL R0, [R1+0x14] ;  /* 0x0000140001007983 */ /* 0x002f2e0000100800 */
[C---:B------:R-:W-:Y:S01]  /*b320*/  HMMA.16816.F32.BF16 R24, R204.reuse, R178, R24 ;  /* 0x000000b2cc18723c */ /* 0x040fe20000041818 */
[----:B------:R-:W1:Y:S07]  /*b330*/  LDSM.16.M88.4 R176, [R252+0x12900] ;  /* 0x01290000fcb0783b */ /* 0x000e6e0000000200 */
[C---:B--2---:R-:W-:Y:S08]  /*b340*/  HMMA.16816.F32.BF16 R28, R204.reuse, R184, R28 ;  /* 0x000000b8cc1c723c */ /* 0x044ff0000004181c */
[----:B------:R-:W-:Y:S01]  /*b350*/  HMMA.16816.F32.BF16 R32, R204, R186, R32 ;  /* 0x000000bacc20723c */ /* 0x000fe20000041820 */
[----:B------:R-:W2:Y:S07]  /*b360*/  LDSM.16.M88.4 R184, [R252+0x13100] ;  /* 0x01310000fcb8783b */ /* 0x000eae0000000200 */
[C---:B------:R-:W-:Y:S08]  /*b370*/  HMMA.16816.F32.BF16 R4, R208.reuse, R180, R4 ;  /* 0x000000b4d004723c */ /* 0x040ff00000041804 */
[C---:B------:R-:W-:Y:S01]  /*b380*/  HMMA.16816.F32.BF16 R8, R208.reuse, R182, R8 ;  /* 0x000000b6d008723c */ /* 0x040fe20000041808 */
[----:B------:R-:W2:Y:S07]  /*b390*/  LDSM.16.M88.4 R180, [R252+0x13900] ;  /* 0x01390000fcb4783b */ /* 0x000eae0000000200 */
[C---:B-1----:R-:W-:Y:S08]  /*b3a0*/  HMMA.16816.F32.BF16 R12, R208.reuse, R176, R12 ;  /* 0x000000b0d00c723c */ /* 0x042ff0000004180c */
[C---:B------:R-:W-:Y:S01]  /*b3b0*/  HMMA.16816.F32.BF16 R16, R208.reuse, R178, R16 ;  /* 0x000000b2d010723c */ /* 0x040fe20000041810 */
[----:B------:R-:W1:Y:S07]  /*b3c0*/  LDSM.16.M88.4 R176, [R249+0x2000] ;  /* 0x00200000f9b0783b */ /* 0x000e6e0000000200 */
[C---:B--2---:R-:W-:Y:S08]  /*b3d0*/  HMMA.16816.F32.BF16 R20, R208.reuse, R184, R20 ;  /* 0x000000b8d014723c */ /* 0x044ff00000041814 */
[C---:B------:R-:W-:Y:S01]  /*b3e0*/  HMMA.16816.F32.BF16 R24, R208.reuse, R186, R24 ;  /* 0x000000bad018723c */ /* 0x040fe20000041818 */
[----:B------:R-:W2:Y:S07]  /*b3f0*/  LDSM.16.M88.4 R184, [R249+0x2800] ;  /* 0x00280000f9b8783b */ /* 0x000eae0000000200 */
[C---:B------:R-:W-:Y:S08]  /*b400*/  HMMA.16816.F32.BF16 R28, R208.reuse, R180, R28 ;  /* 0x000000b4d01c723c */ /* 0x040ff0000004181c */
        /* <DEDUP_REMOVED lines=17> */
[C---:B------:R-:W-:Y:S08]  /*b520*/  HMMA.16816.F32.BF16 R12, R216.reuse, R180, R12 ;  /* 0x000000b4d80c723c */ /* 0x040ff0000004180c */
[C---:B------:R-:W-:Y:S08]  /*b530*/  HMMA.16816.F32.BF16 R16, R216.reuse, R182, R16 ;  /* 0x000000b6d810723c */ /* 0x040ff00000041810 */
[C---:B-1----:R-:W-:Y:S08]  /*b540*/  HMMA.16816.F32.BF16 R20, R216.reuse, R176, R20 ;  /* 0x000000b0d814723c */ /* 0x042ff00000041814 */
[C---:B------:R-:W-:Y:S08]  /*b550*/  HMMA.16816.F32.BF16 R24, R216.reuse, R178, R24 ;  /* 0x000000b2d818723c */ /* 0x040ff00000041818 */
[C---:B--2---:R-:W-:Y:S08]  /*b560*/  HMMA.16816.F32.BF16 R28, R216.reuse, R184, R28 ;  /* 0x000000b8d81c723c */ /* 0x044ff0000004181c */
[----:B------:R-:W-:Y:S01]  /*b570*/  HMMA.16816.F32.BF16 R32, R216, R186, R32 ;  /* 0x000000bad820723c */ /* 0x000fe20000041820 */
[----:B---3--:R1:W-:Y:S05]  /*b580*/  LDSM.16.M88.4 R184, [R3] ;  /* 0x0000000003b8783b */ /* 0x0083ea0000000200 */
[----:B-1----:R-:W2:Y:S05]  /*b590*/  LDL R3, [R1+0x8] ;  /* 0x0000080001037983 */ /* 0x002eaa0000100800 */
[----:B------:R1:W-:Y:S05]  /*b5a0*/  LDSM.16.M88.4 R176, [R188] ;  /* 0x00000000bcb0783b */ /* 0x0003ea0000000200 */
[----:B----4-:R3:W4:Y:S05]  /*b5b0*/  LDSM.16.M88.4 R180, [R189] ;  /* 0x00000000bdb4783b */ /* 0x01072a0000000200 */
[----:B-1----:R-:W2:Y:S05]  /*b5c0*/  LDL R188, [R1+0xc] ;  /* 0x00000c0001bc7983 */ /* 0x002eaa0000100800 */
        /* <DEDUP_REMOVED lines=47> */
[----:B--2---:R-:W-:Y:S05]  /*b8c0*/  LDSM.16.M88.4 R180, [R3] ;  /* 0x0000000003b4783b */ /* 0x004fea0000000200 */
[----:B------:R-:W-:Y:S05]  /*b8d0*/  LDSM.16.M88.4 R184, [R188] ;  /* 0x00000000bcb8783b */ /* 0x000fea0000000200 */
        /* <DEDUP_REMOVED lines=52> */
[----:B---3--:R-:W3:Y:S09]  /*bc20*/  LDSM.16.M88.4 R4, [R249+0x7000] ;  /* 0x00700000f904783b */ /* 0x008ef20000000200 */
[----:B-1----:R-:W1:Y:S10]  /*bc30*/  MUFU.TANH R3, R10 ;  /* 0x0000000a00037308 */ /* 0x002e740000002400 */
[----:B--2---:R2:W4:Y:S10]  /*bc40*/  MUFU.TANH R0, R11 ;  /* 0x0000000b00007308 */ /* 0x0045340000002400 */
[----:B------:R-:W3:Y:S01]  /*bc50*/  MUFU.TANH R191, R14 ;  /* 0x0000000e00bf7308 */ /* 0x000ee20000002400 */
[----:B-1----:R-:W-:Y:S09]  /*bc60*/  STL [R1+0x48], R3 ;  /* 0x0000480301007387 */ /* 0x002ff20000100800 */
[----:B------:R-:W1:Y:S01]  /*bc70*/  MUFU.TANH R190, R15 ;  /* 0x0000000f00be7308 */ /* 0x000e620000002400 */
[----:B--2---:R-:W2:Y:S01]  /*bc80*/  LDSM.16.M88.4 R8, [R249+0x7800] ;  /* 0x00780000f908783b */ /* 0x004ea20000000200 */
[----:B------:R-:W-:Y:S04]  /*bc90*/  DEPBAR.LE SB0, 0x0 ;  /* 0x000080000000791a */ /* 0x000fe80000000000 */
[----:B----4-:R4:W-:Y:S04]  /*bca0*/  STL [R1+0x40], R0 ;  /* 0x0000400001007387 */ /* 0x0109e80000100800 */
[----:B------:R-:W1:Y:S01]  /*bcb0*/  MUFU.TANH R181, R16 ;  /* 0x0000001000b57308 */ /* 0x000e620000002400 */
[C---:B---3--:R-:W-:Y:S01]  /*bcc0*/  HMMA.16816.F32.BF16 R20, R244.reuse, R4, R20 ;  /* 0x00000004f414723c */ /* 0x048fe20000041814 */
[----:B------:R-:W-:Y:S07]  /*bcd0*/  BAR.SYNC.DEFER_BLOCKING 0x0 ;  /* 0x0000000000007b1d */ /* 0x000fee0000010000 */
[C---:B------:R-:W-:Y:S01]  /*bce0*/  HMMA.16816.F32.BF16 R24, R244.reuse, R6, R24 ;  /* 0x00000006f418723c */ /* 0x040fe20000041818 */
[----:B------:R-:W3:Y:S10]  /*bcf0*/  MUFU.TANH R178, R17 ;  /* 0x0000001100b27308 */ /* 0x000ef40000002400 */
[----:B------:R1:W1:Y:S05]  /*bd00*/  MUFU.TANH R189, R18 ;  /* 0x0000001200bd7308 */ /* 0x00026a0000002400 */
[----:B------:R-:W-:Y:S02]  /*bd10*/  FMUL.FTZ R20, R20, c[0x0][0x320] ;  /* 0x0000c80014147a20 */ /* 0x000fe40000410000 */
[----:B------:R-:W-:Y:S02]  /*bd20*/  FMUL.FTZ R21, R21, c[0x0][0x320] ;  /* 0x0000c80015157a20 */ /* 0x000fe40000410000 */
[----:B------:R-:W-:Y:S01]  /*bd30*/  FMUL.FTZ R22, R22, c[0x0][0x320] ;  /* 0x0000c80016167a20 */ /* 0x000fe20000410000 */
[----:B------:R3:W3:Y:S01]  /*bd40*/  MUFU.TANH R188, R19 ;  /* 0x0000001300bc7308 */ /* 0x0006e20000002400 */
[----:B------:R-:W-:Y:S01]  /*bd50*/  FMUL.FTZ R23, R23, c[0x0][0x320] ;  /* 0x0000c80017177a20 */ /* 0x000fe20000410000 */
[C---:B--2---:R-:W-:Y:S08]  /*bd60*/  HMMA.16816.F32.BF16 R28, R244.reuse, R8, R28 ;  /* 0x00000008f41c723c */ /* 0x044ff0000004181c */
[----:B------:R2:W2:Y:S01]  /*bd70*/  MUFU.TANH R177, R20 ;  /* 0x0000001400b17308 */ /* 0x0004a20000002400 */
[----:B------:R-:W-:Y:S03]  /*bd80*/  HMMA.16816.F32.BF16 R32, R244, R10, R32 ;  /* 0x0000000af420723c */ /* 0x000fe60000041820 */
[----:B-1----:R-:W-:Y:S06]  /*bd90*/  FMUL.FTZ R18, R25, c[0x0][0x320] ;  /* 0x0000c80019127a20 */ /* 0x002fec0000410000 */
[----:B------:R1:W1:Y:S06]  /*bda0*/  MUFU.TANH R176, R21 ;  /* 0x0000001500b07308 */ /* 0x00026c0000002400 */
[----:B------:R-:W-:Y:S04]  /*bdb0*/  FMUL.FTZ R17, R28, c[0x0][0x320] ;  /* 0x0000c8001c117a20 */ /* 0x000fe80000410000 */
[----:B------:R1:W1:Y:S01]  /*bdc0*/  MUFU.TANH R180, R22 ;  /* 0x0000001600b47308 */ /* 0x0002620000002400 */
[----:B------:R-:W-:Y:S02]  /*bdd0*/  FMUL.FTZ R16, R29, c[0x0][0x320] ;  /* 0x0000c8001d107a20 */ /* 0x000fe40000410000 */
[----:B---3--:R-:W-:Y:S02]  /*bde0*/  FMUL.FTZ R19, R31, c[0x0][0x320] ;  /* 0x0000c8001f137a20 */ /* 0x008fe40000410000 */
[----:B--2---:R-:W-:Y:S02]  /*bdf0*/  FMUL.FTZ R20, R24, c[0x0][0x320] ;  /* 0x0000c80018147a20 */ /* 0x004fe40000410000 */
[----:B------:R-:W-:Y:S02]  /*be00*/  FMUL.FTZ R15, R32, c[0x0][0x320] ;  /* 0x0000c800200f7a20 */ /* 0x000fe40000410000 */
[----:B------:R-:W-:Y:S01]  /*be10*/  FMUL.FTZ R14, R33, c[0x0][0x320] ;  /* 0x0000c800210e7a20 */ /* 0x000fe20000410000 */
[----:B------:R2:W3:Y:S01]  /*be20*/  MUFU.TANH R179, R23 ;  /* 0x0000001700b37308 */ /* 0x0004e20000002400 */
[----:B------:R-:W-:Y:S02]  /*be30*/  FMUL.FTZ R4, R34, c[0x0][0x320] ;  /* 0x0000c80022047a20 */ /* 0x000fe40000410000 */
[----:B----4-:R-:W-:Y:S02]  /*be40*/  FMUL.FTZ R0, R35, c[0x0][0x320] ;  /* 0x0000c80023007a20 */ /* 0x010fe40000410000 */
[----:B-1----:R-:W-:Y:S05]  /*be50*/  FMUL.FTZ R21, R30, c[0x0][0x320] ;  /* 0x0000c8001e157a20 */ /* 0x002fea0000410000 */
[----:B------:R1:W4:Y:S01]  /*be60*/  MUFU.TANH R183, R12 ;  /* 0x0000000c00b77308 */ /* 0x0003220000002400 */
[----:B------:R-:W-:Y:S09]  /*be70*/  FMUL.FTZ R22, R27, c[0x0][0x320] ;  /* 0x0000c8001b167a20 */ /* 0x000ff20000410000 */
[----:B------:R1:W1:Y:S01]  /*be80*/  MUFU.TANH R182, R13 ;  /* 0x0000000d00b67308 */ /* 0x0002620000002400 */
        /* <DEDUP_REMOVED lines=14> */
.L_x_618:
[----:B---3--:R-:W2:Y:S01]  /*bf70*/  LDL.LU R9, [R1+0xa4] ;  /* 0x0000a40001097983 */ /* 0x008ea20000300800 */
        /* <DEDUP_REMOVED lines=9> */
[----:B------:R-:W4:Y:S01]  /*c010*/  LDL.LU R10, [R1+0x40] ;  /* 0x00004000010a7983 */ /* 0x000f220000300800 */
        /* <DEDUP_REMOVED lines=42> */
[C---:B------:R-:W-:Y:S02]  /*c2c0*/  FMUL.FTZ R28, R6.reuse, R140 ;  /* 0x0000008c061c7220 */ /* 0x040fe40000410000 */
[C---:B------:R-:W-:Y:S02]  /*c2d0*/  FMUL.FTZ R29, R6.reuse, R141 ;  /* 0x0000008d061d7220 */ /* 0x040fe40000410000 */
[C---:B------:R-:W-:Y:S01]  /*c2e0*/  FMUL.FTZ R16, R6.reuse, R152 ;  /* 0x0000009806107220 */ /* 0x040fe20000410000 */
[----:B------:R-:W-:Y:S01]  /*c2f0*/  MOV R152, R25 ;  /* 0x0000001900987202 */ /* 0x000fe20000000f00 */
        /* <DEDUP_REMOVED lines=87> */
[--C-:B------:R-:W-:Y:S02]  /*c870*/  FFMA.FTZ R7, R13, c[0x0][0x2d0], -R5.reuse ;  /* 0x0000b4000d077a23 */ /* 0x100fe40000010805 */
[----:B------:R-:W1:Y:S01]  /*c880*/  MUFU.EX2 R0, R0 ;  /* 0x0000000000007308 */ /* 0x000e620000000800 */
[----:B------:R-:W-:Y:S01]  /*c890*/  FMUL.FTZ R13, R6, R157 ;  /* 0x0000009d060d7220 */ /* 0x000fe20000410000 */
[----:B------:R-:W-:Y:S01]  /*c8a0*/  MOV R157, R35 ;  /* 0x00000023009d7202 */ /* 0x000fe20000000f00 */
[--C-:B------:R-:W-:Y:S02]  /*c8b0*/  FFMA.FTZ R133, R12, c[0x0][0x2d0], -R5.reuse ;  /* 0x0000b4000c857a23 */ /* 0x100fe40000010805 */
[----:B------:R-:W-:Y:S01]  /*c8c0*/  FMUL.FTZ R12, R6, R156 ;  /* 0x0000009c060c7220 */ /* 0x000fe20000410000 */
[----:B------:R-:W-:Y:S01]  /*c8d0*/  MOV R156, R34 ;  /* 0x00000022009c7202 */ /* 0x000fe20000000f00 */
[--C-:B------:R-:W-:Y:S02]  /*c8e0*/  FFMA.FTZ R18, R4, c[0x0][0x2d0], -R5.reuse ;  /* 0x0000b40004127a23 */ /* 0x100fe40000010805 */
[--C-:B------:R-:W-:Y:S01]  /*c8f0*/  FFMA.FTZ R185, R180, c[0x0][0x2d0], -R5.reuse ;  /* 0x0000b400b4b97a23 */ /* 0x100fe20000010805 */
[----:B------:R-:W-:Y:S01]  /*c900*/  MUFU.EX2 R8, R8 ;  /* 0x0000000800087308 */ /* 0x000fe20000000800 */
[--C-:B------:R-:W-:Y:S01]  /*c910*/  FFMA.FTZ R180, R179, c[0x0][0x2d0], -R5.reuse ;  /* 0x0000b400b3b47a23 */ /* 0x100fe20000010805 */
[----:B------:R-:W-:Y:S01]  /*c920*/  MOV R179, R24 ;  /* 0x0000001800b37202 */ /* 0x000fe20000000f00 */
[--C-:B------:R-:W-:Y:S02]  /*c930*/  FFMA.FTZ R181, R10, c[0x0][0x2d0], -R5.reuse ;  /* 0x0000b4000ab57a23 */ /* 0x100fe40000010805 */
[--C-:B------:R-:W-:Y:S02]  /*c940*/  FFMA.FTZ R14, R23, c[0x0][0x2d0], -R5.reuse ;  /* 0x0000b400170e7a23 */ /* 0x100fe40000010805 */
[--C-:B------:R-:W-:Y:S02]  /*c950*/  FFMA.FTZ R10, R22, c[0x0][0x2d0], -R5.reuse ;  /* 0x0000b400160a7a23 */ /* 0x100fe40000010805 */
[--C-:B------:R-:W-:Y:S01]  /*c960*/  FFMA.FTZ R31, R21, c[0x0][0x2d0], -R5.reuse ;  /* 0x0000b400151f7a23 */ /* 0x100fe20000010805 */
[----:B------:R-:W3:Y:S01]  /*c970*/  MUFU.EX2 R7, R7 ;  /* 0x0000000700077308 */ /* 0x000ee20000000800 */
[--C-:B------:R-:W-:Y:S02]  /*c980*/  FFMA.FTZ R19, R19, c[0x0][0x2d0], -R5.reuse ;  /* 0x0000b40013137a23 */ /* 0x100fe40000010805 */
[----:B------:R-:W-:Y:S02]  /*c990*/  FMUL.FTZ R4, R6, R164 ;  /* 0x000000a406047220 */ /* 0x000fe40000410000 */
[C---:B-1----:R-:W-:Y:S02]  /*c9a0*/  FMUL.FTZ R34, R0.reuse, R138 ;  /* 0x0000008a00227220 */ /* 0x042fe40000410000 */
[----:B------:R-:W-:Y:S02]  /*c9b0*/  FMUL.FTZ R35, R0, R139 ;  /* 0x0000008b00237220 */ /* 0x000fe40000410000 */
[----:B------:R-:W1:Y:S01]  /*c9c0*/  LDSM.16.MT88.4 R136, [R135+0x100] ;  /* 0x000100008788783b */ /* 0x000e620000004200 */
[C---:B------:R-:W-:Y:S01]  /*c9d0*/  FMUL.FTZ R21, R6.reuse, R149 ;  /* 0x0000009506157220 */ /* 0x040fe20000410000 */
[----:B------:R-:W-:Y:S01]  /*c9e0*/  MOV R149, R11 ;  /* 0x0000000b00957202 */ /* 0x000fe20000000f00 */
[----:B------:R-:W-:Y:S01]  /*c9f0*/  FMUL.FTZ R24, R6, R144 ;  /* 0x0000009006187220 */ /* 0x000fe20000410000 */
[----:B------:R-:W-:Y:S01]  /*ca00*/  MUFU.EX2 R185, R185 ;  /* 0x000000b900b97308 */ /* 0x000fe20000000800 */
[--C-:B------:R-:W-:Y:S02]  /*ca10*/  FFMA.FTZ R191, R191, c[0x0][0x2d0], -R5.reuse ;  /* 0x0000b400bfbf7a23 */ /* 0x100fe40000010805 */
[--C-:B------:R-:W-:Y:S02]  /*ca20*/  FFMA.FTZ R190, R190, c[0x0][0x2d0], -R5.reuse ;  /* 0x0000b400bebe7a23 */ /* 0x100fe40000010805 */
[--C-:B------:R-:W-:Y:S02]  /*ca30*/  FFMA.FTZ R189, R189, c[0x0][0x2d0], -R5.reuse ;  /* 0x0000b400bdbd7a23 */ /* 0x100fe40000010805 */
[--C-:B------:R-:W-:Y:S02]  /*ca40*/  FFMA.FTZ R188, R188, c[0x0][0x2d0], -R5.reuse ;  /* 0x0000b400bcbc7a23 */ /* 0x100fe40000010805 */
[----:B------:R-:W-:Y:S01]  /*ca50*/  FFMA.FTZ R15, R3, c[0x0][0x2d0], -R5 ;  /* 0x0000b400030f7a23 */ /* 0x000fe20000010805 */
[----:B------:R-:W-:Y:S01]  /*ca60*/  MUFU.EX2 R144, R182 ;  /* 0x000000b600907308 */ /* 0x000fe20000000800 */
[C---:B---3--:R-:W-:Y:S01]  /*ca70*/  F2FP.BF16.PACK_AB R177, R7.reuse, R8 ;  /* 0x0000000807b1723e */ /* 0x048fe200000010ff */
[----:B------:R-:W-:Y:S01]  /*ca80*/  FMUL.FTZ R5, R6, R165 ;  /* 0x000000a506057220 */ /* 0x000fe20000410000 */
[----:B------:R-:W-:Y:S01]  /*ca90*/  MOV R165, R18 ;  /* 0x0000001200a57202 */ /* 0x000fe20000000f00 */
[C---:B------:R-:W-:Y:S01]  /*caa0*/  FMUL.FTZ R18, R0.reuse, R154 ;  /* 0x0000009a00127220 */ /* 0x040fe20000410000 */
[----:B------:R-:W-:Y:S01]  /*cab0*/  MOV R164, R15 ;  /* 0x0000000f00a47202 */ /* 0x000fe20000000f00 */
[C---:B------:R-:W-:Y:S01]  /*cac0*/  FMUL.FTZ R11, R0.reuse, R163 ;  /* 0x000000a3000b7220 */ /* 0x040fe20000410000 */
[----:B------:R-:W-:Y:S01]  /*cad0*/  MOV R163, R27 ;  /* 0x0000001b00a37202 */ /* 0x000fe20000000f00 */
[C---:B------:R-:W-:Y:S02]  /*cae0*/  FMUL.FTZ R15, R0.reuse, R159 ;  /* 0x0000009f000f7220 */ /* 0x040fe40000410000 */
        /* <DEDUP_REMOVED lines=60> */
[----:B------:R-:W-:Y:S01]  /*ceb0*/  FMUL.FTZ R9, R6, R161 ;  /* 0x000000a106097220 */ /* 0x000fe20000410000 */
[----:B------:R-:W-:Y:S01]  /*cec0*/  MOV R161, R31 ;  /* 0x0000001f00a17202 */ /* 0x000fe20000000f00 */
[C---:B------:R-:W-:Y:S01]  /*ced0*/  FMUL.FTZ R6, R0.reuse, R166 ;  /* 0x000000a600067220 */ /* 0x040fe20000410000 */
[----:B------:R-:W-:Y:S01]  /*cee0*/  MOV R166, R179 ;  /* 0x000000b300a67202 */ /* 0x000fe20000000f00 */
[----:B------:R-:W-:Y:S01]  /*cef0*/  FADD.FTZ R3, R7, R3 ;  /* 0x0000000307037221 */ /* 0x000fe20000010000 */
[----:B------:R-:W2:Y:S01]  /*cf00*/  MUFU.EX2 R179, R133 ;  /* 0x0000008500b37308 */ /* 0x000ea20000000800 */
        /* <DEDUP_REMOVED lines=8> */
[----:B------:R-:W-:Y:S01]  /*cf90*/  MUFU.EX2 R183, R162 ;  /* 0x000000a200b77308 */ /* 0x000fe20000000800 */
[C---:B------:R-:W-:Y:S02]  /*cfa0*/  FMUL.FTZ R31, R0.reuse, R143 ;  /* 0x0000008f001f7220 */ /* 0x040fe40000410000 */
[----:B------:R-:W-:Y:S01]  /*cfb0*/  LDSM.16.MT88.4 R140, [R135+0x900] ;  /* 0x00090000878c783b */ /* 0x000fe20000004200 */
[----:B------:R-:W-:Y:S06]  /*cfc0*/  FMUL.FTZ R131, R0, R131 ;  /* 0x0000008300837220 */ /* 0x000fec0000410000 */
[----:B------:R-:W-:Y:S01]  /*cfd0*/  MUFU.EX2 R181, R161 ;  /* 0x000000a100b57308 */ /* 0x000fe20000000800 */
[----:B--2---:R-:W-:Y:S01]  /*cfe0*/  FADD.FTZ R153, R179, R3 ;  /* 0x00000003b3997221 */ /* 0x004fe20000010000 */
[----:B------:R-:W-:Y:S08]  /*cff0*/  F2FP.BF16.PACK_AB R179, R154, R179 ;  /* 0x000000b39ab3723e */ /* 0x000ff000000010ff */
[----:B------:R-:W-:Y:S01]  /*d000*/  MUFU.EX2 R3, R186 ;  /* 0x000000ba00037308 */ /* 0x000fe20000000800 */
[C---:B-1----:R-:W-:Y:S08]  /*d010*/  HMMA.16816.F32.BF16 R4, R176.reuse, R136, R4 ;  /* 0x00000088b004723c */ /* 0x042ff00000041804 */
[C---:B------:R-:W-:Y:S01]  /*d020*/  HMMA.16816.F32.BF16 R8, R176.reuse, R138, R8 ;  /* 0x0000008ab008723c */ /* 0x040fe20000041808 */
[----:B------:R-:W1:Y:S01]  /*d030*/  LDSM.16.MT88.4 R136, [R248+0x100] ;  /* 0x00010000f888783b */ /* 0x000e620000004200 */
[----:B------:R-:W-:Y:S10]  /*d040*/  MUFU.EX2 R182, R167 ;  /* 0x000000a700b67308 */ /* 0x000ff40000000800 */
[----:B------:R-:W2:Y:S02]  /*d050*/  MUFU.EX2 R133, R187 ;  /* 0x000000bb00857308 */ /* 0x000ea40000000800 */
[----:B--2---:R-:W-:Y:S08]  /*d060*/  FADD.FTZ R0, R133, R184 ;  /* 0x000000b885007221 */ /* 0x004ff00000010000 */
[----:B------:R-:W-:Y:S01]  /*d070*/  MUFU.EX2 R184, R180 ;  /* 0x000000b400b87308 */ /* 0x000fe20000000800 */
[----:B------:R-:W-:Y:S01]  /*d080*/  FADD.FTZ R0, R3, R0 ;  /* 0x0000000003007221 */ /* 0x000fe20000010000 */
[C---:B-1----:R-:W-:Y:S03]  /*d090*/  HMMA.16816.F32.BF16 R12, R176.reuse, R136, R12 ;  /* 0x00000088b00c723c */ /* 0x042fe6000004180c */
[----:B------:R-:W-:Y:S04]  /*d0a0*/  FADD.FTZ R0, R145, R0 ;  /* 0x0000000091007221 */ /* 0x000fe80000010000 */
[----:B------:R-:W-:Y:S01]  /*d0b0*/  FADD.FTZ R0, R144, R0 ;  /* 0x0000000090007221 */ /* 0x000fe20000010000 */
[C---:B------:R-:W-:Y:S01]  /*d0c0*/  HMMA.16816.F32.BF16 R16, R176.reuse, R138, R16 ;  /* 0x0000008ab010723c */ /* 0x040fe20000041810 */
[----:B------:R-:W1:Y:S01]  /*d0d0*/  LDSM.16.MT88.4 R136, [R251+0x100] ;  /* 0x00010000fb88783b */ /* 0x000e620000004200 */
[----:B------:R-:W2:Y:S06]  /*d0e0*/  MUFU.EX2 R180, R160 ;  /* 0x000000a000b47308 */ /* 0x000eac0000000800 */
        /* <DEDUP_REMOVED lines=42> */
[----:B------:R1:W-:Y:S03]  /*d390*/  MUFU.EX2 R3, R163 ;  /* 0x000000a300037308 */ /* 0x0003e60000000800 */
[----:B------:R-:W-:Y:S03]  /*d3a0*/  F2FP.BF16.PACK_AB R137, R190, R191 ;  /* 0x000000bfbe89723e */ /* 0x000fe600000010ff */
[----:B------:R-:W-:Y:S02]  /*d3b0*/  F2FP.BF16.PACK_AB R138, R144, R145 ;  /* 0x00000091908a723e */ /* 0x000fe400000010ff */
[----:B------:R-:W3:Y:S02]  /*d3c0*/  LDSM.16.MT88.4 R144, [R248+0x900] ;  /* 0x00090000f890783b */ /* 0x000ee40000004200 */
[----:B------:R-:W4:Y:S01]  /*d3d0*/  MUFU.EX2 R133, R158 ;  /* 0x0000009e00857308 */ /* 0x000f220000000800 */
[----:B------:R-:W-:Y:S02]  /*d3e0*/  F2FP.BF16.PACK_AB R139, R188, R189 ;  /* 0x000000bdbc8b723e */ /* 0x000fe400000010ff */
[----:B--2---:R-:W-:Y:S05]  /*d3f0*/  F2FP.BF16.PACK_AB R177, R180, R181 ;  /* 0x000000b5b4b1723e */ /* 0x004fea00000010ff */
[C---:B------:R-:W-:Y:S02]  /*d400*/  HMMA.16816.F32.BF16 R4, R136.reuse, R140, R4 ;  /* 0x0000008c8804723c */ /* 0x040fe40000041804 */
[----:B------:R-:W2:Y:S01]  /*d410*/  MUFU.EX2 R176, R166 ;  /* 0x000000a600b07308 */ /* 0x000ea20000000800 */
[----:B-1----:R-:W-:Y:S05]  /*d420*/  LDSM.16.MT88.4 R160, [R135+0x1900] ;  /* 0x0019000087a0783b */ /* 0x002fea0000004200 */
[C---:B------:R-:W-:Y:S04]  /*d430*/  HMMA.16816.F32.BF16 R8, R136.reuse, R142, R8 ;  /* 0x0000008e8808723c */ /* 0x040fe80000041808 */
[----:B------:R-:W-:Y:S01]  /*d440*/  MUFU.EX2 R178, R156 ;  /* 0x0000009c00b27308 */ /* 0x000fe20000000800 */
[----:B------:R-:W1:Y:S01]  /*d450*/  LDSM.16.MT88.4 R140, [R251+0x900] ;  /* 0x00090000fb8c783b */ /* 0x000e620000004200 */
[----:B----4-:R-:W-:Y:S06]  /*d460*/  FADD.FTZ R0, R133, R0 ;  /* 0x0000000085007221 */ /* 0x010fec0000010000 */
[----:B------:R-:W-:Y:S04]  /*d470*/  FADD.FTZ R0, R3, R0 ;  /* 0x0000000003007221 */ /* 0x000fe80000010000 */
[----:B------:R-:W-:Y:S04]  /*d480*/  FADD.FTZ R0, R149, R0 ;  /* 0x0000000095007221 */ /* 0x000fe80000010000 */
[----:B------:R-:W-:Y:S01]  /*d490*/  FADD.FTZ R0, R148, R0 ;  /* 0x0000000094007221 */ /* 0x000fe20000010000 */
[C---:B---3--:R-:W-:Y:S03]  /*d4a0*/  HMMA.16816.F32.BF16 R12, R136.reuse, R144, R12 ;  /* 0x00000090880c723c */ /* 0x048fe6000004180c */
[----:B------:R-:W-:Y:S04]  /*d4b0*/  FADD.FTZ R0, R152, R0 ;  /* 0x0000000098007221 */ /* 0x000fe80000010000 */
[C---:B--2---:R-:W-:Y:S01]  /*d4c0*/  FADD.FTZ R0, R176.reuse, R0 ;  /* 0x00000000b0007221 */ /* 0x044fe20000010000 */
[C---:B------:R-:W-:Y:S01]  /*d4d0*/  HMMA.16816.F32.BF16 R16, R136.reuse, R146, R16 ;  /* 0x000000928810723c */ /* 0x040fe20000041810 */
[----:B------:R-:W2:Y:S03]  /*d4e0*/  LDSM.16.MT88.4 R144, [R250+0x900] ;  /* 0x00090000fa90783b */ /* 0x000ea60000004200 */
[----:B------:R-:W-:Y:S04]  /*d4f0*/  F2FP.BF16.PACK_AB R176, R176, R152 ;  /* 0x00000098b0b0723e */ /* 0x000fe800000010ff */
        /* <DEDUP_REMOVED lines=43> */
[----:B------:R-:W3:Y:S03]  /*d7b0*/  LDSM.16.MT88.4 R148, [R251+0x1100] ;  /* 0x00110000fb94783b */ /* 0x000ee60000004200 */
[----:B------:R-:W-:Y:S02]  /*d7c0*/  F2FP.BF16.PACK_AB R136, R3, R133 ;  /* 0x000000850388723e */ /* 0x000fe400000010ff */
[----:B------:R-:W-:Y:S01]  /*d7d0*/  F2FP.BF16.PACK_AB R137, R184, R185 ;  /* 0x000000b9b889723e */ /* 0x000fe200000010ff */
[----:B------:R-:W4:Y:S01]  /*d7e0*/  MUFU.EX2 R133, R157 ;  /* 0x0000009d00857308 */ /* 0x000f220000000800 */
[----:B------:R-:W-:Y:S07]  /*d7f0*/  F2FP.BF16.PACK_AB R139, R182, R183 ;  /* 0x000000b7b68b723e */ /* 0x000fee00000010ff */
[C---:B-1----:R-:W-:Y:S08]  /*d800*/  HMMA.16816.F32.BF16 R4, R136.reuse, R140, R4 ;  /* 0x0000008c8804723c */ /* 0x042ff00000041804 */
[C---:B------:R-:W-:Y:S01]  /*d810*/  HMMA.16816.F32.BF16 R8, R136.reuse, R142, R8 ;  /* 0x0000008e8808723c */ /* 0x040fe20000041808 */
[----:B------:R-:W1:Y:S03]  /*d820*/  LDSM.16.MT88.4 R140, [R250+0x1100] ;  /* 0x00110000fa8c783b */ /* 0x000e660000004200 */
[----:B----4-:R-:W-:Y:S04]  /*d830*/  FADD.FTZ R3, R133, R0 ;  /* 0x0000000085037221 */ /* 0x010fe80000010000 */
[C---:B--2---:R-:W-:Y:S04]  /*d840*/  HMMA.16816.F32.BF16 R12, R136.reuse, R144, R12 ;  /* 0x00000090880c723c */ /* 0x044fe8000004180c */
[C---:B------:R-:W-:Y:S01]  /*d850*/  FADD.FTZ R3, R178.reuse, R3 ;  /* 0x00000003b2037221 */ /* 0x040fe20000010000 */
[----:B------:R-:W-:Y:S01]  /*d860*/  F2FP.BF16.PACK_AB R178, R178, R133 ;  /* 0x00000085b2b2723e */ /* 0x000fe200000010ff */
[----:B------:R-:W-:Y:S01]  /*d870*/  FADD.FTZ R0, R154, R153 ;  /* 0x000000999a007221 */ /* 0x000fe20000010000 */
[----:B------:R-:W-:Y:S01]  /*d880*/  MUFU.EX2 R133, R165 ;  /* 0x000000a500857308 */ /* 0x000fe20000000800 */
[----:B------:R-:W-:Y:S01]  /*d890*/  LDSM.16.MT88.4 R152, [R248+0x1900] ;  /* 0x00190000f898783b */ /* 0x000fe20000004200 */
[C---:B------:R-:W-:Y:S03]  /*d8a0*/  HMMA.16816.F32.BF16 R16, R136.reuse, R146, R16 ;  /* 0x000000928810723c */ /* 0x040fe60000041810 */
[----:B------:R-:W-:Y:S04]  /*d8b0*/  FADD.FTZ R0, R191, R0 ;  /* 0x00000000bf007221 */ /* 0x000fe80000010000 */
[----:B------:R-:W2:Y:S01]  /*d8c0*/  LDSM.16.MT88.4 R144, [R135+0x3100] ;  /* 0x003100008790783b */ /* 0x000ea20000004200 */
[C---:B---3--:R-:W-:Y:S04]  /*d8d0*/  HMMA.16816.F32.BF16 R20, R136.reuse, R148, R20 ;  /* 0x000000948814723c */ /* 0x048fe80000041814 */
        /* <DEDUP_REMOVED lines=22> */
[-C--:B------:R-:W-:Y:S02]  /*da40*/  MOV R133, R2.reuse ;  /* 0x0000000200857202 */ /* 0x080fe40000000f00 */
[C---:B------:R-:W-:Y:S01]  /*da50*/  HMMA.16816.F32.BF16 R48, R136.reuse, R150, R48 ;  /* 0x000000968830723c */ /* 0x040fe20000041830 */
[----:B------:R-:W3:Y:S03]  /*da60*/  LDSM.16.MT88.4 R148, [R135+0x5100] ;  /* 0x005100008794783b */ /* 0x000ee60000004200 */
[----:B------:R-:W-:Y:S01]  /*da70*/  FADD.FTZ R0, R3, R0 ;  /* 0x0000000003007221 */ /* 0x000fe20000010000 */
[----:B------:R-:W-:Y:S02]  /*da80*/  MOV R3, R2 ;  /* 0x0000000200037202 */ /* 0x000fe40000000f00 */
[----:B------:R-:W-:Y:S01]  /*da90*/  MOV R2, R132 ;  /* 0x0000008400027202 */ /* 0x000fe20000000f00 */
        /* <DEDUP_REMOVED lines=75> */
.L_x_616:
[----:B------:R-:W2:Y:S04]  /*df50*/  LDL.LU R6, [R1+0xa4] ;  /* 0x0000a40001067983 */ /* 0x000ea80000300800 */
[----:B------:R-:W3:Y:S01]  /*df60*/  LDL.LU R5, [R1+0x9c] ;  /* 0x00009c0001057983 */ /* 0x000ee20000300800 */
[----:B------:R-:W-:-:S02]  /*df70*/  MOV R2, RZ ;  /* 0x000000ff00027202 */ /* 0x000fc40000000f00 */
[----:B------:R-:W-:Y:S01]  /*df80*/  PLOP3.LUT P2, PT, PT, PT, PT, 0x8, 0x0 ;  /* 0x000000000000781c */ /* 0x000fe20003f4e170 */
[----:B--2---:R-:W1:Y:S04]  /*df90*/  SHFL.BFLY PT, R0, R6, 0x2, 0x1f ;  /* 0x0c401f0006007f89 */ /* 0x004e6800000e0000 */
[----:B---3--:R-:W2:Y:S01]  /*dfa0*/  SHFL.BFLY PT, R4, R5, 0x2, 0x1f ;  /* 0x0c401f0005047f89 */ /* 0x008ea200000e0000 */
[----:B-1----:R-:W-:Y:S02]  /*dfb0*/  FADD.FTZ R0, R0, R6 ;  /* 0x0000000600007221 */ /* 0x002fe40000010000 */
[----:B--2---:R-:W-:-:S03]  /*dfc0*/  FADD.FTZ R4, R4, R5 ;  /* 0x0000000504047221 */ /* 0x004fc60000010000 */
[----:B------:R-:W1:Y:S04]  /*dfd0*/  SHFL.BFLY PT, R6, R0, 0x1, 0x1f ;  /* 0x0c201f0000067f89 */ /* 0x000e6800000e0000 */
        /* <DEDUP_REMOVED lines=148> */
.L_x_610:
        /* <DEDUP_REMOVED lines=108> */
[----:B------:R-:W-:Y:S01]  /*efe0*/  F2FP.BF16.PACK_AB R13, R13, R118 ;  /* 0x000000760d0d723e */ /* 0x000fe200000010ff */
        /* <DEDUP_REMOVED lines=88> */
.L_x_621:
        /* <DEDUP_REMOVED lines=9> */
[----:B------:R-:W-:Y:S01]  /*f600*/  USHF.R.S32.HI UR11, URZ, 0x1f, UR14 ;  /* 0x0000001f3f0b7899 */ /* 0x000fe2000801140e */
[----:B------:R-:W-:Y:S01]  /*f610*/  LEA.HI R6, R47, R57, RZ, 0x3 ;  /* 0x000000392f067211 */ /* 0x000fe200078f18ff */
[----:B------:R-:W-:Y:S01]  /*f620*/  ULDC.64 UR4, c[0x0][0x3a0] ;  /* 0x0000e80000047ab9 */ /* 0x000fe20000000a00 */
[----:B------:R-:W-:Y:S01]  /*f630*/  SHF.R.S32.HI R2, RZ, 0x1f, R3 ;  /* 0x0000001fff027819 */ /* 0x000fe20000011403 */
[----:B------:R-:W-:Y:S01]  /*f640*/  IMAD.IADD R4, R40, 0x1, -R0 ;  /* 0x0000000128047824 */ /* 0x000fe200078e0a00 */
[----:B------:R-:W-:Y:S01]  /*f650*/  LEA.HI R0, R22, R22, RZ, 0x1 ;  /* 0x0000001616007211 */ /* 0x000fe200078f08ff */
[----:B------:R-:W-:Y:S01]  /*f660*/  UIMAD UR10, UR8, UR6, URZ ;  /* 0x00000006080a72a4 */ /* 0x000fe2000f8e023f */
[----:B------:R-:W-:Y:S01]  /*f670*/  LEA.HI R2, R2, R3, RZ, 0x2 ;  /* 0x0000000302027211 */ /* 0x000fe200078f10ff */
[----:B------:R-:W-:Y:S01]  /*f680*/  UMOV UR12, UR20 ;  /* 0x00000014000c7c82 */ /* 0x000fe20008000000 */
[----:B------:R-:W-:Y:S01]  /*f690*/  LOP3.LUT R0, R0, 0x1ffffffe, RZ, 0xc0, !PT ;  /* 0x1ffffffe00007812 */ /* 0x000fe200078ec0ff */
[----:B------:R-:W-:Y:S01]  /*f6a0*/  UMOV UR13, UR21 ;  /* 0x00000015000d7c82 */ /* 0x000fe20008000000 */
[----:B------:R-:W-:Y:S01]  /*f6b0*/  SHF.R.S32.HI R2, RZ, 0x2, R2 ;  /* 0x00000002ff027819 */ /* 0x000fe20000011402 */
[----:B------:R-:W-:Y:S01]  /*f6c0*/  UIMAD UR15, UR21, UR4, URZ ;  /* 0x00000004150f72a4 */ /* 0x000fe2000f8e023f */
[----:B------:R-:W-:Y:S01]  /*f6d0*/  LOP3.LUT P2, RZ, R3, 0x3, RZ, 0xc0, !PT ;  /* 0x0000000303ff7812 */ /* 0x000fe2000784c0ff */
[----:B------:R-:W-:Y:S01]  /*f6e0*/  IMAD.IADD R0, R22, 0x1, -R0 ;  /* 0x0000000116007824 */ /* 0x000fe200078e0a00 */
[----:B------:R-:W-:Y:S01]  /*f6f0*/  USEL UR11, UR11, URZ, !UP1 ;  /* 0x0000003f0b0b7287 */ /* 0x000fe2000c800000 */
[----:B------:R-:W-:Y:S01]  /*f700*/  IMAD R15, R4, 0x10, R2 ;  /* 0x00000010040f7824 */ /* 0x000fe200078e0202 */
[----:B------:R-:W-:Y:S01]  /*f710*/  UIMAD.WIDE.U32 UR12, UR9, UR6, UR12 ;  /* 0x00000006090c72a5 */ /* 0x000fe2000f8e000c */
[----:B------:R-:W-:Y:S01]  /*f720*/  LOP3.LUT R4, R6, 0xfffffff8, RZ, 0xc0, !PT ;  /* 0xfffffff806047812 */ /* 0x000fe200078ec0ff */
[----:B------:R-:W-:Y:S01]  /*f730*/  UIMAD UR10, UR9, UR7, UR10 ;  /* 0x00000007090a72a4 */ /* 0x000fe2000f8e020a */
[----:B------:R-:W-:Y:S01]  /*f740*/  IMAD R0, R0, 0x8, R15 ;  /* 0x0000000800007824 */ /* 0x000fe200078e020f */
[----:B------:R-:W-:Y:S01]  /*f750*/  UIMAD.WIDE.U32 UR18, UR20, UR4, URZ ;  /* 0x00000004141272a5 */ /* 0x000fe2000f8e003f */
[----:B------:R-:W-:Y:S01]  /*f760*/  SHF.R.S32.HI R14, RZ, 0x3, R6 ;  /* 0x00000003ff0e7819 */ /* 0x000fe20000011406 */
[----:B------:R-:W-:Y:S01]  /*f770*/  ULDC.64 UR6, c[0x0][0x498] ;  /* 0x0001260000067ab9 */ /* 0x000fe20000000a00 */
[----:B------:R-:W-:Y:S01]  /*f780*/  IMAD.IADD R7, R57, 0x1, -R4 ;  /* 0x0000000139077824 */ /* 0x000fe200078e0a04 */
[----:B-1----:R-:W-:Y:S01]  /*f790*/  LEA R0, R28, R0, 0x7 ;  /* 0x000000001c007211 */ /* 0x002fe200078e38ff */
[----:B------:R-:W-:Y:S01]  /*f7a0*/  UIMAD UR15, UR20, UR5, UR15 ;  /* 0x00000005140f72a4 */ /* 0x000fe2000f8e020f */
        /* <DEDUP_REMOVED lines=63> */
[----:B------:R-:W-:Y:S01]  /*fba0*/  IMAD R28, R28, 0x80, R14 ;  /* 0x000000801c1c7824 */ /* 0x000fe200078e020e */
[C---:B------:R-:W-:Y:S01]  /*fbb0*/  IADD3 R8, R5.reuse, 0x8, RZ ;  /* 0x0000000805087810 */ /* 0x040fe20007ffe0ff */
[----:B------:R-:W-:Y:S01]  /*fbc0*/  IMAD R7, R6, c[0x0][0x3dc], R4 ;  /* 0x0000f70006077a24 */ /* 0x000fe200078e0204 */
[-C--:B------:R-:W-:Y:S01]  /*fbd0*/  ISETP.GE.OR P0, PT, R5, R29.reuse, P2 ;  /* 0x0000001d0500720c */ /* 0x080fe20001706670 */
[----:B------:R-:W-:Y:S01]  /*fbe0*/  IMAD.SHL.U32 R5, R18, 0x8, RZ ;  /* 0x0000000812057824 */ /* 0x000fe200078e00ff */
[----:B------:R-:W-:-:S04]  /*fbf0*/  ISETP.GE.OR P2, PT, R8, R29, P2 ;  /* 0x0000001d0800720c */ /* 0x000fc80001746670 */
[----:B------:R-:W-:Y:S01]  /*fc00*/  LOP3.LUT R8, R17, 0x7ffffe00, R5, 0xf8, !PT ;  /* 0x7ffffe0011087812 */ /* 0x000fe200078ef805 */
[----:B------:R-:W-:-:S04]  /*fc10*/  IMAD.WIDE.U32 R4, R6, c[0x0][0x3d8], R2 ;  /* 0x0000f60006047a25 */ /* 0x000fc800078e0002 */
[----:B------:R-:W-:Y:S02]  /*fc20*/  IMAD.SHL.U32 R2, R8, 0x2, RZ ;  /* 0x0000000208027824 */ /* 0x000fe400078e00ff */
[----:B--2---:R1:W-:Y:S01]  /*fc30*/  @!P0 ST.E [R12.64], R52 ;  /* 0x000000340c008985 */ /* 0x0043e2000c101910 */
[----:B------:R-:W-:Y:S01]  /*fc40*/  IMAD.IADD R3, R5, 0x1, R7 ;  /* 0x0000000105037824 */ /* 0x000fe200078e0207 */
[C---:B------:R-:W-:Y:S02]  /*fc50*/  LEA R31, P0, R4.reuse, c[0x0][0x380], 0x1 ;  /* 0x0000e000041f7a11 */ /* 0x040fe400078008ff */
[----:B----4-:R1:W-:Y:S02]  /*fc60*/  @!P2 ST.E [R10.64], R53 ;  /* 0x000000350a00a985 */ /* 0x0103e4000c101910 */
[----:B------:R-:W-:Y:S02]  /*fc70*/  LEA.HI.X R30, R4, c[0x0][0x384], R3, 0x1, P0 ;  /* 0x0000e100041e7a11 */ /* 0x000fe400000f0c03 */
[----:B------:R1:W2:Y:S01]  /*fc80*/  LDS.128 R44, [R2+0x1080] ;  /* 0x00108000022c7984 */ /* 0x0002a20000000c00 */
[----:B------:R-:W-:-:S03]  /*fc90*/  ISETP.GE.AND P0, PT, R28, R29, PT ;  /* 0x0000001d1c00720c */ /* 0x000fc60003f06270 */
        /* <DEDUP_REMOVED lines=42> */
.L_x_623:
[----:B--234-:R-:W-:Y:S05]  /*ff40*/  BSYNC B0 ;  /* 0x0000000000007941 */ /* 0x01cfea0003800000 */
.L_x_622:
        /* <DEDUP_REMOVED lines=30> */
.L_x_625:
[----:B------:R-:W-:Y:S05]  /*10130*/  BSYNC B0 ;  /* 0x0000000000007941 */ /* 0x000fea0003800000 */
.L_x_624:
[----:B--2---:R-:W-:Y:S01]  /*10140*/  IADD3 R4, R28, 0x40, RZ ;  /* 0x000000401c047810 */ /* 0x004fe20007ffe0ff */
[----:B------:R2:W4:Y:S01]  /*10150*/  SHFL.IDX PT, R3, R30, 0x2, 0x181f ;  /* 0x00581f001e037f89 */ /* 0x00052200000e0000 */
        /* <DEDUP_REMOVED lines=28> */
.L_x_627:
[----:B------:R-:W-:Y:S05]  /*10320*/  BSYNC B0 ;  /* 0x0000000000007941 */ /* 0x000fea0003800000 */
.L_x_626:
[----:B---3--:R-:W-:Y:S01]  /*10330*/  IADD3 R4, R28, 0x60, RZ ;  /* 0x000000601c047810 */ /* 0x008fe20007ffe0ff */
[----:B----4-:R3:W4:Y:S03]  /*10340*/  SHFL.IDX PT, R3, R30, 0x3, 0x181f ;  /* 0x00781f001e037f89 */ /* 0x01072600000e0000 */
        /* <DEDUP_REMOVED lines=15> */
[----:B------:R1:W-:Y:S01]  /*10440*/  @!P2 ST.E.128 [R8.64], R72 ;  /* 0x000000480800a985 */ /* 0x0003e2000c101d10 */
[----:B------:R-:W-:Y:S01]  /*10450*/  IADD3 R0, R0, 0xc0, RZ ;  /* 0x000000c000007810 */ /* 0x000fe20007ffe0ff */
[----:B------:R-:W-:-:S04]  /*10460*/  @!P1 IMAD.WIDE R6, R5, 0x2, R2 ;  /* 0x0000000205069825 */ /* 0x000fc800078e0202 */
[----:B------:R-:W-:Y:S01]  /*10470*/  @!P0 IMAD.WIDE R4, R4, 0x2, R2 ;  /* 0x0000000204048825 */ /* 0x000fe200078e0202 */
        /* <DEDUP_REMOVED lines=10> */
.L_x_620:
        /* <DEDUP_REMOVED lines=31> */
.L_x_628:
        /* <DEDUP_REMOVED lines=43> */
.L_x_630:
[----:B------:R-:W-:Y:S05]  /*109c0*/  BSYNC B0 ;  /* 0x0000000000007941 */ /* 0x000fea0003800000 */
.L_x_629:
        /* <DEDUP_REMOVED lines=77> */
.L_x_632:
[----:B------:R-:W-:Y:S05]  /*10ea0*/  BSYNC B0 ;  /* 0x0000000000007941 */ /* 0x000fea0003800000 */
.L_x_631:
        /* <DEDUP_REMOVED lines=27> */
.L_x_634:
[----:B------:R-:W-:Y:S05]  /*11060*/  BSYNC B0 ;  /* 0x0000000000007941 */ /* 0x000fea0003800000 */
.L_x_633:
        /* <DEDUP_REMOVED lines=27> */
.L_x_636:
[----:B------:R-:W-:Y:S05]  /*11220*/  BSYNC B0 ;  /* 0x0000000000007941 */ /* 0x000fea0003800000 */
.L_x_635:
        /* <DEDUP_REMOVED lines=28> */
.L_x_637:
        /* <DEDUP_REMOVED lines=9> */
.L_x_3638:


//--------------------- .text._ZN7cutlass13device_kernelIN5flash19enable_sm80_to_sm89INS1_16FlashAttnFwdSm80INS1_25CollectiveMainloopFwdSm80ILi8ELi1ELb0EN4cute5tupleIJNS5_1CILi128EEENS7_ILi32EEENS7_ILi256EEEEEELi256ENS_10bfloat16_tEfNS_4arch4Sm80ELb1ELb0ELb1ELb1ELb1ELb1ELb1ELb0EEENS1_21CollectiveEpilogueFwdINS6_IJS8_SA_S9_EEENS6_IJNS7_ILi1EEESI_SI_EEESC_SE_Li256ELb1ELb1ELb0ELb0EEENS1_19SingleTileSchedulerILb1ELb0ELb1ELi128EEEEEEEEEvNT_6ParamsE --------------------------
	.section	.text._ZN7cutlass13device_kernelIN5flash19enable_sm80_to_sm89INS1_16FlashAttnFwdSm80INS1_25CollectiveMainloopFwdSm80ILi8ELi1ELb0EN4cute5tupleIJNS5_1CILi128EEENS7_ILi32EEENS7_ILi256EEEEEELi256ENS_10bfloat16_tEfNS_4arch4Sm80ELb1ELb0ELb1ELb1ELb1ELb1ELb1ELb0EEENS1_21CollectiveEpilogueFwdINS6_IJS8_SA_S9_EEENS6_IJNS7_ILi1EEESI_SI_EEESC_SE_Li256ELb1ELb1ELb0ELb0EEENS1_19SingleTileSchedulerILb1ELb0ELb1ELi128EEEEEEEEEvNT_6ParamsE,"ax",@progbits
	.sectioninfo	@"SHI_REGISTERS=251"
	.align	128
.text._ZN7cutlass13device_kernelIN5flash19enable_sm80_to_sm89INS1_16FlashAttnFwdSm80INS1_25CollectiveMainloopFwdSm80ILi8ELi1ELb0EN4cute5tupleIJNS5_1CILi128EEENS7_ILi32EEENS7_ILi256EEEEEELi256ENS_10bfloat16_tEfNS_4arch4Sm80ELb1ELb0ELb1ELb1ELb1ELb1ELb1ELb0EEENS1_21CollectiveEpilogueFwdINS6_IJS8_SA_S9_EEENS6_IJNS7_ILi1EEESI_SI_EEESC_SE_Li256ELb1ELb1ELb0ELb0EEENS1_19SingleTileSchedulerILb1ELb0ELb1ELi128EEEEEEEEEvNT_6ParamsE:
        .type           _ZN7cutlass13device_kernelIN5flash19enable_sm80_to_sm89INS1_16FlashAttnFwdSm80INS1_25CollectiveMainloopFwdSm80ILi8ELi1ELb0EN4cute5tupleIJNS5_1CILi128EEENS7_ILi32EEENS7_ILi256EEEEEELi256ENS_10bfloat16_tEfNS_4arch4Sm80ELb1ELb0ELb1ELb1ELb1ELb1ELb1ELb0EEENS1_21CollectiveEpilogueFwdINS6_IJS8_SA_S9_EEENS6_IJNS7_ILi1EEESI_SI_EEESC_SE_Li256ELb1ELb1ELb0ELb0EEENS1_19SingleTileSchedulerILb1ELb0ELb1ELi128EEEEEEEEEvNT_6ParamsE,@function
        .size           _ZN7cutlass13device_kernelIN5flash19enable_sm80_to_sm89INS1_16FlashAttnFwdSm80INS1_25CollectiveMainloopFwdSm80ILi8ELi1ELb0EN4cute5tupleIJNS5_1CILi128EEENS7_ILi32EEENS7_ILi256EEEEEELi256ENS_10bfloat16_tEfNS_4arch4Sm80ELb1ELb0ELb1ELb1ELb1ELb1ELb1ELb0EEENS1_21CollectiveEpilogueFwdINS6_IJS8_SA_S9_EEENS6_IJNS7_ILi1EEESI_SI_EEESC_SE_Li256ELb1ELb1ELb0ELb0EEENS1_19SingleTileSchedulerILb1ELb0ELb1ELi128EEEEEEEEEvNT_6ParamsE,(.L_x_3639 - _ZN7cutlass13device_kernelIN5flash19enable_sm80_to_sm89INS1_16FlashAttnFwdSm80INS1_25CollectiveMainloopFwdSm80ILi8ELi1ELb0EN4cute5tupleIJNS5_1CILi128EEENS7_ILi32EEENS7_ILi256EEEEEELi256ENS_10bfloat16_tEfNS_4arch4Sm80ELb1ELb0ELb1ELb1ELb1ELb1ELb1ELb0EEENS1_21CollectiveEpilogueFwdINS6_IJS8_SA_S9_EEENS6_IJNS7_ILi1EEESI_SI_EEESC_SE_Li256ELb1ELb1ELb0ELb0EEENS1_19SingleTileSchedulerILb1ELb0ELb1ELi128EEEEEEEEEvNT_6ParamsE)
        .other          _ZN7cutlass13device_kernelIN5flash19enable_sm80_to_sm89INS1_16FlashAttnFwdSm80INS1_25CollectiveMainloopFwdSm80ILi8ELi1ELb0EN4cute5tupleIJNS5_1CILi128EEENS7_ILi32EEENS7_ILi256EEEEEELi256ENS_10bfloat16_tEfNS_4arch4Sm80ELb1ELb0ELb1ELb1ELb1ELb1ELb1ELb0EEENS1_21CollectiveEpilogueFwdINS6_IJS8_SA_S9_EEENS6_IJNS7_ILi1EEESI_SI_EEESC_SE_Li256ELb1ELb1ELb0ELb0EEENS1_19SingleTileSchedulerILb1ELb0ELb1ELi128EEEEEEEEEvNT_6ParamsE,@"STO_CUDA_ENTRY STV_DEFAULT"
_ZN7cutlass13device_kernelIN5flash19enable_sm80_to_sm89INS1_16FlashAttnFwdSm80INS1_25CollectiveMainloopFwdSm80ILi8ELi1ELb0EN4cute5tupleIJNS5_1CILi128EEENS7_ILi32EEENS7_ILi256EEEEEELi256ENS_10bfloat16_tEfNS_4arch4Sm80ELb1ELb0ELb1ELb1ELb1ELb1ELb1ELb0EEENS1_21CollectiveEpilogueFwdINS6_IJS8_SA_S9_EEENS6_IJNS7_ILi1EEESI_SI_EEESC_SE_Li256ELb1ELb1ELb0ELb0EEENS1_19SingleTileSchedulerILb1ELb0ELb1ELi128EEEEEEEEEvNT_6ParamsE:
        /* <DEDUP_REMOVED lines=20> */
.L_x_639:
        /* <DEDUP_REMOVED lines=13> */
.L_x_641:
[----:B------:R-:W-:Y:S02]  /*0210*/  ULDC UR5, c[0x0][0x54c] ;  /* 0x0001530000057ab9 */ /* 0x000fe40000000800 */
.L_x_640:
[----:B------:R-:W-:Y:S02]  /*0220*/  ULDC UR4, c[0x0][0x548] ;  /* 0x0001520000047ab9 */ /* 0x000fe40000000800 */
[----:B------:R-:W-:-:S02]  /*0230*/  USHF.L.U32 UR15, UR14, 0x7, URZ ;  /* 0x000000070e0f7899 */ /* 0x000fc4000800063f */
[----:B------:R-:W-:-:S04]  /*0240*/  UIMAD UR4, UR5, UR4, URZ ;  /* 0x00000004050472a4 */ /* 0x000fc8000f8e023f */
[----:B------:R-:W-:-:S04]  /*0250*/  UISETP.GE.AND UP0, UPT, UR15, UR4, UPT ;  /* 0x000000040f00728c */ /* 0x000fc8000bf06270 */
[----:B------:R-:W-:Y:S01]  /*0260*/  USEL UR21, UR21, 0xffffffff, !UP0 ;  /* 0xffffffff15157887 */ /* 0x000fe2000c000000 */
[----:B------:R-:W-:Y:S05]  /*0270*/  BRA `(.L_x_642) ;  /* 0x000001b000007947 */ /* 0x000fea0003800000 */
.L_x_638:
        /* <DEDUP_REMOVED lines=8> */
.L_x_643:
        /* <DEDUP_REMOVED lines=13> */
.L_x_645:
[----:B------:R-:W-:Y:S02]  /*03d0*/  ULDC UR5, c[0x0][0x54c] ;  /* 0x0001530000057ab9 */ /* 0x000fe40000000800 */
.L_x_644:
[----:B------:R-:W-:Y:S02]  /*03e0*/  ULDC UR4, c[0x0][0x548] ;  /* 0x0001520000047ab9 */ /* 0x000fe40000000800 */
[----:B------:R-:W-:-:S02]  /*03f0*/  USHF.L.U32 UR15, UR14, 0x7, URZ ;  /* 0x000000070e0f7899 */ /* 0x000fc4000800063f */
[----:B------:R-:W-:-:S04]  /*0400*/  UIMAD UR4, UR5, UR4, URZ ;  /* 0x00000004050472a4 */ /* 0x000fc8000f8e023f */
[----:B------:R-:W-:-:S04]  /*0410*/  UISETP.GE.AND UP0, UPT, UR15, UR4, UPT ;  /* 0x000000040f00728c */ /* 0x000fc8000bf06270 */
[----:B------:R-:W-:-:S06]  /*0420*/  USEL UR21, UR21, 0xffffffff, !UP0 ;  /* 0xffffffff15157887 */ /* 0x000fcc000c000000 */
.L_x_642:
        /* <DEDUP_REMOVED lines=64> */
.L_x_646:
        /* <DEDUP_REMOVED lines=10> */
.L_x_647:
[----:B------:R-:W-:Y:S05]  /*08d0*/  @!P4 BRA `(.L_x_648) ;  /* 0x000000500000c947 */ /* 0x000fea0003800000 */
[----:B-1--4-:R-:W4:Y:S04]  /*08e0*/  LDG.E R0, [R8.64] ;  /* 0x0000001808007981 */ /* 0x012f28000c1e1900 */
[----:B---3--:R-:W3:Y:S01]  /*08f0*/  LDG.E R3, [R8.64+0x4] ;  /* 0x0000041808037981 */ /* 0x008ee2000c1e1900 */
[----:B----4-:R-:W1:Y:S08]  /*0900*/  R2UR UR19, R0 ;  /* 0x00000000001373c2 */ /* 0x010e7000000e0000 */
[----:B---3--:R-:W1:Y:S02]  /*0910*/  R2UR UR4, R3 ;  /* 0x00000000030473c2 */ /* 0x008e6400000e0000 */
[----:B-1----:R-:W-:-:S06]  /*0920*/  UIADD3 UR19, -UR19, UR4, URZ ;  /* 0x0000000413137290 */ /* 0x002fcc000fffe13f */
.L_x_648:
        /* <DEDUP_REMOVED lines=12> */
[----:B------:R-:W-:Y:S02]  /*09f0*/  ULDC UR7, c[0x0][0x2c4] ;  /* 0x0000b10000077ab9 */ /* 0x000fe40000000800 */
[----:B------:R-:W-:Y:S02]  /*0a00*/  UISETP.NE.AND UP2, UPT, UR7, 0x1, UPT ;  /* 0x000000010700788c */ /* 0x000fe4000bf45270 */
[----:B------:R-:W-:-:S09]  /*0a10*/  UIADD3 UR7, -UR16, UR19, URZ ;  /* 0x0000001310077290 */ /* 0x000fd2000fffe13f */
[----:B------:R-:W-:Y:S01]  /*0a20*/  @UP2 UIADD3 UR22, UR15, 0x7f, URZ ;  /* 0x0000007f0f162890 */ /* 0x000fe2000fffe03f */
[----:B----4-:R-:W4:Y:S08]  /*0a30*/  @P0 R2UR UR4, R0 ;  /* 0x00000000000403c2 */ /* 0x010f3000000e0000 */
[----:B---3--:R-:W4:Y:S02]  /*0a40*/  @P0 R2UR UR5, R3 ;  /* 0x00000000030503c2 */ /* 0x008f2400000e0000 */
[----:B----4-:R-:W-:-:S03]  /*0a50*/  @UP3 UIADD3 UR18, -UR4, UR5, URZ ;  /* 0x0000000504123290 */ /* 0x010fc6000fffe13f */
[----:B------:R-:W-:Y:S02]  /*0a60*/  ULDC.64 UR4, c[0x0][0x2c8] ;  /* 0x0000b20000047ab9 */ /* 0x000fe40000000a00 */
[----:B------:R-:W-:Y:S02]  /*0a70*/  UIMAD.WIDE.U32 UR22, UR22, UR4, URZ ;  /* 0x00000004161672a5 */ /* 0x000fe4000f8e003f */
[----:B------:R-:W-:Y:S02]  /*0a80*/  UIADD3 UR11, UR7, UR18, URZ ;  /* 0x00000012070b7290 */ /* 0x000fe4000fffe03f */
[----:B------:R-:W-:Y:S02]  /*0a90*/  UIADD3 UR4, UR15, 0x7f, URZ ;  /* 0x0000007f0f047890 */ /* 0x000fe4000fffe03f */
[----:B--2---:R-:W-:Y:S02]  /*0aa0*/  UIADD3 UR9, UR11, 0x20, -UR20 ;  /* 0x000000200b097890 */ /* 0x004fe4000fffe814 */
[----:B------:R-:W-:-:S02]  /*0ab0*/  @UP2 USHF.R.U32.HI UR4, URZ, UR5, UR23 ;  /* 0x000000053f042299 */ /* 0x000fc40008011617 */
[----:B------:R-:W-:Y:S02]  /*0ac0*/  UIADD3 UR10, UR11, 0x1f, URZ ;  /* 0x0000001f0b0a7890 */ /* 0x000fe4000fffe03f */
[----:B------:R-:W-:Y:S02]  /*0ad0*/  UIADD3 UR5, UR9, UR4, URZ ;  /* 0x0000000409057290 */ /* 0x000fe4000fffe03f */
[----:B------:R-:W-:Y:S02]  /*0ae0*/  USHF.R.S32.HI UR8, URZ, 0x1f, UR10 ;  /* 0x0000001f3f087899 */ /* 0x000fe4000801140a */
[----:B------:R-:W-:Y:S02]  /*0af0*/  USHF.R.S32.HI UR4, URZ, 0x1f, UR5 ;  /* 0x0000001f3f047899 */ /* 0x000fe40008011405 */
[----:B------:R-:W-:Y:S02]  /*0b00*/  ULEA.HI UR10, UR8, UR10, URZ, 0x5 ;  /* 0x0000000a080a7291 */ /* 0x000fe4000f8f283f */
[----:B------:R-:W-:-:S02]  /*0b10*/  ULEA.HI UR4, UR4, UR5, URZ, 0x5 ;  /* 0x0000000504047291 */ /* 0x000fc4000f8f283f */
[----:B------:R-:W-:Y:S02]  /*0b20*/  USHF.R.S32.HI UR10, URZ, 0x5, UR10 ;  /* 0x000000053f0a7899 */ /* 0x000fe4000801140a */
[----:B------:R-:W-:-:S04]  /*0b30*/  USHF.R.S32.HI UR4, URZ, 0x5, UR4 ;  /* 0x000000053f047899 */ /* 0x000fc80008011404 */
[----:B------:R-:W-:-:S04]  /*0b40*/  UISETP.LT.AND UP0, UPT, UR10, UR4, UPT ;  /* 0x000000040a00728c */ /* 0x000fc8000bf01270 */
[----:B------:R-:W-:Y:S02]  /*0b50*/  USEL UR5, UR10, UR4, UP0 ;  /* 0x000000040a057287 */ /* 0x000fe40008000000 */
[----:B------:R-:W-:Y:S02]  /*0b60*/  UIADD3 UR4, -UR7, URZ, URZ ;  /* 0x0000003f07047290 */ /* 0x000fe4000fffe13f */
[----:B------:R-:W-:Y:S02]  /*0b70*/  ULEA UR7, UR5, -UR7, 0x5 ;  /* 0x8000000705077291 */ /* 0x000fe4000f8e283f */
[----:B------:R-:W-:Y:S02]  /*0b80*/  UISETP.LT.AND UP1, UPT, URZ, UR4, UPT ;  /* 0x000000043f00728c */ /* 0x000fe4000bf21270 */
[----:B------:R-:W-:Y:S02]  /*0b90*/  UISETP.LT.AND UP0, UPT, UR7, UR18, UPT ;  /* 0x000000120700728c */ /* 0x000fe4000bf01270 */
[----:B------:R-:W-:-:S02]  /*0ba0*/  USEL UR4, URZ, UR4, !UP1 ;  /* 0x000000043f047287 */ /* 0x000fc4000c800000 */
[----:B------:R-:W-:Y:S02]  /*0bb0*/  USEL UR5, UR7, UR18, UP0 ;  /* 0x0000001207057287 */ /* 0x000fe40008000000 */
[----:B------:R-:W-:Y:S02]  /*0bc0*/  USHF.R.U32.HI UR8, URZ, 0x5, UR4 ;  /* 0x000000053f087899 */ /* 0x000fe40008011604 */
[----:B------:R-:W-:-:S05]  /*0bd0*/  UISETP.GT.AND UP0, UPT, UR5, UR4, UPT ;  /* 0x000000040500728c */ /* 0x000fca000bf04270 */
[----:B------:R-:W-:-:S06]  /*0be0*/  UMOV UR7, UR8 ;  /* 0x0000000800077c82 */ /* 0x000fcc0008000000 */
        /* <DEDUP_REMOVED lines=18> */
[----:B------:R1:W2:Y:S01]  /*0d10*/  @P1 LDG.E R4, [R8.64] ;  /* 0x0000001808041981 */ /* 0x0002a2000c1e1900 */
        /* <DEDUP_REMOVED lines=91> */
.L_x_651:
[----:B------:R-:W-:Y:S05]  /*12d0*/  BSYNC B0 ;  /* 0x0000000000007941 */ /* 0x000fea0003800000 */
.L_x_650:
        /* <DEDUP_REMOVED lines=128> */
.L_x_670:
        /* <DEDUP_REMOVED lines=19> */
[----:B------:R-:W2:Y:S04]  /*1c10*/  @!P0 LDG.E R91, [R4.64] ;  /* 0x00000018045b8981 */ /* 0x000ea8000c1e1900 */
        /* <DEDUP_REMOVED lines=9> */
[C---:B---34-:R-:W-:Y:S04]  /*1cb0*/  LEA R55, P0, R2.reuse, c[0x0][0x1c8], 0x1 ;  /* 0x0000720002377a11 */ /* 0x058fe800078008ff */
        /* <DEDUP_REMOVED lines=55> */
.L_x_656:
[----:B------:R-:W-:Y:S05]  /*2030*/  BSYNC B0 ;  /* 0x0000000000007941 */ /* 0x000fea0003800000 */
.L_x_655:
[----:B------:R2:W3:Y:S04]  /*2040*/  SHFL.IDX PT, R57, R2, RZ, 0x181f ;  /* 0x00181fff02397589 */ /* 0x0004e800000e0000 */
[----:B------:R-:W4:Y:S01]  /*2050*/  SHFL.IDX PT, R55, R55, RZ, 0x181f ;  /* 0x00181fff37377589 */ /* 0x000f2200000e0000 */
[----:B------:R-:W-:-:S05]  /*2060*/  @P2 BRA `(.L_x_657) ;  /* 0x000024d000002947 */ /* 0x000fca0003800000 */
[----:B------:R-:W-:Y:S01]  /*2070*/  ISETP.GE.AND P0, PT, R16, c[0x0][0x1d4], PT ;  /* 0x0000750010007a0c */ /* 0x000fe20003f06270 */
[----:B--2--5:R-:W-:Y:S01]  /*2080*/  IMAD.MOV.U32 R2, RZ, RZ, R26 ;  /* 0x000000ffff027224 */ /* 0x024fe200078e001a */
        /* <DEDUP_REMOVED lines=29> */
[C---:B----4-:R-:W-:Y:S01]  /*2260*/  LEA R62, P1, R16.reuse, R55, 0x1 ;  /* 0x00000037103e7211 */ /* 0x050fe200078208ff */
[----:B------:R-:W-:Y:S02]  /*2270*/  IMAD.MOV.U32 R25, RZ, RZ, R31 ;  /* 0x000000ffff197224 */ /* 0x000fe400078e001f */
[----:B------:R-:W-:Y:S01]  /*2280*/  IMAD.MOV.U32 R39, RZ, RZ, R53 ;  /* 0x000000ffff277224 */ /* 0x000fe200078e0035 */
[----:B---3--:R-:W-:Y:S05]  /*2290*/  LEA.HI.X R63, R16, R57, R17, 0x1, P1 ;  /* 0x00000039103f7211 */ /* 0x008fea00008f0c11 */
        /* <DEDUP_REMOVED lines=49> */
.L_x_659:
[----:B------:R-:W-:Y:S05]  /*25b0*/  BSYNC B0 ;  /* 0x0000000000007941 */ /* 0x000fea0003800000 */
.L_x_658:
[----:B------:R-:W-:Y:S01]  /*25c0*/  ISETP.GE.AND P0, PT, R11, c[0x0][0x1d4], PT ;  /* 0x000075000b007a0c */ /* 0x000fe20003f06270 */
[----:B------:R-:W-:Y:S01]  /*25d0*/  @!UPT UIADD3 URZ, URZ, URZ, URZ ;  /* 0x0000003f3f3ff290 */ /* 0x000fe2000fffe03f */
[----:B------:R-:W-:Y:S11]  /*25e0*/  BSSY B0, `(.L_x_660) ;  /* 0x0000037000007945 */ /* 0x000ff60003800000 */
[----:B------:R-:W-:-:S05]  /*25f0*/  @P0 BRA `(.L_x_661) ;  /* 0x0000035000000947 */ /* 0x000fca0003800000 */
[----:B------:R-:W-:Y:S01]  /*2600*/  ISETP.GE.AND P0, PT, R9, c[0x0][0x27c], PT ;  /* 0x00009f0009007a0c */ /* 0x000fe20003f06270 */
[----:B-1----:R-:W1:Y:S01]  /*2610*/  LDS.128 R20, [R103+0xd080] ;  /* 0x00d0800067147984 */ /* 0x002e620000000c00 */
[C---:B----4-:R-:W-:Y:S04]  /*2620*/  LEA R58, P1, R96.reuse, R55, 0x1 ;  /* 0x00000037603a7211 */ /* 0x050fe800078208ff */
[----:B---3--:R-:W-:Y:S07]  /*2630*/  LEA.HI.X R59, R96, R57, R87, 0x1, P1 ;  /* 0x00000039603b7211 */ /* 0x008fee00008f0c57 */
        /* <DEDUP_REMOVED lines=49> */
.L_x_661:
[----:B------:R-:W-:Y:S05]  /*2950*/  BSYNC B0 ;  /* 0x0000000000007941 */ /* 0x000fea0003800000 */
.L_x_660:
        /* <DEDUP_REMOVED lines=57> */
.L_x_663:
[----:B------:R-:W-:Y:S05]  /*2cf0*/  BSYNC B0 ;  /* 0x0000000000007941 */ /* 0x000fea0003800000 */
.L_x_662:
[----:B------:R-:W-:Y:S11]  /*2d00*/  ISETP.GE.AND P0, PT, R106, c[0x0][0x1d4], PT ;  /* 0x000075006a007a0c */ /* 0x000ff60003f06270 */
[----:B------:R-:W-:Y:S02]  /*2d10*/  @!UPT UIADD3 URZ, URZ, URZ, URZ ;  /* 0x0000003f3f3ff290 */ /* 0x000fe4000fffe03f */
        /* <DEDUP_REMOVED lines=55> */
.L_x_654:
        /* <DEDUP_REMOVED lines=29> */
.L_x_665:
[----:B------:R-:W-:Y:S05]  /*3260*/  BSYNC B0 ;  /* 0x0000000000007941 */ /* 0x000fea0003800000 */
.L_x_664:
        /* <DEDUP_REMOVED lines=8> */
[----:B--2---:R-:W-:Y:S01]  /*32f0*/  IMAD.MOV.U32 R2, RZ, RZ, R24 ;  /* 0x000000ffff027224 */ /* 0x004fe200078e0018 */
        /* <DEDUP_REMOVED lines=120> */
[----:B----4-:R-:W-:Y:S01]  /*3a80*/  IADD3 R134, P2, R126, R82, RZ ;  /* 0x000000527e867210 */ /* 0x010fe20007f5e0ff */
[----:B------:R-:W-:Y:S01]  /*3a90*/  @!P0 FMUL.FTZ R8, R32, R29 ;  /* 0x0000001d20088220 */ /* 0x000fe20000410000 */
[----:B------:R-:W-:Y:S01]  /*3aa0*/  @!P0 F2FP.BF16.PACK_AB R131, R4, R3 ;  /* 0x000000030483823e */ /* 0x000fe200000010ff */
[----:B------:R-:W-:Y:S01]  /*3ab0*/  @!P0 FFMA.FTZ R6, R47, R49, R6 ;  /* 0x000000312f068223 */ /* 0x000fe20000010006 */
[----:B---3--:R-:W-:Y:S01]  /*3ac0*/  IADD3.X R135, R127, R80, RZ, P2, !PT ;  /* 0x000000507f877210 */ /* 0x008fe200017fe4ff */
        /* <DEDUP_REMOVED lines=15> */
.L_x_667:
[----:B------:R-:W-:Y:S05]  /*3bc0*/  BSYNC B0 ;  /* 0x0000000000007941 */ /* 0x000fea0003800000 */
.L_x_666:
        /* <DEDUP_REMOVED lines=124> */
.L_x_653:
[----:B------:R1:W2:Y:S01]  /*4390*/  SHFL.IDX PT, R3, R2, RZ, 0x181f ;  /* 0x00181fff02037589 */ /* 0x0002a200000e0000 */
[----:B------:R-:W-:Y:S03]  /*43a0*/  IADD3 R68, -R72, UR18, RZ ;  /* 0x0000001248447c10 */ /* 0x000fe6000fffe1ff */
[----:B------:R-:W3:Y:S01]  /*43b0*/  SHFL.IDX PT, R55, R55, RZ, 0x181f ;  /* 0x00181fff37377589 */ /* 0x000ee200000e0000 */
[----:B------:R-:W-:Y:S04]  /*43c0*/  IMNMX R68, R68, 0x20, PT ;  /* 0x0000002044447817 */ /* 0x000fe80003800200 */
[----:B------:R-:W-:Y:S11]  /*43d0*/  ISETP.GT.AND P0, PT, R68, R109, PT ;  /* 0x0000006d4400720c */ /* 0x000ff60003f04270 */
[----:B------:R-:W-:Y:S02]  /*43e0*/  @!UPT UIADD3 URZ, URZ, URZ, URZ ;  /* 0x0000003f3f3ff290 */ /* 0x000fe4000fffe03f */
[----:B------:R-:W-:-:S05]  /*43f0*/  @!P0 BRA `(.L_x_657) ;  /* 0x0000014000008947 */ /* 0x000fca0003800000 */
[C---:B------:R-:W-:Y:S02]  /*4400*/  ISETP.GE.AND P0, PT, R16.reuse, c[0x0][0x1d4], PT ;  /* 0x0000750010007a0c */ /* 0x040fe40003f06270 */
[----:B------:R-:W-:Y:S11]  /*4410*/  ISETP.GE.AND P2, PT, R11, c[0x0][0x1d4], PT ;  /* 0x000075000b007a0c */ /* 0x000ff60003f46270 */
[----:B------:R-:W4:Y:S01]  /*4420*/  @!P0 LDS.128 R4, [R103+0xc080] ;  /* 0x00c0800067048984 */ /* 0x000f220000000c00 */
[C---:B---3--:R-:W-:Y:S04]  /*4430*/  @!P0 LEA R30, P1, R16.reuse, R55, 0x1 ;  /* 0x00000037101e8211 */ /* 0x048fe800078208ff */
[----:B--2---:R-:W-:Y:S02]  /*4440*/  @!P0 LEA.HI.X R31, R16, R3, R17, 0x1, P1 ;  /* 0x00000003101f8211 */ /* 0x004fe400008f0c11 */
[----:B------:R-:W-:Y:S03]  /*4450*/  ISETP.GE.AND P1, PT, R108, c[0x0][0x1d4], PT ;  /* 0x000075006c007a0c */ /* 0x000fe60003f26270 */
[----:B----4-:R-:W-:Y:S01]  /*4460*/  @!P0 ST.E.128 [R30.64], R4 ;  /* 0x000000041e008985 */ /* 0x010fe2000c101d18 */
[C---:B------:R-:W-:Y:S03]  /*4470*/  @!P2 LEA R28, P0, R96.reuse, R55, 0x1 ;  /* 0x00000037601ca211 */ /* 0x040fe600078008ff */
[----:B------:R-:W2:Y:S01]  /*4480*/  @!P2 LDS.128 R24, [R103+0xd080] ;  /* 0x00d080006718a984 */ /* 0x000ea20000000c00 */
[----:B------:R-:W-:Y:S02]  /*4490*/  @!P2 LEA.HI.X R29, R96, R3, R87, 0x1, P0 ;  /* 0x00000003601da211 */ /* 0x000fe400000f0c57 */
[----:B------:R-:W-:Y:S03]  /*44a0*/  ISETP.GE.AND P0, PT, R106, c[0x0][0x1d4], PT ;  /* 0x000075006a007a0c */ /* 0x000fe60003f06270 */
[----:B--2---:R-:W-:Y:S01]  /*44b0*/  @!P2 ST.E.128 [R28.64], R24 ;  /* 0x000000181c00a985 */ /* 0x004fe2000c101d18 */
[C---:B------:R-:W-:Y:S03]  /*44c0*/  @!P1 LEA R18, P2, R95.reuse, R55, 0x1 ;  /* 0x000000375f129211 */ /* 0x040fe600078408ff */
[----:B------:R-:W2:Y:S01]  /*44d0*/  @!P1 LDS.128 R20, [R103+0xe080] ;  /* 0x00e0800067149984 */ /* 0x000ea20000000c00 */
[----:B------:R-:W-:Y:S05]  /*44e0*/  @!P1 LEA.HI.X R19, R95, R3, R86, 0x1, P2 ;  /* 0x000000035f139211 */ /* 0x000fea00010f0c56 */
[----:B--2---:R-:W-:Y:S01]  /*44f0*/  @!P1 ST.E.128 [R18.64], R20 ;  /* 0x0000001412009985 */ /* 0x004fe2000c101d18 */
[C---:B-1----:R-:W-:Y:S03]  /*4500*/  @!P0 LEA R2, P1, R94.reuse, R55, 0x1 ;  /* 0x000000375e028211 */ /* 0x042fe600078208ff */
[----:B------:R-:W1:Y:S01]  /*4510*/  @!P0 LDS.128 R4, [R103+0xf080] ;  /* 0x00f0800067048984 */ /* 0x000e620000000c00 */
[----:B------:R-:W-:Y:S05]  /*4520*/  @!P0 LEA.HI.X R3, R94, R3, R85, 0x1, P1 ;  /* 0x000000035e038211 */ /* 0x000fea00008f0c55 */
[----:B-1----:R1:W-:Y:S04]  /*4530*/  @!P0 ST.E.128 [R2.64], R4 ;  /* 0x0000000402008985 */ /* 0x0023e8000c101d18 */
.L_x_657:
[----:B------:R-:W-:Y:S05]  /*4540*/  BSYNC B1 ;  /* 0x0000000000017941 */ /* 0x000fea0003800000 */
.L_x_652:
        /* <DEDUP_REMOVED lines=9> */
[----:B--2---:R-:W-:Y:S05]  /*45e0*/  @P0 IMAD.WIDE.U32 R2, R4, c[0x0][0x258], R78 ;  /* 0x0000960004020a25 */ /* 0x004fea00078e004e */
        /* <DEDUP_REMOVED lines=25> */
[----:B------:R1:W2:Y:S01]  /*4780*/  SHFL.IDX PT, R3, R2, RZ, 0x181f ;  /* 0x00181fff02037589 */ /* 0x0002a200000e0000 */
[----:B------:R-:W-:Y:S03]  /*4790*/  ISETP.GT.AND P0, PT, R68, R109, PT ;  /* 0x0000006d4400720c */ /* 0x000fe60003f04270 */
[----:B------:R-:W4:Y:S01]  /*47a0*/  SHFL.IDX PT, R13, R13, RZ, 0x181f ;  /* 0x00181fff0d0d7589 */ /* 0x000f2200000e0000 */
[----:B------:R-:W-:Y:S04]  /*47b0*/  DEPBAR.LE SB0, 0x0 ;  /* 0x000080000000791a */ /* 0x000fe80000000000 */
[----:B------:R-:W-:Y:S06]  /*47c0*/  BAR.SYNC.DEFER_BLOCKING 0x0 ;  /* 0x0000000000007b1d */ /* 0x000fec0000010000 */
[----:B------:R-:W-:-:S05]  /*47d0*/  @!P0 BRA `(.L_x_669) ;  /* 0x0000014000008947 */ /* 0x000fca0003800000 */
[C---:B-12---:R-:W-:Y:S02]  /*47e0*/  ISETP.GE.AND P0, PT, R16.reuse, c[0x0][0x1d4], PT ;  /* 0x0000750010007a0c */ /* 0x046fe40003f06270 */
        /* <DEDUP_REMOVED lines=19> */
.L_x_669:
[----:B-12---:R-:W-:Y:S05]  /*4920*/  BSYNC B0 ;  /* 0x0000000000007941 */ /* 0x006fea0003800000 */
.L_x_668:
        /* <DEDUP_REMOVED lines=25> */
.L_x_649:
[----:B-1----:R-:W-:Y:S01]  /*4ac0*/  UIADD3 UR6, UR15, 0x7f, URZ ;  /* 0x0000007f0f067890 */ /* 0x002fe2000fffe03f */
[----:B------:R-:W-:Y:S01]  /*4ad0*/  PLOP3.LUT P2, PT, PT, PT, PT, 0x80, 0x0 ;  /* 0x000000000000781c */ /* 0x000fe20003f4f070 */
[----:B------:R-:W-:Y:S01]  /*4ae0*/  ULDC.64 UR4, c[0x0][0x2c8] ;  /* 0x0000b20000047ab9 */ /* 0x000fe20000000a00 */
[----:B------:R-:W-:Y:S01]  /*4af0*/  IMAD.MOV.U32 R3, RZ, RZ, RZ ;  /* 0x000000ffff037224 */ /* 0x000fe200078e00ff */
[----:B------:R-:W-:Y:S01]  /*4b00*/  UIMAD.WIDE.U32 UR18, UR6, UR4, URZ ;  /* 0x00000004061272a5 */ /* 0x000fe2000f8e003f */
[----:B------:R-:W-:Y:S01]  /*4b10*/  IMAD.MOV.U32 R130, RZ, RZ, RZ ;  /* 0x000000ffff827224 */ /* 0x000fe200078e00ff */
[----:B------:R-:W-:Y:S01]  /*4b20*/  CS2R R128, SRZ ;  /* 0x0000000000807805 */ /* 0x000fe2000001ff00 */
[----:B---34-:R-:W-:Y:S01]  /*4b30*/  CS2R R126, SRZ ;  /* 0x00000000007e7805 */ /* 0x018fe2000001ff00 */
[----:B------:R-:W-:Y:S01]  /*4b40*/  @UP2 USHF.R.U32.HI UR6, URZ, UR5, UR19 ;  /* 0x000000053f062299 */ /* 0x000fe20008011613 */
[----:B------:R-:W-:Y:S01]  /*4b50*/  CS2R R124, SRZ ;  /* 0x00000000007c7805 */ /* 0x000fe2000001ff00 */
[----:B------:R-:W-:Y:S01]  /*4b60*/  CS2R R122, SRZ ;  /* 0x00000000007a7805 */ /* 0x000fe2000001ff00 */
[----:B------:R-:W-:Y:S01]  /*4b70*/  CS2R R120, SRZ ;  /* 0x0000000000787805 */ /* 0x000fe2000001ff00 */
[----:B------:R-:W-:Y:S01]  /*4b80*/  UIADD3 UR6, UR9, UR6, URZ ;  /* 0x0000000609067290 */ /* 0x000fe2000fffe03f */
[----:B------:R-:W-:Y:S01]  /*4b90*/  CS2R R118, SRZ ;  /* 0x0000000000767805 */ /* 0x000fe2000001ff00 */
[----:B------:R-:W-:Y:S01]  /*4ba0*/  CS2R R116, SRZ ;  /* 0x0000000000747805 */ /* 0x000fe2000001ff00 */
[----:B------:R-:W-:Y:S01]  /*4bb0*/  CS2R R114, SRZ ;  /* 0x0000000000727805 */ /* 0x000fe2000001ff00 */
[----:B------:R-:W-:Y:S01]  /*4bc0*/  USHF.R.S32.HI UR4, URZ, 0x1f, UR6 ;  /* 0x0000001f3f047899 */ /* 0x000fe20008011406 */
[----:B------:R-:W-:Y:S01]  /*4bd0*/  CS2R R112, SRZ ;  /* 0x0000000000707805 */ /* 0x000fe2000001ff00 */
[----:B------:R-:W-:Y:S01]  /*4be0*/  CS2R R110, SRZ ;  /* 0x00000000006e7805 */ /* 0x000fe2000001ff00 */
[----:B------:R-:W-:Y:S01]  /*4bf0*/  CS2R R108, SRZ ;  /* 0x00000000006c7805 */ /* 0x000fe2000001ff00 */
[----:B------:R-:W-:Y:S01]  /*4c00*/  ULEA.HI UR4, UR4, UR6, URZ, 0x5 ;  /* 0x0000000604047291 */ /* 0x000fe2000f8f283f */
[----:B------:R-:W-:Y:S01]  /*4c10*/  CS2R R106, SRZ ;  /* 0x00000000006a7805 */ /* 0x000fe2000001ff00 */
[----:B------:R-:W-:Y:S01]  /*4c20*/  CS2R R104, SRZ ;  /* 0x0000000000687805 */ /* 0x000fe2000001ff00 */
[----:B------:R-:W-:Y:S01]  /*4c30*/  CS2R R102, SRZ ;  /* 0x0000000000667805 */ /* 0x000fe2000001ff00 */
[----:B------:R-:W-:Y:S01]  /*4c40*/  USHF.R.S32.HI UR4, URZ, 0x5, UR4 ;  /* 0x000000053f047899 */ /* 0x000fe20008011404 */
[----:B------:R-:W-:Y:S01]  /*4c50*/  CS2R R100, SRZ ;  /* 0x0000000000647805 */ /* 0x000fe2000001ff00 */
[----:B------:R-:W-:Y:S01]  /*4c60*/  CS2R R98, SRZ ;  /* 0x0000000000627805 */ /* 0x000fe2000001ff00 */
[----:B------:R-:W-:Y:S01]  /*4c70*/  CS2R R96, SRZ ;  /* 0x0000000000607805 */ /* 0x000fe2000001ff00 */
[----:B------:R-:W-:Y:S01]  /*4c80*/  UISETP.LT.AND UP0, UPT, UR10, UR4, UPT ;  /* 0x000000040a00728c */ /* 0x000fe2000bf01270 */
[----:B------:R-:W-:Y:S01]  /*4c90*/  CS2R R94, SRZ ;  /* 0x00000000005e7805 */ /* 0x000fe2000001ff00 */
[----:B------:R-:W-:Y:S01]  /*4ca0*/  CS2R R92, SRZ ;  /* 0x00000000005c7805 */ /* 0x000fe2000001ff00 */
[----:B------:R-:W-:Y:S01]  /*4cb0*/  CS2R R90, SRZ ;  /* 0x00000000005a7805 */ /* 0x000fe2000001ff00 */
[----:B------:R-:W-:Y:S01]  /*4cc0*/  USEL UR10, UR10, UR4, UP0 ;  /* 0x000000040a0a7287 */ /* 0x000fe20008000000 */
[----:B------:R-:W-:Y:S01]  /*4cd0*/  CS2R R88, SRZ ;  /* 0x0000000000587805 */ /* 0x000fe2000001ff00 */
[----:B------:R-:W-:Y:S01]  /*4ce0*/  CS2R R86, SRZ ;  /* 0x0000000000567805 */ /* 0x000fe2000001ff00 */
[----:B------:R-:W-:Y:S01]  /*4cf0*/  CS2R R84, SRZ ;  /* 0x0000000000547805 */ /* 0x000fe2000001ff00 */
[----:B------:R-:W-:Y:S01]  /*4d00*/  UISETP.GE.AND UP0, UPT, UR10, 0x1, UPT ;  /* 0x000000010a00788c */ /* 0x000fe2000bf06270 */
[----:B------:R-:W-:Y:S01]  /*4d10*/  CS2R R82, SRZ ;  /* 0x0000000000527805 */ /* 0x000fe2000001ff00 */
[----:B------:R-:W-:Y:S01]  /*4d20*/  CS2R R80, SRZ ;  /* 0x0000000000507805 */ /* 0x000fe2000001ff00 */
[----:B------:R-:W-:Y:S01]  /*4d30*/  CS2R R78, SRZ ;  /* 0x00000000004e7805 */ /* 0x000fe2000001ff00 */
[----:B-----5:R-:W-:Y:S01]  /*4d40*/  CS2R R76, SRZ ;  /* 0x00000000004c7805 */ /* 0x020fe2000001ff00 */
[----:B------:R-:W-:Y:S01]  /*4d50*/  CS2R R74, SRZ ;  /* 0x00000000004a7805 */ /* 0x000fe2000001ff00 */
[----:B------:R-:W-:Y:S01]  /*4d60*/  PLOP3.LUT P0, PT, PT, PT, UP0, 0x80, 0x0 ;  /* 0x000000000000781c */ /* 0x000fe20003f0f008 */
        /* <DEDUP_REMOVED lines=51> */
[-C--:B------:R-:W-:Y:S01]  /*50a0*/  LEA.HI R56, R69, R66.reuse, RZ, 0x3 ;  /* 0x0000004245387211 */ /* 0x080fe200078f18ff */
[----:B------:R-:W-:Y:S01]  /*50b0*/  UIMAD UR6, UR6, UR4, URZ ;  /* 0x00000004060672a4 */ /* 0x000fe2000f8e023f */
[----:B------:R-:W-:Y:S01]  /*50c0*/  PLOP3.LUT P1, PT, PT, PT, UP2, 0x80, 0x0 ;  /* 0x000000000000781c */ /* 0x000fe20003f2f028 */
[----:B------:R-:W-:Y:S01]  /*50d0*/  UIMAD.WIDE.U32 UR8, UR17, UR4, URZ ;  /* 0x00000004110872a5 */ /* 0x000fe2000f8e003f */
[----:B------:R-:W-:Y:S01]  /*50e0*/  LOP3.LUT R57, R56, 0xfffffff8, RZ, 0xc0, !PT ;  /* 0xfffffff838397812 */ /* 0x000fe200078ec0ff */
[----:B------:R-:W-:Y:S01]  /*50f0*/  UIMAD UR17, UR17, UR5, UR6 ;  /* 0x00000005111172a4 */ /* 0x000fe2000f8e0206 */
[----:B------:R-:W-:Y:S01]  /*5100*/  SHF.R.S32.HI R56, RZ, 0x3, R56 ;  /* 0x00000003ff387819 */ /* 0x000fe20000011438 */
[----:B------:R-:W-:Y:S01]  /*5110*/  BSSY B0, `(.L_x_672) ;  /* 0x0000064000007945 */ /* 0x000fe20003800000 */
[----:B------:R-:W-:Y:S01]  /*5120*/  ULDC.64 UR6, c[0x0][0x348] ;  /* 0x0000d20000067ab9 */ /* 0x000fe20000000a00 */
[----:B------:R-:W-:Y:S01]  /*5130*/  IMAD.IADD R57, R66, 0x1, -R57 ;  /* 0x0000000142397824 */ /* 0x000fe200078e0a39 */
[----:B------:R-:W-:Y:S01]  /*5140*/  UISETP.NE.U32.AND UP0, UPT, URZ, UR6, UPT ;  /* 0x000000063f00728c */ /* 0x000fe2000bf05070 */
[----:B------:R-:W-:Y:S01]  /*5150*/  PLOP3.LUT P0, PT, PT, PT, UP2, 0x80, 0x0 ;  /* 0x000000000000781c */ /* 0x000fe20003f0f028 */
[----:B------:R-:W-:Y:S01]  /*5160*/  ULDC.64 UR4, c[0x0][0x1b8] ;  /* 0x00006e0000047ab9 */ /* 0x000fe20000000a00 */
[----:B------:R-:W-:Y:S01]  /*5170*/  IMAD R216, R57, 0x20, R56 ;  /* 0x0000002039d87824 */ /* 0x000fe200078e0238 */
[----:B------:R-:W-:Y:S01]  /*5180*/  UISETP.NE.AND.EX UP0, UPT, URZ, UR7, UPT, UP0 ;  /* 0x000000073f00728c */ /* 0x000fe2000bf05300 */
[-C--:B------:R-:W-:Y:S01]  /*5190*/  LEA.HI R61, R69, R66.reuse, RZ, 0x4 ;  /* 0x00000042453d7211 */ /* 0x080fe200078f20ff */
[----:B------:R-:W-:Y:S01]  /*51a0*/  USHF.R.S32.HI UR7, URZ, 0x1f, UR21 ;  /* 0x0000001f3f077899 */ /* 0x000fe20008011415 */
[----:B------:R-:W-:Y:S01]  /*51b0*/  IMAD.SHL.U32 R149, R56, 0x40, RZ ;  /* 0x0000004038957824 */ /* 0x000fe200078e00ff */
[----:B------:R-:W-:Y:S01]  /*51c0*/  UIADD3 UR9, UR9, UR17, URZ ;  /* 0x0000001109097290 */ /* 0x000fe2000fffe03f */
[----:B------:R-:W-:Y:S01]  /*51d0*/  IADD3 R0, R216, UR15, RZ ;  /* 0x0000000fd8007c10 */ /* 0x000fe2000fffe0ff */
[----:B------:R-:W-:Y:S01]  /*51e0*/  UIMAD UR6, UR12, UR4, URZ ;  /* 0x000000040c0672a4 */ /* 0x000fe2000f8e023f */
[----:B------:R-:W-:Y:S01]  /*51f0*/  IMAD.SHL.U32 R68, R57, 0x8, RZ ;  /* 0x0000000839447824 */ /* 0x000fe200078e00ff */
[----:B------:R-:W-:Y:S01]  /*5200*/  USEL UR7, UR7, URZ, !UP0 ;  /* 0x0000003f07077287 */ /* 0x000fe2000c000000 */
[----:B------:R-:W-:Y:S01]  /*5210*/  LEA.HI R147, R69, R66, RZ, 0x6 ;  /* 0x0000004245937211 */ /* 0x000fe200078f30ff */
[----:B------:R-:W-:Y:S01]  /*5220*/  UIMAD UR6, UR13, UR5, UR6 ;  /* 0x000000050d0672a4 */ /* 0x000fe2000f8e0206 */
[----:B-1----:R-:W-:Y:S01]  /*5230*/  @P1 IMAD.HI.U32 R3, R0, c[0x0][0x2c8], RZ ;  /* 0x0000b20000031a27 */ /* 0x002fe200078e00ff */
[----:B------:R-:W-:Y:S01]  /*5240*/  UIMAD.WIDE.U32 UR18, UR13, UR4, UR8 ;  /* 0x000000040d1272a5 */ /* 0x000fe2000f8e0008 */
[----:B------:R-:W-:Y:S01]  /*5250*/  LOP3.LUT R149, R149, 0x1c0, RZ, 0xc0, !PT ;  /* 0x000001c095957812 */ /* 0x000fe200078ec0ff */
[----:B------:R-:W-:Y:S01]  /*5260*/  USEL UR8, UR21, URZ, !UP0 ;  /* 0x0000003f15087287 */ /* 0x000fe2000c000000 */
[----:B------:R-:W-:Y:S01]  /*5270*/  IMAD.MOV.U32 R8, RZ, RZ, R0 ;  /* 0x000000ffff087224 */ /* 0x000fe200078e0000 */
[----:B------:R-:W-:Y:S01]  /*5280*/  ULDC.64 UR4, c[0x0][0x1c0] ;  /* 0x0000700000047ab9 */ /* 0x000fe20000000a00 */
[----:B------:R-:W-:Y:S01]  /*5290*/  @P0 SHF.R.U32.HI R8, RZ, c[0x0][0x2cc], R3 ;  /* 0x0000b300ff080a19 */ /* 0x000fe20000011603 */
[----:B------:R-:W-:Y:S01]  /*52a0*/  UIMAD UR7, UR7, UR4, URZ ;  /* 0x00000004070772a4 */ /* 0x000fe2000f8e023f */
[C---:B------:R-:W-:Y:S01]  /*52b0*/  IADD3 R38, R68.reuse, 0x40, RZ ;  /* 0x0000004044267810 */ /* 0x040fe20007ffe0ff */
[----:B------:R-:W-:Y:S01]  /*52c0*/  UIADD3 UR19, UR19, UR6, URZ ;  /* 0x0000000613137290 */ /* 0x000fe2000fffe03f */
[--C-:B------:R-:W-:Y:S01]  /*52d0*/  SHF.R.S32.HI R5, RZ, 0x1f, R8.reuse ;  /* 0x0000001fff057819 */ /* 0x100fe20000011408 */
[----:B------:R-:W-:Y:S01]  /*52e0*/  UIMAD UR5, UR8, UR5, UR7 ;  /* 0x00000005080572a4 */ /* 0x000fe2000f8e0207 */
[----:B------:R-:W-:Y:S01]  /*52f0*/  IMAD.MOV R3, RZ, RZ, -R8 ;  /* 0x000000ffff037224 */ /* 0x000fe200078e0a08 */
[----:B------:R-:W-:Y:S01]  /*5300*/  UIMAD.WIDE.U32 UR8, UR8, UR4, UR18 ;  /* 0x00000004080872a5 */ /* 0x000fe2000f8e0012 */
[----:B------:R-:W-:Y:S01]  /*5310*/  IADD3 R37, R68, 0x80, RZ ;  /* 0x0000008044257810 */ /* 0x000fe20007ffe0ff */
[----:B------:R-:W-:Y:S01]  /*5320*/  IMAD R5, R5, c[0x0][0x1b0], RZ ;  /* 0x00006c0005057a24 */ /* 0x000fe200078e02ff */
[----:B------:R-:W-:Y:S01]  /*5330*/  ULDC UR7, c[0x0][0x2c4] ;  /* 0x0000b10000077ab9 */ /* 0x000fe20000000800 */
[----:B------:R-:W-:Y:S01]  /*5340*/  IMAD R4, R3, c[0x0][0x2c4], R0 ;  /* 0x0000b10003047a24 */ /* 0x000fe200078e0200 */
[----:B------:R-:W-:Y:S01]  /*5350*/  UIADD3 UR5, UR9, UR5, URZ ;  /* 0x0000000509057290 */ /* 0x000fe2000fffe03f */
[----:B------:R-:W-:Y:S01]  /*5360*/  IMAD.U32 R7, RZ, RZ, UR9 ;  /* 0x00000009ff077e24 */ /* 0x000fe2000f8e00ff */
[----:B------:R-:W-:Y:S01]  /*5370*/  LOP3.LUT R3, R61, 0xfffffff0, RZ, 0xc0, !PT ;  /* 0xfffffff03d037812 */ /* 0x000fe200078ec0ff */
[----:B------:R-:W-:Y:S01]  /*5380*/  IMAD.U32 R6, RZ, RZ, UR8 ;  /* 0x00000008ff067e24 */ /* 0x000fe2000f8e00ff */
[----:B------:R-:W-:Y:S01]  /*5390*/  UIMAD UR7, UR20, UR7, URZ ;  /* 0x00000007140772a4 */ /* 0x000fe2000f8e023f */
[----:B------:R-:W-:Y:S01]  /*53a0*/  IMAD R5, R8, c[0x0][0x1b4], R5 ;  /* 0x00006d0008057a24 */ /* 0x000fe200078e0205 */
[----:B------:R-:W-:Y:S01]  /*53b0*/  IADD3 R36, R68, 0xc0, RZ ;  /* 0x000000c044247810 */ /* 0x000fe20007ffe0ff */
[----:B------:R-:W-:Y:S01]  /*53c0*/  IMAD.U32 R7, RZ, RZ, UR5 ;  /* 0x00000005ff077e24 */ /* 0x000fe2000f8e00ff */
[----:B------:R-:W-:Y:S01]  /*53d0*/  SHF.R.U32.HI R148, RZ, 0x3, R149 ;  /* 0x00000003ff947819 */ /* 0x000fe20000011695 */
[----:B------:R-:W-:Y:S01]  /*53e0*/  IMAD.IADD R3, R66, 0x1, -R3 ;  /* 0x0000000142037824 */ /* 0x000fe200078e0a03 */
[----:B------:R-:W-:Y:S01]  /*53f0*/  ISETP.GE.AND P4, PT, R68, c[0x0][0x198], PT ;  /* 0x0000660044007a0c */ /* 0x000fe20003f86270 */
[----:B------:R-:W-:Y:S01]  /*5400*/  IMAD.WIDE.U32 R8, R8, c[0x0][0x1b0], R6 ;  /* 0x00006c0008087a25 */ /* 0x000fe200078e0006 */
[----:B------:R-:W-:-:S02]  /*5410*/  SHF.R.S32.HI R7, RZ, 0x1f, R4 ;  /* 0x0000001fff077819 */ /* 0x000fc40000011404 */
[----:B------:R-:W-:Y:S01]  /*5420*/  SHF.R.S32.HI R58, RZ, 0x1f, R3 ;  /* 0x0000001fff3a7819 */ /* 0x000fe20000011403 */
[----:B------:R-:W-:Y:S01]  /*5430*/  IMAD.IADD R9, R9, 0x1, R5 ;  /* 0x0000000109097824 */ /* 0x000fe200078e0205 */
[----:B------:R-:W-:Y:S01]  /*5440*/  IADD3 R6, R56, UR15, RZ ;  /* 0x0000000f38067c10 */ /* 0x000fe2000fffe0ff */
[----:B------:R-:W-:Y:S01]  /*5450*/  IMAD R7, R7, c[0x0][0x1a8], RZ ;  /* 0x00006a0007077a24 */ /* 0x000fe200078e02ff */
[----:B------:R-:W-:Y:S01]  /*5460*/  LEA.HI R58, R58, R3, RZ, 0x3 ;  /* 0x000000033a3a7211 */ /* 0x000fe200078f18ff */
[----:B------:R-:W-:Y:S01]  /*5470*/  IMAD.SHL.U32 R147, R147, 0x8, RZ ;  /* 0x0000000893937824 */ /* 0x000fe200078e00ff */
[----:B------:R-:W-:Y:S01]  /*5480*/  ISETP.GE.AND P6, PT, R6, UR7, PT ;  /* 0x0000000706007c0c */ /* 0x000fe2000bfc6270 */
[----:B------:R-:W-:Y:S01]  /*5490*/  IMAD R7, R4, c[0x0][0x1ac], R7 ;  /* 0x00006b0004077a24 */ /* 0x000fe200078e0207 */
[----:B------:R-:W-:Y:S01]  /*54a0*/  LOP3.LUT R0, R58, 0xfffffff8, RZ, 0xc0, !PT ;  /* 0xfffffff83a007812 */ /* 0x000fe200078ec0ff */
[----:B------:R-:W-:Y:S01]  /*54b0*/  IMAD.WIDE.U32 R4, R4, c[0x0][0x1a8], R8 ;  /* 0x00006a0004047a25 */ /* 0x000fe200078e0008 */
[----:B------:R-:W-:-:S02]  /*54c0*/  ISETP.GE.AND P3, PT, R38, c[0x0][0x198], PT ;  /* 0x0000660026007a0c */ /* 0x000fc40003f66270 */
[----:B------:R-:W-:Y:S01]  /*54d0*/  ISETP.GE.AND P5, PT, R36, c[0x0][0x198], PT ;  /* 0x0000660024007a0c */ /* 0x000fe20003fa6270 */
[----:B------:R-:W-:Y:S01]  /*54e0*/  IMAD.IADD R5, R5, 0x1, R7 ;  /* 0x0000000105057824 */ /* 0x000fe200078e0207 */
[C---:B------:R-:W-:Y:S01]  /*54f0*/  LEA R14, P0, R4.reuse, c[0x0][0x160], 0x1 ;  /* 0x00005800040e7a11 */ /* 0x040fe200078008ff */
[----:B------:R-:W-:Y:S01]  /*5500*/  IMAD.IADD R0, R3, 0x1, -R0 ;  /* 0x0000000103007824 */ /* 0x000fe200078e0a00 */
[----:B------:R-:W-:Y:S02]  /*5510*/  LOP3.LUT R3, R149, 0x38, R68, 0xf8, !PT ;  /* 0x0000003895037812 */ /* 0x000fe400078ef844 */
[----:B------:R-:W-:Y:S01]  /*5520*/  LEA.HI.X R5, R4, c[0x0][0x164], R5, 0x1, P0 ;  /* 0x0000590004057a11 */ /* 0x000fe200000f0c05 */
[----:B------:R1:W3:Y:S01]  /*5530*/  SHFL.IDX PT, R12, R14, RZ, 0x181f ;  /* 0x00181fff0e0c7589 */ /* 0x0002e200000e0000 */
[----:B------:R-:W-:Y:S02]  /*5540*/  ISETP.GE.AND P0, PT, R37, c[0x0][0x198], PT ;  /* 0x0000660025007a0c */ /* 0x000fe40003f06270 */
[----:B------:R-:W-:Y:S01]  /*5550*/  LOP3.LUT R4, R3, R148, RZ, 0x3c, !PT ;  /* 0x0000009403047212 */ /* 0x000fe200078e3cff */
[----:B------:R-:W-:Y:S01]  /*5560*/  IMAD.MOV.U32 R3, RZ, RZ, 0x20 ;  /* 0x00000020ff037424 */ /* 0x000fe200078e00ff */
[----:B------:R-:W-:Y:S01]  /*5570*/  LOP3.LUT R147, R147, 0xfffffe00, RZ, 0xc0, !PT ;  /* 0xfffffe0093937812 */ /* 0x000fe200078ec0ff */
[----:B------:R1:W4:Y:S01]  /*5580*/  SHFL.IDX PT, R13, R5, RZ, 0x181f ;  /* 0x00181fff050d7589 */ /* 0x00032200000e0000 */
[----:B------:R-:W-:-:S03]  /*5590*/  P2R R11, PR, RZ, 0x40 ;  /* 0x00000040ff0b7803 */ /* 0x000fc60000000000 */
        /* <DEDUP_REMOVED lines=9> */
[----:B------:R-:W-:Y:S01]  /*5630*/  IMAD.WIDE R16, R68, 0x2, R12 ;  /* 0x0000000244107825 */ /* 0x000fe200078e020c */
        /* <DEDUP_REMOVED lines=17> */
.L_x_673:
[----:B-1-34-:R-:W-:Y:S05]  /*5750*/  BSYNC B0 ;  /* 0x0000000000007941 */ /* 0x01afea0003800000 */
.L_x_672:
        /* <DEDUP_REMOVED lines=26> */
.L_x_675:
[----:B------:R-:W-:Y:S05]  /*5900*/  BSYNC B0 ;  /* 0x0000000000007941 */ /* 0x000fea0003800000 */
.L_x_674:
[----:B------:R-:W-:Y:S01]  /*5910*/  IADD3 R4, R6, 0x40, RZ ;  /* 0x0000004006047810 */ /* 0x000fe20007ffe0ff */
[----:B--2---:R2:W4:Y:S01]  /*5920*/  SHFL.IDX PT, R17, R5, 0x2, 0x181f ;  /* 0x00581f0005117f89 */ /* 0x00452200000e0000 */
[----:B------:R-:W-:Y:S02]  /*5930*/  BSSY B0, `(.L_x_676) ;  /* 0x0000018000007945 */ /* 0x000fe40003800000 */
[----:B------:R-:W-:Y:S01]  /*5940*/  ISETP.GE.AND P1, PT, R4, UR7, PT ;  /* 0x0000000704007c0c */ /* 0x000fe2000bf26270 */
[----:B------:R2:W1:Y:S03]  /*5950*/  SHFL.IDX PT, R16, R14, 0x2, 0x181f ;  /* 0x00581f000e107f89 */ /* 0x00046600000e0000 */
[----:B------:R-:W-:-:S09]  /*5960*/  P2R R4, PR, RZ, 0x2 ;  /* 0x00000002ff047803 */ /* 0x000fd20000000000 */
[----:B------:R-:W-:Y:S05]  /*5970*/  @P1 BRA `(.L_x_677) ;  /* 0x0000013000001947 */ /* 0x000fea0003800000 */
[----:B------:R-:W-:Y:S01]  /*5980*/  SHF.R.S32.HI R13, RZ, 0x1f, R38 ;  /* 0x0000001fff0d7819 */ /* 0x000fe20000011426 */
[----:B---3--:R-:W-:Y:S01]  /*5990*/  IMAD.SHL.U32 R12, R39, 0x2, RZ ;  /* 0x00000002270c7824 */ /* 0x008fe200078e00ff */
[----:B------:R-:W-:Y:S01]  /*59a0*/  SHF.R.S32.HI R8, RZ, 0x1f, R37 ;  /* 0x0000001fff087819 */ /* 0x000fe20000011425 */
[----:B-1--4-:R-:W-:Y:S01]  /*59b0*/  IMAD.WIDE R18, R68, 0x2, R16 ;  /* 0x0000000244127825 */ /* 0x012fe200078e0210 */
        /* <DEDUP_REMOVED lines=15> */
.L_x_677:
[----:B------:R-:W-:Y:S05]  /*5ab0*/  BSYNC B0 ;  /* 0x0000000000007941 */ /* 0x000fea0003800000 */
.L_x_676:
[----:B------:R-:W-:Y:S01]  /*5ac0*/  IADD3 R8, R6, 0x60, RZ ;  /* 0x0000006006087810 */ /* 0x000fe20007ffe0ff */
[----:B-1-3--:R-:W-:Y:S01]  /*5ad0*/  SHFL.IDX PT, R12, R14, 0x3, 0x181f ;  /* 0x00781f000e0c7f89 */ /* 0x00afe200000e0000 */
[----:B------:R-:W-:Y:S01]  /*5ae0*/  IMAD.MOV.U32 R215, RZ, RZ, c[0x0][0x2b8] ;  /* 0x0000ae00ffd77624 */ /* 0x000fe200078e00ff */
[----:B------:R-:W-:Y:S01]  /*5af0*/  LOP3.LUT R7, R7, 0xfffffffe, RZ, 0xc0, !PT ;  /* 0xfffffffe07077812 */ /* 0x000fe200078ec0ff */
[----:B------:R-:W-:Y:S01]  /*5b00*/  USHF.R.S32.HI UR6, URZ, 0x1f, UR17 ;  /* 0x0000001f3f067899 */ /* 0x000fe20008011411 */
[----:B------:R-:W-:Y:S01]  /*5b10*/  ISETP.GE.AND P6, PT, R8, UR7, PT ;  /* 0x0000000708007c0c */ /* 0x000fe2000bfc6270 */
[----:B------:R1:W3:Y:S01]  /*5b20*/  SHFL.IDX PT, R13, R5, 0x3, 0x181f ;  /* 0x00781f00050d7f89 */ /* 0x0002e200000e0000 */
[----:B------:R-:W-:Y:S01]  /*5b30*/  ISETP.NE.AND P1, PT, R215, 0x1, PT ;  /* 0x00000001d700780c */ /* 0x000fe20003f25270 */
[----:B------:R-:W-:Y:S01]  /*5b40*/  ULDC.64 UR4, c[0x0][0x2b0] ;  /* 0x0000ac0000047ab9 */ /* 0x000fe20000000a00 */
[----:B------:R-:W-:Y:S01]  /*5b50*/  IMAD.MOV.U32 R217, RZ, RZ, RZ ;  /* 0x000000ffffd97224 */ /* 0x000fe200078e00ff */
[----:B------:R-:W-:-:S02]  /*5b60*/  UIMAD UR6, UR6, UR4, URZ ;  /* 0x00000004060672a4 */ /* 0x000fc4000f8e023f */
[----:B------:R-:W-:Y:S02]  /*5b70*/  UIMAD.WIDE.U32 UR8, UR17, UR4, URZ ;  /* 0x00000004110872a5 */ /* 0x000fe4000f8e003f */
[----:B------:R-:W-:-:S03]  /*5b80*/  UIMAD UR6, UR17, UR5, UR6 ;  /* 0x00000005110672a4 */ /* 0x000fc6000f8e0206 */
[----:B------:R-:W-:Y:S01]  /*5b90*/  ULDC.64 UR4, c[0x0][0x1e8] ;  /* 0x00007a0000047ab9 */ /* 0x000fe20000000a00 */
[----:B----4-:R-:W-:Y:S01]  /*5ba0*/  @!P6 SHF.R.S32.HI R17, RZ, 0x1f, R38 ;  /* 0x0000001fff11e819 */ /* 0x010fe20000011426 */
[----:B------:R-:W-:Y:S01]  /*5bb0*/  @!P6 IMAD.SHL.U32 R8, R39, 0x2, RZ ;  /* 0x000000022708e824 */ /* 0x000fe200078e00ff */
[----:B------:R-:W-:Y:S01]  /*5bc0*/  @!P6 SHF.R.S32.HI R10, RZ, 0x1f, R37 ;  /* 0x0000001fff0ae819 */ /* 0x000fe20000011425 */
[----:B------:R-:W-:Y:S01]  /*5bd0*/  UIADD3 UR6, UR9, UR6, URZ ;  /* 0x0000000609067290 */ /* 0x000fe2000fffe03f */
[----:B------:R-:W-:Y:S02]  /*5be0*/  @!P6 LEA.HI R17, R17, R38, RZ, 0x3 ;  /* 0x000000261111e211 */ /* 0x000fe400078f18ff */
[----:B------:R-:W-:Y:S02]  /*5bf0*/  @!P6 LEA.HI R15, R10, R37, RZ, 0x3 ;  /* 0x000000250a0fe211 */ /* 0x000fe400078f18ff */
[----:B------:R-:W-:Y:S02]  /*5c00*/  @!P6 LOP3.LUT R17, R17, 0xfffffff8, RZ, 0xc0, !PT ;  /* 0xfffffff81111e812 */ /* 0x000fe400078ec0ff */
[----:B------:R-:W-:Y:S01]  /*5c10*/  @!P6 LOP3.LUT R15, R15, 0xfffffff8, RZ, 0xc0, !PT ;  /* 0xfffffff80f0fe812 */ /* 0x000fe200078ec0ff */
[----:B-12---:R-:W-:Y:S01]  /*5c20*/  IMAD.U32 R5, RZ, RZ, UR10 ;  /* 0x0000000aff057e24 */ /* 0x006fe2000f8e00ff */
[----:B------:R-:W-:Y:S01]  /*5c30*/  @P1 LOP3.LUT R7, R7, 0x1, RZ, 0xfc, !PT ;  /* 0x0000000107071812 */ /* 0x000fe200078efcff */
[----:B---3--:R-:W-:-:S04]  /*5c40*/  @!P6 IMAD.WIDE R18, R68, 0x2, R12 ;  /* 0x000000024412e825 */ /* 0x008fc800078e020c */
[----:B------:R-:W-:Y:S01]  /*5c50*/  IMAD R218, R5, 0x20, R216 ;  /* 0x0000002005da7824 */ /* 0x000fe200078e02d8 */
[----:B------:R-:W-:Y:S01]  /*5c60*/  @!P6 SHF.R.S32.HI R5, RZ, 0x1f, R36 ;  /* 0x0000001fff05e819 */ /* 0x000fe20000011424 */
[--C-:B------:R-:W-:Y:S01]  /*5c70*/  @!P6 IMAD.WIDE R16, R17, 0x2, R12.reuse ;  /* 0x000000021110e825 */ /* 0x100fe200078e020c */
[----:B------:R-:W-:Y:S01]  /*5c80*/  @!PT LDS RZ, [RZ] ;  /* 0x00000000fffff984 */ /* 0x000fe20000000800 */
[----:B------:R1:W-:Y:S02]  /*5c90*/  @!P6 LDGSTS.E.BYPASS.LTC128B.128 [R8+0x13080], [R18.64], !P4 ;  /* 0x130800001208efae */ /* 0x0003e4000e101d58 */
[----:B------:R-:W-:Y:S01]  /*5ca0*/  @!P6 LEA.HI R5, R5, R36, RZ, 0x3 ;  /* 0x000000240505e211 */ /* 0x000fe200078f18ff */
[----:B------:R-:W-:Y:S01]  /*5cb0*/  @!P6 IMAD.WIDE R14, R15, 0x2, R12 ;  /* 0x000000020f0ee825 */ /* 0x000fe200078e020c */
[----:B------:R-:W-:Y:S01]  /*5cc0*/  IADD3 R218, R218, -0x20, RZ ;  /* 0xffffffe0dada7810 */ /* 0x000fe20007ffe0ff */
[----:B------:R1:W-:Y:S01]  /*5cd0*/  @!P6 LDGSTS.E.BYPASS.LTC128B.128 [R8+0x17080], [R16.64], !P3 ;  /* 0x170800001008efae */ /* 0x0003e2000d901d58 */
[----:B------:R-:W-:-:S03]  /*5ce0*/  @!P6 LOP3.LUT R7, R5, 0xfffffff8, RZ, 0xc0, !PT ;  /* 0xfffffff80507e812 */ /* 0x000fc600078ec0ff */
[----:B------:R2:W-:Y:S01]  /*5cf0*/  @!P6 LDGSTS.E.BYPASS.LTC128B.128 [R8+0x1b080], [R14.64], !P0 ;  /* 0x1b0800000e08efae */ /* 0x0005e2000c101d58 */
[C---:B------:R-:W-:Y:S01]  /*5d00*/  ISETP.GE.AND P0, PT, R218.reuse, UR11, PT ;  /* 0x0000000bda007c0c */ /* 0x040fe2000bf06270 */
[----:B------:R-:W-:Y:S01]  /*5d10*/  @!P6 IMAD.WIDE R12, R7, 0x2, R12 ;  /* 0x00000002070ce825 */ /* 0x000fe200078e020c */
[----:B------:R-:W-:Y:S02]  /*5d20*/  IADD3 R218, R218, UR16, RZ ;  /* 0x00000010dada7c10 */ /* 0x000fe4000fffe0ff */
[----:B------:R-:W-:Y:S02]  /*5d30*/  ISETP.GT.OR P0, PT, R216, 0x1f, P0 ;  /* 0x0000001fd800780c */ /* 0x000fe40000704670 */
[----:B------:R3:W-:Y:S01]  /*5d40*/  @!P6 LDGSTS.E.BYPASS.LTC128B.128 [R8+0x1f080], [R12.64], !P5 ;  /* 0x1f0800000c08efae */ /* 0x0007e2000e901d58 */
[----:B------:R-:W-:-:S03]  /*5d50*/  @P1 IMAD.HI.U32 R10, R218, c[0x0][0x2bc], RZ ;  /* 0x0000af00da0a1a27 */ /* 0x000fc600078e00ff */
[----:B------:R-:W0:Y:S01]  /*5d60*/  LDGDEPBAR ;  /* 0x00000000000079af */ /* 0x000e220000000000 */
[----:B------:R-:W-:Y:S01]  /*5d70*/  IMAD.MOV.U32 R5, RZ, RZ, R218 ;  /* 0x000000ffff057224 */ /* 0x000fe200078e00da */
[----:B------:R-:W-:-:S05]  /*5d80*/  @P1 SHF.R.U32.HI R5, RZ, c[0x0][0x2c0], R10 ;  /* 0x0000b000ff051a19 */ /* 0x000fca000001160a */
[----:B------:R-:W-:-:S04]  /*5d90*/  @!P0 IADD3 R10, P1, R5, UR8, RZ ;  /* 0x00000008050a8c10 */ /* 0x000fc8000ff3e0ff */
[----:B------:R-:W-:Y:S02]  /*5da0*/  @!P0 LEA.HI.X.SX32 R7, R5, UR6, 0x1, P1 ;  /* 0x0000000605078c11 */ /* 0x000fe400088f0eff */
[----:B--2---:R-:W-:-:S04]  /*5db0*/  @!P0 LEA R14, P1, R10, c[0x0][0x2a0], 0x2 ;  /* 0x0000a8000a0e8a11 */ /* 0x004fc800078210ff */
[----:B------:R-:W-:Y:S01]  /*5dc0*/  @!P0 LEA.HI.X R15, R10, c[0x0][0x2a4], R7, 0x2, P1 ;  /* 0x0000a9000a0f8a11 */ /* 0x000fe200008f1407 */
        /* <DEDUP_REMOVED lines=9> */
[----:B------:R-:W-:Y:S01]  /*5e60*/  ULEA UR22, UR10, 0xffffffe0, 0x5 ;  /* 0xffffffe00a167891 */ /* 0x000fe2000f8e283f */
[----:B---3--:R-:W-:Y:S01]  /*5e70*/  IMAD.WIDE.U32 R12, R218, c[0x0][0x1e0], RZ ;  /* 0x00007800da0c7a25 */ /* 0x008fe200078e00ff */
[----:B------:R-:W-:Y:S01]  /*5e80*/  SHF.R.S32.HI R60, RZ, 0x1f, R218 ;  /* 0x0000001fff3c7819 */ /* 0x000fe200000114da */
[----:B------:R-:W-:Y:S01]  /*5e90*/  UIADD3 UR17, UR19, UR17, URZ ;  /* 0x0000001113117290 */ /* 0x000fe2000fffe03f */
[----:B------:R-:W-:Y:S01]  /*5ea0*/  ISETP.GE.AND P3, PT, R37, c[0x0][0x1d4], PT ;  /* 0x0000750025007a0c */ /* 0x000fe20003f66270 */
[----:B------:R-:W-:Y:S01]  /*5eb0*/  UIADD3 UR22, UR11, -UR22, URZ ;  /* 0x800000160b167290 */ /* 0x000fe2000fffe03f */
[----:B------:R-:W-:Y:S01]  /*5ec0*/  ISETP.GE.AND P2, PT, R36, c[0x0][0x1d4], PT ;  /* 0x0000750024007a0c */ /* 0x000fe20003f46270 */
[----:B------:R-:W-:Y:S01]  /*5ed0*/  IMAD R5, R60, c[0x0][0x1e0], RZ ;  /* 0x000078003c057a24 */ /* 0x000fe200078e02ff */
[----:B------:R-:W-:Y:S01]  /*5ee0*/  ULDC.64 UR4, c[0x0][0x210] ;  /* 0x0000840000047ab9 */ /* 0x000fe20000000a00 */
[----:B------:R-:W-:Y:S01]  /*5ef0*/  LEA.HI R71, R69, R66, RZ, 0x5 ;  /* 0x0000004245477211 */ /* 0x000fe200078f28ff */
[----:B------:R-:W-:Y:S01]  /*5f00*/  UIMAD UR12, UR12, UR4, URZ ;  /* 0x000000040c0c72a4 */ /* 0x000fe2000f8e023f */
[----:B------:R-:W-:Y:S01]  /*5f10*/  IMAD R5, R218, c[0x0][0x1e4], R5 ;  /* 0x00007900da057a24 */ /* 0x000fe200078e0205 */
[----:B------:R-:W-:Y:S01]  /*5f20*/  IADD3 R10, -R56, UR22, RZ ;  /* 0x00000016380a7c10 */ /* 0x000fe2000fffe1ff */
[----:B------:R-:W-:Y:S01]  /*5f30*/  UIMAD.WIDE.U32 UR26, UR13, UR4, URZ ;  /* 0x000000040d1a72a5 */ /* 0x000fe2000f8e003f */
[----:B------:R-:W-:Y:S01]  /*5f40*/  SHF.R.S32.HI R70, RZ, 0x5, R71 ;  /* 0x00000005ff467819 */ /* 0x000fe20000011447 */
[----:B------:R-:W-:Y:S01]  /*5f50*/  IMAD.IADD R13, R13, 0x1, R5 ;  /* 0x000000010d0d7824 */ /* 0x000fe200078e0205 */
[----:B------:R-:W-:Y:S01]  /*5f60*/  UIMAD UR12, UR13, UR5, UR12 ;  /* 0x000000050d0c72a4 */ /* 0x000fe2000f8e020c */
[----:B------:R-:W-:-:S03]  /*5f70*/  IMAD.U32 R5, RZ, RZ, UR13 ;  /* 0x0000000dff057e24 */ /* 0x000fc6000f8e00ff */
[----:B------:R-:W-:Y:S01]  /*5f80*/  UIADD3 UR12, UR27, UR12, URZ ;  /* 0x0000000c1b0c7290 */ /* 0x000fe2000fffe03f */
[----:B--2---:R-:W-:Y:S01]  /*5f90*/  SHF.R.S32.HI R59, RZ, 0x1f, R217 ;  /* 0x0000001fff3b7819 */ /* 0x004fe200000114d9 */
[----:B------:R-:W-:-:S04]  /*5fa0*/  IMAD.WIDE.U32 R12, R217, c[0x0][0x1f0], R12 ;  /* 0x00007c00d90c7a25 */ /* 0x000fc800078e000c */
[----:B-1----:R-:W-:Y:S02]  /*5fb0*/  IMAD R8, R59, c[0x0][0x1f0], RZ ;  /* 0x00007c003b087a24 */ /* 0x002fe400078e02ff */
[----:B------:R-:W-:Y:S02]  /*5fc0*/  IMAD R5, R5, c[0x0][0x1e8], R12 ;  /* 0x00007a0005057a24 */ /* 0x000fe400078e020c */
[----:B------:R-:W-:Y:S01]  /*5fd0*/  IMAD R7, R217, c[0x0][0x1f4], R8 ;  /* 0x00007d00d9077a24 */ /* 0x000fe200078e0208 */
[----:B------:R-:W-:Y:S02]  /*5fe0*/  IADD3 R8, P0, R12, UR18, RZ ;  /* 0x000000120c087c10 */ /* 0x000fe4000ff1e0ff */
[----:B------:R-:W-:Y:S01]  /*5ff0*/  LEA R14, R5, c[0x0][0x1c8], 0x1 ;  /* 0x00007200050e7a11 */ /* 0x000fe200078e08ff */
[----:B------:R-:W-:Y:S01]  /*6000*/  IMAD.IADD R7, R13, 0x1, R7 ;  /* 0x000000010d077824 */ /* 0x000fe200078e0207 */
[----:B------:R-:W-:-:S03]  /*6010*/  LEA RZ, P1, R8, c[0x0][0x1c8], 0x1 ;  /* 0x0000720008ff7a11 */ /* 0x000fc600078208ff */
[----:B------:R-:W-:Y:S01]  /*6020*/  SHFL.IDX PT, R12, R14, RZ, 0x181f ;  /* 0x00181fff0e0c7589 */ /* 0x000fe200000e0000 */
[----:B------:R-:W-:Y:S02]  /*6030*/  IADD3.X R7, R7, UR17, RZ, P0, !PT ;  /* 0x0000001107077c10 */ /* 0x000fe400087fe4ff */
[----:B------:R-:W-:Y:S02]  /*6040*/  ISETP.GE.AND P0, PT, R10, 0x1, PT ;  /* 0x000000010a00780c */ /* 0x000fe40003f06270 */
[----:B------:R-:W-:Y:S02]  /*6050*/  LEA.HI.X R13, R8, c[0x0][0x1cc], R7, 0x1, P1 ;  /* 0x00007300080d7a11 */ /* 0x000fe400008f0c07 */
[----:B------:R-:W-:-:S04]  /*6060*/  ISETP.GT.AND P1, PT, R216, 0x1f, PT ;  /* 0x0000001fd800780c */ /* 0x000fc80003f24270 */
[----:B------:R-:W1:Y:S05]  /*6070*/  SHFL.IDX PT, R13, R13, RZ, 0x181f ;  /* 0x00181fff0d0d7589 */ /* 0x000e6a00000e0000 */
[----:B------:R-:W-:Y:S02]  /*6080*/  @P0 SHF.R.S32.HI R7, RZ, 0x1f, R38 ;  /* 0x0000001fff070819 */ /* 0x000fe40000011426 */
[----:B------:R-:W-:Y:S02]  /*6090*/  @P0 SHF.R.S32.HI R10, RZ, 0x1f, R37 ;  /* 0x0000001fff0a0819 */ /* 0x000fe40000011425 */
[----:B------:R-:W-:Y:S02]  /*60a0*/  @P0 SHF.R.S32.HI R5, RZ, 0x1f, R36 ;  /* 0x0000001fff050819 */ /* 0x000fe40000011424 */
[----:B------:R-:W-:-:S02]  /*60b0*/  @P0 LEA.HI R8, R7, R38, RZ, 0x3 ;  /* 0x0000002607080211 */ /* 0x000fc400078f18ff */
[----:B------:R-:W-:Y:S01]  /*60c0*/  @P0 LEA.HI R7, R10, R37, RZ, 0x3 ;  /* 0x000000250a070211 */ /* 0x000fe200078f18ff */
[----:B------:R-:W-:Y:S01]  /*60d0*/  @P0 IMAD.SHL.U32 R10, R39, 0x2, RZ ;  /* 0x00000002270a0824 */ /* 0x000fe200078e00ff */
        /* <DEDUP_REMOVED lines=18> */
.L_x_678:
[----:B------:R-:W-:Y:S01]  /*6200*/  ULDC.U8 UR4, c[0x0][0x298] ;  /* 0x0000a60000047ab9 */ /* 0x000fe20000000000 */
[----:B------:R-:W-:Y:S01]  /*6210*/  SHF.R.S32.HI R8, RZ, 0x1f, R67 ;  /* 0x0000001fff087819 */ /* 0x000fe20000011443 */
[----:B-1----:R-:W-:Y:S01]  /*6220*/  IMAD.WIDE.U32 R16, R67, c[0x0][0x280], RZ ;  /* 0x0000a00043107a25 */ /* 0x002fe200078e00ff */
[----:B------:R-:W-:Y:S01]  /*6230*/  ISETP.NE.AND P0, PT, RZ, UR4, PT ;  /* 0x00000004ff007c0c */ /* 0x000fe2000bf05270 */
[----:B------:R-:W-:Y:S01]  /*6240*/  BSSY B2, `(.L_x_679) ;  /* 0x00009a0000027945 */ /* 0x000fe20003800000 */
[----:B------:R-:W-:Y:S01]  /*6250*/  LEA R5, R57, R6, 0x5 ;  /* 0x0000000639057211 */ /* 0x000fe200078e28ff */
[C---:B------:R-:W-:Y:S01]  /*6260*/  IMAD R10, R8.reuse, c[0x0][0x280], RZ ;  /* 0x0000a000080a7a24 */ /* 0x040fe200078e02ff */
        /* <DEDUP_REMOVED lines=9> */
[----:B------:R-:W-:Y:S01]  /*6300*/  IMAD.MOV.U32 R14, RZ, RZ, R12 ;  /* 0x000000ffff0e7224 */ /* 0x000fe200078e000c */
        /* <DEDUP_REMOVED lines=9> */
[----:B------:R-:W-:-:S02]  /*63a0*/  CS2R R132, SRZ ;  /* 0x0000000000847805 */ /* 0x000fc4000001ff00 */
[----:B------:R-:W-:Y:S01]  /*63b0*/  @P0 IMAD.HI.U32 R6, R5, c[0x0][0x2c8], RZ ;  /* 0x0000b20005060a27 */ /* 0x000fe200078e00ff */
[----:B------:R-:W-:-:S13]  /*63c0*/  PLOP3.LUT P0, PT, PT, PT, UP2, 0x80, 0x0 ;  /* 0x000000000000781c */ /* 0x000fda0003f0f028 */
[----:B------:R-:W-:Y:S01]  /*63d0*/  @P0 SHF.R.U32.HI R5, RZ, c[0x0][0x2cc], R6 ;  /* 0x0000b300ff050a19 */ /* 0x000fe20000011606 */
[----:B------:R-:W-:Y:S02]  /*63e0*/  IMAD.MOV.U32 R6, RZ, RZ, R16 ;  /* 0x000000ffff067224 */ /* 0x000fe400078e0010 */
[----:B------:R-:W-:Y:S01]  /*63f0*/  IMAD.SHL.U32 R16, R57, 0x4, RZ ;  /* 0x0000000439107824 */ /* 0x000fe200078e00ff */
[----:B------:R-:W-:Y:S01]  /*6400*/  SHF.R.S32.HI R8, RZ, 0x1f, R5 ;  /* 0x0000001fff087819 */ /* 0x000fe20000011405 */
[----:B------:R-:W-:-:S04]  /*6410*/  IMAD.WIDE.U32 R6, R5, c[0x0][0x280], R6 ;  /* 0x0000a00005067a25 */ /* 0x000fc800078e0006 */
[C---:B------:R-:W-:Y:S02]  /*6420*/  IMAD R10, R8.reuse, c[0x0][0x280], RZ ;  /* 0x0000a000080a7a24 */ /* 0x040fe400078e02ff */
[----:B------:R-:W-:Y:S02]  /*6430*/  IMAD R8, R8, c[0x0][0x290], RZ ;  /* 0x0000a40008087a24 */ /* 0x000fe400078e02ff */
[C---:B------:R-:W-:Y:S02]  /*6440*/  IMAD R10, R5.reuse, c[0x0][0x284], R10 ;  /* 0x0000a100050a7a24 */ /* 0x040fe400078e020a */
[----:B------:R-:W-:-:S03]  /*6450*/  IMAD.WIDE.U32 R14, R5, c[0x0][0x290], R14 ;  /* 0x0000a400050e7a25 */ /* 0x000fc600078e000e */
[----:B------:R-:W-:Y:S01]  /*6460*/  IADD3 R13, R7, R10, RZ ;  /* 0x0000000a070d7210 */ /* 0x000fe20007ffe0ff */
[----:B------:R-:W-:Y:S01]  /*6470*/  IMAD R5, R5, c[0x0][0x294], R8 ;  /* 0x0000a50005057a24 */ /* 0x000fe200078e0208 */
[----:B------:R-:W-:-:S04]  /*6480*/  LEA R10, P0, R6, c[0x0][0x270], 0x1 ;  /* 0x00009c00060a7a11 */ /* 0x000fc800078008ff */
[----:B------:R-:W-:Y:S01]  /*6490*/  LEA.HI.X R13, R6, c[0x0][0x274], R13, 0x1, P0 ;  /* 0x00009d00060d7a11 */ /* 0x000fe200000f0c0d */
[----:B------:R1:W2:Y:S01]  /*64a0*/  SHFL.IDX PT, R18, R10, RZ, 0x181f ;  /* 0x00181fff0a127589 */ /* 0x0002a200000e0000 */
[----:B------:R-:W-:Y:S02]  /*64b0*/  IADD3 R5, R15, R5, RZ ;  /* 0x000000050f057210 */ /* 0x000fe40007ffe0ff */
[C---:B------:R-:W-:Y:S01]  /*64c0*/  LEA R8, P0, R14.reuse, c[0x0][0x288], 0x1 ;  /* 0x0000a2000e087a11 */ /* 0x040fe200078008ff */
[----:B------:R1:W3:Y:S03]  /*64d0*/  SHFL.IDX PT, R19, R13, RZ, 0x181f ;  /* 0x00181fff0d137589 */ /* 0x0002e600000e0000 */
[----:B------:R-:W-:Y:S02]  /*64e0*/  LEA.HI.X R12, R14, c[0x0][0x28c], R5, 0x1, P0 ;  /* 0x0000a3000e0c7a11 */ /* 0x000fe400000f0c05 */
[----:B------:R-:W-:Y:S01]  /*64f0*/  ISETP.NE.AND P0, PT, R11, RZ, PT ;  /* 0x000000ff0b00720c */ /* 0x000fe20003f05270 */
[----:B------:R1:W4:Y:S04]  /*6500*/  SHFL.IDX PT, R14, R8, RZ, 0x181f ;  /* 0x00181fff080e7589 */ /* 0x00032800000e0000 */
[----:B------:R1:W1:Y:S08]  /*6510*/  SHFL.IDX PT, R15, R12, RZ, 0x181f ;  /* 0x00181fff0c0f7589 */ /* 0x00027000000e0000 */
        /* <DEDUP_REMOVED lines=41> */
.L_x_682:
[----:B------:R-:W-:Y:S05]  /*67b0*/  BSYNC B0 ;  /* 0x0000000000007941 */ /* 0x000fea0003800000 */
.L_x_681:
        /* <DEDUP_REMOVED lines=86> */
.L_x_684:
[----:B------:R-:W-:Y:S05]  /*6d20*/  BSYNC B0 ;  /* 0x0000000000007941 */ /* 0x000fea0003800000 */
.L_x_683:
        /* <DEDUP_REMOVED lines=88> */
.L_x_686:
[----:B----4-:R-:W-:Y:S05]  /*72b0*/  BSYNC B0 ;  /* 0x0000000000007941 */ /* 0x010fea0003800000 */
.L_x_685:
        /* <DEDUP_REMOVED lines=85> */
.L_x_688:
[----:B----4-:R-:W-:Y:S05]  /*7810*/  BSYNC B0 ;  /* 0x0000000000007941 */ /* 0x010fea0003800000 */
.L_x_687:
        /* <DEDUP_REMOVED lines=89> */
.L_x_692:
[----:B------:R-:W-:Y:S05]  /*7db0*/  BSYNC B0 ;  /* 0x0000000000007941 */ /* 0x000fea0003800000 */
.L_x_691:
        /* <DEDUP_REMOVED lines=50> */
.L_x_694:
[----:B------:R-:W-:Y:S05]  /*80e0*/  BSYNC B0 ;  /* 0x0000000000007941 */ /* 0x000fea0003800000 */
.L_x_693:
        /* <DEDUP_REMOVED lines=50> */
.L_x_696:
[----:B------:R-:W-:Y:S05]  /*8410*/  BSYNC B0 ;  /* 0x0000000000007941 */ /* 0x000fea0003800000 */
.L_x_695:
        /* <DEDUP_REMOVED lines=49> */
.L_x_690:
[----:B------:R-:W-:Y:S05]  /*8730*/  BSYNC B1 ;  /* 0x0000000000017941 */ /* 0x000fea0003800000 */
.L_x_689:
        /* <DEDUP_REMOVED lines=53> */
.L_x_700:
[----:B------:R-:W-:Y:S05]  /*8a90*/  BSYNC B0 ;  /* 0x0000000000007941 */ /* 0x000fea0003800000 */
.L_x_699:
        /* <DEDUP_REMOVED lines=50> */
.L_x_702:
[----:B------:R-:W-:Y:S05]  /*8dc0*/  BSYNC B0 ;  /* 0x0000000000007941 */ /* 0x000fea0003800000 */
.L_x_701:
        /* <DEDUP_REMOVED lines=50> */
.L_x_704:
[----:B------:R-:W-:Y:S05]  /*90f0*/  BSYNC B0 ;  /* 0x0000000000007941 */ /* 0x000fea0003800000 */
.L_x_703:
        /* <DEDUP_REMOVED lines=27> */
[----:B------:R-:W-:Y:S01]  /*92b0*/  FFMA.FTZ R77, R77, R4, R76 ;  /* 0x000000044d4d7223 */ /* 0x000fe2000001004c */
[C---:B------:R-:W-:Y:S01]  /*92c0*/  SHF.L.U32 R7, R67.reuse, 0x10, RZ ;  /* 0x0000001043077819 */ /* 0x040fe200000006ff */
[----:B------:R-:W-:Y:S01]  /*92d0*/  FMUL.FTZ R5, R78, R55 ;  /* 0x000000374e057220 */ /* 0x000fe20000410000 */
[----:B------:R-:W-:Y:S01]  /*92e0*/  LOP3.LUT R76, R67, 0xffff0000, RZ, 0xc0, !PT ;  /* 0xffff0000434c7812 */ /* 0x000fe200078ec0ff */
[C---:B------:R-:W-:Y:S01]  /*92f0*/  IMAD.U32 R4, R64.reuse, 0x10000, RZ ;  /* 0x0001000040047824 */ /* 0x040fe200078e00ff */
[----:B------:R-:W-:Y:S01]  /*9300*/  LOP3.LUT R64, R64, 0xffff0000, RZ, 0xc0, !PT ;  /* 0xffff000040407812 */ /* 0x000fe200078ec0ff */
[----:B------:R-:W-:-:S02]  /*9310*/  FMUL.FTZ R78, R78, R65 ;  /* 0x000000414e4e7220 */ /* 0x000fc40000410000 */
        /* <DEDUP_REMOVED lines=15> */
.L_x_698:
[----:B------:R-:W-:Y:S05]  /*9410*/  BSYNC B1 ;  /* 0x0000000000017941 */ /* 0x000fea0003800000 */
.L_x_697:
        /* <DEDUP_REMOVED lines=16> */
[----:B------:R-:W-:Y:S01]  /*9520*/  LOP3.LUT R78, R53, 0xffff0000, RZ, 0xc0, !PT ;  /* 0xffff0000354e7812 */ /* 0x000fe200078ec0ff */
        /* <DEDUP_REMOVED lines=11> */
[-C--:B------:R-:W-:Y:S01]  /*95e0*/  FMUL.FTZ R55, R55, R7.reuse ;  /* 0x0000000737377220 */ /* 0x080fe20000410000 */
[----:B------:R-:W-:Y:S01]  /*95f0*/  LOP3.LUT R79, R5, 0xffff0000, RZ, 0xc0, !PT ;  /* 0xffff0000054f7812 */ /* 0x000fe200078ec0ff */
[----:B------:R-:W-:-:S02]  /*9600*/  FFMA.FTZ R53, R64, R7, -R53 ;  /* 0x0000000740357223 */ /* 0x000fc40000010835 */
[CC--:B------:R-:W-:Y:S02]  /*9610*/  FMUL.FTZ R5, R65.reuse, R51.reuse ;  /* 0x0000003341057220 */ /* 0x0c0fe40000410000 */
[----:B------:R-:W-:Y:S01]  /*9620*/  FFMA.FTZ R4, R64, R4, R55 ;  /* 0x0000000440047223 */ /* 0x000fe20000010037 */
[----:B------:R-:W-:Y:S01]  /*9630*/  SHF.L.U32 R55, R54, 0x10, RZ ;  /* 0x0000001036377819 */ /* 0x000fe200000006ff */
[C---:B------:R-:W-:Y:S01]  /*9640*/  IMAD.U32 R7, R52.reuse, 0x10000, RZ ;  /* 0x0001000034077824 */ /* 0x040fe200078e00ff */
[----:B------:R-:W-:Y:S01]  /*9650*/  LOP3.LUT R52, R52, 0xffff0000, RZ, 0xc0, !PT ;  /* 0xffff000034347812 */ /* 0x000fe200078ec0ff */
[-C--:B------:R-:W-:Y:S01]  /*9660*/  FMUL.FTZ R65, R65, R78.reuse ;  /* 0x0000004e41417220 */ /* 0x080fe20000410000 */
[----:B------:R-:W-:Y:S01]  /*9670*/  LOP3.LUT R54, R54, 0xffff0000, RZ, 0xc0, !PT ;  /* 0xffff000036367812 */ /* 0x000fe200078ec0ff */
[C---:B------:R-:W-:Y:S02]  /*9680*/  FFMA.FTZ R5, R6.reuse, R78, -R5 ;  /* 0x0000004e06057223 */ /* 0x040fe40000010805 */
[----:B------:R-:W-:-:S02]  /*9690*/  FFMA.FTZ R64, R6, R51, R65 ;  /* 0x0000003306407223 */ /* 0x000fc40000010041 */
[C---:B------:R-:W-:Y:S02]  /*96a0*/  FMUL.FTZ R6, R76.reuse, R7 ;  /* 0x000000074c067220 */ /* 0x040fe40000410000 */
[C---:B------:R-:W-:Y:S02]  /*96b0*/  FMUL.FTZ R51, R79.reuse, R52 ;  /* 0x000000344f337220 */ /* 0x040fe40000410000 */
[-C--:B------:R-:W-:Y:S02]  /*96c0*/  FMUL.FTZ R76, R76, R55.reuse ;  /* 0x000000374c4c7220 */ /* 0x080fe40000410000 */
[-C--:B------:R-:W-:Y:S02]  /*96d0*/  FMUL.FTZ R79, R79, R54.reuse ;  /* 0x000000364f4f7220 */ /* 0x080fe40000410000 */
[C---:B------:R-:W-:Y:S01]  /*96e0*/  FFMA.FTZ R55, R77.reuse, R55, -R6 ;  /* 0x000000374d377223 */ /* 0x040fe20000010806 */
        /* <DEDUP_REMOVED lines=8> */
.L_x_708:
[----:B------:R-:W-:Y:S05]  /*9770*/  BSYNC B0 ;  /* 0x0000000000007941 */ /* 0x000fea0003800000 */
.L_x_707:
        /* <DEDUP_REMOVED lines=28> */
[C---:B------:R-:W-:Y:S02]  /*9940*/  FMUL.FTZ R5, R53.reuse, R47 ;  /* 0x0000002f35057220 */ /* 0x040fe40000410000 */
        /* <DEDUP_REMOVED lines=8> */
[----:B------:R-:W-:Y:S02]  /*99d0*/  FMUL.FTZ R6, R55, R7 ;  /* 0x0000000737067220 */ /* 0x000fe40000410000 */
[----:B------:R-:W-:Y:S02]  /*99e0*/  FMUL.FTZ R47, R67, R48 ;  /* 0x00000030432f7220 */ /* 0x000fe40000410000 */
[-C--:B------:R-:W-:Y:S02]  /*99f0*/  FMUL.FTZ R55, R55, R51.reuse ;  /* 0x0000003337377220 */ /* 0x080fe40000410000 */
[-C--:B------:R-:W-:Y:S02]  /*9a00*/  FMUL.FTZ R67, R67, R50.reuse ;  /* 0x0000003243437220 */ /* 0x080fe40000410000 */
        /* <DEDUP_REMOVED lines=9> */
.L_x_710:
[----:B------:R-:W-:Y:S05]  /*9aa0*/  BSYNC B0 ;  /* 0x0000000000007941 */ /* 0x000fea0003800000 */
.L_x_709:
        /* <DEDUP_REMOVED lines=50> */
.L_x_712:
[----:B------:R-:W-:Y:S05]  /*9dd0*/  BSYNC B0 ;  /* 0x0000000000007941 */ /* 0x000fea0003800000 */
.L_x_711:
        /* <DEDUP_REMOVED lines=49> */
.L_x_706:
[----:B------:R-:W-:Y:S05]  /*a0f0*/  BSYNC B1 ;  /* 0x0000000000017941 */ /* 0x000fea0003800000 */
.L_x_705:
        /* <DEDUP_REMOVED lines=52> */
.L_x_715:
[----:B------:R-:W-:Y:S05]  /*a440*/  BSYNC B0 ;  /* 0x0000000000007941 */ /* 0x000fea0003800000 */
.L_x_714:
        /* <DEDUP_REMOVED lines=50> */
.L_x_717:
[----:B------:R-:W-:Y:S05]  /*a770*/  BSYNC B0 ;  /* 0x0000000000007941 */ /* 0x000fea0003800000 */
.L_x_716:
        /* <DEDUP_REMOVED lines=50> */
.L_x_719:
[----:B------:R-:W-:Y:S05]  /*aaa0*/  BSYNC B0 ;  /* 0x0000000000007941 */ /* 0x000fea0003800000 */
.L_x_718:
        /* <DEDUP_REMOVED lines=50> */
.L_x_680:
[----:B------:R-:W-:Y:S01]  /*add0*/  PLOP3.LUT P0, PT, PT, PT, UP2, 0x80, 0x0 ;  /* 0x000000000000781c */ /* 0x000fe20003f0f028 */
[----:B------:R-:W-:Y:S01]  /*ade0*/  IMAD.MOV.U32 R17, RZ, RZ, R7 ;  /* 0x000000ffff117224 */ /* 0x000fe200078e0007 */
[----:B------:R-:W-:Y:S01]  /*adf0*/  MOV R13, R15 ;  /* 0x0000000f000d7202 */ /* 0x000fe20000000f00 */
        /* <DEDUP_REMOVED lines=18> */
[C---:B------:R-:W-:Y:S02]  /*af20*/  IMAD R6, R5.reuse, c[0x0][0x284], R6 ;  /* 0x0000a10005067a24 */ /* 0x040fe400078e0206 */
[----:B------:R-:W-:Y:S01]  /*af30*/  IMAD.WIDE.U32 R12, R5, c[0x0][0x290], R12 ;  /* 0x0000a400050c7a25 */ /* 0x000fe200078e000c */
[----:B------:R1:W2:Y:S03]  /*af40*/  SHFL.IDX PT, R14, R7, RZ, 0x181f ;  /* 0x00181fff070e7589 */ /* 0x0002a600000e0000 */
[----:B------:R-:W-:-:S02]  /*af50*/  IMAD.IADD R6, R17, 0x1, R6 ;  /* 0x0000000111067824 */ /* 0x000fc400078e0206 */
[----:B------:R-:W-:-:S03]  /*af60*/  IMAD R5, R5, c[0x0][0x294], R8 ;  /* 0x0000a50005057a24 */ /* 0x000fc600078e0208 */
[----:B------:R-:W-:Y:S01]  /*af70*/  LEA.HI.X R6, R16, c[0x0][0x274], R6, 0x1, P0 ;  /* 0x00009d0010067a11 */ /* 0x000fe200000f0c06 */
[----:B------:R-:W-:Y:S01]  /*af80*/  IMAD.IADD R5, R13, 0x1, R5 ;  /* 0x000000010d057824 */ /* 0x000fe200078e0205 */
[----:B------:R-:W-:-:S03]  /*af90*/  LEA R8, P0, R12, c[0x0][0x288], 0x1 ;  /* 0x0000a2000c087a11 */ /* 0x000fc600078008ff */
[----:B------:R1:W3:Y:S01]  /*afa0*/  SHFL.IDX PT, R15, R6, RZ, 0x181f ;  /* 0x00181fff060f7589 */ /* 0x0002e200000e0000 */
[----:B------:R-:W-:Y:S02]  /*afb0*/  LEA.HI.X R5, R12, c[0x0][0x28c], R5, 0x1, P0 ;  /* 0x0000a3000c057a11 */ /* 0x000fe400000f0c05 */
[----:B------:R-:W-:Y:S01]  /*afc0*/  ISETP.NE.AND P0, PT, R11, RZ, PT ;  /* 0x000000ff0b00720c */ /* 0x000fe20003f05270 */
[----:B------:R1:W4:Y:S04]  /*afd0*/  SHFL.IDX PT, R12, R8, RZ, 0x181f ;  /* 0x00181fff080c7589 */ /* 0x00032800000e0000 */
[----:B------:R1:W1:Y:S08]  /*afe0*/  SHFL.IDX PT, R13, R5, RZ, 0x181f ;  /* 0x00181fff050d7589 */ /* 0x00027000000e0000 */
        /* <DEDUP_REMOVED lines=22> */
.L_x_721:
[----:B--2---:R-:W-:Y:S05]  /*b150*/  BSYNC B0 ;  /* 0x0000000000007941 */ /* 0x004fea0003800000 */
.L_x_720:
[----:B------:R-:W-:Y:S01]  /*b160*/  ISETP.NE.AND P0, PT, R9, RZ, PT ;  /* 0x000000ff0900720c */ /* 0x000fe20003f05270 */
[----:B-----5:R-:W-:Y:S01]  /*b170*/  IMAD.MOV.U32 R9, RZ, RZ, R93 ;  /* 0x000000ffff097224 */ /* 0x020fe200078e005d */
[----:B-1----:R1:W2:Y:S01]  /*b180*/  SHFL.IDX PT, R13, R6, 0x1, 0x181f ;  /* 0x00381f00060d7f89 */ /* 0x0022a200000e0000 */
[----:B----4-:R-:W-:Y:S01]  /*b190*/  IMAD.MOV.U32 R12, RZ, RZ, R94 ;  /* 0x000000ffff0c7224 */ /* 0x010fe200078e005e */
        /* <DEDUP_REMOVED lines=63> */
.L_x_723:
[----:B--2---:R-:W-:Y:S05]  /*b590*/  BSYNC B0 ;  /* 0x0000000000007941 */ /* 0x004fea0003800000 */
.L_x_722:
[----:B------:R-:W-:Y:S01]  /*b5a0*/  ISETP.NE.AND P0, PT, R4, RZ, PT ;  /* 0x000000ff0400720c */ /* 0x000fe20003f05270 */
[----:B-1--45:R-:W-:Y:S01]  /*b5b0*/  IMAD.MOV.U32 R11, RZ, RZ, R54 ;  /* 0x000000ffff0b7224 */ /* 0x032fe200078e0036 */
[----:B------:R1:W2:Y:S01]  /*b5c0*/  SHFL.IDX PT, R15, R6, 0x2, 0x181f ;  /* 0x00581f00060f7f89 */ /* 0x0002a200000e0000 */
        /* <DEDUP_REMOVED lines=27> */
[----:B------:R1:W4:Y:S01]  /*b780*/  SHFL.IDX PT, R14, R7, 0x2, 0x181f ;  /* 0x00581f00070e7f89 */ /* 0x00032200000e0000 */
[----:B------:R-:W-:Y:S01]  /*b790*/  IMAD.MOV.U32 R4, RZ, RZ, R73 ;  /* 0x000000ffff047224 */ /* 0x000fe200078e0049 */
[----:B------:R-:W-:Y:S01]  /*b7a0*/  PRMT R134, R11, 0x7610, R134 ;  /* 0x000076100b867816 */ /* 0x000fe20000000086 */
[----:B------:R-:W-:Y:S01]  /*b7b0*/  CS2R R26, SRZ ;  /* 0x00000000001a7805 */ /* 0x000fe2000001ff00 */
[----:B------:R1:W3:Y:S01]  /*b7c0*/  SHFL.IDX PT, R13, R5, 0x2, 0x181f ;  /* 0x00581f00050d7f89 */ /* 0x0002e200000e0000 */
[----:B------:R-:W-:Y:S01]  /*b7d0*/  PRMT R133, R10, 0x7610, R133 ;  /* 0x000076100a857816 */ /* 0x000fe20000000085 */
[----:B------:R-:W-:Y:S01]  /*b7e0*/  CS2R R34, SRZ ;  /* 0x0000000000227805 */ /* 0x000fe2000001ff00 */
[----:B------:R-:W-:Y:S01]  /*b7f0*/  PRMT R132, R9, 0x7610, R132 ;  /* 0x0000761009847816 */ /* 0x000fe20000000084 */
[----:B---3--:R1:W3:Y:S01]  /*b800*/  SHFL.IDX PT, R12, R8, 0x2, 0x181f ;  /* 0x00581f00080c7f89 */ /* 0x0082e200000e0000 */
        /* <DEDUP_REMOVED lines=14> */
[----:B----4-:R-:W-:-:S04]  /*b8f0*/  @!P0 IMAD.WIDE R16, R68, 0x2, R14 ;  /* 0x0000000244108825 */ /* 0x010fc800078e020e */
[----:B---3--:R-:W-:Y:S01]  /*b900*/  @!P0 IMAD.WIDE R10, R68, 0x2, R12 ;  /* 0x00000002440a8825 */ /* 0x008fe200078e020c */
        /* <DEDUP_REMOVED lines=14> */
.L_x_725:
[----:B--2---:R-:W-:Y:S05]  /*b9f0*/  BSYNC B0 ;  /* 0x0000000000007941 */ /* 0x004fea0003800000 */
.L_x_724:
[----:B-----5:R-:W-:Y:S01]  /*ba00*/  IMAD.MOV.U32 R4, RZ, RZ, R33 ;  /* 0x000000ffff047224 */ /* 0x020fe200078e0021 */
[----:B------:R2:W1:Y:S01]  /*ba10*/  SHFL.IDX PT, R63, R6, 0x3, 0x181f ;  /* 0x00781f00063f7f89 */ /* 0x00046200000e0000 */
        /* <DEDUP_REMOVED lines=20> */
[----:B------:R1:W3:Y:S01]  /*bb60*/  SHFL.IDX PT, R65, R5, 0x3, 0x181f ;  /* 0x00781f0005417f89 */ /* 0x0002e200000e0000 */
[----:B------:R-:W-:Y:S01]  /*bb70*/  IMAD.MOV.U32 R10, RZ, RZ, R31 ;  /* 0x000000ffff0a7224 */ /* 0x000fe200078e001f */
[----:B------:R-:W-:Y:S01]  /*bb80*/  CS2R R24, SRZ ;  /* 0x0000000000187805 */ /* 0x000fe2000001ff00 */
[----:B------:R-:W-:Y:S01]  /*bb90*/  IMAD.MOV.U32 R9, RZ, RZ, R28 ;  /* 0x000000ffff097224 */ /* 0x000fe200078e001c */
[----:B------:R3:W3:Y:S01]  /*bba0*/  SHFL.IDX PT, R64, R8, 0x3, 0x181f ;  /* 0x00781f0008407f89 */ /* 0x0006e200000e0000 */
[----:B-12---:R-:W-:Y:S01]  /*bbb0*/  IMAD.MOV.U32 R6, RZ, RZ, R43 ;  /* 0x000000ffff067224 */ /* 0x006fe200078e002b */
        /* <DEDUP_REMOVED lines=10> */
[----:B----4-:R-:W-:Y:S01]  /*bc60*/  CS2R R14, SRZ ;  /* 0x00000000000e7805 */ /* 0x010fe2000001ff00 */
[----:B---3--:R-:W-:Y:S01]  /*bc70*/  CS2R R12, SRZ ;  /* 0x00000000000c7805 */ /* 0x008fe2000001ff00 */
[----:B------:R-:W-:-:S02]  /*bc80*/  IMAD.MOV.U32 R7, RZ, RZ, R42 ;  /* 0x000000ffff077224 */ /* 0x000fc400078e002a */
        /* <DEDUP_REMOVED lines=25> */
.L_x_727:
[----:B------:R-:W-:Y:S05]  /*be20*/  BSYNC B0 ;  /* 0x0000000000007941 */ /* 0x000fea0003800000 */
.L_x_726:
        /* <DEDUP_REMOVED lines=146> */
.L_x_731:
[----:B------:R-:W-:Y:S05]  /*c750*/  BSYNC B0 ;  /* 0x0000000000007941 */ /* 0x000fea0003800000 */
.L_x_730:
        /* <DEDUP_REMOVED lines=11> */
[-C--:B------:R-:W-:Y:S02]  /*c810*/  LOP3.LUT R8, R9, R148.reuse, RZ, 0x3c, !PT ;  /* 0x0000009409087212 */ /* 0x080fe400078e3cff */
        /* <DEDUP_REMOVED lines=103> */
.L_x_729:
[----:B------:R-:W-:Y:S05]  /*ce90*/  BSYNC B1 ;  /* 0x0000000000017941 */ /* 0x000fea0003800000 */
.L_x_728:
        /* <DEDUP_REMOVED lines=19> */
[----:B------:R-:W-:Y:S01]  /*cfd0*/  LOP3.LUT R6, R11, 0x38, R6, 0xf8, !PT ;  /* 0x000000380b067812 */ /* 0x000fe200078ef806 */
        /* <DEDUP_REMOVED lines=100> */
.L_x_735:
[----:B------:R-:W-:Y:S05]  /*d620*/  BSYNC B0 ;  /* 0x0000000000007941 */ /* 0x000fea0003800000 */
.L_x_734:
[----:B------:R-:W-:-:S13]  /*d630*/  ISETP.GE.AND P0, PT, R38, c[0x0][0x27c], PT ;  /* 0x00009f0026007a0c */ /* 0x000fda0003f06270 */
[----:B------:R-:W-:Y:S05]  /*d640*/  @P0 BRA `(.L_x_733) ;  /* 0x0000078000000947 */ /* 0x000fea0003800000 */
[----:B-1----:R-:W-:Y:S01]  /*d650*/  SHF.R.S32.HI R7, RZ, 0x1f, R38 ;  /* 0x0000001fff077819 */ /* 0x002fe20000011426 */
[----:B------:R-:W-:Y:S01]  /*d660*/  IMAD.MOV.U32 R9, RZ, RZ, c[0x0][0x27c] ;  /* 0x00009f00ff097624 */ /* 0x000fe200078e00ff */
[----:B------:R-:W-:Y:S01]  /*d670*/  SHF.R.S32.HI R5, RZ, 0x1f, R88 ;  /* 0x0000001fff057819 */ /* 0x000fe20000011458 */
[----:B------:R-:W-:Y:S01]  /*d680*/  IMAD.SHL.U32 R10, R88, 0x40, RZ ;  /* 0x00000040580a7824 */ /* 0x000fe200078e00ff */
[----:B------:R-:W-:Y:S02]  /*d690*/  LEA.HI R11, R7, R38, RZ, 0x3 ;  /* 0x00000026070b7211 */ /* 0x000fe400078f18ff */
        /* <DEDUP_REMOVED lines=115> */
.L_x_733:
[----:B------:R-:W-:Y:S05]  /*ddd0*/  BSYNC B1 ;  /* 0x0000000000017941 */ /* 0x000fea0003800000 */
.L_x_732:
        /* <DEDUP_REMOVED lines=120> */
.L_x_739:
[----:B------:R-:W-:Y:S05]  /*e560*/  BSYNC B0 ;  /* 0x0000000000007941 */ /* 0x000fea0003800000 */
.L_x_738:
        /* <DEDUP_REMOVED lines=122> */
.L_x_737:
[----:B------:R-:W-:Y:S05]  /*ed10*/  BSYNC B1 ;  /* 0x0000000000017941 */ /* 0x000fea0003800000 */
.L_x_736:
        /* <DEDUP_REMOVED lines=119> */
.L_x_741:
[----:B------:R-:W-:Y:S05]  /*f490*/  BSYNC B0 ;  /* 0x0000000000007941 */ /* 0x000fea0003800000 */
.L_x_740:
        /* <DEDUP_REMOVED lines=30> */
[--C-:B------:R-:W-:Y:S01]  /*f680*/  SHF.R.U64 R14, R16, 0x10, R17.reuse ;  /* 0x00000010100e7819 */ /* 0x100fe20000001211 */
[----:B------:R-:W-:Y:S01]  /*f690*/  IMAD.SHL.U32 R12, R12, 0x2, RZ ;  /* 0x000000020c0c7824 */ /* 0x000fe200078e00ff */
[----:B------:R-:W-:Y:S02]  /*f6a0*/  SHF.R.U32.HI R17, RZ, 0x10, R17 ;  /* 0x00000010ff117819 */ /* 0x000fe40000011611 */
[----:B------:R-:W1:Y:S01]  /*f6b0*/  LDS.128 R8, [R13+0x10080] ;  /* 0x010080000d087984 */ /* 0x000e620000000c00 */
[--C-:B------:R-:W-:Y:S02]  /*f6c0*/  SHF.R.U64 R16, R18, 0x10, R19.reuse ;  /* 0x0000001012107819 */ /* 0x100fe40000001213 */
[----:B------:R-:W-:Y:S01]  /*f6d0*/  SHF.R.U32.HI R19, RZ, 0x10, R19 ;  /* 0x00000010ff137819 */ /* 0x000fe20000011613 */
[----:B------:R-:W2:Y:S01]  /*f6e0*/  LDS.128 R4, [R12+0x10080] ;  /* 0x010080000c047984 */ /* 0x000ea20000000c00 */
[----:B------:R-:W-:-:S02]  /*f6f0*/  SHF.R.U32.HI R24, RZ, 0x10, R25 ;  /* 0x00000010ff187819 */ /* 0x000fc40000011619 */
[----:B------:R-:W-:Y:S02]  /*f700*/  PRMT R80, R80, 0x5410, R15 ;  /* 0x0000541050507816 */ /* 0x000fe4000000000f */
[----:B------:R-:W-:Y:S02]  /*f710*/  PRMT R63, R63, 0x5410, R14 ;  /* 0x000054103f3f7816 */ /* 0x000fe4000000000e */
[----:B------:R-:W-:Y:S02]  /*f720*/  PRMT R62, R62, 0x5410, R17 ;  /* 0x000054103e3e7816 */ /* 0x000fe40000000011 */
[----:B------:R-:W-:Y:S02]  /*f730*/  SHF.R.U64 R21, R26, 0x10, R27 ;  /* 0x000000101a157819 */ /* 0x000fe4000000121b */
[----:B------:R-:W-:Y:S01]  /*f740*/  PRMT R64, R64, 0x5410, R19 ;  /* 0x0000541040407816 */ /* 0x000fe20000000013 */
[----:B------:R-:W-:Y:S01]  /*f750*/  IMAD.U32 R25, R62, 0x10000, RZ ;  /* 0x000100003e197824 */ /* 0x000fe200078e00ff */
[----:B------:R-:W-:-:S02]  /*f760*/  PRMT R67, R67, 0x5410, R24 ;  /* 0x0000541043437816 */ /* 0x000fc40000000018 */
[----:B------:R-:W-:Y:S01]  /*f770*/  PRMT R82, R82, 0x5410, R21 ;  /* 0x0000541052527816 */ /* 0x000fe20000000015 */
[C---:B------:R-:W-:Y:S01]  /*f780*/  IMAD.U32 R21, R80.reuse, 0x10000, RZ ;  /* 0x0001000050157824 */ /* 0x040fe200078e00ff */
[----:B------:R-:W-:Y:S02]  /*f790*/  LOP3.LUT R80, R80, 0xffff0000, RZ, 0xc0, !PT ;  /* 0xffff000050507812 */ /* 0x000fe400078ec0ff */
[----:B------:R-:W-:Y:S02]  /*f7a0*/  SHF.R.U32.HI R26, RZ, 0x10, R27 ;  /* 0x00000010ff1a7819 */ /* 0x000fe4000001161b */
[----:B------:R-:W-:Y:S02]  /*f7b0*/  PRMT R65, R65, 0x5410, R16 ;  /* 0x0000541041417816 */ /* 0x000fe40000000010 */
[----:B------:R-:W-:Y:S01]  /*f7c0*/  PRMT R81, R81, 0x5410, R26 ;  /* 0x0000541051517816 */ /* 0x000fe2000000001a */
[----:B------:R-:W-:Y:S01]  /*f7d0*/  IMAD.U32 R26, R64, 0x10000, RZ ;  /* 0x00010000401a7824 */ /* 0x000fe200078e00ff */
[----:B------:R-:W-:-:S02]  /*f7e0*/  LOP3.LUT R62, R62, 0xffff0000, RZ, 0xc0, !PT ;  /* 0xffff00003e3e7812 */ /* 0x000fc400078ec0ff */
        /* <DEDUP_REMOVED lines=11> */
[C---:B------:R-:W-:Y:S01]  /*f8a0*/  IMAD.U32 R5, R63.reuse, 0x10000, RZ ;  /* 0x000100003f057824 */ /* 0x040fe200078e00ff */
        /* <DEDUP_REMOVED lines=26> */
[----:B------:R-:W-:Y:S02]  /*fa50*/  FFMA.FTZ R26, R9, R26, R20 ;  /* 0x0000001a091a7223 */ /* 0x000fe40000010014 */
[C---:B------:R-:W-:Y:S01]  /*fa60*/  IMAD.U32 R16, R10.reuse, 0x10000, RZ ;  /* 0x000100000a107824 */ /* 0x040fe200078e00ff */
[----:B------:R-:W-:Y:S01]  /*fa70*/  LOP3.LUT R10, R10, 0xffff0000, RZ, 0xc0, !PT ;  /* 0xffff00000a0a7812 */ /* 0x000fe200078ec0ff */
[----:B------:R-:W-:Y:S02]  /*fa80*/  FMUL.FTZ R4, R24, R62 ;  /* 0x0000003e18047220 */ /* 0x000fe40000410000 */
[C---:B------:R-:W-:Y:S02]  /*fa90*/  FMUL.FTZ R9, R23.reuse, R8 ;  /* 0x0000000817097220 */ /* 0x040fe40000410000 */
[----:B------:R-:W-:-:S02]  /*faa0*/  FMUL.FTZ R23, R23, R25 ;  /* 0x0000001917177220 */ /* 0x000fc40000410000 */
[-C--:B------:R-:W-:Y:S02]  /*fab0*/  FMUL.FTZ R24, R24, R67.reuse ;  /* 0x0000004318187220 */ /* 0x080fe40000410000 */
[----:B------:R-:W-:Y:S01]  /*fac0*/  FFMA.FTZ R20, R17, R67, -R4 ;  /* 0x0000004311147223 */ /* 0x000fe20000010804 */
[----:B------:R-:W-:Y:S01]  /*fad0*/  LOP3.LUT R4, R81, 0xffff0000, RZ, 0xc0, !PT ;  /* 0xffff000051047812 */ /* 0x000fe200078ec0ff */
        /* <DEDUP_REMOVED lines=19> */
[----:B------:R-:W-:Y:S01]  /*fc10*/  F2FP.BF16.PACK_AB R7, R19, R26 ;  /* 0x0000001a1307723e */ /* 0x000fe200000010ff */
[----:B------:R1:W-:Y:S04]  /*fc20*/  STS.128 [R13+0x10080], R8 ;  /* 0x010080080d007388 */ /* 0x0003e80000000c00 */
[----:B------:R1:W-:Y:S02]  /*fc30*/  STS.128 [R12+0x10080], R4 ;  /* 0x010080040c007388 */ /* 0x0003e40000000c00 */
.L_x_713:
[----:B------:R-:W-:Y:S05]  /*fc40*/  BSYNC B2 ;  /* 0x0000000000027941 */ /* 0x000fea0003800000 */
.L_x_679:
        /* <DEDUP_REMOVED lines=16> */
[----:B------:R-:W-:Y:S01]  /*fd50*/  IMAD.SHL.U32 R65, R58, 0x40, RZ ;  /* 0x000000403a417824 */ /* 0x000fe200078e00ff */
[----:B------:R-:W-:Y:S01]  /*fd60*/  LOP3.LUT R0, R0, 0x1c0, RZ, 0xc0, !PT ;  /* 0x000001c000007812 */ /* 0x000fe200078ec0ff */
[----:B------:R-:W-:Y:S01]  /*fd70*/  IMAD.IADD R11, R4, 0x1, -R11 ;  /* 0x00000001040b7824 */ /* 0x000fe200078e0a0b */
[----:B------:R-:W-:Y:S01]  /*fd80*/  UISETP.GE.AND UP0, UPT, UR10, 0x2, UPT ;  /* 0x000000020a00788c */ /* 0x000fe2000bf06270 */
[----:B------:R-:W-:Y:S01]  /*fd90*/  IMAD R4, R59, c[0x0][0x218], RZ ;  /* 0x000086003b047a24 */ /* 0x000fe200078e02ff */
[----:B------:R-:W-:Y:S01]  /*fda0*/  SHF.R.U32.HI R64, RZ, 0x3, R0 ;  /* 0x00000003ff407819 */ /* 0x000fe20000011600 */
[----:B------:R-:W-:Y:S01]  /*fdb0*/  IMAD R213, R11, 0x200, R8 ;  /* 0x000002000bd57824 */ /* 0x000fe200078e0208 */
[----:B------:R-:W-:Y:S01]  /*fdc0*/  LOP3.LUT R65, R65, 0xfffffe00, RZ, 0xc0, !PT ;  /* 0xfffffe0041417812 */ /* 0x000fe200078ec0ff */
[----:B------:R-:W-:-:S04]  /*fdd0*/  IMAD.WIDE.U32 R6, R217, c[0x0][0x218], R6 ;  /* 0x00008600d9067a25 */ /* 0x000fc800078e0006 */
[----:B------:R-:W-:Y:S01]  /*fde0*/  IMAD.SHL.U32 R213, R213, 0x2, RZ ;  /* 0x00000002d5d57824 */ /* 0x000fe200078e00ff */
[----:B------:R-:W-:Y:S01]  /*fdf0*/  BAR.SYNC.DEFER_BLOCKING 0x0 ;  /* 0x0000000000007b1d */ /* 0x000fe20000010000 */
[----:B------:R-:W-:Y:S02]  /*fe00*/  IMAD R4, R217, c[0x0][0x21c], R4 ;  /* 0x00008700d9047a24 */ /* 0x000fe400078e0204 */
[----:B------:R-:W-:Y:S01]  /*fe10*/  IMAD.SHL.U32 R11, R11, 0x8, RZ ;  /* 0x000000080b0b7824 */ /* 0x000fe200078e00ff */
[----:B------:R-:W-:Y:S01]  /*fe20*/  IADD3 R5, R213, 0xc080, RZ ;  /* 0x0000c080d5057810 */ /* 0x000fe20007ffe0ff */
[----:B------:R-:W-:Y:S01]  /*fe30*/  IMAD.SHL.U32 R219, R39, 0x2, RZ ;  /* 0x0000000227db7824 */ /* 0x000fe200078e00ff */
[----:B------:R-:W-:Y:S02]  /*fe40*/  IADD3 R212, R213, 0xc0a0, RZ ;  /* 0x0000c0a0d5d47810 */ /* 0x000fe40007ffe0ff */
[----:B------:R-:W-:Y:S02]  /*fe50*/  @P0 IADD3 R212, R5, -0x20, RZ ;  /* 0xffffffe005d40810 */ /* 0x000fe40007ffe0ff */
[----:B------:R-:W-:-:S02]  /*fe60*/  IADD3 R5, P0, R6, UR26, RZ ;  /* 0x0000001a06057c10 */ /* 0x000fc4000ff1e0ff */
[----:B------:R-:W-:Y:S01]  /*fe70*/  LOP3.LUT R11, R0, 0x8, R11, 0xf8, !PT ;  /* 0x00000008000b7812 */ /* 0x000fe200078ef80b */
[----:B------:R-:W-:Y:S01]  /*fe80*/  IMAD.MOV.U32 R0, RZ, RZ, 0x40 ;  /* 0x00000040ff007424 */ /* 0x000fe200078e00ff */
[----:B------:R-:W-:Y:S01]  /*fe90*/  IADD3.X R4, R7, UR12, R4, P0, !PT ;  /* 0x0000000c07047c10 */ /* 0x000fe200087fe404 */
[----:B------:R-:W-:Y:S01]  /*fea0*/  IMAD R7, R70, 0x400, R65 ;  /* 0x0000040046077824 */ /* 0x000fe200078e0241 */
[----:B------:R-:W-:Y:S02]  /*feb0*/  LEA R6, P0, R5, c[0x0][0x1f8], 0x1 ;  /* 0x00007e0005067a11 */ /* 0x000fe400078008ff */
[----:B------:R-:W-:Y:S02]  /*fec0*/  LOP3.LUT R64, R11, R64, RZ, 0x3c, !PT ;  /* 0x000000400b407212 */ /* 0x000fe400078e3cff */
[----:B------:R-:W-:Y:S02]  /*fed0*/  LEA.HI.X R5, R5, c[0x0][0x1fc], R4, 0x1, P0 ;  /* 0x00007f0005057a11 */ /* 0x000fe400000f0c04 */
[----:B------:R1:W-:Y:S01]  /*fee0*/  SHFL.IDX PT, R4, R6, RZ, 0x181f ;  /* 0x00181fff06047589 */ /* 0x0003e200000e0000 */
[----:B------:R-:W-:Y:S01]  /*fef0*/  IMAD.IADD R214, R64, 0x1, R7 ;  /* 0x0000000140d67824 */ /* 0x000fe200078e0207 */
[----:B------:R-:W-:-:S02]  /*ff00*/  LOP3.LUT P0, RZ, R57, 0x4, RZ, 0xc0, !PT ;  /* 0x0000000439ff7812 */ /* 0x000fc4000780c0ff */
[----:B------:R-:W2:Y:S01]  /*ff10*/  SHFL.IDX PT, R5, R5, RZ, 0x181f ;  /* 0x00181fff05057589 */ /* 0x000ea200000e0000 */
[----:B------:R-:W-:Y:S01]  /*ff20*/  IMAD.SHL.U32 R214, R214, 0x2, RZ ;  /* 0x00000002d6d67824 */ /* 0x000fe200078e00ff */
[----:B------:R-:W-:Y:S02]  /*ff30*/  SEL R0, R0, 0xffffffc0, !P0 ;  /* 0xffffffc000007807 */ /* 0x000fe40004000000 */
[----:B------:R-:W-:Y:S01]  /*ff40*/  LDSM.16.M88.4 R24, [R213+0xc080] ;  /* 0x00c08000d518783b */ /* 0x000fe20000000200 */
[----:B------:R-:W-:Y:S01]  /*ff50*/  ISETP.LT.AND P0, PT, R56, UR22, PT ;  /* 0x0000001638007c0c */ /* 0x000fe2000bf01270 */
[----:B------:R-:W-:Y:S01]  /*ff60*/  IMAD R210, R2, 0x2, R214 ;  /* 0x0000000202d27824 */ /* 0x000fe200078e02d6 */
[----:B------:R-:W-:Y:S01]  /*ff70*/  SHF.R.S32.HI R7, RZ, 0x1f, R38 ;  /* 0x0000001fff077819 */ /* 0x000fe20000011426 */
[----:B------:R-:W-:Y:S01]  /*ff80*/  LDSM.16.M88.4 R20, [R214+0x10080] ;  /* 0x01008000d614783b */ /* 0x000fe20000000200 */
[----:B------:R-:W-:Y:S01]  /*ff90*/  ISETP.GE.OR P6, PT, R68, c[0x0][0x1d4], !P0 ;  /* 0x0000750044007a0c */ /* 0x000fe200047c6670 */
[----:B------:R-:W-:Y:S01]  /*ffa0*/  IMAD R209, R3, 0x2, R214 ;  /* 0x0000000203d17824 */ /* 0x000fe200078e02d6 */
[----:B------:R-:W-:Y:S01]  /*ffb0*/  LEA.HI R224, R7, R38, RZ, 0x3 ;  /* 0x0000002607e07211 */ /* 0x000fe200078f18ff */
[----:B------:R-:W3:Y:S01]  /*ffc0*/  LDSM.16.M88.4 R40, [R213+0xc880] ;  /* 0x00c88000d528783b */ /* 0x000ee20000000200 */
[----:B------:R-:W-:Y:S01]  /*ffd0*/  SHF.R.S32.HI R7, RZ, 0x1f, R36 ;  /* 0x0000001fff077819 */ /* 0x000fe20000011424 */
[----:B------:R-:W-:Y:S01]  /*ffe0*/  IMAD.IADD R208, R213, 0x1, R0 ;  /* 0x00000001d5d07824 */ /* 0x000fe200078e0200 */
[----:B------:R-:W-:Y:S01]  /*fff0*/  LOP3.LUT R224, R224, 0xfffffff8, RZ, 0xc0, !PT ;  /* 0xfffffff8e0e07812 */ /* 0x000fe200078ec0ff */
[----:B------:R-:W-:Y:S01]  /*10000*/  LDSM.16.M88.4 R16, [R212] ;  /* 0x00000000d410783b */ /* 0x000fe20000000200 */
[----:B------:R-:W-:Y:S01]  /*10010*/  LEA.HI R222, R7, R36, RZ, 0x3 ;  /* 0x0000002407de7211 */ /* 0x000fe200078f18ff */
[----:B------:R-:W-:Y:S01]  /*10020*/  IMAD R207, R3, 0x2, R210 ;  /* 0x0000000203cf7824 */ /* 0x000fe200078e02d2 */
[----:B-1----:R-:W-:Y:S01]  /*10030*/  SHF.R.S32.HI R6, RZ, 0x1f, R37 ;  /* 0x0000001fff067819 */ /* 0x002fe20000011425 */
[----:B------:R-:W-:Y:S01]  /*10040*/  LDSM.16.M88.4 R44, [R212+0x800] ;  /* 0x00080000d42c783b */ /* 0x000fe20000000200 */
[----:B------:R-:W-:Y:S01]  /*10050*/  LOP3.LUT R222, R222, 0xfffffff8, RZ, 0xc0, !PT ;  /* 0xfffffff8dede7812 */ /* 0x000fe200078ec0ff */
[----:B------:R-:W-:Y:S01]  /*10060*/  IMAD.IADD R202, R0, 0x1, R212 ;  /* 0x0000000100ca7824 */ /* 0x000fe200078e02d4 */
[----:B------:R-:W-:Y:S01]  /*10070*/  LEA.HI R223, R6, R37, RZ, 0x3 ;  /* 0x0000002506df7211 */ /* 0x000fe200078f18ff */
[----:B--2---:R-:W-:Y:S01]  /*10080*/  IMAD.WIDE R14, R68, 0x2, R4 ;  /* 0x00000002440e7825 */ /* 0x004fe200078e0204 */
[----:B------:R-:W1:Y:S01]  /*10090*/  LDSM.16.M88.4 R8, [R210+0x10080] ;  /* 0x01008000d208783b */ /* 0x000e620000000200 */
[----:B------:R-:W-:-:S02]  /*100a0*/  SHF.R.S32.HI R225, RZ, 0x1f, R222 ;  /* 0x0000001fffe17819 */ /* 0x000fc400000114de */
        /* <DEDUP_REMOVED lines=11> */
[----:B------:R-:W-:-:S02]  /*10160*/  IADD3 R200, R212, 0x1800, RZ ;  /* 0x00001800d4c87810 */ /* 0x000fc40007ffe0ff */
[C---:B------:R-:W-:Y:S02]  /*10170*/  IADD3 R199, R212.reuse, 0x2000, RZ ;  /* 0x00002000d4c77810 */ /* 0x040fe40007ffe0ff */
[----:B------:R-:W-:Y:S01]  /*10180*/  IADD3 R198, R212, 0x2800, RZ ;  /* 0x00002800d4c67810 */ /* 0x000fe20007ffe0ff */
[----:B------:R2:W-:Y:S01]  /*10190*/  LDGSTS.E.BYPASS.LTC128B.128 [R219+0x9080], [R12.64], !P6 ;  /* 0x090800000cdb7fae */ /* 0x0005e2000f101d58 */
[----:B------:R-:W-:Y:S02]  /*101a0*/  ISETP.GE.OR P6, PT, R37, c[0x0][0x1d4], !P0 ;  /* 0x0000750025007a0c */ /* 0x000fe400047c6670 */
[----:B------:R-:W-:Y:S02]  /*101b0*/  ISETP.GE.OR P0, PT, R36, c[0x0][0x1d4], !P0 ;  /* 0x0000750024007a0c */ /* 0x000fe40004706670 */
[C---:B------:R-:W-:Y:S02]  /*101c0*/  IADD3 R197, R212.reuse, 0x3000, RZ ;  /* 0x00003000d4c57810 */ /* 0x040fe40007ffe0ff */
[----:B------:R-:W-:Y:S01]  /*101d0*/  IADD3 R196, R212, 0x3800, RZ ;  /* 0x00003800d4c47810 */ /* 0x000fe20007ffe0ff */
[----:B---3--:R-:W-:Y:S06]  /*101e0*/  HMMA.16816.F32.BF16 R36, R20, R40, RZ ;  /* 0x000000281424723c */ /* 0x008fec00000418ff */
[----:B------:R3:W-:Y:S04]  /*101f0*/  LDGSTS.E.BYPASS.LTC128B.128 [R219+0xa080], [R28.64], !P6 ;  /* 0x0a0800001cdb7fae */ /* 0x0007e8000f101d58 */
[----:B------:R4:W-:Y:S01]  /*10200*/  LDGSTS.E.BYPASS.LTC128B.128 [R219+0xb080], [R52.64], !P0 ;  /* 0x0b08000034db7fae */ /* 0x0009e2000c101d58 */
[----:B------:R-:W-:-:S03]  /*10210*/  PLOP3.LUT P0, PT, PT, PT, UP0, 0x40, 0x0 ;  /* 0x000000000000781c */ /* 0x000fc60003f0e808 */
[----:B------:R-:W-:Y:S04]  /*10220*/  LDSM.16.M88.4 R48, [R209+0x10080] ;  /* 0x01008000d130783b */ /* 0x000fe80000000200 */
[----:B------:R-:W5:Y:S01]  /*10230*/  LDSM.16.M88.4 R4, [R208+0xc080] ;  /* 0x00c08000d004783b */ /* 0x000f620000000200 */
[C---:B--2---:R-:W-:Y:S03]  /*10240*/  HMMA.16816.F32.BF16 R12, R20.reuse, R24, RZ ;  /* 0x00000018140c723c */ /* 0x044fe600000418ff */
[----:B------:R-:W2:Y:S04]  /*10250*/  LDSM.16.M88.4 R60, [R208+0xc880] ;  /* 0x00c88000d03c783b */ /* 0x000ea80000000200 */
[----:B------:R-:W-:Y:S01]  /*10260*/  LDSM.16.M88.4 R32, [R207+0x10080] ;  /* 0x01008000cf20783b */ /* 0x000fe20000000200 */
[C---:B------:R-:W-:Y:S03]  /*10270*/  HMMA.16816.F32.BF16 R24, R20.reuse, R26, RZ ;  /* 0x0000001a1418723c */ /* 0x040fe600000418ff */
[----:B------:R-:W-:Y:S04]  /*10280*/  LDSM.16.M88.4 R56, [R213+0xd080] ;  /* 0x00d08000d538783b */ /* 0x000fe80000000200 */
[----:B---3--:R-:W3:Y:S01]  /*10290*/  LDSM.16.M88.4 R28, [R202] ;  /* 0x00000000ca1c783b */ /* 0x008ee20000000200 */
[----:B------:R-:W-:Y:S03]  /*102a0*/  HMMA.16816.F32.BF16 R20, R20, R42, RZ ;  /* 0x0000002a1414723c */ /* 0x000fe600000418ff */
[----:B----4-:R-:W4:Y:S04]  /*102b0*/  LDSM.16.M88.4 R52, [R202+0x800] ;  /* 0x00080000ca34783b */ /* 0x010f280000000200 */
[----:B------:R-:W-:Y:S01]  /*102c0*/  LDSM.16.M88.4 R40, [R212+0x1000] ;  /* 0x00100000d428783b */ /* 0x000fe20000000200 */
[C---:B-1----:R-:W-:Y:S03]  /*102d0*/  HMMA.16816.F32.BF16 R12, R8.reuse, R16, R12 ;  /* 0x00000010080c723c */ /* 0x042fe6000004180c */
[----:B------:R-:W0:Y:S05]  /*102e0*/  LDGDEPBAR ;  /* 0x00000000000079af */ /* 0x000e2a0000000000 */
[C---:B------:R-:W-:Y:S01]  /*102f0*/  HMMA.16816.F32.BF16 R24, R8.reuse, R18, R24 ;  /* 0x000000120818723c */ /* 0x040fe20000041818 */
[----:B------:R-:W1:Y:S07]  /*10300*/  LDSM.16.M88.4 R16, [R214+0x14080] ;  /* 0x01408000d610783b */ /* 0x000e6e0000000200 */
[----:B------:R-:W-:Y:S08]  /*10310*/  HMMA.16816.F32.BF16 R36, R8, R44, R36 ;  /* 0x0000002c0824723c */ /* 0x000ff00000041824 */
[C---:B-----5:R-:W-:Y:S08]  /*10320*/  HMMA.16816.F32.BF16 R12, R48.reuse, R4, R12 ;  /* 0x00000004300c723c */ /* 0x060ff0000004180c */
[----:B------:R-:W-:Y:S01]  /*10330*/  HMMA.16816.F32.BF16 R24, R48, R6, R24 ;  /* 0x000000063018723c */ /* 0x000fe20000041818 */
[----:B------:R-:W-:Y:S07]  /*10340*/  LDSM.16.M88.4 R4, [R210+0x14080] ;  /* 0x01408000d204783b */ /* 0x000fee0000000200 */
[----:B------:R-:W-:Y:S01]  /*10350*/  HMMA.16816.F32.BF16 R8, R8, R46, R20 ;  /* 0x0000002e0808723c */ /* 0x000fe20000041814 */
[----:B------:R-:W5:Y:S04]  /*10360*/  LDSM.16.M88.4 R44, [R213+0xd880] ;  /* 0x00d88000d52c783b */ /* 0x000f680000000200 */
[----:B------:R-:W-:Y:S03]  /*10370*/  LDSM.16.M88.4 R20, [R209+0x14080] ;  /* 0x01408000d114783b */ /* 0x000fe60000000200 */
[----:B--2---:R-:W-:Y:S08]  /*10380*/  HMMA.16816.F32.BF16 R36, R48, R60, R36 ;  /* 0x0000003c3024723c */ /* 0x004ff00000041824 */
[C---:B---3--:R-:W-:Y:S08]  /*10390*/  HMMA.16816.F32.BF16 R12, R32.reuse, R28, R12 ;  /* 0x0000001c200c723c */ /* 0x048ff0000004180c */
[----:B------:R-:W-:Y:S01]  /*103a0*/  HMMA.16816.F32.BF16 R24, R32, R30, R24 ;  /* 0x0000001e2018723c */ /* 0x000fe20000041818 */
[----:B------:R-:W-:Y:S07]  /*103b0*/  LDSM.16.M88.4 R28, [R208+0xd080] ;  /* 0x00d08000d01c783b */ /* 0x000fee0000000200 */
[----:B------:R-:W-:Y:S01]  /*103c0*/  HMMA.16816.F32.BF16 R48, R48, R62, R8 ;  /* 0x0000003e3030723c */ /* 0x000fe20000041808 */
[----:B------:R-:W2:Y:S04]  /*103d0*/  LDSM.16.M88.4 R60, [R212+0x1800] ;  /* 0x00180000d43c783b */ /* 0x000ea80000000200 */
[----:B------:R-:W-:Y:S03]  /*103e0*/  LDSM.16.M88.4 R8, [R207+0x14080] ;  /* 0x01408000cf08783b */ /* 0x000fe60000000200 */
[----:B----4-:R-:W-:Y:S08]  /*103f0*/  HMMA.16816.F32.BF16 R36, R32, R52, R36 ;  /* 0x000000342024723c */ /* 0x010ff00000041824 */
[C---:B-1----:R-:W-:Y:S08]  /*10400*/  HMMA.16816.F32.BF16 R12, R16.reuse, R56, R12 ;  /* 0x00000038100c723c */ /* 0x042ff0000004180c */
[----:B------:R-:W-:Y:S01]  /*10410*/  HMMA.16816.F32.BF16 R24, R16, R58, R24 ;  /* 0x0000003a1018723c */ /* 0x000fe20000041818 */
[----:B------:R-:W-:Y:S07]  /*10420*/  LDSM.16.M88.4 R56, [R202+0x1000] ;  /* 0x00100000ca38783b */ /* 0x000fee0000000200 */
[----:B------:R-:W-:Y:S01]  /*10430*/  HMMA.16816.F32.BF16 R48, R32, R54, R48 ;  /* 0x000000362030723c */ /* 0x000fe20000041830 */
[----:B------:R-:W1:Y:S04]  /*10440*/  LDSM.16.M88.4 R52, [R208+0xd880] ;  /* 0x00d88000d034783b */ /* 0x000e680000000200 */
[----:B------:R-:W-:Y:S03]  /*10450*/  LDSM.16.M88.4 R32, [R214+0x18080] ;  /* 0x01808000d620783b */ /* 0x000fe60000000200 */
[----:B-----5:R-:W-:Y:S08]  /*10460*/  HMMA.16816.F32.BF16 R36, R16, R44, R36 ;  /* 0x0000002c1024723c */ /* 0x020ff00000041824 */
[C---:B------:R-:W-:Y:S08]  /*10470*/  HMMA.16816.F32.BF16 R12, R4.reuse, R40, R12 ;  /* 0x00000028040c723c */ /* 0x040ff0000004180c */
[----:B------:R-:W-:Y:S01]  /*10480*/  HMMA.16816.F32.BF16 R24, R4, R42, R24 ;  /* 0x0000002a0418723c */ /* 0x000fe20000041818 */
[----:B------:R-:W-:Y:S07]  /*10490*/  LDSM.16.M88.4 R40, [R213+0xe080] ;  /* 0x00e08000d528783b */ /* 0x000fee0000000200 */
[----:B------:R-:W-:Y:S01]  /*104a0*/  HMMA.16816.F32.BF16 R48, R16, R46, R48 ;  /* 0x0000002e1030723c */ /* 0x000fe20000041830 */
[----:B------:R-:W3:Y:S04]  /*104b0*/  LDSM.16.M88.4 R44, [R202+0x1800] ;  /* 0x00180000ca2c783b */ /* 0x000ee80000000200 */
        /* <DEDUP_REMOVED lines=15> */
[----:B---3--:R-:W-:Y:S08]  /*105b0*/  HMMA.16816.F32.BF16 R36, R8, R44, R36 ;  /* 0x0000002c0824723c */ /* 0x008ff00000041824 */
[C---:B------:R-:W-:Y:S08]  /*105c0*/  HMMA.16816.F32.BF16 R12, R32.reuse, R40, R12 ;  /* 0x00000028200c723c */ /* 0x040ff0000004180c */
[----:B------:R-:W-:Y:S01]  /*105d0*/  HMMA.16816.F32.BF16 R24, R32, R42, R24 ;  /* 0x0000002a2018723c */ /* 0x000fe20000041818 */
[----:B------:R-:W1:Y:S07]  /*105e0*/  LDSM.16.M88.4 R40, [R212+0x2800] ;  /* 0x00280000d428783b */ /* 0x000e6e0000000200 */
[----:B------:R-:W-:Y:S01]  /*105f0*/  HMMA.16816.F32.BF16 R48, R8, R46, R48 ;  /* 0x0000002e0830723c */ /* 0x000fe20000041830 */
[----:B------:R-:W-:Y:S04]  /*10600*/  LDSM.16.M88.4 R44, [R214+0x1c080] ;  /* 0x01c08000d62c783b */ /* 0x000fe80000000200 */
[----:B------:R-:W-:Y:S03]  /*10610*/  LDSM.16.M88.4 R8, [R213+0xf080] ;  /* 0x00f08000d508783b */ /* 0x000fe60000000200 */
[----:B--2---:R-:W-:Y:S08]  /*10620*/  HMMA.16816.F32.BF16 R36, R32, R60, R36 ;  /* 0x0000003c2024723c */ /* 0x004ff00000041824 */
        /* <DEDUP_REMOVED lines=42> */
[----:B------:R-:W-:Y:S01]  /*108d0*/  FMUL.FTZ R4, R13, c[0x0][0x320] ;  /* 0x0000c8000d047a20 */ /* 0x000fe20000410000 */
[----:B------:R-:W-:Y:S01]  /*108e0*/  SHF.R.S32.HI R13, RZ, 0x1f, R224 ;  /* 0x0000001fff0d7819 */ /* 0x000fe200000114e0 */
        /* <DEDUP_REMOVED lines=8> */
[----:B------:R-:W-:-:S02]  /*10970*/  FMUL.FTZ R12, R25, c[0x0][0x320] ;  /* 0x0000c800190c7a20 */ /* 0x000fc40000410000 */
[----:B------:R-:W-:Y:S02]  /*10980*/  FMUL.FTZ R8, R27, c[0x0][0x320] ;  /* 0x0000c8001b087a20 */ /* 0x000fe40000410000 */
        /* <DEDUP_REMOVED lines=54> */
.L_x_742:
[----:B--234-:R-:W-:Y:S01]  /*10cf0*/  LOP3.LUT R11, R71, 0xffffffe0, RZ, 0xc0, !PT ;  /* 0xffffffe0470b7812 */ /* 0x01cfe200078ec0ff */
[----:B------:R-:W-:Y:S01]  /*10d00*/  UMOV UR4, 0xffffffe0 ;  /* 0xffffffe000047882 */ /* 0x000fe20000000000 */
[----:B------:R-:W-:Y:S01]  /*10d10*/  LEA.HI R13, R69, R66, RZ, 0x2 ;  /* 0x00000042450d7211 */ /* 0x000fe200078f10ff */
[----:B------:R-:W-:Y:S01]  /*10d20*/  UIMAD UR4, UR10, UR4, 0x21 ;  /* 0x000000210a0474a4 */ /* 0x000fe2000f8e0204 */
[----:B------:R-:W-:Y:S01]  /*10d30*/  SHF.R.S32.HI R15, RZ, 0x1f, R70 ;  /* 0x0000001fff0f7819 */ /* 0x000fe20000011446 */
[----:B------:R-:W-:Y:S01]  /*10d40*/  IMAD.IADD R11, R66, 0x1, -R11 ;  /* 0x00000001420b7824 */ /* 0x000fe200078e0a0b */
[----:B------:R-:W-:Y:S01]  /*10d50*/  LOP3.LUT R13, R13, 0xfffffffc, RZ, 0xc0, !PT ;  /* 0xfffffffc0d0d7812 */ /* 0x000fe200078ec0ff */
[----:B------:R-:W-:Y:S01]  /*10d60*/  FMUL.FTZ R19, R48, c[0x0][0x320] ;  /* 0x0000c80030137a20 */ /* 0x000fe20000410000 */
[----:B------:R-:W-:Y:S01]  /*10d70*/  LEA.HI R15, R15, R70, RZ, 0x3 ;  /* 0x000000460f0f7211 */ /* 0x000fe200078f18ff */
[----:B------:R-:W-:Y:S01]  /*10d80*/  FMUL.FTZ R21, R49, c[0x0][0x320] ;  /* 0x0000c80031157a20 */ /* 0x000fe20000410000 */
[----:B------:R-:W-:Y:S01]  /*10d90*/  SHF.R.S32.HI R14, RZ, 0x1f, R11 ;  /* 0x0000001fff0e7819 */ /* 0x000fe2000001140b */
[----:B------:R-:W-:Y:S01]  /*10da0*/  IMAD.IADD R66, R66, 0x1, -R13 ;  /* 0x0000000142427824 */ /* 0x000fe200078e0a0d */
[----:B------:R-:W-:Y:S01]  /*10db0*/  LOP3.LUT R15, R15, 0xffffff8, RZ, 0xc0, !PT ;  /* 0x0ffffff80f0f7812 */ /* 0x000fe200078ec0ff */
[----:B------:R-:W-:Y:S01]  /*10dc0*/  MUFU.TANH R19, R19 ;  /* 0x0000001300137308 */ /* 0x000fe20000002400 */
[----:B------:R-:W-:Y:S01]  /*10dd0*/  LEA.HI R13, R14, R11, RZ, 0x2 ;  /* 0x0000000b0e0d7211 */ /* 0x000fe200078f10ff */
[----:B------:R-:W-:Y:S01]  /*10de0*/  IMAD.IADD R211, R65, 0x1, R64 ;  /* 0x0000000141d37824 */ /* 0x000fe200078e0240 */
[----:B------:R-:W-:Y:S01]  /*10df0*/  LEA.HI R14, R66, R66, RZ, 0x1 ;  /* 0x00000042420e7211 */ /* 0x000fe200078f08ff */
[----:B------:R-:W-:Y:S01]  /*10e00*/  IMAD.IADD R70, R70, 0x1, -R15 ;  /* 0x0000000146467824 */ /* 0x000fe200078e0a0f */
[----:B------:R-:W-:Y:S01]  /*10e10*/  PLOP3.LUT P0, PT, PT, PT, UP2, 0x80, 0x0 ;  /* 0x000000000000781c */ /* 0x000fe20003f0f028 */
[----:B------:R-:W-:Y:S01]  /*10e20*/  IMAD.SHL.U32 R211, R211, 0x2, RZ ;  /* 0x00000002d3d37824 */ /* 0x000fe200078e00ff */
[C---:B------:R-:W-:Y:S01]  /*10e30*/  LEA.HI.SX32 R15, R13.reuse, UR15, 0x1e ;  /* 0x0000000f0d0f7c11 */ /* 0x040fe2000f8ff2ff */
[----:B------:R-:W-:Y:S01]  /*10e40*/  MUFU.TANH R21, R21 ;  /* 0x0000001500157308 */ /* 0x000fe20000002400 */
[----:B------:R-:W-:Y:S01]  /*10e50*/  LOP3.LUT R17, R14, 0x1ffffffe, RZ, 0xc0, !PT ;  /* 0x1ffffffe0e117812 */ /* 0x000fe200078ec0ff */
[----:B------:R-:W-:Y:S01]  /*10e60*/  IMAD R206, R2, 0x2, R211 ;  /* 0x0000000202ce7824 */ /* 0x000fe200078e02d3 */
[----:B------:R-:W-:Y:S01]  /*10e70*/  LOP3.LUT R16, R13, 0x7ffffffc, RZ, 0xc0, !PT ;  /* 0x7ffffffc0d107812 */ /* 0x000fe200078ec0ff */
[----:B------:R-:W-:Y:S01]  /*10e80*/  IMAD R15, R70, 0x10, R15 ;  /* 0x00000010460f7824 */ /* 0x000fe200078e020f */
[----:B------:R-:W-:Y:S01]  /*10e90*/  LDSM.16.MT88.4 R140, [R211+0x8080] ;  /* 0x00808000d38c783b */ /* 0x000fe20000004200 */
[----:B------:R-:W-:Y:S01]  /*10ea0*/  IMAD.IADD R226, R66, 0x1, -R17 ;  /* 0x0000000142e27824 */ /* 0x000fe200078e0a11 */
[----:B------:R-:W-:Y:S01]  /*10eb0*/  @UP2 USHF.L.U32 UR14, UR14, 0x7, URZ ;  /* 0x000000070e0e2899 */ /* 0x000fe2000800063f */
[----:B------:R-:W-:Y:S01]  /*10ec0*/  IMAD.IADD R227, R11, 0x1, -R16 ;  /* 0x000000010be37824 */ /* 0x000fe200078e0a10 */
[----:B------:R-:W-:Y:S01]  /*10ed0*/  LDSM.16.MT88.4 R132, [R206+0x8080] ;  /* 0x00808000ce84783b */ /* 0x000fe20000004200 */
[----:B------:R-:W-:-:S02]  /*10ee0*/  IMAD R226, R226, 0x8, R15 ;  /* 0x00000008e2e27824 */ /* 0x000fc400078e020f */
[----:B------:R-:W-:Y:S01]  /*10ef0*/  IMAD.U32 R16, RZ, RZ, UR4 ;  /* 0x00000004ff107e24 */ /* 0x000fe2000f8e00ff */
[----:B------:R-:W-:Y:S01]  /*10f00*/  LDSM.16.MT88.4 R40, [R211+0x9080] ;  /* 0x00908000d328783b */ /* 0x000fe20000004200 */
[----:B------:R-:W-:Y:S01]  /*10f10*/  @P0 IMAD.HI.U32 R14, R226, c[0x0][0x2c8], RZ ;  /* 0x0000b200e20e0a27 */ /* 0x000fe200078e00ff */
[----:B------:R-:W-:Y:S01]  /*10f20*/  PLOP3.LUT P0, PT, PT, PT, UP2, 0x80, 0x0 ;  /* 0x000000000000781c */ /* 0x000fe20003f0f028 */
[----:B------:R-:W-:Y:S01]  /*10f30*/  ULDC.64 UR4, c[0x0][0x2c8] ;  /* 0x0000b20000047ab9 */ /* 0x000fe20000000a00 */
[----:B------:R-:W-:Y:S01]  /*10f40*/  LDSM.16.MT88.4 R72, [R211+0xa080] ;  /* 0x00a08000d348783b */ /* 0x000fe20000004200 */
[----:B------:R-:W-:Y:S02]  /*10f50*/  IMAD.MOV.U32 R22, RZ, RZ, R226 ;  /* 0x000000ffff167224 */ /* 0x000fe400078e00e2 */
[----:B------:R-:W-:Y:S01]  /*10f60*/  IMAD.SHL.U32 R227, R227, 0x2, RZ ;  /* 0x00000002e3e37824 */ /* 0x000fe200078e00ff */
[----:B------:R-:W-:Y:S01]  /*10f70*/  LDSM.16.MT88.4 R80, [R206+0xa080] ;  /* 0x00a08000ce50783b */ /* 0x000fe20000004200 */
[----:B------:R-:W-:-:S02]  /*10f80*/  FMUL.FTZ R17, R37, c[0x0][0x320] ;  /* 0x0000c80025117a20 */ /* 0x000fc40000410000 */
[----:B------:R-:W-:Y:S01]  /*10f90*/  IMAD R205, R3, 0x2, R211 ;  /* 0x0000000203cd7824 */ /* 0x000fe200078e02d3 */
[----:B------:R-:W-:Y:S01]  /*10fa0*/  IADD3 R15, -R227, UR11, R16 ;  /* 0x0000000be30f7c10 */ /* 0x000fe2000fffe110 */
[----:B------:R-:W-:Y:S01]  /*10fb0*/  IMAD R204, R3, 0x2, R206 ;  /* 0x0000000203cc7824 */ /* 0x000fe200078e02ce */
[----:B------:R-:W-:Y:S01]  /*10fc0*/  IADD3 R11, -R227, UR22, RZ ;  /* 0x00000016e30b7c10 */ /* 0x000fe2000fffe1ff */
[----:B------:R-:W2:Y:S01]  /*10fd0*/  MUFU.TANH R17, R17 ;  /* 0x0000001100117308 */ /* 0x000ea20000002400 */
[----:B------:R-:W-:Y:S01]  /*10fe0*/  @P0 SHF.R.U32.HI R22, RZ, c[0x0][0x2cc], R14 ;  /* 0x0000b300ff160a19 */ /* 0x000fe2000001160e */
[----:B------:R-:W-:Y:S01]  /*10ff0*/  LDSM.16.MT88.4 R56, [R205+0x9080] ;  /* 0x00908000cd38783b */ /* 0x000fe20000004200 */
[----:B------:R-:W-:Y:S01]  /*11000*/  IADD3 R15, R15, -UR20, RZ ;  /* 0x800000140f0f7c10 */ /* 0x000fe2000fffe0ff */
[----:B------:R-:W-:Y:S02]  /*11010*/  UIMAD.WIDE.U32 UR22, UR14, UR4, URZ ;  /* 0x000000040e1672a5 */ /* 0x000fe4000f8e003f */
[----:B------:R-:W3:Y:S04]  /*11020*/  SHFL.IDX PT, R14, R22, RZ, 0x1c1f ;  /* 0x001c1fff160e7589 */ /* 0x000ee800000e0000 */
[----:B------:R-:W-:Y:S01]  /*11030*/  LDSM.16.MT88.4 R32, [R204+0x8080] ;  /* 0x00808000cc20783b */ /* 0x000fe20000004200 */
[----:B------:R-:W-:-:S02]  /*11040*/  @UP2 UMOV UR7, UR23 ;  /* 0x0000001700072c82 */ /* 0x000fc40008000000 */
[----:B------:R-:W-:Y:S01]  /*11050*/  @UP2 USHF.R.U32.HI UR15, URZ, UR5, UR7 ;  /* 0x000000053f0f2299 */ /* 0x000fe20008011607 */
[----:B------:R-:W-:Y:S01]  /*11060*/  LDSM.16.MT88.4 R64, [R204+0x9080] ;  /* 0x00908000cc40783b */ /* 0x000fe20000004200 */
[----:B------:R-:W-:Y:S02]  /*11070*/  UIADD3 UR7, UR10, -0x2, URZ ;  /* 0xfffffffe0a077890 */ /* 0x000fe4000fffe03f */
[----:B------:R-:W-:Y:S01]  /*11080*/  UIADD3 UR15, UR15, UR11, -UR20 ;  /* 0x0000000b0f0f7290 */ /* 0x000fe2000fffe814 */
[----:B------:R-:W-:Y:S03]  /*11090*/  LDSM.16.MT88.4 R88, [R205+0xa080] ;  /* 0x00a08000cd58783b */ /* 0x000fe60000004200 */
[----:B------:R-:W-:Y:S01]  /*110a0*/  USHF.R.S32.HI UR4, URZ, 0x1f, UR15 ;  /* 0x0000001f3f047899 */ /* 0x000fe2000801140f */
[----:B------:R-:W-:Y:S03]  /*110b0*/  LDSM.16.MT88.4 R96, [R204+0xa080] ;  /* 0x00a08000cc60783b */ /* 0x000fe60000004200 */
[----:B------:R-:W-:Y:S01]  /*110c0*/  ULEA.HI UR4, UR4, UR15, URZ, 0x5 ;  /* 0x0000000f04047291 */ /* 0x000fe2000f8f283f */
[----:B------:R-:W-:Y:S03]  /*110d0*/  LDSM.16.MT88.4 R104, [R211+0xb080] ;  /* 0x00b08000d368783b */ /* 0x000fe60000004200 */
[----:B------:R-:W-:Y:S01]  /*110e0*/  USHF.R.S32.HI UR4, URZ, 0x5, UR4 ;  /* 0x000000053f047899 */ /* 0x000fe20008011404 */
[----:B---3--:R-:W-:Y:S01]  /*110f0*/  IMAD.IADD R14, R15, 0x1, R14 ;  /* 0x000000010f0e7824 */ /* 0x008fe200078e020e */
[----:B------:R-:W-:Y:S04]  /*11100*/  LDSM.16.MT88.4 R112, [R206+0xb080] ;  /* 0x00b08000ce70783b */ /* 0x000fe80000004200 */
[----:B------:R-:W-:Y:S01]  /*11110*/  IMNMX R13, R11, R14, PT ;  /* 0x0000000e0b0d7217 */ /* 0x000fe20003800200 */
[----:B------:R-:W-:Y:S01]  /*11120*/  LDSM.16.MT88.4 R120, [R205+0xb080] ;  /* 0x00b08000cd78783b */ /* 0x000fe20000004200 */
[----:B------:R-:W-:-:S02]  /*11130*/  IMNMX R235, RZ, UR4, !PT ;  /* 0x00000004ffeb7c17 */ /* 0x000fc4000f800200 */
[C---:B------:R-:W-:Y:S01]  /*11140*/  ISETP.GT.AND P0, PT, R13.reuse, RZ, PT ;  /* 0x000000ff0d00720c */ /* 0x040fe20003f04270 */
[----:B------:R-:W-:Y:S03]  /*11150*/  LDSM.16.MT88.4 R188, [R205+0x8880] ;  /* 0x00888000cdbc783b */ /* 0x000fe60000004200 */
[----:B-1----:R-:W-:Y:S01]  /*11160*/  FSEL R16, R0, -INF , P0 ;  /* 0xff80000000107808 */ /* 0x002fe20000000000 */
[----:B------:R-:W-:Y:S01]  /*11170*/  LDSM.16.MT88.4 R184, [R204+0x8880] ;  /* 0x00888000ccb8783b */ /* 0x000fe20000004200 */
[----:B------:R-:W-:-:S03]  /*11180*/  ISETP.GT.AND P0, PT, R13, 0x1, PT ;  /* 0x000000010d00780c */ /* 0x000fc60003f04270 */
[----:B------:R-:W1:Y:S01]  /*11190*/  SHFL.IDX PT, R0, R22, 0x1, 0x1c1f ;  /* 0x003c1f0016007f89 */ /* 0x000e6200000e0000 */
[----:B------:R-:W-:Y:S02]  /*111a0*/  FSEL R20, R4, -INF , P0 ;  /* 0xff80000004147808 */ /* 0x000fe40000000000 */
[C---:B------:R-:W-:Y:S01]  /*111b0*/  ISETP.GT.AND P0, PT, R13.reuse, 0x8, PT ;  /* 0x000000080d00780c */ /* 0x040fe20003f04270 */
[----:B------:R-:W-:Y:S03]  /*111c0*/  LDSM.16.MT88.4 R180, [R206+0x9880] ;  /* 0x00988000ceb4783b */ /* 0x000fe60000004200 */
[----:B------:R-:W-:Y:S01]  /*111d0*/  FSEL R14, R6, -INF , P0 ;  /* 0xff800000060e7808 */ /* 0x000fe20000000000 */
[----:B------:R-:W-:Y:S01]  /*111e0*/  LDSM.16.MT88.4 R176, [R205+0x9880] ;  /* 0x00988000cdb0783b */ /* 0x000fe20000004200 */
[----:B------:R-:W-:-:S03]  /*111f0*/  ISETP.GT.AND P0, PT, R13, 0x9, PT ;  /* 0x000000090d00780c */ /* 0x000fc60003f04270 */
[----:B------:R-:W-:Y:S01]  /*11200*/  LDSM.16.MT88.4 R172, [R204+0x9880] ;  /* 0x00988000ccac783b */ /* 0x000fe20000004200 */
[----:B------:R-:W-:Y:S02]  /*11210*/  FSEL R18, R12, -INF , P0 ;  /* 0xff8000000c127808 */ /* 0x000fe40000000000 */
[C---:B------:R-:W-:Y:S01]  /*11220*/  ISETP.GT.AND P0, PT, R13.reuse, 0x10, PT ;  /* 0x000000100d00780c */ /* 0x040fe20003f04270 */
[----:B------:R-:W-:Y:S03]  /*11230*/  LDSM.16.MT88.4 R168, [R211+0xa880] ;  /* 0x00a88000d3a8783b */ /* 0x000fe60000004200 */
[----:B------:R-:W-:Y:S01]  /*11240*/  FSEL R6, R10, -INF , P0 ;  /* 0xff8000000a067808 */ /* 0x000fe20000000000 */
[----:B------:R-:W-:Y:S01]  /*11250*/  LDSM.16.MT88.4 R164, [R206+0xa880] ;  /* 0x00a88000cea4783b */ /* 0x000fe20000004200 */
[----:B------:R-:W-:Y:S01]  /*11260*/  ISETP.GT.AND P0, PT, R13, 0x11, PT ;  /* 0x000000110d00780c */ /* 0x000fe20003f04270 */
[----:B-1----:R-:W-:-:S03]  /*11270*/  IMAD.IADD R0, R15, 0x1, R0 ;  /* 0x000000010f007824 */ /* 0x002fc600078e0200 */
[----:B--2---:R-:W-:Y:S01]  /*11280*/  FSEL R4, R17, -INF , P0 ;  /* 0xff80000011047808 */ /* 0x004fe20000000000 */
[----:B------:R-:W-:Y:S01]  /*11290*/  FMUL.FTZ R15, R38, c[0x0][0x320] ;  /* 0x0000c800260f7a20 */ /* 0x000fe20000410000 */
[----:B------:R-:W-:Y:S01]  /*112a0*/  ISETP.GT.AND P0, PT, R13, 0x18, PT ;  /* 0x000000180d00780c */ /* 0x000fe20003f04270 */
[----:B------:R-:W-:Y:S01]  /*112b0*/  LDSM.16.MT88.4 R160, [R205+0xa880] ;  /* 0x00a88000cda0783b */ /* 0x000fe20000004200 */
[----:B------:R-:W-:Y:S01]  /*112c0*/  IMNMX R0, R11, R0, PT ;  /* 0x000000000b007217 */ /* 0x000fe20003800200 */
[----:B------:R-:W-:Y:S01]  /*112d0*/  FMUL.FTZ R11, R50, c[0x0][0x320] ;  /* 0x0000c800320b7a20 */ /* 0x000fe20000410000 */
[----:B------:R-:W-:Y:S01]  /*112e0*/  FSEL R12, R19, -INF , P0 ;  /* 0xff800000130c7808 */ /* 0x000fe20000000000 */
[----:B------:R-:W1:Y:S01]  /*112f0*/  MUFU.TANH R15, R15 ;  /* 0x0000000f000f7308 */ /* 0x000e620000002400 */
[----:B------:R-:W-:Y:S01]  /*11300*/  ISETP.GT.AND P0, PT, R13, 0x19, PT ;  /* 0x000000190d00780c */ /* 0x000fe20003f04270 */
[----:B------:R-:W-:Y:S01]  /*11310*/  FMUL.FTZ R13, R39, c[0x0][0x320] ;  /* 0x0000c800270d7a20 */ /* 0x000fe20000410000 */
[----:B------:R-:W-:Y:S01]  /*11320*/  FMNMX.FTZ R17, R16, R20, !PT ;  /* 0x0000001410117209 */ /* 0x000fe20007810000 */
[----:B------:R-:W-:Y:S01]  /*11330*/  LDSM.16.MT88.4 R156, [R204+0xa880] ;  /* 0x00a88000cc9c783b */ /* 0x000fe20000004200 */
[----:B------:R-:W-:-:S02]  /*11340*/  FSEL R10, R21, -INF , P0 ;  /* 0xff800000150a7808 */ /* 0x000fc40000000000 */
[----:B------:R-:W-:Y:S01]  /*11350*/  ISETP.GT.AND P0, PT, R0, RZ, PT ;  /* 0x000000ff0000720c */ /* 0x000fe20003f04270 */
[----:B------:R-:W2:Y:S01]  /*11360*/  MUFU.TANH R13, R13 ;  /* 0x0000000d000d7308 */ /* 0x000ea20000002400 */
[----:B------:R-:W-:Y:S01]  /*11370*/  FMNMX.FTZ R17, R14, R17, !PT ;  /* 0x000000110e117209 */ /* 0x000fe20007810000 */
[----:B------:R-:W-:Y:S01]  /*11380*/  LDSM.16.MT88.4 R152, [R211+0xb880] ;  /* 0x00b88000d398783b */ /* 0x000fe20000004200 */
[----:B------:R-:W-:Y:S02]  /*11390*/  FSEL R21, R5, -INF , P0 ;  /* 0xff80000005157808 */ /* 0x000fe40000000000 */
[----:B------:R-:W-:Y:S01]  /*113a0*/  ISETP.GT.AND P0, PT, R0, 0x1, PT ;  /* 0x000000010000780c */ /* 0x000fe20003f04270 */
[----:B------:R-:W0:Y:S01]  /*113b0*/  LDGDEPBAR ;  /* 0x00000000000079af */ /* 0x000e220000000000 */
[----:B------:R-:W-:Y:S01]  /*113c0*/  FMNMX.FTZ R17, R18, R17, !PT ;  /* 0x0000001112117209 */ /* 0x000fe20007810000 */
[----:B------:R-:W3:Y:S01]  /*113d0*/  MUFU.TANH R11, R11 ;  /* 0x0000000b000b7308 */ /* 0x000ee20000002400 */
[----:B------:R-:W-:-:S02]  /*113e0*/  FSEL R19, R7, -INF , P0 ;  /* 0xff80000007137808 */ /* 0x000fc40000000000 */
[C---:B------:R-:W-:Y:S02]  /*113f0*/  ISETP.GT.AND P0, PT, R0.reuse, 0x8, PT ;  /* 0x000000080000780c */ /* 0x040fe40003f04270 */
[----:B------:R-:W-:Y:S02]  /*11400*/  FMNMX.FTZ R22, R21, R19, !PT ;  /* 0x0000001315167209 */ /* 0x000fe40007810000 */
[----:B------:R-:W-:Y:S01]  /*11410*/  FSEL R7, R9, -INF , P0 ;  /* 0xff80000009077808 */ /* 0x000fe20000000000 */
[----:B------:R-:W-:Y:S01]  /*11420*/  FMUL.FTZ R9, R51, c[0x0][0x320] ;  /* 0x0000c80033097a20 */ /* 0x000fe20000410000 */
[----:B------:R-:W-:Y:S01]  /*11430*/  ISETP.GT.AND P0, PT, R0, 0x9, PT ;  /* 0x000000090000780c */ /* 0x000fe20003f04270 */
[----:B------:R-:W-:Y:S01]  /*11440*/  LDSM.16.MT88.4 R48, [R206+0x9080] ;  /* 0x00908000ce30783b */ /* 0x000fe20000004200 */
[----:B------:R-:W-:Y:S02]  /*11450*/  FMNMX.FTZ R22, R7, R22, !PT ;  /* 0x0000001607167209 */ /* 0x000fe40007810000 */
[----:B------:R-:W-:Y:S01]  /*11460*/  FSEL R5, R8, -INF , P0 ;  /* 0xff80000008057808 */ /* 0x000fe20000000000 */
[----:B------:R-:W4:Y:S01]  /*11470*/  MUFU.TANH R9, R9 ;  /* 0x0000000900097308 */ /* 0x000f220000002400 */
[----:B------:R-:W-:-:S02]  /*11480*/  ISETP.GT.AND P0, PT, R0, 0x10, PT ;  /* 0x000000100000780c */ /* 0x000fc40003f04270 */
[----:B------:R-:W-:Y:S02]  /*11490*/  FMNMX.FTZ R17, R6, R17, !PT ;  /* 0x0000001106117209 */ /* 0x000fe40007810000 */
[----:B-1----:R-:W-:Y:S02]  /*114a0*/  FSEL R15, R15, -INF , P0 ;  /* 0xff8000000f0f7808 */ /* 0x002fe40000000000 */
[----:B------:R-:W-:Y:S02]  /*114b0*/  ISETP.GT.AND P0, PT, R0, 0x11, PT ;  /* 0x000000110000780c */ /* 0x000fe40003f04270 */
[----:B------:R-:W-:Y:S02]  /*114c0*/  FMNMX.FTZ R22, R5, R22, !PT ;  /* 0x0000001605167209 */ /* 0x000fe40007810000 */
[----:B--2---:R-:W-:Y:S02]  /*114d0*/  FSEL R13, R13, -INF , P0 ;  /* 0xff8000000d0d7808 */ /* 0x004fe40000000000 */
[----:B------:R-:W-:-:S02]  /*114e0*/  FMNMX.FTZ R17, R4, R17, !PT ;  /* 0x0000001104117209 */ /* 0x000fc40007810000 */
[----:B------:R-:W-:Y:S02]  /*114f0*/  ISETP.GT.AND P0, PT, R0, 0x18, PT ;  /* 0x000000180000780c */ /* 0x000fe40003f04270 */
[----:B------:R-:W-:Y:S02]  /*11500*/  FMNMX.FTZ R22, R15, R22, !PT ;  /* 0x000000160f167209 */ /* 0x000fe40007810000 */
[----:B------:R-:W-:Y:S02]  /*11510*/  FMNMX.FTZ R17, R12, R17, !PT ;  /* 0x000000110c117209 */ /* 0x000fe40007810000 */
[----:B---3--:R-:W-:Y:S02]  /*11520*/  FSEL R11, R11, -INF , P0 ;  /* 0xff8000000b0b7808 */ /* 0x008fe40000000000 */
[----:B------:R-:W-:Y:S02]  /*11530*/  ISETP.GT.AND P0, PT, R0, 0x19, PT ;  /* 0x000000190000780c */ /* 0x000fe40003f04270 */
[----:B------:R-:W-:-:S02]  /*11540*/  FMNMX.FTZ R22, R13, R22, !PT ;  /* 0x000000160d167209 */ /* 0x000fc40007810000 */
[----:B------:R-:W-:Y:S02]  /*11550*/  FMNMX.FTZ R8, R10, R17, !PT ;  /* 0x000000110a087209 */ /* 0x000fe40007810000 */
[----:B----4-:R-:W-:Y:S02]  /*11560*/  FSEL R9, R9, -INF , P0 ;  /* 0xff80000009097808 */ /* 0x010fe40000000000 */
        /* <DEDUP_REMOVED lines=8> */
[----:B-1----:R-:W-:-:S03]  /*115f0*/  FMNMX.FTZ R0, R25, R0, !PT ;  /* 0x0000000019007209 */ /* 0x002fc60007810000 */
[----:B------:R-:W1:Y:S01]  /*11600*/  LDSM.16.MT88.4 R24, [R205+0x8080] ;  /* 0x00808000cd18783b */ /* 0x000e620000004200 */
        /* <DEDUP_REMOVED lines=9> */
[--C-:B------:R-:W-:Y:S01]  /*116a0*/  FFMA.FTZ R150, R14, c[0x0][0x2d0], -R17.reuse ;  /* 0x0000b4000e967a23 */ /* 0x100fe20000010811 */
[----:B------:R-:W-:Y:S01]  /*116b0*/  ISETP.LE.AND P0, PT, R235, UR7, PT ;  /* 0x00000007eb007c0c */ /* 0x000fe2000bf03270 */
[----:B------:R-:W-:Y:S01]  /*116c0*/  FFMA.FTZ R149, R18, c[0x0][0x2d0], -R17 ;  /* 0x0000b40012957a23 */ /* 0x000fe20000010811 */
[----:B------:R-:W-:Y:S01]  /*116d0*/  MUFU.EX2 R192, R192 ;  /* 0x000000c000c07308 */ /* 0x000fe20000000800 */
[----:B------:R-:W-:-:S02]  /*116e0*/  FFMA.FTZ R193, R21, c[0x0][0x2d0], -R8 ;  /* 0x0000b40015c17a23 */ /* 0x000fc40000010808 */
[--C-:B------:R-:W-:Y:S02]  /*116f0*/  FFMA.FTZ R194, R19, c[0x0][0x2d0], -R8.reuse ;  /* 0x0000b40013c27a23 */ /* 0x100fe40000010808 */
[--C-:B------:R-:W-:Y:S02]  /*11700*/  FFMA.FTZ R195, R7, c[0x0][0x2d0], -R8.reuse ;  /* 0x0000b40007c37a23 */ /* 0x100fe40000010808 */
[----:B------:R-:W-:Y:S01]  /*11710*/  FFMA.FTZ R2, R5, c[0x0][0x2d0], -R8 ;  /* 0x0000b40005027a23 */ /* 0x000fe20000010808 */
[----:B------:R-:W2:Y:S01]  /*11720*/  MUFU.EX2 R151, R151 ;  /* 0x0000009700977308 */ /* 0x000ea20000000800 */
[--C-:B------:R-:W-:Y:S02]  /*11730*/  FFMA.FTZ R3, R6, c[0x0][0x2d0], -R17.reuse ;  /* 0x0000b40006037a23 */ /* 0x100fe40000010811 */
[--C-:B------:R-:W-:Y:S02]  /*11740*/  FFMA.FTZ R220, R4, c[0x0][0x2d0], -R17.reuse ;  /* 0x0000b40004dc7a23 */ /* 0x100fe40000010811 */
[----:B------:R-:W3:Y:S01]  /*11750*/  LDSM.16.MT88.4 R4, [R204+0xb080] ;  /* 0x00b08000cc04783b */ /* 0x000ee20000004200 */
[----:B------:R-:W-:-:S02]  /*11760*/  FFMA.FTZ R221, R12, c[0x0][0x2d0], -R17 ;  /* 0x0000b4000cdd7a23 */ /* 0x000fc40000010811 */
[----:B------:R-:W-:Y:S01]  /*11770*/  MUFU.EX2 R150, R150 ;  /* 0x0000009600967308 */ /* 0x000fe20000000800 */
[----:B------:R-:W-:Y:S02]  /*11780*/  FFMA.FTZ R228, R10, c[0x0][0x2d0], -R17 ;  /* 0x0000b4000ae47a23 */ /* 0x000fe40000010811 */
[--C-:B------:R-:W-:Y:S01]  /*11790*/  FFMA.FTZ R229, R15, c[0x0][0x2d0], -R8.reuse ;  /* 0x0000b4000fe57a23 */ /* 0x100fe20000010808 */
[----:B------:R-:W4:Y:S01]  /*117a0*/  LDSM.16.MT88.4 R16, [R211+0x8880] ;  /* 0x00888000d310783b */ /* 0x000f220000004200 */
[--C-:B------:R-:W-:Y:S02]  /*117b0*/  FFMA.FTZ R230, R13, c[0x0][0x2d0], -R8.reuse ;  /* 0x0000b4000de67a23 */ /* 0x100fe40000010808 */
[--C-:B------:R-:W-:Y:S01]  /*117c0*/  FFMA.FTZ R231, R11, c[0x0][0x2d0], -R8.reuse ;  /* 0x0000b4000be77a23 */ /* 0x100fe20000010808 */
[----:B------:R-:W5:Y:S01]  /*117d0*/  MUFU.EX2 R149, R149 ;  /* 0x0000009500957308 */ /* 0x000f620000000800 */
[----:B------:R-:W-:Y:S01]  /*117e0*/  FFMA.FTZ R232, R9, c[0x0][0x2d0], -R8 ;  /* 0x0000b40009e87a23 */ /* 0x000fe20000010808 */
[----:B------:R-:W1:Y:S01]  /*117f0*/  LDSM.16.MT88.4 R12, [R206+0x8880] ;  /* 0x00888000ce0c783b */ /* 0x000e620000004200 */
[----:B--2---:R-:W-:Y:S01]  /*11800*/  F2FP.BF16.PACK_AB R128, R151, R192 ;  /* 0x000000c09780723e */ /* 0x004fe200000010ff */
[----:B------:R-:W-:-:S02]  /*11810*/  FADD.FTZ R151, R192, R151 ;  /* 0x00000097c0977221 */ /* 0x000fc40000010000 */
[----:B------:R-:W2:Y:S02]  /*11820*/  LDSM.16.MT88.4 R8, [R211+0x9880] ;  /* 0x00988000d308783b */ /* 0x000ea40000004200 */
        /* <DEDUP_REMOVED lines=22> */
[C---:B------:R-:W-:Y:S02]  /*11990*/  HMMA.16816.F32.BF16 R132, R128.reuse, R134, RZ ;  /* 0x000000868084723c */ /* 0x040fe400000418ff */
[----:B------:R-:W-:Y:S06]  /*119a0*/  MUFU.EX2 R231, R231 ;  /* 0x000000e700e77308 */ /* 0x000fec0000000800 */
[C---:B------:R-:W-:Y:S02]  /*119b0*/  HMMA.16816.F32.BF16 R40, R128.reuse, R42, RZ ;  /* 0x0000002a8028723c */ /* 0x040fe400000418ff */
[----:B------:R-:W2:Y:S06]  /*119c0*/  MUFU.EX2 R232, R232 ;  /* 0x000000e800e87308 */ /* 0x000eac0000000800 */
[C---:B-1----:R-:W-:Y:S08]  /*119d0*/  HMMA.16816.F32.BF16 R20, R128.reuse, R24, RZ ;  /* 0x000000188014723c */ /* 0x042ff000000418ff */
        /* <DEDUP_REMOVED lines=32> */
[----:B--2---:R-:W-:Y:S01]  /*11be0*/  F2FP.BF16.PACK_AB R7, R232, R231 ;  /* 0x000000e7e807723e */ /* 0x004fe200000010ff */
        /* <DEDUP_REMOVED lines=11> */
[C---:B------:R-:W-:Y:S01]  /*11ca0*/  HMMA.16816.F32.BF16 R40, R4.reuse, R10, R40 ;  /* 0x0000000a0428723c */ /* 0x040fe20000041828 */
[----:B------:R-:W3:Y:S07]  /*11cb0*/  LDSM.16.MT88.4 R8, [R204+0xb880] ;  /* 0x00b88000cc08783b */ /* 0x000eee0000004200 */
        /* <DEDUP_REMOVED lines=23> */
[C---:B------:R-:W-:Y:S08]  /*11e30*/  HMMA.16816.F32.BF16 R120, R4.reuse, R14, R120 ;  /* 0x0000000e0478723c */ /* 0x040ff00000041878 */
[C---:B---3--:R-:W-:Y:S08]  /*11e40*/  HMMA.16816.F32.BF16 R124, R4.reuse, R8, R124 ;  /* 0x00000008047c723c */ /* 0x048ff0000004187c */
[----:B------:R-:W-:Y:S01]  /*11e50*/  HMMA.16816.F32.BF16 R128, R4, R10, R128 ;  /* 0x0000000a0480723c */ /* 0x000fe20000041880 */
[----:B------:R-:W-:Y:S07]  /*11e60*/  @!P0 BRA `(.L_x_743) ;  /* 0x0000267000008947 */ /* 0x000fee0003800000 */
[----:B------:R-:W1:Y:S01]  /*11e70*/  S2R R2, SR_TID.X ;  /* 0x0000000000027919 */ /* 0x000e620000002100 */
[----:B------:R-:W-:Y:S01]  /*11e80*/  PLOP3.LUT P0, PT, PT, PT, UP2, 0x80, 0x0 ;  /* 0x000000000000781c */ /* 0x000fe20003f0f028 */
[----:B------:R-:W-:Y:S01]  /*11e90*/  IMAD.MOV.U32 R3, RZ, RZ, R0 ;  /* 0x000000ffff037224 */ /* 0x000fe200078e0000 */
[----:B------:R-:W-:Y:S01]  /*11ea0*/  SHF.R.S32.HI R233, RZ, 0x1f, R224 ;  /* 0x0000001fffe97819 */ /* 0x000fe200000114e0 */
[C---:B------:R-:W-:Y:S01]  /*11eb0*/  IMAD.SHL.U32 R232, R224.reuse, 0x2, RZ ;  /* 0x00000002e0e87824 */ /* 0x040fe200078e00ff */
[----:B------:R-:W-:Y:S01]  /*11ec0*/  SHF.R.S32.HI R228, RZ, 0x1f, R223 ;  /* 0x0000001fffe47819 */ /* 0x000fe200000114df */
[C---:B------:R-:W-:Y:S01]  /*11ed0*/  IMAD.SHL.U32 R231, R223.reuse, 0x2, RZ ;  /* 0x00000002dfe77824 */ /* 0x040fe200078e00ff */
[----:B------:R-:W-:Y:S01]  /*11ee0*/  SHF.L.U64.HI R233, R224, 0x1, R233 ;  /* 0x00000001e0e97819 */ /* 0x000fe200000102e9 */
[----:B------:R-:W-:Y:S01]  /*11ef0*/  UMOV UR4, 0x1 ;  /* 0x0000000100047882 */ /* 0x000fe20000000000 */
[----:B------:R-:W-:-:S05]  /*11f00*/  SHF.L.U64.HI R228, R223, 0x1, R228 ;  /* 0x00000001dfe47819 */ /* 0x000fca00000102e4 */
[----:B------:R-:W-:Y:S01]  /*11f10*/  @P0 IMAD.HI.U32 R234, R226, c[0x0][0x2c8], RZ ;  /* 0x0000b200e2ea0a27 */ /* 0x000fe200078e00ff */
[----:B------:R-:W-:Y:S02]  /*11f20*/  PLOP3.LUT P0, PT, PT, PT, UP2, 0x80, 0x0 ;  /* 0x000000000000781c */ /* 0x000fe40003f0f028 */
[----:B-1----:R-:W-:-:S04]  /*11f30*/  SHF.R.S32.HI R229, RZ, 0x1f, R2 ;  /* 0x0000001fffe57819 */ /* 0x002fc80000011402 */
[----:B------:R-:W-:-:S07]  /*11f40*/  LEA.HI R229, R229, R2, RZ, 0x3 ;  /* 0x00000002e5e57211 */ /* 0x000fce00078f18ff */
[----:B------:R-:W-:Y:S02]  /*11f50*/  @P0 SHF.R.U32.HI R234, RZ, c[0x0][0x2cc], R234 ;  /* 0x0000b300ffea0a19 */ /* 0x000fe400000116ea */
[----:B------:R-:W-:-:S05]  /*11f60*/  LOP3.LUT R229, R229, 0xfffffff8, RZ, 0xc0, !PT ;  /* 0xfffffff8e5e57812 */ /* 0x000fca00078ec0ff */
[----:B------:R-:W-:Y:S02]  /*11f70*/  IMAD.IADD R229, R2, 0x1, -R229 ;  /* 0x0000000102e57824 */ /* 0x000fe400078e0ae5 */
[----:B------:R-:W-:Y:S02]  /*11f80*/  IMAD.MOV.U32 R2, RZ, RZ, R148 ;  /* 0x000000ffff027224 */ /* 0x000fe400078e0094 */
[----:B------:R-:W-:-:S05]  /*11f90*/  IMAD.SHL.U32 R229, R229, 0x8, RZ ;  /* 0x00000008e5e57824 */ /* 0x000fca00078e00ff */
[----:B------:R-:W-:-:S04]  /*11fa0*/  SHF.R.S32.HI R230, RZ, 0x1f, R229 ;  /* 0x0000001fffe67819 */ /* 0x000fc800000114e5 */
[C---:B------:R-:W-:Y:S01]  /*11fb0*/  SHF.L.U64.HI R230, R229.reuse, 0x1, R230 ;  /* 0x00000001e5e67819 */ /* 0x040fe200000102e6 */
[----:B------:R-:W-:Y:S02]  /*11fc0*/  IMAD.SHL.U32 R229, R229, 0x2, RZ ;  /* 0x00000002e5e57824 */ /* 0x000fe400078e00ff */
.L_x_746:
[----:B------:R-:W-:Y:S04]  /*11fd0*/  DEPBAR.LE SB0, 0x0 ;  /* 0x000080000000791a */ /* 0x000fe80000000000 */
[----:B------:R-:W-:Y:S01]  /*11fe0*/  BAR.SYNC.DEFER_BLOCKING 0x0 ;  /* 0x0000000000007b1d */ /* 0x000fe20000010000 */
[----:B------:R-:W-:Y:S05]  /*11ff0*/  ISETP.LE.AND P0, PT, RZ, UR7, PT ;  /* 0x00000007ff007c0c */ /* 0x000fea000bf03270 */
[----:B------:R1:W2:Y:S04]  /*12000*/  LDSM.16.M88.4 R148, [R214+0x10080] ;  /* 0x01008000d694783b */ /* 0x0002a80000000200 */
[----:B------:R1:W3:Y:S04]  /*12010*/  LDSM.16.M88.4 R152, [R213+0xc080] ;  /* 0x00c08000d598783b */ /* 0x0002e80000000200 */
[----:B------:R1:W4:Y:S04]  /*12020*/  LDSM.16.M88.4 R156, [R213+0xc880] ;  /* 0x00c88000d59c783b */ /* 0x0003280000000200 */
[----:B------:R1:W1:Y:S04]  /*12030*/  LDSM.16.M88.4 R160, [R210+0x10080] ;  /* 0x01008000d2a0783b */ /* 0x0002680000000200 */
[----:B------:R1:W1:Y:S04]  /*12040*/  LDSM.16.M88.4 R164, [R212] ;  /* 0x00000000d4a4783b */ /* 0x0002680000000200 */
[----:B------:R1:W1:Y:S01]  /*12050*/  LDSM.16.M88.4 R168, [R203] ;  /* 0x00000000cba8783b */ /* 0x0002620000000200 */
[----:B------:R-:W-:-:S05]  /*12060*/  @!P0 BRA `(.L_x_744) ;  /* 0x000001c000008947 */ /* 0x000fca0003800000 */
        /* <DEDUP_REMOVED lines=28> */
.L_x_744:
[C---:B--234-:R-:W-:Y:S01]  /*12230*/  HMMA.16816.F32.BF16 R4, R148.reuse, R152, RZ ;  /* 0x000000989404723c */ /* 0x05cfe200000418ff */
[----:B------:R-:W-:Y:S01]  /*12240*/  LDSM.16.M88.4 R172, [R209+0x10080] ;  /* 0x01008000d1ac783b */ /* 0x000fe20000000200 */
[----:B------:R-:W-:Y:S05]  /*12250*/  UISETP.GE.AND UP0, UPT, UR7, 0x1, UPT ;  /* 0x000000010700788c */ /* 0x000fea000bf06270 */
        /* <DEDUP_REMOVED lines=185> */
.L_x_745:
[----:B--234-:R-:W-:Y:S01]  /*12df0*/  PLOP3.LUT P0, PT, PT, PT, UP2, 0x80, 0x0 ;  /* 0x000000000000781c */ /* 0x01cfe20003f0f028 */
[----:B------:R-:W-:Y:S01]  /*12e00*/  UIMAD UR5, UR7, -0x20, UR4 ;  /* 0xffffffe0070578a4 */ /* 0x000fe2000f8e0204 */
[----:B------:R-:W-:Y:S01]  /*12e10*/  MOV R9, R226 ;  /* 0x000000e200097202 */ /* 0x000fe20000000f00 */
[----:B------:R-:W-:Y:S04]  /*12e20*/  LDSM.16.MT88.4 R156, [R206+0x8080] ;  /* 0x00808000ce9c783b */ /* 0x000fe80000004200 */
[----:B------:R-:W-:Y:S04]  /*12e30*/  MOV R6, UR5 ;  /* 0x0000000500067c02 */ /* 0x000fe80008000f00 */
[----:B------:R-:W-:Y:S01]  /*12e40*/  IADD3 R6, R6, UR11, -R227 ;  /* 0x0000000b06067c10 */ /* 0x000fe2000fffe8e3 */
[----:B------:R-:W-:Y:S01]  /*12e50*/  LDSM.16.MT88.4 R172, [R204+0x9880] ;  /* 0x00988000ccac783b */ /* 0x000fe20000004200 */
[----:B------:R-:W-:Y:S02]  /*12e60*/  @P0 MOV R9, R234 ;  /* 0x000000ea00090202 */ /* 0x000fe40000000f00 */
[----:B------:R-:W-:Y:S05]  /*12e70*/  IADD3 R7, R6, -UR20, RZ ;  /* 0x8000001406077c10 */ /* 0x000fea000fffe0ff */
[----:B------:R-:W2:Y:S08]  /*12e80*/  SHFL.IDX PT, R4, R9, RZ, 0x1c1f ;  /* 0x001c1fff09047589 */ /* 0x000eb000000e0000 */
[----:B------:R-:W3:Y:S08]  /*12e90*/  SHFL.IDX PT, R10, R9, 0x1, 0x1c1f ;  /* 0x003c1f00090a7f89 */ /* 0x000ef000000e0000 */
[----:B------:R-:W-:Y:S08]  /*12ea0*/  LDSM.16.MT88.4 R176, [R211+0xa880] ;  /* 0x00a88000d3b0783b */ /* 0x000ff00000004200 */
[----:B------:R-:W0:Y:S01]  /*12eb0*/  LDGDEPBAR ;  /* 0x00000000000079af */ /* 0x000e220000000000 */
[----:B--2---:R-:W-:Y:S04]  /*12ec0*/  IADD3 R5, R7, R4, RZ ;  /* 0x0000000407057210 */ /* 0x004fe80007ffe0ff */
[C---:B------:R-:W-:Y:S04]  /*12ed0*/  ISETP.GT.AND P0, PT, R5.reuse, RZ, PT ;  /* 0x000000ff0500720c */ /* 0x040fe80003f04270 */
[----:B------:R-:W-:Y:S02]  /*12ee0*/  FSEL R8, R0, -INF , P0 ;  /* 0xff80000000087808 */ /* 0x000fe40000000000 */
[----:B------:R-:W-:Y:S02]  /*12ef0*/  ISETP.GT.AND P0, PT, R5, 0x1, PT ;  /* 0x000000010500780c */ /* 0x000fe40003f04270 */
[----:B---3--:R-:W-:Y:S02]  /*12f00*/  IADD3 R0, R7, R10, RZ ;  /* 0x0000000a07007210 */ /* 0x008fe40007ffe0ff */
[----:B-1----:R-:W-:Y:S02]  /*12f10*/  FSEL R182, R182, -INF , P0 ;  /* 0xff800000b6b67808 */ /* 0x002fe40000000000 */
[C---:B------:R-:W-:Y:S02]  /*12f20*/  ISETP.GT.AND P0, PT, R5.reuse, 0x8, PT ;  /* 0x000000080500780c */ /* 0x040fe40003f04270 */
[----:B------:R-:W-:Y:S02]  /*12f30*/  FMNMX.FTZ R7, R8, R3, !PT ;  /* 0x0000000308077209 */ /* 0x000fe40007810000 */
[----:B------:R-:W-:Y:S02]  /*12f40*/  FSEL R4, R186, -INF , P0 ;  /* 0xff800000ba047808 */ /* 0x000fe40000000000 */
[----:B------:R-:W-:Y:S02]  /*12f50*/  ISETP.GT.AND P0, PT, R5, 0x9, PT ;  /* 0x000000090500780c */ /* 0x000fe40003f04270 */
        /* <DEDUP_REMOVED lines=8> */
[----:B------:R-:W-:Y:S02]  /*12fe0*/  ISETP.GT.AND P0, PT, R0, RZ, PT ;  /* 0x000000ff0000720c */ /* 0x000fe40003f04270 */
        /* <DEDUP_REMOVED lines=11> */
[----:B------:R-:W-:Y:S01]  /*130a0*/  ISETP.GT.AND P0, PT, R0, 0x8, PT ;  /* 0x000000080000780c */ /* 0x000fe20003f04270 */
[----:B------:R-:W-:Y:S01]  /*130b0*/  LDSM.16.MT88.4 R192, [R206+0xb880] ;  /* 0x00b88000cec0783b */ /* 0x000fe20000004200 */
[----:B------:R-:W-:Y:S02]  /*130c0*/  FMNMX.FTZ R7, R164, R7, !PT ;  /* 0x00000007a4077209 */ /* 0x000fe40007810000 */
[----:B------:R-:W-:Y:S02]  /*130d0*/  FSEL R183, R183, -INF , P0 ;  /* 0xff800000b7b77808 */ /* 0x000fe40000000000 */
[----:B------:R-:W-:Y:S02]  /*130e0*/  ISETP.GT.AND P0, PT, R0, 0x9, PT ;  /* 0x000000090000780c */ /* 0x000fe40003f04270 */
[----:B------:R-:W-:Y:S02]  /*130f0*/  FMNMX.FTZ R12, R183, R10, !PT ;  /* 0x0000000ab70c7209 */ /* 0x000fe40007810000 */
[----:B------:R-:W-:Y:S02]  /*13100*/  FSEL R9, R184, -INF , P0 ;  /* 0xff800000b8097808 */ /* 0x000fe40000000000 */
[C---:B------:R-:W-:Y:S01]  /*13110*/  ISETP.GT.AND P0, PT, R0.reuse, 0x10, PT ;  /* 0x000000100000780c */ /* 0x040fe20003f04270 */
[----:B------:R-:W-:Y:S01]  /*13120*/  LDSM.16.MT88.4 R184, [R204+0xa880] ;  /* 0x00a88000ccb8783b */ /* 0x000fe20000004200 */
        /* <DEDUP_REMOVED lines=9> */
[----:B------:R-:W1:Y:S01]  /*131c0*/  SHFL.BFLY PT, R10, R5, 0x2, 0x1f ;  /* 0x0c401f00050a7f89 */ /* 0x000e6200000e0000 */
[----:B------:R-:W-:Y:S02]  /*131d0*/  FMNMX.FTZ R0, R165, R12, !PT ;  /* 0x0000000ca5007209 */ /* 0x000fe40007810000 */
[----:B------:R-:W-:Y:S02]  /*131e0*/  FSEL R149, R190, -INF , P0 ;  /* 0xff800000be957808 */ /* 0x000fe40000000000 */
[----:B------:R-:W-:Y:S03]  /*131f0*/  FMNMX.FTZ R0, R161, R0, !PT ;  /* 0x00000000a1007209 */ /* 0x000fe60007810000 */
[----:B------:R-:W-:Y:S01]  /*13200*/  LDSM.16.MT88.4 R188, [R211+0xb880] ;  /* 0x00b88000d3bc783b */ /* 0x000fe20000004200 */
[----:B------:R-:W-:Y:S07]  /*13210*/  FMNMX.FTZ R7, R149, R0, !PT ;  /* 0x0000000095077209 */ /* 0x000fee0007810000 */
[----:B------:R-:W2:Y:S01]  /*13220*/  SHFL.BFLY PT, R0, R7, 0x2, 0x1f ;  /* 0x0c401f0007007f89 */ /* 0x000ea200000e0000 */
[----:B-1----:R-:W-:Y:S07]  /*13230*/  FMNMX.FTZ R13, R10, R5, !PT ;  /* 0x000000050a0d7209 */ /* 0x002fee0007810000 */
[----:B------:R-:W1:Y:S01]  /*13240*/  SHFL.BFLY PT, R10, R13, 0x1, 0x1f ;  /* 0x0c201f000d0a7f89 */ /* 0x000e6200000e0000 */
[----:B--2---:R-:W-:Y:S07]  /*13250*/  FMNMX.FTZ R5, R7, R0, !PT ;  /* 0x0000000007057209 */ /* 0x004fee0007810000 */
[----:B------:R-:W2:Y:S01]  /*13260*/  SHFL.BFLY PT, R148, R5, 0x1, 0x1f ;  /* 0x0c201f0005947f89 */ /* 0x000ea200000e0000 */
[----:B-1----:R-:W-:Y:S07]  /*13270*/  FMNMX.FTZ R0, R13, R10, !PT ;  /* 0x0000000a0d007209 */ /* 0x002fee0007810000 */
[----:B------:R-:W1:Y:S01]  /*13280*/  LDSM.16.MT88.4 R12, [R211+0x8080] ;  /* 0x00808000d30c783b */ /* 0x000e620000004200 */
[C---:B------:R-:W-:Y:S01]  /*13290*/  FSETP.NEU.FTZ.AND P0, PT, R0.reuse, -INF , PT ;  /* 0xff8000000000780b */ /* 0x040fe20003f1d000 */
[----:B------:R-:W-:Y:S05]  /*132a0*/  FMUL.FTZ R163, R0, c[0x0][0x2d0] ;  /* 0x0000b40000a37a20 */ /* 0x000fea0000410000 */
[----:B------:R-:W-:Y:S05]  /*132b0*/  FSEL R163, R163, RZ, P0 ;  /* 0x000000ffa3a37208 */ /* 0x000fea0000000000 */
[--C-:B------:R-:W-:Y:S01]  /*132c0*/  FFMA.FTZ R241, R4, c[0x0][0x2d0], -R163.reuse ;  /* 0x0000b40004f17a23 */ /* 0x100fe200000108a3 */
[----:B--2---:R-:W-:Y:S01]  /*132d0*/  FMNMX.FTZ R148, R148, R5, !PT ;  /* 0x0000000594947209 */ /* 0x004fe20007810000 */
[--C-:B------:R-:W-:Y:S01]  /*132e0*/  FFMA.FTZ R150, R182, c[0x0][0x2d0], -R163.reuse ;  /* 0x0000b400b6967a23 */ /* 0x100fe200000108a3 */
[----:B------:R-:W-:Y:S01]  /*132f0*/  FSEL R4, R0, RZ, P0 ;  /* 0x000000ff00047208 */ /* 0x000fe20000000000 */
[----:B------:R-:W-:Y:S01]  /*13300*/  FFMA.FTZ R151, R8, c[0x0][0x2d0], -R163 ;  /* 0x0000b40008977a23 */ /* 0x000fe200000108a3 */
[C---:B------:R-:W-:Y:S01]  /*13310*/  FSETP.NEU.FTZ.AND P0, PT, R148.reuse, -INF , PT ;  /* 0xff8000009400780b */ /* 0x040fe20003f1d000 */
[----:B------:R-:W-:Y:S01]  /*13320*/  FMUL.FTZ R160, R148, c[0x0][0x2d0] ;  /* 0x0000b40094a07a20 */ /* 0x000fe20000410000 */
[----:B------:R-:W-:Y:S01]  /*13330*/  MUFU.EX2 R241, R241 ;  /* 0x000000f100f17308 */ /* 0x000fe20000000800 */
[----:B------:R-:W-:Y:S01]  /*13340*/  FADD.FTZ R4, -R4, R3 ;  /* 0x0000000304047221 */ /* 0x000fe20000010100 */
[----:B------:R-:W-:Y:S01]  /*13350*/  FSEL R5, R148, RZ, P0 ;  /* 0x000000ff94057208 */ /* 0x000fe20000000000 */
[--C-:B------:R-:W-:Y:S01]  /*13360*/  FFMA.FTZ R240, R6, c[0x0][0x2d0], -R163.reuse ;  /* 0x0000b40006f07a23 */ /* 0x100fe200000108a3 */
[----:B------:R-:W-:Y:S01]  /*13370*/  FSEL R160, R160, RZ, P0 ;  /* 0x000000ffa0a07208 */ /* 0x000fe20000000000 */
[----:B------:R-:W-:Y:S01]  /*13380*/  FMUL.FTZ R3, R4, c[0x0][0x2d0] ;  /* 0x0000b40004037a20 */ /* 0x000fe20000410000 */
[----:B------:R-:W-:Y:S01]  /*13390*/  ISETP.LT.AND P0, PT, R235, UR7, PT ;  /* 0x00000007eb007c0c */ /* 0x000fe2000bf01270 */
[----:B------:R-:W-:Y:S01]  /*133a0*/  FADD.FTZ R5, -R5, R2 ;  /* 0x0000000205057221 */ /* 0x000fe20000010100 */
[----:B------:R-:W-:Y:S01]  /*133b0*/  UIADD3 UR7, UR7, -0x1, URZ ;  /* 0xffffffff07077890 */ /* 0x000fe2000fffe03f */
[--C-:B------:R-:W-:Y:S01]  /*133c0*/  FFMA.FTZ R239, R181, c[0x0][0x2d0], -R160.reuse ;  /* 0x0000b400b5ef7a23 */ /* 0x100fe200000108a0 */
[----:B------:R-:W-:Y:S01]  /*133d0*/  MUFU.EX2 R151, R151 ;  /* 0x0000009700977308 */ /* 0x000fe20000000800 */
[--C-:B------:R-:W-:Y:S02]  /*133e0*/  FFMA.FTZ R237, R183, c[0x0][0x2d0], -R160.reuse ;  /* 0x0000b400b7ed7a23 */ /* 0x100fe400000108a0 */
[--C-:B------:R-:W-:Y:S01]  /*133f0*/  FFMA.FTZ R238, R11, c[0x0][0x2d0], -R160.reuse ;  /* 0x0000b4000bee7a23 */ /* 0x100fe200000108a0 */
[----:B------:R-:W-:Y:S01]  /*13400*/  LDSM.16.MT88.4 R180, [R206+0xa880] ;  /* 0x00a88000ceb4783b */ /* 0x000fe20000004200 */
[--C-:B------:R-:W-:Y:S02]  /*13410*/  FFMA.FTZ R236, R9, c[0x0][0x2d0], -R160.reuse ;  /* 0x0000b40009ec7a23 */ /* 0x100fe400000108a0 */
[----:B------:R-:W-:Y:S02]  /*13420*/  FMUL.FTZ R2, R5, c[0x0][0x2d0] ;  /* 0x0000b40005027a20 */ /* 0x000fe40000410000 */
[--C-:B------:R-:W-:Y:S01]  /*13430*/  FFMA.FTZ R242, R168, c[0x0][0x2d0], -R163.reuse ;  /* 0x0000b400a8f27a23 */ /* 0x100fe200000108a3 */
[----:B------:R-:W2:Y:S01]  /*13440*/  MUFU.EX2 R3, R3 ;  /* 0x0000000300037308 */ /* 0x000ea20000000800 */
[--C-:B------:R-:W-:Y:S01]  /*13450*/  FFMA.FTZ R243, R166, c[0x0][0x2d0], -R163.reuse ;  /* 0x0000b400a6f37a23 */ /* 0x100fe200000108a3 */
[----:B------:R-:W-:Y:S01]  /*13460*/  LDSM.16.MT88.4 R168, [R206+0x9880] ;  /* 0x00988000cea8783b */ /* 0x000fe20000004200 */
[--C-:B------:R-:W-:Y:S02]  /*13470*/  FFMA.FTZ R244, R167, c[0x0][0x2d0], -R160.reuse ;  /* 0x0000b400a7f47a23 */ /* 0x100fe400000108a0 */
[--C-:B------:R-:W-:Y:S02]  /*13480*/  FFMA.FTZ R245, R165, c[0x0][0x2d0], -R160.reuse ;  /* 0x0000b400a5f57a23 */ /* 0x100fe400000108a0 */
[--C-:B------:R-:W-:Y:S02]  /*13490*/  FFMA.FTZ R246, R164, c[0x0][0x2d0], -R163.reuse ;  /* 0x0000b400a4f67a23 */ /* 0x100fe400000108a3 */
[--C-:B------:R-:W-:Y:S01]  /*134a0*/  FFMA.FTZ R248, R161, c[0x0][0x2d0], -R160.reuse ;  /* 0x0000b400a1f87a23 */ /* 0x100fe200000108a0 */
[----:B------:R-:W3:Y:S01]  /*134b0*/  MUFU.EX2 R2, R2 ;  /* 0x0000000200027308 */ /* 0x000ee20000000800 */
[----:B------:R-:W-:Y:S01]  /*134c0*/  LDSM.16.MT88.4 R164, [R211+0x9880] ;  /* 0x00988000d3a4783b */ /* 0x000fe20000004200 */
[----:B------:R-:W-:Y:S02]  /*134d0*/  FFMA.FTZ R163, R162, c[0x0][0x2d0], -R163 ;  /* 0x0000b400a2a37a23 */ /* 0x000fe400000108a3 */
[----:B------:R-:W-:Y:S06]  /*134e0*/  FFMA.FTZ R160, R149, c[0x0][0x2d0], -R160 ;  /* 0x0000b40095a07a23 */ /* 0x000fec00000108a0 */
[----:B------:R-:W4:Y:S01]  /*134f0*/  MUFU.EX2 R150, R150 ;  /* 0x0000009600967308 */ /* 0x000f220000000800 */
[C---:B--2---:R-:W-:Y:S02]  /*13500*/  FMUL.FTZ R4, R3.reuse, R144 ;  /* 0x0000009003047220 */ /* 0x044fe40000410000 */
[C---:B------:R-:W-:Y:S02]  /*13510*/  FMUL.FTZ R5, R3.reuse, R145 ;  /* 0x0000009103057220 */ /* 0x040fe40000410000 */
[C---:B------:R-:W-:Y:S05]  /*13520*/  FMUL.FTZ R8, R3.reuse, R140 ;  /* 0x0000008c03087220 */ /* 0x040fea0000410000 */
[----:B------:R-:W2:Y:S01]  /*13530*/  MUFU.EX2 R240, R240 ;  /* 0x000000f000f07308 */ /* 0x000ea20000000800 */
[C---:B------:R-:W-:Y:S02]  /*13540*/  FMUL.FTZ R9, R3.reuse, R141 ;  /* 0x0000008d03097220 */ /* 0x040fe40000410000 */
[C---:B------:R-:W-:Y:S02]  /*13550*/  FMUL.FTZ R16, R3.reuse, R132 ;  /* 0x0000008403107220 */ /* 0x040fe40000410000 */
[C---:B---3--:R-:W-:Y:S02]  /*13560*/  FMUL.FTZ R6, R2.reuse, R146 ;  /* 0x0000009202067220 */ /* 0x048fe40000410000 */
[C---:B------:R-:W-:Y:S02]  /*13570*/  FMUL.FTZ R7, R2.reuse, R147 ;  /* 0x0000009302077220 */ /* 0x040fe40000410000 */
[----:B------:R-:W3:Y:S01]  /*13580*/  LDSM.16.MT88.4 R144, [R205+0x8080] ;  /* 0x00808000cd90783b */ /* 0x000ee20000004200 */
[----:B------:R-:W-:Y:S01]  /*13590*/  MUFU.EX2 R239, R239 ;  /* 0x000000ef00ef7308 */ /* 0x000fe20000000800 */
[C---:B------:R-:W-:Y:S02]  /*135a0*/  FMUL.FTZ R10, R2.reuse, R142 ;  /* 0x0000008e020a7220 */ /* 0x040fe40000410000 */
[----:B------:R-:W-:Y:S01]  /*135b0*/  FMUL.FTZ R11, R2, R143 ;  /* 0x0000008f020b7220 */ /* 0x000fe20000410000 */
[----:B----4-:R-:W-:Y:S01]  /*135c0*/  F2FP.BF16.PACK_AB R152, R150, R151 ;  /* 0x000000979698723e */ /* 0x010fe200000010ff */
[C---:B------:R-:W-:Y:S02]  /*135d0*/  FMUL.FTZ R17, R3.reuse, R133 ;  /* 0x0000008503117220 */ /* 0x040fe40000410000 */
[C---:B------:R-:W-:Y:S01]  /*135e0*/  FMUL.FTZ R18, R2.reuse, R134 ;  /* 0x0000008602127220 */ /* 0x040fe20000410000 */
[----:B------:R-:W-:Y:S01]  /*135f0*/  LDSM.16.MT88.4 R140, [R206+0x9080] ;  /* 0x00908000ce8c783b */ /* 0x000fe20000004200 */
[----:B------:R-:W-:Y:S01]  /*13600*/  FMUL.FTZ R19, R2, R135 ;  /* 0x0000008702137220 */ /* 0x000fe20000410000 */
[----:B------:R-:W4:Y:S01]  /*13610*/  MUFU.EX2 R238, R238 ;  /* 0x000000ee00ee7308 */ /* 0x000f220000000800 */
[C---:B------:R-:W-:Y:S02]  /*13620*/  FMUL.FTZ R28, R3.reuse, R28 ;  /* 0x0000001c031c7220 */ /* 0x040fe40000410000 */
[C---:B------:R-:W-:Y:S01]  /*13630*/  FMUL.FTZ R29, R3.reuse, R29 ;  /* 0x0000001d031d7220 */ /* 0x040fe20000410000 */
[----:B--2---:R-:W-:Y:S01]  /*13640*/  F2FP.BF16.PACK_AB R154, R240, R241 ;  /* 0x000000f1f09a723e */ /* 0x004fe200000010ff */
[C---:B------:R-:W-:Y:S01]  /*13650*/  FMUL.FTZ R30, R2.reuse, R30 ;  /* 0x0000001e021e7220 */ /* 0x040fe20000410000 */
[----:B------:R-:W-:Y:S01]  /*13660*/  LDSM.16.MT88.4 R132, [R211+0x9080] ;  /* 0x00908000d384783b */ /* 0x000fe20000004200 */
        /* <DEDUP_REMOVED lines=8> */
[----:B------:R-:W2:Y:S01]  /*136f0*/  MUFU.EX2 R236, R236 ;  /* 0x000000ec00ec7308 */ /* 0x000ea20000000800 */
[C---:B------:R-:W-:Y:S02]  /*13700*/  FMUL.FTZ R38, R2.reuse, R38 ;  /* 0x0000002602267220 */ /* 0x040fe40000410000 */
[----:B------:R-:W-:Y:S01]  /*13710*/  FMUL.FTZ R39, R2, R39 ;  /* 0x0000002702277220 */ /* 0x000fe20000410000 */
[----:B----4-:R-:W-:Y:S01]  /*13720*/  F2FP.BF16.PACK_AB R153, R238, R239 ;  /* 0x000000efee99723e */ /* 0x010fe200000010ff */
        /* <DEDUP_REMOVED lines=9> */
[----:B------:R4:W-:Y:S01]  /*137c0*/  MUFU.EX2 R149, R160 ;  /* 0x000000a000957308 */ /* 0x0009e20000000800 */
[C---:B------:R-:W-:Y:S02]  /*137d0*/  FMUL.FTZ R48, R3.reuse, R48 ;  /* 0x0000003003307220 */ /* 0x040fe40000410000 */
[C---:B------:R-:W-:Y:S01]  /*137e0*/  FMUL.FTZ R49, R3.reuse, R49 ;  /* 0x0000003103317220 */ /* 0x040fe20000410000 */
[----:B--2---:R-:W-:Y:S01]  /*137f0*/  F2FP.BF16.PACK_AB R155, R236, R237 ;  /* 0x000000edec9b723e */ /* 0x004fe200000010ff */
[C---:B------:R-:W-:Y:S02]  /*13800*/  FMUL.FTZ R50, R2.reuse, R50 ;  /* 0x0000003202327220 */ /* 0x040fe40000410000 */
[C---:B------:R-:W-:Y:S02]  /*13810*/  FMUL.FTZ R51, R2.reuse, R51 ;  /* 0x0000003302337220 */ /* 0x040fe40000410000 */
[C---:B------:R-:W-:Y:S01]  /*13820*/  FMUL.FTZ R52, R3.reuse, R52 ;  /* 0x0000003403347220 */ /* 0x040fe20000410000 */
[----:B------:R-:W-:Y:S01]  /*13830*/  MUFU.EX2 R242, R242 ;  /* 0x000000f200f27308 */ /* 0x000fe20000000800 */
[C---:B-1----:R-:W-:Y:S05]  /*13840*/  HMMA.16816.F32.BF16 R4, R152.reuse, R12, R4 ;  /* 0x0000000c9804723c */ /* 0x042fea0000041804 */
[C---:B------:R-:W-:Y:S02]  /*13850*/  FMUL.FTZ R53, R3.reuse, R53 ;  /* 0x0000003503357220 */ /* 0x040fe40000410000 */
[C---:B------:R-:W-:Y:S01]  /*13860*/  FMUL.FTZ R12, R3.reuse, R136 ;  /* 0x00000088030c7220 */ /* 0x040fe20000410000 */
[C---:B------:R-:W-:Y:S01]  /*13870*/  HMMA.16816.F32.BF16 R8, R152.reuse, R14, R8 ;  /* 0x0000000e9808723c */ /* 0x040fe20000041808 */
[----:B------:R-:W1:Y:S03]  /*13880*/  MUFU.EX2 R243, R243 ;  /* 0x000000f300f37308 */ /* 0x000e660000000800 */
[C---:B------:R-:W-:Y:S01]  /*13890*/  FMUL.FTZ R13, R3.reuse, R137 ;  /* 0x00000089030d7220 */ /* 0x040fe20000410000 */
[----:B----4-:R-:W-:Y:S01]  /*138a0*/  LDSM.16.MT88.4 R160, [R205+0x8880] ;  /* 0x00888000cda0783b */ /* 0x010fe20000004200 */
[C---:B------:R-:W-:Y:S02]  /*138b0*/  FMUL.FTZ R20, R3.reuse, R20 ;  /* 0x0000001403147220 */ /* 0x040fe40000410000 */
[C---:B------:R-:W-:Y:S03]  /*138c0*/  FMUL.FTZ R14, R2.reuse, R138 ;  /* 0x0000008a020e7220 */ /* 0x040fe60000410000 */
[----:B------:R-:W-:Y:S01]  /*138d0*/  MUFU.EX2 R244, R244 ;  /* 0x000000f400f47308 */ /* 0x000fe20000000800 */
[C---:B------:R-:W-:Y:S02]  /*138e0*/  FMUL.FTZ R15, R2.reuse, R139 ;  /* 0x0000008b020f7220 */ /* 0x040fe40000410000 */
[----:B------:R-:W2:Y:S01]  /*138f0*/  LDSM.16.MT88.4 R136, [R204+0x8080] ;  /* 0x00808000cc88783b */ /* 0x000ea20000004200 */
[C---:B------:R-:W-:Y:S02]  /*13900*/  FMUL.FTZ R54, R2.reuse, R54 ;  /* 0x0000003602367220 */ /* 0x040fe40000410000 */
[C---:B------:R-:W-:Y:S02]  /*13910*/  FMUL.FTZ R55, R2.reuse, R55 ;  /* 0x0000003702377220 */ /* 0x040fe40000410000 */
[C---:B------:R-:W-:Y:S02]  /*13920*/  HMMA.16816.F32.BF16 R12, R152.reuse, R156, R12 ;  /* 0x0000009c980c723c */ /* 0x040fe4000004180c */
[----:B------:R-:W4:Y:S01]  /*13930*/  MUFU.EX2 R245, R245 ;  /* 0x000000f500f57308 */ /* 0x000f220000000800 */
[C---:B------:R-:W-:Y:S02]  /*13940*/  FMUL.FTZ R56, R3.reuse, R56 ;  /* 0x0000003803387220 */ /* 0x040fe40000410000 */
[C---:B------:R-:W-:Y:S02]  /*13950*/  FMUL.FTZ R57, R3.reuse, R57 ;  /* 0x0000003903397220 */ /* 0x040fe40000410000 */
[C---:B------:R-:W-:Y:S01]  /*13960*/  FMUL.FTZ R58, R2.reuse, R58 ;  /* 0x0000003a023a7220 */ /* 0x040fe20000410000 */
[C---:B------:R-:W-:Y:S01]  /*13970*/  HMMA.16816.F32.BF16 R16, R152.reuse, R158, R16 ;  /* 0x0000009e9810723c */ /* 0x040fe20000041810 */
[----:B------:R-:W-:Y:S03]  /*13980*/  LDSM.16.MT88.4 R156, [R206+0x8880] ;  /* 0x00888000ce9c783b */ /* 0x000fe60000004200 */
[C---:B------:R-:W-:Y:S01]  /*13990*/  FMUL.FTZ R21, R3.reuse, R21 ;  /* 0x0000001503157220 */ /* 0x040fe20000410000 */
[----:B------:R-:W5:Y:S01]  /*139a0*/  MUFU.EX2 R246, R246 ;  /* 0x000000f600f67308 */ /* 0x000f620000000800 */
[C---:B------:R-:W-:Y:S02]  /*139b0*/  FMUL.FTZ R22, R2.reuse, R22 ;  /* 0x0000001602167220 */ /* 0x040fe40000410000 */
[C---:B------:R-:W-:Y:S04]  /*139c0*/  FMUL.FTZ R23, R2.reuse, R23 ;  /* 0x0000001702177220 */ /* 0x040fe80000410000 */
[C---:B------:R-:W-:Y:S02]  /*139d0*/  FMUL.FTZ R59, R2.reuse, R59 ;  /* 0x0000003b023b7220 */ /* 0x040fe40000410000 */
[C---:B------:R-:W-:Y:S01]  /*139e0*/  FMUL.FTZ R60, R3.reuse, R60 ;  /* 0x0000003c033c7220 */ /* 0x040fe20000410000 */
[C---:B---3--:R-:W-:Y:S01]  /*139f0*/  HMMA.16816.F32.BF16 R20, R152.reuse, R144, R20 ;  /* 0x000000909814723c */ /* 0x048fe20000041814 */
[----:B------:R-:W3:Y:S02]  /*13a00*/  MUFU.EX2 R248, R248 ;  /* 0x000000f800f87308 */ /* 0x000ee40000000800 */
        /* <DEDUP_REMOVED lines=10> */
[C---:B--2---:R-:W-:Y:S04]  /*13ab0*/  HMMA.16816.F32.BF16 R28, R152.reuse, R136, R28 ;  /* 0x00000088981c723c */ /* 0x044fe8000004181c */
        /* <DEDUP_REMOVED lines=21> */
[C---:B--2---:R-:W-:Y:S03]  /*13c10*/  HMMA.16816.F32.BF16 R52, R152.reuse, R136, R52 ;  /* 0x000000889834723c */ /* 0x044fe60000041834 */
[C---:B------:R-:W-:Y:S02]  /*13c20*/  FMUL.FTZ R79, R2.reuse, R79 ;  /* 0x0000004f024f7220 */ /* 0x040fe40000410000 */
[C---:B------:R-:W-:Y:S02]  /*13c30*/  FMUL.FTZ R80, R3.reuse, R80 ;  /* 0x0000005003507220 */ /* 0x040fe40000410000 */
[C---:B------:R-:W-:Y:S01]  /*13c40*/  FMUL.FTZ R81, R3.reuse, R81 ;  /* 0x0000005103517220 */ /* 0x040fe20000410000 */
[C---:B------:R-:W-:Y:S01]  /*13c50*/  HMMA.16816.F32.BF16 R56, R152.reuse, R138, R56 ;  /* 0x0000008a9838723c */ /* 0x040fe20000041838 */
[----:B------:R-:W2:Y:S03]  /*13c60*/  LDSM.16.MT88.4 R136, [R206+0xa080] ;  /* 0x00a08000ce88783b */ /* 0x000ea60000004200 */
[C---:B------:R-:W-:Y:S02]  /*13c70*/  FMUL.FTZ R82, R2.reuse, R82 ;  /* 0x0000005202527220 */ /* 0x040fe40000410000 */
[C---:B------:R-:W-:Y:S02]  /*13c80*/  FMUL.FTZ R83, R2.reuse, R83 ;  /* 0x0000005302537220 */ /* 0x040fe40000410000 */
[C---:B-1----:R-:W-:Y:S04]  /*13c90*/  HMMA.16816.F32.BF16 R60, R152.reuse, R132, R60 ;  /* 0x00000084983c723c */ /* 0x042fe8000004183c */
[C---:B------:R-:W-:Y:S02]  /*13ca0*/  FMUL.FTZ R84, R3.reuse, R84 ;  /* 0x0000005403547220 */ /* 0x040fe40000410000 */
[C---:B------:R-:W-:Y:S02]  /*13cb0*/  FMUL.FTZ R85, R3.reuse, R85 ;  /* 0x0000005503557220 */ /* 0x040fe40000410000 */
        /* <DEDUP_REMOVED lines=38> */
[C---:B------:R-:W-:Y:S02]  /*13f20*/  FMUL.FTZ R109, R3.reuse, R109 ;  /* 0x0000006d036d7220 */ /* 0x040fe40000410000 */
[C---:B------:R-:W-:Y:S01]  /*13f30*/  FMUL.FTZ R110, R2.reuse, R110 ;  /* 0x0000006e026e7220 */ /* 0x040fe20000410000 */
[C---:B------:R-:W-:Y:S01]  /*13f40*/  HMMA.16816.F32.BF16 R104, R152.reuse, R138, R104 ;  /* 0x0000008a9868723c */ /* 0x040fe20000041868 */
[----:B------:R-:W2:Y:S02]  /*13f50*/  LDSM.16.MT88.4 R136, [R204+0xb080] ;  /* 0x00b08000cc88783b */ /* 0x000ea40000004200 */
[C---:B------:R-:W-:Y:S02]  /*13f60*/  FMUL.FTZ R111, R2.reuse, R111 ;  /* 0x0000006f026f7220 */ /* 0x040fe40000410000 */
        /* <DEDUP_REMOVED lines=12> */
[C---:B------:R-:W-:Y:S02]  /*14030*/  FMUL.FTZ R121, R3.reuse, R121 ;  /* 0x0000007903797220 */ /* 0x040fe40000410000 */
[C---:B------:R-:W-:Y:S01]  /*14040*/  FMUL.FTZ R122, R2.reuse, R122 ;  /* 0x0000007a027a7220 */ /* 0x040fe20000410000 */
[C---:B---3--:R-:W-:Y:S03]  /*14050*/  HMMA.16816.F32.BF16 R116, R152.reuse, R140, R116 ;  /* 0x0000008c9874723c */ /* 0x048fe60000041874 */
[C---:B------:R-:W-:Y:S02]  /*14060*/  FMUL.FTZ R123, R2.reuse, R123 ;  /* 0x0000007b027b7220 */ /* 0x040fe40000410000 */
[C---:B------:R-:W-:Y:S02]  /*14070*/  FMUL.FTZ R124, R3.reuse, R124 ;  /* 0x0000007c037c7220 */ /* 0x040fe40000410000 */
[C---:B------:R-:W-:Y:S02]  /*14080*/  FMUL.FTZ R125, R3.reuse, R125 ;  /* 0x0000007d037d7220 */ /* 0x040fe40000410000 */
[C---:B------:R-:W-:Y:S01]  /*14090*/  FMUL.FTZ R126, R2.reuse, R126 ;  /* 0x0000007e027e7220 */ /* 0x040fe20000410000 */
[C---:B------:R-:W-:Y:S03]  /*140a0*/  HMMA.16816.F32.BF16 R120, R152.reuse, R142, R120 ;  /* 0x0000008e9878723c */ /* 0x040fe60000041878 */
[C---:B------:R-:W-:Y:S02]  /*140b0*/  FMUL.FTZ R127, R2.reuse, R127 ;  /* 0x0000007f027f7220 */ /* 0x040fe40000410000 */
[C---:B------:R-:W-:Y:S02]  /*140c0*/  FMUL.FTZ R128, R3.reuse, R128 ;  /* 0x0000008003807220 */ /* 0x040fe40000410000 */
[C---:B------:R-:W-:Y:S02]  /*140d0*/  FMUL.FTZ R129, R3.reuse, R129 ;  /* 0x0000008103817220 */ /* 0x040fe40000410000 */
[C---:B------:R-:W-:Y:S01]  /*140e0*/  FMUL.FTZ R130, R2.reuse, R130 ;  /* 0x0000008202827220 */ /* 0x040fe20000410000 */
[C---:B--2---:R-:W-:Y:S03]  /*140f0*/  HMMA.16816.F32.BF16 R124, R152.reuse, R136, R124 ;  /* 0x00000088987c723c */ /* 0x044fe6000004187c */
[C---:B------:R-:W-:Y:S02]  /*14100*/  FMUL.FTZ R131, R2.reuse, R131 ;  /* 0x0000008302837220 */ /* 0x040fe40000410000 */
[----:B------:R-:W-:Y:S02]  /*14110*/  FFMA.FTZ R151, R3, R220, R151 ;  /* 0x000000dc03977223 */ /* 0x000fe40000010097 */
[----:B------:R-:W-:Y:S01]  /*14120*/  FFMA.FTZ R239, R2, R221, R239 ;  /* 0x000000dd02ef7223 */ /* 0x000fe200000100ef */
[----:B------:R-:W-:Y:S01]  /*14130*/  MOV R2, R148 ;  /* 0x0000009400027202 */ /* 0x000fe20000000f00 */
[----:B------:R-:W-:Y:S01]  /*14140*/  FADD.FTZ R150, R150, R151 ;  /* 0x0000009796967221 */ /* 0x000fe20000010000 */
[----:B------:R-:W-:Y:S03]  /*14150*/  HMMA.16816.F32.BF16 R128, R152, R138, R128 ;  /* 0x0000008a9880723c */ /* 0x000fe60000041880 */
[----:B------:R-:W-:Y:S02]  /*14160*/  FADD.FTZ R238, R238, R239 ;  /* 0x000000efeeee7221 */ /* 0x000fe40000010000 */
[----:B------:R-:W-:Y:S02]  /*14170*/  FADD.FTZ R3, R241, R150 ;  /* 0x00000096f1037221 */ /* 0x000fe40000010000 */
[----:B------:R-:W-:Y:S02]  /*14180*/  F2FP.BF16.PACK_AB R152, R243, R242 ;  /* 0x000000f2f398723e */ /* 0x000fe400000010ff */
[----:B----4-:R-:W-:Y:S03]  /*14190*/  F2FP.BF16.PACK_AB R153, R245, R244 ;  /* 0x000000f4f599723e */ /* 0x010fe600000010ff */
[----:B-----5:R-:W-:Y:S01]  /*141a0*/  F2FP.BF16.PACK_AB R154, R247, R246 ;  /* 0x000000f6f79a723e */ /* 0x020fe200000010ff */
[----:B------:R-:W-:Y:S01]  /*141b0*/  FADD.FTZ R3, R240, R3 ;  /* 0x00000003f0037221 */ /* 0x000fe20000010000 */
[----:B------:R-:W-:Y:S03]  /*141c0*/  F2FP.BF16.PACK_AB R155, R149, R248 ;  /* 0x000000f8959b723e */ /* 0x000fe600000010ff */
[----:B------:R-:W-:Y:S01]  /*141d0*/  FADD.FTZ R242, R242, R3 ;  /* 0x00000003f2f27221 */ /* 0x000fe20000010000 */
[----:B------:R-:W-:Y:S03]  /*141e0*/  MOV R3, R0 ;  /* 0x0000000000037202 */ /* 0x000fe60000000f00 */
[C---:B-1----:R-:W-:Y:S01]  /*141f0*/  HMMA.16816.F32.BF16 R144, R152.reuse, R132, R4 ;  /* 0x000000849890723c */ /* 0x042fe20000041804 */
[----:B------:R-:W1:Y:S02]  /*14200*/  LDSM.16.MT88.4 R4, [R204+0x8880] ;  /* 0x00888000cc04783b */ /* 0x000e640000004200 */
[----:B------:R-:W-:Y:S04]  /*14210*/  FADD.FTZ R243, R243, R242 ;  /* 0x000000f2f3f37221 */ /* 0x000fe80000010000 */
[----:B------:R-:W-:Y:S01]  /*14220*/  FADD.FTZ R220, R246, R243 ;  /* 0x000000f3f6dc7221 */ /* 0x000fe20000010000 */
[C---:B------:R-:W-:Y:S01]  /*14230*/  HMMA.16816.F32.BF16 R140, R152.reuse, R134, R8 ;  /* 0x00000086988c723c */ /* 0x040fe20000041808 */
[----:B------:R-:W2:Y:S03]  /*14240*/  LDSM.16.MT88.4 R8, [R205+0x9880] ;  /* 0x00988000cd08783b */ /* 0x000ea60000004200 */
[----:B------:R-:W-:Y:S04]  /*14250*/  FADD.FTZ R220, R247, R220 ;  /* 0x000000dcf7dc7221 */ /* 0x000fe80000010000 */
        /* <DEDUP_REMOVED lines=10> */
[----:B------:R-:W-:Y:S04]  /*14300*/  FADD.FTZ R5, R236, R5 ;  /* 0x00000005ec057221 */ /* 0x000fe80000010000 */
        /* <DEDUP_REMOVED lines=29> */
.L_x_743:
[----:B------:R-:W-:-:S13]  /*144e0*/  ISETP.LE.AND P0, PT, RZ, UR7, PT ;  /* 0x00000007ff007c0c */ /* 0x000fda000bf03270 */
[----:B------:R-:W-:Y:S05]  /*144f0*/  @!P0 BRA `(.L_x_747) ;  /* 0x0000235000008947 */ /* 0x000fea0003800000 */
[----:B------:R-:W1:Y:S01]  /*14500*/  S2R R3, SR_TID.X ;  /* 0x0000000000037919 */ /* 0x000e620000002100 */
[----:B------:R-:W-:Y:S01]  /*14510*/  SHF.R.S32.HI R5, RZ, 0x1f, R224 ;  /* 0x0000001fff057819 */ /* 0x000fe200000114e0 */
[C---:B------:R-:W-:Y:S01]  /*14520*/  IMAD.SHL.U32 R228, R222.reuse, 0x2, RZ ;  /* 0x00000002dee47824 */ /* 0x040fe200078e00ff */
[----:B------:R-:W-:Y:S01]  /*14530*/  SHF.L.U64.HI R225, R222, 0x1, R225 ;  /* 0x00000001dee17819 */ /* 0x000fe200000102e1 */
[C---:B------:R-:W-:Y:S01]  /*14540*/  IMAD.SHL.U32 R229, R224.reuse, 0x2, RZ ;  /* 0x00000002e0e57824 */ /* 0x040fe200078e00ff */
[----:B------:R-:W-:Y:S01]  /*14550*/  SHF.L.U64.HI R222, R224, 0x1, R5 ;  /* 0x00000001e0de7819 */ /* 0x000fe20000010205 */
[----:B------:R-:W-:Y:S01]  /*14560*/  IMAD.MOV.U32 R149, RZ, RZ, R148 ;  /* 0x000000ffff957224 */ /* 0x000fe200078e0094 */
[----:B-1----:R-:W-:-:S04]  /*14570*/  SHF.R.S32.HI R2, RZ, 0x1f, R3 ;  /* 0x0000001fff027819 */ /* 0x002fc80000011403 */
[----:B------:R-:W-:-:S04]  /*14580*/  LEA.HI R2, R2, R3, RZ, 0x3 ;  /* 0x0000000302027211 */ /* 0x000fc800078f18ff */
[----:B------:R-:W-:-:S05]  /*14590*/  LOP3.LUT R2, R2, 0xfffffff8, RZ, 0xc0, !PT ;  /* 0xfffffff802027812 */ /* 0x000fca00078ec0ff */
[----:B------:R-:W-:Y:S02]  /*145a0*/  IMAD.IADD R2, R3, 0x1, -R2 ;  /* 0x0000000103027824 */ /* 0x000fe400078e0a02 */
[----:B------:R-:W-:Y:S01]  /*145b0*/  IMAD.MOV.U32 R3, RZ, RZ, R0 ;  /* 0x000000ffff037224 */ /* 0x000fe200078e0000 */
[----:B------:R-:W-:Y:S01]  /*145c0*/  SHF.R.S32.HI R0, RZ, 0x1f, R223 ;  /* 0x0000001fff007819 */ /* 0x000fe200000114df */
[----:B------:R-:W-:-:S03]  /*145d0*/  IMAD.SHL.U32 R226, R2, 0x8, RZ ;  /* 0x0000000802e27824 */ /* 0x000fc600078e00ff */
[C---:B------:R-:W-:Y:S01]  /*145e0*/  SHF.L.U64.HI R224, R223.reuse, 0x1, R0 ;  /* 0x00000001dfe07819 */ /* 0x040fe20000010200 */
[----:B------:R-:W-:Y:S01]  /*145f0*/  IMAD.SHL.U32 R223, R223, 0x2, RZ ;  /* 0x00000002dfdf7824 */ /* 0x000fe200078e00ff */
[----:B------:R-:W-:-:S04]  /*14600*/  SHF.R.S32.HI R227, RZ, 0x1f, R226 ;  /* 0x0000001fffe37819 */ /* 0x000fc800000114e2 */
[C---:B------:R-:W-:Y:S01]  /*14610*/  SHF.L.U64.HI R227, R226.reuse, 0x1, R227 ;  /* 0x00000001e2e37819 */ /* 0x040fe200000102e3 */
[----:B------:R-:W-:Y:S01]  /*14620*/  IMAD.SHL.U32 R226, R226, 0x2, RZ ;  /* 0x00000002e2e27824 */ /* 0x000fe200078e00ff */
[----:B------:R-:W-:Y:S05]  /*14630*/  BRA `(.L_x_748) ;  /* 0x000002c000007947 */ /* 0x000fea0003800000 */
.L_x_750:
[----:B------:R-:W-:Y:S01]  /*14640*/  IMAD.MOV.U32 R217, RZ, RZ, RZ ;  /* 0x000000ffffd97224 */ /* 0x000fe200078e00ff */
[----:B------:R-:W-:Y:S01]  /*14650*/  ULEA UR4, UR7, UR16, 0x5 ;  /* 0x0000001007047291 */ /* 0x000fe2000f8e283f */
[----:B------:R-:W-:Y:S05]  /*14660*/  ISETP.NE.AND P6, PT, R215, 0x1, PT ;  /* 0x00000001d700780c */ /* 0x000fea0003fc5270 */
        /* <DEDUP_REMOVED lines=18> */
[----:B------:R-:W-:Y:S04]  /*14790*/  IMAD.WIDE.U32 R10, R217, c[0x0][0x1f0], R10 ;  /* 0x00007c00d90a7a25 */ /* 0x000fe800078e000a */
        /* <DEDUP_REMOVED lines=8> */
[----:B-1----:R-:W-:Y:S05]  /*14820*/  IADD3 R12, P0, R0, R226, RZ ;  /* 0x000000e2000c7210 */ /* 0x002fea0007f1e0ff */
[----:B--2---:R-:W-:Y:S01]  /*14830*/  IMAD.X R13, R2, 0x1, R227, P0 ;  /* 0x00000001020d7824 */ /* 0x004fe200000e06e3 */
[----:B------:R-:W-:Y:S04]  /*14840*/  IADD3 R10, P0, R0, R229, RZ ;  /* 0x000000e5000a7210 */ /* 0x000fe80007f1e0ff */
[----:B------:R-:W-:Y:S01]  /*14850*/  @!PT LDS RZ, [RZ] ;  /* 0x00000000fffff984 */ /* 0x000fe20000000800 */
[----:B------:R1:W-:Y:S01]  /*14860*/  LDGSTS.E.BYPASS.LTC128B.128 [R219+0xc080], [R12.64], !P4 ;  /* 0x0c0800000cdb7fae */ /* 0x0003e2000e101d58 */
[----:B------:R-:W-:Y:S01]  /*14870*/  IMAD.X R11, R2, 0x1, R222, P0 ;  /* 0x00000001020b7824 */ /* 0x000fe200000e06de */
[----:B------:R-:W-:Y:S04]  /*14880*/  IADD3 R4, P0, R0, R223, RZ ;  /* 0x000000df00047210 */ /* 0x000fe80007f1e0ff */
[----:B------:R1:W-:Y:S01]  /*14890*/  LDGSTS.E.BYPASS.LTC128B.128 [R219+0xd080], [R10.64], !P5 ;  /* 0x0d0800000adb7fae */ /* 0x0003e2000e901d58 */
[----:B------:R-:W-:Y:S01]  /*148a0*/  IMAD.X R5, R2, 0x1, R224, P0 ;  /* 0x0000000102057824 */ /* 0x000fe200000e06e0 */
[----:B------:R-:W-:Y:S04]  /*148b0*/  IADD3 R14, P0, R0, R228, RZ ;  /* 0x000000e4000e7210 */ /* 0x000fe80007f1e0ff */
[----:B------:R1:W-:Y:S01]  /*148c0*/  LDGSTS.E.BYPASS.LTC128B.128 [R219+0xe080], [R4.64], !P3 ;  /* 0x0e08000004db7fae */ /* 0x0003e2000d901d58 */
[----:B------:R-:W-:Y:S05]  /*148d0*/  IMAD.X R15, R2, 0x1, R225, P0 ;  /* 0x00000001020f7824 */ /* 0x000fea00000e06e1 */
[----:B------:R1:W-:Y:S01]  /*148e0*/  LDGSTS.E.BYPASS.LTC128B.128 [R219+0xf080], [R14.64], !P2 ;  /* 0x0f0800000edb7fae */ /* 0x0003e2000d101d58 */
[----:B------:R-:W-:-:S05]  /*148f0*/  BRA `(.L_x_749) ;  /* 0x00000b7000007947 */ /* 0x000fca0003800000 */
.L_x_748:
        /* <DEDUP_REMOVED lines=25> */
[----:B--2---:R-:W-:Y:S04]  /*14a90*/  IADD3 R176, P0, R150, R226, RZ ;  /* 0x000000e296b07210 */ /* 0x004fe80007f1e0ff */
[----:B---3--:R-:W-:Y:S01]  /*14aa0*/  IADD3.X R177, R0, R227, RZ, P0, !PT ;  /* 0x000000e300b17210 */ /* 0x008fe200007fe4ff */
[C---:B------:R-:W-:Y:S01]  /*14ab0*/  HMMA.16816.F32.BF16 R8, R16.reuse, R10, RZ ;  /* 0x0000000a1008723c */ /* 0x040fe200000418ff */
[----:B------:R-:W-:Y:S03]  /*14ac0*/  IADD3 R180, P0, R150, R229, RZ ;  /* 0x000000e596b47210 */ /* 0x000fe60007f1e0ff */
[----:B------:R-:W-:Y:S01]  /*14ad0*/  @!PT LDS RZ, [RZ] ;  /* 0x00000000fffff984 */ /* 0x000fe20000000800 */
[----:B------:R-:W-:Y:S01]  /*14ae0*/  @!PT LDS RZ, [RZ] ;  /* 0x00000000fffff984 */ /* 0x000fe20000000800 */
[----:B------:R-:W-:Y:S01]  /*14af0*/  @!PT LDS RZ, [RZ] ;  /* 0x00000000fffff984 */ /* 0x000fe20000000800 */
[----:B------:R1:W-:Y:S01]  /*14b00*/  LDGSTS.E.BYPASS.LTC128B.128 [R219+0x8080], [R176.64], !P4 ;  /* 0x08080000b0db7fae */ /* 0x0003e2000e101d58 */
[----:B------:R-:W-:Y:S02]  /*14b10*/  IADD3.X R181, R0, R222, RZ, P0, !PT ;  /* 0x000000de00b57210 */ /* 0x000fe400007fe4ff */
[----:B------:R-:W-:Y:S01]  /*14b20*/  IADD3 R184, P0, R150, R223, RZ ;  /* 0x000000df96b87210 */ /* 0x000fe20007f1e0ff */
[C---:B------:R-:W-:Y:S02]  /*14b30*/  HMMA.16816.F32.BF16 R12, R16.reuse, R152, RZ ;  /* 0x00000098100c723c */ /* 0x040fe400000418ff */
[----:B------:R2:W-:Y:S02]  /*14b40*/  LDGSTS.E.BYPASS.LTC128B.128 [R219+0x9080], [R180.64], !P5 ;  /* 0x09080000b4db7fae */ /* 0x0005e4000e901d58 */
[----:B------:R-:W-:Y:S02]  /*14b50*/  IADD3.X R185, R0, R224, RZ, P0, !PT ;  /* 0x000000e000b97210 */ /* 0x000fe400007fe4ff */
[----:B------:R-:W-:Y:S02]  /*14b60*/  IADD3 R150, P0, R150, R228, RZ ;  /* 0x000000e496967210 */ /* 0x000fe40007f1e0ff */
[----:B------:R-:W-:Y:S01]  /*14b70*/  HMMA.16816.F32.BF16 R16, R16, R154, RZ ;  /* 0x0000009a1010723c */ /* 0x000fe200000418ff */
[----:B------:R3:W-:Y:S03]  /*14b80*/  LDGSTS.E.BYPASS.LTC128B.128 [R219+0xa080], [R184.64], !P3 ;  /* 0x0a080000b8db7fae */ /* 0x0007e6000d901d58 */
[----:B------:R-:W-:Y:S02]  /*14b90*/  IADD3.X R151, R0, R225, RZ, P0, !PT ;  /* 0x000000e100977210 */ /* 0x000fe400007fe4ff */
[----:B------:R-:W-:Y:S02]  /*14ba0*/  PLOP3.LUT P0, PT, PT, PT, UP0, 0x80, 0x0 ;  /* 0x000000000000781c */ /* 0x000fe40003f0f008 */
[C---:B----4-:R-:W-:Y:S01]  /*14bb0*/  HMMA.16816.F32.BF16 R4, R156.reuse, R160, R4 ;  /* 0x000000a09c04723c */ /* 0x050fe20000041804 */
[----:B------:R4:W-:Y:S05]  /*14bc0*/  LDGSTS.E.BYPASS.LTC128B.128 [R219+0xb080], [R150.64], !P2 ;  /* 0x0b08000096db7fae */ /* 0x0009ea000d101d58 */
[----:B------:R-:W-:Y:S02]  /*14bd0*/  LDSM.16.M88.4 R168, [R209+0x10080] ;  /* 0x01008000d1a8783b */ /* 0x000fe40000000200 */
[C---:B------:R-:W-:Y:S03]  /*14be0*/  HMMA.16816.F32.BF16 R8, R156.reuse, R162, R8 ;  /* 0x000000a29c08723c */ /* 0x040fe60000041808 */
[----:B------:R-:W3:Y:S05]  /*14bf0*/  LDSM.16.M88.4 R172, [R208+0xc080] ;  /* 0x00c08000d0ac783b */ /* 0x000eea0000000200 */
[C---:B-----5:R-:W-:Y:S01]  /*14c00*/  HMMA.16816.F32.BF16 R12, R156.reuse, R164, R12 ;  /* 0x000000a49c0c723c */ /* 0x060fe2000004180c */
[----:B------:R-:W5:Y:S05]  /*14c10*/  LDSM.16.M88.4 R152, [R208+0xc880] ;  /* 0x00c88000d098783b */ /* 0x000f6a0000000200 */
[----:B------:R-:W0:Y:S02]  /*14c20*/  LDGDEPBAR ;  /* 0x00000000000079af */ /* 0x000e240000000000 */
[----:B------:R-:W-:Y:S03]  /*14c30*/  HMMA.16816.F32.BF16 R16, R156, R166, R16 ;  /* 0x000000a69c10723c */ /* 0x000fe60000041810 */
[----:B-1----:R-:W-:Y:S05]  /*14c40*/  LDSM.16.M88.4 R176, [R207+0x10080] ;  /* 0x01008000cfb0783b */ /* 0x002fea0000000200 */
[----:B--2---:R-:W1:Y:S05]  /*14c50*/  LDSM.16.M88.4 R180, [R202] ;  /* 0x00000000cab4783b */ /* 0x004e6a0000000200 */
[----:B------:R-:W2:Y:S05]  /*14c60*/  LDSM.16.M88.4 R156, [R202+0x800] ;  /* 0x00080000ca9c783b */ /* 0x000eaa0000000200 */
[----:B------:R-:W-:Y:S05]  /*14c70*/  LDSM.16.M88.4 R160, [R214+0x14080] ;  /* 0x01408000d6a0783b */ /* 0x000fea0000000200 */
[----:B------:R-:W2:Y:S01]  /*14c80*/  LDSM.16.M88.4 R164, [R213+0xd080] ;  /* 0x00d08000d5a4783b */ /* 0x000ea20000000200 */
[C---:B---3--:R-:W-:Y:S08]  /*14c90*/  HMMA.16816.F32.BF16 R4, R168.reuse, R172, R4 ;  /* 0x000000aca804723c */ /* 0x048ff00000041804 */
[C---:B------:R-:W-:Y:S01]  /*14ca0*/  HMMA.16816.F32.BF16 R8, R168.reuse, R174, R8 ;  /* 0x000000aea808723c */ /* 0x040fe20000041808 */
[----:B------:R-:W-:Y:S07]  /*14cb0*/  LDSM.16.M88.4 R172, [R201] ;  /* 0x00000000c9ac783b */ /* 0x000fee0000000200 */
[C---:B-----5:R-:W-:Y:S08]  /*14cc0*/  HMMA.16816.F32.BF16 R12, R168.reuse, R152, R12 ;  /* 0x00000098a80c723c */ /* 0x060ff0000004180c */
        /* <DEDUP_REMOVED lines=10> */
[C---:B------:R-:W-:Y:S08]  /*14d70*/  HMMA.16816.F32.BF16 R4, R160.reuse, R164, R4 ;  /* 0x000000a4a004723c */ /* 0x040ff00000041804 */
[C---:B------:R-:W-:Y:S01]  /*14d80*/  HMMA.16816.F32.BF16 R8, R160.reuse, R166, R8 ;  /* 0x000000a6a008723c */ /* 0x040fe20000041808 */
[----:B------:R-:W-:Y:S07]  /*14d90*/  LDSM.16.M88.4 R164, [R202+0x1000] ;  /* 0x00100000caa4783b */ /* 0x000fee0000000200 */
[C---:B---3--:R-:W-:Y:S08]  /*14da0*/  HMMA.16816.F32.BF16 R12, R160.reuse, R152, R12 ;  /* 0x00000098a00c723c */ /* 0x048ff0000004180c */
[----:B------:R-:W-:Y:S01]  /*14db0*/  HMMA.16816.F32.BF16 R16, R160, R154, R16 ;  /* 0x0000009aa010723c */ /* 0x000fe20000041810 */
[----:B------:R-:W3:Y:S05]  /*14dc0*/  LDSM.16.M88.4 R152, [R208+0xd880] ;  /* 0x00d88000d098783b */ /* 0x000eea0000000200 */
        /* <DEDUP_REMOVED lines=15> */
[C---:B------:R-:W-:Y:S08]  /*14ec0*/  HMMA.16816.F32.BF16 R4, R160.reuse, R164, R4 ;  /* 0x000000a4a004723c */ /* 0x040ff00000041804 */
[C---:B------:R-:W-:Y:S01]  /*14ed0*/  HMMA.16816.F32.BF16 R8, R160.reuse, R166, R8 ;  /* 0x000000a6a008723c */ /* 0x040fe20000041808 */
[----:B------:R-:W-:Y:S07]  /*14ee0*/  LDSM.16.M88.4 R164, [R208+0xe080] ;  /* 0x00e08000d0a4783b */ /* 0x000fee0000000200 */
[C---:B-1----:R-:W-:Y:S08]  /*14ef0*/  HMMA.16816.F32.BF16 R12, R160.reuse, R156, R12 ;  /* 0x0000009ca00c723c */ /* 0x042ff0000004180c */
[----:B------:R-:W-:Y:S01]  /*14f00*/  HMMA.16816.F32.BF16 R16, R160, R158, R16 ;  /* 0x0000009ea010723c */ /* 0x000fe20000041810 */
[----:B------:R-:W1:Y:S05]  /*14f10*/  LDSM.16.M88.4 R156, [R198] ;  /* 0x00000000c69c783b */ /* 0x000e6a0000000200 */
[----:B------:R-:W1:Y:S02]  /*14f20*/  LDSM.16.M88.4 R160, [R209+0x18080] ;  /* 0x01808000d1a0783b */ /* 0x000e640000000200 */
        /* <DEDUP_REMOVED lines=14> */
[C---:B------:R-:W-:Y:S08]  /*15010*/  HMMA.16816.F32.BF16 R4, R160.reuse, R164, R4 ;  /* 0x000000a4a004723c */ /* 0x040ff00000041804 */
[C---:B------:R-:W-:Y:S01]  /*15020*/  HMMA.16816.F32.BF16 R8, R160.reuse, R166, R8 ;  /* 0x000000a6a008723c */ /* 0x040fe20000041808 */
[----:B------:R-:W-:Y:S07]  /*15030*/  LDSM.16.M88.4 R164, [R197] ;  /* 0x00000000c5a4783b */ /* 0x000fee0000000200 */
[C---:B--2---:R-:W-:Y:S08]  /*15040*/  HMMA.16816.F32.BF16 R12, R160.reuse, R152, R12 ;  /* 0x00000098a00c723c */ /* 0x044ff0000004180c */
[----:B------:R-:W-:Y:S01]  /*15050*/  HMMA.16816.F32.BF16 R16, R160, R154, R16 ;  /* 0x0000009aa010723c */ /* 0x000fe20000041810 */
[----:B------:R-:W2:Y:S05]  /*15060*/  LDSM.16.M88.4 R152, [R213+0xf880] ;  /* 0x00f88000d598783b */ /* 0x000eaa0000000200 */
[----:B------:R-:W2:Y:S02]  /*15070*/  LDSM.16.M88.4 R160, [R210+0x1c080] ;  /* 0x01c08000d2a0783b */ /* 0x000ea40000000200 */
        /* <DEDUP_REMOVED lines=14> */
[C---:B------:R-:W-:Y:S08]  /*15160*/  HMMA.16816.F32.BF16 R4, R160.reuse, R164, R4 ;  /* 0x000000a4a004723c */ /* 0x040ff00000041804 */
        /* <DEDUP_REMOVED lines=19> */
[----:B------:R-:W-:Y:S05]  /*152a0*/  FMUL.FTZ R10, R10, c[0x0][0x320] ;  /* 0x0000c8000a0a7a20 */ /* 0x000fea0000410000 */
[----:B------:R-:W1:Y:S01]  /*152b0*/  MUFU.TANH R158, R158 ;  /* 0x0000009e009e7308 */ /* 0x000e620000002400 */
[----:B------:R-:W-:Y:S03]  /*152c0*/  HMMA.16816.F32.BF16 R16, R176, R154, R16 ;  /* 0x0000009ab010723c */ /* 0x000fe60000041810 */
[----:B------:R-:W-:Y:S02]  /*152d0*/  FMUL.FTZ R152, R8, c[0x0][0x320] ;  /* 0x0000c80008987a20 */ /* 0x000fe40000410000 */
[----:B------:R-:W-:Y:S02]  /*152e0*/  FMUL.FTZ R8, R9, c[0x0][0x320] ;  /* 0x0000c80009087a20 */ /* 0x000fe40000410000 */
[----:B------:R-:W-:Y:S02]  /*152f0*/  FMUL.FTZ R9, R11, c[0x0][0x320] ;  /* 0x0000c8000b097a20 */ /* 0x000fe40000410000 */
[----:B------:R3:W1:Y:S06]  /*15300*/  MUFU.TANH R6, R0 ;  /* 0x0000000000067308 */ /* 0x00066c0000002400 */
        /* <DEDUP_REMOVED lines=19> */
[----:B----4-:R3:W4:Y:S10]  /*15440*/  MUFU.TANH R151, R18 ;  /* 0x0000001200977308 */ /* 0x0107340000002400 */
[----:B------:R3:W1:Y:S02]  /*15450*/  MUFU.TANH R150, R19 ;  /* 0x0000001300967308 */ /* 0x0006640000002400 */
[----:B-1234-:R-:W-:-:S05]  /*15460*/  @P0 BRA `(.L_x_750) ;  /* 0xfffff1d000000947 */ /* 0x01efca000383ffff */
.L_x_749:
        /* <DEDUP_REMOVED lines=20> */
[----:B------:R-:W-:Y:S01]  /*155b0*/  ISETP.LT.AND P0, PT, RZ, UR7, PT ;  /* 0x00000007ff007c0c */ /* 0x000fe2000bf01270 */
[----:B------:R-:W1:Y:S01]  /*155c0*/  SHFL.BFLY PT, R13, R10, 0x2, 0x1f ;  /* 0x0c401f000a0d7f89 */ /* 0x000e6200000e0000 */
[----:B------:R-:W-:Y:S07]  /*155d0*/  UIADD3 UR7, UR7, -0x1, URZ ;  /* 0xffffffff07077890 */ /* 0x000fee000fffe03f */
        /* <DEDUP_REMOVED lines=8> */
[----:B------:R-:W2:Y:S08]  /*15660*/  SHFL.BFLY PT, R148, R5, 0x1, 0x1f ;  /* 0x0c201f0005947f89 */ /* 0x000eb000000e0000 */
[----:B------:R-:W3:Y:S01]  /*15670*/  LDSM.16.MT88.4 R12, [R211+0x8080] ;  /* 0x00808000d30c783b */ /* 0x000ee20000004200 */
        /* <DEDUP_REMOVED lines=11> */
[--C-:B------:R-:W-:Y:S02]  /*15730*/  FFMA.FTZ R231, R157, c[0x0][0x2d0], -R160.reuse ;  /* 0x0000b4009de77a23 */ /* 0x100fe400000108a0 */
[--C-:B------:R-:W-:Y:S01]  /*15740*/  FFMA.FTZ R230, R153, c[0x0][0x2d0], -R160.reuse ;  /* 0x0000b40099e67a23 */ /* 0x100fe200000108a0 */
[----:B------:R-:W-:Y:S01]  /*15750*/  LDSM.16.MT88.4 R156, [R205+0x8080] ;  /* 0x00808000cd9c783b */ /* 0x000fe20000004200 */
[--C-:B------:R-:W-:Y:S01]  /*15760*/  FFMA.FTZ R233, R8, c[0x0][0x2d0], -R163.reuse ;  /* 0x0000b40008e97a23 */ /* 0x100fe200000108a3 */
[----:B------:R-:W-:Y:S01]  /*15770*/  MUFU.EX2 R236, R236 ;  /* 0x000000ec00ec7308 */ /* 0x000fe20000000800 */
[--C-:B------:R-:W-:Y:S02]  /*15780*/  FFMA.FTZ R232, R6, c[0x0][0x2d0], -R160.reuse ;  /* 0x0000b40006e87a23 */ /* 0x100fe400000108a0 */
[--C-:B------:R-:W-:Y:S02]  /*15790*/  FFMA.FTZ R149, R9, c[0x0][0x2d0], -R160.reuse ;  /* 0x0000b40009957a23 */ /* 0x100fe400000108a0 */
[----:B------:R-:W-:Y:S01]  /*157a0*/  FMUL.FTZ R4, R2, c[0x0][0x2d0] ;  /* 0x0000b40002047a20 */ /* 0x000fe20000410000 */
[----:B------:R-:W2:Y:S01]  /*157b0*/  LDSM.16.MT88.4 R152, [R206+0x8080] ;  /* 0x00808000ce98783b */ /* 0x000ea20000004200 */
[--C-:B------:R-:W-:Y:S02]  /*157c0*/  FFMA.FTZ R237, R166, c[0x0][0x2d0], -R163.reuse ;  /* 0x0000b400a6ed7a23 */ /* 0x100fe400000108a3 */
[--C-:B------:R-:W-:Y:S01]  /*157d0*/  FFMA.FTZ R238, R164, c[0x0][0x2d0], -R163.reuse ;  /* 0x0000b400a4ee7a23 */ /* 0x100fe200000108a3 */
[----:B------:R4:W5:Y:S01]  /*157e0*/  MUFU.EX2 R2, R4 ;  /* 0x0000000400027308 */ /* 0x0009620000000800 */
[--C-:B------:R-:W-:Y:S02]  /*157f0*/  FFMA.FTZ R239, R167, c[0x0][0x2d0], -R160.reuse ;  /* 0x0000b400a7ef7a23 */ /* 0x100fe400000108a0 */
[--C-:B------:R-:W-:Y:S02]  /*15800*/  FFMA.FTZ R240, R165, c[0x0][0x2d0], -R160.reuse ;  /* 0x0000b400a5f07a23 */ /* 0x100fe400000108a0 */
[C---:B-1----:R-:W-:Y:S01]  /*15810*/  FMUL.FTZ R5, R3.reuse, R145 ;  /* 0x0000009103057220 */ /* 0x042fe20000410000 */
[----:B------:R-:W-:Y:S01]  /*15820*/  LDSM.16.MT88.4 R164, [R211+0x9880] ;  /* 0x00988000d3a4783b */ /* 0x000fe20000004200 */
[C---:B------:R-:W-:Y:S02]  /*15830*/  FMUL.FTZ R8, R3.reuse, R140 ;  /* 0x0000008c03087220 */ /* 0x040fe40000410000 */
[C---:B------:R-:W-:Y:S01]  /*15840*/  FMUL.FTZ R9, R3.reuse, R141 ;  /* 0x0000008d03097220 */ /* 0x040fe20000410000 */
[----:B------:R-:W1:Y:S01]  /*15850*/  MUFU.EX2 R235, R235 ;  /* 0x000000eb00eb7308 */ /* 0x000e620000000800 */
[C---:B------:R-:W-:Y:S02]  /*15860*/  FMUL.FTZ R16, R3.reuse, R132 ;  /* 0x0000008403107220 */ /* 0x040fe40000410000 */
[----:B------:R-:W-:Y:S02]  /*15870*/  FMUL.FTZ R17, R3, R133 ;  /* 0x0000008503117220 */ /* 0x000fe40000410000 */
[--C-:B------:R-:W-:Y:S02]  /*15880*/  FFMA.FTZ R241, R162, c[0x0][0x2d0], -R163.reuse ;  /* 0x0000b400a2f17a23 */ /* 0x100fe400000108a3 */
[----:B------:R-:W-:Y:S02]  /*15890*/  FFMA.FTZ R163, R161, c[0x0][0x2d0], -R163 ;  /* 0x0000b400a1a37a23 */ /* 0x000fe400000108a3 */
[C---:B------:R-:W-:Y:S01]  /*158a0*/  FMUL.FTZ R20, R3.reuse, R20 ;  /* 0x0000001403147220 */ /* 0x040fe20000410000 */
[----:B------:R-:W-:Y:S01]  /*158b0*/  MUFU.EX2 R234, R234 ;  /* 0x000000ea00ea7308 */ /* 0x000fe20000000800 */
[C---:B------:R-:W-:Y:S02]  /*158c0*/  FMUL.FTZ R21, R3.reuse, R21 ;  /* 0x0000001503157220 */ /* 0x040fe40000410000 */
[C---:B------:R-:W-:Y:S02]  /*158d0*/  FMUL.FTZ R24, R3.reuse, R24 ;  /* 0x0000001803187220 */ /* 0x040fe40000410000 */
[----:B----4-:R-:W-:Y:S02]  /*158e0*/  FMUL.FTZ R4, R3, R144 ;  /* 0x0000009003047220 */ /* 0x010fe40000410000 */
[C---:B-----5:R-:W-:Y:S02]  /*158f0*/  FMUL.FTZ R6, R2.reuse, R146 ;  /* 0x0000009202067220 */ /* 0x060fe40000410000 */
[C---:B------:R-:W-:Y:S01]  /*15900*/  FMUL.FTZ R7, R2.reuse, R147 ;  /* 0x0000009302077220 */ /* 0x040fe20000410000 */
[----:B------:R-:W4:Y:S01]  /*15910*/  MUFU.EX2 R233, R233 ;  /* 0x000000e900e97308 */ /* 0x000f220000000800 */
        /* <DEDUP_REMOVED lines=11> */
[C---:B------:R-:W-:Y:S02]  /*159d0*/  FMUL.FTZ R26, R2.reuse, R26 ;  /* 0x0000001a021a7220 */ /* 0x040fe40000410000 */
[----:B------:R-:W1:Y:S01]  /*159e0*/  MUFU.EX2 R231, R231 ;  /* 0x000000e700e77308 */ /* 0x000e620000000800 */
        /* <DEDUP_REMOVED lines=12> */
[----:B------:R-:W4:Y:S01]  /*15ab0*/  MUFU.EX2 R149, R149 ;  /* 0x0000009500957308 */ /* 0x000f220000000800 */
[----:B------:R-:W-:Y:S02]  /*15ac0*/  FMUL.FTZ R37, R3, R37 ;  /* 0x0000002503257220 */ /* 0x000fe40000410000 */
[C---:B------:R-:W-:Y:S01]  /*15ad0*/  FMUL.FTZ R38, R2.reuse, R38 ;  /* 0x0000002602267220 */ /* 0x040fe20000410000 */
        /* <DEDUP_REMOVED lines=17> */
[----:B------:R-:W1:Y:S01]  /*15bf0*/  MUFU.EX2 R238, R238 ;  /* 0x000000ee00ee7308 */ /* 0x000e620000000800 */
[C---:B---3--:R-:W-:Y:S05]  /*15c00*/  HMMA.16816.F32.BF16 R4, R144.reuse, R12, R4 ;  /* 0x0000000c9004723c */ /* 0x048fea0000041804 */
        /* <DEDUP_REMOVED lines=12> */
[C---:B--2---:R-:W-:Y:S02]  /*15cd0*/  HMMA.16816.F32.BF16 R12, R144.reuse, R152, R12 ;  /* 0x00000098900c723c */ /* 0x044fe4000004180c */
[----:B------:R-:W2:Y:S01]  /*15ce0*/  MUFU.EX2 R241, R241 ;  /* 0x000000f100f17308 */ /* 0x000ea20000000800 */
[C---:B------:R-:W-:Y:S02]  /*15cf0*/  FMUL.FTZ R56, R3.reuse, R56 ;  /* 0x0000003803387220 */ /* 0x040fe40000410000 */
[C---:B------:R-:W-:Y:S02]  /*15d00*/  FMUL.FTZ R57, R3.reuse, R57 ;  /* 0x0000003903397220 */ /* 0x040fe40000410000 */
[C---:B------:R-:W-:Y:S01]  /*15d10*/  FMUL.FTZ R58, R2.reuse, R58 ;  /* 0x0000003a023a7220 */ /* 0x040fe20000410000 */
[C---:B------:R-:W-:Y:S04]  /*15d20*/  HMMA.16816.F32.BF16 R16, R144.reuse, R154, R16 ;  /* 0x0000009a9010723c */ /* 0x040fe80000041810 */
[----:B------:R-:W-:Y:S01]  /*15d30*/  FMUL.FTZ R59, R2, R59 ;  /* 0x0000003b023b7220 */ /* 0x000fe20000410000 */
[----:B-1----:R-:W-:Y:S01]  /*15d40*/  F2FP.BF16.PACK_AB R152, R238, R237 ;  /* 0x000000edee98723e */ /* 0x002fe200000010ff */
[C---:B------:R-:W-:Y:S02]  /*15d50*/  FMUL.FTZ R60, R3.reuse, R60 ;  /* 0x0000003c033c7220 */ /* 0x040fe40000410000 */
[C---:B------:R-:W-:Y:S04]  /*15d60*/  HMMA.16816.F32.BF16 R20, R144.reuse, R156, R20 ;  /* 0x0000009c9014723c */ /* 0x040fe80000041814 */
[C---:B------:R-:W-:Y:S01]  /*15d70*/  FMUL.FTZ R61, R3.reuse, R61 ;  /* 0x0000003d033d7220 */ /* 0x040fe20000410000 */
[----:B---3--:R-:W-:Y:S01]  /*15d80*/  F2FP.BF16.PACK_AB R153, R240, R239 ;  /* 0x000000eff099723e */ /* 0x008fe200000010ff */
[C---:B------:R-:W-:Y:S02]  /*15d90*/  FMUL.FTZ R62, R2.reuse, R62 ;  /* 0x0000003e023e7220 */ /* 0x040fe40000410000 */
[C---:B------:R-:W-:Y:S01]  /*15da0*/  HMMA.16816.F32.BF16 R24, R144.reuse, R158, R24 ;  /* 0x0000009e9018723c */ /* 0x040fe20000041818 */
[----:B------:R-:W-:Y:S03]  /*15db0*/  LDSM.16.MT88.4 R156, [R206+0x8880] ;  /* 0x00888000ce9c783b */ /* 0x000fe60000004200 */
[----:B------:R-:W-:Y:S01]  /*15dc0*/  FMUL.FTZ R63, R2, R63 ;  /* 0x0000003f023f7220 */ /* 0x000fe20000410000 */
[----:B--2---:R-:W-:Y:S01]  /*15dd0*/  F2FP.BF16.PACK_AB R154, R242, R241 ;  /* 0x000000f1f29a723e */ /* 0x004fe200000010ff */
        /* <DEDUP_REMOVED lines=79> */
[----:B------:R-:W-:Y:S03]  /*162d0*/  FMUL.FTZ R113, R3, R113 ;  /* 0x0000007103717220 */ /* 0x000fe60000410000 */
[C---:B--2---:R-:W-:Y:S03]  /*162e0*/  HMMA.16816.F32.BF16 R108, R144.reuse, R132, R108 ;  /* 0x00000084906c723c */ /* 0x044fe6000004186c */
[C---:B------:R-:W-:Y:S02]  /*162f0*/  FMUL.FTZ R114, R2.reuse, R114 ;  /* 0x0000007202727220 */ /* 0x040fe40000410000 */
[----:B------:R-:W-:Y:S02]  /*16300*/  FMUL.FTZ R115, R2, R115 ;  /* 0x0000007302737220 */ /* 0x000fe40000410000 */
[--C-:B------:R-:W-:Y:S02]  /*16310*/  FFMA.FTZ R151, R151, c[0x0][0x2d0], -R160.reuse ;  /* 0x0000b40097977a23 */ /* 0x100fe400000108a0 */
[----:B------:R-:W-:Y:S03]  /*16320*/  FFMA.FTZ R160, R150, c[0x0][0x2d0], -R160 ;  /* 0x0000b40096a07a23 */ /* 0x000fe600000108a0 */
        /* <DEDUP_REMOVED lines=8> */
[C---:B------:R-:W-:Y:S02]  /*163b0*/  FMUL.FTZ R120, R3.reuse, R120 ;  /* 0x0000007803787220 */ /* 0x040fe40000410000 */
[C---:B------:R-:W-:Y:S01]  /*163c0*/  FMUL.FTZ R121, R3.reuse, R121 ;  /* 0x0000007903797220 */ /* 0x040fe20000410000 */
[C---:B---3--:R-:W-:Y:S03]  /*163d0*/  HMMA.16816.F32.BF16 R116, R144.reuse, R140, R116 ;  /* 0x0000008c9074723c */ /* 0x048fe60000041874 */
[C---:B------:R-:W-:Y:S02]  /*163e0*/  FMUL.FTZ R122, R2.reuse, R122 ;  /* 0x0000007a027a7220 */ /* 0x040fe40000410000 */
[C---:B------:R-:W-:Y:S02]  /*163f0*/  FMUL.FTZ R123, R2.reuse, R123 ;  /* 0x0000007b027b7220 */ /* 0x040fe40000410000 */
[C---:B------:R-:W-:Y:S02]  /*16400*/  FMUL.FTZ R124, R3.reuse, R124 ;  /* 0x0000007c037c7220 */ /* 0x040fe40000410000 */
[C---:B------:R-:W-:Y:S01]  /*16410*/  FMUL.FTZ R125, R3.reuse, R125 ;  /* 0x0000007d037d7220 */ /* 0x040fe20000410000 */
[----:B----4-:R-:W3:Y:S02]  /*16420*/  LDSM.16.MT88.4 R160, [R205+0x8880] ;  /* 0x00888000cda0783b */ /* 0x010ee40000004200 */
[C---:B------:R-:W-:Y:S03]  /*16430*/  HMMA.16816.F32.BF16 R120, R144.reuse, R142, R120 ;  /* 0x0000008e9078723c */ /* 0x040fe60000041878 */
[C---:B------:R-:W-:Y:S02]  /*16440*/  FMUL.FTZ R126, R2.reuse, R126 ;  /* 0x0000007e027e7220 */ /* 0x040fe40000410000 */
[----:B------:R-:W-:Y:S02]  /*16450*/  FMUL.FTZ R127, R2, R127 ;  /* 0x0000007f027f7220 */ /* 0x000fe40000410000 */
[C---:B------:R-:W-:Y:S01]  /*16460*/  FMUL.FTZ R128, R3.reuse, R128 ;  /* 0x0000008003807220 */ /* 0x040fe20000410000 */
[----:B-----5:R-:W-:Y:S01]  /*16470*/  F2FP.BF16.PACK_AB R155, R150, R151 ;  /* 0x00000097969b723e */ /* 0x020fe200000010ff */
        /* <DEDUP_REMOVED lines=13> */
[----:B------:R-:W-:Y:S03]  /*16550*/  FADD.FTZ R2, R233, R2 ;  /* 0x00000002e9027221 */ /* 0x000fe60000010000 */
[C---:B------:R-:W-:Y:S01]  /*16560*/  HMMA.16816.F32.BF16 R140, R152.reuse, R134, R8 ;  /* 0x00000086988c723c */ /* 0x040fe20000041808 */
[----:B------:R-:W2:Y:S03]  /*16570*/  LDSM.16.MT88.4 R8, [R205+0x9880] ;  /* 0x00988000cd08783b */ /* 0x000ea60000004200 */
[----:B------:R-:W-:Y:S04]  /*16580*/  FADD.FTZ R237, R237, R2 ;  /* 0x00000002eded7221 */ /* 0x000fe80000010000 */
[C---:B------:R-:W-:Y:S01]  /*16590*/  HMMA.16816.F32.BF16 R136, R152.reuse, R156, R12 ;  /* 0x0000009c9888723c */ /* 0x040fe2000004180c */
[----:B------:R-:W4:Y:S03]  /*165a0*/  LDSM.16.MT88.4 R12, [R205+0xa880] ;  /* 0x00a88000cd0c783b */ /* 0x000f260000004200 */
[----:B------:R-:W-:Y:S04]  /*165b0*/  FADD.FTZ R238, R238, R237 ;  /* 0x000000edeeee7221 */ /* 0x000fe80000010000 */
[C---:B------:R-:W-:Y:S01]  /*165c0*/  HMMA.16816.F32.BF16 R132, R152.reuse, R158, R16 ;  /* 0x0000009e9884723c */ /* 0x040fe20000041810 */
[----:B------:R-:W5:Y:S03]  /*165d0*/  LDSM.16.MT88.4 R16, [R205+0xb880] ;  /* 0x00b88000cd10783b */ /* 0x000f660000004200 */
[----:B------:R-:W-:Y:S04]  /*165e0*/  FADD.FTZ R241, R241, R238 ;  /* 0x000000eef1f17221 */ /* 0x000fe80000010000 */
[C---:B---3--:R-:W-:Y:S01]  /*165f0*/  HMMA.16816.F32.BF16 R20, R152.reuse, R160, R20 ;  /* 0x000000a09814723c */ /* 0x048fe20000041814 */
[----:B------:R-:W3:Y:S03]  /*16600*/  LDSM.16.MT88.4 R156, [R204+0xb880] ;  /* 0x00b88000cc9c783b */ /* 0x000ee60000004200 */
[----:B------:R-:W-:Y:S04]  /*16610*/  FADD.FTZ R220, R242, R241 ;  /* 0x000000f1f2dc7221 */ /* 0x000fe80000010000 */
[C---:B------:R-:W-:Y:S08]  /*16620*/  HMMA.16816.F32.BF16 R24, R152.reuse, R162, R24 ;  /* 0x000000a29818723c */ /* 0x040ff00000041818 */
[C---:B-1----:R-:W-:Y:S07]  /*16630*/  HMMA.16816.F32.BF16 R28, R152.reuse, R4, R28 ;  /* 0x00000004981c723c */ /* 0x042fee000004181c */
[----:B------:R-:W-:Y:S01]  /*16640*/  FADD.FTZ R4, R230, R231 ;  /* 0x000000e7e6047221 */ /* 0x000fe20000010000 */
[C---:B------:R-:W-:Y:S04]  /*16650*/  HMMA.16816.F32.BF16 R32, R152.reuse, R6, R32 ;  /* 0x000000069820723c */ /* 0x040fe80000041820 */
[----:B------:R-:W-:Y:S01]  /*16660*/  FADD.FTZ R4, R149, R4 ;  /* 0x0000000495047221 */ /* 0x000fe20000010000 */
[----:B------:R-:W-:Y:S03]  /*16670*/  MOV R149, R148 ;  /* 0x0000009400957202 */ /* 0x000fe60000000f00 */
        /* <DEDUP_REMOVED lines=29> */
.L_x_747:
        /* <DEDUP_REMOVED lines=155> */
.L_x_671:
        /* <DEDUP_REMOVED lines=197> */
.L_x_752:
        /* <DEDUP_REMOVED lines=157> */
.L_x_754:
[----:B--234-:R-:W-:Y:S05]  /*18820*/  BSYNC B0 ;  /* 0x0000000000007941 */ /* 0x01cfea0003800000 */
.L_x_753:
        /* <DEDUP_REMOVED lines=30> */
.L_x_756:
[----:B------:R-:W-:Y:S05]  /*18a10*/  BSYNC B0 ;  /* 0x0000000000007941 */ /* 0x000fea0003800000 */
.L_x_755:
        /* <DEDUP_REMOVED lines=30> */
.L_x_758:
[----:B------:R-:W-:Y:S05]  /*18c00*/  BSYNC B0 ;  /* 0x0000000000007941 */ /* 0x000fea0003800000 */
.L_x_757:
        /* <DEDUP_REMOVED lines=31> */
.L_x_751:
        /* <DEDUP_REMOVED lines=31> */
.L_x_759:
        /* <DEDUP_REMOVED lines=43> */
.L_x_761:
[----:B------:R-:W-:Y:S05]  /*192a0*/  BSYNC B0 ;  /* 0x0000000000007941 */ /* 0x000fea0003800000 */
.L_x_760:
        /* <DEDUP_REMOVED lines=77> */
.L_x_763:
[----:B------:R-:W-:Y:S05]  /*19780*/  BSYNC B0 ;  /* 0x0000000000007941 */ /* 0x000fea0003800000 */
.L_x_762:
        /* <DEDUP_REMOVED lines=27> */
.L_x_765:
[----:B------:R-:W-:Y:S05]  /*19940*/  BSYNC B0 ;  /* 0x0000000000007941 */ /* 0x000fea0003800000 */
.L_x_764:
        /* <DEDUP_REMOVED lines=27> */
.L_x_767:
[----:B------:R-:W-:Y:S05]  /*19b00*/  BSYNC B0 ;  /* 0x0000000000007941 */ /* 0x000fea0003800000 */
.L_x_766:
        /* <DEDUP_REMOVED lines=28> */
.L_x_768:
        /* <DEDUP_REMOVED lines=11> */
.L_x_3639:


//--------------------- .text._ZN7cutlass13device_kernelIN5flash19enable_sm80_to_sm89INS1_16FlashAttnFwdSm80INS1_25CollectiveMainloopFwdSm80ILi8ELi1ELb0EN4cute5tupleIJNS5_1CILi128EEENS7_ILi96EEENS7_ILi256EEEEEELi256ENS_10bfloat16_tEfNS_4arch4Sm80ELb0ELb0ELb1ELb0ELb1ELb0ELb1ELb0EEENS1_21CollectiveEpilogueFwdINS6_IJS8_SA_S9_EEENS6_IJNS7_ILi1EEESI_SI_EEESC_SE_Li256ELb0ELb1ELb0ELb0EEENS1_19SingleTileSchedulerILb0ELb0ELb1ELi128EEEEEEEEEvNT_6ParamsE --------------------------
	.section	.text._ZN7cutlass13device_kernelIN5flash19enable_sm80_to_sm89INS1_16FlashAttnFwdSm80INS1_25CollectiveMainloopFwdSm80ILi8ELi1ELb0EN4cute5tupleIJNS5_1CILi128EEENS7_ILi96EEENS7_ILi256EEEEEELi256ENS_10bfloat16_tEfNS_4arch4Sm80ELb0ELb0ELb1ELb0ELb1ELb0ELb1ELb0EEENS1_21CollectiveEpilogueFwdINS6_IJS8_SA_S9_EEENS6_IJNS7_ILi1EEESI_SI_EEESC_SE_Li256ELb0ELb1ELb0ELb0EEENS1_19SingleTileSchedulerILb0ELb0ELb1ELi128EEEEEEEEEvNT_6ParamsE,"ax",@progbits
	.sectioninfo	@"SHI_REGISTERS=255"
	.align	128
.text._ZN7cutlass13device_kernelIN5flash19enable_sm80_to_sm89INS1_16FlashAttnFwdSm80INS1_25CollectiveMainloopFwdSm80ILi8ELi1ELb0EN4cute5tupleIJNS5_1CILi128EEENS7_ILi96EEENS7_ILi256EEEEEELi256ENS_10bfloat16_tEfNS_4arch4Sm80ELb0ELb0ELb1ELb0ELb1ELb0ELb1ELb0EEENS1_21CollectiveEpilogueFwdINS6_IJS8_SA_S9_EEENS6_IJNS7_ILi1EEESI_SI_EEESC_SE_Li256ELb0ELb1ELb0ELb0EEENS1_19SingleTileSchedulerILb0ELb0ELb1ELi128EEEEEEEEEvNT_6ParamsE:
        .type           _ZN7cutlass13device_kernelIN5flash19enable_sm80_to_sm89INS1_16FlashAttnFwdSm80INS1_25CollectiveMainloopFwdSm80ILi8ELi1ELb0EN4cute5tupleIJNS5_1CILi128EEENS7_ILi96EEENS7_ILi256EEEEEELi256ENS_10bfloat16_tEfNS_4arch4Sm80ELb0ELb0ELb1ELb0ELb1ELb0ELb1ELb0EEENS1_21CollectiveEpilogueFwdINS6_IJS8_SA_S9_EEENS6_IJNS7_ILi1EEESI_SI_EEESC_SE_Li256ELb0ELb1ELb0ELb0EEENS1_19SingleTileSchedulerILb0ELb0ELb1ELi128EEEEEEEEEvNT_6ParamsE,@function
        .size           _ZN7cutlass13device_kernelIN5flash19enable_sm80_to_sm89INS1_16FlashAttnFwdSm80INS1_25CollectiveMainloopFwdSm80ILi8ELi1ELb0EN4cute5tupleIJNS5_1CILi128EEENS7_ILi96EEENS7_ILi256EEEEEELi256ENS_10bfloat16_tEfNS_4arch4Sm80ELb0ELb0ELb1ELb0ELb1ELb0ELb1ELb0EEENS1_21CollectiveEpilogueFwdINS6_IJS8_SA_S9_EEENS6_IJNS7_ILi1EEESI_SI_EEESC_SE_Li256ELb0ELb1ELb0ELb0EEENS1_19SingleTileSchedulerILb0ELb0ELb1ELi128EEEEEEEEEvNT_6ParamsE,(.L_x_3640 - _ZN7cutlass13device_kernelIN5flash19enable_sm80_to_sm89INS1_16FlashAttnFwdSm80INS1_25CollectiveMainloopFwdSm80ILi8ELi1ELb0EN4cute5tupleIJNS5_1CILi128EEENS7_ILi96EEENS7_ILi256EEEEEELi256ENS_10bfloat16_tEfNS_4arch4Sm80ELb0ELb0ELb1ELb0ELb1ELb0ELb1ELb0EEENS1_21CollectiveEpilogueFwdINS6_IJS8_SA_S9_EEENS6_IJNS7_ILi1EEESI_SI_EEESC_SE_Li256ELb0ELb1ELb0ELb0EEENS1_19SingleTileSchedulerILb0ELb0ELb1ELi128EEEEEEEEEvNT_6ParamsE)
        .other          _ZN7cutlass13device_kernelIN5flash19enable_sm80_to_sm89INS1_16FlashAttnFwdSm80INS1_25CollectiveMainloopFwdSm80ILi8ELi1ELb0EN4cute5tupleIJNS5_1CILi128EEENS7_ILi96EEENS7_ILi256EEEEEELi256ENS_10bfloat16_tEfNS_4arch4Sm80ELb0ELb0ELb1ELb0ELb1ELb0ELb1ELb0EEENS1_21CollectiveEpilogueFwdINS6_IJS8_SA_S9_EEENS6_IJNS7_ILi1EEESI_SI_EEESC_SE_Li256ELb0ELb1ELb0ELb0EEENS1_19SingleTileSchedulerILb0ELb0ELb1ELi128EEEEEEEEEvNT_6ParamsE,@"STO_CUDA_ENTRY STV_DEFAULT"
_ZN7cutlass13device_kernelIN5flash19enable_sm80_to_sm89INS1_16FlashAttnFwdSm80INS1_25CollectiveMainloopFwdSm80ILi8ELi1ELb0EN4cute5tupleIJNS5_1CILi128EEENS7_ILi96EEENS7_ILi256EEEEEELi256ENS_10bfloat16_tEfNS_4arch4Sm80ELb0ELb0ELb1ELb0ELb1ELb0ELb1ELb0EEENS1_21CollectiveEpilogueFwdINS6_IJS8_SA_S9_EEENS6_IJNS7_ILi1EEESI_SI_EEESC_SE_Li256ELb0ELb1ELb0ELb0EEENS1_19SingleTileSchedulerILb0ELb0ELb1ELi128EEEEEEEEEvNT_6ParamsE:
        /* <DEDUP_REMOVED lines=15> */
[----:B------:R-:W-:Y:S02]  /*00f0*/  ULDC.64 UR4, c[0x0][0x340] ;  /* 0x0000d00000047ab9 */ /* 0x000fe40000000a00 */
[----:B------:R-:W-:Y:S02]  /*0100*/  UISETP.NE.U32.AND UP1, UPT, URZ, UR4, UPT ;  /* 0x000000043f00728c */ /* 0x000fe4000bf25070 */
[----:B------:R1:W2:Y:S01]  /*0110*/  @P2 LDG.E R4, [R4.64] ;  /* 0x0000000c04042981 */ /* 0x0002a2000c1e1900 */
[----:B------:R-:W-:Y:S02]  /*0120*/  ULDC.64 UR6, c[0x0][0x340] ;  /* 0x0000d00000067ab9 */ /* 0x000fe40000000a00 */
[----:B------:R-:W-:-:S06]  /*0130*/  UISETP.NE.AND.EX UP1, UPT, URZ, UR5, UPT, UP1 ;  /* 0x000000053f00728c */ /* 0x000fcc000bf25310 */
[----:B------:R-:W-:-:S05]  /*0140*/  PLOP3.LUT P6, PT, PT, PT, UP1, 0x80, 0x0 ;  /* 0x000000000000781c */ /* 0x000fca0003fcf018 */
[----:B------:R-:W-:Y:S02]  /*0150*/  @UP1 UMOV UR4, 0x4 ;  /* 0x0000000400041882 */ /* 0x000fe40000000000 */
[----:B------:R-:W-:-:S06]  /*0160*/  @UP1 UIMAD.WIDE UR4, UR14, UR4, UR6 ;  /* 0x000000040e0412a5 */ /* 0x000fcc000f8e0206 */
[----:B------:R-:W-:Y:S02]  /*0170*/  IMAD.U32 R3, RZ, RZ, UR5 ;  /* 0x00000005ff037e24 */ /* 0x000fe4000f8e00ff */
[----:B------:R-:W-:Y:S01]  /*0180*/  IMAD.U32 R2, RZ, RZ, UR4 ;  /* 0x00000004ff027e24 */ /* 0x000fe2000f8e00ff */
[----:B------:R-:W3:Y:S01]  /*0190*/  S2UR UR7, SR_CTAID.Y ;  /* 0x00000000000779c3 */ /* 0x000ee20000002600 */
[----:B------:R-:W4:Y:S01]  /*01a0*/  S2R R13, SR_CTAID.X ;  /* 0x00000000000d7919 */ /* 0x000f220000002500 */
[----:B------:R-:W-:Y:S01]  /*01b0*/  IMAD.MOV.U32 R11, RZ, RZ, c[0x0][0x2c4] ;  /* 0x0000b100ff0b7624 */ /* 0x000fe200078e00ff */
[----:B------:R-:W-:Y:S02]  /*01c0*/  ULDC.64 UR4, c[0x0][0x1b8] ;  /* 0x00006e0000047ab9 */ /* 0x000fe40000000a00 */
[----:B------:R5:W2:Y:S01]  /*01d0*/  @P6 LDG.E R3, [R2.64] ;  /* 0x0000000c02036981 */ /* 0x000aa2000c1e1900 */
[----:B------:R-:W-:Y:S01]  /*01e0*/  USHF.R.S32.HI UR9, URZ, 0x1f, UR14 ;  /* 0x0000001f3f097899 */ /* 0x000fe2000801140e */
[C---:B------:R-:W-:Y:S01]  /*01f0*/  ISETP.NE.AND P0, PT, R11.reuse, 0x1, PT ;  /* 0x000000010b00780c */ /* 0x040fe20003f05270 */
[----:B------:R-:W-:Y:S01]  /*0200*/  IMAD R11, R11, c[0x0][0x168], RZ ;  /* 0x00005a000b0b7a24 */ /* 0x000fe200078e02ff */
[----:B---3--:R-:W-:-:S02]  /*0210*/  USHF.R.S32.HI UR6, URZ, 0x1f, UR7 ;  /* 0x0000001f3f067899 */ /* 0x008fc40008011407 */
[----:B------:R-:W-:Y:S02]  /*0220*/  UIMAD.WIDE.U32 UR10, UR7, UR4, URZ ;  /* 0x00000004070a72a5 */ /* 0x000fe4000f8e003f */
[----:B------:R-:W-:Y:S01]  /*0230*/  UIMAD UR8, UR6, UR4, URZ ;  /* 0x00000004060872a4 */ /* 0x000fe2000f8e023f */
[----:B-----5:R-:W3:Y:S03]  /*0240*/  S2R R2, SR_TID.X ;  /* 0x0000000000027919 */ /* 0x020ee60000002100 */
[----:B------:R-:W-:-:S03]  /*0250*/  UIMAD UR8, UR7, UR5, UR8 ;  /* 0x00000005070872a4 */ /* 0x000fc6000f8e0208 */
[----:B------:R-:W-:Y:S02]  /*0260*/  ULDC.64 UR4, c[0x0][0x1c0] ;  /* 0x0000700000047ab9 */ /* 0x000fe40000000a00 */
[----:B------:R-:W-:Y:S02]  /*0270*/  UIADD3 UR11, UR11, UR8, URZ ;  /* 0x000000080b0b7290 */ /* 0x000fe4000fffe03f */
[----:B------:R-:W-:Y:S02]  /*0280*/  UIMAD UR9, UR9, UR4, URZ ;  /* 0x00000004090972a4 */ /* 0x000fe4000f8e023f */
[----:B------:R-:W-:Y:S02]  /*0290*/  UIMAD.WIDE.U32 UR10, UR14, UR4, UR10 ;  /* 0x000000040e0a72a5 */ /* 0x000fe4000f8e000a */
[----:B------:R-:W-:Y:S02]  /*02a0*/  UIMAD UR5, UR14, UR5, UR9 ;  /* 0x000000050e0572a4 */ /* 0x000fe4000f8e0209 */
[----:B------:R-:W-:-:S02]  /*02b0*/  ULDC UR4, c[0x0][0x2ac] ;  /* 0x0000ab0000047ab9 */ /* 0x000fc40000000800 */
[----:B------:R-:W-:Y:S01]  /*02c0*/  UIADD3 UR5, UR11, UR5, URZ ;  /* 0x000000050b057290 */ /* 0x000fe2000fffe03f */
[----:B------:R-:W-:Y:S01]  /*02d0*/  IMAD.U32 R15, RZ, RZ, UR11 ;  /* 0x0000000bff0f7e24 */ /* 0x000fe2000f8e00ff */
[----:B------:R-:W-:Y:S01]  /*02e0*/  UMOV UR8, 0x60 ;  /* 0x0000006000087882 */ /* 0x000fe20000000000 */
[----:B------:R-:W-:Y:S01]  /*02f0*/  IMAD.U32 R14, RZ, RZ, UR10 ;  /* 0x0000000aff0e7e24 */ /* 0x000fe2000f8e00ff */
[----:B------:R-:W-:Y:S02]  /*0300*/  UMOV UR11, URZ ;  /* 0x0000003f000b7c82 */ /* 0x000fe40008000000 */
[----:B------:R-:W-:Y:S01]  /*0310*/  IMAD.U32 R15, RZ, RZ, UR5 ;  /* 0x00000005ff0f7e24 */ /* 0x000fe2000f8e00ff */
[----:B---3--:R-:W-:Y:S01]  /*0320*/  SHF.R.S32.HI R17, RZ, 0x1f, R2 ;  /* 0x0000001fff117819 */ /* 0x008fe20000011402 */
[----:B------:R-:W-:Y:S02]  /*0330*/  ULDC UR10, c[0x0][0x1d0] ;  /* 0x00007400000a7ab9 */ /* 0x000fe40000000800 */
[----:B------:R-:W-:Y:S01]  /*0340*/  UIMAD UR10, UR4, UR10, URZ ;  /* 0x0000000a040a72a4 */ /* 0x000fe2000f8e023f */
[----:B------:R-:W-:-:S02]  /*0350*/  LEA.HI R7, R17, R2, RZ, 0x3 ;  /* 0x0000000211077211 */ /* 0x000fc400078f18ff */
[----:B------:R-:W-:Y:S02]  /*0360*/  ULDC UR4, c[0x0][0x2b8] ;  /* 0x0000ae0000047ab9 */ /* 0x000fe40000000800 */
[----:B------:R-:W-:Y:S01]  /*0370*/  LOP3.LUT R0, R7, 0xfffffff8, RZ, 0xc0, !PT ;  /* 0xfffffff807007812 */ /* 0x000fe200078ec0ff */
[----:B------:R-:W-:Y:S01]  /*0380*/  UIADD3 UR16, UR10, 0x5f, URZ ;  /* 0x0000005f0a107890 */ /* 0x000fe2000fffe03f */
[----:B------:R-:W-:Y:S01]  /*0390*/  SHF.R.S32.HI R7, RZ, 0x3, R7 ;  /* 0x00000003ff077819 */ /* 0x000fe20000011407 */
[----:B------:R-:W-:Y:S02]  /*03a0*/  UISETP.NE.AND UP0, UPT, UR4, 0x1, UPT ;  /* 0x000000010400788c */ /* 0x000fe4000bf05270 */
[----:B------:R-:W-:Y:S01]  /*03b0*/  IMAD.IADD R0, R2, 0x1, -R0 ;  /* 0x0000000102007824 */ /* 0x000fe200078e0a00 */
[----:B------:R-:W-:Y:S01]  /*03c0*/  UIMAD.WIDE UR16, UR16, 0x2aaaaaab, URZ ;  /* 0x2aaaaaab101078a5 */ /* 0x000fe2000f8e023f */
[--C-:B----4-:R-:W-:Y:S02]  /*03d0*/  IMAD R16, R13, 0x80, R7.reuse ;  /* 0x000000800d107824 */ /* 0x110fe400078e0207 */
[----:B------:R-:W-:-:S02]  /*03e0*/  IMAD R116, R0, 0x20, R7 ;  /* 0x0000002000747824 */ /* 0x000fc400078e0207 */
[----:B------:R-:W-:Y:S02]  /*03f0*/  IMAD.SHL.U32 R213, R0, 0x8, RZ ;  /* 0x0000000800d57824 */ /* 0x000fe400078e00ff */
[----:B------:R-:W-:Y:S01]  /*0400*/  IMAD R9, R13, 0x80, R116 ;  /* 0x000000800d097824 */ /* 0x000fe200078e0274 */
[----:B------:R-:W-:Y:S01]  /*0410*/  STL [R1+0xc], R116 ;  /* 0x00000c7401007387 */ /* 0x000fe20000100800 */
[----:B------:R-:W-:Y:S01]  /*0420*/  UMOV UR5, UR17 ;  /* 0x0000001100057c82 */ /* 0x000fe20008000000 */
[----:B------:R-:W-:Y:S01]  /*0430*/  IADD3 R29, R213, 0x40, RZ ;  /* 0x00000040d51d7810 */ /* 0x000fe20007ffe0ff */
[----:B-1----:R-:W-:Y:S01]  /*0440*/  @P0 IMAD.HI.U32 R5, R9, c[0x0][0x2c8], RZ ;  /* 0x0000b20009050a27 */ /* 0x002fe200078e00ff */
[----:B------:R1:W-:Y:S01]  /*0450*/  STL [R1+0x8], R9 ;  /* 0x0000080901007387 */ /* 0x0003e20000100800 */
[C---:B------:R-:W-:Y:S01]  /*0460*/  IADD3 R28, R213.reuse, 0x80, RZ ;  /* 0x00000080d51c7810 */ /* 0x040fe20007ffe0ff */
[----:B------:R-:W-:Y:S01]  /*0470*/  USHF.R.U32.HI UR9, URZ, 0x1f, UR5 ;  /* 0x0000001f3f097899 */ /* 0x000fe20008011605 */
[----:B------:R-:W-:Y:S01]  /*0480*/  IMAD.MOV.U32 R6, RZ, RZ, R9 ;  /* 0x000000ffff067224 */ /* 0x000fe200078e0009 */
[----:B------:R-:W-:Y:S01]  /*0490*/  @P0 SHF.R.U32.HI R6, RZ, c[0x0][0x2cc], R5 ;  /* 0x0000b300ff060a19 */ /* 0x000fe20000011605 */
[----:B------:R-:W-:Y:S01]  /*04a0*/  IMAD.MOV.U32 R251, RZ, RZ, RZ ;  /* 0x000000fffffb7224 */ /* 0x000fe200078e00ff */
[----:B------:R-:W-:Y:S01]  /*04b0*/  IADD3 R215, R213, 0xc0, RZ ;  /* 0x000000c0d5d77810 */ /* 0x000fe20007ffe0ff */
[----:B------:R-:W-:Y:S01]  /*04c0*/  ULEA.HI.SX32 UR9, UR5, UR9, 0x1c ;  /* 0x0000000905097291 */ /* 0x000fe2000f8fe23f */
[--C-:B------:R-:W-:Y:S01]  /*04d0*/  SHF.R.S32.HI R5, RZ, 0x1f, R6.reuse ;  /* 0x0000001fff057819 */ /* 0x100fe20000011406 */
[----:B------:R-:W-:Y:S01]  /*04e0*/  IMAD.MOV R8, RZ, RZ, -R6 ;  /* 0x000000ffff087224 */ /* 0x000fe200078e0a06 */
[----:B------:R-:W-:Y:S01]  /*04f0*/  ISETP.GE.AND P5, PT, R29, c[0x0][0x198], PT ;  /* 0x000066001d007a0c */ /* 0x000fe20003fa6270 */
[----:B------:R-:W-:Y:S01]  /*0500*/  IMAD.WIDE.U32 R14, R6, c[0x0][0x1b0], R14 ;  /* 0x00006c00060e7a25 */ /* 0x000fe200078e000e */
[----:B------:R-:W-:Y:S01]  /*0510*/  ISETP.GE.AND P4, PT, R28, c[0x0][0x198], PT ;  /* 0x000066001c007a0c */ /* 0x000fe20003f86270 */
[----:B------:R-:W-:Y:S01]  /*0520*/  UIMAD UR8, UR9, UR8, -0x60 ;  /* 0xffffffa0090874a4 */ /* 0x000fe2000f8e0208 */
[----:B------:R-:W-:Y:S01]  /*0530*/  ISETP.GE.AND P3, PT, R215, c[0x0][0x198], PT ;  /* 0x00006600d7007a0c */ /* 0x000fe20003f66270 */
[----:B------:R-:W-:Y:S01]  /*0540*/  IMAD R5, R5, c[0x0][0x1b0], RZ ;  /* 0x00006c0005057a24 */ /* 0x000fe200078e02ff */
[----:B------:R-:W-:Y:S01]  /*0550*/  ULDC.64 UR4, c[0x0][0x2b0] ;  /* 0x0000ac0000047ab9 */ /* 0x000fe20000000a00 */
[----:B------:R-:W-:Y:S01]  /*0560*/  IMAD R8, R8, c[0x0][0x2c4], R9 ;  /* 0x0000b10008087a24 */ /* 0x000fe200078e0209 */
[----:B------:R-:W-:Y:S01]  /*0570*/  STL [R1+0x14], R213 ;  /* 0x000014d501007387 */ /* 0x000fe20000100800 */
[----:B------:R-:W-:-:S03]  /*0580*/  IMAD R5, R6, c[0x0][0x1b4], R5 ;  /* 0x00006d0006057a24 */ /* 0x000fc600078e0205 */
[----:B------:R-:W-:Y:S01]  /*0590*/  SHF.R.S32.HI R6, RZ, 0x1f, R8 ;  /* 0x0000001fff067819 */ /* 0x000fe20000011408 */
[----:B------:R-:W-:Y:S01]  /*05a0*/  IMAD.IADD R15, R15, 0x1, R5 ;  /* 0x000000010f0f7824 */ /* 0x000fe200078e0205 */
[----:B------:R-:W-:Y:S01]  /*05b0*/  STL [R1], R16 ;  /* 0x0000001001007387 */ /* 0x000fe20000100800 */
[----:B------:R-:W-:Y:S02]  /*05c0*/  IMAD.SHL.U32 R5, R7, 0x40, RZ ;  /* 0x0000004007057824 */ /* 0x000fe400078e00ff */
[----:B------:R-:W-:-:S03]  /*05d0*/  IMAD R6, R6, c[0x0][0x1a8], RZ ;  /* 0x00006a0006067a24 */ /* 0x000fc600078e02ff */
[----:B------:R-:W-:Y:S01]  /*05e0*/  LOP3.LUT R5, R5, 0x1c0, RZ, 0xc0, !PT ;  /* 0x000001c005057812 */ /* 0x000fe200078ec0ff */
[C---:B------:R-:W-:Y:S02]  /*05f0*/  IMAD R6, R8.reuse, c[0x0][0x1ac], R6 ;  /* 0x00006b0008067a24 */ /* 0x040fe400078e0206 */
[----:B-1----:R-:W-:Y:S01]  /*0600*/  IMAD.WIDE.U32 R8, R8, c[0x0][0x1a8], R14 ;  /* 0x00006a0008087a25 */ /* 0x002fe200078e000e */
[----:B------:R-:W-:Y:S02]  /*0610*/  SHF.R.U32.HI R12, RZ, 0x3, R5 ;  /* 0x00000003ff0c7819 */ /* 0x000fe40000011605 */
[----:B------:R-:W-:Y:S01]  /*0620*/  LOP3.LUT R5, R5, 0x38, R213, 0xf8, !PT ;  /* 0x0000003805057812 */ /* 0x000fe200078ef8d5 */
[----:B------:R-:W-:Y:S01]  /*0630*/  IMAD.IADD R9, R9, 0x1, R6 ;  /* 0x0000000109097824 */ /* 0x000fe200078e0206 */
[----:B------:R-:W-:Y:S02]  /*0640*/  LEA R10, P0, R8, c[0x0][0x160], 0x1 ;  /* 0x00005800080a7a11 */ /* 0x000fe400078008ff */
[----:B------:R-:W-:-:S02]  /*0650*/  LOP3.LUT R5, R5, R12, RZ, 0x3c, !PT ;  /* 0x0000000c05057212 */ /* 0x000fc400078e3cff */
[----:B------:R-:W-:Y:S01]  /*0660*/  LEA.HI.X R9, R8, c[0x0][0x164], R9, 0x1, P0 ;  /* 0x0000590008097a11 */ /* 0x000fe200000f0c09 */
[----:B------:R-:W-:Y:S01]  /*0670*/  SHFL.IDX PT, R12, R10, RZ, 0x181f ;  /* 0x00181fff0a0c7589 */ /* 0x000fe200000e0000 */
[-C--:B------:R-:W-:Y:S02]  /*0680*/  ISETP.GE.AND P0, PT, R16, R11.reuse, PT ;  /* 0x0000000b1000720c */ /* 0x080fe40003f06270 */
[----:B------:R-:W-:Y:S01]  /*0690*/  LEA.HI R6, R17, R2, RZ, 0x6 ;  /* 0x0000000211067211 */ /* 0x000fe200078f30ff */
[----:B------:R-:W1:Y:S04]  /*06a0*/  SHFL.IDX PT, R13, R9, RZ, 0x181f ;  /* 0x00181fff090d7589 */ /* 0x000e6800000e0000 */
[----:B------:R-:W-:Y:S01]  /*06b0*/  IMAD.SHL.U32 R8, R6, 0x8, RZ ;  /* 0x0000000806087824 */ /* 0x000fe200078e00ff */
[----:B------:R-:W-:Y:S01]  /*06c0*/  IADD3 R6, R16, 0x20, RZ ;  /* 0x0000002010067810 */ /* 0x000fe20007ffe0ff */
[----:B------:R-:W-:Y:S03]  /*06d0*/  SHFL.IDX PT, R22, R10, 0x1, 0x181f ;  /* 0x00381f000a167f89 */ /* 0x000fe600000e0000 */
[----:B------:R-:W-:Y:S01]  /*06e0*/  ISETP.GE.AND P1, PT, R6, R11, PT ;  /* 0x0000000b0600720c */ /* 0x000fe20003f26270 */
[----:B------:R-:W3:Y:S01]  /*06f0*/  SHFL.IDX PT, R23, R9, 0x1, 0x181f ;  /* 0x00381f0009177f89 */ /* 0x000ee200000e0000 */
[----:B------:R-:W-:-:S02]  /*0700*/  LOP3.LUT R214, R5, 0xfffffe00, R8, 0xf8, !PT ;  /* 0xfffffe0005d67812 */ /* 0x000fc400078ef808 */
[----:B------:R-:W-:Y:S02]  /*0710*/  @!P0 SHF.R.S32.HI R6, RZ, 0x1f, R29 ;  /* 0x0000001fff068819 */ /* 0x000fe4000001141d */
[----:B------:R-:W-:Y:S01]  /*0720*/  @!P0 SHF.R.S32.HI R5, RZ, 0x1f, R28 ;  /* 0x0000001fff058819 */ /* 0x000fe2000001141c */
[----:B------:R-:W-:Y:S01]  /*0730*/  @!P0 IMAD.SHL.U32 R8, R214, 0x2, RZ ;  /* 0x00000002d6088824 */ /* 0x000fe200078e00ff */
[----:B------:R-:W-:Y:S01]  /*0740*/  @!P0 LEA.HI R6, R6, R29, RZ, 0x3 ;  /* 0x0000001d06068211 */ /* 0x000fe200078f18ff */
[----:B------:R-:W-:Y:S01]  /*0750*/  STL [R1+0x4], R214 ;  /* 0x000004d601007387 */ /* 0x000fe20000100800 */
[----:B------:R-:W-:Y:S02]  /*0760*/  @!P0 LEA.HI R5, R5, R28, RZ, 0x3 ;  /* 0x0000001c05058211 */ /* 0x000fe400078f18ff */
[----:B------:R-:W-:Y:S01]  /*0770*/  @!P0 LOP3.LUT R6, R6, 0xfffffff8, RZ, 0xc0, !PT ;  /* 0xfffffff806068812 */ /* 0x000fe200078ec0ff */
[----:B------:R-:W-:Y:S01]  /*0780*/  STL [R1+0x10], R215 ;  /* 0x000010d701007387 */ /* 0x000fe20000100800 */
[----:B------:R-:W-:Y:S01]  /*0790*/  @!P0 LOP3.LUT R5, R5, 0xfffffff8, RZ, 0xc0, !PT ;  /* 0xfffffff805058812 */ /* 0x000fe200078ec0ff */
[----:B-1----:R-:W-:-:S02]  /*07a0*/  @!P0 IMAD.WIDE R14, R213, 0x2, R12 ;  /* 0x00000002d50e8825 */ /* 0x002fc400078e020c */
[----:B------:R-:W4:Y:S02]  /*07b0*/  LDL.LU R212, [R1+0x18] ;  /* 0x0000180001d47983 */ /* 0x000f240000300800 */
[----:B------:R-:W-:-:S04]  /*07c0*/  @!P0 IMAD.WIDE R18, R6, 0x2, R12 ;  /* 0x0000000206128825 */ /* 0x000fc800078e020c */
[----:B------:R-:W-:Y:S01]  /*07d0*/  @!P0 IMAD.WIDE R20, R5, 0x2, R12 ;  /* 0x0000000205148825 */ /* 0x000fe200078e020c */
[----:B--2---:R1:W2:Y:S01]  /*07e0*/  @P2 R2UR UR11, R4 ;  /* 0x00000000040b23c2 */ /* 0x0042a200000e0000 */
[----:B------:R-:W-:-:S13]  /*07f0*/  ISETP.GE.AND P2, PT, R213, c[0x0][0x198], PT ;  /* 0x00006600d5007a0c */ /* 0x000fda0003f46270 */
[----:B------:R5:W-:Y:S04]  /*0800*/  @!P0 LDGSTS.E.BYPASS.LTC128B.128 [R8+0x18100], [R14.64], !P2 ;  /* 0x181000000e088fae */ /* 0x000be8000d101d4c */
[----:B------:R2:W-:Y:S04]  /*0810*/  @!P0 LDGSTS.E.BYPASS.LTC128B.128 [R8+0x1c100], [R18.64], !P5 ;  /* 0x1c10000012088fae */ /* 0x0005e8000e901d4c */
[----:B------:R3:W-:Y:S01]  /*0820*/  @!P0 LDGSTS.E.BYPASS.LTC128B.128 [R8+0x20100], [R20.64], !P4 ;  /* 0x2010000014088fae */ /* 0x0007e2000e101d4c */
[----:B-1----:R-:W-:-:S04]  /*0830*/  @!P0 SHF.R.S32.HI R4, RZ, 0x1f, R215 ;  /* 0x0000001fff048819 */ /* 0x002fc800000114d7 */
[----:B------:R-:W-:Y:S01]  /*0840*/  @!P0 LEA.HI R4, R4, R215, RZ, 0x3 ;  /* 0x000000d704048211 */ /* 0x000fe200078f18ff */
[----:B------:R1:W1:Y:S03]  /*0850*/  @P6 R2UR UR15, R3 ;  /* 0x00000000030f63c2 */ /* 0x00026600000e0000 */
[----:B------:R-:W-:Y:S02]  /*0860*/  @!P0 LOP3.LUT R4, R4, 0xfffffff8, RZ, 0xc0, !PT ;  /* 0xfffffff804048812 */ /* 0x000fe400078ec0ff */
[----:B------:R-:W-:-:S03]  /*0870*/  PLOP3.LUT P6, PT, PT, PT, UP0, 0x80, 0x0 ;  /* 0x000000000000781c */ /* 0x000fc60003fcf008 */
[----:B------:R-:W-:Y:S01]  /*0880*/  @!P0 IMAD.WIDE R12, R4, 0x2, R12 ;  /* 0x00000002040c8825 */ /* 0x000fe200078e020c */
[----:B------:R-:W-:-:S04]  /*0890*/  IADD3 R4, R16, 0x40, RZ ;  /* 0x0000004010047810 */ /* 0x000fc80007ffe0ff */
[----:B------:R1:W-:Y:S01]  /*08a0*/  @!P0 LDGSTS.E.BYPASS.LTC128B.128 [R8+0x24100], [R12.64], !P3 ;  /* 0x241000000c088fae */ /* 0x0003e2000d901d4c */
[----:B------:R-:W-:Y:S02]  /*08b0*/  ISETP.GE.AND P0, PT, R4, R11, PT ;  /* 0x0000000b0400720c */ /* 0x000fe40003f06270 */
[----:B------:R-:W-:Y:S02]  /*08c0*/  @!P1 SHF.R.S32.HI R4, RZ, 0x1f, R29 ;  /* 0x0000001fff049819 */ /* 0x000fe4000001141d */
[----:B--2---:R-:W-:Y:S02]  /*08d0*/  @!P1 SHF.R.S32.HI R18, RZ, 0x1f, R28 ;  /* 0x0000001fff129819 */ /* 0x004fe4000001141c */
[----:B------:R-:W-:Y:S01]  /*08e0*/  @!P1 LEA.HI R4, R4, R29, RZ, 0x3 ;  /* 0x0000001d04049211 */ /* 0x000fe200078f18ff */
[----:B---3--:R-:W-:Y:S01]  /*08f0*/  @!P1 IMAD.WIDE R20, R213, 0x2, R22 ;  /* 0x00000002d5149825 */ /* 0x008fe200078e0216 */
[----:B-----5:R-:W-:Y:S02]  /*0900*/  @!P1 SHF.R.S32.HI R14, RZ, 0x1f, R215 ;  /* 0x0000001fff0e9819 */ /* 0x020fe400000114d7 */
[----:B------:R-:W-:-:S02]  /*0910*/  @!P1 LOP3.LUT R4, R4, 0xfffffff8, RZ, 0xc0, !PT ;  /* 0xfffffff804049812 */ /* 0x000fc400078ec0ff */
[----:B------:R-:W-:Y:S01]  /*0920*/  @!P1 LEA.HI R18, R18, R28, RZ, 0x3 ;  /* 0x0000001c12129211 */ /* 0x000fe200078f18ff */
[----:B------:R-:W-:Y:S01]  /*0930*/  @!P0 IMAD.SHL.U32 R6, R214, 0x2, RZ ;  /* 0x00000002d6068824 */ /* 0x000fe200078e00ff */
[----:B-1----:R-:W-:Y:S01]  /*0940*/  @!P0 SHF.R.S32.HI R3, RZ, 0x1f, R215 ;  /* 0x0000001fff038819 */ /* 0x002fe200000114d7 */
[----:B------:R-:W-:Y:S01]  /*0950*/  @!P1 IMAD.WIDE R4, R4, 0x2, R22 ;  /* 0x0000000204049825 */ /* 0x000fe200078e0216 */
[-C--:B------:R-:W-:Y:S02]  /*0960*/  @!P1 LEA.HI R14, R14, R215.reuse, RZ, 0x3 ;  /* 0x000000d70e0e9211 */ /* 0x080fe400078f18ff */
[----:B------:R-:W-:Y:S02]  /*0970*/  @!P0 LEA.HI R3, R3, R215, RZ, 0x3 ;  /* 0x000000d703038211 */ /* 0x000fe400078f18ff */
[----:B------:R-:W-:Y:S02]  /*0980*/  @!P1 LOP3.LUT R18, R18, 0xfffffff8, RZ, 0xc0, !PT ;  /* 0xfffffff812129812 */ /* 0x000fe400078ec0ff */
[----:B------:R-:W-:-:S02]  /*0990*/  @!P1 LOP3.LUT R14, R14, 0xfffffff8, RZ, 0xc0, !PT ;  /* 0xfffffff80e0e9812 */ /* 0x000fc400078ec0ff */
[----:B------:R-:W-:Y:S01]  /*09a0*/  @!P0 LOP3.LUT R3, R3, 0xfffffff8, RZ, 0xc0, !PT ;  /* 0xfffffff803038812 */ /* 0x000fe200078ec0ff */
[--C-:B------:R-:W-:Y:S01]  /*09b0*/  @!P1 IMAD.WIDE R18, R18, 0x2, R22.reuse ;  /* 0x0000000212129825 */ /* 0x100fe200078e0216 */
[----:B------:R-:W-:Y:S03]  /*09c0*/  SHFL.IDX PT, R12, R10, 0x2, 0x181f ;  /* 0x00581f000a0c7f89 */ /* 0x000fe600000e0000 */
[----:B------:R-:W-:Y:S01]  /*09d0*/  @!P1 IMAD.SHL.U32 R8, R214, 0x2, RZ ;  /* 0x00000002d6089824 */ /* 0x000fe200078e00ff */
[----:B------:R-:W1:Y:S01]  /*09e0*/  SHFL.IDX PT, R13, R9, 0x2, 0x181f ;  /* 0x00581f00090d7f89 */ /* 0x000e6200000e0000 */
[----:B------:R-:W-:-:S03]  /*09f0*/  @!P1 IMAD.WIDE R14, R14, 0x2, R22 ;  /* 0x000000020e0e9825 */ /* 0x000fc600078e0216 */
[----:B------:R2:W-:Y:S04]  /*0a00*/  @!P1 LDGSTS.E.BYPASS.LTC128B.128 [R8+0x19100], [R20.64], !P2 ;  /* 0x1910000014089fae */ /* 0x0005e8000d101d4c */
[----:B------:R3:W-:Y:S04]  /*0a10*/  @!P1 LDGSTS.E.BYPASS.LTC128B.128 [R8+0x1d100], [R4.64], !P5 ;  /* 0x1d10000004089fae */ /* 0x0007e8000e901d4c */
[----:B------:R2:W-:Y:S04]  /*0a20*/  @!P1 LDGSTS.E.BYPASS.LTC128B.128 [R8+0x21100], [R18.64], !P4 ;  /* 0x2110000012089fae */ /* 0x0005e8000e101d4c */
[----:B------:R2:W-:Y:S01]  /*0a30*/  @!P1 LDGSTS.E.BYPASS.LTC128B.128 [R8+0x25100], [R14.64], !P3 ;  /* 0x251000000e089fae */ /* 0x0005e2000d901d4c */
[----:B-1----:R-:W-:Y:S01]  /*0a40*/  @!P0 IMAD.WIDE R22, R3, 0x2, R12 ;  /* 0x0000000203168825 */ /* 0x002fe200078e020c */
[----:B---3--:R-:W-:-:S02]  /*0a50*/  @!P0 SHF.R.S32.HI R5, RZ, 0x1f, R29 ;  /* 0x0000001fff058819 */ /* 0x008fc4000001141d */
[----:B------:R-:W-:Y:S02]  /*0a60*/  @!P0 SHF.R.S32.HI R4, RZ, 0x1f, R28 ;  /* 0x0000001fff048819 */ /* 0x000fe4000001141c */
[----:B------:R-:W-:Y:S02]  /*0a70*/  @!P0 LEA.HI R5, R5, R29, RZ, 0x3 ;  /* 0x0000001d05058211 */ /* 0x000fe400078f18ff */
[----:B------:R-:W-:Y:S02]  /*0a80*/  @!P0 LEA.HI R4, R4, R28, RZ, 0x3 ;  /* 0x0000001c04048211 */ /* 0x000fe400078f18ff */
[----:B------:R-:W-:Y:S02]  /*0a90*/  @!P0 LOP3.LUT R5, R5, 0xfffffff8, RZ, 0xc0, !PT ;  /* 0xfffffff805058812 */ /* 0x000fe400078ec0ff */
[----:B------:R-:W-:Y:S02]  /*0aa0*/  @!P0 LOP3.LUT R4, R4, 0xfffffff8, RZ, 0xc0, !PT ;  /* 0xfffffff804048812 */ /* 0x000fe400078ec0ff */
[----:B--2---:R-:W-:Y:S01]  /*0ab0*/  IADD3 R8, R16, 0x60, RZ ;  /* 0x0000006010087810 */ /* 0x004fe20007ffe0ff */
[--C-:B------:R-:W-:Y:S01]  /*0ac0*/  @!P0 IMAD.WIDE R20, R5, 0x2, R12.reuse ;  /* 0x0000000205148825 */ /* 0x100fe200078e020c */
[----:B------:R-:W-:Y:S01]  /*0ad0*/  PLOP3.LUT P1, PT, PT, PT, UP0, 0x80, 0x0 ;  /* 0x000000000000781c */ /* 0x000fe20003f2f008 */
[----:B------:R-:W-:Y:S01]  /*0ae0*/  SHFL.IDX PT, R10, R10, 0x3, 0x181f ;  /* 0x00781f000a0a7f89 */ /* 0x000fe200000e0000 */
[----:B------:R-:W-:Y:S01]  /*0af0*/  IADD3 R3, R116, UR8, RZ ;  /* 0x0000000874037c10 */ /* 0x000fe2000fffe0ff */
[----:B------:R-:W-:-:S04]  /*0b00*/  @!P0 IMAD.WIDE R4, R4, 0x2, R12 ;  /* 0x0000000204048825 */ /* 0x000fc800078e020c */
[----:B------:R-:W-:-:S05]  /*0b10*/  @!P0 IMAD.WIDE R12, R213, 0x2, R12 ;  /* 0x00000002d50c8825 */ /* 0x000fca00078e020c */
[----:B------:R1:W-:Y:S04]  /*0b20*/  @!P0 LDGSTS.E.BYPASS.LTC128B.128 [R6+0x1a100], [R12.64], !P2 ;  /* 0x1a1000000c068fae */ /* 0x0003e8000d101d4c */
[----:B------:R1:W-:Y:S04]  /*0b30*/  @!P0 LDGSTS.E.BYPASS.LTC128B.128 [R6+0x1e100], [R20.64], !P5 ;  /* 0x1e10000014068fae */ /* 0x0003e8000e901d4c */
[----:B------:R2:W-:Y:S04]  /*0b40*/  @!P0 LDGSTS.E.BYPASS.LTC128B.128 [R6+0x22100], [R4.64], !P4 ;  /* 0x2210000004068fae */ /* 0x0005e8000e101d4c */
[----:B------:R1:W-:Y:S01]  /*0b50*/  @!P0 LDGSTS.E.BYPASS.LTC128B.128 [R6+0x26100], [R22.64], !P3 ;  /* 0x2610000016068fae */ /* 0x0003e2000d901d4c */
[----:B------:R-:W-:-:S03]  /*0b60*/  ISETP.GE.AND P0, PT, R8, R11, PT ;  /* 0x0000000b0800720c */ /* 0x000fc60003f06270 */
[----:B------:R-:W3:Y:S01]  /*0b70*/  SHFL.IDX PT, R11, R9, 0x3, 0x181f ;  /* 0x00781f00090b7f89 */ /* 0x000ee200000e0000 */
[----:B------:R-:W-:-:S09]  /*0b80*/  IADD3 R252, R3, UR11, RZ ;  /* 0x0000000b03fc7c10 */ /* 0x000fd2000fffe0ff */
[----:B------:R-:W-:Y:S01]  /*0b90*/  @!P0 SHF.R.S32.HI R8, RZ, 0x1f, R29 ;  /* 0x0000001fff088819 */ /* 0x000fe2000001141d */
[----:B--2---:R-:W-:-:S04]  /*0ba0*/  @P1 IMAD.HI.U32 R5, R252, c[0x0][0x2bc], RZ ;  /* 0x0000af00fc051a27 */ /* 0x004fc800078e00ff */
[----:B------:R-:W-:Y:S01]  /*0bb0*/  IMAD.MOV.U32 R4, RZ, RZ, R252 ;  /* 0x000000ffff047224 */ /* 0x000fe200078e00fc */
[----:B------:R-:W-:Y:S02]  /*0bc0*/  @P6 SHF.R.U32.HI R4, RZ, c[0x0][0x2c0], R5 ;  /* 0x0000b000ff046a19 */ /* 0x000fe40000011605 */
[----:B-1----:R-:W-:Y:S02]  /*0bd0*/  @!P0 SHF.R.S32.HI R6, RZ, 0x1f, R28 ;  /* 0x0000001fff068819 */ /* 0x002fe4000001141c */
[----:B------:R-:W-:Y:S02]  /*0be0*/  @!P0 SHF.R.S32.HI R5, RZ, 0x1f, R215 ;  /* 0x0000001fff058819 */ /* 0x000fe400000114d7 */
[----:B------:R-:W-:Y:S02]  /*0bf0*/  @!P0 LEA.HI R8, R8, R29, RZ, 0x3 ;  /* 0x0000001d08088211 */ /* 0x000fe400078f18ff */
[----:B------:R-:W-:Y:S02]  /*0c00*/  @!P0 LEA.HI R6, R6, R28, RZ, 0x3 ;  /* 0x0000001c06068211 */ /* 0x000fe400078f18ff */
[----:B------:R-:W-:-:S02]  /*0c10*/  @!P0 LEA.HI R5, R5, R215, RZ, 0x3 ;  /* 0x000000d705058211 */ /* 0x000fc400078f18ff */
[----:B------:R-:W-:Y:S02]  /*0c20*/  @!P0 LOP3.LUT R8, R8, 0xfffffff8, RZ, 0xc0, !PT ;  /* 0xfffffff808088812 */ /* 0x000fe400078ec0ff */
[----:B------:R-:W-:Y:S02]  /*0c30*/  @!P0 LOP3.LUT R6, R6, 0xfffffff8, RZ, 0xc0, !PT ;  /* 0xfffffff806068812 */ /* 0x000fe400078ec0ff */
[----:B------:R-:W-:Y:S01]  /*0c40*/  @!P0 LOP3.LUT R5, R5, 0xfffffff8, RZ, 0xc0, !PT ;  /* 0xfffffff805058812 */ /* 0x000fe200078ec0ff */
[----:B---3--:R-:W-:Y:S01]  /*0c50*/  @!P0 IMAD.WIDE R18, R213, 0x2, R10 ;  /* 0x00000002d5128825 */ /* 0x008fe200078e020a */
[----:B------:R-:W-:-:S03]  /*0c60*/  ISETP.GE.AND P1, PT, R3, UR10, PT ;  /* 0x0000000a03007c0c */ /* 0x000fc6000bf26270 */
[----:B------:R-:W-:Y:S02]  /*0c70*/  @!P0 IMAD.SHL.U32 R3, R214, 0x2, RZ ;  /* 0x00000002d6038824 */ /* 0x000fe400078e00ff */
[--C-:B------:R-:W-:Y:S01]  /*0c80*/  @!P0 IMAD.WIDE R20, R8, 0x2, R10.reuse ;  /* 0x0000000208148825 */ /* 0x100fe200078e020a */
[----:B------:R-:W-:Y:S02]  /*0c90*/  @!UP1 UMOV UR15, UR14 ;  /* 0x0000000e000f9c82 */ /* 0x000fe40008000000 */
[----:B------:R1:W-:Y:S01]  /*0ca0*/  @!P0 LDGSTS.E.BYPASS.LTC128B.128 [R3+0x1b100], [R18.64], !P2 ;  /* 0x1b10000012038fae */ /* 0x0003e2000d101d4c */
[--C-:B------:R-:W-:Y:S01]  /*0cb0*/  @!P0 IMAD.WIDE R22, R6, 0x2, R10.reuse ;  /* 0x0000000206168825 */ /* 0x100fe200078e020a */
[----:B------:R-:W-:Y:S01]  /*0cc0*/  USHF.R.S32.HI UR14, URZ, 0x1f, UR15 ;  /* 0x0000001f3f0e7899 */ /* 0x000fe2000801140f */
[----:B------:R-:W-:Y:S01]  /*0cd0*/  ISETP.GT.OR P1, PT, R116, 0x5f, P1 ;  /* 0x0000005f7400780c */ /* 0x000fe20000f24670 */
[----:B------:R1:W-:Y:S01]  /*0ce0*/  @!P0 LDGSTS.E.BYPASS.LTC128B.128 [R3+0x1f100], [R20.64], !P5 ;  /* 0x1f10000014038fae */ /* 0x0003e2000e901d4c */
[----:B------:R-:W-:-:S03]  /*0cf0*/  @!P0 IMAD.WIDE R10, R5, 0x2, R10 ;  /* 0x00000002050a8825 */ /* 0x000fc600078e020a */
[----:B------:R1:W-:Y:S01]  /*0d00*/  @!P0 LDGSTS.E.BYPASS.LTC128B.128 [R3+0x23100], [R22.64], !P4 ;  /* 0x2310000016038fae */ /* 0x0003e2000e101d4c */
[----:B------:R-:W-:-:S03]  /*0d10*/  UIMAD UR14, UR14, UR4, URZ ;  /* 0x000000040e0e72a4 */ /* 0x000fc6000f8e023f */
[----:B------:R1:W-:Y:S04]  /*0d20*/  @!P0 LDGSTS.E.BYPASS.LTC128B.128 [R3+0x27100], [R10.64], !P3 ;  /* 0x271000000a038fae */ /* 0x0003e8000d901d4c */
[----:B------:R-:W0:Y:S01]  /*0d30*/  LDGDEPBAR ;  /* 0x00000000000079af */ /* 0x000e220000000000 */
[----:B------:R-:W-:Y:S02]  /*0d40*/  UIMAD.WIDE.U32 UR16, UR15, UR4, URZ ;  /* 0x000000040f1072a5 */ /* 0x000fe4000f8e003f */
[----:B------:R-:W-:-:S03]  /*0d50*/  UIMAD UR14, UR15, UR5, UR14 ;  /* 0x000000050f0e72a4 */ /* 0x000fc6000f8e020e */
[----:B------:R-:W-:Y:S02]  /*0d60*/  ULDC.64 UR4, c[0x0][0x1e8] ;  /* 0x00007a0000047ab9 */ /* 0x000fe40000000a00 */
[----:B------:R-:W-:Y:S01]  /*0d70*/  UIADD3 UR14, UR17, UR14, URZ ;  /* 0x0000000e110e7290 */ /* 0x000fe2000fffe03f */
[----:B------:R-:W-:-:S05]  /*0d80*/  @!P1 IADD3 R12, P6, R4, UR16, RZ ;  /* 0x00000010040c9c10 */ /* 0x000fca000ffde0ff */
[----:B------:R-:W-:Y:S02]  /*0d90*/  @!P1 LEA.HI.X.SX32 R9, R4, UR14, 0x1, P6 ;  /* 0x0000000e04099c11 */ /* 0x000fe4000b0f0eff */
[----:B------:R-:W-:-:S04]  /*0da0*/  @!P1 LEA R14, P6, R12, c[0x0][0x2a0], 0x2 ;  /* 0x0000a8000c0e9a11 */ /* 0x000fc800078c10ff */
[----:B------:R-:W-:Y:S01]  /*0db0*/  @!P1 LEA.HI.X R15, R12, c[0x0][0x2a4], R9, 0x2, P6 ;  /* 0x0000a9000c0f9a11 */ /* 0x000fe200030f1409 */
[----:B------:R-:W-:Y:S06]  /*0dc0*/  BAR.SYNC.DEFER_BLOCKING 0x0 ;  /* 0x0000000000007b1d */ /* 0x000fec0000010000 */
[----:B------:R-:W2:Y:S01]  /*0dd0*/  @!P1 LDG.E R251, [R14.64] ;  /* 0x0000000c0efb9981 */ /* 0x000ea2000c1e1900 */
[----:B-1----:R-:W-:-:S04]  /*0de0*/  IMAD.MOV R3, RZ, RZ, -R4 ;  /* 0x000000ffff037224 */ /* 0x002fc800078e0a04 */
[----:B------:R-:W-:-:S05]  /*0df0*/  IMAD R252, R3, c[0x0][0x2b8], R252 ;  /* 0x0000ae0003fc7a24 */ /* 0x000fca00078e02fc */
[----:B------:R-:W-:Y:S01]  /*0e00*/  SHF.R.S32.HI R9, RZ, 0x1f, R252 ;  /* 0x0000001fff097819 */ /* 0x000fe200000114fc */
[----:B------:R-:W-:-:S04]  /*0e10*/  IMAD.WIDE.U32 R4, R252, c[0x0][0x1e0], RZ ;  /* 0x00007800fc047a25 */ /* 0x000fc800078e00ff */
[----:B------:R-:W-:-:S04]  /*0e20*/  IMAD R3, R9, c[0x0][0x1e0], RZ ;  /* 0x0000780009037a24 */ /* 0x000fc800078e02ff */
[----:B------:R-:W-:Y:S01]  /*0e30*/  IMAD R3, R252, c[0x0][0x1e4], R3 ;  /* 0x00007900fc037a24 */ /* 0x000fe200078e0203 */
[----:B------:R-:W-:-:S03]  /*0e40*/  UIMAD UR15, UR6, UR4, URZ ;  /* 0x00000004060f72a4 */ /* 0x000fc6000f8e023f */
[----:B------:R-:W-:Y:S01]  /*0e50*/  IMAD.IADD R5, R5, 0x1, R3 ;  /* 0x0000000105057824 */ /* 0x000fe200078e0203 */
[----:B------:R-:W-:Y:S02]  /*0e60*/  UIMAD.WIDE.U32 UR20, UR7, UR4, URZ ;  /* 0x00000004071472a5 */ /* 0x000fe4000f8e003f */
[----:B------:R-:W-:Y:S02]  /*0e70*/  UIMAD UR15, UR7, UR5, UR15 ;  /* 0x00000005070f72a4 */ /* 0x000fe4000f8e020f */
[----:B------:R-:W-:Y:S02]  /*0e80*/  UIADD3 UR18, UR9, -0x1, URZ ;  /* 0xffffffff09127890 */ /* 0x000fe4000fffe03f */
[----:B------:R-:W-:Y:S02]  /*0e90*/  UIADD3 UR15, UR21, UR15, URZ ;  /* 0x0000000f150f7290 */ /* 0x000fe4000fffe03f */
[----:B------:R-:W-:Y:S01]  /*0ea0*/  UIMAD UR18, UR18, -0x60, UR10 ;  /* 0xffffffa0121278a4 */ /* 0x000fe2000f8e020a */
[----:B------:R-:W-:Y:S01]  /*0eb0*/  LEA.HI R3, R17, R2, RZ, 0x4 ;  /* 0x0000000211037211 */ /* 0x000fe200078f20ff */
[----:B------:R-:W-:-:S02]  /*0ec0*/  IMAD R18, R252, c[0x0][0x1e0], RZ ;  /* 0x00007800fc127a24 */ /* 0x000fc400078e02ff */
[----:B------:R-:W-:Y:S01]  /*0ed0*/  IMAD.SHL.U32 R249, R0, 0x40, RZ ;  /* 0x0000004000f97824 */ /* 0x000fe200078e00ff */
[----:B------:R-:W-:Y:S02]  /*0ee0*/  SHF.R.S32.HI R12, RZ, 0x4, R3 ;  /* 0x00000004ff0c7819 */ /* 0x000fe40000011403 */
[----:B----4-:R-:W-:Y:S01]  /*0ef0*/  LOP3.LUT R212, R212, 0xfffffffe, RZ, 0xc0, !PT ;  /* 0xfffffffed4d47812 */ /* 0x010fe200078ec0ff */
[----:B------:R-:W-:Y:S01]  /*0f00*/  UISETP.GE.AND UP1, UPT, UR10, 0x1, UPT ;  /* 0x000000010a00788c */ /* 0x000fe2000bf26270 */
[C---:B------:R-:W-:Y:S01]  /*0f10*/  LOP3.LUT R11, R3.reuse, 0xfffffff0, RZ, 0xc0, !PT ;  /* 0xfffffff0030b7812 */ /* 0x040fe200078ec0ff */
[----:B------:R-:W-:Y:S01]  /*0f20*/  ULDC.64 UR4, c[0x0][0x210] ;  /* 0x0000840000047ab9 */ /* 0x000fe20000000a00 */
[----:B------:R-:W-:-:S04]  /*0f30*/  LEA.HI R3, R3, R12, RZ, 0x1 ;  /* 0x0000000c03037211 */ /* 0x000fc800078f08ff */
[----:B------:R-:W-:Y:S02]  /*0f40*/  LOP3.LUT R3, R3, 0xfffffffe, RZ, 0xc0, !PT ;  /* 0xfffffffe03037812 */ /* 0x000fe400078ec0ff */
[----:B------:R-:W-:-:S03]  /*0f50*/  LOP3.LUT R249, R249, 0x1c0, RZ, 0xc0, !PT ;  /* 0x000001c0f9f97812 */ /* 0x000fc600078ec0ff */
[----:B------:R-:W-:Y:S01]  /*0f60*/  IMAD.IADD R3, R12, 0x1, -R3 ;  /* 0x000000010c037824 */ /* 0x000fe200078e0a03 */
[----:B------:R-:W-:Y:S01]  /*0f70*/  ISETP.GE.AND P6, PT, R213, c[0x0][0x1d4], PT ;  /* 0x00007500d5007a0c */ /* 0x000fe20003fc6270 */
[----:B------:R-:W-:Y:S01]  /*0f80*/  IMAD.IADD R11, R2, 0x1, -R11 ;  /* 0x00000001020b7824 */ /* 0x000fe200078e0a0b */
[----:B------:R-:W-:Y:S02]  /*0f90*/  ISETP.GE.AND P5, PT, R29, c[0x0][0x1d4], PT ;  /* 0x000075001d007a0c */ /* 0x000fe40003fa6270 */
[----:B------:R-:W-:Y:S02]  /*0fa0*/  ISETP.GE.AND P4, PT, R28, c[0x0][0x1d4], PT ;  /* 0x000075001c007a0c */ /* 0x000fe40003f86270 */
[----:B------:R-:W-:-:S13]  /*0fb0*/  ISETP.GE.AND P3, PT, R215, c[0x0][0x1d4], PT ;  /* 0x00007500d7007a0c */ /* 0x000fda0003f66270 */
[----:B------:R-:W-:-:S05]  /*0fc0*/  @P3 LOP3.LUT R212, R212, 0x1, RZ, 0xfc, !PT ;  /* 0x00000001d4d43812 */ /* 0x000fca00078efcff */
[----:B------:R-:W-:Y:S01]  /*0fd0*/  STL [R1+0x18], R212 ;  /* 0x000018d401007387 */ /* 0x000fe20000100800 */
[----:B------:R-:W-:Y:S02]  /*0fe0*/  UIMAD UR6, UR6, UR4, URZ ;  /* 0x00000004060672a4 */ /* 0x000fe4000f8e023f */
[----:B------:R-:W-:Y:S02]  /*0ff0*/  UIMAD.WIDE.U32 UR22, UR7, UR4, URZ ;  /* 0x00000004071672a5 */ /* 0x000fe4000f8e003f */
[----:B------:R-:W-:-:S04]  /*1000*/  UIMAD UR5, UR7, UR5, UR6 ;  /* 0x00000005070572a4 */ /* 0x000fc8000f8e0206 */
[----:B------:R-:W-:Y:S01]  /*1010*/  UIADD3 UR5, UR23, UR5, URZ ;  /* 0x0000000517057290 */ /* 0x000fe2000fffe03f */
[----:B--2---:R-:W-:Y:S01]  /*1020*/  SHF.R.S32.HI R8, RZ, 0x1f, R251 ;  /* 0x0000001fff087819 */ /* 0x004fe200000114fb */
[----:B------:R-:W-:-:S04]  /*1030*/  IMAD.WIDE.U32 R4, R251, c[0x0][0x1f0], R4 ;  /* 0x00007c00fb047a25 */ /* 0x000fc800078e0004 */
[----:B------:R-:W-:Y:S01]  /*1040*/  IMAD R6, R8, c[0x0][0x1f0], RZ ;  /* 0x00007c0008067a24 */ /* 0x000fe200078e02ff */
[----:B------:R-:W-:-:S03]  /*1050*/  IADD3 R10, P1, R4, UR20, RZ ;  /* 0x00000014040a7c10 */ /* 0x000fc6000ff3e0ff */
[----:B------:R-:W-:Y:S01]  /*1060*/  IMAD R4, R251, c[0x0][0x1f4], R6 ;  /* 0x00007d00fb047a24 */ /* 0x000fe200078e0206 */
[----:B------:R-:W-:Y:S01]  /*1070*/  LEA R20, P0, R10, c[0x0][0x1c8], 0x1 ;  /* 0x000072000a147a11 */ /* 0x000fe200078008ff */
[----:B------:R-:W-:-:S03]  /*1080*/  IMAD.SHL.U32 R6, R7, 0x8, RZ ;  /* 0x0000000807067824 */ /* 0x000fc600078e00ff */
[----:B------:R-:W-:Y:S02]  /*1090*/  IADD3.X R4, R5, UR15, R4, P1, !PT ;  /* 0x0000000f05047c10 */ /* 0x000fe40008ffe404 */
[----:B------:R-:W-:Y:S02]  /*10a0*/  IADD3 R7, -R7, UR18, RZ ;  /* 0x0000001207077c10 */ /* 0x000fe4000fffe1ff */
[----:B------:R-:W-:Y:S01]  /*10b0*/  LEA.HI.X R10, R10, c[0x0][0x1cc], R4, 0x1, P0 ;  /* 0x000073000a0a7a11 */ /* 0x000fe200000f0c04 */
[----:B------:R-:W-:Y:S01]  /*10c0*/  SHFL.IDX PT, R26, R20, RZ, 0x181f ;  /* 0x00181fff141a7589 */ /* 0x000fe200000e0000 */
[----:B------:R-:W-:-:S03]  /*10d0*/  ISETP.GE.AND P2, PT, R7, 0x1, PT ;  /* 0x000000010700780c */ /* 0x000fc60003f46270 */
[----:B------:R-:W1:Y:S01]  /*10e0*/  SHFL.IDX PT, R27, R10, RZ, 0x181f ;  /* 0x00181fff0a1b7589 */ /* 0x000e6200000e0000 */
[----:B------:R-:W-:Y:S01]  /*10f0*/  IMAD R18, R251, c[0x0][0x1f0], R18 ;  /* 0x00007c00fb127a24 */ /* 0x000fe200078e0212 */
[----:B------:R-:W-:-:S04]  /*1100*/  LOP3.LUT R6, R249, 0x8, R6, 0xf8, !PT ;  /* 0x00000008f9067812 */ /* 0x000fc800078ef806 */
[----:B------:R-:W-:-:S04]  /*1110*/  IADD3 R18, R18, UR20, RZ ;  /* 0x0000001412127c10 */ /* 0x000fc8000fffe0ff */
[----:B------:R-:W-:Y:S02]  /*1120*/  @P2 SHF.R.S32.HI R22, RZ, 0x1f, R29 ;  /* 0x0000001fff162819 */ /* 0x000fe4000001141d */
[----:B------:R-:W-:Y:S02]  /*1130*/  @P2 SHF.R.S32.HI R14, RZ, 0x1f, R28 ;  /* 0x0000001fff0e2819 */ /* 0x000fe4000001141c */
[----:B------:R-:W-:Y:S02]  /*1140*/  @P2 SHF.R.S32.HI R12, RZ, 0x1f, R215 ;  /* 0x0000001fff0c2819 */ /* 0x000fe400000114d7 */
[----:B------:R-:W-:Y:S02]  /*1150*/  @P2 LEA.HI R22, R22, R29, RZ, 0x3 ;  /* 0x0000001d16162211 */ /* 0x000fe400078f18ff */
[----:B------:R-:W-:Y:S02]  /*1160*/  @P2 LEA.HI R14, R14, R28, RZ, 0x3 ;  /* 0x0000001c0e0e2211 */ /* 0x000fe400078f18ff */
[----:B------:R-:W-:-:S02]  /*1170*/  @P2 LEA.HI R12, R12, R215, RZ, 0x3 ;  /* 0x000000d70c0c2211 */ /* 0x000fc400078f18ff */
[----:B------:R-:W-:Y:S02]  /*1180*/  SHF.R.U32.HI R249, RZ, 0x3, R249 ;  /* 0x00000003fff97819 */ /* 0x000fe400000116f9 */
[----:B------:R-:W-:Y:S01]  /*1190*/  ISETP.GE.AND P1, PT, R7, 0x21, PT ;  /* 0x000000210700780c */ /* 0x000fe20003f26270 */
[----:B------:R-:W-:Y:S01]  /*11a0*/  SHFL.IDX PT, R20, R20, 0x1, 0x181f ;  /* 0x00381f0014147f89 */ /* 0x000fe200000e0000 */
[----:B------:R-:W-:Y:S02]  /*11b0*/  @P2 LOP3.LUT R22, R22, 0xfffffff8, RZ, 0xc0, !PT ;  /* 0xfffffff816162812 */ /* 0x000fe400078ec0ff */
[----:B------:R-:W-:Y:S01]  /*11c0*/  LEA R18, R18, c[0x0][0x1c8], 0x1 ;  /* 0x0000720012127a11 */ /* 0x000fe200078e08ff */
[----:B------:R-:W2:Y:S01]  /*11d0*/  SHFL.IDX PT, R21, R10, 0x1, 0x181f ;  /* 0x00381f000a157f89 */ /* 0x000ea200000e0000 */
[----:B------:R-:W-:Y:S02]  /*11e0*/  @P2 LOP3.LUT R14, R14, 0xfffffff8, RZ, 0xc0, !PT ;  /* 0xfffffff80e0e2812 */ /* 0x000fe400078ec0ff */
[----:B------:R-:W-:Y:S01]  /*11f0*/  @P2 LOP3.LUT R12, R12, 0xfffffff8, RZ, 0xc0, !PT ;  /* 0xfffffff80c0c2812 */ /* 0x000fe200078ec0ff */
[----:B-1----:R-:W-:Y:S01]  /*1200*/  @P2 IMAD.WIDE R24, R213, 0x2, R26 ;  /* 0x00000002d5182825 */ /* 0x002fe200078e021a */
[----:B------:R-:W-:-:S02]  /*1210*/  SHF.R.S32.HI R5, RZ, 0x1f, R11 ;  /* 0x0000001fff057819 */ /* 0x000fc4000001140b */
[----:B------:R-:W-:Y:S01]  /*1220*/  LOP3.LUT R249, R6, R249, RZ, 0x3c, !PT ;  /* 0x000000f906f97212 */ /* 0x000fe200078e3cff */
[----:B------:R-:W-:Y:S01]  /*1230*/  @P2 IMAD.SHL.U32 R6, R214, 0x2, RZ ;  /* 0x00000002d6062824 */ /* 0x000fe200078e00ff */
[----:B------:R-:W-:Y:S01]  /*1240*/  ISETP.GE.AND P0, PT, R7, 0x41, PT ;  /* 0x000000410700780c */ /* 0x000fe20003f06270 */
[--C-:B------:R-:W-:Y:S01]  /*1250*/  @P2 IMAD.WIDE R22, R22, 0x2, R26.reuse ;  /* 0x0000000216162825 */ /* 0x100fe200078e021a */
[----:B------:R-:W-:Y:S01]  /*1260*/  SHFL.IDX PT, R18, R18, 0x2, 0x181f ;  /* 0x00581f0012127f89 */ /* 0x000fe200000e0000 */
[----:B------:R-:W-:Y:S02]  /*1270*/  LEA.HI R5, R5, R11, RZ, 0x3 ;  /* 0x0000000b05057211 */ /* 0x000fe400078f18ff */
[--C-:B------:R-:W-:Y:S01]  /*1280*/  @P2 IMAD.WIDE R14, R14, 0x2, R26.reuse ;  /* 0x000000020e0e2825 */ /* 0x100fe200078e021a */
[----:B------:R1:W3:Y:S03]  /*1290*/  SHFL.IDX PT, R19, R10, 0x2, 0x181f ;  /* 0x00581f000a137f89 */ /* 0x0002e600000e0000 */
[----:B------:R-:W-:Y:S01]  /*12a0*/  @P2 IMAD.WIDE R12, R12, 0x2, R26 ;  /* 0x000000020c0c2825 */ /* 0x000fe200078e021a */
[----:B------:R4:W-:Y:S01]  /*12b0*/  @P2 LDGSTS.E.BYPASS.LTC128B.128 [R6+0xc100], [R24.64], !P6 ;  /* 0x0c10000018062fae */ /* 0x0009e2000f101d4c */
[----:B------:R-:W-:-:S03]  /*12c0*/  LOP3.LUT R4, R5, 0xfffffff8, RZ, 0xc0, !PT ;  /* 0xfffffff805047812 */ /* 0x000fc600078ec0ff */
[----:B------:R2:W-:Y:S04]  /*12d0*/  @P2 LDGSTS.E.BYPASS.LTC128B.128 [R6+0xf100], [R22.64], !P5 ;  /* 0x0f10000016062fae */ /* 0x0005e8000e901d4c */
[----:B------:R5:W-:Y:S04]  /*12e0*/  @P2 LDGSTS.E.BYPASS.LTC128B.128 [R6+0x12100], [R14.64], !P4 ;  /* 0x121000000e062fae */ /* 0x000be8000e101d4c */
[----:B------:R2:W-:Y:S01]  /*12f0*/  @P2 LDGSTS.E.BYPASS.LTC128B.128 [R6+0x15100], [R12.64], !P3 ;  /* 0x151000000c062fae */ /* 0x0005e2000d901d4c */
[----:B------:R-:W-:Y:S01]  /*1300*/  IMAD.IADD R4, R11, 0x1, -R4 ;  /* 0x000000010b047824 */ /* 0x000fe200078e0a04 */
[----:B------:R-:W-:-:S02]  /*1310*/  @P0 SHF.R.S32.HI R11, RZ, 0x1f, R28 ;  /* 0x0000001fff0b0819 */ /* 0x000fc4000001141c */
[----:B-1----:R-:W-:Y:S02]  /*1320*/  @P0 SHF.R.S32.HI R10, RZ, 0x1f, R215 ;  /* 0x0000001fff0a0819 */ /* 0x002fe400000114d7 */
[----:B------:R-:W-:Y:S02]  /*1330*/  @P0 LEA.HI R11, R11, R28, RZ, 0x3 ;  /* 0x0000001c0b0b0211 */ /* 0x000fe400078f18ff */
[----:B------:R-:W-:Y:S02]  /*1340*/  @P0 LEA.HI R10, R10, R215, RZ, 0x3 ;  /* 0x000000d70a0a0211 */ /* 0x000fe400078f18ff */
[----:B-----5:R-:W-:Y:S02]  /*1350*/  @P1 SHF.R.S32.HI R15, RZ, 0x1f, R29 ;  /* 0x0000001fff0f1819 */ /* 0x020fe4000001141d */
[----:B------:R-:W-:Y:S02]  /*1360*/  @P1 SHF.R.S32.HI R14, RZ, 0x1f, R28 ;  /* 0x0000001fff0e1819 */ /* 0x000fe4000001141c */
[----:B--2---:R-:W-:-:S02]  /*1370*/  @P1 SHF.R.S32.HI R13, RZ, 0x1f, R215 ;  /* 0x0000001fff0d1819 */ /* 0x004fc400000114d7 */
[----:B------:R-:W-:Y:S02]  /*1380*/  @P1 LEA.HI R15, R15, R29, RZ, 0x3 ;  /* 0x0000001d0f0f1211 */ /* 0x000fe400078f18ff */
[----:B------:R-:W-:Y:S02]  /*1390*/  @P0 SHF.R.S32.HI R12, RZ, 0x1f, R29 ;  /* 0x0000001fff0c0819 */ /* 0x000fe4000001141d */
[----:B------:R-:W-:Y:S02]  /*13a0*/  @P1 LEA.HI R14, R14, R28, RZ, 0x3 ;  /* 0x0000001c0e0e1211 */ /* 0x000fe400078f18ff */
[----:B------:R-:W-:Y:S02]  /*13b0*/  @P1 LEA.HI R13, R13, R215, RZ, 0x3 ;  /* 0x000000d70d0d1211 */ /* 0x000fe400078f18ff */
[----:B------:R-:W-:Y:S02]  /*13c0*/  @P1 LOP3.LUT R15, R15, 0xfffffff8, RZ, 0xc0, !PT ;  /* 0xfffffff80f0f1812 */ /* 0x000fe400078ec0ff */
[----:B------:R-:W-:-:S02]  /*13d0*/  @P0 LEA.HI R12, R12, R29, RZ, 0x3 ;  /* 0x0000001d0c0c0211 */ /* 0x000fc400078f18ff */
[----:B------:R-:W-:Y:S02]  /*13e0*/  @P1 LOP3.LUT R14, R14, 0xfffffff8, RZ, 0xc0, !PT ;  /* 0xfffffff80e0e1812 */ /* 0x000fe400078ec0ff */
[----:B------:R-:W-:Y:S01]  /*13f0*/  @P1 LOP3.LUT R13, R13, 0xfffffff8, RZ, 0xc0, !PT ;  /* 0xfffffff80d0d1812 */ /* 0x000fe200078ec0ff */
[--C-:B------:R-:W-:Y:S01]  /*1400*/  @P1 IMAD.WIDE R22, R15, 0x2, R20.reuse ;  /* 0x000000020f161825 */ /* 0x100fe200078e0214 */
[----:B------:R-:W-:Y:S02]  /*1410*/  @P0 LOP3.LUT R12, R12, 0xfffffff8, RZ, 0xc0, !PT ;  /* 0xfffffff80c0c0812 */ /* 0x000fe400078ec0ff */
[----:B------:R-:W-:Y:S01]  /*1420*/  @P0 LOP3.LUT R11, R11, 0xfffffff8, RZ, 0xc0, !PT ;  /* 0xfffffff80b0b0812 */ /* 0x000fe200078ec0ff */
[----:B------:R-:W-:Y:S01]  /*1430*/  @P1 IMAD.WIDE R14, R14, 0x2, R20 ;  /* 0x000000020e0e1825 */ /* 0x000fe200078e0214 */
[----:B------:R-:W-:-:S03]  /*1440*/  @P0 LOP3.LUT R10, R10, 0xfffffff8, RZ, 0xc0, !PT ;  /* 0xfffffff80a0a0812 */ /* 0x000fc600078ec0ff */
[----:B----4-:R-:W-:-:S04]  /*1450*/  @P1 IMAD.WIDE R24, R13, 0x2, R20 ;  /* 0x000000020d181825 */ /* 0x010fc800078e0214 */
[----:B------:R-:W-:Y:S02]  /*1460*/  @P1 IMAD.SHL.U32 R16, R214, 0x2, RZ ;  /* 0x00000002d6101824 */ /* 0x000fe400078e00ff */
[----:B------:R-:W-:-:S04]  /*1470*/  @P1 IMAD.WIDE R20, R213, 0x2, R20 ;  /* 0x00000002d5141825 */ /* 0x000fc800078e0214 */
[--C-:B---3--:R-:W-:Y:S01]  /*1480*/  @P0 IMAD.WIDE R12, R12, 0x2, R18.reuse ;  /* 0x000000020c0c0825 */ /* 0x108fe200078e0212 */
[----:B------:R1:W-:Y:S03]  /*1490*/  @P1 LDGSTS.E.BYPASS.LTC128B.128 [R16+0xd100], [R20.64], !P6 ;  /* 0x0d10000014101fae */ /* 0x0003e6000f101d4c */
[--C-:B------:R-:W-:Y:S01]  /*14a0*/  @P0 IMAD.WIDE R30, R11, 0x2, R18.reuse ;  /* 0x000000020b1e0825 */ /* 0x100fe200078e0212 */
[----:B------:R1:W-:Y:S03]  /*14b0*/  @P1 LDGSTS.E.BYPASS.LTC128B.128 [R16+0x10100], [R22.64], !P5 ;  /* 0x1010000016101fae */ /* 0x0003e6000e901d4c */
[--C-:B------:R-:W-:Y:S01]  /*14c0*/  @P0 IMAD.WIDE R26, R10, 0x2, R18.reuse ;  /* 0x000000020a1a0825 */ /* 0x100fe200078e0212 */
[----:B------:R2:W-:Y:S03]  /*14d0*/  @P1 LDGSTS.E.BYPASS.LTC128B.128 [R16+0x13100], [R14.64], !P4 ;  /* 0x131000000e101fae */ /* 0x0005e6000e101d4c */
[----:B------:R-:W-:Y:S01]  /*14e0*/  @P0 IMAD.SHL.U32 R6, R214, 0x2, RZ ;  /* 0x00000002d6060824 */ /* 0x000fe200078e00ff */
[----:B------:R3:W-:Y:S01]  /*14f0*/  @P1 LDGSTS.E.BYPASS.LTC128B.128 [R16+0x16100], [R24.64], !P3 ;  /* 0x1610000018101fae */ /* 0x0007e2000d901d4c */
[----:B------:R-:W-:-:S05]  /*1500*/  @P0 IMAD.WIDE R18, R213, 0x2, R18 ;  /* 0x00000002d5120825 */ /* 0x000fca00078e0212 */
[----:B------:R4:W-:Y:S04]  /*1510*/  @P0 LDGSTS.E.BYPASS.LTC128B.128 [R6+0xe100], [R18.64], !P6 ;  /* 0x0e10000012060fae */ /* 0x0009e8000f101d4c */
[----:B------:R5:W-:Y:S04]  /*1520*/  @P0 LDGSTS.E.BYPASS.LTC128B.128 [R6+0x11100], [R12.64], !P5 ;  /* 0x111000000c060fae */ /* 0x000be8000e901d4c */
[----:B------:R4:W-:Y:S04]  /*1530*/  @P0 LDGSTS.E.BYPASS.LTC128B.128 [R6+0x14100], [R30.64], !P4 ;  /* 0x141000001e060fae */ /* 0x0009e8000e101d4c */
[----:B------:R4:W-:Y:S04]  /*1540*/  @P0 LDGSTS.E.BYPASS.LTC128B.128 [R6+0x17100], [R26.64], !P3 ;  /* 0x171000001a060fae */ /* 0x0009e8000d901d4c */
[----:B------:R-:W0:Y:S01]  /*1550*/  LDGDEPBAR ;  /* 0x00000000000079af */ /* 0x000e220000000000 */
[C---:B------:R-:W-:Y:S01]  /*1560*/  R2P PR, R4.reuse, 0x6 ;  /* 0x0000000604007804 */ /* 0x040fe20000000000 */
[----:B------:R-:W-:-:S02]  /*1570*/  IMAD.SHL.U32 R4, R4, 0x40, RZ ;  /* 0x0000004004047824 */ /* 0x000fc400078e00ff */
[C---:B------:R-:W-:Y:S02]  /*1580*/  IMAD R249, R3.reuse, 0x200, R249 ;  /* 0x0000020003f97824 */ /* 0x040fe400078e02f9 */
[----:B------:R-:W-:Y:S01]  /*1590*/  IMAD.SHL.U32 R3, R3, 0x8, RZ ;  /* 0x0000000803037824 */ /* 0x000fe200078e00ff */
[----:B------:R-:W-:Y:S01]  /*15a0*/  LEA.HI R11, R17, R2, RZ, 0x5 ;  /* 0x00000002110b7211 */ /* 0x000fe200078f28ff */
[----:B------:R-:W-:Y:S02]  /*15b0*/  IMAD.MOV.U32 R10, RZ, RZ, 0x20 ;  /* 0x00000020ff0a7424 */ /* 0x000fe400078e00ff */
[----:B-----5:R-:W-:Y:S01]  /*15c0*/  IMAD.MOV.U32 R13, RZ, RZ, 0x10 ;  /* 0x00000010ff0d7424 */ /* 0x020fe200078e00ff */
[----:B------:R-:W-:Y:S01]  /*15d0*/  SHF.R.S32.HI R12, RZ, 0x5, R11 ;  /* 0x00000005ff0c7819 */ /* 0x000fe2000001140b */
[----:B----4-:R-:W-:Y:S01]  /*15e0*/  IMAD.SHL.U32 R6, R5, 0x40, RZ ;  /* 0x0000004005067824 */ /* 0x010fe200078e00ff */
[----:B------:R-:W-:Y:S01]  /*15f0*/  LOP3.LUT R5, R4, 0x1c0, RZ, 0xc0, !PT ;  /* 0x000001c004057812 */ /* 0x000fe200078ec0ff */
[----:B------:R-:W-:-:S04]  /*1600*/  DEPBAR.LE SB0, 0x1 ;  /* 0x000080400000791a */ /* 0x000fc80000000000 */
[----:B------:R-:W-:Y:S01]  /*1610*/  SEL R4, R13, 0xfffffff0, !P1 ;  /* 0xfffffff00d047807 */ /* 0x000fe20004800000 */
[----:B------:R-:W-:-:S04]  /*1620*/  DEPBAR.LE SB0, 0x0 ;  /* 0x000080000000791a */ /* 0x000fc80000000000 */
[----:B------:R-:W-:Y:S02]  /*1630*/  LOP3.LUT R13, R5, 0x8, R3, 0xf8, !PT ;  /* 0x00000008050d7812 */ /* 0x000fe400078ef803 */
[----:B------:R-:W-:Y:S02]  /*1640*/  LOP3.LUT R6, R6, 0xfffffe00, RZ, 0xc0, !PT ;  /* 0xfffffe0006067812 */ /* 0x000fe400078ec0ff */
[----:B------:R-:W-:Y:S02]  /*1650*/  SHF.R.U32.HI R5, RZ, 0x3, R5 ;  /* 0x00000003ff057819 */ /* 0x000fe40000011605 */
[----:B------:R-:W-:Y:S01]  /*1660*/  SEL R3, R10, 0xffffffe0, !P2 ;  /* 0xffffffe00a037807 */ /* 0x000fe20005000000 */
[----:B------:R-:W-:Y:S01]  /*1670*/  BAR.SYNC.DEFER_BLOCKING 0x0 ;  /* 0x0000000000007b1d */ /* 0x000fe20000010000 */
[----:B------:R-:W-:Y:S01]  /*1680*/  R2P PR, R0, 0x6 ;  /* 0x0000000600007804 */ /* 0x000fe20000000000 */
[----:B------:R-:W-:Y:S01]  /*1690*/  IMAD R0, R12, 0x400, R6 ;  /* 0x000004000c007824 */ /* 0x000fe200078e0206 */
[----:B------:R-:W-:Y:S01]  /*16a0*/  LOP3.LUT R5, R13, R5, RZ, 0x3c, !PT ;  /* 0x000000050d057212 */ /* 0x000fe200078e3cff */
[----:B------:R-:W-:Y:S01]  /*16b0*/  IMAD.SHL.U32 R249, R249, 0x2, RZ ;  /* 0x00000002f9f97824 */ /* 0x000fe200078e00ff */
[----:B------:R-:W-:-:S03]  /*16c0*/  PLOP3.LUT P0, PT, PT, PT, UP1, 0x80, 0x0 ;  /* 0x000000000000781c */ /* 0x000fc60003f0f018 */
[----:B------:R-:W-:Y:S01]  /*16d0*/  IMAD.IADD R0, R5, 0x1, R0 ;  /* 0x0000000105007824 */ /* 0x000fe200078e0200 */
[C---:B------:R-:W-:Y:S02]  /*16e0*/  IADD3 R12, R249.reuse, 0xc100, RZ ;  /* 0x0000c100f90c7810 */ /* 0x040fe40007ffe0ff */
[----:B------:R-:W-:Y:S02]  /*16f0*/  IADD3 R247, R249, 0xc120, RZ ;  /* 0x0000c120f9f77810 */ /* 0x000fe40007ffe0ff */
[----:B------:R-:W-:Y:S02]  /*1700*/  LEA R250, R0, 0x18100, 0x1 ;  /* 0x0001810000fa7811 */ /* 0x000fe400078e08ff */
[----:B------:R-:W-:Y:S01]  /*1710*/  @P1 IADD3 R247, R12, -0x20, RZ ;  /* 0xffffffe00cf71810 */ /* 0x000fe20007ffe0ff */
[----:B------:R-:W-:Y:S02]  /*1720*/  IMAD.SHL.U32 R12, R0, 0x2, RZ ;  /* 0x00000002000c7824 */ /* 0x000fe400078e00ff */
[----:B------:R-:W-:Y:S01]  /*1730*/  IMAD R248, R4, 0x2, R250 ;  /* 0x0000000204f87824 */ /* 0x000fe200078e02fa */
[----:B------:R-:W-:-:S02]  /*1740*/  LOP3.LUT R11, R11, 0xffffffe0, RZ, 0xc0, !PT ;  /* 0xffffffe00b0b7812 */ /* 0x000fc400078ec0ff */
[----:B------:R-:W-:Y:S01]  /*1750*/  ISETP.GE.AND P1, PT, R215, c[0x0][0x1d4], PT ;  /* 0x00007500d7007a0c */ /* 0x000fe20003f26270 */
[----:B--2---:R-:W2:Y:S01]  /*1760*/  LDSM.16.M88.4 R12, [R12+0x18100] ;  /* 0x018100000c0c783b */ /* 0x004ea20000000200 */
[----:B------:R-:W-:-:S03]  /*1770*/  LOP3.LUT R5, R5, R6, RZ, 0xfc, !PT ;  /* 0x0000000605057212 */ /* 0x000fc600078efcff */
[----:B------:R1:W4:Y:S01]  /*1780*/  LDSM.16.M88.4 R80, [R249+0xc100] ;  /* 0x00c10000f950783b */ /* 0x0003220000000200 */
[----:B------:R-:W-:-:S03]  /*1790*/  IMAD.IADD R2, R2, 0x1, -R11 ;  /* 0x0000000102027824 */ /* 0x000fc600078e0a0b */
[----:B------:R1:W1:Y:S01]  /*17a0*/  LDSM.16.M88.4 R72, [R249+0xc900] ;  /* 0x00c90000f948783b */ /* 0x0002620000000200 */
[----:B------:R-:W-:-:S03]  /*17b0*/  ISETP.GT.AND P3, PT, R116, 0x5f, PT ;  /* 0x0000005f7400780c */ /* 0x000fc60003f64270 */
[----:B------:R1:W1:Y:S01]  /*17c0*/  LDSM.16.M88.4 R64, [R249+0xd100] ;  /* 0x00d10000f940783b */ /* 0x0002620000000200 */
[----:B------:R-:W-:-:S03]  /*17d0*/  SEL R6, RZ, 0x10, P1 ;  /* 0x00000010ff067807 */ /* 0x000fc60000800000 */
[----:B------:R1:W1:Y:S01]  /*17e0*/  LDSM.16.M88.4 R56, [R249+0xd900] ;  /* 0x00d90000f938783b */ /* 0x0002620000000200 */
[----:B------:R-:W-:-:S03]  /*17f0*/  SEL R0, R10, 0xffffffe0, !P2 ;  /* 0xffffffe00a007807 */ /* 0x000fc60005000000 */
[----:B------:R1:W1:Y:S01]  /*1800*/  LDSM.16.M88.4 R48, [R249+0xe100] ;  /* 0x00e10000f930783b */ /* 0x0002620000000200 */
[----:B------:R-:W-:-:S03]  /*1810*/  IADD3 R239, R247, 0x800, RZ ;  /* 0x00000800f7ef7810 */ /* 0x000fc60007ffe0ff */
[----:B------:R1:W1:Y:S01]  /*1820*/  LDSM.16.M88.4 R96, [R249+0xe900] ;  /* 0x00e90000f960783b */ /* 0x0002620000000200 */
[----:B------:R-:W-:-:S03]  /*1830*/  IADD3 R238, R247, 0x1000, RZ ;  /* 0x00001000f7ee7810 */ /* 0x000fc60007ffe0ff */
[----:B------:R1:W1:Y:S01]  /*1840*/  LDSM.16.M88.4 R84, [R248] ;  /* 0x00000000f854783b */ /* 0x0002620000000200 */
[----:B------:R-:W-:-:S03]  /*1850*/  IADD3 R237, R247, 0x1800, RZ ;  /* 0x00001800f7ed7810 */ /* 0x000fc60007ffe0ff */
[----:B------:R1:W1:Y:S01]  /*1860*/  LDSM.16.M88.4 R40, [R247] ;  /* 0x00000000f728783b */ /* 0x0002620000000200 */
[----:B------:R-:W-:-:S03]  /*1870*/  IADD3 R236, R247, 0x2000, RZ ;  /* 0x00002000f7ec7810 */ /* 0x000fc60007ffe0ff */
[----:B------:R1:W1:Y:S01]  /*1880*/  LDSM.16.M88.4 R36, [R247+0x800] ;  /* 0x00080000f724783b */ /* 0x0002620000000200 */
[----:B------:R-:W-:-:S03]  /*1890*/  IADD3 R235, R247, 0x2800, RZ ;  /* 0x00002800f7eb7810 */ /* 0x000fc60007ffe0ff */
[----:B------:R1:W1:Y:S04]  /*18a0*/  LDSM.16.M88.4 R32, [R247+0x1000] ;  /* 0x00100000f720783b */ /* 0x0002680000000200 */
[----:B---3--:R3:W1:Y:S04]  /*18b0*/  LDSM.16.M88.4 R24, [R247+0x1800] ;  /* 0x00180000f718783b */ /* 0x0086680000000200 */
[----:B------:R3:W1:Y:S04]  /*18c0*/  LDSM.16.M88.4 R92, [R247+0x2000] ;  /* 0x00200000f75c783b */ /* 0x0006680000000200 */
[----:B------:R3:W1:Y:S01]  /*18d0*/  LDSM.16.M88.4 R88, [R247+0x2800] ;  /* 0x00280000f758783b */ /* 0x0006620000000200 */
[----:B------:R-:W-:Y:S05]  /*18e0*/  @!P0 BRA `(.L_x_769) ;  /* 0x0000059000008947 */ /* 0x000fea0003800000 */
[----:B--2-4-:R-:W-:Y:S01]  /*18f0*/  IMAD R9, R9, c[0x0][0x208], RZ ;  /* 0x0000820009097a24 */ /* 0x014fe200078e02ff */
[----:B-1----:R-:W-:Y:S01]  /*1900*/  P2R R20, PR, RZ, 0x8 ;  /* 0x00000008ff147803 */ /* 0x002fe20000000000 */
[----:B------:R-:W-:Y:S01]  /*1910*/  IMAD.WIDE.U32 R10, R252, c[0x0][0x208], RZ ;  /* 0x00008200fc0a7a25 */ /* 0x000fe200078e00ff */
[----:B------:R-:W-:-:S02]  /*1920*/  ISETP.GE.AND P3, PT, R213, c[0x0][0x1d4], PT ;  /* 0x00007500d5007a0c */ /* 0x000fc40003f66270 */
[----:B------:R-:W-:Y:S01]  /*1930*/  SHF.R.S32.HI R44, RZ, 0x1f, R29 ;  /* 0x0000001fff2c7819 */ /* 0x000fe2000001141d */
[----:B------:R-:W-:Y:S01]  /*1940*/  IMAD R9, R252, c[0x0][0x20c], R9 ;  /* 0x00008300fc097a24 */ /* 0x000fe200078e0209 */
[----:B------:R-:W-:Y:S01]  /*1950*/  SHF.R.S32.HI R30, RZ, 0x1f, R28 ;  /* 0x0000001fff1e7819 */ /* 0x000fe2000001141c */
[----:B------:R-:W-:Y:S01]  /*1960*/  IMAD R8, R8, c[0x0][0x218], RZ ;  /* 0x0000860008087a24 */ /* 0x000fe200078e02ff */
[----:B------:R-:W-:Y:S01]  /*1970*/  LEA.HI R44, R44, R29, RZ, 0x3 ;  /* 0x0000001d2c2c7211 */ /* 0x000fe200078f18ff */
[----:B------:R-:W-:Y:S01]  /*1980*/  IMAD.IADD R11, R11, 0x1, R9 ;  /* 0x000000010b0b7824 */ /* 0x000fe200078e0209 */
[----:B------:R-:W-:Y:S01]  /*1990*/  LEA.HI R30, R30, R28, RZ, 0x3 ;  /* 0x0000001c1e1e7211 */ /* 0x000fe200078f18ff */
[C---:B------:R-:W-:Y:S01]  /*19a0*/  IMAD R8, R251.reuse, c[0x0][0x21c], R8 ;  /* 0x00008700fb087a24 */ /* 0x040fe200078e0208 */
[----:B------:R-:W-:Y:S01]  /*19b0*/  LOP3.LUT R44, R44, 0xfffffff8, RZ, 0xc0, !PT ;  /* 0xfffffff82c2c7812 */ /* 0x000fe200078ec0ff */
[----:B------:R-:W-:Y:S01]  /*19c0*/  IMAD.WIDE.U32 R10, R251, c[0x0][0x218], R10 ;  /* 0x00008600fb0a7a25 */ /* 0x000fe200078e000a */
[----:B------:R-:W-:-:S02]  /*19d0*/  LOP3.LUT R30, R30, 0xfffffff8, RZ, 0xc0, !PT ;  /* 0xfffffff81e1e7812 */ /* 0x000fc400078ec0ff */
[----:B------:R-:W-:Y:S01]  /*19e0*/  ISETP.GE.AND P2, PT, R29, c[0x0][0x1d4], PT ;  /* 0x000075001d007a0c */ /* 0x000fe20003f46270 */
[----:B------:R-:W-:Y:S01]  /*19f0*/  IMAD.WIDE R46, R213, 0x2, RZ ;  /* 0x00000002d52e7825 */ /* 0x000fe200078e02ff */
[----:B------:R-:W-:Y:S02]  /*1a00*/  IADD3 R10, P0, R10, UR22, RZ ;  /* 0x000000160a0a7c10 */ /* 0x000fe4000ff1e0ff */
[----:B------:R-:W-:Y:S01]  /*1a10*/  ISETP.GE.AND P1, PT, R28, c[0x0][0x1d4], PT ;  /* 0x000075001c007a0c */ /* 0x000fe20003f26270 */
[----:B------:R-:W-:Y:S01]  /*1a20*/  IMAD.SHL.U32 R9, R214, 0x2, RZ ;  /* 0x00000002d6097824 */ /* 0x000fe200078e00ff */
[----:B------:R-:W-:Y:S01]  /*1a30*/  IADD3.X R8, R11, UR5, R8, P0, !PT ;  /* 0x000000050b087c10 */ /* 0x000fe200087fe408 */
[----:B------:R-:W-:Y:S01]  /*1a40*/  IMAD.WIDE R44, R44, 0x2, RZ ;  /* 0x000000022c2c7825 */ /* 0x000fe200078e02ff */
[----:B------:R-:W-:Y:S02]  /*1a50*/  LEA R11, P0, R10, c[0x0][0x1f8], 0x1 ;  /* 0x00007e000a0b7a11 */ /* 0x000fe400078008ff */
[----:B------:R-:W-:Y:S01]  /*1a60*/  P2R R21, PR, RZ, 0x20 ;  /* 0x00000020ff157803 */ /* 0x000fe20000000000 */
[----:B------:R-:W-:Y:S01]  /*1a70*/  IMAD.WIDE R30, R30, 0x2, RZ ;  /* 0x000000021e1e7825 */ /* 0x000fe200078e02ff */
[----:B------:R-:W-:Y:S01]  /*1a80*/  LEA.HI.X R10, R10, c[0x0][0x1fc], R8, 0x1, P0 ;  /* 0x00007f000a0a7a11 */ /* 0x000fe200000f0c08 */
[----:B------:R-:W1:Y:S01]  /*1a90*/  SHFL.IDX PT, R18, R11, RZ, 0x181f ;  /* 0x00181fff0b127589 */ /* 0x000e6200000e0000 */
[----:B------:R-:W-:-:S03]  /*1aa0*/  SHF.R.S32.HI R8, RZ, 0x1f, R215 ;  /* 0x0000001fff087819 */ /* 0x000fc600000114d7 */
[----:B------:R-:W2:Y:S01]  /*1ab0*/  SHFL.IDX PT, R19, R10, RZ, 0x181f ;  /* 0x00181fff0a137589 */ /* 0x000ea200000e0000 */
[----:B------:R-:W-:-:S03]  /*1ac0*/  LEA.HI R8, R8, R215, RZ, 0x3 ;  /* 0x000000d708087211 */ /* 0x000fc600078f18ff */
[----:B------:R-:W4:Y:S01]  /*1ad0*/  SHFL.IDX PT, R16, R11, 0x1, 0x181f ;  /* 0x00381f000b107f89 */ /* 0x000f2200000e0000 */
[----:B------:R-:W-:-:S03]  /*1ae0*/  LOP3.LUT R8, R8, 0xfffffff8, RZ, 0xc0, !PT ;  /* 0xfffffff808087812 */ /* 0x000fc600078ec0ff */
[----:B------:R-:W5:Y:S02]  /*1af0*/  SHFL.IDX PT, R17, R10, 0x1, 0x181f ;  /* 0x00381f000a117f89 */ /* 0x000f6400000e0000 */
[----:B------:R-:W-:Y:S01]  /*1b00*/  IMAD.WIDE R54, R8, 0x2, RZ ;  /* 0x0000000208367825 */ /* 0x000fe200078e02ff */
[----:B------:R-:W-:Y:S01]  /*1b10*/  P2R R8, PR, RZ, 0x10 ;  /* 0x00000010ff087803 */ /* 0x000fe20000000000 */
[----:B------:R-:W3:Y:S01]  /*1b20*/  SHFL.IDX PT, R11, R11, 0x2, 0x181f ;  /* 0x00581f000b0b7f89 */ /* 0x000ee200000e0000 */
[----:B------:R-:W-:-:S03]  /*1b30*/  ISETP.LT.OR P4, PT, R7, 0x21, P2 ;  /* 0x000000210700780c */ /* 0x000fc60001781670 */
[----:B------:R-:W3:Y:S01]  /*1b40*/  SHFL.IDX PT, R10, R10, 0x2, 0x181f ;  /* 0x00581f000a0a7f89 */ /* 0x000ee200000e0000 */
[----:B-1----:R-:W-:-:S05]  /*1b50*/  IADD3 R22, P0, R18, R46, RZ ;  /* 0x0000002e12167210 */ /* 0x002fca0007f1e0ff */
[----:B--2---:R-:W-:Y:S01]  /*1b60*/  IMAD.X R23, R19, 0x1, R47, P0 ;  /* 0x0000000113177824 */ /* 0x004fe200000e062f */
[----:B------:R-:W-:-:S13]  /*1b70*/  ISETP.LT.OR P0, PT, R7, 0x1, P3 ;  /* 0x000000010700780c */ /* 0x000fda0001f01670 */
[----:B------:R1:W-:Y:S02]  /*1b80*/  LDGSTS.E.BYPASS.LTC128B.128 [R9+0x100], [R22.64], !P0 ;  /* 0x0010000016097fae */ /* 0x0003e4000c101d4c */
[----:B-1----:R-:W-:-:S05]  /*1b90*/  IADD3 R22, P0, R18, R44, RZ ;  /* 0x0000002c12167210 */ /* 0x002fca0007f1e0ff */
[----:B------:R-:W-:Y:S01]  /*1ba0*/  IMAD.X R23, R19, 0x1, R45, P0 ;  /* 0x0000000113177824 */ /* 0x000fe200000e062d */
[----:B------:R-:W-:-:S05]  /*1bb0*/  IADD3 R52, P0, R18, R30, RZ ;  /* 0x0000001e12347210 */ /* 0x000fca0007f1e0ff */
[----:B------:R-:W-:Y:S01]  /*1bc0*/  IMAD.X R53, R19, 0x1, R31, P0 ;  /* 0x0000000113357824 */ /* 0x000fe200000e061f */
[----:B------:R-:W-:-:S05]  /*1bd0*/  IADD3 R18, P0, R18, R54, RZ ;  /* 0x0000003612127210 */ /* 0x000fca0007f1e0ff */
[----:B------:R-:W-:Y:S01]  /*1be0*/  IMAD.X R19, R19, 0x1, R55, P0 ;  /* 0x0000000113137824 */ /* 0x000fe200000e0637 */
[----:B----4-:R-:W-:-:S05]  /*1bf0*/  IADD3 R68, P0, R46, R16, RZ ;  /* 0x000000102e447210 */ /* 0x010fca0007f1e0ff */
[----:B-----5:R-:W-:Y:S01]  /*1c00*/  IMAD.X R69, R47, 0x1, R17, P0 ;  /* 0x000000012f457824 */ /* 0x020fe200000e0611 */
[----:B------:R-:W-:-:S05]  /*1c10*/  IADD3 R62, P0, R44, R16, RZ ;  /* 0x000000102c3e7210 */ /* 0x000fca0007f1e0ff */
[----:B------:R-:W-:Y:S01]  /*1c20*/  IMAD.X R63, R45, 0x1, R17, P0 ;  /* 0x000000012d3f7824 */ /* 0x000fe200000e0611 */
[----:B------:R-:W-:-:S05]  /*1c30*/  IADD3 R60, P0, R30, R16, RZ ;  /* 0x000000101e3c7210 */ /* 0x000fca0007f1e0ff */
[----:B------:R-:W-:Y:S01]  /*1c40*/  IMAD.X R61, R31, 0x1, R17, P0 ;  /* 0x000000011f3d7824 */ /* 0x000fe200000e0611 */
[----:B------:R-:W-:-:S05]  /*1c50*/  IADD3 R16, P0, R54, R16, RZ ;  /* 0x0000001036107210 */ /* 0x000fca0007f1e0ff */
[----:B------:R-:W-:Y:S01]  /*1c60*/  IMAD.X R17, R55, 0x1, R17, P0 ;  /* 0x0000000137117824 */ /* 0x000fe200000e0611 */
[----:B---3--:R-:W-:-:S05]  /*1c70*/  IADD3 R46, P0, R46, R11, RZ ;  /* 0x0000000b2e2e7210 */ /* 0x008fca0007f1e0ff */
[----:B------:R-:W-:Y:S01]  /*1c80*/  IMAD.X R47, R47, 0x1, R10, P0 ;  /* 0x000000012f2f7824 */ /* 0x000fe200000e060a */
[----:B------:R-:W-:-:S05]  /*1c90*/  IADD3 R44, P0, R44, R11, RZ ;  /* 0x0000000b2c2c7210 */ /* 0x000fca0007f1e0ff */
[----:B------:R-:W-:Y:S01]  /*1ca0*/  IMAD.X R45, R45, 0x1, R10, P0 ;  /* 0x000000012d2d7824 */ /* 0x000fe200000e060a */
[----:B------:R-:W-:-:S05]  /*1cb0*/  IADD3 R30, P0, R30, R11, RZ ;  /* 0x0000000b1e1e7210 */ /* 0x000fca0007f1e0ff */
[----:B------:R-:W-:Y:S01]  /*1cc0*/  IMAD.X R31, R31, 0x1, R10, P0 ;  /* 0x000000011f1f7824 */ /* 0x000fe200000e060a */
[----:B------:R-:W-:-:S05]  /*1cd0*/  IADD3 R54, P0, R54, R11, RZ ;  /* 0x0000000b36367210 */ /* 0x000fca0007f1e0ff */
[----:B------:R-:W-:Y:S01]  /*1ce0*/  IMAD.X R55, R55, 0x1, R10, P0 ;  /* 0x0000000137377824 */ /* 0x000fe200000e060a */
[C---:B------:R-:W-:Y:S02]  /*1cf0*/  ISETP.LT.OR P0, PT, R7.reuse, 0x1, P2 ;  /* 0x000000010700780c */ /* 0x040fe40001701670 */
[----:B------:R-:W-:-:S11]  /*1d00*/  ISETP.LT.OR P2, PT, R7, 0x41, P2 ;  /* 0x000000410700780c */ /* 0x000fd60001741670 */
[----:B------:R1:W-:Y:S01]  /*1d10*/  LDGSTS.E.BYPASS.LTC128B.128 [R9+0x3100], [R22.64], !P0 ;  /* 0x0310000016097fae */ /* 0x0003e2000c101d4c */
[----:B------:R-:W-:-:S13]  /*1d20*/  ISETP.LT.OR P0, PT, R7, 0x1, P1 ;  /* 0x000000010700780c */ /* 0x000fda0000f01670 */
[----:B------:R1:W-:Y:S01]  /*1d30*/  LDGSTS.E.BYPASS.LTC128B.128 [R9+0x6100], [R52.64], !P0 ;  /* 0x0610000034097fae */ /* 0x0003e2000c101d4c */
[----:B------:R-:W-:-:S04]  /*1d40*/  ISETP.GE.AND P0, PT, R215, c[0x0][0x1d4], PT ;  /* 0x00007500d7007a0c */ /* 0x000fc80003f06270 */
[----:B------:R-:W-:-:S13]  /*1d50*/  ISETP.LT.OR P5, PT, R7, 0x1, P0 ;  /* 0x000000010700780c */ /* 0x000fda00007a1670 */
[----:B------:R1:W-:Y:S01]  /*1d60*/  LDGSTS.E.BYPASS.LTC128B.128 [R9+0x9100], [R18.64], !P5 ;  /* 0x0910000012097fae */ /* 0x0003e2000e901d4c */
[C---:B------:R-:W-:Y:S02]  /*1d70*/  ISETP.LT.OR P5, PT, R7.reuse, 0x21, P3 ;  /* 0x000000210700780c */ /* 0x040fe40001fa1670 */
[----:B------:R-:W-:-:S11]  /*1d80*/  ISETP.LT.OR P3, PT, R7, 0x41, P3 ;  /* 0x000000410700780c */ /* 0x000fd60001f61670 */
[----:B------:R1:W-:Y:S01]  /*1d90*/  LDGSTS.E.BYPASS.LTC128B.128 [R9+0x1100], [R68.64], !P5 ;  /* 0x0110000044097fae */ /* 0x0003e2000e901d4c */
[----:B------:R-:W-:-:S03]  /*1da0*/  ISETP.NE.AND P5, PT, R21, RZ, PT ;  /* 0x000000ff1500720c */ /* 0x000fc60003fa5270 */
[----:B------:R1:W-:Y:S01]  /*1db0*/  LDGSTS.E.BYPASS.LTC128B.128 [R9+0x4100], [R62.64], !P4 ;  /* 0x041000003e097fae */ /* 0x0003e2000e101d4c */
[C---:B------:R-:W-:Y:S02]  /*1dc0*/  ISETP.LT.OR P4, PT, R7.reuse, 0x21, P1 ;  /* 0x000000210700780c */ /* 0x040fe40000f81670 */
[----:B------:R-:W-:-:S11]  /*1dd0*/  ISETP.LT.OR P1, PT, R7, 0x41, P1 ;  /* 0x000000410700780c */ /* 0x000fd60000f21670 */
[----:B------:R1:W-:Y:S01]  /*1de0*/  LDGSTS.E.BYPASS.LTC128B.128 [R9+0x7100], [R60.64], !P4 ;  /* 0x071000003c097fae */ /* 0x0003e2000e101d4c */
[C---:B------:R-:W-:Y:S02]  /*1df0*/  ISETP.LT.OR P4, PT, R7.reuse, 0x21, P0 ;  /* 0x000000210700780c */ /* 0x040fe40000781670 */
[----:B------:R-:W-:-:S11]  /*1e00*/  ISETP.LT.OR P0, PT, R7, 0x41, P0 ;  /* 0x000000410700780c */ /* 0x000fd60000701670 */
[----:B------:R1:W-:Y:S01]  /*1e10*/  LDGSTS.E.BYPASS.LTC128B.128 [R9+0xa100], [R16.64], !P4 ;  /* 0x0a10000010097fae */ /* 0x0003e2000e101d4c */
[----:B------:R-:W-:-:S03]  /*1e20*/  ISETP.NE.AND P4, PT, R8, RZ, PT ;  /* 0x000000ff0800720c */ /* 0x000fc60003f85270 */
[----:B------:R1:W-:Y:S01]  /*1e30*/  LDGSTS.E.BYPASS.LTC128B.128 [R9+0x2100], [R46.64], !P3 ;  /* 0x021000002e097fae */ /* 0x0003e2000d901d4c */
[----:B------:R-:W-:-:S03]  /*1e40*/  ISETP.NE.AND P3, PT, R20, RZ, PT ;  /* 0x000000ff1400720c */ /* 0x000fc60003f65270 */
[----:B------:R1:W-:Y:S04]  /*1e50*/  LDGSTS.E.BYPASS.LTC128B.128 [R9+0x5100], [R44.64], !P2 ;  /* 0x051000002c097fae */ /* 0x0003e8000d101d4c */
[----:B------:R1:W-:Y:S04]  /*1e60*/  LDGSTS.E.BYPASS.LTC128B.128 [R9+0x8100], [R30.64], !P1 ;  /* 0x081000001e097fae */ /* 0x0003e8000c901d4c */
[----:B------:R1:W-:Y:S02]  /*1e70*/  LDGSTS.E.BYPASS.LTC128B.128 [R9+0xb100], [R54.64], !P0 ;  /* 0x0b10000036097fae */ /* 0x0003e4000c101d4c */
.L_x_769:
[C---:B-12-4-:R-:W-:Y:S01]  /*1e80*/  HMMA.16816.F32.BF16 R8, R12.reuse, R80, RZ ;  /* 0x000000500c08723c */ /* 0x056fe200000418ff */
[C---:B------:R-:W-:Y:S01]  /*1e90*/  LEA R246, R3.reuse, R250, 0x1 ;  /* 0x000000fa03f67211 */ /* 0x040fe200078e08ff */
[----:B------:R-:W0:Y:S01]  /*1ea0*/  LDGDEPBAR ;  /* 0x00000000000079af */ /* 0x000e220000000000 */
[C---:B------:R-:W-:Y:S01]  /*1eb0*/  LEA R243, R0.reuse, R249, 0x1 ;  /* 0x000000f900f37211 */ /* 0x040fe200078e08ff */
[----:B------:R-:W-:Y:S01]  /*1ec0*/  UISETP.GE.AND UP1, UPT, UR10, 0x61, UPT ;  /* 0x000000610a00788c */ /* 0x000fe2000bf26270 */
[----:B------:R-:W-:Y:S01]  /*1ed0*/  LEA R245, R3, R248, 0x1 ;  /* 0x000000f803f57211 */ /* 0x000fe200078e08ff */
[----:B------:R-:W-:Y:S01]  /*1ee0*/  LDSM.16.M88.4 R20, [R246] ;  /* 0x00000000f614783b */ /* 0x000fe20000000200 */
[----:B------:R-:W-:Y:S01]  /*1ef0*/  LEA R234, R0, R247, 0x1 ;  /* 0x000000f700ea7211 */ /* 0x000fe200078e08ff */
[----:B------:R-:W-:Y:S01]  /*1f00*/  HMMA.16816.F32.BF16 R76, R12, R72, RZ ;  /* 0x000000480c4c723c */ /* 0x000fe200000418ff */
[----:B------:R-:W-:Y:S01]  /*1f10*/  IADD3 R233, R247, 0x3000, RZ ;  /* 0x00003000f7e97810 */ /* 0x000fe20007ffe0ff */
[----:B------:R-:W-:Y:S01]  /*1f20*/  LDSM.16.M88.4 R44, [R243+0xc100] ;  /* 0x00c10000f32c783b */ /* 0x000fe20000000200 */
[----:B------:R-:W-:-:S02]  /*1f30*/  PLOP3.LUT P0, PT, PT, PT, UP1, 0x40, 0x0 ;  /* 0x000000000000781c */ /* 0x000fc40003f0e818 */
[C---:B------:R-:W-:Y:S01]  /*1f40*/  IADD3 R232, R247.reuse, 0x3800, RZ ;  /* 0x00003800f7e87810 */ /* 0x040fe20007ffe0ff */
[----:B------:R-:W-:Y:S01]  /*1f50*/  LDSM.16.M88.4 R112, [R243+0xe900] ;  /* 0x00e90000f370783b */ /* 0x000fe20000000200 */
[C---:B------:R-:W-:Y:S01]  /*1f60*/  IADD3 R231, R247.reuse, 0x4000, RZ ;  /* 0x00004000f7e77810 */ /* 0x040fe20007ffe0ff */
[C---:B------:R-:W-:Y:S01]  /*1f70*/  HMMA.16816.F32.BF16 R80, R12.reuse, R82, RZ ;  /* 0x000000520c50723c */ /* 0x040fe200000418ff */
[C---:B------:R-:W-:Y:S01]  /*1f80*/  IADD3 R230, R247.reuse, 0x4800, RZ ;  /* 0x00004800f7e67810 */ /* 0x040fe20007ffe0ff */
[----:B------:R-:W-:Y:S01]  /*1f90*/  LDSM.16.M88.4 R108, [R245] ;  /* 0x00000000f56c783b */ /* 0x000fe20000000200 */
[C---:B------:R-:W-:Y:S02]  /*1fa0*/  IADD3 R229, R247.reuse, 0x5000, RZ ;  /* 0x00005000f7e57810 */ /* 0x040fe40007ffe0ff */
[C---:B------:R-:W-:Y:S01]  /*1fb0*/  IADD3 R228, R247.reuse, 0x5800, RZ ;  /* 0x00005800f7e47810 */ /* 0x040fe20007ffe0ff */
[----:B------:R-:W-:Y:S01]  /*1fc0*/  LDSM.16.M88.4 R100, [R234+0x800] ;  /* 0x00080000ea64783b */ /* 0x000fe20000000200 */
[C---:B------:R-:W-:Y:S01]  /*1fd0*/  IADD3 R227, R247.reuse, 0x6000, RZ ;  /* 0x00006000f7e37810 */ /* 0x040fe20007ffe0ff */
[----:B------:R-:W-:Y:S01]  /*1fe0*/  HMMA.16816.F32.BF16 R72, R12, R74, RZ ;  /* 0x0000004a0c48723c */ /* 0x000fe200000418ff */
[C---:B------:R-:W-:Y:S01]  /*1ff0*/  IADD3 R226, R247.reuse, 0x6800, RZ ;  /* 0x00006800f7e27810 */ /* 0x040fe20007ffe0ff */
[----:B------:R-:W-:Y:S01]  /*2000*/  LDSM.16.M88.4 R104, [R234] ;  /* 0x00000000ea68783b */ /* 0x000fe20000000200 */
[----:B------:R-:W-:-:S02]  /*2010*/  IADD3 R225, R247, 0x7000, RZ ;  /* 0x00007000f7e17810 */ /* 0x000fc40007ffe0ff */
[C---:B------:R-:W-:Y:S02]  /*2020*/  IADD3 R224, R247.reuse, 0x7800, RZ ;  /* 0x00007800f7e07810 */ /* 0x040fe40007ffe0ff */
[C---:B------:R-:W-:Y:S01]  /*2030*/  IADD3 R223, R247.reuse, 0x8000, RZ ;  /* 0x00008000f7df7810 */ /* 0x040fe20007ffe0ff */
[C---:B------:R-:W-:Y:S01]  /*2040*/  HMMA.16816.F32.BF16 R68, R12.reuse, R64, RZ ;  /* 0x000000400c44723c */ /* 0x040fe200000418ff */
[C---:B------:R-:W-:Y:S02]  /*2050*/  IADD3 R222, R247.reuse, 0x8800, RZ ;  /* 0x00008800f7de7810 */ /* 0x040fe40007ffe0ff */
[C---:B------:R-:W-:Y:S02]  /*2060*/  IADD3 R221, R247.reuse, 0x9000, RZ ;  /* 0x00009000f7dd7810 */ /* 0x040fe40007ffe0ff */
[C---:B------:R-:W-:Y:S02]  /*2070*/  IADD3 R220, R247.reuse, 0x9800, RZ ;  /* 0x00009800f7dc7810 */ /* 0x040fe40007ffe0ff */
[C---:B------:R-:W-:Y:S01]  /*2080*/  IADD3 R219, R247.reuse, 0xa000, RZ ;  /* 0x0000a000f7db7810 */ /* 0x040fe20007ffe0ff */
[----:B------:R-:W-:Y:S01]  /*2090*/  HMMA.16816.F32.BF16 R64, R12, R66, RZ ;  /* 0x000000420c40723c */ /* 0x000fe200000418ff */
[----:B------:R-:W-:-:S02]  /*20a0*/  IADD3 R218, R247, 0xa800, RZ ;  /* 0x0000a800f7da7810 */ /* 0x000fc40007ffe0ff */
[C---:B------:R-:W-:Y:S02]  /*20b0*/  IADD3 R217, R247.reuse, 0xb000, RZ ;  /* 0x0000b000f7d97810 */ /* 0x040fe40007ffe0ff */
[----:B------:R-:W-:-:S03]  /*20c0*/  IADD3 R216, R247, 0xb800, RZ ;  /* 0x0000b800f7d87810 */ /* 0x000fc60007ffe0ff */
        /* <DEDUP_REMOVED lines=10> */
[----:B------:R-:W4:Y:S07]  /*2170*/  LDSM.16.M88.4 R32, [R243+0xd900] ;  /* 0x00d90000f320783b */ /* 0x000f2e0000000200 */
[C---:B------:R-:W-:Y:S08]  /*2180*/  HMMA.16816.F32.BF16 R52, R12.reuse, R48, RZ ;  /* 0x000000300c34723c */ /* 0x040ff000000418ff */
[C---:B------:R-:W-:Y:S08]  /*2190*/  HMMA.16816.F32.BF16 R48, R12.reuse, R50, RZ ;  /* 0x000000320c30723c */ /* 0x040ff000000418ff */
[C---:B------:R-:W-:Y:S08]  /*21a0*/  HMMA.16816.F32.BF16 R16, R12.reuse, R96, RZ ;  /* 0x000000600c10723c */ /* 0x040ff000000418ff */
[----:B------:R-:W-:Y:S01]  /*21b0*/  HMMA.16816.F32.BF16 R12, R12, R98, RZ ;  /* 0x000000620c0c723c */ /* 0x000fe200000418ff */
[----:B------:R-:W-:Y:S07]  /*21c0*/  LDSM.16.M88.4 R96, [R234+0x1000] ;  /* 0x00100000ea60783b */ /* 0x000fee0000000200 */
[C---:B------:R-:W-:Y:S08]  /*21d0*/  HMMA.16816.F32.BF16 R60, R84.reuse, R24, R60 ;  /* 0x00000018543c723c */ /* 0x040ff0000004183c */
[C---:B------:R-:W-:Y:S01]  /*21e0*/  HMMA.16816.F32.BF16 R56, R84.reuse, R26, R56 ;  /* 0x0000001a5438723c */ /* 0x040fe20000041838 */
[----:B------:R-:W5:Y:S07]  /*21f0*/  LDSM.16.M88.4 R24, [R243+0xe100] ;  /* 0x00e10000f318783b */ /* 0x000f6e0000000200 */
[C---:B------:R-:W-:Y:S08]  /*2200*/  HMMA.16816.F32.BF16 R52, R84.reuse, R92, R52 ;  /* 0x0000005c5434723c */ /* 0x040ff00000041834 */
[C---:B------:R-:W-:Y:S01]  /*2210*/  HMMA.16816.F32.BF16 R48, R84.reuse, R94, R48 ;  /* 0x0000005e5430723c */ /* 0x040fe20000041830 */
[----:B------:R-:W-:Y:S07]  /*2220*/  LDSM.16.M88.4 R92, [R234+0x1800] ;  /* 0x00180000ea5c783b */ /* 0x000fee0000000200 */
[C---:B------:R-:W-:Y:S08]  /*2230*/  HMMA.16816.F32.BF16 R16, R84.reuse, R88, R16 ;  /* 0x000000585410723c */ /* 0x040ff00000041810 */
[----:B------:R-:W-:Y:S01]  /*2240*/  HMMA.16816.F32.BF16 R12, R84, R90, R12 ;  /* 0x0000005a540c723c */ /* 0x000fe2000004180c */
[----:B------:R-:W3:Y:S04]  /*2250*/  LDSM.16.M88.4 R88, [R234+0x2000] ;  /* 0x00200000ea58783b */ /* 0x000ee80000000200 */
[----:B------:R-:W-:Y:S03]  /*2260*/  LDSM.16.M88.4 R84, [R234+0x2800] ;  /* 0x00280000ea54783b */ /* 0x000fe60000000200 */
[C---:B-1----:R-:W-:Y:S08]  /*2270*/  HMMA.16816.F32.BF16 R76, R20.reuse, R40, R76 ;  /* 0x00000028144c723c */ /* 0x042ff0000004184c */
[C---:B------:R-:W-:Y:S01]  /*2280*/  HMMA.16816.F32.BF16 R72, R20.reuse, R42, R72 ;  /* 0x0000002a1448723c */ /* 0x040fe20000041848 */
[----:B------:R-:W-:Y:S07]  /*2290*/  LDSM.16.M88.4 R40, [R249+0xf100] ;  /* 0x00f10000f928783b */ /* 0x000fee0000000200 */
[C---:B--2---:R-:W-:Y:S08]  /*22a0*/  HMMA.16816.F32.BF16 R68, R20.reuse, R36, R68 ;  /* 0x000000241444723c */ /* 0x044ff00000041844 */
[C---:B------:R-:W-:Y:S01]  /*22b0*/  HMMA.16816.F32.BF16 R64, R20.reuse, R38, R64 ;  /* 0x000000261440723c */ /* 0x040fe20000041840 */
[----:B------:R-:W-:Y:S07]  /*22c0*/  LDSM.16.M88.4 R36, [R249+0xf900] ;  /* 0x00f90000f924783b */ /* 0x000fee0000000200 */
[C---:B------:R-:W-:Y:S08]  /*22d0*/  HMMA.16816.F32.BF16 R8, R20.reuse, R44, R8 ;  /* 0x0000002c1408723c */ /* 0x040ff00000041808 */
[C---:B------:R-:W-:Y:S01]  /*22e0*/  HMMA.16816.F32.BF16 R80, R20.reuse, R46, R80 ;  /* 0x0000002e1450723c */ /* 0x040fe20000041850 */
[----:B------:R-:W1:Y:S07]  /*22f0*/  LDSM.16.M88.4 R44, [R250+0x4000] ;  /* 0x00400000fa2c783b */ /* 0x000e6e0000000200 */
[C---:B----4-:R-:W-:Y:S08]  /*2300*/  HMMA.16816.F32.BF16 R60, R20.reuse, R32, R60 ;  /* 0x00000020143c723c */ /* 0x050ff0000004183c */
[C---:B------:R-:W-:Y:S01]  /*2310*/  HMMA.16816.F32.BF16 R56, R20.reuse, R34, R56 ;  /* 0x000000221438723c */ /* 0x040fe20000041838 */
[----:B------:R-:W2:Y:S07]  /*2320*/  LDSM.16.M88.4 R32, [R249+0x10100] ;  /* 0x01010000f920783b */ /* 0x000eae0000000200 */
[C---:B-----5:R-:W-:Y:S08]  /*2330*/  HMMA.16816.F32.BF16 R52, R20.reuse, R24, R52 ;  /* 0x000000181434723c */ /* 0x060ff00000041834 */
[C---:B------:R-:W-:Y:S01]  /*2340*/  HMMA.16816.F32.BF16 R48, R20.reuse, R26, R48 ;  /* 0x0000001a1430723c */ /* 0x040fe20000041830 */
[----:B------:R-:W4:Y:S07]  /*2350*/  LDSM.16.M88.4 R24, [R249+0x10900] ;  /* 0x01090000f918783b */ /* 0x000f2e0000000200 */
[C---:B------:R-:W-:Y:S08]  /*2360*/  HMMA.16816.F32.BF16 R16, R20.reuse, R112, R16 ;  /* 0x000000701410723c */ /* 0x040ff00000041810 */
[----:B------:R-:W-:Y:S01]  /*2370*/  HMMA.16816.F32.BF16 R12, R20, R114, R12 ;  /* 0x00000072140c723c */ /* 0x000fe2000004180c */
[----:B------:R-:W5:Y:S07]  /*2380*/  LDSM.16.M88.4 R20, [R249+0x11100] ;  /* 0x01110000f914783b */ /* 0x000f6e0000000200 */
[C---:B------:R-:W-:Y:S08]  /*2390*/  HMMA.16816.F32.BF16 R76, R108.reuse, R100, R76 ;  /* 0x000000646c4c723c */ /* 0x040ff0000004184c */
[C---:B------:R-:W-:Y:S01]  /*23a0*/  HMMA.16816.F32.BF16 R72, R108.reuse, R102, R72 ;  /* 0x000000666c48723c */ /* 0x040fe20000041848 */
[----:B------:R-:W-:Y:S07]  /*23b0*/  LDSM.16.M88.4 R100, [R243+0x10100] ;  /* 0x01010000f364783b */ /* 0x000fee0000000200 */
[C---:B------:R-:W-:Y:S08]  /*23c0*/  HMMA.16816.F32.BF16 R68, R108.reuse, R96, R68 ;  /* 0x000000606c44723c */ /* 0x040ff00000041844 */
[C---:B------:R-:W-:Y:S01]  /*23d0*/  HMMA.16816.F32.BF16 R64, R108.reuse, R98, R64 ;  /* 0x000000626c40723c */ /* 0x040fe20000041840 */
[----:B------:R-:W-:Y:S07]  /*23e0*/  LDSM.16.M88.4 R96, [R243+0x10900] ;  /* 0x01090000f360783b */ /* 0x000fee0000000200 */
[C---:B---3--:R-:W-:Y:S08]  /*23f0*/  HMMA.16816.F32.BF16 R52, R108.reuse, R88, R52 ;  /* 0x000000586c34723c */ /* 0x048ff00000041834 */
        /* <DEDUP_REMOVED lines=10> */
[----:B------:R-:W-:Y:S07]  /*24a0*/  LDSM.16.M88.4 R36, [R248+0x4000] ;  /* 0x00400000f824783b */ /* 0x000fee0000000200 */
[C---:B--2---:R-:W-:Y:S08]  /*24b0*/  HMMA.16816.F32.BF16 R68, R44.reuse, R32, R68 ;  /* 0x000000202c44723c */ /* 0x044ff00000041844 */
[----:B------:R-:W-:Y:S01]  /*24c0*/  HMMA.16816.F32.BF16 R64, R44, R34, R64 ;  /* 0x000000222c40723c */ /* 0x000fe20000041840 */
[----:B------:R-:W1:Y:S07]  /*24d0*/  LDSM.16.M88.4 R32, [R247+0x3000] ;  /* 0x00300000f720783b */ /* 0x000e6e0000000200 */
[C---:B------:R-:W-:Y:S08]  /*24e0*/  HMMA.16816.F32.BF16 R16, R108.reuse, R84, R16 ;  /* 0x000000546c10723c */ /* 0x040ff00000041810 */
[----:B------:R-:W-:Y:S01]  /*24f0*/  HMMA.16816.F32.BF16 R12, R108, R86, R12 ;  /* 0x000000566c0c723c */ /* 0x000fe2000004180c */
[----:B------:R-:W-:Y:S04]  /*2500*/  LDSM.16.M88.4 R84, [R247+0x5800] ;  /* 0x00580000f754783b */ /* 0x000fe80000000200 */
[----:B------:R-:W-:Y:S03]  /*2510*/  LDSM.16.M88.4 R108, [R243+0x11900] ;  /* 0x01190000f36c783b */ /* 0x000fe60000000200 */
[C---:B------:R-:W-:Y:S08]  /*2520*/  HMMA.16816.F32.BF16 R8, R44.reuse, R40, R8 ;  /* 0x000000282c08723c */ /* 0x040ff00000041808 */
[C---:B------:R-:W-:Y:S01]  /*2530*/  HMMA.16816.F32.BF16 R80, R44.reuse, R42, R80 ;  /* 0x0000002a2c50723c */ /* 0x040fe20000041850 */
[----:B------:R-:W-:Y:S07]  /*2540*/  LDSM.16.M88.4 R40, [R247+0x4000] ;  /* 0x00400000f728783b */ /* 0x000fee0000000200 */
[C---:B----4-:R-:W-:Y:S08]  /*2550*/  HMMA.16816.F32.BF16 R60, R44.reuse, R24, R60 ;  /* 0x000000182c3c723c */ /* 0x050ff0000004183c */
[C---:B------:R-:W-:Y:S01]  /*2560*/  HMMA.16816.F32.BF16 R56, R44.reuse, R26, R56 ;  /* 0x0000001a2c38723c */ /* 0x040fe20000041838 */
[----:B------:R-:W2:Y:S07]  /*2570*/  LDSM.16.M88.4 R24, [R247+0x3800] ;  /* 0x00380000f718783b */ /* 0x000eae0000000200 */
[C---:B-----5:R-:W-:Y:S08]  /*2580*/  HMMA.16816.F32.BF16 R52, R44.reuse, R20, R52 ;  /* 0x000000142c34723c */ /* 0x060ff00000041834 */
[C---:B------:R-:W-:Y:S01]  /*2590*/  HMMA.16816.F32.BF16 R48, R44.reuse, R22, R48 ;  /* 0x000000162c30723c */ /* 0x040fe20000041830 */
[----:B------:R-:W4:Y:S07]  /*25a0*/  LDSM.16.M88.4 R20, [R247+0x4800] ;  /* 0x00480000f714783b */ /* 0x000f2e0000000200 */
[C---:B---3--:R-:W-:Y:S08]  /*25b0*/  HMMA.16816.F32.BF16 R16, R44.reuse, R88, R16 ;  /* 0x000000582c10723c */ /* 0x048ff00000041810 */
[----:B------:R-:W-:Y:S01]  /*25c0*/  HMMA.16816.F32.BF16 R88, R44, R90, R12 ;  /* 0x0000005a2c58723c */ /* 0x000fe2000004180c */
[----:B------:R-:W-:Y:S04]  /*25d0*/  LDSM.16.M88.4 R44, [R246+0x4000] ;  /* 0x00400000f62c783b */ /* 0x000fe80000000200 */
[----:B------:R-:W3:Y:S03]  /*25e0*/  LDSM.16.M88.4 R12, [R243+0xf100] ;  /* 0x00f10000f30c783b */ /* 0x000ee60000000200 */
[C---:B-1----:R-:W-:Y:S08]  /*25f0*/  HMMA.16816.F32.BF16 R8, R36.reuse, R32, R8 ;  /* 0x000000202408723c */ /* 0x042ff00000041808 */
[C---:B------:R-:W-:Y:S01]  /*2600*/  HMMA.16816.F32.BF16 R80, R36.reuse, R34, R80 ;  /* 0x000000222450723c */ /* 0x040fe20000041850 */
[----:B------:R-:W1:Y:S07]  /*2610*/  LDSM.16.M88.4 R32, [R243+0x11100] ;  /* 0x01110000f320783b */ /* 0x000e6e0000000200 */
[C---:B--2---:R-:W-:Y:S08]  /*2620*/  HMMA.16816.F32.BF16 R76, R36.reuse, R24, R76 ;  /* 0x00000018244c723c */ /* 0x044ff0000004184c */
[C---:B------:R-:W-:Y:S01]  /*2630*/  HMMA.16816.F32.BF16 R72, R36.reuse, R26, R72 ;  /* 0x0000001a2448723c */ /* 0x040fe20000041848 */
[----:B------:R-:W-:Y:S07]  /*2640*/  LDSM.16.M88.4 R24, [R245+0x4000] ;  /* 0x00400000f518783b */ /* 0x000fee0000000200 */
[C---:B----4-:R-:W-:Y:S08]  /*2650*/  HMMA.16816.F32.BF16 R60, R36.reuse, R20, R60 ;  /* 0x00000014243c723c */ /* 0x050ff0000004183c */
[C---:B------:R-:W-:Y:S01]  /*2660*/  HMMA.16816.F32.BF16 R56, R36.reuse, R22, R56 ;  /* 0x000000162438723c */ /* 0x040fe20000041838 */
[----:B------:R-:W2:Y:S07]  /*2670*/  LDSM.16.M88.4 R20, [R234+0x3000] ;  /* 0x00300000ea14783b */ /* 0x000eae0000000200 */
[C---:B------:R-:W-:Y:S08]  /*2680*/  HMMA.16816.F32.BF16 R52, R36.reuse, R92, R52 ;  /* 0x0000005c2434723c */ /* 0x040ff00000041834 */
[C---:B------:R-:W-:Y:S01]  /*2690*/  HMMA.16816.F32.BF16 R48, R36.reuse, R94, R48 ;  /* 0x0000005e2430723c */ /* 0x040fe20000041830 */
[----:B------:R-:W-:Y:S07]  /*26a0*/  LDSM.16.M88.4 R92, [R249+0x13100] ;  /* 0x01310000f95c783b */ /* 0x000fee0000000200 */
[C---:B------:R-:W-:Y:S08]  /*26b0*/  HMMA.16816.F32.BF16 R68, R36.reuse, R40, R68 ;  /* 0x000000282444723c */ /* 0x040ff00000041844 */
[C---:B------:R-:W-:Y:S01]  /*26c0*/  HMMA.16816.F32.BF16 R64, R36.reuse, R42, R64 ;  /* 0x0000002a2440723c */ /* 0x040fe20000041840 */
[----:B------:R-:W-:Y:S07]  /*26d0*/  LDSM.16.M88.4 R40, [R234+0x5000] ;  /* 0x00500000ea28783b */ /* 0x000fee0000000200 */
[C---:B------:R-:W-:Y:S08]  /*26e0*/  HMMA.16816.F32.BF16 R16, R36.reuse, R84, R16 ;  /* 0x000000542410723c */ /* 0x040ff00000041810 */
[----:B------:R-:W-:Y:S01]  /*26f0*/  HMMA.16816.F32.BF16 R88, R36, R86, R88 ;  /* 0x000000562458723c */ /* 0x000fe20000041858 */
[----:B------:R-:W4:Y:S04]  /*2700*/  LDSM.16.M88.4 R36, [R234+0x3800] ;  /* 0x00380000ea24783b */ /* 0x000f280000000200 */
[----:B------:R-:W-:Y:S03]  /*2710*/  LDSM.16.M88.4 R84, [R234+0x5800] ;  /* 0x00580000ea54783b */ /* 0x000fe60000000200 */
[C---:B---3--:R-:W-:Y:S08]  /*2720*/  HMMA.16816.F32.BF16 R8, R44.reuse, R12, R8 ;  /* 0x0000000c2c08723c */ /* 0x048ff00000041808 */
[C---:B------:R-:W-:Y:S01]  /*2730*/  HMMA.16816.F32.BF16 R80, R44.reuse, R14, R80 ;  /* 0x0000000e2c50723c */ /* 0x040fe20000041850 */
[----:B------:R-:W-:Y:S07]  /*2740*/  LDSM.16.M88.4 R12, [R234+0x4800] ;  /* 0x00480000ea0c783b */ /* 0x000fee0000000200 */
[C---:B-1----:R-:W-:Y:S08]  /*2750*/  HMMA.16816.F32.BF16 R52, R44.reuse, R32, R52 ;  /* 0x000000202c34723c */ /* 0x042ff00000041834 */
[C---:B------:R-:W-:Y:S01]  /*2760*/  HMMA.16816.F32.BF16 R48, R44.reuse, R34, R48 ;  /* 0x000000222c30723c */ /* 0x040fe20000041830 */
[----:B------:R-:W1:Y:S07]  /*2770*/  LDSM.16.M88.4 R32, [R234+0x4000] ;  /* 0x00400000ea20783b */ /* 0x000e6e0000000200 */
[C---:B------:R-:W-:Y:S08]  /*2780*/  HMMA.16816.F32.BF16 R76, R44.reuse, R104, R76 ;  /* 0x000000682c4c723c */ /* 0x040ff0000004184c */
[C---:B------:R-:W-:Y:S01]  /*2790*/  HMMA.16816.F32.BF16 R72, R44.reuse, R106, R72 ;  /* 0x0000006a2c48723c */ /* 0x040fe20000041848 */
[----:B------:R-:W-:Y:S07]  /*27a0*/  LDSM.16.M88.4 R104, [R249+0x14100] ;  /* 0x01410000f968783b */ /* 0x000fee0000000200 */
        /* <DEDUP_REMOVED lines=8> */
[----:B------:R-:W-:Y:S07]  /*2830*/  LDSM.16.M88.4 R44, [R250+0x8000] ;  /* 0x00800000fa2c783b */ /* 0x000fee0000000200 */
[C---:B--2---:R-:W-:Y:S08]  /*2840*/  HMMA.16816.F32.BF16 R8, R24.reuse, R20, R8 ;  /* 0x000000141808723c */ /* 0x044ff00000041808 */
[C---:B------:R-:W-:Y:S01]  /*2850*/  HMMA.16816.F32.BF16 R80, R24.reuse, R22, R80 ;  /* 0x000000161850723c */ /* 0x040fe20000041850 */
[----:B------:R-:W2:Y:S07]  /*2860*/  LDSM.16.M88.4 R20, [R249+0x12100] ;  /* 0x01210000f914783b */ /* 0x000eae0000000200 */
[C---:B----4-:R-:W-:Y:S08]  /*2870*/  HMMA.16816.F32.BF16 R76, R24.reuse, R36, R76 ;  /* 0x00000024184c723c */ /* 0x050ff0000004184c */
[C---:B------:R-:W-:Y:S01]  /*2880*/  HMMA.16816.F32.BF16 R72, R24.reuse, R38, R72 ;  /* 0x000000261848723c */ /* 0x040fe20000041848 */
[----:B------:R-:W3:Y:S07]  /*2890*/  LDSM.16.M88.4 R36, [R249+0x13900] ;  /* 0x01390000f924783b */ /* 0x000eee0000000200 */
[C---:B-1----:R-:W-:Y:S08]  /*28a0*/  HMMA.16816.F32.BF16 R68, R24.reuse, R32, R68 ;  /* 0x000000201844723c */ /* 0x042ff00000041844 */
[C---:B------:R-:W-:Y:S01]  /*28b0*/  HMMA.16816.F32.BF16 R64, R24.reuse, R34, R64 ;  /* 0x000000221840723c */ /* 0x040fe20000041840 */
[----:B------:R-:W-:Y:S07]  /*28c0*/  LDSM.16.M88.4 R32, [R248+0x8000] ;  /* 0x00800000f820783b */ /* 0x000fee0000000200 */
[C---:B------:R-:W-:Y:S08]  /*28d0*/  HMMA.16816.F32.BF16 R60, R24.reuse, R12, R60 ;  /* 0x0000000c183c723c */ /* 0x040ff0000004183c */
[C---:B------:R-:W-:Y:S01]  /*28e0*/  HMMA.16816.F32.BF16 R56, R24.reuse, R14, R56 ;  /* 0x0000000e1838723c */ /* 0x040fe20000041838 */
[----:B------:R-:W1:Y:S07]  /*28f0*/  LDSM.16.M88.4 R12, [R247+0x6000] ;  /* 0x00600000f70c783b */ /* 0x000e6e0000000200 */
[C---:B------:R-:W-:Y:S01]  /*2900*/  HMMA.16816.F32.BF16 R108, R24.reuse, R40, R52 ;  /* 0x00000028186c723c */ /* 0x040fe20000041834 */
[----:B------:R-:W4:Y:S07]  /*2910*/  LDSM.16.M88.4 R52, [R247+0x6800] ;  /* 0x00680000f734783b */ /* 0x000f2e0000000200 */
[C---:B------:R-:W-:Y:S01]  /*2920*/  HMMA.16816.F32.BF16 R48, R24.reuse, R42, R48 ;  /* 0x0000002a1830723c */ /* 0x040fe20000041830 */
[----:B------:R-:W-:Y:S07]  /*2930*/  LDSM.16.M88.4 R40, [R247+0x7000] ;  /* 0x00700000f728783b */ /* 0x000fee0000000200 */
[C---:B------:R-:W-:Y:S08]  /*2940*/  HMMA.16816.F32.BF16 R16, R24.reuse, R84, R16 ;  /* 0x000000541810723c */ /* 0x040ff00000041810 */
[----:B------:R-:W-:Y:S01]  /*2950*/  HMMA.16816.F32.BF16 R88, R24, R86, R88 ;  /* 0x000000561858723c */ /* 0x000fe20000041858 */
[----:B------:R-:W5:Y:S04]  /*2960*/  LDSM.16.M88.4 R24, [R247+0x7800] ;  /* 0x00780000f718783b */ /* 0x000f680000000200 */
[----:B------:R-:W-:Y:S03]  /*2970*/  LDSM.16.M88.4 R84, [R246+0x8000] ;  /* 0x00800000f654783b */ /* 0x000fe60000000200 */
[C---:B--2---:R-:W-:Y:S08]  /*2980*/  HMMA.16816.F32.BF16 R8, R44.reuse, R20, R8 ;  /* 0x000000142c08723c */ /* 0x044ff00000041808 */
[C---:B------:R-:W-:Y:S01]  /*2990*/  HMMA.16816.F32.BF16 R80, R44.reuse, R22, R80 ;  /* 0x000000162c50723c */ /* 0x040fe20000041850 */
[----:B------:R-:W2:Y:S07]  /*29a0*/  LDSM.16.M88.4 R20, [R247+0x8000] ;  /* 0x00800000f714783b */ /* 0x000eae0000000200 */
[C---:B------:R-:W-:Y:S08]  /*29b0*/  HMMA.16816.F32.BF16 R76, R44.reuse, R96, R76 ;  /* 0x000000602c4c723c */ /* 0x040ff0000004184c */
[C---:B------:R-:W-:Y:S01]  /*29c0*/  HMMA.16816.F32.BF16 R72, R44.reuse, R98, R72 ;  /* 0x000000622c48723c */ /* 0x040fe20000041848 */
[----:B------:R-:W1:Y:S07]  /*29d0*/  LDSM.16.M88.4 R96, [R247+0x8800] ;  /* 0x00880000f760783b */ /* 0x000e6e0000000200 */
[C---:B------:R-:W-:Y:S08]  /*29e0*/  HMMA.16816.F32.BF16 R68, R44.reuse, R92, R68 ;  /* 0x0000005c2c44723c */ /* 0x040ff00000041844 */
[C---:B------:R-:W-:Y:S08]  /*29f0*/  HMMA.16816.F32.BF16 R64, R44.reuse, R94, R64 ;  /* 0x0000005e2c40723c */ /* 0x040ff00000041840 */
[C---:B---3--:R-:W-:Y:S01]  /*2a00*/  HMMA.16816.F32.BF16 R92, R44.reuse, R36, R60 ;  /* 0x000000242c5c723c */ /* 0x048fe2000004183c */
[----:B------:R-:W3:Y:S07]  /*2a10*/  LDSM.16.M88.4 R60, [R243+0x12100] ;  /* 0x01210000f33c783b */ /* 0x000eee0000000200 */
[C---:B------:R-:W-:Y:S01]  /*2a20*/  HMMA.16816.F32.BF16 R56, R44.reuse, R38, R56 ;  /* 0x000000262c38723c */ /* 0x040fe20000041838 */
[----:B------:R-:W2:Y:S07]  /*2a30*/  LDSM.16.M88.4 R36, [R243+0x13900] ;  /* 0x01390000f324783b */ /* 0x000eae0000000200 */
[C---:B------:R-:W-:Y:S08]  /*2a40*/  HMMA.16816.F32.BF16 R108, R44.reuse, R104, R108 ;  /* 0x000000682c6c723c */ /* 0x040ff0000004186c */
[C---:B------:R-:W-:Y:S08]  /*2a50*/  HMMA.16816.F32.BF16 R48, R44.reuse, R106, R48 ;  /* 0x0000006a2c30723c */ /* 0x040ff00000041830 */
[C---:B------:R-:W-:Y:S08]  /*2a60*/  HMMA.16816.F32.BF16 R16, R44.reuse, R100, R16 ;  /* 0x000000642c10723c */ /* 0x040ff00000041810 */
[----:B------:R-:W-:Y:S01]  /*2a70*/  HMMA.16816.F32.BF16 R88, R44, R102, R88 ;  /* 0x000000662c58723c */ /* 0x000fe20000041858 */
[----:B------:R-:W2:Y:S04]  /*2a80*/  LDSM.16.M88.4 R100, [R243+0x12900] ;  /* 0x01290000f364783b */ /* 0x000ea80000000200 */
[----:B------:R-:W-:Y:S03]  /*2a90*/  LDSM.16.M88.4 R44, [R243+0x13100] ;  /* 0x01310000f32c783b */ /* 0x000fe60000000200 */
[C---:B-1----:R-:W-:Y:S08]  /*2aa0*/  HMMA.16816.F32.BF16 R8, R32.reuse, R12, R8 ;  /* 0x0000000c2008723c */ /* 0x042ff00000041808 */
[C---:B------:R-:W-:Y:S01]  /*2ab0*/  HMMA.16816.F32.BF16 R80, R32.reuse, R14, R80 ;  /* 0x0000000e2050723c */ /* 0x040fe20000041850 */
[----:B------:R-:W1:Y:S07]  /*2ac0*/  LDSM.16.M88.4 R12, [R243+0x14100] ;  /* 0x01410000f30c783b */ /* 0x000e6e0000000200 */
[C---:B----4-:R-:W-:Y:S08]  /*2ad0*/  HMMA.16816.F32.BF16 R76, R32.reuse, R52, R76 ;  /* 0x00000034204c723c */ /* 0x050ff0000004184c */
[C---:B------:R-:W-:Y:S01]  /*2ae0*/  HMMA.16816.F32.BF16 R72, R32.reuse, R54, R72 ;  /* 0x000000362048723c */ /* 0x040fe20000041848 */
[----:B------:R-:W4:Y:S07]  /*2af0*/  LDSM.16.M88.4 R52, [R243+0x14900] ;  /* 0x01490000f334783b */ /* 0x000f2e0000000200 */
[C---:B-----5:R-:W-:Y:S08]  /*2b00*/  HMMA.16816.F32.BF16 R92, R32.reuse, R24, R92 ;  /* 0x00000018205c723c */ /* 0x060ff0000004185c */
[C---:B------:R-:W-:Y:S01]  /*2b10*/  HMMA.16816.F32.BF16 R56, R32.reuse, R26, R56 ;  /* 0x0000001a2038723c */ /* 0x040fe20000041838 */
[----:B------:R-:W-:Y:S07]  /*2b20*/  LDSM.16.M88.4 R24, [R245+0x8000] ;  /* 0x00800000f518783b */ /* 0x000fee0000000200 */
[C---:B--2---:R-:W-:Y:S08]  /*2b30*/  HMMA.16816.F32.BF16 R108, R32.reuse, R20, R108 ;  /* 0x00000014206c723c */ /* 0x044ff0000004186c */
[C---:B------:R-:W-:Y:S01]  /*2b40*/  HMMA.16816.F32.BF16 R48, R32.reuse, R22, R48 ;  /* 0x000000162030723c */ /* 0x040fe20000041830 */
[----:B------:R-:W2:Y:S07]  /*2b50*/  LDSM.16.M88.4 R20, [R234+0x6000] ;  /* 0x00600000ea14783b */ /* 0x000eae0000000200 */
[C---:B------:R-:W-:Y:S08]  /*2b60*/  HMMA.16816.F32.BF16 R16, R32.reuse, R96, R16 ;  /* 0x000000602010723c */ /* 0x040ff00000041810 */
[C---:B------:R-:W-:Y:S08]  /*2b70*/  HMMA.16816.F32.BF16 R68, R32.reuse, R40, R68 ;  /* 0x000000282044723c */ /* 0x040ff00000041844 */
[C---:B------:R-:W-:Y:S01]  /*2b80*/  HMMA.16816.F32.BF16 R64, R32.reuse, R42, R64 ;  /* 0x0000002a2040723c */ /* 0x040fe20000041840 */
[----:B------:R-:W-:Y:S07]  /*2b90*/  LDSM.16.M88.4 R40, [R234+0x7000] ;  /* 0x00700000ea28783b */ /* 0x000fee0000000200 */
[----:B------:R-:W-:Y:S01]  /*2ba0*/  HMMA.16816.F32.BF16 R88, R32, R98, R88 ;  /* 0x000000622058723c */ /* 0x000fe20000041858 */
[----:B------:R-:W5:Y:S04]  /*2bb0*/  LDSM.16.M88.4 R32, [R234+0x6800] ;  /* 0x00680000ea20783b */ /* 0x000f680000000200 */
[----:B------:R-:W-:Y:S03]  /*2bc0*/  LDSM.16.M88.4 R96, [R234+0x8800] ;  /* 0x00880000ea60783b */ /* 0x000fe60000000200 */
[C---:B---3--:R-:W-:Y:S08]  /*2bd0*/  HMMA.16816.F32.BF16 R8, R84.reuse, R60, R8 ;  /* 0x0000003c5408723c */ /* 0x048ff00000041808 */
[C---:B------:R-:W-:Y:S01]  /*2be0*/  HMMA.16816.F32.BF16 R80, R84.reuse, R62, R80 ;  /* 0x0000003e5450723c */ /* 0x040fe20000041850 */
[----:B------:R-:W-:Y:S07]  /*2bf0*/  LDSM.16.M88.4 R60, [R243+0x15100] ;  /* 0x01510000f33c783b */ /* 0x000fee0000000200 */
[C---:B------:R-:W-:Y:S08]  /*2c00*/  HMMA.16816.F32.BF16 R92, R84.reuse, R36, R92 ;  /* 0x00000024545c723c */ /* 0x040ff0000004185c */
[C---:B------:R-:W-:Y:S08]  /*2c10*/  HMMA.16816.F32.BF16 R56, R84.reuse, R38, R56 ;  /* 0x000000265438723c */ /* 0x040ff00000041838 */
[C---:B------:R-:W-:Y:S08]  /*2c20*/  HMMA.16816.F32.BF16 R76, R84.reuse, R100, R76 ;  /* 0x00000064544c723c */ /* 0x040ff0000004184c */
[C---:B------:R-:W-:Y:S01]  /*2c30*/  HMMA.16816.F32.BF16 R72, R84.reuse, R102, R72 ;  /* 0x000000665448723c */ /* 0x040fe20000041848 */
[----:B------:R-:W-:Y:S07]  /*2c40*/  LDSM.16.M88.4 R100, [R245+0xc000] ;  /* 0x00c00000f564783b */ /* 0x000fee0000000200 */
[C---:B-1----:R-:W-:Y:S08]  /*2c50*/  HMMA.16816.F32.BF16 R108, R84.reuse, R12, R108 ;  /* 0x0000000c546c723c */ /* 0x042ff0000004186c */
[C---:B------:R-:W-:Y:S01]  /*2c60*/  HMMA.16816.F32.BF16 R48, R84.reuse, R14, R48 ;  /* 0x0000000e5430723c */ /* 0x040fe20000041830 */
[----:B------:R-:W-:Y:S07]  /*2c70*/  LDSM.16.M88.4 R12, [R249+0x15100] ;  /* 0x01510000f90c783b */ /* 0x000fee0000000200 */
[C---:B----4-:R-:W-:Y:S01]  /*2c80*/  HMMA.16816.F32.BF16 R36, R84.reuse, R52, R16 ;  /* 0x000000345424723c */ /* 0x050fe20000041810 */
[----:B------:R-:W1:Y:S07]  /*2c90*/  LDSM.16.M88.4 R16, [R250+0xc000] ;  /* 0x00c00000fa10783b */ /* 0x000e6e0000000200 */
[C---:B------:R-:W-:Y:S08]  /*2ca0*/  HMMA.16816.F32.BF16 R68, R84.reuse, R44, R68 ;  /* 0x0000002c5444723c */ /* 0x040ff00000041844 */
[C---:B------:R-:W-:Y:S08]  /*2cb0*/  HMMA.16816.F32.BF16 R64, R84.reuse, R46, R64 ;  /* 0x0000002e5440723c */ /* 0x040ff00000041840 */
[----:B------:R-:W-:Y:S01]  /*2cc0*/  HMMA.16816.F32.BF16 R88, R84, R54, R88 ;  /* 0x000000365458723c */ /* 0x000fe20000041858 */
[----:B------:R-:W3:Y:S07]  /*2cd0*/  LDSM.16.M88.4 R52, [R249+0x15900] ;  /* 0x01590000f934783b */ /* 0x000eee0000000200 */
[C---:B--2---:R-:W-:Y:S01]  /*2ce0*/  HMMA.16816.F32.BF16 R44, R24.reuse, R20, R8 ;  /* 0x00000014182c723c */ /* 0x044fe20000041808 */
[----:B------:R-:W-:Y:S07]  /*2cf0*/  LDSM.16.M88.4 R8, [R247+0x9000] ;  /* 0x00900000f708783b */ /* 0x000fee0000000200 */
[C---:B------:R-:W-:Y:S01]  /*2d00*/  HMMA.16816.F32.BF16 R80, R24.reuse, R22, R80 ;  /* 0x000000161850723c */ /* 0x040fe20000041850 */
[----:B------:R-:W2:Y:S07]  /*2d10*/  LDSM.16.M88.4 R20, [R248+0xc000] ;  /* 0x00c00000f814783b */ /* 0x000eae0000000200 */
[C---:B-----5:R-:W-:Y:S08]  /*2d20*/  HMMA.16816.F32.BF16 R76, R24.reuse, R32, R76 ;  /* 0x00000020184c723c */ /* 0x060ff0000004184c */
[----:B------:R-:W-:Y:S01]  /*2d30*/  HMMA.16816.F32.BF16 R72, R24, R34, R72 ;  /* 0x000000221848723c */ /* 0x000fe20000041848 */
[----:B------:R-:W4:Y:S07]  /*2d40*/  LDSM.16.M88.4 R32, [R234+0x7800] ;  /* 0x00780000ea20783b */ /* 0x000f2e0000000200 */
[C---:B-1----:R-:W-:Y:S08]  /*2d50*/  HMMA.16816.F32.BF16 R44, R16.reuse, R12, R44 ;  /* 0x0000000c102c723c */ /* 0x042ff0000004182c */
[----:B------:R-:W-:Y:S01]  /*2d60*/  HMMA.16816.F32.BF16 R80, R16, R14, R80 ;  /* 0x0000000e1050723c */ /* 0x000fe20000041850 */
[----:B------:R-:W1:Y:S07]  /*2d70*/  LDSM.16.M88.4 R12, [R247+0x9800] ;  /* 0x00980000f70c783b */ /* 0x000e6e0000000200 */
[C---:B------:R-:W-:Y:S01]  /*2d80*/  HMMA.16816.F32.BF16 R84, R24.reuse, R40, R68 ;  /* 0x000000281854723c */ /* 0x040fe20000041844 */
[----:B------:R-:W-:Y:S07]  /*2d90*/  LDSM.16.M88.4 R68, [R246+0xc000] ;  /* 0x00c00000f644783b */ /* 0x000fee0000000200 */
[----:B------:R-:W-:Y:S01]  /*2da0*/  HMMA.16816.F32.BF16 R64, R24, R42, R64 ;  /* 0x0000002a1840723c */ /* 0x000fe20000041840 */
[----:B------:R-:W5:Y:S07]  /*2db0*/  LDSM.16.M88.4 R40, [R234+0x8000] ;  /* 0x00800000ea28783b */ /* 0x000f6e0000000200 */
[C---:B---3--:R-:W-:Y:S08]  /*2dc0*/  HMMA.16816.F32.BF16 R76, R16.reuse, R52, R76 ;  /* 0x00000034104c723c */ /* 0x048ff0000004184c */
[----:B------:R-:W-:Y:S01]  /*2dd0*/  HMMA.16816.F32.BF16 R72, R16, R54, R72 ;  /* 0x000000361048723c */ /* 0x000fe20000041848 */
[----:B------:R-:W-:Y:S07]  /*2de0*/  LDSM.16.M88.4 R52, [R249+0x16900] ;  /* 0x01690000f934783b */ /* 0x000fee0000000200 */
[----:B--2---:R-:W-:Y:S08]  /*2df0*/  HMMA.16816.F32.BF16 R44, R20, R8, R44 ;  /* 0x00000008142c723c */ /* 0x004ff0000004182c */
[C---:B----4-:R-:W-:Y:S01]  /*2e00*/  HMMA.16816.F32.BF16 R104, R24.reuse, R32, R92 ;  /* 0x000000201868723c */ /* 0x050fe2000004185c */
[----:B------:R-:W-:Y:S07]  /*2e10*/  LDSM.16.M88.4 R92, [R234+0x9000] ;  /* 0x00900000ea5c783b */ /* 0x000fee0000000200 */
[----:B------:R-:W-:Y:S01]  /*2e20*/  HMMA.16816.F32.BF16 R56, R24, R34, R56 ;  /* 0x000000221838723c */ /* 0x000fe20000041838 */
[----:B------:R-:W-:Y:S07]  /*2e30*/  LDSM.16.M88.4 R32, [R243+0x15900] ;  /* 0x01590000f320783b */ /* 0x000fee0000000200 */
[C---:B------:R-:W-:Y:S01]  /*2e40*/  HMMA.16816.F32.BF16 R80, R20.reuse, R10, R80 ;  /* 0x0000000a1450723c */ /* 0x040fe20000041850 */
[----:B------:R-:W2:Y:S07]  /*2e50*/  LDSM.16.M88.4 R8, [R249+0x16100] ;  /* 0x01610000f908783b */ /* 0x000eae0000000200 */
[C---:B-1----:R-:W-:Y:S08]  /*2e60*/  HMMA.16816.F32.BF16 R76, R20.reuse, R12, R76 ;  /* 0x0000000c144c723c */ /* 0x042ff0000004184c */
[----:B------:R-:W-:Y:S01]  /*2e70*/  HMMA.16816.F32.BF16 R72, R20, R14, R72 ;  /* 0x0000000e1448723c */ /* 0x000fe20000041848 */
[----:B------:R-:W-:Y:S07]  /*2e80*/  LDSM.16.M88.4 R12, [R243+0x16100] ;  /* 0x01610000f30c783b */ /* 0x000fee0000000200 */
[C---:B-----5:R-:W-:Y:S08]  /*2e90*/  HMMA.16816.F32.BF16 R108, R24.reuse, R40, R108 ;  /* 0x00000028186c723c */ /* 0x060ff0000004186c */
[C---:B------:R-:W-:Y:S01]  /*2ea0*/  HMMA.16816.F32.BF16 R48, R24.reuse, R42, R48 ;  /* 0x0000002a1830723c */ /* 0x040fe20000041830 */
[----:B------:R-:W1:Y:S07]  /*2eb0*/  LDSM.16.M88.4 R40, [R247+0xa000] ;  /* 0x00a00000f728783b */ /* 0x000e6e0000000200 */
[C---:B------:R-:W-:Y:S08]  /*2ec0*/  HMMA.16816.F32.BF16 R36, R24.reuse, R96, R36 ;  /* 0x000000601824723c */ /* 0x040ff00000041824 */
[----:B------:R-:W-:Y:S01]  /*2ed0*/  HMMA.16816.F32.BF16 R88, R24, R98, R88 ;  /* 0x000000621858723c */ /* 0x000fe20000041858 */
[----:B------:R-:W3:Y:S07]  /*2ee0*/  LDSM.16.M88.4 R24, [R234+0x9800] ;  /* 0x00980000ea18783b */ /* 0x000eee0000000200 */
[----:B--2---:R-:W-:Y:S08]  /*2ef0*/  HMMA.16816.F32.BF16 R84, R16, R8, R84 ;  /* 0x000000081054723c */ /* 0x004ff00000041854 */
[----:B------:R-:W-:Y:S08]  /*2f00*/  HMMA.16816.F32.BF16 R76, R68, R32, R76 ;  /* 0x00000020444c723c */ /* 0x000ff0000004184c */
[----:B------:R-:W-:Y:S01]  /*2f10*/  HMMA.16816.F32.BF16 R64, R16, R10, R64 ;  /* 0x0000000a1040723c */ /* 0x000fe20000041840 */
[----:B------:R-:W2:Y:S07]  /*2f20*/  LDSM.16.M88.4 R8, [R247+0xa800] ;  /* 0x00a80000f708783b */ /* 0x000eae0000000200 */
[----:B------:R-:W-:Y:S01]  /*2f30*/  HMMA.16816.F32.BF16 R72, R68, R34, R72 ;  /* 0x000000224448723c */ /* 0x000fe20000041848 */
[----:B------:R-:W-:Y:S07]  /*2f40*/  LDSM.16.M88.4 R32, [R234+0xa000] ;  /* 0x00a00000ea20783b */ /* 0x000fee0000000200 */
[C---:B------:R-:W-:Y:S08]  /*2f50*/  HMMA.16816.F32.BF16 R104, R16.reuse, R52, R104 ;  /* 0x000000341068723c */ /* 0x040ff00000041868 */
[----:B------:R-:W-:Y:S08]  /*2f60*/  HMMA.16816.F32.BF16 R56, R16, R54, R56 ;  /* 0x000000361038723c */ /* 0x000ff00000041838 */
[----:B-1----:R-:W-:Y:S08]  /*2f70*/  HMMA.16816.F32.BF16 R84, R20, R40, R84 ;  /* 0x000000281454723c */ /* 0x002ff00000041854 */
[----:B---3--:R-:W-:Y:S08]  /*2f80*/  HMMA.16816.F32.BF16 R76, R100, R24, R76 ;  /* 0x00000018644c723c */ /* 0x008ff0000004184c */
[----:B------:R-:W-:Y:S01]  /*2f90*/  HMMA.16816.F32.BF16 R64, R20, R42, R64 ;  /* 0x0000002a1440723c */ /* 0x000fe20000041840 */
[----:B------:R-:W1:Y:S07]  /*2fa0*/  LDSM.16.M88.4 R40, [R249+0x17100] ;  /* 0x01710000f928783b */ /* 0x000e6e0000000200 */
[----:B------:R-:W-:Y:S01]  /*2fb0*/  HMMA.16816.F32.BF16 R72, R100, R26, R72 ;  /* 0x0000001a6448723c */ /* 0x000fe20000041848 */
[----:B------:R-:W3:Y:S07]  /*2fc0*/  LDSM.16.M88.4 R24, [R243+0x16900] ;  /* 0x01690000f318783b */ /* 0x000eee0000000200 */
[----:B--2---:R-:W-:Y:S01]  /*2fd0*/  HMMA.16816.F32.BF16 R104, R20, R8, R104 ;  /* 0x000000081468723c */ /* 0x004fe20000041868 */
[----:B------:R-:W-:-:S02]  /*2fe0*/  FMUL.FTZ R54, R77, c[0x0][0x320] ;  /* 0x0000c8004d367a20 */ /* 0x000fc40000410000 */
[----:B------:R-:W-:-:S04]  /*2ff0*/  FMUL.FTZ R55, R78, c[0x0][0x320] ;  /* 0x0000c8004e377a20 */ /* 0x000fc80000410000 */
[----:B------:R-:W2:Y:S01]  /*3000*/  MUFU.TANH R54, R54 ;  /* 0x0000003600367308 */ /* 0x000ea20000002400 */
[----:B------:R-:W-:Y:S01]  /*3010*/  HMMA.16816.F32.BF16 R56, R20, R10, R56 ;  /* 0x0000000a1438723c */ /* 0x000fe20000041838 */
[----:B------:R-:W4:Y:S06]  /*3020*/  LDSM.16.M88.4 R8, [R249+0x17900] ;  /* 0x01790000f908783b */ /* 0x000f2c0000000200 */
[----:B------:R-:W1:Y:S01]  /*3030*/  MUFU.TANH R55, R55 ;  /* 0x0000003700377308 */ /* 0x000e620000002400 */
[----:B------:R-:W-:Y:S01]  /*3040*/  HMMA.16816.F32.BF16 R84, R68, R12, R84 ;  /* 0x0000000c4454723c */ /* 0x000fe20000041854 */
[----:B------:R-:W-:-:S02]  /*3050*/  FMUL.FTZ R72, R72, c[0x0][0x320] ;  /* 0x0000c80048487a20 */ /* 0x000fc40000410000 */
[----:B------:R-:W-:Y:S02]  /*3060*/  FMUL.FTZ R73, R73, c[0x0][0x320] ;  /* 0x0000c80049497a20 */ /* 0x000fe40000410000 */
[----:B------:R-:W-:Y:S02]  /*3070*/  FMUL.FTZ R74, R74, c[0x0][0x320] ;  /* 0x0000c8004a4a7a20 */ /* 0x000fe40000410000 */
[----:B------:R-:W-:Y:S01]  /*3080*/  FMUL.FTZ R75, R75, c[0x0][0x320] ;  /* 0x0000c8004b4b7a20 */ /* 0x000fe20000410000 */
[C---:B------:R-:W-:Y:S01]  /*3090*/  HMMA.16816.F32.BF16 R64, R68.reuse, R14, R64 ;  /* 0x0000000e4440723c */ /* 0x040fe20000041840 */
[----:B------:R-:W5:Y:S01]  /*30a0*/  LDSM.16.M88.4 R12, [R247+0xb000] ;  /* 0x00b00000f70c783b */ /* 0x000f620000000200 */
[----:B------:R-:W2:Y:S06]  /*30b0*/  MUFU.TANH R72, R72 ;  /* 0x0000004800487308 */ /* 0x000eac0000002400 */
[----:B------:R-:W-:Y:S02]  /*30c0*/  HMMA.16816.F32.BF16 R44, R68, R60, R44 ;  /* 0x0000003c442c723c */ /* 0x000fe4000004182c */
[----:B------:R-:W2:Y:S06]  /*30d0*/  MUFU.TANH R73, R73 ;  /* 0x0000004900497308 */ /* 0x000eac0000002400 */
[----:B-1----:R-:W-:Y:S02]  /*30e0*/  HMMA.16816.F32.BF16 R108, R16, R40, R108 ;  /* 0x00000028106c723c */ /* 0x002fe4000004186c */
[----:B------:R-:W1:Y:S06]  /*30f0*/  MUFU.TANH R74, R74 ;  /* 0x0000004a004a7308 */ /* 0x000e6c0000002400 */
[----:B---3--:R-:W-:Y:S02]  /*3100*/  HMMA.16816.F32.BF16 R104, R68, R24, R104 ;  /* 0x000000184468723c */ /* 0x008fe40000041868 */
[----:B------:R-:W3:Y:S06]  /*3110*/  MUFU.TANH R75, R75 ;  /* 0x0000004b004b7308 */ /* 0x000eec0000002400 */
[----:B------:R-:W-:Y:S01]  /*3120*/  HMMA.16816.F32.BF16 R48, R16, R42, R48 ;  /* 0x0000002a1030723c */ /* 0x000fe20000041830 */
[----:B------:R-:W-:Y:S07]  /*3130*/  LDSM.16.M88.4 R40, [R234+0xb000] ;  /* 0x00b00000ea28783b */ /* 0x000fee0000000200 */
[----:B------:R-:W-:Y:S01]  /*3140*/  HMMA.16816.F32.BF16 R56, R68, R26, R56 ;  /* 0x0000001a4438723c */ /* 0x000fe20000041838 */
[----:B------:R-:W1:Y:S07]  /*3150*/  LDSM.16.M88.4 R24, [R247+0xb800] ;  /* 0x00b80000f718783b */ /* 0x000e6e0000000200 */
[C---:B----4-:R-:W-:Y:S08]  /*3160*/  HMMA.16816.F32.BF16 R36, R16.reuse, R8, R36 ;  /* 0x000000081024723c */ /* 0x050ff00000041824 */
[----:B------:R-:W-:Y:S01]  /*3170*/  HMMA.16816.F32.BF16 R88, R16, R10, R88 ;  /* 0x0000000a1058723c */ /* 0x000fe20000041858 */
[----:B------:R-:W-:Y:S07]  /*3180*/  LDSM.16.M88.4 R8, [R234+0xb800] ;  /* 0x00b80000ea08783b */ /* 0x000fee0000000200 */
[C---:B------:R-:W-:Y:S08]  /*3190*/  HMMA.16816.F32.BF16 R44, R100.reuse, R92, R44 ;  /* 0x0000005c642c723c */ /* 0x040ff0000004182c */
[C---:B------:R-:W-:Y:S08]  /*31a0*/  HMMA.16816.F32.BF16 R84, R100.reuse, R32, R84 ;  /* 0x000000206454723c */ /* 0x040ff00000041854 */
[----:B------:R-:W-:Y:S01]  /*31b0*/  HMMA.16816.F32.BF16 R64, R100, R34, R64 ;  /* 0x000000226440723c */ /* 0x000fe20000041840 */
[----:B------:R-:W4:Y:S07]  /*31c0*/  LDSM.16.M88.4 R32, [R243+0x17100] ;  /* 0x01710000f320783b */ /* 0x000f2e0000000200 */
[----:B-----5:R-:W-:Y:S01]  /*31d0*/  HMMA.16816.F32.BF16 R108, R20, R12, R108 ;  /* 0x0000000c146c723c */ /* 0x020fe2000004186c */
[----:B------:R-:W-:-:S02]  /*31e0*/  FMUL.FTZ R0, R44, c[0x0][0x320] ;  /* 0x0000c8002c007a20 */ /* 0x000fc40000410000 */
[----:B------:R-:W-:Y:S02]  /*31f0*/  FMUL.FTZ R7, R45, c[0x0][0x320] ;  /* 0x0000c8002d077a20 */ /* 0x000fe40000410000 */
[----:B------:R-:W-:Y:S02]  /*3200*/  FMUL.FTZ R30, R46, c[0x0][0x320] ;  /* 0x0000c8002e1e7a20 */ /* 0x000fe40000410000 */
[----:B------:R-:W-:Y:S01]  /*3210*/  FMUL.FTZ R31, R47, c[0x0][0x320] ;  /* 0x0000c8002f1f7a20 */ /* 0x000fe20000410000 */
[----:B------:R-:W-:Y:S01]  /*3220*/  HMMA.16816.F32.BF16 R48, R20, R14, R48 ;  /* 0x0000000e1430723c */ /* 0x000fe20000041830 */
[----:B------:R-:W5:Y:S01]  /*3230*/  LDSM.16.M88.4 R12, [R243+0x17900] ;  /* 0x01790000f30c783b */ /* 0x000f620000000200 */
[----:B------:R-:W-:Y:S01]  /*3240*/  FMUL.FTZ R77, R85, c[0x0][0x320] ;  /* 0x0000c800554d7a20 */ /* 0x000fe20000410000 */
[----:B------:R-:W2:Y:S01]  /*3250*/  MUFU.TANH R0, R0 ;  /* 0x0000000000007308 */ /* 0x000ea20000002400 */
[----:B------:R-:W-:Y:S01]  /*3260*/  FMUL.FTZ R78, R86, c[0x0][0x320] ;  /* 0x0000c800564e7a20 */ /* 0x000fe20000410000 */
[----:B------:R-:W2:Y:S01]  /*3270*/  LDSM.16.M88.4 R44, [R234+0xa800] ;  /* 0x00a80000ea2c783b */ /* 0x000ea20000000200 */
[----:B------:R-:W-:-:S04]  /*3280*/  DEPBAR.LE SB0, 0x0 ;  /* 0x000080000000791a */ /* 0x000fc80000000000 */
[C---:B-1----:R-:W-:Y:S01]  /*3290*/  HMMA.16816.F32.BF16 R36, R20.reuse, R24, R36 ;  /* 0x000000181424723c */ /* 0x042fe20000041824 */
[----:B------:R-:W-:Y:S01]  /*32a0*/  FMUL.FTZ R67, R67, c[0x0][0x320] ;  /* 0x0000c80043437a20 */ /* 0x000fe20000410000 */
[----:B------:R-:W1:Y:S06]  /*32b0*/  MUFU.TANH R7, R7 ;  /* 0x0000000700077308 */ /* 0x000e6c0000002400 */
[----:B------:R-:W-:Y:S02]  /*32c0*/  HMMA.16816.F32.BF16 R88, R20, R26, R88 ;  /* 0x0000001a1458723c */ /* 0x000fe40000041858 */
[----:B------:R-:W1:Y:S06]  /*32d0*/  MUFU.TANH R30, R30 ;  /* 0x0000001e001e7308 */ /* 0x000e6c0000002400 */
[C---:B------:R-:W-:Y:S02]  /*32e0*/  HMMA.16816.F32.BF16 R80, R68.reuse, R62, R80 ;  /* 0x0000003e4450723c */ /* 0x040fe40000041850 */
[----:B------:R-:W1:Y:S05]  /*32f0*/  MUFU.TANH R31, R31 ;  /* 0x0000001f001f7308 */ /* 0x000e6a0000002400 */
[----:B------:R-:W-:Y:S01]  /*3300*/  FMUL.FTZ R62, R76, c[0x0][0x320] ;  /* 0x0000c8004c3e7a20 */ /* 0x000fe20000410000 */
[----:B----4-:R-:W-:Y:S01]  /*3310*/  HMMA.16816.F32.BF16 R108, R68, R32, R108 ;  /* 0x00000020446c723c */ /* 0x010fe2000004186c */
[----:B------:R-:W-:Y:S01]  /*3320*/  FMUL.FTZ R63, R79, c[0x0][0x320] ;  /* 0x0000c8004f3f7a20 */ /* 0x000fe20000410000 */
[----:B------:R-:W4:Y:S01]  /*3330*/  MUFU.TANH R77, R77 ;  /* 0x0000004d004d7308 */ /* 0x000f220000002400 */
[----:B------:R-:W-:-:S02]  /*3340*/  FMUL.FTZ R76, R84, c[0x0][0x320] ;  /* 0x0000c800544c7a20 */ /* 0x000fc40000410000 */
[----:B------:R-:W-:-:S03]  /*3350*/  FMUL.FTZ R79, R87, c[0x0][0x320] ;  /* 0x0000c800574f7a20 */ /* 0x000fc60000410000 */
[C---:B------:R-:W-:Y:S02]  /*3360*/  HMMA.16816.F32.BF16 R48, R68.reuse, R34, R48 ;  /* 0x000000224430723c */ /* 0x040fe40000041830 */
[----:B------:R-:W1:Y:S06]  /*3370*/  MUFU.TANH R62, R62 ;  /* 0x0000003e003e7308 */ /* 0x000e6c0000002400 */
[C---:B-----5:R-:W-:Y:S02]  /*3380*/  HMMA.16816.F32.BF16 R36, R68.reuse, R12, R36 ;  /* 0x0000000c4424723c */ /* 0x060fe40000041824 */
[----:B------:R-:W1:Y:S06]  /*3390*/  MUFU.TANH R63, R63 ;  /* 0x0000003f003f7308 */ /* 0x000e6c0000002400 */
[----:B------:R-:W-:Y:S02]  /*33a0*/  HMMA.16816.F32.BF16 R88, R68, R14, R88 ;  /* 0x0000000e4458723c */ /* 0x000fe40000041858 */
[----:B------:R-:W1:Y:S06]  /*33b0*/  MUFU.TANH R76, R76 ;  /* 0x0000004c004c7308 */ /* 0x000e6c0000002400 */
[C---:B------:R-:W-:Y:S02]  /*33c0*/  HMMA.16816.F32.BF16 R80, R100.reuse, R94, R80 ;  /* 0x0000005e6450723c */ /* 0x040fe40000041850 */
[----:B------:R-:W1:Y:S06]  /*33d0*/  MUFU.TANH R78, R78 ;  /* 0x0000004e004e7308 */ /* 0x000e6c0000002400 */
[C---:B--2---:R-:W-:Y:S02]  /*33e0*/  HMMA.16816.F32.BF16 R104, R100.reuse, R44, R104 ;  /* 0x0000002c6468723c */ /* 0x044fe40000041868 */
[----:B------:R-:W2:Y:S05]  /*33f0*/  MUFU.TANH R79, R79 ;  /* 0x0000004f004f7308 */ /* 0x000eaa0000002400 */
[----:B------:R-:W-:Y:S01]  /*3400*/  FMUL.FTZ R44, R64, c[0x0][0x320] ;  /* 0x0000c800402c7a20 */ /* 0x000fe20000410000 */
[----:B------:R-:W-:Y:S01]  /*3410*/  HMMA.16816.F32.BF16 R56, R100, R46, R56 ;  /* 0x0000002e6438723c */ /* 0x000fe20000041838 */
[----:B------:R-:W-:Y:S01]  /*3420*/  FMUL.FTZ R45, R65, c[0x0][0x320] ;  /* 0x0000c800412d7a20 */ /* 0x000fe20000410000 */
[----:B------:R1:W1:Y:S01]  /*3430*/  MUFU.TANH R211, R67 ;  /* 0x0000004300d37308 */ /* 0x0002620000002400 */
[----:B------:R-:W-:-:S05]  /*3440*/  FMUL.FTZ R64, R66, c[0x0][0x320] ;  /* 0x0000c80042407a20 */ /* 0x000fca0000410000 */
[C---:B------:R-:W-:Y:S01]  /*3450*/  HMMA.16816.F32.BF16 R108, R100.reuse, R40, R108 ;  /* 0x00000028646c723c */ /* 0x040fe2000004186c */
[----:B------:R-:W-:Y:S01]  /*3460*/  FMUL.FTZ R60, R80, c[0x0][0x320] ;  /* 0x0000c800503c7a20 */ /* 0x000fe20000410000 */
[----:B------:R-:W1:Y:S01]  /*3470*/  MUFU.TANH R44, R44 ;  /* 0x0000002c002c7308 */ /* 0x000e620000002400 */
[----:B------:R-:W-:Y:S02]  /*3480*/  FMUL.FTZ R52, R81, c[0x0][0x320] ;  /* 0x0000c80051347a20 */ /* 0x000fe40000410000 */
[----:B------:R-:W-:Y:S02]  /*3490*/  FMUL.FTZ R53, R82, c[0x0][0x320] ;  /* 0x0000c80052357a20 */ /* 0x000fe40000410000 */
[----:B------:R-:W-:Y:S01]  /*34a0*/  FMUL.FTZ R61, R83, c[0x0][0x320] ;  /* 0x0000c800533d7a20 */ /* 0x000fe20000410000 */
[----:B------:R-:W-:Y:S01]  /*34b0*/  HMMA.16816.F32.BF16 R48, R100, R42, R48 ;  /* 0x0000002a6430723c */ /* 0x000fe20000041830 */
[----:B------:R-:W-:Y:S01]  /*34c0*/  FMUL.FTZ R104, R104, c[0x0][0x320] ;  /* 0x0000c80068687a20 */ /* 0x000fe20000410000 */
[----:B------:R-:W1:Y:S01]  /*34d0*/  MUFU.TANH R60, R60 ;  /* 0x0000003c003c7308 */ /* 0x000e620000002400 */
[----:B------:R-:W-:-:S02]  /*34e0*/  FMUL.FTZ R105, R105, c[0x0][0x320] ;  /* 0x0000c80069697a20 */ /* 0x000fc40000410000 */
[----:B------:R-:W-:Y:S02]  /*34f0*/  FMUL.FTZ R106, R106, c[0x0][0x320] ;  /* 0x0000c8006a6a7a20 */ /* 0x000fe40000410000 */
[----:B------:R-:W-:Y:S01]  /*3500*/  FMUL.FTZ R107, R107, c[0x0][0x320] ;  /* 0x0000c8006b6b7a20 */ /* 0x000fe20000410000 */
        /* <DEDUP_REMOVED lines=11> */
[----:B------:R-:W-:Y:S02]  /*35c0*/  FMUL.FTZ R111, R111, c[0x0][0x320] ;  /* 0x0000c8006f6f7a20 */ /* 0x000fe40000410000 */
[----:B------:R-:W-:Y:S01]  /*35d0*/  FMUL.FTZ R48, R48, c[0x0][0x320] ;  /* 0x0000c80030307a20 */ /* 0x000fe20000410000 */
[----:B------:R-:W1:Y:S01]  /*35e0*/  MUFU.TANH R61, R61 ;  /* 0x0000003d003d7308 */ /* 0x000e620000002400 */
[----:B------:R-:W-:Y:S02]  /*35f0*/  FMUL.FTZ R49, R49, c[0x0][0x320] ;  /* 0x0000c80031317a20 */ /* 0x000fe40000410000 */
[----:B------:R-:W-:Y:S02]  /*3600*/  FMUL.FTZ R50, R50, c[0x0][0x320] ;  /* 0x0000c80032327a20 */ /* 0x000fe40000410000 */
[----:B------:R-:W-:-:S02]  /*3610*/  FMUL.FTZ R51, R51, c[0x0][0x320] ;  /* 0x0000c80033337a20 */ /* 0x000fc40000410000 */
[----:B------:R-:W-:Y:S01]  /*3620*/  FMUL.FTZ R36, R36, c[0x0][0x320] ;  /* 0x0000c80024247a20 */ /* 0x000fe20000410000 */
[----:B------:R-:W1:Y:S01]  /*3630*/  MUFU.TANH R45, R45 ;  /* 0x0000002d002d7308 */ /* 0x000e620000002400 */
[----:B------:R-:W-:Y:S02]  /*3640*/  FMUL.FTZ R37, R37, c[0x0][0x320] ;  /* 0x0000c80025257a20 */ /* 0x000fe40000410000 */
[----:B------:R-:W-:Y:S02]  /*3650*/  FMUL.FTZ R38, R38, c[0x0][0x320] ;  /* 0x0000c80026267a20 */ /* 0x000fe40000410000 */
[----:B------:R-:W-:Y:S02]  /*3660*/  FMUL.FTZ R39, R39, c[0x0][0x320] ;  /* 0x0000c80027277a20 */ /* 0x000fe40000410000 */
[----:B------:R-:W-:Y:S01]  /*3670*/  FMUL.FTZ R88, R88, c[0x0][0x320] ;  /* 0x0000c80058587a20 */ /* 0x000fe20000410000 */
[----:B------:R-:W1:Y:S01]  /*3680*/  MUFU.TANH R64, R64 ;  /* 0x0000004000407308 */ /* 0x000e620000002400 */
[----:B------:R-:W-:-:S02]  /*3690*/  FMUL.FTZ R89, R89, c[0x0][0x320] ;  /* 0x0000c80059597a20 */ /* 0x000fc40000410000 */
[----:B------:R-:W-:Y:S02]  /*36a0*/  FMUL.FTZ R90, R90, c[0x0][0x320] ;  /* 0x0000c8005a5a7a20 */ /* 0x000fe40000410000 */
[----:B------:R-:W-:-:S03]  /*36b0*/  FMUL.FTZ R91, R91, c[0x0][0x320] ;  /* 0x0000c8005b5b7a20 */ /* 0x000fc60000410000 */
        /* <DEDUP_REMOVED lines=26> */
[----:B--234-:R-:W-:Y:S01]  /*3860*/  IMAD.U32 R8, RZ, RZ, UR8 ;  /* 0x00000008ff087e24 */ /* 0x01cfe2000f8e00ff */
[----:B------:R-:W-:Y:S01]  /*3870*/  PLOP3.LUT P1, PT, PT, PT, UP0, 0x80, 0x0 ;  /* 0x000000000000781c */ /* 0x000fe20003f2f008 */
[----:B------:R-:W-:Y:S01]  /*3880*/  IMAD.MOV.U32 R251, RZ, RZ, RZ ;  /* 0x000000fffffb7224 */ /* 0x000fe200078e00ff */
[----:B------:R-:W-:-:S02]  /*3890*/  PLOP3.LUT P0, PT, PT, PT, UP0, 0x80, 0x0 ;  /* 0x000000000000781c */ /* 0x000fc40003f0f008 */
        /* <DEDUP_REMOVED lines=11> */
[----:B------:R-:W-:Y:S01]  /*3950*/  SHF.R.S32.HI R22, RZ, 0x1f, R29 ;  /* 0x0000001fff167819 */ /* 0x000fe2000001141d */
[----:B------:R-:W-:Y:S01]  /*3960*/  IMAD.WIDE R24, R213, 0x2, RZ ;  /* 0x00000002d5187825 */ /* 0x000fe200078e02ff */
[----:B------:R-:W-:Y:S02]  /*3970*/  SEL R19, RZ, 0x10, P6 ;  /* 0x00000010ff137807 */ /* 0x000fe40003000000 */
[----:B------:R-:W-:Y:S01]  /*3980*/  LEA.HI R22, R22, R29, RZ, 0x3 ;  /* 0x0000001d16167211 */ /* 0x000fe200078f18ff */
[----:B------:R-:W-:Y:S01]  /*3990*/  IMAD R252, R8, c[0x0][0x2b8], R252 ;  /* 0x0000ae0008fc7a24 */ /* 0x000fe200078e02fc */
[----:B------:R-:W-:Y:S02]  /*39a0*/  SHF.R.S32.HI R9, RZ, 0x1f, R28 ;  /* 0x0000001fff097819 */ /* 0x000fe4000001141c */
[----:B------:R-:W-:-:S02]  /*39b0*/  IADD3 R26, -R19, 0x10, RZ ;  /* 0x00000010131a7810 */ /* 0x000fc40007ffe1ff */
[----:B------:R-:W-:Y:S02]  /*39c0*/  SHF.R.S32.HI R8, RZ, 0x1f, R252 ;  /* 0x0000001fff087819 */ /* 0x000fe400000114fc */
[----:B------:R-:W-:Y:S02]  /*39d0*/  SEL R18, RZ, 0x10, P5 ;  /* 0x00000010ff127807 */ /* 0x000fe40002800000 */
[----:B------:R-:W-:Y:S01]  /*39e0*/  LOP3.LUT R22, R22, 0xfffffff8, RZ, 0xc0, !PT ;  /* 0xfffffff816167812 */ /* 0x000fe200078ec0ff */
[----:B------:R-:W-:Y:S01]  /*39f0*/  IMAD R8, R8, c[0x0][0x1e0], RZ ;  /* 0x0000780008087a24 */ /* 0x000fe200078e02ff */
[----:B------:R-:W-:Y:S02]  /*3a00*/  LEA.HI R9, R9, R28, RZ, 0x3 ;  /* 0x0000001c09097211 */ /* 0x000fe400078f18ff */
[----:B------:R-:W-:Y:S01]  /*3a10*/  LOP3.LUT R26, R26, 0xf, RZ, 0xc0, !PT ;  /* 0x0000000f1a1a7812 */ /* 0x000fe200078ec0ff */
[----:B------:R-:W-:Y:S01]  /*3a20*/  IMAD R8, R252, c[0x0][0x1e4], R8 ;  /* 0x00007900fc087a24 */ /* 0x000fe200078e0208 */
[----:B------:R-:W-:Y:S01]  /*3a30*/  IADD3 R14, -R18, 0x10, RZ ;  /* 0x00000010120e7810 */ /* 0x000fe20007ffe1ff */
[----:B------:R-:W-:Y:S01]  /*3a40*/  IMAD.WIDE R22, R22, 0x2, RZ ;  /* 0x0000000216167825 */ /* 0x000fe200078e02ff */
[----:B------:R-:W-:-:S02]  /*3a50*/  SEL R17, RZ, 0x10, P4 ;  /* 0x00000010ff117807 */ /* 0x000fc40002000000 */
[----:B------:R-:W-:Y:S01]  /*3a60*/  LOP3.LUT R9, R9, 0xfffffff8, RZ, 0xc0, !PT ;  /* 0xfffffff809097812 */ /* 0x000fe200078ec0ff */
[----:B--2---:R-:W-:Y:S01]  /*3a70*/  IMAD.WIDE.U32 R10, R252, c[0x0][0x1e0], RZ ;  /* 0x00007800fc0a7a25 */ /* 0x004fe200078e00ff */
[----:B------:R-:W-:Y:S02]  /*3a80*/  LOP3.LUT R14, R14, 0xf, RZ, 0xc0, !PT ;  /* 0x0000000f0e0e7812 */ /* 0x000fe400078ec0ff */
[----:B------:R-:W-:Y:S01]  /*3a90*/  IADD3 R13, -R17, 0x10, RZ ;  /* 0x00000010110d7810 */ /* 0x000fe20007ffe1ff */
[----:B------:R-:W-:Y:S01]  /*3aa0*/  IMAD.IADD R11, R11, 0x1, R8 ;  /* 0x000000010b0b7824 */ /* 0x000fe200078e0208 */
[----:B------:R-:W-:Y:S01]  /*3ab0*/  IADD3 R12, -R6, 0x10, RZ ;  /* 0x00000010060c7810 */ /* 0x000fe20007ffe1ff */
[----:B------:R-:W-:Y:S01]  /*3ac0*/  IMAD.WIDE R32, R9, 0x2, RZ ;  /* 0x0000000209207825 */ /* 0x000fe200078e02ff */
[----:B------:R-:W-:Y:S02]  /*3ad0*/  LOP3.LUT R13, R13, 0xf, RZ, 0xc0, !PT ;  /* 0x0000000f0d0d7812 */ /* 0x000fe400078ec0ff */
[----:B------:R-:W-:-:S02]  /*3ae0*/  LOP3.LUT R12, R12, 0xf, RZ, 0xc0, !PT ;  /* 0x0000000f0c0c7812 */ /* 0x000fc400078ec0ff */
[----:B---3--:R-:W-:Y:S01]  /*3af0*/  SHF.R.S32.HI R8, RZ, 0x1f, R251 ;  /* 0x0000001fff087819 */ /* 0x008fe200000114fb */
[----:B------:R-:W-:-:S04]  /*3b00*/  IMAD.WIDE.U32 R10, R251, c[0x0][0x1f0], R10 ;  /* 0x00007c00fb0a7a25 */ /* 0x000fc800078e000a */
[----:B------:R-:W-:Y:S01]  /*3b10*/  IMAD R8, R8, c[0x0][0x1f0], RZ ;  /* 0x00007c0008087a24 */ /* 0x000fe200078e02ff */
[----:B------:R-:W-:-:S03]  /*3b20*/  IADD3 R10, P0, R10, UR20, RZ ;  /* 0x000000140a0a7c10 */ /* 0x000fc6000ff1e0ff */
[----:B------:R-:W-:-:S05]  /*3b30*/  IMAD R8, R251, c[0x0][0x1f4], R8 ;  /* 0x00007d00fb087a24 */ /* 0x000fca00078e0208 */
[----:B------:R-:W-:Y:S02]  /*3b40*/  IADD3.X R8, R11, UR15, R8, P0, !PT ;  /* 0x0000000f0b087c10 */ /* 0x000fe400087fe408 */
[----:B------:R-:W-:-:S04]  /*3b50*/  LEA R11, P0, R10, c[0x0][0x1c8], 0x1 ;  /* 0x000072000a0b7a11 */ /* 0x000fc800078008ff */
[----:B------:R-:W-:Y:S01]  /*3b60*/  LEA.HI.X R10, R10, c[0x0][0x1cc], R8, 0x1, P0 ;  /* 0x000073000a0a7a11 */ /* 0x000fe200000f0c08 */
[----:B------:R-:W2:Y:S01]  /*3b70*/  SHFL.IDX PT, R15, R11, 0x2, 0x181f ;  /* 0x00581f000b0f7f89 */ /* 0x000ea200000e0000 */
[----:B------:R-:W-:-:S03]  /*3b80*/  SHF.R.S32.HI R8, RZ, 0x1f, R215 ;  /* 0x0000001fff087819 */ /* 0x000fc600000114d7 */
[----:B------:R-:W3:Y:S01]  /*3b90*/  SHFL.IDX PT, R16, R10, 0x2, 0x181f ;  /* 0x00581f000a107f89 */ /* 0x000ee200000e0000 */
[----:B------:R-:W-:-:S03]  /*3ba0*/  LEA.HI R8, R8, R215, RZ, 0x3 ;  /* 0x000000d708087211 */ /* 0x000fc600078f18ff */
[----:B------:R-:W4:Y:S01]  /*3bb0*/  SHFL.IDX PT, R20, R11, RZ, 0x181f ;  /* 0x00181fff0b147589 */ /* 0x000f2200000e0000 */
[----:B------:R-:W-:-:S03]  /*3bc0*/  LOP3.LUT R8, R8, 0xfffffff8, RZ, 0xc0, !PT ;  /* 0xfffffff808087812 */ /* 0x000fc600078ec0ff */
[----:B------:R-:W-:Y:S02]  /*3bd0*/  SHFL.IDX PT, R21, R10, RZ, 0x181f ;  /* 0x00181fff0a157589 */ /* 0x000fe400000e0000 */
[----:B------:R-:W-:Y:S02]  /*3be0*/  IMAD.WIDE R8, R8, 0x2, RZ ;  /* 0x0000000208087825 */ /* 0x000fe400078e02ff */
[----:B------:R-:W5:Y:S04]  /*3bf0*/  SHFL.IDX PT, R11, R11, 0x1, 0x181f ;  /* 0x00381f000b0b7f89 */ /* 0x000f6800000e0000 */
[----:B------:R-:W1:Y:S01]  /*3c00*/  SHFL.IDX PT, R10, R10, 0x1, 0x181f ;  /* 0x00381f000a0a7f89 */ /* 0x000e6200000e0000 */
[----:B--2---:R-:W-:-:S04]  /*3c10*/  IADD3 R26, P1, P0, R26, R15, R24 ;  /* 0x0000000f1a1a7210 */ /* 0x004fc8000783e018 */
[----:B---3--:R-:W-:Y:S02]  /*3c20*/  IADD3.X R27, RZ, R16, R25, P1, P0 ;  /* 0x00000010ff1b7210 */ /* 0x008fe40000fe0419 */
[----:B------:R-:W-:-:S04]  /*3c30*/  IADD3 R34, P1, P0, R14, R15, R22 ;  /* 0x0000000f0e227210 */ /* 0x000fc8000783e016 */
[----:B------:R-:W-:Y:S02]  /*3c40*/  IADD3.X R35, RZ, R16, R23, P1, P0 ;  /* 0x00000010ff237210 */ /* 0x000fe40000fe0417 */
[----:B-1----:R-:W-:-:S04]  /*3c50*/  IADD3 R36, P1, P0, R13, R15, R32 ;  /* 0x0000000f0d247210 */ /* 0x002fc8000783e020 */
[----:B------:R-:W-:Y:S02]  /*3c60*/  IADD3.X R37, RZ, R16, R33, P1, P0 ;  /* 0x00000010ff257210 */ /* 0x000fe40000fe0421 */
[----:B------:R-:W-:-:S04]  /*3c70*/  IADD3 R12, P1, P0, R12, R15, R8 ;  /* 0x0000000f0c0c7210 */ /* 0x000fc8000783e008 */
[----:B------:R-:W-:Y:S02]  /*3c80*/  IADD3.X R13, RZ, R16, R9, P1, P0 ;  /* 0x00000010ff0d7210 */ /* 0x000fe40000fe0409 */
[-C--:B----4-:R-:W-:Y:S02]  /*3c90*/  IADD3 R40, P0, R24, R20.reuse, RZ ;  /* 0x0000001418287210 */ /* 0x090fe40007f1e0ff */
[CC--:B------:R-:W-:Y:S02]  /*3ca0*/  IADD3 R38, P1, R22.reuse, R20.reuse, RZ ;  /* 0x0000001416267210 */ /* 0x0c0fe40007f3e0ff */
[-C--:B-----5:R-:W-:Y:S01]  /*3cb0*/  IADD3 R22, P2, R22, R11.reuse, RZ ;  /* 0x0000000b16167210 */ /* 0x0a0fe20007f5e0ff */
[--C-:B------:R-:W-:Y:S01]  /*3cc0*/  IMAD.X R41, R25, 0x1, R21.reuse, P0 ;  /* 0x0000000119297824 */ /* 0x100fe200000e0615 */
[-C--:B------:R-:W-:Y:S01]  /*3cd0*/  IADD3 R14, P0, R32, R20.reuse, RZ ;  /* 0x00000014200e7210 */ /* 0x080fe20007f1e0ff */
[C-C-:B------:R-:W-:Y:S01]  /*3ce0*/  IMAD.X R39, R23.reuse, 0x1, R21.reuse, P1 ;  /* 0x0000000117277824 */ /* 0x140fe200008e0615 */
[----:B------:R-:W-:Y:S01]  /*3cf0*/  IADD3 R20, P1, R8, R20, RZ ;  /* 0x0000001408147210 */ /* 0x000fe20007f3e0ff */
[----:B------:R-:W-:Y:S01]  /*3d00*/  IMAD.X R23, R23, 0x1, R10, P2 ;  /* 0x0000000117177824 */ /* 0x000fe200010e060a */
[----:B------:R-:W-:Y:S01]  /*3d10*/  ISETP.GE.AND P2, PT, R215, c[0x0][0x1d4], PT ;  /* 0x00007500d7007a0c */ /* 0x000fe20003f46270 */
[--C-:B------:R-:W-:Y:S01]  /*3d20*/  IMAD.X R15, R33, 0x1, R21.reuse, P0 ;  /* 0x00000001210f7824 */ /* 0x100fe200000e0615 */
[-C--:B------:R-:W-:Y:S01]  /*3d30*/  IADD3 R24, P0, R24, R11.reuse, RZ ;  /* 0x0000000b18187210 */ /* 0x080fe20007f1e0ff */
[----:B------:R-:W-:Y:S01]  /*3d40*/  IMAD.X R21, R9, 0x1, R21, P1 ;  /* 0x0000000109157824 */ /* 0x000fe200008e0615 */
[----:B------:R-:W-:-:S03]  /*3d50*/  IADD3 R32, P1, R32, R11, RZ ;  /* 0x0000000b20207210 */ /* 0x000fc60007f3e0ff */
[--C-:B------:R-:W-:Y:S01]  /*3d60*/  IMAD.X R25, R25, 0x1, R10.reuse, P0 ;  /* 0x0000000119197824 */ /* 0x100fe200000e060a */
[----:B------:R-:W-:Y:S01]  /*3d70*/  IADD3 R42, P0, R8, R11, RZ ;  /* 0x0000000b082a7210 */ /* 0x000fe20007f1e0ff */
[--C-:B------:R-:W-:Y:S01]  /*3d80*/  IMAD.X R33, R33, 0x1, R10.reuse, P1 ;  /* 0x0000000121217824 */ /* 0x100fe200008e060a */
[----:B------:R-:W-:Y:S01]  /*3d90*/  ISETP.NE.U32.AND P1, PT, R19, RZ, PT ;  /* 0x000000ff1300720c */ /* 0x000fe20003f25070 */
[----:B------:R-:W-:Y:S02]  /*3da0*/  IMAD.SHL.U32 R8, R214, 0x2, RZ ;  /* 0x00000002d6087824 */ /* 0x000fe400078e00ff */
[----:B------:R-:W-:Y:S01]  /*3db0*/  IMAD.X R43, R9, 0x1, R10, P0 ;  /* 0x00000001092b7824 */ /* 0x000fe200000e060a */
[----:B------:R-:W-:Y:S02]  /*3dc0*/  ISETP.NE.U32.AND P0, PT, R18, RZ, PT ;  /* 0x000000ff1200720c */ /* 0x000fe40003f05070 */
[----:B------:R1:W-:Y:S04]  /*3dd0*/  LDGSTS.E.BYPASS.LTC128B.128 [R8+0xc100], [R40.64], !P6 ;  /* 0x0c10000028087fae */ /* 0x0003e8000f101d4c */
[----:B------:R1:W-:Y:S04]  /*3de0*/  LDGSTS.E.BYPASS.LTC128B.128 [R8+0xf100], [R38.64], !P5 ;  /* 0x0f10000026087fae */ /* 0x0003e8000e901d4c */
[----:B------:R1:W-:Y:S04]  /*3df0*/  LDGSTS.E.BYPASS.LTC128B.128 [R8+0x12100], [R14.64], !P4 ;  /* 0x121000000e087fae */ /* 0x0003e8000e101d4c */
[----:B------:R1:W-:Y:S04]  /*3e00*/  LDGSTS.E.BYPASS.LTC128B.128 [R8+0x15100], [R20.64], !P2 ;  /* 0x1510000014087fae */ /* 0x0003e8000d101d4c */
[----:B------:R1:W-:Y:S04]  /*3e10*/  LDGSTS.E.BYPASS.LTC128B.128 [R8+0xd100], [R24.64], !P6 ;  /* 0x0d10000018087fae */ /* 0x0003e8000f101d4c */
[----:B------:R1:W-:Y:S04]  /*3e20*/  LDGSTS.E.BYPASS.LTC128B.128 [R8+0x10100], [R22.64], !P5 ;  /* 0x1010000016087fae */ /* 0x0003e8000e901d4c */
[----:B------:R1:W-:Y:S04]  /*3e30*/  LDGSTS.E.BYPASS.LTC128B.128 [R8+0x13100], [R32.64], !P4 ;  /* 0x1310000020087fae */ /* 0x0003e8000e101d4c */
[----:B------:R1:W-:Y:S04]  /*3e40*/  LDGSTS.E.BYPASS.LTC128B.128 [R8+0x16100], [R42.64], !P2 ;  /* 0x161000002a087fae */ /* 0x0003e8000d101d4c */
[----:B------:R1:W-:Y:S01]  /*3e50*/  LDGSTS.E.BYPASS.LTC128B.128.ZFILL [R8+0xe100], [R26.64], P1 ;  /* 0x0e1000001a087fae */ /* 0x0003e20008941d4c */
[----:B------:R-:W-:-:S03]  /*3e60*/  ISETP.NE.U32.AND P1, PT, R17, RZ, PT ;  /* 0x000000ff1100720c */ /* 0x000fc60003f25070 */
[----:B------:R1:W-:Y:S01]  /*3e70*/  LDGSTS.E.BYPASS.LTC128B.128.ZFILL [R8+0x11100], [R34.64], P0 ;  /* 0x1110000022087fae */ /* 0x0003e20008141d4c */
[----:B------:R-:W-:-:S09]  /*3e80*/  ISETP.NE.U32.AND P0, PT, R6, RZ, PT ;  /* 0x000000ff0600720c */ /* 0x000fd20003f05070 */
[----:B------:R1:W-:Y:S04]  /*3e90*/  LDGSTS.E.BYPASS.LTC128B.128.ZFILL [R8+0x14100], [R36.64], P1 ;  /* 0x1410000024087fae */ /* 0x0003e80008941d4c */
[----:B------:R1:W-:Y:S02]  /*3ea0*/  LDGSTS.E.BYPASS.LTC128B.128.ZFILL [R8+0x17100], [R12.64], P0 ;  /* 0x171000000c087fae */ /* 0x0003e40008141d4c */
.L_x_770:
[----:B--234-:R-:W-:Y:S01]  /*3eb0*/  SHF.R.S32.HI R6, RZ, 0x1f, R2 ;  /* 0x0000001fff067819 */ /* 0x01cfe20000011402 */
[----:B------:R-:W-:Y:S01]  /*3ec0*/  IMAD.SHL.U32 R244, R5, 0x2, RZ ;  /* 0x0000000205f47824 */ /* 0x000fe200078e00ff */
[----:B------:R-:W0:Y:S02]  /*3ed0*/  LDGDEPBAR ;  /* 0x00000000000079af */ /* 0x000e240000000000 */
[----:B-1----:R-:W-:Y:S01]  /*3ee0*/  LEA.HI R8, R6, R2, RZ, 0x2 ;  /* 0x0000000206087211 */ /* 0x002fe200078f10ff */
[----:B------:R-:W-:Y:S01]  /*3ef0*/  IMAD.U32 R6, RZ, RZ, UR18 ;  /* 0x00000012ff067e24 */ /* 0x000fe2000f8e00ff */
[----:B------:R-:W-:Y:S01]  /*3f00*/  LDSM.16.MT88.4 R140, [R244+0x3100] ;  /* 0x00310000f48c783b */ /* 0x000fe20000004200 */
[----:B------:R-:W-:-:S02]  /*3f10*/  IMAD R241, R3, 0x2, R244 ;  /* 0x0000000203f17824 */ /* 0x000fc400078e02f4 */
[----:B------:R-:W-:Y:S01]  /*3f20*/  IMAD R242, R4, 0x2, R244 ;  /* 0x0000000204f27824 */ /* 0x000fe200078e02f4 */
[----:B------:R1:W-:Y:S03]  /*3f30*/  STL [R1+0x1c], R8 ;  /* 0x00001c0801007387 */ /* 0x0003e60000100800 */
[----:B------:R-:W-:Y:S01]  /*3f40*/  IMAD R240, R3, 0x2, R242 ;  /* 0x0000000203f07824 */ /* 0x000fe200078e02f2 */
[----:B------:R-:W-:Y:S04]  /*3f50*/  LDSM.16.MT88.4 R156, [R241+0x100] ;  /* 0x00010000f19c783b */ /* 0x000fe80000004200 */
[----:B------:R-:W-:Y:S04]  /*3f60*/  LDSM.16.MT88.4 R164, [R242+0x100] ;  /* 0x00010000f2a4783b */ /* 0x000fe80000004200 */
[----:B------:R-:W-:Y:S04]  /*3f70*/  LDSM.16.MT88.4 R12, [R241+0x900] ;  /* 0x00090000f10c783b */ /* 0x000fe80000004200 */
[----:B------:R-:W-:Y:S04]  /*3f80*/  LDSM.16.MT88.4 R148, [R240+0x100] ;  /* 0x00010000f094783b */ /* 0x000fe80000004200 */
[----:B------:R-:W-:Y:S04]  /*3f90*/  LDSM.16.MT88.4 R132, [R242+0x3100] ;  /* 0x00310000f284783b */ /* 0x000fe80000004200 */
[----:B------:R-:W-:Y:S01]  /*3fa0*/  LDSM.16.MT88.4 R172, [R244+0x100] ;  /* 0x00010000f4ac783b */ /* 0x000fe20000004200 */
[----:B-1----:R-:W-:-:S03]  /*3fb0*/  LOP3.LUT R8, R8, 0x7ffffffc, RZ, 0xc0, !PT ;  /* 0x7ffffffc08087812 */ /* 0x002fc600078ec0ff */
[----:B------:R-:W-:Y:S02]  /*3fc0*/  LDSM.16.MT88.4 R24, [R242+0x3900] ;  /* 0x00390000f218783b */ /* 0x000fe40000004200 */
[----:B------:R-:W-:Y:S02]  /*3fd0*/  IMAD.IADD R2, R2, 0x1, -R8 ;  /* 0x0000000102027824 */ /* 0x000fe400078e0a08 */
[----:B------:R-:W-:Y:S02]  /*3fe0*/  LDSM.16.MT88.4 R112, [R242+0x9100] ;  /* 0x00910000f270783b */ /* 0x000fe40000004200 */
[----:B------:R-:W-:Y:S02]  /*3ff0*/  IMAD R2, R2, -0x2, R6 ;  /* 0xfffffffe02027824 */ /* 0x000fe400078e0206 */
[----:B------:R-:W-:Y:S03]  /*4000*/  LDSM.16.MT88.4 R80, [R242+0x6100] ;  /* 0x00610000f250783b */ /* 0x000fe60000004200 */
[C---:B------:R-:W-:Y:S01]  /*4010*/  ISETP.GT.AND P0, PT, R2.reuse, RZ, PT ;  /* 0x000000ff0200720c */ /* 0x040fe20003f04270 */
[----:B------:R-:W-:Y:S01]  /*4020*/  LDSM.16.MT88.4 R16, [R244+0x900] ;  /* 0x00090000f410783b */ /* 0x000fe20000004200 */
[----:B------:R-:W-:-:S02]  /*4030*/  ISETP.GT.AND P1, PT, R2, 0x1, PT ;  /* 0x000000010200780c */ /* 0x000fc40003f24270 */
[----:B------:R-:W-:Y:S01]  /*4040*/  FSEL R8, R30, -INF , P0 ;  /* 0xff8000001e087808 */ /* 0x000fe20000000000 */
[----:B------:R-:W-:Y:S01]  /*4050*/  LDSM.16.MT88.4 R56, [R241+0x3100] ;  /* 0x00310000f138783b */ /* 0x000fe20000004200 */
[----:B------:R-:W-:Y:S02]  /*4060*/  FSEL R0, R0, -INF , P0 ;  /* 0xff80000000007808 */ /* 0x000fe40000000000 */
[C---:B------:R-:W-:Y:S01]  /*4070*/  ISETP.GT.AND P0, PT, R2.reuse, 0x8, PT ;  /* 0x000000080200780c */ /* 0x040fe20003f04270 */
[----:B------:R-:W-:Y:S01]  /*4080*/  LDSM.16.MT88.4 R88, [R241+0x6100] ;  /* 0x00610000f158783b */ /* 0x000fe20000004200 */
[----:B------:R-:W-:Y:S02]  /*4090*/  FSEL R7, R7, -INF , P1 ;  /* 0xff80000007077808 */ /* 0x000fe40000800000 */
[----:B------:R-:W-:Y:S01]  /*40a0*/  FSEL R6, R31, -INF , P1 ;  /* 0xff8000001f067808 */ /* 0x000fe20000800000 */
[----:B------:R-:W-:Y:S01]  /*40b0*/  LDSM.16.MT88.4 R96, [R240+0x6100] ;  /* 0x00610000f060783b */ /* 0x000fe20000004200 */
[----:B------:R-:W-:-:S02]  /*40c0*/  ISETP.GT.AND P1, PT, R2, 0x9, PT ;  /* 0x000000090200780c */ /* 0x000fc40003f24270 */
[----:B------:R-:W-:Y:S01]  /*40d0*/  FSEL R60, R60, -INF , P0 ;  /* 0xff8000003c3c7808 */ /* 0x000fe20000000000 */
[----:B------:R-:W-:Y:S01]  /*40e0*/  LDSM.16.MT88.4 R104, [R244+0x9100] ;  /* 0x00910000f468783b */ /* 0x000fe20000004200 */
[----:B------:R-:W-:Y:S02]  /*40f0*/  FMNMX.FTZ R9, R0, R7, !PT ;  /* 0x0000000700097209 */ /* 0x000fe40007810000 */
[----:B------:R-:W-:Y:S01]  /*4100*/  FSEL R53, R53, -INF , P0 ;  /* 0xff80000035357808 */ /* 0x000fe20000000000 */
[----:B------:R-:W-:Y:S01]  /*4110*/  LDSM.16.MT88.4 R120, [R241+0x9100] ;  /* 0x00910000f178783b */ /* 0x000fe20000004200 */
[----:B------:R-:W-:Y:S02]  /*4120*/  ISETP.GT.AND P0, PT, R2, 0x10, PT ;  /* 0x000000100200780c */ /* 0x000fe40003f04270 */
[----:B------:R-:W-:Y:S01]  /*4130*/  FSEL R52, R52, -INF , P1 ;  /* 0xff80000034347808 */ /* 0x000fe20000800000 */
[----:B------:R-:W-:Y:S01]  /*4140*/  LDSM.16.MT88.4 R20, [R241+0x3900] ;  /* 0x00390000f114783b */ /* 0x000fe20000004200 */
[----:B------:R-:W-:-:S02]  /*4150*/  FMNMX.FTZ R9, R60, R9, !PT ;  /* 0x000000093c097209 */ /* 0x000fc40007810000 */
[----:B------:R-:W-:Y:S01]  /*4160*/  FSEL R61, R61, -INF , P1 ;  /* 0xff8000003d3d7808 */ /* 0x000fe20000800000 */
[----:B------:R-:W-:Y:S01]  /*4170*/  LDSM.16.MT88.4 R188, [R241+0x6900] ;  /* 0x00690000f1bc783b */ /* 0x000fe20000004200 */
[----:B------:R-:W-:Y:S02]  /*4180*/  ISETP.GT.AND P1, PT, R2, 0x11, PT ;  /* 0x000000110200780c */ /* 0x000fe40003f24270 */
[----:B------:R-:W-:Y:S02]  /*4190*/  FSEL R62, R62, -INF , P0 ;  /* 0xff8000003e3e7808 */ /* 0x000fe40000000000 */
[----:B------:R-:W-:Y:S02]  /*41a0*/  FMNMX.FTZ R9, R52, R9, !PT ;  /* 0x0000000934097209 */ /* 0x000fe40007810000 */
[----:B------:R-:W-:Y:S02]  /*41b0*/  FSEL R55, R55, -INF , P0 ;  /* 0xff80000037377808 */ /* 0x000fe40000000000 */
[----:B------:R-:W-:-:S02]  /*41c0*/  ISETP.GT.AND P0, PT, R2, 0x18, PT ;  /* 0x000000180200780c */ /* 0x000fc40003f04270 */
[----:B------:R-:W-:Y:S02]  /*41d0*/  FSEL R54, R54, -INF , P1 ;  /* 0xff80000036367808 */ /* 0x000fe40000800000 */
[----:B------:R-:W-:Y:S02]  /*41e0*/  FMNMX.FTZ R9, R62, R9, !PT ;  /* 0x000000093e097209 */ /* 0x000fe40007810000 */
[----:B------:R-:W-:Y:S02]  /*41f0*/  FSEL R63, R63, -INF , P1 ;  /* 0xff8000003f3f7808 */ /* 0x000fe40000800000 */
[----:B------:R-:W-:Y:S02]  /*4200*/  ISETP.GT.AND P1, PT, R2, 0x19, PT ;  /* 0x000000190200780c */ /* 0x000fe40003f24270 */
[----:B------:R-:W-:Y:S02]  /*4210*/  FSEL R72, R72, -INF , P0 ;  /* 0xff80000048487808 */ /* 0x000fe40000000000 */
[----:B------:R-:W-:-:S02]  /*4220*/  FMNMX.FTZ R9, R54, R9, !PT ;  /* 0x0000000936097209 */ /* 0x000fc40007810000 */
[----:B------:R-:W-:Y:S02]  /*4230*/  FSEL R74, R74, -INF , P0 ;  /* 0xff8000004a4a7808 */ /* 0x000fe40000000000 */
        /* <DEDUP_REMOVED lines=11> */
[----:B------:R-:W-:Y:S02]  /*42f0*/  FMNMX.FTZ R10, R8, R6, !PT ;  /* 0x00000006080a7209 */ /* 0x000fe40007810000 */
[----:B------:R-:W-:Y:S02]  /*4300*/  FSEL R32, R79, -INF , P1 ;  /* 0xff8000004f207808 */ /* 0x000fe40000800000 */
[----:B------:R-:W-:Y:S01]  /*4310*/  ISETP.GT.AND P1, PT, R2, 0x29, PT ;  /* 0x000000290200780c */ /* 0x000fe20003f24270 */
[----:B------:R-:W-:Y:S01]  /*4320*/  LDSM.16.MT88.4 R76, [R244+0x3900] ;  /* 0x00390000f44c783b */ /* 0x000fe20000004200 */
[----:B------:R-:W-:Y:S02]  /*4330*/  FSEL R33, R44, -INF , P0 ;  /* 0xff8000002c217808 */ /* 0x000fe40000000000 */
[----:B------:R-:W-:Y:S02]  /*4340*/  FMNMX.FTZ R9, R34, R9, !PT ;  /* 0x0000000922097209 */ /* 0x000fe40007810000 */
[----:B------:R-:W-:-:S02]  /*4350*/  FMNMX.FTZ R10, R53, R10, !PT ;  /* 0x0000000a350a7209 */ /* 0x000fc40007810000 */
[----:B------:R-:W-:Y:S02]  /*4360*/  FSEL R31, R64, -INF , P0 ;  /* 0xff800000401f7808 */ /* 0x000fe40000000000 */
[----:B------:R-:W-:Y:S01]  /*4370*/  ISETP.GT.AND P0, PT, R2, 0x30, PT ;  /* 0x000000300200780c */ /* 0x000fe20003f04270 */
[----:B------:R-:W-:Y:S01]  /*4380*/  LDSM.16.MT88.4 R64, [R240+0x3100] ;  /* 0x00310000f040783b */ /* 0x000fe20000004200 */
[----:B------:R-:W-:Y:S02]  /*4390*/  FSEL R30, R45, -INF , P1 ;  /* 0xff8000002d1e7808 */ /* 0x000fe40000800000 */
[----:B------:R-:W-:Y:S02]  /*43a0*/  FMNMX.FTZ R9, R33, R9, !PT ;  /* 0x0000000921097209 */ /* 0x000fe40007810000 */
[----:B------:R-:W-:Y:S02]  /*43b0*/  FMNMX.FTZ R10, R61, R10, !PT ;  /* 0x0000000a3d0a7209 */ /* 0x000fe40007810000 */
[----:B------:R-:W-:-:S02]  /*43c0*/  FSEL R211, R211, -INF , P1 ;  /* 0xff800000d3d37808 */ /* 0x000fc40000800000 */
[----:B------:R-:W-:Y:S02]  /*43d0*/  ISETP.GT.AND P1, PT, R2, 0x31, PT ;  /* 0x000000310200780c */ /* 0x000fe40003f24270 */
[----:B------:R-:W-:Y:S02]  /*43e0*/  FSEL R195, R195, -INF , P0 ;  /* 0xff800000c3c37808 */ /* 0x000fe40000000000 */
[----:B------:R-:W-:Y:S02]  /*43f0*/  FMNMX.FTZ R9, R30, R9, !PT ;  /* 0x000000091e097209 */ /* 0x000fe40007810000 */
[----:B------:R-:W-:Y:S02]  /*4400*/  FMNMX.FTZ R10, R55, R10, !PT ;  /* 0x0000000a370a7209 */ /* 0x000fe40007810000 */
[----:B------:R-:W-:Y:S02]  /*4410*/  FSEL R207, R207, -INF , P0 ;  /* 0xff800000cfcf7808 */ /* 0x000fe40000000000 */
[----:B------:R-:W-:-:S02]  /*4420*/  ISETP.GT.AND P0, PT, R2, 0x38, PT ;  /* 0x000000380200780c */ /* 0x000fc40003f04270 */
[----:B------:R-:W-:Y:S02]  /*4430*/  FSEL R210, R210, -INF , P1 ;  /* 0xff800000d2d27808 */ /* 0x000fe40000800000 */
[----:B------:R-:W-:Y:S02]  /*4440*/  FMNMX.FTZ R9, R195, R9, !PT ;  /* 0x00000009c3097209 */ /* 0x000fe40007810000 */
[----:B------:R-:W-:Y:S02]  /*4450*/  FMNMX.FTZ R10, R63, R10, !PT ;  /* 0x0000000a3f0a7209 */ /* 0x000fe40007810000 */
[----:B------:R-:W-:Y:S02]  /*4460*/  FSEL R196, R196, -INF , P1 ;  /* 0xff800000c4c47808 */ /* 0x000fe40000800000 */
[----:B------:R-:W-:Y:S02]  /*4470*/  ISETP.GT.AND P1, PT, R2, 0x39, PT ;  /* 0x000000390200780c */ /* 0x000fe40003f24270 */
[----:B------:R-:W-:-:S02]  /*4480*/  FSEL R209, R209, -INF , P0 ;  /* 0xff800000d1d17808 */ /* 0x000fc40000000000 */
[----:B------:R-:W-:Y:S02]  /*4490*/  FMNMX.FTZ R9, R210, R9, !PT ;  /* 0x00000009d2097209 */ /* 0x000fe40007810000 */
[----:B------:R-:W-:Y:S02]  /*44a0*/  FMNMX.FTZ R10, R74, R10, !PT ;  /* 0x0000000a4a0a7209 */ /* 0x000fe40007810000 */
[----:B------:R-:W-:Y:S02]  /*44b0*/  FSEL R198, R198, -INF , P0 ;  /* 0xff800000c6c67808 */ /* 0x000fe40000000000 */
[----:B------:R-:W-:Y:S02]  /*44c0*/  ISETP.GT.AND P0, PT, R2, 0x40, PT ;  /* 0x000000400200780c */ /* 0x000fe40003f04270 */
[----:B------:R-:W-:Y:S02]  /*44d0*/  FSEL R208, R208, -INF , P1 ;  /* 0xff800000d0d07808 */ /* 0x000fe40000800000 */
[----:B------:R-:W-:-:S02]  /*44e0*/  FMNMX.FTZ R9, R209, R9, !PT ;  /* 0x00000009d1097209 */ /* 0x000fc40007810000 */
[----:B------:R-:W-:Y:S02]  /*44f0*/  FMNMX.FTZ R10, R75, R10, !PT ;  /* 0x0000000a4b0a7209 */ /* 0x000fe40007810000 */
[----:B------:R-:W-:Y:S02]  /*4500*/  FSEL R197, R197, -INF , P1 ;  /* 0xff800000c5c57808 */ /* 0x000fe40000800000 */
[----:B------:R-:W-:Y:S02]  /*4510*/  ISETP.GT.AND P1, PT, R2, 0x41, PT ;  /* 0x000000410200780c */ /* 0x000fe40003f24270 */
[----:B------:R-:W-:Y:S02]  /*4520*/  FSEL R206, R206, -INF , P0 ;  /* 0xff800000cece7808 */ /* 0x000fe40000000000 */
[----:B------:R-:W-:Y:S02]  /*4530*/  FMNMX.FTZ R9, R208, R9, !PT ;  /* 0x00000009d0097209 */ /* 0x000fe40007810000 */
[----:B------:R-:W-:-:S02]  /*4540*/  FMNMX.FTZ R10, R36, R10, !PT ;  /* 0x0000000a240a7209 */ /* 0x000fc40007810000 */
[----:B------:R-:W-:Y:S02]  /*4550*/  FSEL R203, R203, -INF , P0 ;  /* 0xff800000cbcb7808 */ /* 0x000fe40000000000 */
[----:B------:R-:W-:Y:S02]  /*4560*/  ISETP.GT.AND P0, PT, R2, 0x48, PT ;  /* 0x000000480200780c */ /* 0x000fe40003f04270 */
        /* <DEDUP_REMOVED lines=23> */
[----:B------:R-:W-:Y:S02]  /*46e0*/  FMNMX.FTZ R9, R192, R9, !PT ;  /* 0x00000009c0097209 */ /* 0x000fe40007810000 */
[----:B------:R-:W-:Y:S02]  /*46f0*/  FMNMX.FTZ R10, R198, R10, !PT ;  /* 0x0000000ac60a7209 */ /* 0x000fe40007810000 */
[----:B------:R-:W-:Y:S02]  /*4700*/  FSEL R194, R194, -INF , P0 ;  /* 0xff800000c2c27808 */ /* 0x000fe40000000000 */
[----:B------:R-:W-:Y:S02]  /*4710*/  ISETP.GT.AND P0, PT, R2, 0x59, PT ;  /* 0x000000590200780c */ /* 0x000fe40003f04270 */
[----:B------:R-:W-:-:S02]  /*4720*/  FMNMX.FTZ R2, R187, R9, !PT ;  /* 0x00000009bb027209 */ /* 0x000fc40007810000 */
[----:B------:R-:W-:Y:S02]  /*4730*/  FMNMX.FTZ R9, R197, R10, !PT ;  /* 0x0000000ac5097209 */ /* 0x000fe40007810000 */
[----:B------:R-:W-:Y:S02]  /*4740*/  FSEL R186, R186, -INF , P0 ;  /* 0xff800000baba7808 */ /* 0x000fe40000000000 */
[----:B------:R-:W-:Y:S02]  /*4750*/  FMNMX.FTZ R9, R203, R9, !PT ;  /* 0x00000009cb097209 */ /* 0x000fe40007810000 */
[----:B------:R-:W-:Y:S02]  /*4760*/  FMNMX.FTZ R2, R186, R2, !PT ;  /* 0x00000002ba027209 */ /* 0x000fe40007810000 */
[----:B------:R-:W-:Y:S02]  /*4770*/  FMNMX.FTZ R9, R201, R9, !PT ;  /* 0x00000009c9097209 */ /* 0x000fe40007810000 */
[----:B------:R-:W-:Y:S01]  /*4780*/  FSEL R184, R184, -INF , P2 ;  /* 0xff800000b8b87808 */ /* 0x000fe20001000000 */
[----:B------:R-:W1:Y:S01]  /*4790*/  SHFL.BFLY PT, R11, R2, 0x2, 0x1f ;  /* 0x0c401f00020b7f89 */ /* 0x000e6200000e0000 */
[----:B------:R-:W-:-:S02]  /*47a0*/  FMNMX.FTZ R9, R200, R9, !PT ;  /* 0x00000009c8097209 */ /* 0x000fc40007810000 */
[----:B------:R-:W-:Y:S02]  /*47b0*/  FSEL R183, R183, -INF , P1 ;  /* 0xff800000b7b77808 */ /* 0x000fe40000800000 */
[----:B------:R-:W-:Y:S02]  /*47c0*/  FMNMX.FTZ R9, R199, R9, !PT ;  /* 0x00000009c7097209 */ /* 0x000fe40007810000 */
[----:B------:R-:W-:Y:S02]  /*47d0*/  FSEL R182, R182, -INF , P0 ;  /* 0xff800000b6b67808 */ /* 0x000fe40000000000 */
[----:B------:R-:W-:-:S04]  /*47e0*/  FMNMX.FTZ R9, R194, R9, !PT ;  /* 0x00000009c2097209 */ /* 0x000fc80007810000 */
[----:B------:R-:W-:-:S04]  /*47f0*/  FMNMX.FTZ R9, R184, R9, !PT ;  /* 0x00000009b8097209 */ /* 0x000fc80007810000 */
[----:B------:R-:W-:-:S04]  /*4800*/  FMNMX.FTZ R9, R183, R9, !PT ;  /* 0x00000009b7097209 */ /* 0x000fc80007810000 */
[----:B------:R-:W-:Y:S02]  /*4810*/  FMNMX.FTZ R9, R182, R9, !PT ;  /* 0x00000009b6097209 */ /* 0x000fe40007810000 */
        /* <DEDUP_REMOVED lines=20> */
[----:B------:R-:W1:Y:S01]  /*4960*/  MUFU.EX2 R49, R49 ;  /* 0x0000003100317308 */ /* 0x000e620000000800 */
[--C-:B------:R-:W-:Y:S02]  /*4970*/  FFMA.FTZ R35, R73, c[0x0][0x2d0], -R185.reuse ;  /* 0x0000b40049237a23 */ /* 0x100fe400000108b9 */
[--C-:B------:R-:W-:Y:S01]  /*4980*/  FFMA.FTZ R38, R38, c[0x0][0x2d0], -R185.reuse ;  /* 0x0000b40026267a23 */ /* 0x100fe200000108b9 */
[----:B------:R-:W-:Y:S01]  /*4990*/  FSEL R181, R181, RZ, P0 ;  /* 0x000000ffb5b57208 */ /* 0x000fe20000000000 */
[--C-:B------:R-:W-:Y:S01]  /*49a0*/  FFMA.FTZ R34, R34, c[0x0][0x2d0], -R185.reuse ;  /* 0x0000b40022227a23 */ /* 0x100fe200000108b9 */
[----:B------:R-:W-:Y:S01]  /*49b0*/  PLOP3.LUT P0, PT, PT, PT, UP1, 0x40, 0x0 ;  /* 0x000000000000781c */ /* 0x000fe20003f0e818 */
[----:B------:R-:W-:Y:S01]  /*49c0*/  FFMA.FTZ R33, R33, c[0x0][0x2d0], -R185 ;  /* 0x0000b40021217a23 */ /* 0x000fe200000108b9 */
[----:B------:R-:W-:Y:S01]  /*49d0*/  MUFU.EX2 R46, R46 ;  /* 0x0000002e002e7308 */ /* 0x000fe20000000800 */
[----:B------:R-:W-:-:S02]  /*49e0*/  FFMA.FTZ R180, R8, c[0x0][0x2d0], -R181 ;  /* 0x0000b40008b47a23 */ /* 0x000fc400000108b5 */
[--C-:B------:R-:W-:Y:S01]  /*49f0*/  FFMA.FTZ R51, R6, c[0x0][0x2d0], -R181.reuse ;  /* 0x0000b40006337a23 */ /* 0x100fe200000108b5 */
[----:B------:R-:W-:Y:S01]  /*4a00*/  LDSM.16.MT88.4 R8, [R242+0x900] ;  /* 0x00090000f208783b */ /* 0x000fe20000004200 */
[--C-:B------:R-:W-:Y:S02]  /*4a10*/  FFMA.FTZ R48, R53, c[0x0][0x2d0], -R181.reuse ;  /* 0x0000b40035307a23 */ /* 0x100fe400000108b5 */
[--C-:B------:R-:W-:Y:S01]  /*4a20*/  FFMA.FTZ R47, R61, c[0x0][0x2d0], -R181.reuse ;  /* 0x0000b4003d2f7a23 */ /* 0x100fe200000108b5 */
[----:B------:R-:W2:Y:S01]  /*4a30*/  MUFU.EX2 R45, R45 ;  /* 0x0000002d002d7308 */ /* 0x000ea20000000800 */
[----:B-1----:R-:W-:Y:S01]  /*4a40*/  F2FP.BF16.PACK_AB R128, R49, R50 ;  /* 0x000000323180723e */ /* 0x002fe200000010ff */
[--C-:B------:R-:W-:Y:S02]  /*4a50*/  FFMA.FTZ R44, R55, c[0x0][0x2d0], -R181.reuse ;  /* 0x0000b400372c7a23 */ /* 0x100fe400000108b5 */
[--C-:B------:R-:W-:Y:S02]  /*4a60*/  FFMA.FTZ R41, R63, c[0x0][0x2d0], -R181.reuse ;  /* 0x0000b4003f297a23 */ /* 0x100fe400000108b5 */
[----:B------:R-:W-:-:S02]  /*4a70*/  FFMA.FTZ R40, R74, c[0x0][0x2d0], -R181 ;  /* 0x0000b4004a287a23 */ /* 0x000fc400000108b5 */
[----:B------:R-:W-:Y:S01]  /*4a80*/  MUFU.EX2 R180, R180 ;  /* 0x000000b400b47308 */ /* 0x000fe20000000800 */
[----:B------:R-:W-:Y:S02]  /*4a90*/  FFMA.FTZ R37, R75, c[0x0][0x2d0], -R181 ;  /* 0x0000b4004b257a23 */ /* 0x000fe400000108b5 */
[----:B------:R-:W1:Y:S01]  /*4aa0*/  LDSM.16.MT88.4 R72, [R244+0x6100] ;  /* 0x00610000f448783b */ /* 0x000e620000004200 */
[----:B------:R-:W-:Y:S02]  /*4ab0*/  FFMA.FTZ R30, R30, c[0x0][0x2d0], -R185 ;  /* 0x0000b4001e1e7a23 */ /* 0x000fe400000108b9 */
[--C-:B------:R-:W-:Y:S02]  /*4ac0*/  FFMA.FTZ R36, R36, c[0x0][0x2d0], -R181.reuse ;  /* 0x0000b40024247a23 */ /* 0x100fe400000108b5 */
[----:B------:R-:W3:Y:S01]  /*4ad0*/  MUFU.EX2 R51, R51 ;  /* 0x0000003300337308 */ /* 0x000ee20000000800 */
[----:B--2---:R-:W-:Y:S01]  /*4ae0*/  F2FP.BF16.PACK_AB R130, R45, R46 ;  /* 0x0000002e2d82723e */ /* 0x004fe200000010ff */
[----:B------:R-:W-:-:S02]  /*4af0*/  FFMA.FTZ R32, R32, c[0x0][0x2d0], -R181 ;  /* 0x0000b40020207a23 */ /* 0x000fc400000108b5 */
[--C-:B------:R-:W-:Y:S02]  /*4b00*/  FFMA.FTZ R31, R31, c[0x0][0x2d0], -R181.reuse ;  /* 0x0000b4001f1f7a23 */ /* 0x100fe400000108b5 */
[----:B------:R-:W-:Y:S02]  /*4b10*/  FFMA.FTZ R3, R211, c[0x0][0x2d0], -R181 ;  /* 0x0000b400d3037a23 */ /* 0x000fe400000108b5 */
[----:B------:R-:W-:Y:S01]  /*4b20*/  MUFU.EX2 R48, R48 ;  /* 0x0000003000307308 */ /* 0x000fe20000000800 */
[----:B------:R-:W-:Y:S02]  /*4b30*/  FFMA.FTZ R195, R195, c[0x0][0x2d0], -R185 ;  /* 0x0000b400c3c37a23 */ /* 0x000fe400000108b9 */
[--C-:B------:R-:W-:Y:S02]  /*4b40*/  FFMA.FTZ R196, R196, c[0x0][0x2d0], -R181.reuse ;  /* 0x0000b400c4c47a23 */ /* 0x100fe400000108b5 */
[--C-:B------:R-:W-:Y:S02]  /*4b50*/  FFMA.FTZ R198, R198, c[0x0][0x2d0], -R181.reuse ;  /* 0x0000b400c6c67a23 */ /* 0x100fe400000108b5 */
[----:B------:R-:W-:Y:S01]  /*4b60*/  FFMA.FTZ R197, R197, c[0x0][0x2d0], -R181 ;  /* 0x0000b400c5c57a23 */ /* 0x000fe200000108b5 */
[----:B------:R-:W2:Y:S01]  /*4b70*/  MUFU.EX2 R47, R47 ;  /* 0x0000002f002f7308 */ /* 0x000ea20000000800 */
[----:B---3--:R-:W-:Y:S01]  /*4b80*/  F2FP.BF16.PACK_AB R129, R51, R180 ;  /* 0x000000b43381723e */ /* 0x008fe200000010ff */
[----:B------:R-:W-:-:S02]  /*4b90*/  FFMA.FTZ R206, R206, c[0x0][0x2d0], -R185 ;  /* 0x0000b400cece7a23 */ /* 0x000fc400000108b9 */
[--C-:B------:R-:W-:Y:S02]  /*4ba0*/  FFMA.FTZ R205, R205, c[0x0][0x2d0], -R185.reuse ;  /* 0x0000b400cdcd7a23 */ /* 0x100fe400000108b9 */
[--C-:B------:R-:W-:Y:S02]  /*4bb0*/  FFMA.FTZ R204, R204, c[0x0][0x2d0], -R185.reuse ;  /* 0x0000b400cccc7a23 */ /* 0x100fe400000108b9 */
[----:B------:R-:W-:Y:S01]  /*4bc0*/  MUFU.EX2 R43, R43 ;  /* 0x0000002b002b7308 */ /* 0x000fe20000000800 */
[----:B------:R-:W-:Y:S02]  /*4bd0*/  FFMA.FTZ R202, R202, c[0x0][0x2d0], -R185 ;  /* 0x0000b400caca7a23 */ /* 0x000fe400000108b9 */
[--C-:B------:R-:W-:Y:S02]  /*4be0*/  FFMA.FTZ R203, R203, c[0x0][0x2d0], -R181.reuse ;  /* 0x0000b400cbcb7a23 */ /* 0x100fe400000108b5 */
[--C-:B------:R-:W-:Y:S02]  /*4bf0*/  FFMA.FTZ R201, R201, c[0x0][0x2d0], -R181.reuse ;  /* 0x0000b400c9c97a23 */ /* 0x100fe400000108b5 */
[--C-:B------:R-:W-:Y:S01]  /*4c00*/  FFMA.FTZ R200, R200, c[0x0][0x2d0], -R181.reuse ;  /* 0x0000b400c8c87a23 */ /* 0x100fe200000108b5 */
[----:B--2---:R-:W-:Y:S01]  /*4c10*/  F2FP.BF16.PACK_AB R131, R47, R48 ;  /* 0x000000302f83723e */ /* 0x004fe200000010ff */
[----:B------:R-:W2:Y:S01]  /*4c20*/  MUFU.EX2 R39, R39 ;  /* 0x0000002700277308 */ /* 0x000ea20000000800 */
[----:B------:R-:W-:-:S02]  /*4c30*/  FFMA.FTZ R199, R199, c[0x0][0x2d0], -R181 ;  /* 0x0000b400c7c77a23 */ /* 0x000fc400000108b5 */
[--C-:B------:R-:W-:Y:S02]  /*4c40*/  FFMA.FTZ R193, R193, c[0x0][0x2d0], -R185.reuse ;  /* 0x0000b400c1c17a23 */ /* 0x100fe400000108b9 */
[--C-:B------:R-:W-:Y:S01]  /*4c50*/  FFMA.FTZ R192, R192, c[0x0][0x2d0], -R185.reuse ;  /* 0x0000b400c0c07a23 */ /* 0x100fe200000108b9 */
[C---:B------:R-:W-:Y:S01]  /*4c60*/  HMMA.16816.F32.BF16 R160, R128.reuse, R156, RZ ;  /* 0x0000009c80a0723c */ /* 0x040fe200000418ff */
[----:B------:R-:W-:Y:S01]  /*4c70*/  FFMA.FTZ R187, R187, c[0x0][0x2d0], -R185 ;  /* 0x0000b400bbbb7a23 */ /* 0x000fe200000108b9 */
[----:B------:R-:W-:Y:S01]  /*4c80*/  MUFU.EX2 R42, R42 ;  /* 0x0000002a002a7308 */ /* 0x000fe20000000800 */
[--C-:B------:R-:W-:Y:S02]  /*4c90*/  FFMA.FTZ R184, R184, c[0x0][0x2d0], -R181.reuse ;  /* 0x0000b400b8b87a23 */ /* 0x100fe400000108b5 */
[----:B------:R-:W-:Y:S02]  /*4ca0*/  FFMA.FTZ R183, R183, c[0x0][0x2d0], -R181 ;  /* 0x0000b400b7b77a23 */ /* 0x000fe400000108b5 */
[----:B------:R-:W-:Y:S01]  /*4cb0*/  FADD.FTZ R49, R50, R49 ;  /* 0x0000003132317221 */ /* 0x000fe20000010000 */
[----:B------:R-:W-:Y:S01]  /*4cc0*/  HMMA.16816.F32.BF16 R156, R128, R158, RZ ;  /* 0x0000009e809c723c */ /* 0x000fe200000418ff */
[----:B------:R-:W-:Y:S01]  /*4cd0*/  FADD.FTZ R51, R180, R51 ;  /* 0x00000033b4337221 */ /* 0x000fe20000010000 */
[----:B------:R-:W3:Y:S01]  /*4ce0*/  MUFU.EX2 R35, R35 ;  /* 0x0000002300237308 */ /* 0x000ee20000000800 */
[----:B--2---:R-:W-:Y:S01]  /*4cf0*/  F2FP.BF16.PACK_AB R4, R39, R43 ;  /* 0x0000002b2704723e */ /* 0x004fe200000010ff */
[----:B------:R-:W-:-:S02]  /*4d00*/  FADD.FTZ R49, R46, R49 ;  /* 0x000000312e317221 */ /* 0x000fc40000010000 */
[----:B------:R-:W-:Y:S02]  /*4d10*/  FADD.FTZ R51, R48, R51 ;  /* 0x0000003330337221 */ /* 0x000fe40000010000 */
[----:B------:R-:W-:Y:S01]  /*4d20*/  HMMA.16816.F32.BF16 R168, R128, R164, RZ ;  /* 0x000000a480a8723c */ /* 0x000fe200000418ff */
[----:B------:R-:W-:Y:S01]  /*4d30*/  FADD.FTZ R45, R45, R49 ;  /* 0x000000312d2d7221 */ /* 0x000fe20000010000 */
[----:B------:R-:W2:Y:S01]  /*4d40*/  MUFU.EX2 R44, R44 ;  /* 0x0000002c002c7308 */ /* 0x000ea20000000800 */
[----:B------:R-:W-:Y:S02]  /*4d50*/  FADD.FTZ R47, R47, R51 ;  /* 0x000000332f2f7221 */ /* 0x000fe40000010000 */
[----:B------:R-:W-:-:S03]  /*4d60*/  FADD.FTZ R45, R43, R45 ;  /* 0x0000002d2b2d7221 */ /* 0x000fc60000010000 */
[----:B------:R-:W-:Y:S01]  /*4d70*/  HMMA.16816.F32.BF16 R164, R128, R166, RZ ;  /* 0x000000a680a4723c */ /* 0x000fe200000418ff */
[----:B------:R-:W-:Y:S01]  /*4d80*/  FADD.FTZ R45, R39, R45 ;  /* 0x0000002d272d7221 */ /* 0x000fe20000010000 */
[----:B------:R-:W4:Y:S01]  /*4d90*/  MUFU.EX2 R41, R41 ;  /* 0x0000002900297308 */ /* 0x000f220000000800 */
[----:B---3--:R-:W-:Y:S02]  /*4da0*/  F2FP.BF16.PACK_AB R6, R35, R42 ;  /* 0x0000002a2306723e */ /* 0x008fe400000010ff */
[----:B------:R-:W-:-:S03]  /*4db0*/  FADD.FTZ R42, R42, R45 ;  /* 0x0000002d2a2a7221 */ /* 0x000fc60000010000 */
[----:B-1----:R-:W-:Y:S01]  /*4dc0*/  HMMA.16816.F32.BF16 R68, R128, R72, RZ ;  /* 0x000000488044723c */ /* 0x002fe200000418ff */
[----:B------:R-:W-:Y:S01]  /*4dd0*/  FADD.FTZ R42, R35, R42 ;  /* 0x0000002a232a7221 */ /* 0x000fe20000010000 */
[----:B------:R-:W-:Y:S01]  /*4de0*/  MUFU.EX2 R40, R40 ;  /* 0x0000002800287308 */ /* 0x000fe20000000800 */
[----:B--2---:R-:W-:-:S05]  /*4df0*/  FADD.FTZ R47, R44, R47 ;  /* 0x0000002f2c2f7221 */ /* 0x004fca0000010000 */
[----:B------:R-:W-:Y:S02]  /*4e00*/  HMMA.16816.F32.BF16 R72, R128, R74, RZ ;  /* 0x0000004a8048723c */ /* 0x000fe400000418ff */
[----:B------:R-:W1:Y:S01]  /*4e10*/  MUFU.EX2 R37, R37 ;  /* 0x0000002500257308 */ /* 0x000e620000000800 */
[C---:B----4-:R-:W-:Y:S01]  /*4e20*/  F2FP.BF16.PACK_AB R5, R41.reuse, R44 ;  /* 0x0000002c2905723e */ /* 0x050fe200000010ff */
[----:B------:R-:W-:-:S04]  /*4e30*/  FADD.FTZ R47, R41, R47 ;  /* 0x0000002f292f7221 */ /* 0x000fc80000010000 */
[C---:B------:R-:W-:Y:S02]  /*4e40*/  HMMA.16816.F32.BF16 R152, R128.reuse, R148, RZ ;  /* 0x000000948098723c */ /* 0x040fe400000418ff */
[----:B------:R-:W-:Y:S06]  /*4e50*/  MUFU.EX2 R38, R38 ;  /* 0x0000002600267308 */ /* 0x000fec0000000800 */
[----:B------:R-:W-:Y:S01]  /*4e60*/  HMMA.16816.F32.BF16 R148, R128, R150, RZ ;  /* 0x000000968094723c */ /* 0x000fe200000418ff */
[----:B-1----:R-:W-:Y:S01]  /*4e70*/  F2FP.BF16.PACK_AB R7, R37, R40 ;  /* 0x000000282507723e */ /* 0x002fe200000010ff */
[----:B------:R-:W1:Y:S01]  /*4e80*/  MUFU.EX2 R34, R34 ;  /* 0x0000002200227308 */ /* 0x000e620000000800 */
[----:B------:R-:W-:-:S05]  /*4e90*/  FADD.FTZ R40, R40, R47 ;  /* 0x0000002f28287221 */ /* 0x000fca0000010000 */
[----:B------:R-:W-:Y:S01]  /*4ea0*/  HMMA.16816.F32.BF16 R136, R128, R132, RZ ;  /* 0x000000848088723c */ /* 0x000fe200000418ff */
[----:B------:R-:W-:Y:S01]  /*4eb0*/  FADD.FTZ R40, R37, R40 ;  /* 0x0000002825287221 */ /* 0x000fe20000010000 */
[----:B------:R-:W-:Y:S06]  /*4ec0*/  MUFU.EX2 R33, R33 ;  /* 0x0000002100217308 */ /* 0x000fec0000000800 */
[C---:B------:R-:W-:Y:S02]  /*4ed0*/  HMMA.16816.F32.BF16 R160, R4.reuse, R12, R160 ;  /* 0x0000000c04a0723c */ /* 0x040fe400000418a0 */
[----:B------:R-:W2:Y:S06]  /*4ee0*/  MUFU.EX2 R30, R30 ;  /* 0x0000001e001e7308 */ /* 0x000eac0000000800 */
[C---:B------:R-:W-:Y:S01]  /*4ef0*/  HMMA.16816.F32.BF16 R156, R4.reuse, R14, R156 ;  /* 0x0000000e049c723c */ /* 0x040fe2000004189c */
[----:B------:R-:W3:Y:S01]  /*4f00*/  LDSM.16.MT88.4 R12, [R244+0x6900] ;  /* 0x00690000f40c783b */ /* 0x000ee20000004200 */
[----:B------:R-:W-:Y:S06]  /*4f10*/  MUFU.EX2 R36, R36 ;  /* 0x0000002400247308 */ /* 0x000fec0000000800 */
[C---:B------:R-:W-:Y:S02]  /*4f20*/  HMMA.16816.F32.BF16 R168, R4.reuse, R8, R168 ;  /* 0x0000000804a8723c */ /* 0x040fe400000418a8 */
[----:B------:R-:W4:Y:S06]  /*4f30*/  MUFU.EX2 R32, R32 ;  /* 0x0000002000207308 */ /* 0x000f2c0000000800 */
[----:B------:R-:W-:Y:S01]  /*4f40*/  HMMA.16816.F32.BF16 R164, R4, R10, R164 ;  /* 0x0000000a04a4723c */ /* 0x000fe200000418a4 */
[----:B------:R-:W5:Y:S01]  /*4f50*/  LDSM.16.MT88.4 R8, [R240+0x900] ;  /* 0x00090000f008783b */ /* 0x000f620000004200 */
[----:B------:R-:W-:Y:S06]  /*4f60*/  MUFU.EX2 R31, R31 ;  /* 0x0000001f001f7308 */ /* 0x000fec0000000800 */
[C---:B------:R-:W-:Y:S02]  /*4f70*/  HMMA.16816.F32.BF16 R132, R128.reuse, R134, RZ ;  /* 0x000000868084723c */ /* 0x040fe400000418ff */
[----:B------:R-:W1:Y:S06]  /*4f80*/  MUFU.EX2 R3, R3 ;  /* 0x0000000300037308 */ /* 0x000e6c0000000800 */
[C---:B------:R-:W-:Y:S02]  /*4f90*/  HMMA.16816.F32.BF16 R144, R128.reuse, R140, RZ ;  /* 0x0000008c8090723c */ /* 0x040fe400000418ff */
[----:B------:R-:W-:Y:S06]  /*4fa0*/  MUFU.EX2 R195, R195 ;  /* 0x000000c300c37308 */ /* 0x000fec0000000800 */
[----:B------:R-:W-:Y:S02]  /*4fb0*/  HMMA.16816.F32.BF16 R140, R128, R142, RZ ;  /* 0x0000008e808c723c */ /* 0x000fe400000418ff */
[----:B------:R-:W-:Y:S06]  /*4fc0*/  MUFU.EX2 R196, R196 ;  /* 0x000000c400c47308 */ /* 0x000fec0000000800 */
[C---:B---3--:R-:W-:Y:S02]  /*4fd0*/  HMMA.16816.F32.BF16 R68, R4.reuse, R12, R68 ;  /* 0x0000000c0444723c */ /* 0x048fe40000041844 */
[----:B------:R-:W-:Y:S06]  /*4fe0*/  MUFU.EX2 R198, R198 ;  /* 0x000000c600c67308 */ /* 0x000fec0000000800 */
[----:B------:R-:W-:Y:S01]  /*4ff0*/  HMMA.16816.F32.BF16 R72, R4, R14, R72 ;  /* 0x0000000e0448723c */ /* 0x000fe20000041848 */
[----:B------:R-:W3:Y:S01]  /*5000*/  LDSM.16.MT88.4 R12, [R242+0x9900] ;  /* 0x00990000f20c783b */ /* 0x000ee20000004200 */
[----:B------:R-:W-:Y:S06]  /*5010*/  MUFU.EX2 R197, R197 ;  /* 0x000000c500c57308 */ /* 0x000fec0000000800 */
[----:B------:R-:W-:Y:S02]  /*5020*/  HMMA.16816.F32.BF16 R176, R128, R172, RZ ;  /* 0x000000ac80b0723c */ /* 0x000fe400000418ff */
[----:B------:R-:W-:Y:S06]  /*5030*/  MUFU.EX2 R206, R206 ;  /* 0x000000ce00ce7308 */ /* 0x000fec0000000800 */
[C---:B-----5:R-:W-:Y:S02]  /*5040*/  HMMA.16816.F32.BF16 R152, R4.reuse, R8, R152 ;  /* 0x000000080498723c */ /* 0x060fe40000041898 */
[----:B------:R-:W-:Y:S06]  /*5050*/  MUFU.EX2 R205, R205 ;  /* 0x000000cd00cd7308 */ /* 0x000fec0000000800 */
[----:B------:R-:W-:Y:S01]  /*5060*/  HMMA.16816.F32.BF16 R148, R4, R10, R148 ;  /* 0x0000000a0494723c */ /* 0x000fe20000041894 */
[----:B------:R-:W5:Y:S01]  /*5070*/  LDSM.16.MT88.4 R8, [R242+0x6900] ;  /* 0x00690000f208783b */ /* 0x000f620000004200 */
[----:B------:R-:W-:Y:S06]  /*5080*/  MUFU.EX2 R204, R204 ;  /* 0x000000cc00cc7308 */ /* 0x000fec0000000800 */
[----:B------:R-:W-:Y:S02]  /*5090*/  HMMA.16816.F32.BF16 R172, R128, R174, RZ ;  /* 0x000000ae80ac723c */ /* 0x000fe400000418ff */
[----:B------:R-:W-:Y:S06]  /*50a0*/  MUFU.EX2 R202, R202 ;  /* 0x000000ca00ca7308 */ /* 0x000fec0000000800 */
[C---:B------:R-:W-:Y:S02]  /*50b0*/  HMMA.16816.F32.BF16 R136, R4.reuse, R24, R136 ;  /* 0x000000180488723c */ /* 0x040fe40000041888 */
[----:B------:R-:W-:Y:S06]  /*50c0*/  MUFU.EX2 R203, R203 ;  /* 0x000000cb00cb7308 */ /* 0x000fec0000000800 */
[----:B------:R-:W-:Y:S01]  /*50d0*/  HMMA.16816.F32.BF16 R132, R4, R26, R132 ;  /* 0x0000001a0484723c */ /* 0x000fe20000041884 */
[----:B------:R-:W1:Y:S01]  /*50e0*/  LDSM.16.MT88.4 R24, [R240+0x9100] ;  /* 0x00910000f018783b */ /* 0x000e620000004200 */
[----:B------:R-:W-:Y:S06]  /*50f0*/  MUFU.EX2 R201, R201 ;  /* 0x000000c900c97308 */ /* 0x000fec0000000800 */
[C---:B------:R-:W-:Y:S02]  /*5100*/  HMMA.16816.F32.BF16 R108, R128.reuse, R112, RZ ;  /* 0x00000070806c723c */ /* 0x040fe400000418ff */
[----:B------:R-:W-:Y:S06]  /*5110*/  MUFU.EX2 R200, R200 ;  /* 0x000000c800c87308 */ /* 0x000fec0000000800 */
[----:B------:R-:W-:Y:S02]  /*5120*/  HMMA.16816.F32.BF16 R112, R128, R114, RZ ;  /* 0x000000728070723c */ /* 0x000fe400000418ff */
[----:B------:R-:W-:Y:S06]  /*5130*/  MUFU.EX2 R199, R199 ;  /* 0x000000c700c77308 */ /* 0x000fec0000000800 */
[C---:B------:R-:W-:Y:S02]  /*5140*/  HMMA.16816.F32.BF16 R144, R4.reuse, R76, R144 ;  /* 0x0000004c0490723c */ /* 0x040fe40000041890 */
[----:B------:R-:W-:Y:S06]  /*5150*/  MUFU.EX2 R193, R193 ;  /* 0x000000c100c17308 */ /* 0x000fec0000000800 */
[----:B------:R-:W-:Y:S02]  /*5160*/  HMMA.16816.F32.BF16 R140, R4, R78, R140 ;  /* 0x0000004e048c723c */ /* 0x000fe4000004188c */
[----:B------:R-:W-:Y:S06]  /*5170*/  MUFU.EX2 R192, R192 ;  /* 0x000000c000c07308 */ /* 0x000fec0000000800 */
[C---:B------:R-:W-:Y:S02]  /*5180*/  HMMA.16816.F32.BF16 R76, R128.reuse, R80, RZ ;  /* 0x00000050804c723c */ /* 0x040fe400000418ff */
[----:B------:R-:W-:Y:S06]  /*5190*/  MUFU.EX2 R187, R187 ;  /* 0x000000bb00bb7308 */ /* 0x000fec0000000800 */
[----:B------:R-:W-:Y:S02]  /*51a0*/  HMMA.16816.F32.BF16 R80, R128, R82, RZ ;  /* 0x000000528050723c */ /* 0x000fe400000418ff */
[----:B------:R-:W-:Y:S06]  /*51b0*/  MUFU.EX2 R184, R184 ;  /* 0x000000b800b87308 */ /* 0x000fec0000000800 */
[C---:B------:R-:W-:Y:S02]  /*51c0*/  HMMA.16816.F32.BF16 R176, R4.reuse, R16, R176 ;  /* 0x0000001004b0723c */ /* 0x040fe400000418b0 */
[----:B------:R-:W-:Y:S06]  /*51d0*/  MUFU.EX2 R183, R183 ;  /* 0x000000b700b77308 */ /* 0x000fec0000000800 */
[C---:B------:R-:W-:Y:S01]  /*51e0*/  HMMA.16816.F32.BF16 R172, R4.reuse, R18, R172 ;  /* 0x0000001204ac723c */ /* 0x040fe200000418ac */
[----:B------:R-:W1:Y:S07]  /*51f0*/  LDSM.16.MT88.4 R16, [R240+0x3900] ;  /* 0x00390000f010783b */ /* 0x000e6e0000004200 */
[C---:B---3--:R-:W-:Y:S08]  /*5200*/  HMMA.16816.F32.BF16 R108, R4.reuse, R12, R108 ;  /* 0x0000000c046c723c */ /* 0x048ff0000004186c */
[----:B------:R-:W-:Y:S01]  /*5210*/  HMMA.16816.F32.BF16 R112, R4, R14, R112 ;  /* 0x0000000e0470723c */ /* 0x000fe20000041870 */
[----:B------:R-:W3:Y:S07]  /*5220*/  LDSM.16.MT88.4 R12, [R240+0x9900] ;  /* 0x00990000f00c783b */ /* 0x000eee0000004200 */
[C---:B------:R-:W-:Y:S08]  /*5230*/  HMMA.16816.F32.BF16 R52, R128.reuse, R56, RZ ;  /* 0x000000388034723c */ /* 0x040ff000000418ff */
[----:B------:R-:W-:Y:S08]  /*5240*/  HMMA.16816.F32.BF16 R60, R128, R64, RZ ;  /* 0x00000040803c723c */ /* 0x000ff000000418ff */
[C---:B-----5:R-:W-:Y:S08]  /*5250*/  HMMA.16816.F32.BF16 R76, R4.reuse, R8, R76 ;  /* 0x00000008044c723c */ /* 0x060ff0000004184c */
[----:B------:R-:W-:Y:S01]  /*5260*/  HMMA.16816.F32.BF16 R80, R4, R10, R80 ;  /* 0x0000000a0450723c */ /* 0x000fe20000041850 */
[----:B------:R-:W5:Y:S07]  /*5270*/  LDSM.16.MT88.4 R8, [R241+0x9900] ;  /* 0x00990000f108783b */ /* 0x000f6e0000004200 */
        /* <DEDUP_REMOVED lines=10> */
[C---:B-1----:R-:W-:Y:S08]  /*5320*/  HMMA.16816.F32.BF16 R124, R128.reuse, R24, RZ ;  /* 0x00000018807c723c */ /* 0x042ff000000418ff */
[----:B------:R-:W-:Y:S01]  /*5330*/  HMMA.16816.F32.BF16 R128, R128, R26, RZ ;  /* 0x0000001a8080723c */ /* 0x000fe200000418ff */
[----:B------:R-:W-:Y:S07]  /*5340*/  LDSM.16.MT88.4 R24, [R241+0x1100] ;  /* 0x00110000f118783b */ /* 0x000fee0000004200 */
[C---:B------:R-:W-:Y:S08]  /*5350*/  HMMA.16816.F32.BF16 R52, R4.reuse, R20, R52 ;  /* 0x000000140434723c */ /* 0x040ff00000041834 */
[C---:B------:R-:W-:Y:S01]  /*5360*/  HMMA.16816.F32.BF16 R56, R4.reuse, R22, R56 ;  /* 0x000000160438723c */ /* 0x040fe20000041838 */
[----:B------:R-:W1:Y:S07]  /*5370*/  LDSM.16.MT88.4 R20, [R240+0x6900] ;  /* 0x00690000f014783b */ /* 0x000e6e0000004200 */
[C---:B------:R-:W-:Y:S08]  /*5380*/  HMMA.16816.F32.BF16 R60, R4.reuse, R16, R60 ;  /* 0x00000010043c723c */ /* 0x040ff0000004183c */
[C---:B------:R-:W-:Y:S01]  /*5390*/  HMMA.16816.F32.BF16 R64, R4.reuse, R18, R64 ;  /* 0x000000120440723c */ /* 0x040fe20000041840 */
[----:B------:R-:W1:Y:S07]  /*53a0*/  LDSM.16.MT88.4 R16, [R244+0x9900] ;  /* 0x00990000f410783b */ /* 0x000e6e0000004200 */
[C---:B---3--:R-:W-:Y:S08]  /*53b0*/  HMMA.16816.F32.BF16 R124, R4.reuse, R12, R124 ;  /* 0x0000000c047c723c */ /* 0x048ff0000004187c */
[C---:B------:R-:W-:Y:S01]  /*53c0*/  HMMA.16816.F32.BF16 R128, R4.reuse, R14, R128 ;  /* 0x0000000e0480723c */ /* 0x040fe20000041880 */
[----:B------:R-:W3:Y:S07]  /*53d0*/  LDSM.16.MT88.4 R12, [R244+0x1100] ;  /* 0x00110000f40c783b */ /* 0x000eee0000004200 */
[C---:B-----5:R-:W-:Y:S08]  /*53e0*/  HMMA.16816.F32.BF16 R116, R4.reuse, R8, R116 ;  /* 0x000000080474723c */ /* 0x060ff00000041874 */
[C---:B------:R-:W-:Y:S01]  /*53f0*/  HMMA.16816.F32.BF16 R120, R4.reuse, R10, R120 ;  /* 0x0000000a0478723c */ /* 0x040fe20000041878 */
[----:B------:R-:W5:Y:S07]  /*5400*/  LDSM.16.MT88.4 R8, [R242+0x1100] ;  /* 0x00110000f208783b */ /* 0x000f6e0000004200 */
[C---:B------:R-:W-:Y:S07]  /*5410*/  HMMA.16816.F32.BF16 R84, R4.reuse, R188, R84 ;  /* 0x000000bc0454723c */ /* 0x040fee0000041854 */
[--C-:B------:R-:W-:Y:S01]  /*5420*/  FFMA.FTZ R189, R209, c[0x0][0x2d0], -R185.reuse ;  /* 0x0000b400d1bd7a23 */ /* 0x100fe200000108b9 */
[----:B------:R-:W-:Y:S01]  /*5430*/  HMMA.16816.F32.BF16 R88, R4, R190, R88 ;  /* 0x000000be0458723c */ /* 0x000fe20000041858 */
[----:B------:R-:W-:-:S04]  /*5440*/  FFMA.FTZ R188, R208, c[0x0][0x2d0], -R185 ;  /* 0x0000b400d0bc7a23 */ /* 0x000fc800000108b9 */
[----:B------:R-:W-:Y:S02]  /*5450*/  MUFU.EX2 R189, R189 ;  /* 0x000000bd00bd7308 */ /* 0x000fe40000000800 */
[----:B------:R-:W-:Y:S01]  /*5460*/  FFMA.FTZ R190, R210, c[0x0][0x2d0], -R185 ;  /* 0x0000b400d2be7a23 */ /* 0x000fe200000108b9 */
[C---:B-1----:R-:W-:Y:S01]  /*5470*/  HMMA.16816.F32.BF16 R92, R4.reuse, R20, R92 ;  /* 0x00000014045c723c */ /* 0x042fe2000004185c */
[----:B------:R-:W-:Y:S02]  /*5480*/  FFMA.FTZ R191, R207, c[0x0][0x2d0], -R181 ;  /* 0x0000b400cfbf7a23 */ /* 0x000fe400000108b5 */
[----:B------:R-:W-:Y:S02]  /*5490*/  FFMA.FTZ R185, R186, c[0x0][0x2d0], -R185 ;  /* 0x0000b400bab97a23 */ /* 0x000fe400000108b9 */
[----:B------:R-:W1:Y:S01]  /*54a0*/  MUFU.EX2 R190, R190 ;  /* 0x000000be00be7308 */ /* 0x000e620000000800 */
[--C-:B------:R-:W-:Y:S02]  /*54b0*/  FFMA.FTZ R186, R194, c[0x0][0x2d0], -R181.reuse ;  /* 0x0000b400c2ba7a23 */ /* 0x100fe400000108b5 */
[----:B------:R-:W-:Y:S01]  /*54c0*/  HMMA.16816.F32.BF16 R96, R4, R22, R96 ;  /* 0x000000160460723c */ /* 0x000fe20000041860 */
[----:B------:R-:W-:Y:S01]  /*54d0*/  LDSM.16.MT88.4 R20, [R241+0x4100] ;  /* 0x00410000f114783b */ /* 0x000fe20000004200 */
[----:B------:R-:W-:-:S03]  /*54e0*/  FFMA.FTZ R181, R182, c[0x0][0x2d0], -R181 ;  /* 0x0000b400b6b57a23 */ /* 0x000fc600000108b5 */
[----:B------:R-:W1:Y:S03]  /*54f0*/  MUFU.EX2 R188, R188 ;  /* 0x000000bc00bc7308 */ /* 0x000e660000000800 */
[C---:B------:R-:W-:Y:S05]  /*5500*/  HMMA.16816.F32.BF16 R100, R4.reuse, R16, R100 ;  /* 0x000000100464723c */ /* 0x040fea0000041864 */
[----:B------:R-:W1:Y:S03]  /*5510*/  MUFU.EX2 R191, R191 ;  /* 0x000000bf00bf7308 */ /* 0x000e660000000800 */
[----:B------:R-:W-:Y:S01]  /*5520*/  HMMA.16816.F32.BF16 R104, R4, R18, R104 ;  /* 0x000000120468723c */ /* 0x000fe20000041868 */
[----:B------:R-:W1:Y:S04]  /*5530*/  LDSM.16.MT88.4 R16, [R240+0x1100] ;  /* 0x00110000f010783b */ /* 0x000e680000004200 */
[----:B------:R-:W-:Y:S02]  /*5540*/  MUFU.EX2 R185, R185 ;  /* 0x000000b900b97308 */ /* 0x000fe40000000800 */
[----:B------:R-:W-:Y:S01]  /*5550*/  F2FP.BF16.PACK_AB R4, R34, R38 ;  /* 0x000000262204723e */ /* 0x000fe200000010ff */
[----:B------:R-:W-:Y:S01]  /*5560*/  FADD.FTZ R38, R38, R42 ;  /* 0x0000002a26267221 */ /* 0x000fe20000010000 */
[----:B--2---:R-:W-:-:S02]  /*5570*/  F2FP.BF16.PACK_AB R6, R30, R33 ;  /* 0x000000211e06723e */ /* 0x004fc400000010ff */
[----:B----4-:R-:W-:Y:S01]  /*5580*/  F2FP.BF16.PACK_AB R5, R32, R36 ;  /* 0x000000242005723e */ /* 0x010fe200000010ff */
[----:B------:R-:W-:Y:S01]  /*5590*/  FADD.FTZ R38, R34, R38 ;  /* 0x0000002622267221 */ /* 0x000fe20000010000 */
[----:B------:R-:W-:Y:S01]  /*55a0*/  F2FP.BF16.PACK_AB R7, R3, R31 ;  /* 0x0000001f0307723e */ /* 0x000fe200000010ff */
[----:B------:R-:W2:Y:S01]  /*55b0*/  MUFU.EX2 R186, R186 ;  /* 0x000000ba00ba7308 */ /* 0x000ea20000000800 */
[----:B------:R-:W-:Y:S02]  /*55c0*/  FADD.FTZ R36, R36, R40 ;  /* 0x0000002824247221 */ /* 0x000fe40000010000 */
[----:B------:R-:W-:Y:S02]  /*55d0*/  FADD.FTZ R33, R33, R38 ;  /* 0x0000002621217221 */ /* 0x000fe40000010000 */
[----:B------:R-:W-:Y:S01]  /*55e0*/  FADD.FTZ R36, R32, R36 ;  /* 0x0000002420247221 */ /* 0x000fe20000010000 */
[----:B---3--:R-:W-:Y:S01]  /*55f0*/  HMMA.16816.F32.BF16 R176, R4, R12, R176 ;  /* 0x0000000c04b0723c */ /* 0x008fe200000418b0 */
[----:B------:R-:W-:Y:S01]  /*5600*/  FADD.FTZ R33, R30, R33 ;  /* 0x000000211e217221 */ /* 0x000fe20000010000 */
[----:B------:R-:W3:Y:S01]  /*5610*/  MUFU.EX2 R181, R181 ;  /* 0x000000b500b57308 */ /* 0x000ee20000000800 */
[----:B------:R-:W-:-:S04]  /*5620*/  FADD.FTZ R31, R31, R36 ;  /* 0x000000241f1f7221 */ /* 0x000fc80000010000 */
[----:B------:R-:W-:Y:S01]  /*5630*/  FADD.FTZ R31, R3, R31 ;  /* 0x0000001f031f7221 */ /* 0x000fe20000010000 */
[C---:B------:R-:W-:Y:S01]  /*5640*/  HMMA.16816.F32.BF16 R172, R4.reuse, R14, R172 ;  /* 0x0000000e04ac723c */ /* 0x040fe200000418ac */
[----:B------:R-:W4:Y:S07]  /*5650*/  LDSM.16.MT88.4 R12, [R244+0x4100] ;  /* 0x00410000f40c783b */ /* 0x000f2e0000004200 */
[C---:B-----5:R-:W-:Y:S08]  /*5660*/  HMMA.16816.F32.BF16 R168, R4.reuse, R8, R168 ;  /* 0x0000000804a8723c */ /* 0x060ff000000418a8 */
[C---:B------:R-:W-:Y:S01]  /*5670*/  HMMA.16816.F32.BF16 R164, R4.reuse, R10, R164 ;  /* 0x0000000a04a4723c */ /* 0x040fe200000418a4 */
[----:B------:R-:W5:Y:S07]  /*5680*/  LDSM.16.MT88.4 R8, [R242+0x4100] ;  /* 0x00410000f208783b */ /* 0x000f6e0000004200 */
[C---:B-1----:R-:W-:Y:S08]  /*5690*/  HMMA.16816.F32.BF16 R152, R4.reuse, R16, R152 ;  /* 0x000000100498723c */ /* 0x042ff00000041898 */
[C---:B------:R-:W-:Y:S01]  /*56a0*/  HMMA.16816.F32.BF16 R148, R4.reuse, R18, R148 ;  /* 0x000000120494723c */ /* 0x040fe20000041894 */
[----:B------:R-:W-:Y:S07]  /*56b0*/  LDSM.16.MT88.4 R16, [R240+0x4100] ;  /* 0x00410000f010783b */ /* 0x000fee0000004200 */
[C---:B------:R-:W-:Y:S08]  /*56c0*/  HMMA.16816.F32.BF16 R160, R4.reuse, R24, R160 ;  /* 0x0000001804a0723c */ /* 0x040ff000000418a0 */
[C---:B----4-:R-:W-:Y:S08]  /*56d0*/  HMMA.16816.F32.BF16 R144, R4.reuse, R12, R144 ;  /* 0x0000000c0490723c */ /* 0x050ff00000041890 */
[C---:B------:R-:W-:Y:S01]  /*56e0*/  HMMA.16816.F32.BF16 R140, R4.reuse, R14, R140 ;  /* 0x0000000e048c723c */ /* 0x040fe2000004188c */
[----:B------:R-:W1:Y:S07]  /*56f0*/  LDSM.16.MT88.4 R12, [R244+0x7100] ;  /* 0x00710000f40c783b */ /* 0x000e6e0000004200 */
[C---:B-----5:R-:W-:Y:S08]  /*5700*/  HMMA.16816.F32.BF16 R136, R4.reuse, R8, R136 ;  /* 0x000000080488723c */ /* 0x060ff00000041888 */
[C---:B------:R-:W-:Y:S01]  /*5710*/  HMMA.16816.F32.BF16 R132, R4.reuse, R10, R132 ;  /* 0x0000000a0484723c */ /* 0x040fe20000041884 */
[----:B------:R-:W4:Y:S07]  /*5720*/  LDSM.16.MT88.4 R8, [R242+0x7100] ;  /* 0x00710000f208783b */ /* 0x000f2e0000004200 */
[C---:B------:R-:W-:Y:S01]  /*5730*/  HMMA.16816.F32.BF16 R156, R4.reuse, R26, R156 ;  /* 0x0000001a049c723c */ /* 0x040fe2000004189c */
[----:B------:R-:W5:Y:S07]  /*5740*/  LDSM.16.MT88.4 R24, [R241+0x7100] ;  /* 0x00710000f118783b */ /* 0x000f6e0000004200 */
[C---:B------:R-:W-:Y:S08]  /*5750*/  HMMA.16816.F32.BF16 R52, R4.reuse, R20, R52 ;  /* 0x000000140434723c */ /* 0x040ff00000041834 */
[C---:B------:R-:W-:Y:S01]  /*5760*/  HMMA.16816.F32.BF16 R56, R4.reuse, R22, R56 ;  /* 0x000000160438723c */ /* 0x040fe20000041838 */
[----:B------:R-:W-:Y:S07]  /*5770*/  LDSM.16.MT88.4 R20, [R240+0x7100] ;  /* 0x00710000f014783b */ /* 0x000fee0000004200 */
[C---:B-1----:R-:W-:Y:S08]  /*5780*/  HMMA.16816.F32.BF16 R68, R4.reuse, R12, R68 ;  /* 0x0000000c0444723c */ /* 0x042ff00000041844 */
[C---:B------:R-:W-:Y:S01]  /*5790*/  HMMA.16816.F32.BF16 R72, R4.reuse, R14, R72 ;  /* 0x0000000e0448723c */ /* 0x040fe20000041848 */
[----:B------:R-:W1:Y:S07]  /*57a0*/  LDSM.16.MT88.4 R12, [R242+0xa100] ;  /* 0x00a10000f20c783b */ /* 0x000e6e0000004200 */
[C---:B----4-:R-:W-:Y:S08]  /*57b0*/  HMMA.16816.F32.BF16 R76, R4.reuse, R8, R76 ;  /* 0x00000008044c723c */ /* 0x050ff0000004184c */
[C---:B------:R-:W-:Y:S01]  /*57c0*/  HMMA.16816.F32.BF16 R80, R4.reuse, R10, R80 ;  /* 0x0000000a0450723c */ /* 0x040fe20000041850 */
[----:B------:R-:W4:Y:S07]  /*57d0*/  LDSM.16.MT88.4 R8, [R241+0xa100] ;  /* 0x00a10000f108783b */ /* 0x000f2e0000004200 */
[C---:B------:R-:W-:Y:S08]  /*57e0*/  HMMA.16816.F32.BF16 R60, R4.reuse, R16, R60 ;  /* 0x00000010043c723c */ /* 0x040ff0000004183c */
[C---:B------:R-:W-:Y:S01]  /*57f0*/  HMMA.16816.F32.BF16 R64, R4.reuse, R18, R64 ;  /* 0x000000120440723c */ /* 0x040fe20000041840 */
[----:B------:R-:W2:Y:S07]  /*5800*/  LDSM.16.MT88.4 R16, [R244+0xa100] ;  /* 0x00a10000f410783b */ /* 0x000eae0000004200 */
[C---:B-----5:R-:W-:Y:S08]  /*5810*/  HMMA.16816.F32.BF16 R84, R4.reuse, R24, R84 ;  /* 0x000000180454723c */ /* 0x060ff00000041854 */
[C---:B-1----:R-:W-:Y:S08]  /*5820*/  HMMA.16816.F32.BF16 R108, R4.reuse, R12, R108 ;  /* 0x0000000c046c723c */ /* 0x042ff0000004186c */
[C---:B------:R-:W-:Y:S01]  /*5830*/  HMMA.16816.F32.BF16 R112, R4.reuse, R14, R112 ;  /* 0x0000000e0470723c */ /* 0x040fe20000041870 */
[----:B------:R-:W1:Y:S07]  /*5840*/  LDSM.16.MT88.4 R12, [R240+0xa100] ;  /* 0x00a10000f00c783b */ /* 0x000e6e0000004200 */
[C---:B----4-:R-:W-:Y:S08]  /*5850*/  HMMA.16816.F32.BF16 R116, R4.reuse, R8, R116 ;  /* 0x000000080474723c */ /* 0x050ff00000041874 */
[C---:B------:R-:W-:Y:S01]  /*5860*/  HMMA.16816.F32.BF16 R120, R4.reuse, R10, R120 ;  /* 0x0000000a0478723c */ /* 0x040fe20000041878 */
[----:B------:R-:W4:Y:S07]  /*5870*/  LDSM.16.MT88.4 R8, [R241+0x1900] ;  /* 0x00190000f108783b */ /* 0x000f2e0000004200 */
[C---:B------:R-:W-:Y:S01]  /*5880*/  HMMA.16816.F32.BF16 R88, R4.reuse, R26, R88 ;  /* 0x0000001a0458723c */ /* 0x040fe20000041858 */
[----:B------:R-:W-:Y:S07]  /*5890*/  LDSM.16.MT88.4 R24, [R240+0x4900] ;  /* 0x00490000f018783b */ /* 0x000fee0000004200 */
[C---:B------:R-:W-:Y:S08]  /*58a0*/  HMMA.16816.F32.BF16 R92, R4.reuse, R20, R92 ;  /* 0x00000014045c723c */ /* 0x040ff0000004185c */
[C---:B------:R-:W-:Y:S01]  /*58b0*/  HMMA.16816.F32.BF16 R96, R4.reuse, R22, R96 ;  /* 0x000000160460723c */ /* 0x040fe20000041860 */
[----:B------:R-:W-:Y:S07]  /*58c0*/  LDSM.16.MT88.4 R20, [R240+0x1900] ;  /* 0x00190000f014783b */ /* 0x000fee0000004200 */
[C---:B--2---:R-:W-:Y:S08]  /*58d0*/  HMMA.16816.F32.BF16 R100, R4.reuse, R16, R100 ;  /* 0x000000100464723c */ /* 0x044ff00000041864 */
[C---:B------:R-:W-:Y:S01]  /*58e0*/  HMMA.16816.F32.BF16 R104, R4.reuse, R18, R104 ;  /* 0x000000120468723c */ /* 0x040fe20000041868 */
[----:B------:R-:W2:Y:S07]  /*58f0*/  LDSM.16.MT88.4 R16, [R244+0x1900] ;  /* 0x00190000f410783b */ /* 0x000eae0000004200 */
[C---:B-1----:R-:W-:Y:S08]  /*5900*/  HMMA.16816.F32.BF16 R124, R4.reuse, R12, R124 ;  /* 0x0000000c047c723c */ /* 0x042ff0000004187c */
[----:B------:R-:W-:Y:S01]  /*5910*/  HMMA.16816.F32.BF16 R128, R4, R14, R128 ;  /* 0x0000000e0480723c */ /* 0x000fe20000041880 */
[----:B------:R-:W1:Y:S06]  /*5920*/  LDSM.16.MT88.4 R12, [R242+0x1900] ;  /* 0x00190000f20c783b */ /* 0x000e6c0000004200 */
[----:B------:R-:W-:Y:S01]  /*5930*/  F2FP.BF16.PACK_AB R4, R190, R195 ;  /* 0x000000c3be04723e */ /* 0x000fe200000010ff */
[----:B------:R-:W-:Y:S01]  /*5940*/  FADD.FTZ R195, R195, R33 ;  /* 0x00000021c3c37221 */ /* 0x000fe20000010000 */
[----:B------:R-:W-:-:S02]  /*5950*/  F2FP.BF16.PACK_AB R6, R188, R189 ;  /* 0x000000bdbc06723e */ /* 0x000fc400000010ff */
[----:B------:R-:W-:Y:S01]  /*5960*/  F2FP.BF16.PACK_AB R5, R196, R191 ;  /* 0x000000bfc405723e */ /* 0x000fe200000010ff */
[----:B------:R-:W-:Y:S01]  /*5970*/  FADD.FTZ R195, R190, R195 ;  /* 0x000000c3bec37221 */ /* 0x000fe20000010000 */
[----:B------:R-:W-:Y:S01]  /*5980*/  F2FP.BF16.PACK_AB R7, R197, R198 ;  /* 0x000000c6c507723e */ /* 0x000fe200000010ff */
[----:B------:R-:W-:Y:S02]  /*5990*/  FADD.FTZ R191, R191, R31 ;  /* 0x0000001fbfbf7221 */ /* 0x000fe40000010000 */
[----:B------:R-:W-:Y:S02]  /*59a0*/  FADD.FTZ R189, R189, R195 ;  /* 0x000000c3bdbd7221 */ /* 0x000fe40000010000 */
[----:B------:R-:W-:Y:S02]  /*59b0*/  FADD.FTZ R191, R196, R191 ;  /* 0x000000bfc4bf7221 */ /* 0x000fe40000010000 */
[----:B----4-:R-:W-:Y:S01]  /*59c0*/  HMMA.16816.F32.BF16 R160, R4, R8, R160 ;  /* 0x0000000804a0723c */ /* 0x010fe200000418a0 */
[----:B------:R-:W-:-:S02]  /*59d0*/  FADD.FTZ R189, R188, R189 ;  /* 0x000000bdbcbd7221 */ /* 0x000fc40000010000 */
[----:B------:R-:W-:-:S04]  /*59e0*/  FADD.FTZ R198, R198, R191 ;  /* 0x000000bfc6c67221 */ /* 0x000fc80000010000 */
[----:B------:R-:W-:Y:S01]  /*59f0*/  FADD.FTZ R198, R197, R198 ;  /* 0x000000c6c5c67221 */ /* 0x000fe20000010000 */
[C---:B------:R-:W-:Y:S01]  /*5a00*/  HMMA.16816.F32.BF16 R156, R4.reuse, R10, R156 ;  /* 0x0000000a049c723c */ /* 0x040fe2000004189c */
[----:B------:R-:W4:Y:S07]  /*5a10*/  LDSM.16.MT88.4 R8, [R241+0x4900] ;  /* 0x00490000f108783b */ /* 0x000f2e0000004200 */
[C---:B--2---:R-:W-:Y:S08]  /*5a20*/  HMMA.16816.F32.BF16 R176, R4.reuse, R16, R176 ;  /* 0x0000001004b0723c */ /* 0x044ff000000418b0 */
[C---:B------:R-:W-:Y:S01]  /*5a30*/  HMMA.16816.F32.BF16 R172, R4.reuse, R18, R172 ;  /* 0x0000001204ac723c */ /* 0x040fe200000418ac */
[----:B------:R-:W2:Y:S07]  /*5a40*/  LDSM.16.MT88.4 R16, [R244+0x4900] ;  /* 0x00490000f410783b */ /* 0x000eae0000004200 */
[C---:B-1----:R-:W-:Y:S08]  /*5a50*/  HMMA.16816.F32.BF16 R168, R4.reuse, R12, R168 ;  /* 0x0000000c04a8723c */ /* 0x042ff000000418a8 */
[C---:B------:R-:W-:Y:S01]  /*5a60*/  HMMA.16816.F32.BF16 R164, R4.reuse, R14, R164 ;  /* 0x0000000e04a4723c */ /* 0x040fe200000418a4 */
[----:B------:R-:W1:Y:S07]  /*5a70*/  LDSM.16.MT88.4 R12, [R242+0x4900] ;  /* 0x00490000f20c783b */ /* 0x000e6e0000004200 */
[C---:B------:R-:W-:Y:S08]  /*5a80*/  HMMA.16816.F32.BF16 R152, R4.reuse, R20, R152 ;  /* 0x000000140498723c */ /* 0x040ff00000041898 */
[C---:B----4-:R-:W-:Y:S08]  /*5a90*/  HMMA.16816.F32.BF16 R52, R4.reuse, R8, R52 ;  /* 0x000000080434723c */ /* 0x050ff00000041834 */
[C---:B------:R-:W-:Y:S01]  /*5aa0*/  HMMA.16816.F32.BF16 R56, R4.reuse, R10, R56 ;  /* 0x0000000a0438723c */ /* 0x040fe20000041838 */
[----:B------:R-:W4:Y:S07]  /*5ab0*/  LDSM.16.MT88.4 R8, [R240+0x7900] ;  /* 0x00790000f008783b */ /* 0x000f2e0000004200 */
[C---:B------:R-:W-:Y:S01]  /*5ac0*/  HMMA.16816.F32.BF16 R148, R4.reuse, R22, R148 ;  /* 0x000000160494723c */ /* 0x040fe20000041894 */
[----:B------:R-:W5:Y:S07]  /*5ad0*/  LDSM.16.MT88.4 R20, [R244+0x7900] ;  /* 0x00790000f414783b */ /* 0x000f6e0000004200 */
[C---:B--2---:R-:W-:Y:S08]  /*5ae0*/  HMMA.16816.F32.BF16 R144, R4.reuse, R16, R144 ;  /* 0x000000100490723c */ /* 0x044ff00000041890 */
[C---:B------:R-:W-:Y:S01]  /*5af0*/  HMMA.16816.F32.BF16 R140, R4.reuse, R18, R140 ;  /* 0x00000012048c723c */ /* 0x040fe2000004188c */
[----:B------:R-:W2:Y:S07]  /*5b00*/  LDSM.16.MT88.4 R16, [R242+0x7900] ;  /* 0x00790000f210783b */ /* 0x000eae0000004200 */
[C---:B-1----:R-:W-:Y:S08]  /*5b10*/  HMMA.16816.F32.BF16 R136, R4.reuse, R12, R136 ;  /* 0x0000000c0488723c */ /* 0x042ff00000041888 */
[C---:B------:R-:W-:Y:S01]  /*5b20*/  HMMA.16816.F32.BF16 R132, R4.reuse, R14, R132 ;  /* 0x0000000e0484723c */ /* 0x040fe20000041884 */
[----:B------:R-:W1:Y:S07]  /*5b30*/  LDSM.16.MT88.4 R12, [R241+0x7900] ;  /* 0x00790000f10c783b */ /* 0x000e6e0000004200 */
[C---:B----4-:R-:W-:Y:S08]  /*5b40*/  HMMA.16816.F32.BF16 R92, R4.reuse, R8, R92 ;  /* 0x00000008045c723c */ /* 0x050ff0000004185c */
[C---:B------:R-:W-:Y:S01]  /*5b50*/  HMMA.16816.F32.BF16 R96, R4.reuse, R10, R96 ;  /* 0x0000000a0460723c */ /* 0x040fe20000041860 */
[----:B------:R-:W4:Y:S07]  /*5b60*/  LDSM.16.MT88.4 R8, [R240+0xa900] ;  /* 0x00a90000f008783b */ /* 0x000f2e0000004200 */
[C---:B-----5:R-:W-:Y:S08]  /*5b70*/  HMMA.16816.F32.BF16 R68, R4.reuse, R20, R68 ;  /* 0x000000140444723c */ /* 0x060ff00000041844 */
        /* <DEDUP_REMOVED lines=13> */
[----:B------:R-:W-:Y:S07]  /*5c50*/  LDSM.16.MT88.4 R24, [R242+0x2100] ;  /* 0x00210000f218783b */ /* 0x000fee0000004200 */
[C---:B-----5:R-:W-:Y:S08]  /*5c60*/  HMMA.16816.F32.BF16 R100, R4.reuse, R20, R100 ;  /* 0x000000140464723c */ /* 0x060ff00000041864 */
        /* <DEDUP_REMOVED lines=19> */
[----:B------:R-:W-:Y:S02]  /*5da0*/  FADD.FTZ R200, R200, R203 ;  /* 0x000000cbc8c87221 */ /* 0x000fe40000010000 */
[----:B------:R-:W-:Y:S02]  /*5db0*/  FADD.FTZ R204, R193, R204 ;  /* 0x000000ccc1cc7221 */ /* 0x000fe40000010000 */
[----:B------:R-:W-:Y:S01]  /*5dc0*/  FADD.FTZ R200, R199, R200 ;  /* 0x000000c8c7c87221 */ /* 0x000fe20000010000 */
[----:B------:R-:W-:Y:S01]  /*5dd0*/  HMMA.16816.F32.BF16 R172, R4, R10, R172 ;  /* 0x0000000a04ac723c */ /* 0x000fe200000418ac */
[----:B------:R-:W4:Y:S01]  /*5de0*/  LDSM.16.MT88.4 R8, [R244+0x5100] ;  /* 0x00510000f408783b */ /* 0x000f220000004200 */
[----:B------:R-:W-:Y:S02]  /*5df0*/  FADD.FTZ R204, R192, R204 ;  /* 0x000000ccc0cc7221 */ /* 0x000fe40000010000 */
[----:B------:R-:W-:Y:S02]  /*5e00*/  FADD.FTZ R200, R186, R200 ;  /* 0x000000c8bac87221 */ /* 0x000fe40000010000 */
[----:B------:R-:W-:-:S02]  /*5e10*/  FADD.FTZ R204, R187, R204 ;  /* 0x000000ccbbcc7221 */ /* 0x000fc40000010000 */
[----:B--2---:R-:W-:Y:S01]  /*5e20*/  HMMA.16816.F32.BF16 R160, R4, R16, R160 ;  /* 0x0000001004a0723c */ /* 0x004fe200000418a0 */
[----:B------:R-:W-:Y:S02]  /*5e30*/  FADD.FTZ R200, R184, R200 ;  /* 0x000000c8b8c87221 */ /* 0x000fe40000010000 */
[----:B------:R-:W-:-:S05]  /*5e40*/  FADD.FTZ R3, R185, R204 ;  /* 0x000000ccb9037221 */ /* 0x000fca0000010000 */
[C---:B------:R-:W-:Y:S01]  /*5e50*/  HMMA.16816.F32.BF16 R156, R4.reuse, R18, R156 ;  /* 0x00000012049c723c */ /* 0x040fe2000004189c */
[----:B------:R-:W2:Y:S04]  /*5e60*/  LDSM.16.MT88.4 R16, [R241+0x5100] ;  /* 0x00510000f110783b */ /* 0x000ea80000004200 */
[----:B------:R-:W-:Y:S03]  /*5e70*/  STL [R1+0x60], R3 ;  /* 0x0000600301007387 */ /* 0x000fe60000100800 */
[C---:B-1----:R-:W-:Y:S08]  /*5e80*/  HMMA.16816.F32.BF16 R152, R4.reuse, R12, R152 ;  /* 0x0000000c0498723c */ /* 0x042ff00000041898 */
[C---:B------:R-:W-:Y:S01]  /*5e90*/  HMMA.16816.F32.BF16 R148, R4.reuse, R14, R148 ;  /* 0x0000000e0494723c */ /* 0x040fe20000041894 */
[----:B------:R-:W-:Y:S07]  /*5ea0*/  LDSM.16.MT88.4 R12, [R240+0x5100] ;  /* 0x00510000f00c783b */ /* 0x000fee0000004200 */
[C---:B------:R-:W-:Y:S08]  /*5eb0*/  HMMA.16816.F32.BF16 R136, R4.reuse, R20, R136 ;  /* 0x000000140488723c */ /* 0x040ff00000041888 */
[C---:B----4-:R-:W-:Y:S08]  /*5ec0*/  HMMA.16816.F32.BF16 R144, R4.reuse, R8, R144 ;  /* 0x000000080490723c */ /* 0x050ff00000041890 */
[C---:B------:R-:W-:Y:S01]  /*5ed0*/  HMMA.16816.F32.BF16 R140, R4.reuse, R10, R140 ;  /* 0x0000000a048c723c */ /* 0x040fe2000004188c */
[----:B------:R-:W1:Y:S07]  /*5ee0*/  LDSM.16.MT88.4 R8, [R244+0x8100] ;  /* 0x00810000f408783b */ /* 0x000e6e0000004200 */
[C---:B------:R-:W-:Y:S01]  /*5ef0*/  HMMA.16816.F32.BF16 R132, R4.reuse, R22, R132 ;  /* 0x000000160484723c */ /* 0x040fe20000041884 */
[----:B------:R-:W4:Y:S07]  /*5f00*/  LDSM.16.MT88.4 R20, [R241+0x8100] ;  /* 0x00810000f114783b */ /* 0x000f2e0000004200 */
[C---:B--2---:R-:W-:Y:S08]  /*5f10*/  HMMA.16816.F32.BF16 R52, R4.reuse, R16, R52 ;  /* 0x000000100434723c */ /* 0x044ff00000041834 */
[C---:B------:R-:W-:Y:S01]  /*5f20*/  HMMA.16816.F32.BF16 R56, R4.reuse, R18, R56 ;  /* 0x000000120438723c */ /* 0x040fe20000041838 */
[----:B------:R-:W2:Y:S07]  /*5f30*/  LDSM.16.MT88.4 R16, [R240+0x8100] ;  /* 0x00810000f010783b */ /* 0x000eae0000004200 */
[C---:B------:R-:W-:Y:S08]  /*5f40*/  HMMA.16816.F32.BF16 R168, R4.reuse, R24, R168 ;  /* 0x0000001804a8723c */ /* 0x040ff000000418a8 */
[C---:B------:R-:W-:Y:S01]  /*5f50*/  HMMA.16816.F32.BF16 R164, R4.reuse, R26, R164 ;  /* 0x0000001a04a4723c */ /* 0x040fe200000418a4 */
[----:B------:R-:W-:Y:S07]  /*5f60*/  LDSM.16.MT88.4 R24, [R242+0x8100] ;  /* 0x00810000f218783b */ /* 0x000fee0000004200 */
[C---:B-1----:R-:W-:Y:S08]  /*5f70*/  HMMA.16816.F32.BF16 R68, R4.reuse, R8, R68 ;  /* 0x000000080444723c */ /* 0x042ff00000041844 */
[C---:B------:R-:W-:Y:S01]  /*5f80*/  HMMA.16816.F32.BF16 R72, R4.reuse, R10, R72 ;  /* 0x0000000a0448723c */ /* 0x040fe20000041848 */
[----:B------:R-:W1:Y:S07]  /*5f90*/  LDSM.16.MT88.4 R8, [R242+0xb100] ;  /* 0x00b10000f208783b */ /* 0x000e6e0000004200 */
[C---:B------:R-:W-:Y:S08]  /*5fa0*/  HMMA.16816.F32.BF16 R60, R4.reuse, R12, R60 ;  /* 0x0000000c043c723c */ /* 0x040ff0000004183c */
[C---:B------:R-:W-:Y:S01]  /*5fb0*/  HMMA.16816.F32.BF16 R64, R4.reuse, R14, R64 ;  /* 0x0000000e0440723c */ /* 0x040fe20000041840 */
[----:B------:R-:W5:Y:S07]  /*5fc0*/  LDSM.16.MT88.4 R12, [R244+0xb100] ;  /* 0x00b10000f40c783b */ /* 0x000f6e0000004200 */
[C---:B----4-:R-:W-:Y:S08]  /*5fd0*/  HMMA.16816.F32.BF16 R84, R4.reuse, R20, R84 ;  /* 0x000000140454723c */ /* 0x050ff00000041854 */
        /* <DEDUP_REMOVED lines=9> */
[C---:B------:R-:W-:Y:S01]  /*6070*/  HMMA.16816.F32.BF16 R80, R4.reuse, R26, R80 ;  /* 0x0000001a0450723c */ /* 0x040fe20000041850 */
[----:B------:R-:W-:Y:S07]  /*6080*/  LDSM.16.MT88.4 R24, [R241+0x2900] ;  /* 0x00290000f118783b */ /* 0x000fee0000004200 */
[C---:B-----5:R-:W-:Y:S08]  /*6090*/  HMMA.16816.F32.BF16 R100, R4.reuse, R12, R100 ;  /* 0x0000000c0464723c */ /* 0x060ff00000041864 */
[C---:B------:R-:W-:Y:S01]  /*60a0*/  HMMA.16816.F32.BF16 R104, R4.reuse, R14, R104 ;  /* 0x0000000e0468723c */ /* 0x040fe20000041868 */
[----:B------:R-:W5:Y:S07]  /*60b0*/  LDSM.16.MT88.4 R12, [R244+0x2900] ;  /* 0x00290000f40c783b */ /* 0x000f6e0000004200 */
[C---:B----4-:R-:W-:Y:S08]  /*60c0*/  HMMA.16816.F32.BF16 R116, R4.reuse, R20, R116 ;  /* 0x000000140474723c */ /* 0x050ff00000041874 */
[C---:B------:R-:W-:Y:S01]  /*60d0*/  HMMA.16816.F32.BF16 R120, R4.reuse, R22, R120 ;  /* 0x000000160478723c */ /* 0x040fe20000041878 */
[----:B------:R-:W-:Y:S07]  /*60e0*/  LDSM.16.MT88.4 R20, [R240+0x2900] ;  /* 0x00290000f014783b */ /* 0x000fee0000004200 */
[C---:B--2---:R-:W-:Y:S08]  /*60f0*/  HMMA.16816.F32.BF16 R124, R4.reuse, R16, R124 ;  /* 0x00000010047c723c */ /* 0x044ff0000004187c */
[----:B------:R-:W-:Y:S01]  /*6100*/  HMMA.16816.F32.BF16 R128, R4, R18, R128 ;  /* 0x000000120480723c */ /* 0x000fe20000041880 */
[----:B------:R-:W2:Y:S06]  /*6110*/  LDSM.16.MT88.4 R16, [R244+0x5900] ;  /* 0x00590000f410783b */ /* 0x000eac0000004200 */
[----:B------:R-:W-:-:S02]  /*6120*/  F2FP.BF16.PACK_AB R4, R192, R193 ;  /* 0x000000c1c004723e */ /* 0x000fc400000010ff */
[----:B------:R-:W-:Y:S02]  /*6130*/  F2FP.BF16.PACK_AB R6, R185, R187 ;  /* 0x000000bbb906723e */ /* 0x000fe400000010ff */
[----:B------:R-:W-:Y:S02]  /*6140*/  F2FP.BF16.PACK_AB R5, R184, R186 ;  /* 0x000000bab805723e */ /* 0x000fe400000010ff */
[----:B---3--:R-:W-:Y:S01]  /*6150*/  F2FP.BF16.PACK_AB R7, R181, R183 ;  /* 0x000000b7b507723e */ /* 0x008fe200000010ff */
[----:B------:R-:W-:-:S04]  /*6160*/  FADD.FTZ R183, R183, R200 ;  /* 0x000000c8b7b77221 */ /* 0x000fc80000010000 */
[----:B------:R-:W-:Y:S02]  /*6170*/  FADD.FTZ R183, R181, R183 ;  /* 0x000000b7b5b77221 */ /* 0x000fe40000010000 */
[C---:B-1----:R-:W-:Y:S08]  /*6180*/  HMMA.16816.F32.BF16 R168, R4.reuse, R8, R168 ;  /* 0x0000000804a8723c */ /* 0x042ff000000418a8 */
[C---:B------:R-:W-:Y:S01]  /*6190*/  HMMA.16816.F32.BF16 R164, R4.reuse, R10, R164 ;  /* 0x0000000a04a4723c */ /* 0x040fe200000418a4 */
[----:B------:R-:W1:Y:S07]  /*61a0*/  LDSM.16.MT88.4 R8, [R242+0x5900] ;  /* 0x00590000f208783b */ /* 0x000e6e0000004200 */
[C---:B-----5:R-:W-:Y:S08]  /*61b0*/  HMMA.16816.F32.BF16 R176, R4.reuse, R12, R176 ;  /* 0x0000000c04b0723c */ /* 0x060ff000000418b0 */
[C---:B------:R-:W-:Y:S01]  /*61c0*/  HMMA.16816.F32.BF16 R172, R4.reuse, R14, R172 ;  /* 0x0000000e04ac723c */ /* 0x040fe200000418ac */
[----:B------:R-:W3:Y:S07]  /*61d0*/  LDSM.16.MT88.4 R12, [R241+0x5900] ;  /* 0x00590000f10c783b */ /* 0x000eee0000004200 */
[C---:B--2---:R-:W-:Y:S08]  /*61e0*/  HMMA.16816.F32.BF16 R144, R4.reuse, R16, R144 ;  /* 0x000000100490723c */ /* 0x044ff00000041890 */
[C---:B------:R-:W-:Y:S01]  /*61f0*/  HMMA.16816.F32.BF16 R140, R4.reuse, R18, R140 ;  /* 0x00000012048c723c */ /* 0x040fe2000004188c */
[----:B------:R-:W-:Y:S07]  /*6200*/  LDSM.16.MT88.4 R16, [R242+0x8900] ;  /* 0x00890000f210783b */ /* 0x000fee0000004200 */
[C---:B------:R-:W-:Y:S08]  /*6210*/  HMMA.16816.F32.BF16 R160, R4.reuse, R24, R160 ;  /* 0x0000001804a0723c */ /* 0x040ff000000418a0 */
[C---:B-1----:R-:W-:Y:S08]  /*6220*/  HMMA.16816.F32.BF16 R136, R4.reuse, R8, R136 ;  /* 0x000000080488723c */ /* 0x042ff00000041888 */
[C---:B------:R-:W-:Y:S01]  /*6230*/  HMMA.16816.F32.BF16 R132, R4.reuse, R10, R132 ;  /* 0x0000000a0484723c */ /* 0x040fe20000041884 */
[----:B------:R-:W1:Y:S07]  /*6240*/  LDSM.16.MT88.4 R8, [R241+0x8900] ;  /* 0x00890000f108783b */ /* 0x000e6e0000004200 */
[C---:B---3--:R-:W-:Y:S08]  /*6250*/  HMMA.16816.F32.BF16 R52, R4.reuse, R12, R52 ;  /* 0x0000000c0434723c */ /* 0x048ff00000041834 */
[C---:B------:R-:W-:Y:S01]  /*6260*/  HMMA.16816.F32.BF16 R56, R4.reuse, R14, R56 ;  /* 0x0000000e0438723c */ /* 0x040fe20000041838 */
[----:B------:R-:W2:Y:S07]  /*6270*/  LDSM.16.MT88.4 R12, [R240+0x8900] ;  /* 0x00890000f00c783b */ /* 0x000eae0000004200 */
[C---:B------:R-:W-:Y:S01]  /*6280*/  HMMA.16816.F32.BF16 R156, R4.reuse, R26, R156 ;  /* 0x0000001a049c723c */ /* 0x040fe2000004189c */
[----:B------:R-:W3:Y:S07]  /*6290*/  LDSM.16.MT88.4 R24, [R240+0x5900] ;  /* 0x00590000f018783b */ /* 0x000eee0000004200 */
        /* <DEDUP_REMOVED lines=13> */
[C---:B-1----:R-:W-:Y:S08]  /*6370*/  HMMA.16816.F32.BF16 R100, R4.reuse, R8, R100 ;  /* 0x000000080464723c */ /* 0x042ff00000041864 */
[C---:B------:R-:W-:Y:S01]  /*6380*/  HMMA.16816.F32.BF16 R104, R4.reuse, R10, R104 ;  /* 0x0000000a0468723c */ /* 0x040fe20000041868 */
[----:B------:R-:W1:Y:S07]  /*6390*/  LDSM.16.MT88.4 R8, [R240+0xb900] ;  /* 0x00b90000f008783b */ /* 0x000e6e0000004200 */
[C---:B------:R-:W-:Y:S08]  /*63a0*/  HMMA.16816.F32.BF16 R64, R4.reuse, R26, R64 ;  /* 0x0000001a0440723c */ /* 0x040ff00000041840 */
[C---:B------:R-:W-:Y:S08]  /*63b0*/  HMMA.16816.F32.BF16 R68, R4.reuse, R20, R68 ;  /* 0x000000140444723c */ /* 0x040ff00000041844 */
[C---:B------:R-:W-:Y:S08]  /*63c0*/  HMMA.16816.F32.BF16 R72, R4.reuse, R22, R72 ;  /* 0x000000160448723c */ /* 0x040ff00000041848 */
[C---:B----4-:R-:W-:Y:S08]  /*63d0*/  HMMA.16816.F32.BF16 R108, R4.reuse, R16, R108 ;  /* 0x00000010046c723c */ /* 0x050ff0000004186c */
[C---:B------:R-:W-:Y:S08]  /*63e0*/  HMMA.16816.F32.BF16 R112, R4.reuse, R18, R112 ;  /* 0x000000120470723c */ /* 0x040ff00000041870 */
[C---:B--2---:R-:W-:Y:S08]  /*63f0*/  HMMA.16816.F32.BF16 R116, R4.reuse, R12, R116 ;  /* 0x0000000c0474723c */ /* 0x044ff00000041874 */
[C---:B------:R-:W-:Y:S08]  /*6400*/  HMMA.16816.F32.BF16 R120, R4.reuse, R14, R120 ;  /* 0x0000000e0478723c */ /* 0x040ff00000041878 */
[C---:B-1----:R-:W-:Y:S08]  /*6410*/  HMMA.16816.F32.BF16 R124, R4.reuse, R8, R124 ;  /* 0x00000008047c723c */ /* 0x042ff0000004187c */
[----:B------:R-:W-:Y:S01]  /*6420*/  HMMA.16816.F32.BF16 R128, R4, R10, R128 ;  /* 0x0000000a0480723c */ /* 0x000fe20000041880 */
[----:B------:R-:W-:Y:S07]  /*6430*/  @P0 BRA `(.L_x_771) ;  /* 0x000053d000000947 */ /* 0x000fee0003800000 */
[----:B------:R-:W-:Y:S01]  /*6440*/  SHF.R.S32.HI R5, RZ, 0x1f, R29 ;  /* 0x0000001fff057819 */ /* 0x000fe2000001141d */
[----:B------:R-:W-:Y:S01]  /*6450*/  IMAD.MOV.U32 R3, RZ, RZ, R0 ;  /* 0x000000ffff037224 */ /* 0x000fe200078e0000 */
[----:B------:R-:W-:Y:S01]  /*6460*/  SHF.R.S32.HI R4, RZ, 0x1f, R28 ;  /* 0x0000001fff047819 */ /* 0x000fe2000001141c */
[----:B------:R-:W-:Y:S01]  /*6470*/  IMAD.MOV.U32 R180, RZ, RZ, R2 ;  /* 0x000000ffffb47224 */ /* 0x000fe200078e0002 */
[----:B------:R-:W-:Y:S01]  /*6480*/  SHF.R.S32.HI R6, RZ, 0x1f, R215 ;  /* 0x0000001fff067819 */ /* 0x000fe200000114d7 */
[----:B------:R-:W-:Y:S01]  /*6490*/  UIADD3 UR9, UR9, -0x2, URZ ;  /* 0xfffffffe09097890 */ /* 0x000fe2000fffe03f */
[----:B------:R-:W-:-:S02]  /*64a0*/  LEA.HI R5, R5, R29, RZ, 0x3 ;  /* 0x0000001d05057211 */ /* 0x000fc400078f18ff */
[----:B------:R-:W-:Y:S02]  /*64b0*/  LEA.HI R4, R4, R28, RZ, 0x3 ;  /* 0x0000001c04047211 */ /* 0x000fe400078f18ff */
[----:B------:R-:W-:Y:S02]  /*64c0*/  LEA.HI R6, R6, R215, RZ, 0x3 ;  /* 0x000000d706067211 */ /* 0x000fe400078f18ff */
[----:B------:R-:W-:Y:S02]  /*64d0*/  LOP3.LUT R5, R5, 0xfffffff8, RZ, 0xc0, !PT ;  /* 0xfffffff805057812 */ /* 0x000fe400078ec0ff */
[----:B------:R-:W-:Y:S02]  /*64e0*/  LOP3.LUT R4, R4, 0xfffffff8, RZ, 0xc0, !PT ;  /* 0xfffffff804047812 */ /* 0x000fe400078ec0ff */
[----:B------:R-:W-:Y:S02]  /*64f0*/  LOP3.LUT R0, R6, 0xfffffff8, RZ, 0xc0, !PT ;  /* 0xfffffff806007812 */ /* 0x000fe400078ec0ff */
[----:B------:R-:W-:-:S02]  /*6500*/  SHF.R.S32.HI R7, RZ, 0x1f, R5 ;  /* 0x0000001fff077819 */ /* 0x000fc40000011405 */
[----:B------:R-:W-:Y:S02]  /*6510*/  SHF.R.S32.HI R6, RZ, 0x1f, R4 ;  /* 0x0000001fff067819 */ /* 0x000fe40000011404 */
[----:B------:R-:W-:Y:S02]  /*6520*/  SHF.R.S32.HI R2, RZ, 0x1f, R0 ;  /* 0x0000001fff027819 */ /* 0x000fe40000011400 */
[C---:B------:R-:W-:Y:S01]  /*6530*/  SHF.L.U64.HI R8, R5.reuse, 0x1, R7 ;  /* 0x0000000105087819 */ /* 0x040fe20000010207 */
[----:B------:R-:W-:Y:S01]  /*6540*/  IMAD.SHL.U32 R7, R5, 0x2, RZ ;  /* 0x0000000205077824 */ /* 0x000fe200078e00ff */
[C---:B------:R-:W-:Y:S01]  /*6550*/  SHF.L.U64.HI R5, R4.reuse, 0x1, R6 ;  /* 0x0000000104057819 */ /* 0x040fe20000010206 */
[----:B------:R-:W-:Y:S01]  /*6560*/  IMAD.SHL.U32 R4, R4, 0x2, RZ ;  /* 0x0000000204047824 */ /* 0x000fe200078e00ff */
[C---:B------:R-:W-:Y:S01]  /*6570*/  SHF.L.U64.HI R2, R0.reuse, 0x1, R2 ;  /* 0x0000000100027819 */ /* 0x040fe20000010202 */
[----:B------:R-:W-:Y:S01]  /*6580*/  STL [R1+0x40], R8 ;  /* 0x0000400801007387 */ /* 0x000fe20000100800 */
[----:B------:R-:W-:Y:S01]  /*6590*/  SEL R6, RZ, 0x10, P6 ;  /* 0x00000010ff067807 */ /* 0x000fe20003000000 */
[----:B------:R-:W-:Y:S01]  /*65a0*/  IMAD.SHL.U32 R0, R0, 0x2, RZ ;  /* 0x0000000200007824 */ /* 0x000fe200078e00ff */
[----:B------:R-:W-:Y:S01]  /*65b0*/  LOP3.LUT R212, R212, 0xfffffff7, RZ, 0xc0, !PT ;  /* 0xfffffff7d4d47812 */ /* 0x000fe200078ec0ff */
[----:B------:R1:W-:Y:S01]  /*65c0*/  STL [R1+0x44], R7 ;  /* 0x0000440701007387 */ /* 0x0003e20000100800 */
[----:B------:R-:W-:-:S02]  /*65d0*/  ISETP.NE.U32.AND P1, PT, R6, RZ, PT ;  /* 0x000000ff0600720c */ /* 0x000fc40003f25070 */
[----:B------:R-:W-:Y:S01]  /*65e0*/  ISETP.GE.AND P2, PT, R215, c[0x0][0x1d4], PT ;  /* 0x00007500d7007a0c */ /* 0x000fe20003f46270 */
[----:B------:R2:W-:Y:S04]  /*65f0*/  STL [R1+0x48], R5 ;  /* 0x0000480501007387 */ /* 0x0005e80000100800 */
[----:B------:R3:W-:Y:S04]  /*6600*/  STL [R1+0x4c], R4 ;  /* 0x00004c0401007387 */ /* 0x0007e80000100800 */
[----:B------:R4:W-:Y:S02]  /*6610*/  STL [R1+0x50], R2 ;  /* 0x0000500201007387 */ /* 0x0009e40000100800 */
[----:B------:R-:W-:-:S02]  /*6620*/  @P1 LOP3.LUT R212, R212, 0x8, RZ, 0xfc, !PT ;  /* 0x00000008d4d41812 */ /* 0x000fc400078efcff */
[----:B------:R5:W-:Y:S02]  /*6630*/  STL [R1+0x54], R0 ;  /* 0x0000540001007387 */ /* 0x000be40000100800 */
[----:B------:R-:W-:Y:S02]  /*6640*/  LOP3.LUT R212, R212, 0xfffffffb, RZ, 0xc0, !PT ;  /* 0xfffffffbd4d47812 */ /* 0x000fe400078ec0ff */
[----:B------:R5:W-:Y:S01]  /*6650*/  STL [R1+0x38], R6 ;  /* 0x0000380601007387 */ /* 0x000be20000100800 */
[----:B-1----:R-:W-:Y:S01]  /*6660*/  SEL R7, RZ, 0x10, P4 ;  /* 0x00000010ff077807 */ /* 0x002fe20002000000 */
[----:B--2---:R-:W-:Y:S01]  /*6670*/  IMAD.SHL.U32 R5, R214, 0x2, RZ ;  /* 0x00000002d6057824 */ /* 0x004fe200078e00ff */
[----:B---3--:R-:W-:Y:S02]  /*6680*/  LEA R4, P0, R213, RZ, 0x1 ;  /* 0x000000ffd5047211 */ /* 0x008fe400078008ff */
[----:B----4-:R-:W-:Y:S02]  /*6690*/  SEL R2, RZ, 0x10, P5 ;  /* 0x00000010ff027807 */ /* 0x010fe40002800000 */
[----:B-----5:R-:W-:-:S03]  /*66a0*/  SEL R0, RZ, 0x10, P2 ;  /* 0x00000010ff007807 */ /* 0x020fc60001000000 */
[----:B------:R-:W-:Y:S01]  /*66b0*/  STL [R1+0x34], R2 ;  /* 0x0000340201007387 */ /* 0x000fe20000100800 */
[----:B------:R-:W-:-:S03]  /*66c0*/  IADD3 R6, -R6, 0x10, RZ ;  /* 0x0000001006067810 */ /* 0x000fc60007ffe1ff */
[----:B------:R-:W-:Y:S01]  /*66d0*/  STL [R1+0x30], R7 ;  /* 0x0000300701007387 */ /* 0x000fe20000100800 */
[----:B------:R-:W-:Y:S02]  /*66e0*/  ISETP.NE.U32.AND P2, PT, R0, RZ, PT ;  /* 0x000000ff0000720c */ /* 0x000fe40003f45070 */
[----:B------:R-:W-:Y:S01]  /*66f0*/  LOP3.LUT R6, R6, 0xf, RZ, 0xc0, !PT ;  /* 0x0000000f06067812 */ /* 0x000fe200078ec0ff */
[----:B------:R1:W-:Y:S02]  /*6700*/  STL [R1+0x3c], R5 ;  /* 0x00003c0501007387 */ /* 0x0003e40000100800 */
[----:B-1----:R-:W-:Y:S02]  /*6710*/  LEA.HI.X.SX32 R5, R213, RZ, 0x1, P0 ;  /* 0x000000ffd5057211 */ /* 0x002fe400000f0eff */
[----:B------:R-:W-:-:S03]  /*6720*/  ISETP.NE.U32.AND P0, PT, R2, RZ, PT ;  /* 0x000000ff0200720c */ /* 0x000fc60003f05070 */
[----:B------:R1:W-:Y:S04]  /*6730*/  STL.64 [R1+0x58], R4 ;  /* 0x0000580401007387 */ /* 0x0003e80000100a00 */
[----:B------:R2:W-:Y:S06]  /*6740*/  STL [R1+0x2c], R6 ;  /* 0x00002c0601007387 */ /* 0x0005ec0000100800 */
[----:B------:R-:W-:-:S02]  /*6750*/  @P0 LOP3.LUT R212, R212, 0x4, RZ, 0xfc, !PT ;  /* 0x00000004d4d40812 */ /* 0x000fc400078efcff */
[----:B------:R-:W-:Y:S02]  /*6760*/  ISETP.NE.U32.AND P0, PT, R7, RZ, PT ;  /* 0x000000ff0700720c */ /* 0x000fe40003f05070 */
[----:B------:R-:W-:-:S11]  /*6770*/  LOP3.LUT R212, R212, 0xfffffffd, RZ, 0xc0, !PT ;  /* 0xfffffffdd4d47812 */ /* 0x000fd600078ec0ff */
[----:B------:R-:W-:Y:S02]  /*6780*/  @P0 LOP3.LUT R212, R212, 0x2, RZ, 0xfc, !PT ;  /* 0x00000002d4d40812 */ /* 0x000fe400078efcff */
[----:B-1----:R-:W-:Y:S02]  /*6790*/  IADD3 R5, -R2, 0x10, RZ ;  /* 0x0000001002057810 */ /* 0x002fe40007ffe1ff */
[----:B------:R-:W-:Y:S02]  /*67a0*/  IADD3 R4, -R7, 0x10, RZ ;  /* 0x0000001007047810 */ /* 0x000fe40007ffe1ff */
[----:B------:R-:W-:Y:S02]  /*67b0*/  IADD3 R2, -R0, 0x10, RZ ;  /* 0x0000001000027810 */ /* 0x000fe40007ffe1ff */
[----:B------:R-:W-:Y:S02]  /*67c0*/  LOP3.LUT R5, R5, 0xf, RZ, 0xc0, !PT ;  /* 0x0000000f05057812 */ /* 0x000fe400078ec0ff */
[----:B------:R-:W-:-:S02]  /*67d0*/  LOP3.LUT R4, R4, 0xf, RZ, 0xc0, !PT ;  /* 0x0000000f04047812 */ /* 0x000fc400078ec0ff */
[----:B------:R-:W-:Y:S01]  /*67e0*/  LOP3.LUT R2, R2, 0xf, RZ, 0xc0, !PT ;  /* 0x0000000f02027812 */ /* 0x000fe200078ec0ff */
[----:B------:R2:W-:Y:S04]  /*67f0*/  STL [R1+0x28], R5 ;  /* 0x0000280501007387 */ /* 0x0005e80000100800 */
[----:B------:R2:W-:Y:S04]  /*6800*/  STL [R1+0x24], R4 ;  /* 0x0000240401007387 */ /* 0x0005e80000100800 */
[----:B------:R2:W-:Y:S04]  /*6810*/  STL [R1+0x20], R2 ;  /* 0x0000200201007387 */ /* 0x0005e80000100800 */
[----:B------:R2:W-:Y:S01]  /*6820*/  STL [R1+0x18], R212 ;  /* 0x000018d401007387 */ /* 0x0005e20000100800 */
[----:B------:R-:W-:Y:S05]  /*6830*/  BRA `(.L_x_772) ;  /* 0x0000051000007947 */ /* 0x000fea0003800000 */
.L_x_774:
[----:B------:R-:W2:Y:S01]  /*6840*/  LDL R0, [R1+0xc] ;  /* 0x00000c0001007983 */ /* 0x000ea20000100800 */
[----:B------:R-:W-:Y:S01]  /*6850*/  UIMAD UR4, UR9, 0x60, UR11 ;  /* 0x00000060090478a4 */ /* 0x000fe2000f8e020b */
[----:B------:R-:W-:Y:S01]  /*6860*/  PLOP3.LUT P0, PT, PT, PT, UP0, 0x80, 0x0 ;  /* 0x000000000000781c */ /* 0x000fe20003f0f008 */
[----:B------:R-:W-:Y:S01]  /*6870*/  IMAD.MOV.U32 R251, RZ, RZ, RZ ;  /* 0x000000fffffb7224 */ /* 0x000fe200078e00ff */
[----:B------:R-:W3:Y:S03]  /*6880*/  LDL.64 R26, [R1+0x58] ;  /* 0x00005800011a7983 */ /* 0x000ee60000100a00 */
        /* <DEDUP_REMOVED lines=9> */
[----:B------:R-:W-:Y:S01]  /*6920*/  @P0 IMAD.HI.U32 R2, R252, c[0x0][0x2bc], RZ ;  /* 0x0000af00fc020a27 */ /* 0x000fe200078e00ff */
[----:B------:R-:W-:Y:S03]  /*6930*/  PLOP3.LUT P0, PT, PT, PT, UP0, 0x80, 0x0 ;  /* 0x000000000000781c */ /* 0x000fe60003f0f008 */
[----:B------:R-:W-:Y:S10]  /*6940*/  IMAD.MOV.U32 R0, RZ, RZ, R252 ;  /* 0x000000ffff007224 */ /* 0x000ff400078e00fc */
[----:B------:R-:W-:Y:S04]  /*6950*/  @P0 SHF.R.U32.HI R0, RZ, c[0x0][0x2c0], R2 ;  /* 0x0000b000ff000a19 */ /* 0x000fe80000011602 */
[C---:B------:R-:W-:Y:S04]  /*6960*/  @!P3 IADD3 R4, P0, R0.reuse, UR16, RZ ;  /* 0x000000100004bc10 */ /* 0x040fe8000ff1e0ff */
[----:B------:R-:W-:Y:S01]  /*6970*/  @!P3 LEA.HI.X.SX32 R2, R0, UR14, 0x1, P0 ;  /* 0x0000000e0002bc11 */ /* 0x000fe200080f0eff */
[----:B------:R-:W-:Y:S01]  /*6980*/  IMAD.MOV R0, RZ, RZ, -R0 ;  /* 0x000000ffff007224 */ /* 0x000fe200078e0a00 */
[----:B------:R-:W-:Y:S03]  /*6990*/  @!P3 LEA R6, P0, R4, c[0x0][0x2a0], 0x2 ;  /* 0x0000a8000406ba11 */ /* 0x000fe600078010ff */
[----:B------:R-:W-:Y:S01]  /*69a0*/  IMAD R252, R0, c[0x0][0x2b8], R252 ;  /* 0x0000ae0000fc7a24 */ /* 0x000fe200078e02fc */
[----:B------:R-:W-:Y:S03]  /*69b0*/  @!P3 LEA.HI.X R7, R4, c[0x0][0x2a4], R2, 0x2, P0 ;  /* 0x0000a9000407ba11 */ /* 0x000fe600000f1402 */
[----:B------:R-:W-:Y:S01]  /*69c0*/  IMAD.WIDE.U32 R4, R252, c[0x0][0x1e0], RZ ;  /* 0x00007800fc047a25 */ /* 0x000fe200078e00ff */
[----:B------:R-:W-:Y:S01]  /*69d0*/  SHF.R.S32.HI R0, RZ, 0x1f, R252 ;  /* 0x0000001fff007819 */ /* 0x000fe200000114fc */
[----:B------:R-:W2:Y:S04]  /*69e0*/  @!P3 LDG.E R251, [R6.64] ;  /* 0x0000000c06fbb981 */ /* 0x000ea8000c1e1900 */
        /* <DEDUP_REMOVED lines=10> */
[----:B------:R-:W-:Y:S01]  /*6a90*/  LEA.HI.X R0, R4, c[0x0][0x1cc], R0, 0x1, P0 ;  /* 0x0000730004007a11 */ /* 0x000fe200000f0c00 */
[----:B------:R-:W3:Y:S04]  /*6aa0*/  SHFL.IDX PT, R12, R2, RZ, 0x181f ;  /* 0x00181fff020c7589 */ /* 0x000ee800000e0000 */
[----:B------:R-:W1:Y:S04]  /*6ab0*/  SHFL.IDX PT, R4, R0, RZ, 0x181f ;  /* 0x00181fff00047589 */ /* 0x000e6800000e0000 */
[----:B------:R-:W-:Y:S04]  /*6ac0*/  SHFL.IDX PT, R5, R0, 0x1, 0x181f ;  /* 0x00381f0000057f89 */ /* 0x000fe800000e0000 */
[----:B------:R-:W-:Y:S01]  /*6ad0*/  SHFL.IDX PT, R0, R0, 0x2, 0x181f ;  /* 0x00581f0000007f89 */ /* 0x000fe200000e0000 */
[----:B---3--:R-:W-:Y:S05]  /*6ae0*/  IADD3 R6, P0, R26, R12, RZ ;  /* 0x0000000c1a067210 */ /* 0x008fea0007f1e0ff */
[C---:B-1----:R-:W-:Y:S01]  /*6af0*/  IMAD.X R7, R27.reuse, 0x1, R4, P0 ;  /* 0x000000011b077824 */ /* 0x042fe200000e0604 */
[----:B----4-:R-:W-:Y:S04]  /*6b00*/  IADD3 R16, P0, R12, R24, RZ ;  /* 0x000000180c107210 */ /* 0x010fe80007f1e0ff */
[----:B------:R1:W-:Y:S01]  /*6b10*/  LDGSTS.E.BYPASS.LTC128B.128 [R20+0xc100], [R6.64], !P6 ;  /* 0x0c10000006147fae */ /* 0x0003e2000f101d4c */
[----:B-----5:R-:W-:Y:S01]  /*6b20*/  IMAD.X R17, R4, 0x1, R23, P0 ;  /* 0x0000000104117824 */ /* 0x020fe200000e0617 */
[----:B------:R-:W-:Y:S04]  /*6b30*/  IADD3 R14, P0, R12, R22, RZ ;  /* 0x000000160c0e7210 */ /* 0x000fe80007f1e0ff */
[----:B------:R2:W-:Y:S01]  /*6b40*/  LDGSTS.E.BYPASS.LTC128B.128 [R20+0xf100], [R16.64], !P5 ;  /* 0x0f10000010147fae */ /* 0x0005e2000e901d4c */
[----:B------:R-:W-:Y:S01]  /*6b50*/  IMAD.X R15, R4, 0x1, R19, P0 ;  /* 0x00000001040f7824 */ /* 0x000fe200000e0613 */
[----:B------:R-:W-:Y:S04]  /*6b60*/  IADD3 R12, P0, R12, R18, RZ ;  /* 0x000000120c0c7210 */ /* 0x000fe80007f1e0ff */
[----:B------:R3:W-:Y:S01]  /*6b70*/  LDGSTS.E.BYPASS.LTC128B.128 [R20+0x12100], [R14.64], !P4 ;  /* 0x121000000e147fae */ /* 0x0007e2000e101d4c */
[----:B------:R-:W-:Y:S03]  /*6b80*/  IMAD.X R13, R4, 0x1, R21, P0 ;  /* 0x00000001040d7824 */ /* 0x000fe600000e0615 */
[----:B------:R-:W4:Y:S04]  /*6b90*/  SHFL.IDX PT, R4, R2, 0x1, 0x181f ;  /* 0x00381f0002047f89 */ /* 0x000f2800000e0000 */
[----:B------:R-:W2:Y:S04]  /*6ba0*/  SHFL.IDX PT, R2, R2, 0x2, 0x181f ;  /* 0x00581f0002027f89 */ /* 0x000ea800000e0000 */
[----:B------:R5:W-:Y:S01]  /*6bb0*/  LDGSTS.E.BYPASS.LTC128B.128 [R20+0x15100], [R12.64], !P1 ;  /* 0x151000000c147fae */ /* 0x000be2000c901d4c */
[----:B----4-:R-:W-:Y:S05]  /*6bc0*/  IADD3 R10, P0, R26, R4, RZ ;  /* 0x000000041a0a7210 */ /* 0x010fea0007f1e0ff */
[----:B------:R-:W-:Y:S01]  /*6bd0*/  IMAD.X R11, R27, 0x1, R5, P0 ;  /* 0x000000011b0b7824 */ /* 0x000fe200000e0605 */
[C---:B------:R-:W-:Y:S04]  /*6be0*/  IADD3 R8, P0, R4.reuse, R24, RZ ;  /* 0x0000001804087210 */ /* 0x040fe80007f1e0ff */
[----:B------:R4:W-:Y:S01]  /*6bf0*/  LDGSTS.E.BYPASS.LTC128B.128 [R20+0xd100], [R10.64], !P6 ;  /* 0x0d1000000a147fae */ /* 0x0009e2000f101d4c */
[C---:B------:R-:W-:Y:S01]  /*6c00*/  IMAD.X R9, R5.reuse, 0x1, R23, P0 ;  /* 0x0000000105097824 */ /* 0x040fe200000e0617 */
[C---:B-1----:R-:W-:Y:S04]  /*6c10*/  IADD3 R6, P0, R4.reuse, R22, RZ ;  /* 0x0000001604067210 */ /* 0x042fe80007f1e0ff */
[----:B------:R4:W-:Y:S01]  /*6c20*/  LDGSTS.E.BYPASS.LTC128B.128 [R20+0x10100], [R8.64], !P5 ;  /* 0x1010000008147fae */ /* 0x0009e2000e901d4c */
[C---:B------:R-:W-:Y:S01]  /*6c30*/  IMAD.X R7, R5.reuse, 0x1, R19, P0 ;  /* 0x0000000105077824 */ /* 0x040fe200000e0613 */
[----:B------:R-:W-:Y:S04]  /*6c40*/  IADD3 R4, P0, R4, R18, RZ ;  /* 0x0000001204047210 */ /* 0x000fe80007f1e0ff */
[----:B------:R4:W-:Y:S01]  /*6c50*/  LDGSTS.E.BYPASS.LTC128B.128 [R20+0x13100], [R6.64], !P4 ;  /* 0x1310000006147fae */ /* 0x0009e2000e101d4c */
[----:B------:R-:W-:Y:S01]  /*6c60*/  IMAD.X R5, R5, 0x1, R21, P0 ;  /* 0x0000000105057824 */ /* 0x000fe200000e0615 */
[----:B--2---:R-:W-:Y:S04]  /*6c70*/  IADD3 R16, P0, R26, R2, RZ ;  /* 0x000000021a107210 */ /* 0x004fe80007f1e0ff */
[----:B------:R4:W-:Y:S01]  /*6c80*/  LDGSTS.E.BYPASS.LTC128B.128 [R20+0x16100], [R4.64], !P1 ;  /* 0x1610000004147fae */ /* 0x0009e2000c901d4c */
[----:B------:R-:W-:Y:S01]  /*6c90*/  IMAD.X R17, R27, 0x1, R0, P0 ;  /* 0x000000011b117824 */ /* 0x000fe200000e0600 */
[----:B---3--:R-:W-:Y:S04]  /*6ca0*/  IADD3 R14, P0, R2, R24, RZ ;  /* 0x00000018020e7210 */ /* 0x008fe80007f1e0ff */
[----:B------:R4:W-:Y:S01]  /*6cb0*/  LDGSTS.E.BYPASS.LTC128B.128 [R20+0xe100], [R16.64], !P6 ;  /* 0x0e10000010147fae */ /* 0x0009e2000f101d4c */
[----:B------:R-:W-:Y:S01]  /*6cc0*/  IMAD.X R15, R0, 0x1, R23, P0 ;  /* 0x00000001000f7824 */ /* 0x000fe200000e0617 */
[----:B-----5:R-:W-:Y:S04]  /*6cd0*/  IADD3 R12, P0, R2, R22, RZ ;  /* 0x00000016020c7210 */ /* 0x020fe80007f1e0ff */
[----:B------:R4:W-:Y:S01]  /*6ce0*/  LDGSTS.E.BYPASS.LTC128B.128 [R20+0x11100], [R14.64], !P5 ;  /* 0x111000000e147fae */ /* 0x0009e2000e901d4c */
[----:B------:R-:W-:Y:S01]  /*6cf0*/  IMAD.X R13, R0, 0x1, R19, P0 ;  /* 0x00000001000d7824 */ /* 0x000fe200000e0613 */
[----:B------:R-:W-:Y:S04]  /*6d00*/  IADD3 R18, P0, R2, R18, RZ ;  /* 0x0000001202127210 */ /* 0x000fe80007f1e0ff */
[----:B------:R4:W-:Y:S01]  /*6d10*/  LDGSTS.E.BYPASS.LTC128B.128 [R20+0x14100], [R12.64], !P4 ;  /* 0x141000000c147fae */ /* 0x0009e2000e101d4c */
[----:B------:R-:W-:Y:S05]  /*6d20*/  IMAD.X R19, R0, 0x1, R21, P0 ;  /* 0x0000000100137824 */ /* 0x000fea00000e0615 */
[----:B------:R4:W-:Y:S01]  /*6d30*/  LDGSTS.E.BYPASS.LTC128B.128 [R20+0x17100], [R18.64], !P1 ;  /* 0x1710000012147fae */ /* 0x0009e2000c901d4c */
[----:B------:R-:W-:-:S05]  /*6d40*/  BRA `(.L_x_773) ;  /* 0x00001f7000007947 */ /* 0x000fca0003800000 */
.L_x_772:
[----:B------:R-:W3:Y:S01]  /*6d50*/  LDL R13, [R1+0x2c] ;  /* 0x00002c00010d7983 */ /* 0x000ee20000100800 */
[----:B------:R-:W-:Y:S01]  /*6d60*/  SHF.R.S32.HI R0, RZ, 0x1f, R252 ;  /* 0x0000001fff007819 */ /* 0x000fe200000114fc */
[----:B--2---:R-:W-:Y:S01]  /*6d70*/  IMAD.WIDE.U32 R4, R252, c[0x0][0x208], RZ ;  /* 0x00008200fc047a25 */ /* 0x004fe200078e00ff */
[----:B------:R-:W-:Y:S01]  /*6d80*/  SHF.R.S32.HI R2, RZ, 0x1f, R251 ;  /* 0x0000001fff027819 */ /* 0x000fe200000114fb */
[----:B------:R-:W-:Y:S04]  /*6d90*/  DEPBAR.LE SB0, 0x0 ;  /* 0x000080000000791a */ /* 0x000fe80000000000 */
[----:B------:R-:W3:Y:S01]  /*6da0*/  LDL.64 R18, [R1+0x58] ;  /* 0x0000580001127983 */ /* 0x000ee20000100a00 */
[----:B------:R-:W-:Y:S01]  /*6db0*/  IMAD R0, R0, c[0x0][0x208], RZ ;  /* 0x0000820000007a24 */ /* 0x000fe200078e02ff */
[----:B------:R-:W-:Y:S01]  /*6dc0*/  UISETP.GE.AND UP1, UPT, UR9, 0x1, UPT ;  /* 0x000000010900788c */ /* 0x000fe2000bf26270 */
[----:B------:R-:W-:Y:S02]  /*6dd0*/  IMAD R2, R2, c[0x0][0x218], RZ ;  /* 0x0000860002027a24 */ /* 0x000fe400078e02ff */
[----:B------:R-:W2:Y:S01]  /*6de0*/  LDL R12, [R1+0x28] ;  /* 0x00002800010c7983 */ /* 0x000ea20000100800 */
[----:B------:R-:W-:Y:S02]  /*6df0*/  IMAD R0, R252, c[0x0][0x20c], R0 ;  /* 0x00008300fc007a24 */ /* 0x000fe400078e0200 */
[----:B------:R-:W-:Y:S02]  /*6e00*/  IMAD R2, R251, c[0x0][0x21c], R2 ;  /* 0x00008700fb027a24 */ /* 0x000fe400078e0202 */
[----:B------:R-:W2:Y:S01]  /*6e10*/  LDL R17, [R1+0x44] ;  /* 0x0000440001117983 */ /* 0x000ea20000100800 */
[----:B------:R-:W-:Y:S04]  /*6e20*/  IADD3 R5, R5, R0, RZ ;  /* 0x0000000005057210 */ /* 0x000fe80007ffe0ff */
[----:B------:R-:W4:Y:S01]  /*6e30*/  LDL R7, [R1+0x24] ;  /* 0x0000240001077983 */ /* 0x000f220000100800 */
[----:B------:R-:W-:Y:S04]  /*6e40*/  IMAD.WIDE.U32 R4, R251, c[0x0][0x218], R4 ;  /* 0x00008600fb047a25 */ /* 0x000fe800078e0004 */
[----:B------:R-:W5:Y:S05]  /*6e50*/  LDL R16, [R1+0x40] ;  /* 0x0000400001107983 */ /* 0x000f6a0000100800 */
[----:B------:R-:W-:Y:S01]  /*6e60*/  BAR.SYNC.DEFER_BLOCKING 0x0 ;  /* 0x0000000000007b1d */ /* 0x000fe20000010000 */
[----:B------:R-:W-:Y:S04]  /*6e70*/  IADD3 R0, P0, R4, UR22, RZ ;  /* 0x0000001604007c10 */ /* 0x000fe8000ff1e0ff */
[----:B------:R-:W-:Y:S02]  /*6e80*/  IADD3.X R2, R5, UR5, R2, P0, !PT ;  /* 0x0000000505027c10 */ /* 0x000fe400087fe402 */
[C---:B------:R-:W-:Y:S04]  /*6e90*/  LEA R30, P0, R0.reuse, c[0x0][0x1f8], 0x1 ;  /* 0x00007e00001e7a11 */ /* 0x040fe800078008ff */
[----:B------:R-:W-:Y:S01]  /*6ea0*/  LEA.HI.X R0, R0, c[0x0][0x1fc], R2, 0x1, P0 ;  /* 0x00007f0000007a11 */ /* 0x000fe200000f0c02 */
[----:B------:R-:W-:Y:S05]  /*6eb0*/  LDSM.16.M88.4 R48, [R250] ;  /* 0x00000000fa30783b */ /* 0x000fea0000000200 */
[----:B------:R-:W4:Y:S05]  /*6ec0*/  LDL R11, [R1+0x4c] ;  /* 0x00004c00010b7983 */ /* 0x000f2a0000100800 */
[----:B------:R-:W2:Y:S05]  /*6ed0*/  LDL R6, [R1+0x20] ;  /* 0x0000200001067983 */ /* 0x000eaa0000100800 */
[----:B------:R-:W2:Y:S05]  /*6ee0*/  LDL R10, [R1+0x48] ;  /* 0x00004800010a7983 */ /* 0x000eaa0000100800 */
[----:B------:R-:W2:Y:S05]  /*6ef0*/  LDL R9, [R1+0x54] ;  /* 0x0000540001097983 */ /* 0x000eaa0000100800 */
[----:B------:R-:W2:Y:S05]  /*6f00*/  LDL R8, [R1+0x50] ;  /* 0x0000500001087983 */ /* 0x000eaa0000100800 */
[----:B------:R-:W2:Y:S05]  /*6f10*/  LDL.LU R181, [R1+0x18] ;  /* 0x0000180001b57983 */ /* 0x000eaa0000300800 */
[----:B------:R-:W3:Y:S05]  /*6f20*/  SHFL.IDX PT, R44, R30, 0x2, 0x181f ;  /* 0x00581f001e2c7f89 */ /* 0x000eea00000e0000 */
[----:B------:R-:W1:Y:S05]  /*6f30*/  SHFL.IDX PT, R2, R0, 0x2, 0x181f ;  /* 0x00581f0000027f89 */ /* 0x000e6a00000e0000 */
[----:B------:R-:W1:Y:S05]  /*6f40*/  SHFL.IDX PT, R14, R30, RZ, 0x181f ;  /* 0x00181fff1e0e7589 */ /* 0x000e6a00000e0000 */
[----:B------:R-:W-:Y:S05]  /*6f50*/  SHFL.IDX PT, R30, R30, 0x1, 0x181f ;  /* 0x00381f001e1e7f89 */ /* 0x000fea00000e0000 */
[----:B------:R-:W-:Y:S05]  /*6f60*/  LDSM.16.M88.4 R24, [R249+0xd100] ;  /* 0x00d10000f918783b */ /* 0x000fea0000000200 */
[----:B------:R-:W-:Y:S05]  /*6f70*/  LDSM.16.M88.4 R32, [R249+0xd900] ;  /* 0x00d90000f920783b */ /* 0x000fea0000000200 */
[----:B------:R-:W-:Y:S05]  /*6f80*/  LDSM.16.M88.4 R40, [R249+0xe100] ;  /* 0x00e10000f928783b */ /* 0x000fea0000000200 */
[----:B------:R-:W-:Y:S05]  /*6f90*/  LDSM.16.M88.4 R184, [R249+0xe900] ;  /* 0x00e90000f9b8783b */ /* 0x000fea0000000200 */
[----:B------:R-:W-:Y:S05]  /*6fa0*/  LDSM.16.M88.4 R188, [R248] ;  /* 0x00000000f8bc783b */ /* 0x000fea0000000200 */
[----:B------:R-:W-:Y:S05]  /*6fb0*/  LDSM.16.M88.4 R192, [R247] ;  /* 0x00000000f7c0783b */ /* 0x000fea0000000200 */
[----:B------:R-:W-:Y:S05]  /*6fc0*/  LDSM.16.M88.4 R196, [R239] ;  /* 0x00000000efc4783b */ /* 0x000fea0000000200 */
[----:B------:R-:W-:Y:S05]  /*6fd0*/  LDSM.16.M88.4 R200, [R238] ;  /* 0x00000000eec8783b */ /* 0x000fea0000000200 */
[----:B------:R-:W-:Y:S05]  /*6fe0*/  LDSM.16.M88.4 R204, [R237] ;  /* 0x00000000edcc783b */ /* 0x000fea0000000200 */
[----:B------:R-:W-:Y:S05]  /*6ff0*/  LDSM.16.M88.4 R208, [R236] ;  /* 0x00000000ecd0783b */ /* 0x000fea0000000200 */
[----:B------:R-:W-:Y:S01]  /*7000*/  LDSM.16.M88.4 R212, [R235] ;  /* 0x00000000ebd4783b */ /* 0x000fe20000000200 */
[----:B--2---:R-:W-:Y:S02]  /*7010*/  LOP3.LUT R181, R181, 0xffffffef, RZ, 0xc0, !PT ;  /* 0xffffffefb5b57812 */ /* 0x004fe400078ec0ff */
[----:B---3--:R-:W-:Y:S02]  /*7020*/  IADD3 R28, P1, P0, R13, R44, R18 ;  /* 0x0000002c0d1c7210 */ /* 0x008fe4000783e012 */
[----:B------:R-:W-:Y:S02]  /*7030*/  @P3 LOP3.LUT R181, R181, 0x10, RZ, 0xfc, !PT ;  /* 0x00000010b5b53812 */ /* 0x000fe400078efcff */
[----:B-1----:R-:W-:Y:S02]  /*7040*/  IADD3.X R29, RZ, R2, R19, P1, P0 ;  /* 0x00000002ff1d7210 */ /* 0x002fe40000fe0413 */
[----:B------:R-:W-:Y:S01]  /*7050*/  IADD3 R38, P1, P0, R12, R44, R17 ;  /* 0x0000002c0c267210 */ /* 0x000fe2000783e011 */
[----:B------:R-:W-:Y:S03]  /*7060*/  STL [R1+0x18], R181 ;  /* 0x000018b501007387 */ /* 0x000fe60000100800 */
[----:B-----5:R-:W-:Y:S02]  /*7070*/  IADD3.X R39, RZ, R2, R16, P1, P0 ;  /* 0x00000002ff277210 */ /* 0x020fe40000fe0410 */
[----:B----4-:R-:W-:Y:S01]  /*7080*/  IADD3 R36, P1, P0, R7, R44, R11 ;  /* 0x0000002c07247210 */ /* 0x010fe2000783e00b */
[----:B------:R-:W2:Y:S03]  /*7090*/  LDL R182, [R1+0x30] ;  /* 0x0000300001b67983 */ /* 0x000ea60000100800 */
[----:B------:R-:W-:Y:S02]  /*70a0*/  IADD3.X R37, RZ, R2, R10, P1, P0 ;  /* 0x00000002ff257210 */ /* 0x000fe40000fe040a */
[----:B------:R-:W-:Y:S04]  /*70b0*/  IADD3 R44, P1, P0, R6, R44, R9 ;  /* 0x0000002c062c7210 */ /* 0x000fe8000783e009 */
[----:B------:R-:W-:Y:S02]  /*70c0*/  IADD3.X R45, RZ, R2, R8, P1, P0 ;  /* 0x00000002ff2d7210 */ /* 0x000fe40000fe0408 */
[----:B------:R-:W1:Y:S01]  /*70d0*/  SHFL.IDX PT, R2, R0, RZ, 0x181f ;  /* 0x00181fff00027589 */ /* 0x000e6200000e0000 */
[----:B------:R-:W-:Y:S04]  /*70e0*/  IADD3 R46, P0, R18, R14, RZ ;  /* 0x0000000e122e7210 */ /* 0x000fe80007f1e0ff */
[----:B------:R-:W3:Y:S01]  /*70f0*/  SHFL.IDX PT, R0, R0, 0x1, 0x181f ;  /* 0x00381f0000007f89 */ /* 0x000ee200000e0000 */
[C---:B-1----:R-:W-:Y:S02]  /*7100*/  IADD3.X R47, R19.reuse, R2, RZ, P0, !PT ;  /* 0x00000002132f7210 */ /* 0x042fe400007fe4ff */
[----:B------:R-:W-:Y:S04]  /*7110*/  IADD3 R6, P0, R14, R17, RZ ;  /* 0x000000110e067210 */ /* 0x000fe80007f1e0ff */
[----:B------:R-:W-:Y:S02]  /*7120*/  IADD3.X R7, R2, R16, RZ, P0, !PT ;  /* 0x0000001002077210 */ /* 0x000fe400007fe4ff */
[----:B------:R-:W-:Y:S04]  /*7130*/  IADD3 R4, P0, R14, R11, RZ ;  /* 0x0000000b0e047210 */ /* 0x000fe80007f1e0ff */
[----:B------:R-:W-:Y:S02]  /*7140*/  IADD3.X R5, R2, R10, RZ, P0, !PT ;  /* 0x0000000a02057210 */ /* 0x000fe400007fe4ff */
[----:B------:R-:W-:Y:S04]  /*7150*/  IADD3 R14, P0, R14, R9, RZ ;  /* 0x000000090e0e7210 */ /* 0x000fe80007f1e0ff */
[----:B------:R-:W-:Y:S02]  /*7160*/  IADD3.X R15, R2, R8, RZ, P0, !PT ;  /* 0x00000008020f7210 */ /* 0x000fe400007fe4ff */
[----:B------:R-:W4:Y:S01]  /*7170*/  LDL R2, [R1+0x3c] ;  /* 0x00003c0001027983 */ /* 0x000f220000100800 */
[----:B------:R-:W-:Y:S04]  /*7180*/  IADD3 R12, P0, R18, R30, RZ ;  /* 0x0000001e120c7210 */ /* 0x000fe80007f1e0ff */
[----:B---3--:R-:W-:Y:S02]  /*7190*/  IADD3.X R13, R19, R0, RZ, P0, !PT ;  /* 0x00000000130d7210 */ /* 0x008fe400007fe4ff */
[----:B------:R-:W-:Y:S04]  /*71a0*/  IADD3 R22, P0, R30, R17, RZ ;  /* 0x000000111e167210 */ /* 0x000fe80007f1e0ff */
[----:B------:R-:W-:Y:S02]  /*71b0*/  IADD3.X R23, R0, R16, RZ, P0, !PT ;  /* 0x0000001000177210 */ /* 0x000fe400007fe4ff */
[----:B------:R-:W-:Y:S01]  /*71c0*/  IADD3 R20, P0, R30, R11, RZ ;  /* 0x0000000b1e147210 */ /* 0x000fe20007f1e0ff */
[----:B------:R-:W-:Y:S03]  /*71d0*/  LDSM.16.M88.4 R16, [R249+0xc900] ;  /* 0x00c90000f910783b */ /* 0x000fe60000000200 */
[----:B------:R-:W-:Y:S02]  /*71e0*/  IADD3.X R21, R0, R10, RZ, P0, !PT ;  /* 0x0000000a00157210 */ /* 0x000fe400007fe4ff */
[----:B------:R-:W-:Y:S04]  /*71f0*/  IADD3 R30, P0, R30, R9, RZ ;  /* 0x000000091e1e7210 */ /* 0x000fe80007f1e0ff */
[----:B------:R-:W-:Y:S02]  /*7200*/  IADD3.X R31, R0, R8, RZ, P0, !PT ;  /* 0x00000008001f7210 */ /* 0x000fe400007fe4ff */
[----:B------:R-:W1:Y:S05]  /*7210*/  LDSM.16.M88.4 R8, [R249+0xc100] ;  /* 0x00c10000f908783b */ /* 0x000e6a0000000200 */
[----:B------:R-:W3:Y:S05]  /*7220*/  LDL R0, [R1+0x34] ;  /* 0x0000340001007983 */ /* 0x000eea0000100800 */
[----:B------:R-:W-:Y:S01]  /*7230*/  @!PT LDS RZ, [RZ] ;  /* 0x00000000fffff984 */ /* 0x000fe20000000800 */
[----:B------:R-:W-:Y:S01]  /*7240*/  @!PT LDS RZ, [RZ] ;  /* 0x00000000fffff984 */ /* 0x000fe20000000800 */
[----:B------:R-:W-:Y:S01]  /*7250*/  @!PT LDS RZ, [RZ] ;  /* 0x00000000fffff984 */ /* 0x000fe20000000800 */
[----:B----4-:R4:W-:Y:S05]  /*7260*/  LDGSTS.E.BYPASS.LTC128B.128 [R2+0x100], [R46.64], !P6 ;  /* 0x001000002e027fae */ /* 0x0109ea000f101d4c */
[----:B------:R1:W-:Y:S05]  /*7270*/  LDGSTS.E.BYPASS.LTC128B.128 [R2+0x3100], [R6.64], !P5 ;  /* 0x0310000006027fae */ /* 0x0003ea000e901d4c */
[----:B------:R1:W-:Y:S05]  /*7280*/  LDGSTS.E.BYPASS.LTC128B.128 [R2+0x6100], [R4.64], !P4 ;  /* 0x0610000004027fae */ /* 0x0003ea000e101d4c */
[----:B----4-:R-:W4:Y:S01]  /*7290*/  LDL R46, [R1+0x10] ;  /* 0x00001000012e7983 */ /* 0x010f220000100800 */
[----:B---3--:R-:W-:Y:S04]  /*72a0*/  ISETP.NE.U32.AND P3, PT, R0, RZ, PT ;  /* 0x000000ff0000720c */ /* 0x008fe80003f65070 */
[----:B------:R-:W3:Y:S01]  /*72b0*/  LDL R47, [R1+0x38] ;  /* 0x00003800012f7983 */ /* 0x000ee20000100800 */
[C---:B-1----:R-:W-:Y:S08]  /*72c0*/  HMMA.16816.F32.BF16 R4, R48.reuse, R8, RZ ;  /* 0x000000083004723c */ /* 0x042ff000000418ff */
[C---:B------:R-:W-:Y:S01]  /*72d0*/  HMMA.16816.F32.BF16 R8, R48.reuse, R10, RZ ;  /* 0x0000000a3008723c */ /* 0x040fe200000418ff */
[----:B----4-:R-:W-:Y:S02]  /*72e0*/  ISETP.GE.AND P1, PT, R46, c[0x0][0x1d4], PT ;  /* 0x000075002e007a0c */ /* 0x010fe40003f26270 */
[----:B---3--:R-:W-:Y:S11]  /*72f0*/  ISETP.NE.U32.AND P0, PT, R47, RZ, PT ;  /* 0x000000ff2f00720c */ /* 0x008ff60003f05070 */
[----:B------:R1:W-:Y:S05]  /*7300*/  LDGSTS.E.BYPASS.LTC128B.128 [R2+0x9100], [R14.64], !P1 ;  /* 0x091000000e027fae */ /* 0x0003ea000c901d4c */
[----:B------:R1:W-:Y:S05]  /*7310*/  LDGSTS.E.BYPASS.LTC128B.128 [R2+0x1100], [R12.64], !P6 ;  /* 0x011000000c027fae */ /* 0x0003ea000f101d4c */
[----:B------:R3:W-:Y:S05]  /*7320*/  LDGSTS.E.BYPASS.LTC128B.128 [R2+0x4100], [R22.64], !P5 ;  /* 0x0410000016027fae */ /* 0x0007ea000e901d4c */
[----:B------:R3:W-:Y:S05]  /*7330*/  LDGSTS.E.BYPASS.LTC128B.128 [R2+0x7100], [R20.64], !P4 ;  /* 0x0710000014027fae */ /* 0x0007ea000e101d4c */
[----:B------:R4:W-:Y:S05]  /*7340*/  LDGSTS.E.BYPASS.LTC128B.128 [R2+0xa100], [R30.64], !P1 ;  /* 0x0a1000001e027fae */ /* 0x0009ea000c901d4c */
[----:B------:R4:W-:Y:S01]  /*7350*/  LDGSTS.E.BYPASS.LTC128B.128.ZFILL [R2+0x2100], [R28.64], P0 ;  /* 0x021000001c027fae */ /* 0x0009e20008141d4c */
[----:B--2---:R-:W-:Y:S04]  /*7360*/  ISETP.NE.U32.AND P0, PT, R182, RZ, PT ;  /* 0x000000ffb600720c */ /* 0x004fe80003f05070 */
[----:B------:R2:W-:Y:S01]  /*7370*/  LDGSTS.E.BYPASS.LTC128B.128.ZFILL [R2+0x5100], [R38.64], P3 ;  /* 0x0510000026027fae */ /* 0x0005e20009941d4c */
[----:B------:R-:W-:Y:S01]  /*7380*/  LOP3.LUT P3, RZ, R181, 0x10, RZ, 0xc0, !PT ;  /* 0x00000010b5ff7812 */ /* 0x000fe2000786c0ff */
[C---:B-1----:R-:W-:Y:S07]  /*7390*/  HMMA.16816.F32.BF16 R12, R48.reuse, R16, RZ ;  /* 0x00000010300c723c */ /* 0x042fee00000418ff */
[----:B------:R2:W-:Y:S01]  /*73a0*/  LDGSTS.E.BYPASS.LTC128B.128.ZFILL [R2+0x8100], [R36.64], P0 ;  /* 0x0810000024027fae */ /* 0x0005e20008141d4c */
[C---:B------:R-:W-:Y:S01]  /*73b0*/  HMMA.16816.F32.BF16 R16, R48.reuse, R18, RZ ;  /* 0x000000123010723c */ /* 0x040fe200000418ff */
[----:B------:R-:W-:Y:S03]  /*73c0*/  PLOP3.LUT P0, PT, PT, PT, UP1, 0x80, 0x0 ;  /* 0x000000000000781c */ /* 0x000fe60003f0f018 */
[----:B------:R1:W-:Y:S04]  /*73d0*/  LDGSTS.E.BYPASS.LTC128B.128.ZFILL [R2+0xb100], [R44.64], P2 ;  /* 0x0b1000002c027fae */ /* 0x0003e80009141d4c */
[C---:B---3--:R-:W-:Y:S01]  /*73e0*/  HMMA.16816.F32.BF16 R20, R48.reuse, R24, RZ ;  /* 0x000000183014723c */ /* 0x048fe200000418ff */
[----:B------:R-:W0:Y:S07]  /*73f0*/  LDGDEPBAR ;  /* 0x00000000000079af */ /* 0x000e2e0000000000 */
[C---:B------:R-:W-:Y:S08]  /*7400*/  HMMA.16816.F32.BF16 R24, R48.reuse, R26, RZ ;  /* 0x0000001a3018723c */ /* 0x040ff000000418ff */
[C---:B----4-:R-:W-:Y:S08]  /*7410*/  HMMA.16816.F32.BF16 R28, R48.reuse, R32, RZ ;  /* 0x00000020301c723c */ /* 0x050ff000000418ff */
[C---:B------:R-:W-:Y:S08]  /*7420*/  HMMA.16816.F32.BF16 R32, R48.reuse, R34, RZ ;  /* 0x000000223020723c */ /* 0x040ff000000418ff */
[C---:B--2---:R-:W-:Y:S08]  /*7430*/  HMMA.16816.F32.BF16 R36, R48.reuse, R40, RZ ;  /* 0x000000283024723c */ /* 0x044ff000000418ff */
[C---:B------:R-:W-:Y:S08]  /*7440*/  HMMA.16816.F32.BF16 R40, R48.reuse, R42, RZ ;  /* 0x0000002a3028723c */ /* 0x040ff000000418ff */
[C---:B-1----:R-:W-:Y:S08]  /*7450*/  HMMA.16816.F32.BF16 R44, R48.reuse, R184, RZ ;  /* 0x000000b8302c723c */ /* 0x042ff000000418ff */
[----:B------:R-:W-:Y:S01]  /*7460*/  HMMA.16816.F32.BF16 R48, R48, R186, RZ ;  /* 0x000000ba3030723c */ /* 0x000fe200000418ff */
[----:B------:R-:W-:Y:S07]  /*7470*/  LDSM.16.M88.4 R184, [R246] ;  /* 0x00000000f6b8783b */ /* 0x000fee0000000200 */
[C---:B------:R-:W-:Y:S08]  /*7480*/  HMMA.16816.F32.BF16 R4, R188.reuse, R192, R4 ;  /* 0x000000c0bc04723c */ /* 0x040ff00000041804 */
[C---:B------:R-:W-:Y:S01]  /*7490*/  HMMA.16816.F32.BF16 R8, R188.reuse, R194, R8 ;  /* 0x000000c2bc08723c */ /* 0x040fe20000041808 */
[----:B------:R-:W1:Y:S07]  /*74a0*/  LDSM.16.M88.4 R192, [R243+0xc100] ;  /* 0x00c10000f3c0783b */ /* 0x000e6e0000000200 */
[C---:B------:R-:W-:Y:S08]  /*74b0*/  HMMA.16816.F32.BF16 R12, R188.reuse, R196, R12 ;  /* 0x000000c4bc0c723c */ /* 0x040ff0000004180c */
[C---:B------:R-:W-:Y:S01]  /*74c0*/  HMMA.16816.F32.BF16 R16, R188.reuse, R198, R16 ;  /* 0x000000c6bc10723c */ /* 0x040fe20000041810 */
[----:B------:R-:W2:Y:S07]  /*74d0*/  LDSM.16.M88.4 R196, [R243+0xc900] ;  /* 0x00c90000f3c4783b */ /* 0x000eae0000000200 */
[C---:B------:R-:W-:Y:S08]  /*74e0*/  HMMA.16816.F32.BF16 R20, R188.reuse, R200, R20 ;  /* 0x000000c8bc14723c */ /* 0x040ff00000041814 */
        /* <DEDUP_REMOVED lines=10> */
[----:B------:R-:W5:Y:S07]  /*7590*/  LDSM.16.M88.4 R188, [R243+0xe100] ;  /* 0x00e10000f3bc783b */ /* 0x000f6e0000000200 */
[C---:B-1----:R-:W-:Y:S08]  /*75a0*/  HMMA.16816.F32.BF16 R4, R184.reuse, R192, R4 ;  /* 0x000000c0b804723c */ /* 0x042ff00000041804 */
[C---:B------:R-:W-:Y:S01]  /*75b0*/  HMMA.16816.F32.BF16 R8, R184.reuse, R194, R8 ;  /* 0x000000c2b808723c */ /* 0x040fe20000041808 */
[----:B------:R-:W-:Y:S07]  /*75c0*/  LDSM.16.M88.4 R192, [R234] ;  /* 0x00000000eac0783b */ /* 0x000fee0000000200 */
[C---:B--2---:R-:W-:Y:S08]  /*75d0*/  HMMA.16816.F32.BF16 R12, R184.reuse, R196, R12 ;  /* 0x000000c4b80c723c */ /* 0x044ff0000004180c */
[C---:B------:R-:W-:Y:S01]  /*75e0*/  HMMA.16816.F32.BF16 R16, R184.reuse, R198, R16 ;  /* 0x000000c6b810723c */ /* 0x040fe20000041810 */
[----:B------:R-:W-:Y:S07]  /*75f0*/  LDSM.16.M88.4 R196, [R234+0x800] ;  /* 0x00080000eac4783b */ /* 0x000fee0000000200 */
[C---:B---3--:R-:W-:Y:S08]  /*7600*/  HMMA.16816.F32.BF16 R20, R184.reuse, R200, R20 ;  /* 0x000000c8b814723c */ /* 0x048ff00000041814 */
[C---:B------:R-:W-:Y:S01]  /*7610*/  HMMA.16816.F32.BF16 R24, R184.reuse, R202, R24 ;  /* 0x000000cab818723c */ /* 0x040fe20000041818 */
[----:B------:R-:W-:Y:S07]  /*7620*/  LDSM.16.M88.4 R200, [R234+0x1000] ;  /* 0x00100000eac8783b */ /* 0x000fee0000000200 */
[C---:B----4-:R-:W-:Y:S08]  /*7630*/  HMMA.16816.F32.BF16 R28, R184.reuse, R204, R28 ;  /* 0x000000ccb81c723c */ /* 0x050ff0000004181c */
[C---:B------:R-:W-:Y:S01]  /*7640*/  HMMA.16816.F32.BF16 R32, R184.reuse, R206, R32 ;  /* 0x000000ceb820723c */ /* 0x040fe20000041820 */
[----:B------:R-:W-:Y:S07]  /*7650*/  LDSM.16.M88.4 R204, [R234+0x1800] ;  /* 0x00180000eacc783b */ /* 0x000fee0000000200 */
[C---:B-----5:R-:W-:Y:S08]  /*7660*/  HMMA.16816.F32.BF16 R36, R184.reuse, R188, R36 ;  /* 0x000000bcb824723c */ /* 0x060ff00000041824 */
[C---:B------:R-:W-:Y:S01]  /*7670*/  HMMA.16816.F32.BF16 R40, R184.reuse, R190, R40 ;  /* 0x000000beb828723c */ /* 0x040fe20000041828 */
[----:B------:R-:W1:Y:S07]  /*7680*/  LDSM.16.M88.4 R188, [R245] ;  /* 0x00000000f5bc783b */ /* 0x000e6e0000000200 */
[C---:B------:R-:W-:Y:S08]  /*7690*/  HMMA.16816.F32.BF16 R44, R184.reuse, R208, R44 ;  /* 0x000000d0b82c723c */ /* 0x040ff0000004182c */
[----:B------:R-:W-:Y:S01]  /*76a0*/  HMMA.16816.F32.BF16 R48, R184, R210, R48 ;  /* 0x000000d2b830723c */ /* 0x000fe20000041830 */
[----:B------:R-:W2:Y:S05]  /*76b0*/  LDSM.16.M88.4 R184, [R234+0x2000] ;  /* 0x00200000eab8783b */ /* 0x000eaa0000000200 */
[----:B------:R-:W3:Y:S02]  /*76c0*/  LDSM.16.M88.4 R208, [R234+0x2800] ;  /* 0x00280000ead0783b */ /* 0x000ee40000000200 */
[C---:B-1----:R-:W-:Y:S08]  /*76d0*/  HMMA.16816.F32.BF16 R4, R188.reuse, R192, R4 ;  /* 0x000000c0bc04723c */ /* 0x042ff00000041804 */
        /* <DEDUP_REMOVED lines=11> */
[C---:B--2---:R-:W-:Y:S08]  /*7790*/  HMMA.16816.F32.BF16 R36, R188.reuse, R184, R36 ;  /* 0x000000b8bc24723c */ /* 0x044ff00000041824 */
[C---:B------:R-:W-:Y:S01]  /*77a0*/  HMMA.16816.F32.BF16 R40, R188.reuse, R186, R40 ;  /* 0x000000babc28723c */ /* 0x040fe20000041828 */
[----:B------:R-:W1:Y:S07]  /*77b0*/  LDSM.16.M88.4 R184, [R250+0x4000] ;  /* 0x00400000fab8783b */ /* 0x000e6e0000000200 */
[C---:B---3--:R-:W-:Y:S08]  /*77c0*/  HMMA.16816.F32.BF16 R44, R188.reuse, R208, R44 ;  /* 0x000000d0bc2c723c */ /* 0x048ff0000004182c */
[----:B------:R-:W-:Y:S01]  /*77d0*/  HMMA.16816.F32.BF16 R48, R188, R210, R48 ;  /* 0x000000d2bc30723c */ /* 0x000fe20000041830 */
[----:B------:R-:W2:Y:S05]  /*77e0*/  LDSM.16.M88.4 R188, [R249+0x11100] ;  /* 0x01110000f9bc783b */ /* 0x000eaa0000000200 */
[----:B------:R-:W3:Y:S02]  /*77f0*/  LDSM.16.M88.4 R208, [R249+0x11900] ;  /* 0x01190000f9d0783b */ /* 0x000ee40000000200 */
[C---:B-1----:R-:W-:Y:S08]  /*7800*/  HMMA.16816.F32.BF16 R4, R184.reuse, R192, R4 ;  /* 0x000000c0b804723c */ /* 0x042ff00000041804 */
[C---:B------:R-:W-:Y:S01]  /*7810*/  HMMA.16816.F32.BF16 R8, R184.reuse, R194, R8 ;  /* 0x000000c2b808723c */ /* 0x040fe20000041808 */
[----:B------:R-:W-:Y:S07]  /*7820*/  LDSM.16.M88.4 R192, [R233] ;  /* 0x00000000e9c0783b */ /* 0x000fee0000000200 */
[C---:B------:R-:W-:Y:S08]  /*7830*/  HMMA.16816.F32.BF16 R12, R184.reuse, R196, R12 ;  /* 0x000000c4b80c723c */ /* 0x040ff0000004180c */
        /* <DEDUP_REMOVED lines=8> */
[C---:B--2---:R-:W-:Y:S08]  /*78c0*/  HMMA.16816.F32.BF16 R36, R184.reuse, R188, R36 ;  /* 0x000000bcb824723c */ /* 0x044ff00000041824 */
[C---:B------:R-:W-:Y:S01]  /*78d0*/  HMMA.16816.F32.BF16 R40, R184.reuse, R190, R40 ;  /* 0x000000beb828723c */ /* 0x040fe20000041828 */
[----:B------:R-:W1:Y:S07]  /*78e0*/  LDSM.16.M88.4 R188, [R248+0x4000] ;  /* 0x00400000f8bc783b */ /* 0x000e6e0000000200 */
[C---:B---3--:R-:W-:Y:S08]  /*78f0*/  HMMA.16816.F32.BF16 R44, R184.reuse, R208, R44 ;  /* 0x000000d0b82c723c */ /* 0x048ff0000004182c */
[----:B------:R-:W-:Y:S01]  /*7900*/  HMMA.16816.F32.BF16 R48, R184, R210, R48 ;  /* 0x000000d2b830723c */ /* 0x000fe20000041830 */
[----:B------:R-:W2:Y:S05]  /*7910*/  LDSM.16.M88.4 R184, [R229] ;  /* 0x00000000e5b8783b */ /* 0x000eaa0000000200 */
[----:B------:R-:W3:Y:S02]  /*7920*/  LDSM.16.M88.4 R208, [R228] ;  /* 0x00000000e4d0783b */ /* 0x000ee40000000200 */
        /* <DEDUP_REMOVED lines=113> */
[----:B------:R-:W-:Y:S02]  /*8040*/  LDSM.16.M88.4 R208, [R249+0x16100] ;  /* 0x01610000f9d0783b */ /* 0x000fe40000000200 */
        /* <DEDUP_REMOVED lines=16> */
[----:B------:R-:W-:Y:S01]  /*8150*/  HMMA.16816.F32.BF16 R48, R188, R194, R48 ;  /* 0x000000c2bc30723c */ /* 0x000fe20000041830 */
[----:B------:R-:W1:Y:S05]  /*8160*/  LDSM.16.M88.4 R188, [R249+0x17100] ;  /* 0x01710000f9bc783b */ /* 0x000e6a0000000200 */
[----:B------:R-:W5:Y:S02]  /*8170*/  LDSM.16.M88.4 R192, [R249+0x17900] ;  /* 0x01790000f9c0783b */ /* 0x000f640000000200 */
[C---:B---3--:R-:W-:Y:S08]  /*8180*/  HMMA.16816.F32.BF16 R4, R196.reuse, R200, R4 ;  /* 0x000000c8c404723c */ /* 0x048ff00000041804 */
[C---:B------:R-:W-:Y:S01]  /*8190*/  HMMA.16816.F32.BF16 R8, R196.reuse, R202, R8 ;  /* 0x000000cac408723c */ /* 0x040fe20000041808 */
[----:B------:R-:W-:Y:S07]  /*81a0*/  LDSM.16.M88.4 R200, [R248+0xc000] ;  /* 0x00c00000f8c8783b */ /* 0x000fee0000000200 */
[C---:B----4-:R-:W-:Y:S08]  /*81b0*/  HMMA.16816.F32.BF16 R12, R196.reuse, R204, R12 ;  /* 0x000000ccc40c723c */ /* 0x050ff0000004180c */
[C---:B------:R-:W-:Y:S01]  /*81c0*/  HMMA.16816.F32.BF16 R16, R196.reuse, R206, R16 ;  /* 0x000000cec410723c */ /* 0x040fe20000041810 */
[----:B------:R-:W3:Y:S07]  /*81d0*/  LDSM.16.M88.4 R204, [R221] ;  /* 0x00000000ddcc783b */ /* 0x000eee0000000200 */
        /* <DEDUP_REMOVED lines=8> */
[----:B------:R-:W1:Y:S07]  /*8260*/  LDSM.16.M88.4 R188, [R218] ;  /* 0x00000000dabc783b */ /* 0x000e6e0000000200 */
[C---:B-----5:R-:W-:Y:S08]  /*8270*/  HMMA.16816.F32.BF16 R44, R196.reuse, R192, R44 ;  /* 0x000000c0c42c723c */ /* 0x060ff0000004182c */
[----:B------:R-:W-:Y:S01]  /*8280*/  HMMA.16816.F32.BF16 R48, R196, R194, R48 ;  /* 0x000000c2c430723c */ /* 0x000fe20000041830 */
[----:B------:R-:W5:Y:S05]  /*8290*/  LDSM.16.M88.4 R192, [R217] ;  /* 0x00000000d9c0783b */ /* 0x000f6a0000000200 */
[----:B------:R-:W1:Y:S02]  /*82a0*/  LDSM.16.M88.4 R196, [R216] ;  /* 0x00000000d8c4783b */ /* 0x000e640000000200 */
[C---:B---3--:R-:W-:Y:S08]  /*82b0*/  HMMA.16816.F32.BF16 R4, R200.reuse, R204, R4 ;  /* 0x000000ccc804723c */ /* 0x048ff00000041804 */
[C---:B------:R-:W-:Y:S01]  /*82c0*/  HMMA.16816.F32.BF16 R8, R200.reuse, R206, R8 ;  /* 0x000000cec808723c */ /* 0x040fe20000041808 */
[----:B------:R-:W-:Y:S07]  /*82d0*/  LDSM.16.M88.4 R204, [R246+0xc000] ;  /* 0x00c00000f6cc783b */ /* 0x000fee0000000200 */
[C---:B----4-:R-:W-:Y:S08]  /*82e0*/  HMMA.16816.F32.BF16 R12, R200.reuse, R208, R12 ;  /* 0x000000d0c80c723c */ /* 0x050ff0000004180c */
        /* <DEDUP_REMOVED lines=8> */
[C---:B-----5:R-:W-:Y:S08]  /*8370*/  HMMA.16816.F32.BF16 R36, R200.reuse, R192, R36 ;  /* 0x000000c0c824723c */ /* 0x060ff00000041824 */
[C---:B------:R-:W-:Y:S01]  /*8380*/  HMMA.16816.F32.BF16 R40, R200.reuse, R194, R40 ;  /* 0x000000c2c828723c */ /* 0x040fe20000041828 */
[----:B------:R-:W4:Y:S07]  /*8390*/  LDSM.16.M88.4 R192, [R243+0x16900] ;  /* 0x01690000f3c0783b */ /* 0x000f2e0000000200 */
[C---:B------:R-:W-:Y:S08]  /*83a0*/  HMMA.16816.F32.BF16 R44, R200.reuse, R196, R44 ;  /* 0x000000c4c82c723c */ /* 0x040ff0000004182c */
[----:B------:R-:W-:Y:S01]  /*83b0*/  HMMA.16816.F32.BF16 R48, R200, R198, R48 ;  /* 0x000000c6c830723c */ /* 0x000fe20000041830 */
[----:B------:R-:W5:Y:S05]  /*83c0*/  LDSM.16.M88.4 R196, [R243+0x17100] ;  /* 0x01710000f3c4783b */ /* 0x000f6a0000000200 */
[----:B------:R-:W-:Y:S02]  /*83d0*/  LDSM.16.M88.4 R200, [R245+0xc000] ;  /* 0x00c00000f5c8783b */ /* 0x000fe40000000200 */
[C---:B---3--:R-:W-:Y:S08]  /*83e0*/  HMMA.16816.F32.BF16 R4, R204.reuse, R208, R4 ;  /* 0x000000d0cc04723c */ /* 0x048ff00000041804 */
[C---:B------:R-:W-:Y:S01]  /*83f0*/  HMMA.16816.F32.BF16 R8, R204.reuse, R210, R8 ;  /* 0x000000d2cc08723c */ /* 0x040fe20000041808 */
[----:B------:R-:W-:Y:S07]  /*8400*/  LDSM.16.M88.4 R208, [R234+0x9000] ;  /* 0x00900000ead0783b */ /* 0x000fee0000000200 */
[C---:B--2---:R-:W-:Y:S08]  /*8410*/  HMMA.16816.F32.BF16 R12, R204.reuse, R184, R12 ;  /* 0x000000b8cc0c723c */ /* 0x044ff0000004180c */
[C---:B------:R-:W-:Y:S01]  /*8420*/  HMMA.16816.F32.BF16 R16, R204.reuse, R186, R16 ;  /* 0x000000bacc10723c */ /* 0x040fe20000041810 */
[----:B------:R-:W2:Y:S07]  /*8430*/  LDSM.16.M88.4 R184, [R243+0x17900] ;  /* 0x01790000f3b8783b */ /* 0x000eae0000000200 */
[C---:B-1----:R-:W-:Y:S08]  /*8440*/  HMMA.16816.F32.BF16 R20, R204.reuse, R188, R20 ;  /* 0x000000bccc14723c */ /* 0x042ff00000041814 */
[C---:B------:R-:W-:Y:S08]  /*8450*/  HMMA.16816.F32.BF16 R24, R204.reuse, R190, R24 ;  /* 0x000000becc18723c */ /* 0x040ff00000041818 */
[C---:B----4-:R-:W-:Y:S08]  /*8460*/  HMMA.16816.F32.BF16 R28, R204.reuse, R192, R28 ;  /* 0x000000c0cc1c723c */ /* 0x050ff0000004181c */
[C---:B------:R-:W-:Y:S08]  /*8470*/  HMMA.16816.F32.BF16 R32, R204.reuse, R194, R32 ;  /* 0x000000c2cc20723c */ /* 0x040ff00000041820 */
[C---:B-----5:R-:W-:Y:S08]  /*8480*/  HMMA.16816.F32.BF16 R36, R204.reuse, R196, R36 ;  /* 0x000000c4cc24723c */ /* 0x060ff00000041824 */
[C---:B------:R-:W-:Y:S08]  /*8490*/  HMMA.16816.F32.BF16 R40, R204.reuse, R198, R40 ;  /* 0x000000c6cc28723c */ /* 0x040ff00000041828 */
[C---:B--2---:R-:W-:Y:S08]  /*84a0*/  HMMA.16816.F32.BF16 R44, R204.reuse, R184, R44 ;  /* 0x000000b8cc2c723c */ /* 0x044ff0000004182c */
[----:B------:R-:W-:Y:S01]  /*84b0*/  HMMA.16816.F32.BF16 R48, R204, R186, R48 ;  /* 0x000000bacc30723c */ /* 0x000fe20000041830 */
[----:B------:R-:W1:Y:S07]  /*84c0*/  LDSM.16.M88.4 R184, [R234+0x9800] ;  /* 0x00980000eab8783b */ /* 0x000e6e0000000200 */
[C---:B------:R-:W-:Y:S08]  /*84d0*/  HMMA.16816.F32.BF16 R4, R200.reuse, R208, R4 ;  /* 0x000000d0c804723c */ /* 0x040ff00000041804 */
        /* <DEDUP_REMOVED lines=10> */
[----:B------:R-:W-:Y:S01]  /*8580*/  MUFU.TANH R193, R4 ;  /* 0x0000000400c17308 */ /* 0x000fe20000002400 */
[----:B------:R-:W-:Y:S02]  /*8590*/  FMUL.FTZ R10, R10, c[0x0][0x320] ;  /* 0x0000c8000a0a7a20 */ /* 0x000fe40000410000 */
[----:B------:R-:W-:Y:S01]  /*85a0*/  FMUL.FTZ R11, R11, c[0x0][0x320] ;  /* 0x0000c8000b0b7a20 */ /* 0x000fe20000410000 */
[C---:B------:R-:W-:Y:S06]  /*85b0*/  HMMA.16816.F32.BF16 R16, R200.reuse, R186, R16 ;  /* 0x000000bac810723c */ /* 0x040fec0000041810 */
[----:B------:R-:W-:Y:S01]  /*85c0*/  MUFU.TANH R2, R10 ;  /* 0x0000000a00027308 */ /* 0x000fe20000002400 */
[----:B--2---:R1:W-:Y:S09]  /*85d0*/  STL [R1+0x64], R0 ;  /* 0x0000640001007387 */ /* 0x0043f20000100800 */
[----:B------:R-:W-:Y:S01]  /*85e0*/  MUFU.TANH R192, R5 ;  /* 0x0000000500c07308 */ /* 0x000fe20000002400 */
[----:B------:R-:W-:Y:S02]  /*85f0*/  FMUL.FTZ R13, R13, c[0x0][0x320] ;  /* 0x0000c8000d0d7a20 */ /* 0x000fe40000410000 */
[----:B------:R-:W-:Y:S02]  /*8600*/  FMUL.FTZ R14, R14, c[0x0][0x320] ;  /* 0x0000c8000e0e7a20 */ /* 0x000fe40000410000 */
[----:B------:R-:W-:Y:S02]  /*8610*/  FMUL.FTZ R15, R15, c[0x0][0x320] ;  /* 0x0000c8000f0f7a20 */ /* 0x000fe40000410000 */
[----:B------:R-:W-:Y:S02]  /*8620*/  FMUL.FTZ R12, R12, c[0x0][0x320] ;  /* 0x0000c8000c0c7a20 */ /* 0x000fe40000410000 */
[----:B------:R-:W-:Y:S01]  /*8630*/  FMUL.FTZ R16, R16, c[0x0][0x320] ;  /* 0x0000c80010107a20 */ /* 0x000fe20000410000 */
[----:B------:R2:W-:Y:S01]  /*8640*/  MUFU.TANH R191, R7 ;  /* 0x0000000700bf7308 */ /* 0x0005e20000002400 */
[----:B------:R-:W-:Y:S02]  /*8650*/  FMUL.FTZ R17, R17, c[0x0][0x320] ;  /* 0x0000c80011117a20 */ /* 0x000fe40000410000 */
[----:B------:R-:W-:Y:S02]  /*8660*/  FMUL.FTZ R18, R18, c[0x0][0x320] ;  /* 0x0000c80012127a20 */ /* 0x000fe40000410000 */
[----:B------:R-:W-:Y:S05]  /*8670*/  FMUL.FTZ R19, R19, c[0x0][0x320] ;  /* 0x0000c80013137a20 */ /* 0x000fea0000410000 */
[----:B-1----:R-:W1:Y:S10]  /*8680*/  MUFU.TANH R0, R8 ;  /* 0x0000000800007308 */ /* 0x002e740000002400 */
[----:B------:R-:W-:Y:S01]  /*8690*/  MUFU.TANH R208, R12 ;  /* 0x0000000c00d07308 */ /* 0x000fe20000002400 */
[----:B--2---:R-:W2:Y:S09]  /*86a0*/  LDSM.16.M88.4 R4, [R234+0xa000] ;  /* 0x00a00000ea04783b */ /* 0x004eb20000000200 */
[----:B------:R-:W-:Y:S01]  /*86b0*/  MUFU.TANH R184, R19 ;  /* 0x0000001300b87308 */ /* 0x000fe20000002400 */
[----:B-1----:R1:W-:Y:S09]  /*86c0*/  STL [R1+0x84], R0 ;  /* 0x0000840001007387 */ /* 0x0023f20000100800 */
[----:B-1----:R-:W1:Y:S01]  /*86d0*/  MUFU.TANH R0, R9 ;  /* 0x0000000900007308 */ /* 0x002e620000002400 */
[C---:B--2---:R-:W-:Y:S08]  /*86e0*/  HMMA.16816.F32.BF16 R20, R200.reuse, R4, R20 ;  /* 0x00000004c814723c */ /* 0x044ff00000041814 */
[C---:B------:R-:W-:Y:S01]  /*86f0*/  HMMA.16816.F32.BF16 R24, R200.reuse, R6, R24 ;  /* 0x00000006c818723c */ /* 0x040fe20000041818 */
[----:B------:R-:W-:Y:S05]  /*8700*/  LDSM.16.M88.4 R4, [R234+0xb000] ;  /* 0x00b00000ea04783b */ /* 0x000fea0000000200 */
[----:B-1----:R1:W-:Y:S05]  /*8710*/  STL [R1+0x8c], R0 ;  /* 0x00008c0001007387 */ /* 0x0023ea0000100800 */
[----:B------:R2:W-:Y:S05]  /*8720*/  STL [R1+0x88], R2 ;  /* 0x0000880201007387 */ /* 0x0005ea0000100800 */
[----:B------:R-:W-:Y:S02]  /*8730*/  FMUL.FTZ R20, R20, c[0x0][0x320] ;  /* 0x0000c80014147a20 */ /* 0x000fe40000410000 */
[----:B------:R-:W-:Y:S02]  /*8740*/  FMUL.FTZ R21, R21, c[0x0][0x320] ;  /* 0x0000c80015157a20 */ /* 0x000fe40000410000 */
[----:B------:R-:W-:Y:S01]  /*8750*/  MUFU.TANH R197, R20 ;  /* 0x0000001400c57308 */ /* 0x000fe20000002400 */
[----:B------:R-:W-:Y:S02]  /*8760*/  FMUL.FTZ R22, R22, c[0x0][0x320] ;  /* 0x0000c80016167a20 */ /* 0x000fe40000410000 */
[----:B------:R-:W-:Y:S02]  /*8770*/  FMUL.FTZ R23, R23, c[0x0][0x320] ;  /* 0x0000c80017177a20 */ /* 0x000fe40000410000 */
[----:B------:R-:W-:Y:S02]  /*8780*/  FMUL.FTZ R24, R24, c[0x0][0x320] ;  /* 0x0000c80018187a20 */ /* 0x000fe40000410000 */
[----:B------:R-:W-:Y:S02]  /*8790*/  FMUL.FTZ R25, R25, c[0x0][0x320] ;  /* 0x0000c80019197a20 */ /* 0x000fe40000410000 */
[----:B------:R-:W-:Y:S01]  /*87a0*/  FMUL.FTZ R26, R26, c[0x0][0x320] ;  /* 0x0000c8001a1a7a20 */ /* 0x000fe20000410000 */
[----:B------:R-:W-:Y:S01]  /*87b0*/  MUFU.TANH R198, R21 ;  /* 0x0000001500c67308 */ /* 0x000fe20000002400 */
[----:B------:R-:W-:Y:S09]  /*87c0*/  FMUL.FTZ R27, R27, c[0x0][0x320] ;  /* 0x0000c8001b1b7a20 */ /* 0x000ff20000410000 */
[----:B-1----:R1:W3:Y:S10]  /*87d0*/  MUFU.TANH R0, R11 ;  /* 0x0000000b00007308 */ /* 0x0022f40000002400 */
[----:B--2---:R-:W-:Y:S10]  /*87e0*/  MUFU.TANH R2, R15 ;  /* 0x0000000f00027308 */ /* 0x004ff40000002400 */
[----:B------:R-:W-:Y:S01]  /*87f0*/  MUFU.TANH R195, R22 ;  /* 0x0000001600c37308 */ /* 0x000fe20000002400 */
[----:B-1----:R-:W1:Y:S05]  /*8800*/  LDSM.16.M88.4 R8, [R234+0xa800] ;  /* 0x00a80000ea08783b */ /* 0x002e6a0000000200 */
[----:B---3--:R2:W-:Y:S04]  /*8810*/  STL [R1+0x80], R0 ;  /* 0x0000800001007387 */ /* 0x0085e80000100800 */
[----:B------:R-:W-:Y:S10]  /*8820*/  MUFU.TANH R194, R23 ;  /* 0x0000001700c27308 */ /* 0x000ff40000002400 */
[----:B------:R-:W-:Y:S10]  /*8830*/  MUFU.TANH R199, R24 ;  /* 0x0000001800c77308 */ /* 0x000ff40000002400 */
[----:B------:R-:W-:Y:S10]  /*8840*/  MUFU.TANH R210, R25 ;  /* 0x0000001900d27308 */ /* 0x000ff40000002400 */
[----:B--2---:R-:W2:Y:S01]  /*8850*/  MUFU.TANH R0, R13 ;  /* 0x0000000d00007308 */ /* 0x004ea20000002400 */
[C---:B-1----:R-:W-:Y:S09]  /*8860*/  HMMA.16816.F32.BF16 R28, R200.reuse, R8, R28 ;  /* 0x00000008c81c723c */ /* 0x042ff2000004181c */
[----:B------:R-:W-:Y:S01]  /*8870*/  MUFU.TANH R196, R26 ;  /* 0x0000001a00c47308 */ /* 0x000fe20000002400 */
[C---:B------:R-:W-:Y:S01]  /*8880*/  HMMA.16816.F32.BF16 R32, R200.reuse, R10, R32 ;  /* 0x0000000ac820723c */ /* 0x040fe20000041820 */
[----:B------:R-:W1:Y:S01]  /*8890*/  LDSM.16.M88.4 R8, [R234+0xb800] ;  /* 0x00b80000ea08783b */ /* 0x000e620000000200 */
[----:B------:R-:W-:Y:S07]  /*88a0*/  DEPBAR.LE SB0, 0x0 ;  /* 0x000080000000791a */ /* 0x000fee0000000000 */
[----:B------:R-:W-:Y:S01]  /*88b0*/  MUFU.TANH R209, R27 ;  /* 0x0000001b00d17308 */ /* 0x000fe20000002400 */
[----:B------:R-:W-:Y:S01]  /*88c0*/  BAR.SYNC.DEFER_BLOCKING 0x0 ;  /* 0x0000000000007b1d */ /* 0x000fe20000010000 */
[C---:B------:R-:W-:Y:S05]  /*88d0*/  HMMA.16816.F32.BF16 R36, R200.reuse, R4, R36 ;  /* 0x00000004c824723c */ /* 0x040fea0000041824 */
[----:B--2---:R2:W-:Y:S01]  /*88e0*/  STL [R1+0x78], R0 ;  /* 0x0000780001007387 */ /* 0x0045e20000100800 */
[----:B------:R-:W-:Y:S02]  /*88f0*/  FMUL.FTZ R30, R30, c[0x0][0x320] ;  /* 0x0000c8001e1e7a20 */ /* 0x000fe40000410000 */
[C---:B------:R-:W-:Y:S02]  /*8900*/  HMMA.16816.F32.BF16 R40, R200.reuse, R6, R40 ;  /* 0x00000006c828723c */ /* 0x040fe40000041828 */
[----:B------:R-:W-:Y:S02]  /*8910*/  MUFU.TANH R206, R30 ;  /* 0x0000001e00ce7308 */ /* 0x000fe40000002400 */
[----:B------:R-:W-:Y:S02]  /*8920*/  FMUL.FTZ R31, R31, c[0x0][0x320] ;  /* 0x0000c8001f1f7a20 */ /* 0x000fe40000410000 */
[----:B------:R-:W-:Y:S02]  /*8930*/  FMUL.FTZ R32, R32, c[0x0][0x320] ;  /* 0x0000c80020207a20 */ /* 0x000fe40000410000 */
[----:B------:R-:W-:Y:S04]  /*8940*/  FMUL.FTZ R33, R33, c[0x0][0x320] ;  /* 0x0000c80021217a20 */ /* 0x000fe80000410000 */
[----:B------:R-:W-:Y:S01]  /*8950*/  MUFU.TANH R207, R31 ;  /* 0x0000001f00cf7308 */ /* 0x000fe20000002400 */
[----:B------:R-:W-:Y:S02]  /*8960*/  FMUL.FTZ R34, R34, c[0x0][0x320] ;  /* 0x0000c80022227a20 */ /* 0x000fe40000410000 */
[----:B------:R-:W-:Y:S02]  /*8970*/  FMUL.FTZ R35, R35, c[0x0][0x320] ;  /* 0x0000c80023237a20 */ /* 0x000fe40000410000 */
[----:B------:R-:W-:Y:S02]  /*8980*/  FMUL.FTZ R28, R28, c[0x0][0x320] ;  /* 0x0000c8001c1c7a20 */ /* 0x000fe40000410000 */
[----:B------:R-:W-:Y:S02]  /*8990*/  FMUL.FTZ R29, R29, c[0x0][0x320] ;  /* 0x0000c8001d1d7a20 */ /* 0x000fe40000410000 */
[----:B------:R-:W-:Y:S01]  /*89a0*/  FMUL.FTZ R36, R36, c[0x0][0x320] ;  /* 0x0000c80024247a20 */ /* 0x000fe20000410000 */
[----:B--2---:R-:W2:Y:S01]  /*89b0*/  MUFU.TANH R0, R14 ;  /* 0x0000000e00007308 */ /* 0x004ea20000002400 */
[C---:B-1----:R-:W-:Y:S03]  /*89c0*/  HMMA.16816.F32.BF16 R44, R200.reuse, R8, R44 ;  /* 0x00000008c82c723c */ /* 0x042fe6000004182c */
[----:B------:R-:W-:Y:S02]  /*89d0*/  FMUL.FTZ R37, R37, c[0x0][0x320] ;  /* 0x0000c80025257a20 */ /* 0x000fe40000410000 */
[----:B------:R-:W-:Y:S02]  /*89e0*/  FMUL.FTZ R38, R38, c[0x0][0x320] ;  /* 0x0000c80026267a20 */ /* 0x000fe40000410000 */
[----:B------:R-:W-:Y:S01]  /*89f0*/  FMUL.FTZ R39, R39, c[0x0][0x320] ;  /* 0x0000c80027277a20 */ /* 0x000fe20000410000 */
[----:B------:R-:W-:Y:S01]  /*8a00*/  HMMA.16816.F32.BF16 R48, R200, R10, R48 ;  /* 0x0000000ac830723c */ /* 0x000fe20000041830 */
[----:B------:R-:W-:Y:S03]  /*8a10*/  MUFU.TANH R211, R28 ;  /* 0x0000001c00d37308 */ /* 0x000fe60000002400 */
[----:B------:R-:W-:Y:S02]  /*8a20*/  FMUL.FTZ R40, R40, c[0x0][0x320] ;  /* 0x0000c80028287a20 */ /* 0x000fe40000410000 */
[----:B------:R-:W-:Y:S02]  /*8a30*/  FMUL.FTZ R41, R41, c[0x0][0x320] ;  /* 0x0000c80029297a20 */ /* 0x000fe40000410000 */
[----:B------:R-:W-:Y:S03]  /*8a40*/  FMUL.FTZ R42, R42, c[0x0][0x320] ;  /* 0x0000c8002a2a7a20 */ /* 0x000fe60000410000 */
[----:B------:R-:W-:Y:S01]  /*8a50*/  MUFU.TANH R212, R29 ;  /* 0x0000001d00d47308 */ /* 0x000fe20000002400 */
[----:B------:R-:W-:Y:S01]  /*8a60*/  FMUL.FTZ R43, R43, c[0x0][0x320] ;  /* 0x0000c8002b2b7a20 */ /* 0x000fe20000410000 */
[----:B--2---:R1:W-:Y:S03]  /*8a70*/  STL [R1+0x74], R0 ;  /* 0x0000740001007387 */ /* 0x0043e60000100800 */
[----:B------:R-:W-:Y:S02]  /*8a80*/  FMUL.FTZ R44, R44, c[0x0][0x320] ;  /* 0x0000c8002c2c7a20 */ /* 0x000fe40000410000 */
[----:B------:R-:W-:Y:S01]  /*8a90*/  FMUL.FTZ R45, R45, c[0x0][0x320] ;  /* 0x0000c8002d2d7a20 */ /* 0x000fe20000410000 */
[----:B------:R-:W-:Y:S02]  /*8aa0*/  STL [R1+0x70], R2 ;  /* 0x0000700201007387 */ /* 0x000fe40000100800 */
        /* <DEDUP_REMOVED lines=8> */
[----:B-1----:R-:W1:Y:S10]  /*8b30*/  MUFU.TANH R0, R16 ;  /* 0x0000001000007308 */ /* 0x002e740000002400 */
[----:B------:R-:W-:Y:S10]  /*8b40*/  MUFU.TANH R205, R34 ;  /* 0x0000002200cd7308 */ /* 0x000ff40000002400 */
[----:B------:R-:W-:Y:S01]  /*8b50*/  MUFU.TANH R204, R35 ;  /* 0x0000002300cc7308 */ /* 0x000fe20000002400 */
[----:B-1----:R1:W-:Y:S09]  /*8b60*/  STL [R1+0x6c], R0 ;  /* 0x00006c0001007387 */ /* 0x0023f20000100800 */
[----:B------:R-:W-:Y:S10]  /*8b70*/  MUFU.TANH R215, R36 ;  /* 0x0000002400d77308 */ /* 0x000ff40000002400 */
[----:B------:R-:W-:Y:S10]  /*8b80*/  MUFU.TANH R35, R37 ;  /* 0x0000002500237308 */ /* 0x000ff40000002400 */
[----:B-1----:R-:W1:Y:S10]  /*8b90*/  MUFU.TANH R0, R17 ;  /* 0x0000001100007308 */ /* 0x002e740000002400 */
[----:B------:R-:W-:Y:S10]  /*8ba0*/  MUFU.TANH R189, R38 ;  /* 0x0000002600bd7308 */ /* 0x000ff40000002400 */
[----:B------:R-:W-:Y:S01]  /*8bb0*/  MUFU.TANH R190, R39 ;  /* 0x0000002700be7308 */ /* 0x000fe20000002400 */
[----:B-1----:R1:W-:Y:S09]  /*8bc0*/  STL [R1+0x7c], R0 ;  /* 0x00007c0001007387 */ /* 0x0023f20000100800 */
[----:B------:R-:W-:Y:S10]  /*8bd0*/  MUFU.TANH R34, R40 ;  /* 0x0000002800227308 */ /* 0x000ff40000002400 */
[----:B------:R-:W-:Y:S10]  /*8be0*/  MUFU.TANH R33, R41 ;  /* 0x0000002900217308 */ /* 0x000ff40000002400 */
[----:B-1----:R-:W1:Y:S10]  /*8bf0*/  MUFU.TANH R0, R18 ;  /* 0x0000001200007308 */ /* 0x002e740000002400 */
[----:B------:R2:W3:Y:S10]  /*8c00*/  MUFU.TANH R188, R42 ;  /* 0x0000002a00bc7308 */ /* 0x0004f40000002400 */
[----:B------:R2:W4:Y:S01]  /*8c10*/  MUFU.TANH R185, R43 ;  /* 0x0000002b00b97308 */ /* 0x0005220000002400 */
[----:B-1----:R2:W-:Y:S09]  /*8c20*/  STL [R1+0x68], R0 ;  /* 0x0000680001007387 */ /* 0x0025f20000100800 */
[----:B------:R2:W1:Y:S10]  /*8c30*/  MUFU.TANH R32, R44 ;  /* 0x0000002c00207308 */ /* 0x0004740000002400 */
[----:B------:R2:W1:Y:S10]  /*8c40*/  MUFU.TANH R200, R45 ;  /* 0x0000002d00c87308 */ /* 0x0004740000002400 */
[----:B------:R2:W1:Y:S10]  /*8c50*/  MUFU.TANH R186, R46 ;  /* 0x0000002e00ba7308 */ /* 0x0004740000002400 */
[----:B------:R2:W1:Y:S10]  /*8c60*/  MUFU.TANH R187, R47 ;  /* 0x0000002f00bb7308 */ /* 0x0004740000002400 */
[----:B------:R2:W1:Y:S10]  /*8c70*/  MUFU.TANH R31, R48 ;  /* 0x00000030001f7308 */ /* 0x0004740000002400 */
[----:B------:R2:W1:Y:S10]  /*8c80*/  MUFU.TANH R30, R49 ;  /* 0x00000031001e7308 */ /* 0x0004740000002400 */
[----:B------:R2:W1:Y:S10]  /*8c90*/  MUFU.TANH R182, R50 ;  /* 0x0000003200b67308 */ /* 0x0004740000002400 */
[----:B------:R2:W1:Y:S02]  /*8ca0*/  MUFU.TANH R181, R51 ;  /* 0x0000003300b57308 */ /* 0x0004640000002400 */
[----:B-1234-:R-:W-:-:S05]  /*8cb0*/  @P0 BRA `(.L_x_774) ;  /* 0xffffdb8000000947 */ /* 0x01efca000383ffff */
.L_x_773:
[----:B----4-:R-:W2:Y:S01]  /*8cc0*/  LDL.LU R12, [R1+0x68] ;  /* 0x00006800010c7983 */ /* 0x010ea20000300800 */
[----:B------:R-:W-:Y:S01]  /*8cd0*/  MOV R24, R208 ;  /* 0x000000d000187202 */ /* 0x000fe20000000f00 */
[----:B------:R-:W-:Y:S01]  /*8ce0*/  UIADD3 UR4, UR9, -0x1, URZ ;  /* 0xffffffff09047890 */ /* 0x000fe2000fffe03f */
[----:B------:R-:W-:Y:S01]  /*8cf0*/  ISETP.LT.AND P0, PT, RZ, UR9, PT ;  /* 0x00000009ff007c0c */ /* 0x000fe2000bf01270 */
[----:B------:R-:W3:Y:S04]  /*8d00*/  LDL.LU R10, [R1+0x7c] ;  /* 0x00007c00010a7983 */ /* 0x000ee80000300800 */
[----:B------:R-:W4:Y:S01]  /*8d10*/  LDL.LU R5, [R1+0x6c] ;  /* 0x00006c0001057983 */ /* 0x000f220000300800 */
[----:B------:R-:W-:Y:S03]  /*8d20*/  UMOV UR9, UR4 ;  /* 0x0000000400097c82 */ /* 0x000fe60008000000 */
[----:B------:R-:W5:Y:S04]  /*8d30*/  LDL.LU R4, [R1+0x70] ;  /* 0x0000700001047983 */ /* 0x000f680000300800 */
[----:B------:R-:W5:Y:S04]  /*8d40*/  LDL.LU R2, [R1+0x74] ;  /* 0x0000740001027983 */ /* 0x000f680000300800 */
[----:B------:R-:W5:Y:S04]  /*8d50*/  LDL.LU R0, [R1+0x78] ;  /* 0x0000780001007983 */ /* 0x000f680000300800 */
[----:B------:R-:W5:Y:S04]  /*8d60*/  LDL.LU R11, [R1+0x84] ;  /* 0x00008400010b7983 */ /* 0x000f680000300800 */
[----:B------:R-:W5:Y:S04]  /*8d70*/  LDL.LU R9, [R1+0x8c] ;  /* 0x00008c0001097983 */ /* 0x000f680000300800 */
[----:B------:R-:W5:Y:S04]  /*8d80*/  LDL.LU R8, [R1+0x64] ;  /* 0x0000640001087983 */ /* 0x000f680000300800 */
[----:B------:R-:W5:Y:S04]  /*8d90*/  LDL.LU R7, [R1+0x88] ;  /* 0x0000880001077983 */ /* 0x000f680000300800 */
[----:B------:R-:W5:Y:S04]  /*8da0*/  LDL.LU R6, [R1+0x80] ;  /* 0x0000800001067983 */ /* 0x000f680000300800 */
[----:B------:R-:W-:Y:S08]  /*8db0*/  LDSM.16.MT88.4 R20, [R242+0x100] ;  /* 0x00010000f214783b */ /* 0x000ff00000004200 */
[----:B------:R-:W-:Y:S08]  /*8dc0*/  LDSM.16.MT88.4 R36, [R240+0x100] ;  /* 0x00010000f024783b */ /* 0x000ff00000004200 */
[----:B------:R-:W-:Y:S08]  /*8dd0*/  LDSM.16.MT88.4 R44, [R244+0x3100] ;  /* 0x00310000f42c783b */ /* 0x000ff00000004200 */
[----:B------:R-:W0:Y:S01]  /*8de0*/  LDGDEPBAR ;  /* 0x00000000000079af */ /* 0x000e220000000000 */
[----:B--2---:R-:W-:Y:S07]  /*8df0*/  MOV R18, R12 ;  /* 0x0000000c00127202 */ /* 0x004fee0000000f00 */
[----:B------:R-:W-:Y:S01]  /*8e00*/  LDSM.16.MT88.4 R12, [R244+0x100] ;  /* 0x00010000f40c783b */ /* 0x000fe20000004200 */
[----:B---3--:R-:W-:Y:S02]  /*8e10*/  MOV R19, R10 ;  /* 0x0000000a00137202 */ /* 0x008fe40000000f00 */
[----:B----4-:R-:W-:Y:S02]  /*8e20*/  MOV R28, R5 ;  /* 0x00000005001c7202 */ /* 0x010fe40000000f00 */
[----:B-----5:R-:W-:Y:S02]  /*8e30*/  MOV R27, R4 ;  /* 0x00000004001b7202 */ /* 0x020fe40000000f00 */
[----:B------:R-:W-:Y:S02]  /*8e40*/  FMNMX.FTZ R4, R193, R180, !PT ;  /* 0x000000b4c1047209 */ /* 0x000fe40007810000 */
[----:B------:R-:W-:Y:S02]  /*8e50*/  MOV R26, R2 ;  /* 0x00000002001a7202 */ /* 0x000fe40000000f00 */
[----:B------:R-:W-:Y:S02]  /*8e60*/  FMNMX.FTZ R4, R192, R4, !PT ;  /* 0x00000004c0047209 */ /* 0x000fe40007810000 */
[----:B------:R-:W-:Y:S02]  /*8e70*/  MOV R25, R0 ;  /* 0x0000000000197202 */ /* 0x000fe40000000f00 */
[----:B------:R-:W-:Y:S04]  /*8e80*/  FMNMX.FTZ R4, R11, R4, !PT ;  /* 0x000000040b047209 */ /* 0x000fe80007810000 */
[----:B------:R-:W-:Y:S04]  /*8e90*/  FMNMX.FTZ R4, R9, R4, !PT ;  /* 0x0000000409047209 */ /* 0x000fe80007810000 */
        /* <DEDUP_REMOVED lines=39> */
[----:B------:R-:W-:Y:S03]  /*9110*/  FMNMX.FTZ R0, R185, R0, !PT ;  /* 0x00000000b9007209 */ /* 0x000fe60007810000 */
[----:B------:R-:W1:Y:S01]  /*9120*/  SHFL.BFLY PT, R2, R4, 0x2, 0x1f ;  /* 0x0c401f0004027f89 */ /* 0x000e6200000e0000 */
[----:B------:R-:W-:Y:S04]  /*9130*/  FMNMX.FTZ R0, R186, R0, !PT ;  /* 0x00000000ba007209 */ /* 0x000fe80007810000 */
[----:B------:R-:W-:Y:S04]  /*9140*/  FMNMX.FTZ R0, R187, R0, !PT ;  /* 0x00000000bb007209 */ /* 0x000fe80007810000 */
[----:B------:R-:W-:Y:S04]  /*9150*/  FMNMX.FTZ R0, R182, R0, !PT ;  /* 0x00000000b6007209 */ /* 0x000fe80007810000 */
[----:B------:R-:W-:Y:S05]  /*9160*/  FMNMX.FTZ R0, R181, R0, !PT ;  /* 0x00000000b5007209 */ /* 0x000fea0007810000 */
[----:B------:R-:W2:Y:S01]  /*9170*/  SHFL.BFLY PT, R5, R0, 0x2, 0x1f ;  /* 0x0c401f0000057f89 */ /* 0x000ea200000e0000 */
[----:B-1----:R-:W-:Y:S07]  /*9180*/  FMNMX.FTZ R4, R4, R2, !PT ;  /* 0x0000000204047209 */ /* 0x002fee0007810000 */
[----:B------:R-:W1:Y:S01]  /*9190*/  SHFL.BFLY PT, R2, R4, 0x1, 0x1f ;  /* 0x0c201f0004027f89 */ /* 0x000e6200000e0000 */
[----:B--2---:R-:W-:Y:S07]  /*91a0*/  FMNMX.FTZ R5, R0, R5, !PT ;  /* 0x0000000500057209 */ /* 0x004fee0007810000 */
[----:B------:R-:W2:Y:S01]  /*91b0*/  SHFL.BFLY PT, R0, R5, 0x1, 0x1f ;  /* 0x0c201f0005007f89 */ /* 0x000ea200000e0000 */
[----:B-1----:R-:W-:Y:S05]  /*91c0*/  FMNMX.FTZ R2, R4, R2, !PT ;  /* 0x0000000204027209 */ /* 0x002fea0007810000 */
[C---:B------:R-:W-:Y:S02]  /*91d0*/  FMUL.FTZ R10, R2.reuse, c[0x0][0x2d0] ;  /* 0x0000b400020a7a20 */ /* 0x040fe40000410000 */
[----:B------:R-:W-:Y:S02]  /*91e0*/  FADD.FTZ R4, -R2, R180 ;  /* 0x000000b402047221 */ /* 0x000fe40000010100 */
[--C-:B------:R-:W-:Y:S02]  /*91f0*/  FFMA.FTZ R193, R193, c[0x0][0x2d0], -R10.reuse ;  /* 0x0000b400c1c17a23 */ /* 0x100fe4000001080a */
[----:B------:R-:W-:Y:S02]  /*9200*/  FMUL.FTZ R4, R4, c[0x0][0x2d0] ;  /* 0x0000b40004047a20 */ /* 0x000fe40000410000 */
[----:B------:R1:W-:Y:S01]  /*9210*/  MUFU.EX2 R29, R193 ;  /* 0x000000c1001d7308 */ /* 0x0003e20000000800 */
[--C-:B------:R-:W-:Y:S02]  /*9220*/  FFMA.FTZ R208, R192, c[0x0][0x2d0], -R10.reuse ;  /* 0x0000b400c0d07a23 */ /* 0x100fe4000001080a */
[----:B------:R-:W-:Y:S01]  /*9230*/  FFMA.FTZ R202, R11, c[0x0][0x2d0], -R10 ;  /* 0x0000b4000bca7a23 */ /* 0x000fe2000001080a */
[----:B--2---:R-:W-:Y:S06]  /*9240*/  FMNMX.FTZ R0, R5, R0, !PT ;  /* 0x0000000005007209 */ /* 0x004fec0007810000 */
[----:B------:R2:W3:Y:S01]  /*9250*/  MUFU.EX2 R180, R4 ;  /* 0x0000000400b47308 */ /* 0x0004e20000000800 */
[C---:B------:R-:W-:Y:S02]  /*9260*/  FMUL.FTZ R192, R0.reuse, c[0x0][0x2d0] ;  /* 0x0000b40000c07a20 */ /* 0x040fe40000410000 */
[----:B------:R-:W-:Y:S02]  /*9270*/  FADD.FTZ R3, -R0, R3 ;  /* 0x0000000300037221 */ /* 0x000fe40000010100 */
[--C-:B------:R-:W-:Y:S02]  /*9280*/  FFMA.FTZ R203, R191, c[0x0][0x2d0], -R192.reuse ;  /* 0x0000b400bfcb7a23 */ /* 0x100fe400000108c0 */
[----:B------:R-:W-:Y:S02]  /*9290*/  FMUL.FTZ R3, R3, c[0x0][0x2d0] ;  /* 0x0000b40003037a20 */ /* 0x000fe40000410000 */
[--C-:B------:R-:W-:Y:S01]  /*92a0*/  FFMA.FTZ R191, R6, c[0x0][0x2d0], -R192.reuse ;  /* 0x0000b40006bf7a23 */ /* 0x100fe200000108c0 */
[----:B------:R-:W-:Y:S01]  /*92b0*/  MUFU.EX2 R208, R208 ;  /* 0x000000d000d07308 */ /* 0x000fe20000000800 */
[--C-:B------:R-:W-:Y:S02]  /*92c0*/  FFMA.FTZ R201, R7, c[0x0][0x2d0], -R192.reuse ;  /* 0x0000b40007c97a23 */ /* 0x100fe400000108c0 */
[----:B------:R-:W-:Y:S02]  /*92d0*/  FFMA.FTZ R184, R184, c[0x0][0x2d0], -R192 ;  /* 0x0000b400b8b87a23 */ /* 0x000fe400000108c0 */
[----:B-1----:R-:W-:Y:S02]  /*92e0*/  FFMA.FTZ R193, R9, c[0x0][0x2d0], -R10 ;  /* 0x0000b40009c17a23 */ /* 0x002fe4000001080a */
[--C-:B------:R-:W-:Y:S02]  /*92f0*/  FFMA.FTZ R209, R209, c[0x0][0x2d0], -R192.reuse ;  /* 0x0000b400d1d17a23 */ /* 0x100fe400000108c0 */
[--C-:B------:R-:W-:Y:S01]  /*9300*/  FFMA.FTZ R190, R190, c[0x0][0x2d0], -R192.reuse ;  /* 0x0000b400bebe7a23 */ /* 0x100fe200000108c0 */
[----:B------:R-:W1:Y:S01]  /*9310*/  MUFU.EX2 R3, R3 ;  /* 0x0000000300037308 */ /* 0x000e620000000800 */
[--C-:B------:R-:W-:Y:S02]  /*9320*/  FFMA.FTZ R188, R188, c[0x0][0x2d0], -R192.reuse ;  /* 0x0000b400bcbc7a23 */ /* 0x100fe400000108c0 */
[--C-:B------:R-:W-:Y:S02]  /*9330*/  FFMA.FTZ R185, R185, c[0x0][0x2d0], -R192.reuse ;  /* 0x0000b400b9b97a23 */ /* 0x100fe400000108c0 */
[----:B--2---:R-:W-:Y:S02]  /*9340*/  FFMA.FTZ R4, R8, c[0x0][0x2d0], -R192 ;  /* 0x0000b40008047a23 */ /* 0x004fe400000108c0 */
[C---:B---3--:R-:W-:Y:S02]  /*9350*/  FMUL.FTZ R5, R180.reuse, R177 ;  /* 0x000000b1b4057220 */ /* 0x048fe40000410000 */
[C---:B------:R-:W-:Y:S01]  /*9360*/  FMUL.FTZ R8, R180.reuse, R172 ;  /* 0x000000acb4087220 */ /* 0x040fe20000410000 */
[----:B------:R-:W-:Y:S01]  /*9370*/  MUFU.EX2 R202, R202 ;  /* 0x000000ca00ca7308 */ /* 0x000fe20000000800 */
[C---:B------:R-:W-:Y:S01]  /*9380*/  FMUL.FTZ R9, R180.reuse, R173 ;  /* 0x000000adb4097220 */ /* 0x040fe20000410000 */
[----:B------:R-:W-:Y:S01]  /*9390*/  MOV R173, R29 ;  /* 0x0000001d00ad7202 */ /* 0x000fe20000000f00 */
[C---:B------:R-:W-:Y:S01]  /*93a0*/  FMUL.FTZ R16, R180.reuse, R164 ;  /* 0x000000a4b4107220 */ /* 0x040fe20000410000 */
[----:B------:R-:W-:Y:S01]  /*93b0*/  MOV R164, R35 ;  /* 0x0000002300a47202 */ /* 0x000fe20000000f00 */
[C---:B------:R-:W-:Y:S02]  /*93c0*/  FMUL.FTZ R40, R180.reuse, R140 ;  /* 0x0000008cb4287220 */ /* 0x040fe40000410000 */
[C---:B------:R-:W-:Y:S02]  /*93d0*/  FMUL.FTZ R41, R180.reuse, R141 ;  /* 0x0000008db4297220 */ /* 0x040fe40000410000 */
[C---:B------:R-:W-:Y:S01]  /*93e0*/  FMUL.FTZ R48, R180.reuse, R132 ;  /* 0x00000084b4307220 */ /* 0x040fe20000410000 */
[----:B------:R-:W2:Y:S01]  /*93f0*/  MUFU.EX2 R193, R193 ;  /* 0x000000c100c17308 */ /* 0x000ea20000000800 */
[C---:B------:R-:W-:Y:S02]  /*9400*/  FMUL.FTZ R49, R180.reuse, R133 ;  /* 0x00000085b4317220 */ /* 0x040fe40000410000 */
[C---:B------:R-:W-:Y:S02]  /*9410*/  FMUL.FTZ R52, R180.reuse, R52 ;  /* 0x00000034b4347220 */ /* 0x040fe40000410000 */
[C---:B-1----:R-:W-:Y:S02]  /*9420*/  FMUL.FTZ R6, R3.reuse, R178 ;  /* 0x000000b203067220 */ /* 0x042fe40000410000 */
        /* <DEDUP_REMOVED lines=8> */
[----:B------:R-:W-:Y:S01]  /*94b0*/  LDSM.16.MT88.4 R140, [R242+0x3100] ;  /* 0x00310000f28c783b */ /* 0x000fe20000004200 */
[----:B------:R-:W-:Y:S01]  /*94c0*/  MUFU.EX2 R191, R191 ;  /* 0x000000bf00bf7308 */ /* 0x000fe20000000800 */
[C---:B------:R-:W-:Y:S02]  /*94d0*/  FMUL.FTZ R50, R3.reuse, R134 ;  /* 0x0000008603327220 */ /* 0x040fe40000410000 */
[----:B------:R-:W-:Y:S01]  /*94e0*/  FMUL.FTZ R51, R3, R135 ;  /* 0x0000008703337220 */ /* 0x000fe20000410000 */
[----:B--2---:R-:W-:Y:S01]  /*94f0*/  F2FP.BF16.PACK_AB R178, R193, R202 ;  /* 0x000000cac1b2723e */ /* 0x004fe200000010ff */
[C---:B------:R-:W-:Y:S02]  /*9500*/  FMUL.FTZ R53, R180.reuse, R53 ;  /* 0x00000035b4357220 */ /* 0x040fe40000410000 */
[----:B------:R-:W-:Y:S01]  /*9510*/  LDSM.16.MT88.4 R132, [R241+0x3100] ;  /* 0x00310000f184783b */ /* 0x000fe20000004200 */
[C---:B------:R-:W-:Y:S02]  /*9520*/  FMUL.FTZ R54, R3.reuse, R54 ;  /* 0x0000003603367220 */ /* 0x040fe40000410000 */
[----:B------:R-:W2:Y:S01]  /*9530*/  MUFU.EX2 R203, R203 ;  /* 0x000000cb00cb7308 */ /* 0x000ea20000000800 */
[C---:B------:R-:W-:Y:S02]  /*9540*/  FMUL.FTZ R55, R3.reuse, R55 ;  /* 0x0000003703377220 */ /* 0x040fe40000410000 */
[C---:B------:R-:W-:Y:S01]  /*9550*/  FMUL.FTZ R56, R180.reuse, R56 ;  /* 0x00000038b4387220 */ /* 0x040fe20000410000 */
[----:B-1----:R-:W-:Y:S01]  /*9560*/  MOV R172, R17 ;  /* 0x0000001100ac7202 */ /* 0x002fe20000000f00 */
[----:B------:R-:W-:Y:S01]  /*9570*/  FMUL.FTZ R4, R180, R176 ;  /* 0x000000b0b4047220 */ /* 0x000fe20000410000 */
[----:B------:R-:W-:Y:S01]  /*9580*/  F2FP.BF16.PACK_AB R176, R208, R29 ;  /* 0x0000001dd0b0723e */ /* 0x000fe200000010ff */
[C---:B------:R-:W-:Y:S02]  /*9590*/  FMUL.FTZ R57, R180.reuse, R57 ;  /* 0x00000039b4397220 */ /* 0x040fe40000410000 */
[C---:B------:R-:W-:Y:S01]  /*95a0*/  FMUL.FTZ R58, R3.reuse, R58 ;  /* 0x0000003a033a7220 */ /* 0x040fe20000410000 */
[----:B------:R-:W1:Y:S01]  /*95b0*/  MUFU.EX2 R201, R201 ;  /* 0x000000c900c97308 */ /* 0x000e620000000800 */
        /* <DEDUP_REMOVED lines=8> */
[----:B--2---:R-:W-:Y:S01]  /*9640*/  F2FP.BF16.PACK_AB R177, R203, R17 ;  /* 0x00000011cbb1723e */ /* 0x004fe200000010ff */
        /* <DEDUP_REMOVED lines=8> */
[----:B------:R-:W-:Y:S01]  /*96d0*/  FMUL.FTZ R67, R3, R67 ;  /* 0x0000004303437220 */ /* 0x000fe20000410000 */
[----:B-1----:R-:W-:Y:S01]  /*96e0*/  F2FP.BF16.PACK_AB R179, R191, R201 ;  /* 0x000000c9bfb3723e */ /* 0x002fe200000010ff */
[----:B------:R-:W-:Y:S02]  /*96f0*/  FMUL.FTZ R175, R2, c[0x0][0x2d0] ;  /* 0x0000b40002af7a20 */ /* 0x000fe40000410000 */
[----:B------:R-:W-:Y:S02]  /*9700*/  FFMA.FTZ R183, R3, R183, R172 ;  /* 0x000000b703b77223 */ /* 0x000fe400000100ac */
[--C-:B------:R-:W-:Y:S02]  /*9710*/  FFMA.FTZ R197, R197, c[0x0][0x2d0], -R175.reuse ;  /* 0x0000b400c5c57a23 */ /* 0x100fe400000108af */
[C---:B------:R-:W-:Y:S01]  /*9720*/  HMMA.16816.F32.BF16 R4, R176.reuse, R12, R4 ;  /* 0x0000000cb004723c */ /* 0x040fe20000041804 */
[----:B------:R-:W-:Y:S04]  /*9730*/  MUFU.EX2 R188, R188 ;  /* 0x000000bc00bc7308 */ /* 0x000fe80000000800 */
[--C-:B------:R-:W-:Y:S02]  /*9740*/  FFMA.FTZ R198, R198, c[0x0][0x2d0], -R175.reuse ;  /* 0x0000b400c6c67a23 */ /* 0x100fe400000108af */
[C---:B------:R-:W-:Y:S01]  /*9750*/  FMUL.FTZ R12, R180.reuse, R168 ;  /* 0x000000a8b40c7220 */ /* 0x040fe20000410000 */
[C---:B------:R-:W-:Y:S03]  /*9760*/  HMMA.16816.F32.BF16 R8, R176.reuse, R14, R8 ;  /* 0x0000000eb008723c */ /* 0x040fe60000041808 */
[----:B------:R-:W-:Y:S01]  /*9770*/  MUFU.EX2 R185, R185 ;  /* 0x000000b900b97308 */ /* 0x000fe20000000800 */
[----:B------:R-:W-:Y:S01]  /*9780*/  MOV R168, R31 ;  /* 0x0000001f00a87202 */ /* 0x000fe20000000f00 */
[C---:B------:R-:W-:Y:S01]  /*9790*/  FMUL.FTZ R13, R180.reuse, R169 ;  /* 0x000000a9b40d7220 */ /* 0x040fe20000410000 */
[----:B------:R-:W1:Y:S01]  /*97a0*/  LDSM.16.MT88.4 R28, [R241+0x100] ;  /* 0x00010000f11c783b */ /* 0x000e620000004200 */
[C---:B------:R-:W-:Y:S01]  /*97b0*/  FMUL.FTZ R14, R3.reuse, R170 ;  /* 0x000000aa030e7220 */ /* 0x040fe20000410000 */
[----:B------:R-:W-:Y:S01]  /*97c0*/  MOV R170, R33 ;  /* 0x0000002100aa7202 */ /* 0x000fe20000000f00 */
[C---:B------:R-:W-:Y:S03]  /*97d0*/  FMUL.FTZ R15, R3.reuse, R171 ;  /* 0x000000ab030f7220 */ /* 0x040fe60000410000 */
[C---:B------:R-:W-:Y:S01]  /*97e0*/  FMUL.FTZ R33, R180.reuse, R149 ;  /* 0x00000095b4217220 */ /* 0x040fe20000410000 */
[----:B------:R-:W-:Y:S01]  /*97f0*/  MOV R171, R34 ;  /* 0x0000002200ab7202 */ /* 0x000fe20000000f00 */
[----:B------:R-:W-:Y:S01]  /*9800*/  FMUL.FTZ R34, R3, R150 ;  /* 0x0000009603227220 */ /* 0x000fe20000410000 */
[----:B------:R-:W-:Y:S01]  /*9810*/  MOV R169, R32 ;  /* 0x0000002000a97202 */ /* 0x000fe20000000f00 */
[C---:B------:R-:W-:Y:S03]  /*9820*/  HMMA.16816.F32.BF16 R12, R176.reuse, R20, R12 ;  /* 0x00000014b00c723c */ /* 0x040fe6000004180c */
[--C-:B------:R-:W-:Y:S02]  /*9830*/  FFMA.FTZ R213, R213, c[0x0][0x2d0], -R175.reuse ;  /* 0x0000b400d5d57a23 */ /* 0x100fe400000108af */
[--C-:B------:R-:W-:Y:S02]  /*9840*/  FFMA.FTZ R215, R215, c[0x0][0x2d0], -R175.reuse ;  /* 0x0000b400d7d77a23 */ /* 0x100fe400000108af */
[C---:B------:R-:W-:Y:S01]  /*9850*/  FMUL.FTZ R20, R180.reuse, R160 ;  /* 0x000000a0b4147220 */ /* 0x040fe20000410000 */
[C---:B------:R-:W-:Y:S04]  /*9860*/  HMMA.16816.F32.BF16 R16, R176.reuse, R22, R16 ;  /* 0x00000016b010723c */ /* 0x040fe80000041810 */
[----:B------:R-:W-:Y:S01]  /*9870*/  FMUL.FTZ R21, R180, R161 ;  /* 0x000000a1b4157220 */ /* 0x000fe20000410000 */
[----:B------:R-:W-:Y:S01]  /*9880*/  MOV R160, R27 ;  /* 0x0000001b00a07202 */ /* 0x000fe20000000f00 */
[C---:B------:R-:W-:Y:S01]  /*9890*/  FMUL.FTZ R27, R3.reuse, R159 ;  /* 0x0000009f031b7220 */ /* 0x040fe20000410000 */
[----:B------:R-:W-:Y:S01]  /*98a0*/  MOV R161, R26 ;  /* 0x0000001a00a17202 */ /* 0x000fe20000000f00 */
[C---:B------:R-:W-:Y:S01]  /*98b0*/  FMUL.FTZ R22, R3.reuse, R162 ;  /* 0x000000a203167220 */ /* 0x040fe20000410000 */
[----:B------:R-:W-:Y:S03]  /*98c0*/  MOV R162, R25 ;  /* 0x0000001900a27202 */ /* 0x000fe60000000f00 */
[C---:B------:R-:W-:Y:S01]  /*98d0*/  FMUL.FTZ R23, R3.reuse, R163 ;  /* 0x000000a303177220 */ /* 0x040fe20000410000 */
[----:B------:R-:W-:Y:S01]  /*98e0*/  MOV R163, R24 ;  /* 0x0000001800a37202 */ /* 0x000fe20000000f00 */
[--C-:B------:R-:W-:Y:S02]  /*98f0*/  FFMA.FTZ R159, R174, c[0x0][0x2d0], -R175.reuse ;  /* 0x0000b400ae9f7a23 */ /* 0x100fe400000108af */
[C---:B------:R-:W-:Y:S02]  /*9900*/  FMUL.FTZ R24, R180.reuse, R156 ;  /* 0x0000009cb4187220 */ /* 0x040fe40000410000 */
[----:B------:R-:W-:Y:S02]  /*9910*/  FMUL.FTZ R25, R180, R157 ;  /* 0x0000009db4197220 */ /* 0x000fe40000410000 */
[--C-:B------:R-:W-:Y:S01]  /*9920*/  FFMA.FTZ R157, R162, c[0x0][0x2d0], -R175.reuse ;  /* 0x0000b400a29d7a23 */ /* 0x100fe200000108af */
[C---:B-1----:R-:W-:Y:S03]  /*9930*/  HMMA.16816.F32.BF16 R20, R176.reuse, R28, R20 ;  /* 0x0000001cb014723c */ /* 0x042fe60000041814 */
[C---:B------:R-:W-:Y:S02]  /*9940*/  FMUL.FTZ R26, R3.reuse, R158 ;  /* 0x0000009e031a7220 */ /* 0x040fe40000410000 */
[----:B------:R-:W-:Y:S01]  /*9950*/  MUFU.EX2 R157, R157 ;  /* 0x0000009d009d7308 */ /* 0x000fe20000000800 */
[----:B------:R-:W-:Y:S02]  /*9960*/  FMUL.FTZ R32, R180, R148 ;  /* 0x00000094b4207220 */ /* 0x000fe40000410000 */
[--C-:B------:R-:W-:Y:S04]  /*9970*/  FFMA.FTZ R148, R212, c[0x0][0x2d0], -R175.reuse ;  /* 0x0000b400d4947a23 */ /* 0x100fe800000108af */
[--C-:B------:R-:W-:Y:S01]  /*9980*/  FFMA.FTZ R212, R214, c[0x0][0x2d0], -R175.reuse ;  /* 0x0000b400d6d47a23 */ /* 0x100fe200000108af */
[C---:B------:R-:W-:Y:S03]  /*9990*/  HMMA.16816.F32.BF16 R24, R176.reuse, R30, R24 ;  /* 0x0000001eb018723c */ /* 0x040fe60000041818 */
[C---:B------:R-:W-:Y:S01]  /*99a0*/  FMUL.FTZ R28, R180.reuse, R152 ;  /* 0x00000098b41c7220 */ /* 0x040fe20000410000 */
[----:B------:R-:W-:Y:S01]  /*99b0*/  MUFU.EX2 R214, R159 ;  /* 0x0000009f00d67308 */ /* 0x000fe20000000800 */
[----:B------:R-:W-:Y:S02]  /*99c0*/  FMUL.FTZ R29, R180, R153 ;  /* 0x00000099b41d7220 */ /* 0x000fe40000410000 */
[C---:B------:R-:W-:Y:S02]  /*99d0*/  FMUL.FTZ R30, R3.reuse, R154 ;  /* 0x0000009a031e7220 */ /* 0x040fe40000410000 */
[----:B------:R-:W-:Y:S03]  /*99e0*/  FMUL.FTZ R31, R3, R155 ;  /* 0x0000009b031f7220 */ /* 0x000fe60000410000 */
[--C-:B------:R-:W-:Y:S02]  /*99f0*/  FFMA.FTZ R152, R163, c[0x0][0x2d0], -R175.reuse ;  /* 0x0000b400a3987a23 */ /* 0x100fe400000108af */
[--C-:B------:R-:W-:Y:S01]  /*9a00*/  FFMA.FTZ R155, R164, c[0x0][0x2d0], -R175.reuse ;  /* 0x0000b400a49b7a23 */ /* 0x100fe200000108af */
[----:B------:R-:W-:Y:S01]  /*9a10*/  MUFU.EX2 R212, R212 ;  /* 0x000000d400d47308 */ /* 0x000fe20000000800 */
[C---:B------:R-:W-:Y:S03]  /*9a20*/  HMMA.16816.F32.BF16 R28, R176.reuse, R36, R28 ;  /* 0x00000024b01c723c */ /* 0x040fe6000004181c */
[--C-:B------:R-:W-:Y:S02]  /*9a30*/  FFMA.FTZ R164, R200, c[0x0][0x2d0], -R175.reuse ;  /* 0x0000b400c8a47a23 */ /* 0x100fe400000108af */
[--C-:B------:R-:W-:Y:S02]  /*9a40*/  FFMA.FTZ R154, R171, c[0x0][0x2d0], -R175.reuse ;  /* 0x0000b400ab9a7a23 */ /* 0x100fe400000108af */
[--C-:B------:R-:W-:Y:S01]  /*9a50*/  FFMA.FTZ R153, R170, c[0x0][0x2d0], -R175.reuse ;  /* 0x0000b400aa997a23 */ /* 0x100fe200000108af */
[C---:B------:R-:W-:Y:S01]  /*9a60*/  HMMA.16816.F32.BF16 R32, R176.reuse, R38, R32 ;  /* 0x00000026b020723c */ /* 0x040fe20000041820 */
[----:B------:R-:W1:Y:S03]  /*9a70*/  MUFU.EX2 R152, R152 ;  /* 0x0000009800987308 */ /* 0x000e660000000800 */
[C---:B------:R-:W-:Y:S02]  /*9a80*/  FMUL.FTZ R36, R180.reuse, R144 ;  /* 0x00000090b4247220 */ /* 0x040fe40000410000 */
[----:B------:R-:W-:Y:S02]  /*9a90*/  FMUL.FTZ R37, R180, R145 ;  /* 0x00000091b4257220 */ /* 0x000fe40000410000 */
[C---:B------:R-:W-:Y:S02]  /*9aa0*/  FMUL.FTZ R38, R3.reuse, R146 ;  /* 0x0000009203267220 */ /* 0x040fe40000410000 */
[----:B------:R-:W2:Y:S01]  /*9ab0*/  LDL.LU R146, [R1+0x60] ;  /* 0x0000600001927983 */ /* 0x000ea20000300800 */
[----:B------:R-:W-:Y:S01]  /*9ac0*/  MUFU.EX2 R200, R197 ;  /* 0x000000c500c87308 */ /* 0x000fe20000000800 */
[----:B------:R-:W-:Y:S02]  /*9ad0*/  FMUL.FTZ R39, R3, R147 ;  /* 0x0000009303277220 */ /* 0x000fe40000410000 */
[--C-:B------:R-:W-:Y:S02]  /*9ae0*/  FFMA.FTZ R145, R199, c[0x0][0x2d0], -R175.reuse ;  /* 0x0000b400c7917a23 */ /* 0x100fe400000108af */
[--C-:B------:R-:W-:Y:S02]  /*9af0*/  FFMA.FTZ R144, R210, c[0x0][0x2d0], -R175.reuse ;  /* 0x0000b400d2907a23 */ /* 0x100fe400000108af */
[--C-:B------:R-:W-:Y:S01]  /*9b00*/  FFMA.FTZ R210, R211, c[0x0][0x2d0], -R175.reuse ;  /* 0x0000b400d3d27a23 */ /* 0x100fe200000108af */
[C---:B------:R-:W-:Y:S02]  /*9b10*/  HMMA.16816.F32.BF16 R36, R176.reuse, R44, R36 ;  /* 0x0000002cb024723c */ /* 0x040fe40000041824 */
[----:B------:R3:W-:Y:S01]  /*9b20*/  MUFU.EX2 R199, R198 ;  /* 0x000000c600c77308 */ /* 0x0007e20000000800 */
[--C-:B------:R-:W-:Y:S02]  /*9b30*/  FFMA.FTZ R163, R168, c[0x0][0x2d0], -R175.reuse ;  /* 0x0000b400a8a37a23 */ /* 0x100fe400000108af */
[C---:B------:R-:W-:Y:S02]  /*9b40*/  FMUL.FTZ R68, R180.reuse, R68 ;  /* 0x00000044b4447220 */ /* 0x040fe40000410000 */
[C---:B------:R-:W-:Y:S01]  /*9b50*/  FMUL.FTZ R44, R180.reuse, R136 ;  /* 0x00000088b42c7220 */ /* 0x040fe20000410000 */
[C---:B------:R-:W-:Y:S04]  /*9b60*/  HMMA.16816.F32.BF16 R40, R176.reuse, R46, R40 ;  /* 0x0000002eb028723c */ /* 0x040fe80000041828 */
[C---:B------:R-:W-:Y:S01]  /*9b70*/  FMUL.FTZ R45, R180.reuse, R137 ;  /* 0x00000089b42d7220 */ /* 0x040fe20000410000 */
[----:B------:R-:W-:Y:S01]  /*9b80*/  MUFU.EX2 R210, R210 ;  /* 0x000000d200d27308 */ /* 0x000fe20000000800 */
[C---:B------:R-:W-:Y:S02]  /*9b90*/  FMUL.FTZ R69, R180.reuse, R69 ;  /* 0x00000045b4457220 */ /* 0x040fe40000410000 */
[C---:B------:R-:W-:Y:S04]  /*9ba0*/  FMUL.FTZ R46, R3.reuse, R138 ;  /* 0x0000008a032e7220 */ /* 0x040fe80000410000 */
[C---:B------:R-:W-:Y:S02]  /*9bb0*/  FMUL.FTZ R47, R3.reuse, R139 ;  /* 0x0000008b032f7220 */ /* 0x040fe40000410000 */
[----:B------:R-:W-:Y:S01]  /*9bc0*/  LDSM.16.MT88.4 R136, [R244+0x900] ;  /* 0x00090000f488783b */ /* 0x000fe20000004200 */
[C---:B------:R-:W-:Y:S02]  /*9bd0*/  FMUL.FTZ R70, R3.reuse, R70 ;  /* 0x0000004603467220 */ /* 0x040fe40000410000 */
[C---:B------:R-:W-:Y:S02]  /*9be0*/  FMUL.FTZ R71, R3.reuse, R71 ;  /* 0x0000004703477220 */ /* 0x040fe40000410000 */
[C---:B------:R-:W-:Y:S03]  /*9bf0*/  HMMA.16816.F32.BF16 R44, R176.reuse, R140, R44 ;  /* 0x0000008cb02c723c */ /* 0x040fe6000004182c */
[C---:B------:R-:W-:Y:S02]  /*9c00*/  FMUL.FTZ R72, R180.reuse, R72 ;  /* 0x00000048b4487220 */ /* 0x040fe40000410000 */
[C---:B------:R-:W-:Y:S02]  /*9c10*/  FMUL.FTZ R73, R180.reuse, R73 ;  /* 0x00000049b4497220 */ /* 0x040fe40000410000 */
[C---:B------:R-:W-:Y:S01]  /*9c20*/  FMUL.FTZ R74, R3.reuse, R74 ;  /* 0x0000004a034a7220 */ /* 0x040fe20000410000 */
[C---:B------:R-:W-:Y:S01]  /*9c30*/  HMMA.16816.F32.BF16 R48, R176.reuse, R142, R48 ;  /* 0x0000008eb030723c */ /* 0x040fe20000041830 */
[----:B------:R-:W-:Y:S03]  /*9c40*/  LDSM.16.MT88.4 R140, [R240+0x9900] ;  /* 0x00990000f08c783b */ /* 0x000fe60000004200 */
        /* <DEDUP_REMOVED lines=25> */
[C---:B----4-:R-:W-:Y:S03]  /*9de0*/  HMMA.16816.F32.BF16 R60, R176.reuse, R132, R60 ;  /* 0x00000084b03c723c */ /* 0x050fe6000004183c */
        /* <DEDUP_REMOVED lines=29> */
[----:B------:R-:W-:Y:S02]  /*9fc0*/  FMUL.FTZ R121, R180, R121 ;  /* 0x00000079b4797220 */ /* 0x000fe40000410000 */
[C---:B------:R-:W-:Y:S02]  /*9fd0*/  FMUL.FTZ R122, R3.reuse, R122 ;  /* 0x0000007a037a7220 */ /* 0x040fe40000410000 */
[----:B------:R-:W-:Y:S04]  /*9fe0*/  FMUL.FTZ R123, R3, R123 ;  /* 0x0000007b037b7220 */ /* 0x000fe80000410000 */
[--C-:B------:R-:W-:Y:S02]  /*9ff0*/  FFMA.FTZ R158, R161, c[0x0][0x2d0], -R192.reuse ;  /* 0x0000b400a19e7a23 */ /* 0x100fe400000108c0 */
[--C-:B------:R-:W-:Y:S02]  /*a000*/  FFMA.FTZ R161, R167, c[0x0][0x2d0], -R175.reuse ;  /* 0x0000b400a7a17a23 */ /* 0x100fe400000108af */
[--C-:B------:R-:W-:Y:S02]  /*a010*/  FFMA.FTZ R156, R160, c[0x0][0x2d0], -R192.reuse ;  /* 0x0000b400a09c7a23 */ /* 0x100fe400000108c0 */
[--C-:B------:R-:W-:Y:S01]  /*a020*/  FFMA.FTZ R160, R166, c[0x0][0x2d0], -R175.reuse ;  /* 0x0000b400a6a07a23 */ /* 0x100fe200000108af */
[----:B------:R-:W-:Y:S01]  /*a030*/  MUFU.EX2 R158, R158 ;  /* 0x0000009e009e7308 */ /* 0x000fe20000000800 */
[--C-:B------:R-:W-:Y:S02]  /*a040*/  FFMA.FTZ R162, R165, c[0x0][0x2d0], -R192.reuse ;  /* 0x0000b400a5a27a23 */ /* 0x100fe400000108c0 */
[----:B------:R-:W-:Y:S02]  /*a050*/  FFMA.FTZ R165, R169, c[0x0][0x2d0], -R175 ;  /* 0x0000b400a9a57a23 */ /* 0x000fe400000108af */
[C---:B------:R-:W-:Y:S02]  /*a060*/  FMUL.FTZ R124, R180.reuse, R124 ;  /* 0x0000007cb47c7220 */ /* 0x040fe40000410000 */
[C---:B------:R-:W-:Y:S02]  /*a070*/  FMUL.FTZ R125, R180.reuse, R125 ;  /* 0x0000007db47d7220 */ /* 0x040fe40000410000 */
[C---:B------:R-:W-:Y:S01]  /*a080*/  FMUL.FTZ R128, R180.reuse, R128 ;  /* 0x00000080b4807220 */ /* 0x040fe20000410000 */
[----:B------:R-:W-:Y:S01]  /*a090*/  MUFU.EX2 R156, R156 ;  /* 0x0000009c009c7308 */ /* 0x000fe20000000800 */
[----:B------:R-:W-:Y:S02]  /*a0a0*/  FMUL.FTZ R129, R180, R129 ;  /* 0x00000081b4817220 */ /* 0x000fe40000410000 */
[--C-:B---3--:R-:W-:Y:S02]  /*a0b0*/  FFMA.FTZ R198, R195, c[0x0][0x2d0], -R192.reuse ;  /* 0x0000b400c3c67a23 */ /* 0x108fe400000108c0 */
[--C-:B------:R-:W-:Y:S02]  /*a0c0*/  FFMA.FTZ R197, R194, c[0x0][0x2d0], -R192.reuse ;  /* 0x0000b400c2c57a23 */ /* 0x100fe400000108c0 */
[--C-:B------:R-:W-:Y:S02]  /*a0d0*/  FFMA.FTZ R168, R186, c[0x0][0x2d0], -R192.reuse ;  /* 0x0000b400baa87a23 */ /* 0x100fe400000108c0 */
[C---:B------:R-:W-:Y:S01]  /*a0e0*/  FMUL.FTZ R126, R3.reuse, R126 ;  /* 0x0000007e037e7220 */ /* 0x040fe20000410000 */
[----:B------:R-:W-:Y:S01]  /*a0f0*/  MUFU.EX2 R195, R145 ;  /* 0x0000009100c37308 */ /* 0x000fe20000000800 */
[C---:B------:R-:W-:Y:S01]  /*a100*/  FMUL.FTZ R127, R3.reuse, R127 ;  /* 0x0000007f037f7220 */ /* 0x040fe20000410000 */
[C---:B----4-:R-:W-:Y:S03]  /*a110*/  HMMA.16816.F32.BF16 R76, R176.reuse, R132, R76 ;  /* 0x00000084b04c723c */ /* 0x050fe6000004184c */
[C---:B------:R-:W-:Y:S02]  /*a120*/  FMUL.FTZ R130, R3.reuse, R130 ;  /* 0x0000008203827220 */ /* 0x040fe40000410000 */
[----:B------:R-:W-:Y:S02]  /*a130*/  FMUL.FTZ R131, R3, R131 ;  /* 0x0000008303837220 */ /* 0x000fe40000410000 */
[----:B------:R-:W-:Y:S01]  /*a140*/  FADD.FTZ R167, R203, R183 ;  /* 0x000000b7cba77221 */ /* 0x000fe20000010000 */
[C---:B------:R-:W-:Y:S01]  /*a150*/  HMMA.16816.F32.BF16 R80, R176.reuse, R134, R80 ;  /* 0x00000086b050723c */ /* 0x040fe20000041850 */
[----:B------:R-:W3:Y:S01]  /*a160*/  LDSM.16.MT88.4 R132, [R241+0x6100] ;  /* 0x00610000f184783b */ /* 0x000ee20000004200 */
[----:B------:R-:W-:Y:S02]  /*a170*/  MUFU.EX2 R194, R144 ;  /* 0x0000009000c27308 */ /* 0x000fe40000000800 */
[--C-:B------:R-:W-:Y:S02]  /*a180*/  FFMA.FTZ R203, R189, c[0x0][0x2d0], -R192.reuse ;  /* 0x0000b400bdcb7a23 */ /* 0x100fe400000108c0 */
[----:B------:R-:W-:Y:S02]  /*a190*/  FADD.FTZ R167, R201, R167 ;  /* 0x000000a7c9a77221 */ /* 0x000fe40000010000 */
[--C-:B------:R-:W-:Y:S04]  /*a1a0*/  FFMA.FTZ R196, R196, c[0x0][0x2d0], -R192.reuse ;  /* 0x0000b400c4c47a23 */ /* 0x100fe800000108c0 */
[----:B------:R-:W-:Y:S01]  /*a1b0*/  MUFU.EX2 R189, R154 ;  /* 0x0000009a00bd7308 */ /* 0x000fe20000000800 */
[----:B------:R-:W-:Y:S02]  /*a1c0*/  FADD.FTZ R167, R191, R167 ;  /* 0x000000a7bfa77221 */ /* 0x000fe40000010000 */
[--C-:B------:R-:W-:Y:S02]  /*a1d0*/  FFMA.FTZ R211, R206, c[0x0][0x2d0], -R192.reuse ;  /* 0x0000b400ced37a23 */ /* 0x100fe400000108c0 */
[--C-:B------:R-:W-:Y:S02]  /*a1e0*/  FFMA.FTZ R207, R207, c[0x0][0x2d0], -R192.reuse ;  /* 0x0000b400cfcf7a23 */ /* 0x100fe400000108c0 */
[--C-:B------:R-:W-:Y:S02]  /*a1f0*/  FFMA.FTZ R205, R205, c[0x0][0x2d0], -R192.reuse ;  /* 0x0000b400cdcd7a23 */ /* 0x100fe400000108c0 */
[--C-:B------:R-:W-:Y:S01]  /*a200*/  FFMA.FTZ R204, R204, c[0x0][0x2d0], -R192.reuse ;  /* 0x0000b400cccc7a23 */ /* 0x100fe200000108c0 */
[----:B------:R-:W-:Y:S01]  /*a210*/  MUFU.EX2 R186, R165 ;  /* 0x000000a500ba7308 */ /* 0x000fe20000000800 */
[--C-:B------:R-:W-:Y:S09]  /*a220*/  FFMA.FTZ R187, R187, c[0x0][0x2d0], -R192.reuse ;  /* 0x0000b400bbbb7a23 */ /* 0x100ff200000108c0 */
[----:B------:R-:W-:Y:S01]  /*a230*/  MUFU.EX2 R160, R160 ;  /* 0x000000a000a07308 */ /* 0x000fe20000000800 */
[C---:B---3--:R-:W-:Y:S09]  /*a240*/  HMMA.16816.F32.BF16 R84, R176.reuse, R132, R84 ;  /* 0x00000084b054723c */ /* 0x048ff20000041854 */
[----:B------:R-:W-:Y:S01]  /*a250*/  MUFU.EX2 R162, R162 ;  /* 0x000000a200a27308 */ /* 0x000fe20000000800 */
[C---:B------:R-:W-:Y:S01]  /*a260*/  HMMA.16816.F32.BF16 R88, R176.reuse, R134, R88 ;  /* 0x00000086b058723c */ /* 0x040fe20000041858 */
[----:B------:R-:W3:Y:S08]  /*a270*/  LDSM.16.MT88.4 R132, [R240+0x6100] ;  /* 0x00610000f084783b */ /* 0x000ef00000004200 */
[----:B------:R-:W-:Y:S10]  /*a280*/  MUFU.EX2 R3, R209 ;  /* 0x000000d100037308 */ /* 0x000ff40000000800 */
[----:B------:R4:W-:Y:S10]  /*a290*/  MUFU.EX2 R209, R148 ;  /* 0x0000009400d17308 */ /* 0x0009f40000000800 */
[----:B------:R5:W-:Y:S10]  /*a2a0*/  MUFU.EX2 R201, R215 ;  /* 0x000000d700c97308 */ /* 0x000bf40000000800 */
[----:B------:R-:W-:Y:S01]  /*a2b0*/  MUFU.EX2 R203, R203 ;  /* 0x000000cb00cb7308 */ /* 0x000fe20000000800 */
[----:B----4-:R-:W-:Y:S01]  /*a2c0*/  LDSM.16.MT88.4 R148, [R240+0x1900] ;  /* 0x00190000f094783b */ /* 0x010fe20000004200 */
[C---:B---3--:R-:W-:Y:S08]  /*a2d0*/  HMMA.16816.F32.BF16 R92, R176.reuse, R132, R92 ;  /* 0x00000084b05c723c */ /* 0x048ff0000004185c */
[----:B------:R-:W-:Y:S01]  /*a2e0*/  MUFU.EX2 R191, R168 ;  /* 0x000000a800bf7308 */ /* 0x000fe20000000800 */
[----:B--2---:R-:W-:Y:S02]  /*a2f0*/  FFMA.FTZ R180, R180, R146, R173 ;  /* 0x00000092b4b47223 */ /* 0x004fe400000100ad */
[----:B------:R-:W-:Y:S01]  /*a300*/  LDSM.16.MT88.4 R144, [R242+0x1100] ;  /* 0x00110000f290783b */ /* 0x000fe20000004200 */
[----:B-----5:R-:W-:Y:S01]  /*a310*/  FFMA.FTZ R215, R182, c[0x0][0x2d0], -R192 ;  /* 0x0000b400b6d77a23 */ /* 0x020fe200000108c0 */
[C---:B------:R-:W-:Y:S05]  /*a320*/  HMMA.16816.F32.BF16 R96, R176.reuse, R134, R96 ;  /* 0x00000086b060723c */ /* 0x040fea0000041860 */
[----:B------:R-:W-:Y:S01]  /*a330*/  MUFU.EX2 R161, R161 ;  /* 0x000000a100a17308 */ /* 0x000fe20000000800 */
[----:B------:R-:W2:Y:S01]  /*a340*/  LDSM.16.MT88.4 R132, [R244+0x9100] ;  /* 0x00910000f484783b */ /* 0x000ea20000004200 */
[----:B------:R-:W-:Y:S02]  /*a350*/  FADD.FTZ R166, R208, R180 ;  /* 0x000000b4d0a67221 */ /* 0x000fe40000010000 */
[----:B------:R-:W-:Y:S03]  /*a360*/  FFMA.FTZ R192, R181, c[0x0][0x2d0], -R192 ;  /* 0x0000b400b5c07a23 */ /* 0x000fe600000108c0 */
[----:B------:R-:W-:Y:S02]  /*a370*/  FADD.FTZ R166, R202, R166 ;  /* 0x000000a6caa67221 */ /* 0x000fe40000010000 */
[----:B------:R-:W-:Y:S01]  /*a380*/  LDSM.16.MT88.4 R172, [R244+0x2900] ;  /* 0x00290000f4ac783b */ /* 0x000fe20000004200 */
[----:B------:R-:W-:Y:S01]  /*a390*/  MUFU.EX2 R202, R155 ;  /* 0x0000009b00ca7308 */ /* 0x000fe20000000800 */
[----:B------:R-:W-:Y:S04]  /*a3a0*/  FADD.FTZ R166, R193, R166 ;  /* 0x000000a6c1a67221 */ /* 0x000fe80000010000 */
[----:B-1----:R-:W-:Y:S05]  /*a3b0*/  FADD.FTZ R166, R152, R166 ;  /* 0x000000a698a67221 */ /* 0x002fea0000010000 */
[----:B------:R-:W-:Y:S10]  /*a3c0*/  MUFU.EX2 R208, R153 ;  /* 0x0000009900d07308 */ /* 0x000ff40000000800 */
[----:B------:R-:W1:Y:S10]  /*a3d0*/  MUFU.EX2 R193, R164 ;  /* 0x000000a400c17308 */ /* 0x000e740000000800 */
[----:B------:R-:W-:Y:S01]  /*a3e0*/  MUFU.EX2 R198, R198 ;  /* 0x000000c600c67308 */ /* 0x000fe20000000800 */
[C---:B--2---:R-:W-:Y:S08]  /*a3f0*/  HMMA.16816.F32.BF16 R100, R176.reuse, R132, R100 ;  /* 0x00000084b064723c */ /* 0x044ff00000041864 */
[C---:B------:R-:W-:Y:S01]  /*a400*/  HMMA.16816.F32.BF16 R104, R176.reuse, R134, R104 ;  /* 0x00000086b068723c */ /* 0x040fe20000041868 */
[----:B------:R-:W2:Y:S01]  /*a410*/  LDSM.16.MT88.4 R132, [R242+0x9100] ;  /* 0x00910000f284783b */ /* 0x000ea20000004200 */
[----:B------:R-:W-:Y:S02]  /*a420*/  MUFU.EX2 R197, R197 ;  /* 0x000000c500c57308 */ /* 0x000fe40000000800 */
[----:B-1----:R-:W-:Y:S08]  /*a430*/  F2FP.BF16.PACK_AB R180, R193, R186 ;  /* 0x000000bac1b4723e */ /* 0x002ff000000010ff */
[----:B------:R-:W-:Y:S10]  /*a440*/  MUFU.EX2 R196, R196 ;  /* 0x000000c400c47308 */ /* 0x000ff40000000800 */
[----:B------:R-:W-:Y:S10]  /*a450*/  MUFU.EX2 R211, R211 ;  /* 0x000000d300d37308 */ /* 0x000ff40000000800 */
[----:B------:R-:W-:Y:S01]  /*a460*/  MUFU.EX2 R207, R207 ;  /* 0x000000cf00cf7308 */ /* 0x000fe20000000800 */
[C---:B--2---:R-:W-:Y:S09]  /*a470*/  HMMA.16816.F32.BF16 R108, R176.reuse, R132, R108 ;  /* 0x00000084b06c723c */ /* 0x044ff2000004186c */
[----:B------:R-:W-:Y:S01]  /*a480*/  MUFU.EX2 R206, R213 ;  /* 0x000000d500ce7308 */ /* 0x000fe20000000800 */
[C---:B------:R-:W-:Y:S01]  /*a490*/  HMMA.16816.F32.BF16 R112, R176.reuse, R134, R112 ;  /* 0x00000086b070723c */ /* 0x040fe20000041870 */
[----:B------:R-:W1:Y:S08]  /*a4a0*/  LDSM.16.MT88.4 R132, [R241+0x9100] ;  /* 0x00910000f184783b */ /* 0x000e700000004200 */
[----:B------:R-:W2:Y:S10]  /*a4b0*/  MUFU.EX2 R213, R163 ;  /* 0x000000a300d57308 */ /* 0x000eb40000000800 */
[----:B------:R-:W-:Y:S10]  /*a4c0*/  MUFU.EX2 R205, R205 ;  /* 0x000000cd00cd7308 */ /* 0x000ff40000000800 */
[----:B------:R-:W-:Y:S01]  /*a4d0*/  MUFU.EX2 R204, R204 ;  /* 0x000000cc00cc7308 */ /* 0x000fe20000000800 */
[----:B--2---:R-:W-:Y:S09]  /*a4e0*/  F2FP.BF16.PACK_AB R182, R214, R213 ;  /* 0x000000d5d6b6723e */ /* 0x004ff200000010ff */
[----:B------:R-:W2:Y:S01]  /*a4f0*/  MUFU.EX2 R187, R187 ;  /* 0x000000bb00bb7308 */ /* 0x000ea20000000800 */
[C---:B-1----:R-:W-:Y:S09]  /*a500*/  HMMA.16816.F32.BF16 R116, R176.reuse, R132, R116 ;  /* 0x00000084b074723c */ /* 0x042ff20000041874 */
[----:B------:R-:W-:Y:S01]  /*a510*/  MUFU.EX2 R215, R215 ;  /* 0x000000d700d77308 */ /* 0x000fe20000000800 */
[C---:B------:R-:W-:Y:S01]  /*a520*/  HMMA.16816.F32.BF16 R120, R176.reuse, R134, R120 ;  /* 0x00000086b078723c */ /* 0x040fe20000041878 */
[----:B------:R-:W1:Y:S08]  /*a530*/  LDSM.16.MT88.4 R132, [R240+0x9100] ;  /* 0x00910000f084783b */ /* 0x000e700000004200 */
[----:B------:R-:W3:Y:S03]  /*a540*/  MUFU.EX2 R192, R192 ;  /* 0x000000c000c07308 */ /* 0x000ee60000000800 */
[----:B--2---:R-:W-:Y:S02]  /*a550*/  F2FP.BF16.PACK_AB R181, R187, R191 ;  /* 0x000000bfbbb5723e */ /* 0x004fe400000010ff */
[----:B---3--:R-:W-:Y:S01]  /*a560*/  F2FP.BF16.PACK_AB R183, R192, R215 ;  /* 0x000000d7c0b7723e */ /* 0x008fe200000010ff */
[C---:B-1----:R-:W-:Y:S07]  /*a570*/  HMMA.16816.F32.BF16 R124, R176.reuse, R132, R124 ;  /* 0x00000084b07c723c */ /* 0x042fee000004187c */
[----:B------:R-:W-:Y:S01]  /*a580*/  F2FP.BF16.PACK_AB R132, R157, R152 ;  /* 0x000000989d84723e */ /* 0x000fe200000010ff */
[----:B------:R-:W-:Y:S01]  /*a590*/  HMMA.16816.F32.BF16 R128, R176, R134, R128 ;  /* 0x00000086b080723c */ /* 0x000fe20000041880 */
[----:B------:R-:W-:Y:S03]  /*a5a0*/  LDSM.16.MT88.4 R152, [R242+0x5100] ;  /* 0x00510000f298783b */ /* 0x000fe60000004200 */
[----:B------:R-:W-:Y:S03]  /*a5b0*/  F2FP.BF16.PACK_AB R133, R156, R158 ;  /* 0x0000009e9c85723e */ /* 0x000fe600000010ff */
[----:B------:R-:W-:Y:S02]  /*a5c0*/  F2FP.BF16.PACK_AB R134, R160, R161 ;  /* 0x000000a1a086723e */ /* 0x000fe400000010ff */
[----:B------:R-:W-:Y:S07]  /*a5d0*/  F2FP.BF16.PACK_AB R135, R184, R162 ;  /* 0x000000a2b887723e */ /* 0x000fee00000010ff */
[C---:B------:R-:W-:Y:S08]  /*a5e0*/  HMMA.16816.F32.BF16 R4, R132.reuse, R136, R4 ;  /* 0x000000888404723c */ /* 0x040ff00000041804 */
        /* <DEDUP_REMOVED lines=45> */
[----:B------:R-:W-:Y:S01]  /*a8c0*/  HMMA.16816.F32.BF16 R128, R132, R142, R128 ;  /* 0x0000008e8480723c */ /* 0x000fe20000041880 */
[----:B------:R-:W2:Y:S06]  /*a8d0*/  LDSM.16.MT88.4 R140, [R241+0x1100] ;  /* 0x00110000f18c783b */ /* 0x000eac0000004200 */
[----:B------:R-:W-:Y:S02]  /*a8e0*/  F2FP.BF16.PACK_AB R132, R199, R200 ;  /* 0x000000c8c784723e */ /* 0x000fe400000010ff */
[----:B------:R-:W-:Y:S03]  /*a8f0*/  F2FP.BF16.PACK_AB R133, R197, R198 ;  /* 0x000000c6c585723e */ /* 0x000fe600000010ff */
[----:B------:R-:W-:Y:S02]  /*a900*/  F2FP.BF16.PACK_AB R134, R194, R195 ;  /* 0x000000c3c286723e */ /* 0x000fe400000010ff */
[----:B------:R-:W-:Y:S07]  /*a910*/  F2FP.BF16.PACK_AB R135, R3, R196 ;  /* 0x000000c40387723e */ /* 0x000fee00000010ff */
[C---:B-1----:R-:W-:Y:S08]  /*a920*/  HMMA.16816.F32.BF16 R4, R132.reuse, R136, R4 ;  /* 0x000000888404723c */ /* 0x042ff00000041804 */
[C---:B------:R-:W-:Y:S01]  /*a930*/  HMMA.16816.F32.BF16 R8, R132.reuse, R138, R8 ;  /* 0x0000008a8408723c */ /* 0x040fe20000041808 */
[----:B------:R-:W1:Y:S07]  /*a940*/  LDSM.16.MT88.4 R136, [R240+0x1100] ;  /* 0x00110000f088783b */ /* 0x000e6e0000004200 */
[C---:B------:R-:W-:Y:S08]  /*a950*/  HMMA.16816.F32.BF16 R12, R132.reuse, R144, R12 ;  /* 0x00000090840c723c */ /* 0x040ff0000004180c */
        /* <DEDUP_REMOVED lines=31> */
[----:B------:R-:W-:Y:S07]  /*ab50*/  LDSM.16.MT88.4 R140, [R240+0xa100] ;  /* 0x00a10000f08c783b */ /* 0x000fee0000004200 */
[C---:B-1----:R-:W-:Y:S08]  /*ab60*/  HMMA.16816.F32.BF16 R100, R132.reuse, R136, R100 ;  /* 0x000000888464723c */ /* 0x042ff00000041864 */
[C---:B------:R-:W-:Y:S01]  /*ab70*/  HMMA.16816.F32.BF16 R104, R132.reuse, R138, R104 ;  /* 0x0000008a8468723c */ /* 0x040fe20000041868 */
[----:B------:R-:W1:Y:S07]  /*ab80*/  LDSM.16.MT88.4 R136, [R241+0xa100] ;  /* 0x00a10000f188783b */ /* 0x000e6e0000004200 */
[C---:B---3--:R-:W-:Y:S08]  /*ab90*/  HMMA.16816.F32.BF16 R108, R132.reuse, R144, R108 ;  /* 0x00000090846c723c */ /* 0x048ff0000004186c */
[C---:B------:R-:W-:Y:S01]  /*aba0*/  HMMA.16816.F32.BF16 R112, R132.reuse, R146, R112 ;  /* 0x000000928470723c */ /* 0x040fe20000041870 */
[----:B------:R-:W-:Y:S07]  /*abb0*/  LDSM.16.MT88.4 R144, [R242+0x1900] ;  /* 0x00190000f290783b */ /* 0x000fee0000004200 */
        /* <DEDUP_REMOVED lines=34> */
[C---:B------:R-:W-:Y:S08]  /*ade0*/  HMMA.16816.F32.BF16 R68, R132.reuse, R148, R68 ;  /* 0x000000948444723c */ /* 0x040ff00000041844 */
[C---:B------:R-:W-:Y:S01]  /*adf0*/  HMMA.16816.F32.BF16 R72, R132.reuse, R150, R72 ;  /* 0x000000968448723c */ /* 0x040fe20000041848 */
[----:B------:R-:W2:Y:S07]  /*ae00*/  LDSM.16.MT88.4 R148, [R244+0xa900] ;  /* 0x00a90000f494783b */ /* 0x000eae0000004200 */
[C---:B---3--:R-:W-:Y:S08]  /*ae10*/  HMMA.16816.F32.BF16 R76, R132.reuse, R144, R76 ;  /* 0x00000090844c723c */ /* 0x048ff0000004184c */
[C---:B------:R-:W-:Y:S01]  /*ae20*/  HMMA.16816.F32.BF16 R80, R132.reuse, R146, R80 ;  /* 0x000000928450723c */ /* 0x040fe20000041850 */
[----:B------:R-:W-:Y:S07]  /*ae30*/  LDSM.16.MT88.4 R144, [R241+0xa900] ;  /* 0x00a90000f190783b */ /* 0x000fee0000004200 */
        /* <DEDUP_REMOVED lines=16> */
[----:B------:R-:W-:Y:S01]  /*af40*/  HMMA.16816.F32.BF16 R128, R132, R142, R128 ;  /* 0x0000008e8480723c */ /* 0x000fe20000041880 */
[----:B------:R-:W3:Y:S06]  /*af50*/  LDSM.16.MT88.4 R140, [R240+0x2100] ;  /* 0x00210000f08c783b */ /* 0x000eec0000004200 */
        /* <DEDUP_REMOVED lines=22> */
[C---:B----4-:R-:W-:Y:S08]  /*b0c0*/  HMMA.16816.F32.BF16 R52, R132.reuse, R148, R52 ;  /* 0x000000948434723c */ /* 0x050ff00000041834 */
[C---:B------:R-:W-:Y:S01]  /*b0d0*/  HMMA.16816.F32.BF16 R56, R132.reuse, R150, R56 ;  /* 0x000000968438723c */ /* 0x040fe20000041838 */
[----:B------:R-:W4:Y:S07]  /*b0e0*/  LDSM.16.MT88.4 R148, [R240+0x8100] ;  /* 0x00810000f094783b */ /* 0x000f2e0000004200 */
        /* <DEDUP_REMOVED lines=11> */
[----:B------:R-:W3:Y:S07]  /*b1a0*/  LDSM.16.MT88.4 R152, [R240+0xb100] ;  /* 0x00b10000f098783b */ /* 0x000eee0000004200 */
[C---:B----4-:R-:W-:Y:S08]  /*b1b0*/  HMMA.16816.F32.BF16 R92, R132.reuse, R148, R92 ;  /* 0x00000094845c723c */ /* 0x050ff0000004185c */
[C---:B------:R-:W-:Y:S01]  /*b1c0*/  HMMA.16816.F32.BF16 R96, R132.reuse, R150, R96 ;  /* 0x000000968460723c */ /* 0x040fe20000041860 */
[----:B------:R-:W-:Y:S07]  /*b1d0*/  LDSM.16.MT88.4 R148, [R240+0x2900] ;  /* 0x00290000f094783b */ /* 0x000fee0000004200 */
[C---:B-1----:R-:W-:Y:S07]  /*b1e0*/  HMMA.16816.F32.BF16 R100, R132.reuse, R136, R100 ;  /* 0x000000888464723c */ /* 0x042fee0000041864 */
[----:B------:R-:W-:Y:S01]  /*b1f0*/  FADD.FTZ R136, R158, R167 ;  /* 0x000000a79e887221 */ /* 0x000fe20000010000 */
[C---:B------:R-:W-:Y:S04]  /*b200*/  HMMA.16816.F32.BF16 R104, R132.reuse, R138, R104 ;  /* 0x0000008a8468723c */ /* 0x040fe80000041868 */
[----:B------:R-:W-:Y:S02]  /*b210*/  FADD.FTZ R137, R157, R166 ;  /* 0x000000a69d897221 */ /* 0x000fe40000010000 */
[----:B------:R-:W1:Y:S01]  /*b220*/  LDSM.16.MT88.4 R164, [R242+0x2900] ;  /* 0x00290000f2a4783b */ /* 0x000e620000004200 */
[----:B------:R-:W-:Y:S01]  /*b230*/  FADD.FTZ R136, R156, R136 ;  /* 0x000000889c887221 */ /* 0x000fe20000010000 */
[C---:B--2---:R-:W-:Y:S04]  /*b240*/  HMMA.16816.F32.BF16 R108, R132.reuse, R140, R108 ;  /* 0x0000008c846c723c */ /* 0x044fe8000004186c */
[----:B------:R-:W-:Y:S02]  /*b250*/  FADD.FTZ R161, R161, R137 ;  /* 0x00000089a1a17221 */ /* 0x000fe40000010000 */
[----:B------:R-:W2:Y:S01]  /*b260*/  LDSM.16.MT88.4 R156, [R241+0x2900] ;  /* 0x00290000f19c783b */ /* 0x000ea20000004200 */
[----:B------:R-:W-:Y:S01]  /*b270*/  FADD.FTZ R138, R162, R136 ;  /* 0x00000088a28a7221 */ /* 0x000fe20000010000 */
[C---:B------:R-:W-:Y:S04]  /*b280*/  HMMA.16816.F32.BF16 R112, R132.reuse, R142, R112 ;  /* 0x0000008e8470723c */ /* 0x040fe80000041870 */
[----:B------:R-:W-:Y:S02]  /*b290*/  FADD.FTZ R139, R160, R161 ;  /* 0x000000a1a08b7221 */ /* 0x000fe40000010000 */
[----:B------:R-:W4:Y:S02]  /*b2a0*/  LDSM.16.MT88.4 R140, [R244+0x5900] ;  /* 0x00590000f48c783b */ /* 0x000f240000004200 */
[C---:B------:R-:W-:Y:S08]  /*b2b0*/  HMMA.16816.F32.BF16 R116, R132.reuse, R144, R116 ;  /* 0x000000908474723c */ /* 0x040ff00000041874 */
[C---:B------:R-:W-:Y:S08]  /*b2c0*/  HMMA.16816.F32.BF16 R120, R132.reuse, R146, R120 ;  /* 0x000000928478723c */ /* 0x040ff00000041878 */
[C---:B---3--:R-:W-:Y:S08]  /*b2d0*/  HMMA.16816.F32.BF16 R124, R132.reuse, R152, R124 ;  /* 0x00000098847c723c */ /* 0x048ff0000004187c */
[----:B------:R-:W-:Y:S01]  /*b2e0*/  HMMA.16816.F32.BF16 R128, R132, R154, R128 ;  /* 0x0000009a8480723c */ /* 0x000fe20000041880 */
[----:B------:R-:W3:Y:S07]  /*b2f0*/  LDSM.16.MT88.4 R132, [R242+0x5900] ;  /* 0x00590000f284783b */ /* 0x000eee0000004200 */
[C---:B------:R-:W-:Y:S01]  /*b300*/  HMMA.16816.F32.BF16 R176, R180.reuse, R172, R4 ;  /* 0x000000acb4b0723c */ /* 0x040fe20000041804 */
[----:B------:R-:W5:Y:S07]  /*b310*/  LDSM.16.MT88.4 R4, [R241+0x5900] ;  /* 0x00590000f104783b */ /* 0x000f6e0000004200 */
[C---:B------:R-:W-:Y:S01]  /*b320*/  HMMA.16816.F32.BF16 R172, R180.reuse, R174, R8 ;  /* 0x000000aeb4ac723c */ /* 0x040fe20000041808 */
[----:B------:R-:W3:Y:S07]  /*b330*/  LDSM.16.MT88.4 R8, [R240+0x5900] ;  /* 0x00590000f008783b */ /* 0x000eee0000004200 */
[C---:B-1----:R-:W-:Y:S01]  /*b340*/  HMMA.16816.F32.BF16 R168, R180.reuse, R164, R12 ;  /* 0x000000a4b4a8723c */ /* 0x042fe2000004180c */
[----:B------:R-:W1:Y:S07]  /*b350*/  LDSM.16.MT88.4 R12, [R244+0x8900] ;  /* 0x00890000f40c783b */ /* 0x000e6e0000004200 */
[C---:B------:R-:W-:Y:S01]  /*b360*/  HMMA.16816.F32.BF16 R164, R180.reuse, R166, R16 ;  /* 0x000000a6b4a4723c */ /* 0x040fe20000041810 */
[----:B------:R-:W1:Y:S07]  /*b370*/  LDSM.16.MT88.4 R16, [R242+0x8900] ;  /* 0x00890000f210783b */ /* 0x000e6e0000004200 */
[C---:B--2---:R-:W-:Y:S01]  /*b380*/  HMMA.16816.F32.BF16 R160, R180.reuse, R156, R20 ;  /* 0x0000009cb4a0723c */ /* 0x044fe20000041814 */
[----:B------:R-:W2:Y:S07]  /*b390*/  LDSM.16.MT88.4 R20, [R241+0x8900] ;  /* 0x00890000f114783b */ /* 0x000eae0000004200 */
[C---:B------:R-:W-:Y:S01]  /*b3a0*/  HMMA.16816.F32.BF16 R156, R180.reuse, R158, R24 ;  /* 0x0000009eb49c723c */ /* 0x040fe20000041818 */
[----:B------:R-:W1:Y:S07]  /*b3b0*/  LDSM.16.MT88.4 R24, [R240+0x8900] ;  /* 0x00890000f018783b */ /* 0x000e6e0000004200 */
[C---:B------:R-:W-:Y:S07]  /*b3c0*/  HMMA.16816.F32.BF16 R152, R180.reuse, R148, R28 ;  /* 0x00000094b498723c */ /* 0x040fee000004181c */
[----:B------:R-:W-:Y:S01]  /*b3d0*/  MOV R30, R138 ;  /* 0x0000008a001e7202 */ /* 0x000fe20000000f00 */
[C---:B------:R-:W-:Y:S04]  /*b3e0*/  HMMA.16816.F32.BF16 R148, R180.reuse, R150, R32 ;  /* 0x00000096b494723c */ /* 0x040fe80000041820 */
[----:B------:R-:W-:Y:S01]  /*b3f0*/  MOV R31, R139 ;  /* 0x0000008b001f7202 */ /* 0x000fe20000000f00 */
[----:B------:R-:W-:Y:S03]  /*b400*/  FADD.FTZ R184, R184, R30 ;  /* 0x0000001eb8b87221 */ /* 0x000fe60000010000 */
[C---:B----4-:R-:W-:Y:S04]  /*b410*/  HMMA.16816.F32.BF16 R144, R180.reuse, R140, R36 ;  /* 0x0000008cb490723c */ /* 0x050fe80000041824 */
[----:B------:R-:W-:Y:S02]  /*b420*/  FADD.FTZ R184, R198, R184 ;  /* 0x000000b8c6b87221 */ /* 0x000fe40000010000 */
[----:B------:R-:W-:Y:S02]  /*b430*/  FADD.FTZ R200, R200, R31 ;  /* 0x0000001fc8c87221 */ /* 0x000fe40000010000 */
[C---:B------:R-:W-:Y:S04]  /*b440*/  HMMA.16816.F32.BF16 R140, R180.reuse, R142, R40 ;  /* 0x0000008eb48c723c */ /* 0x040fe80000041828 */
[----:B------:R-:W-:Y:S02]  /*b450*/  FADD.FTZ R197, R197, R184 ;  /* 0x000000b8c5c57221 */ /* 0x000fe40000010000 */
[----:B------:R-:W-:Y:S02]  /*b460*/  FADD.FTZ R199, R199, R200 ;  /* 0x000000c8c7c77221 */ /* 0x000fe40000010000 */
[C---:B---3--:R-:W-:Y:S04]  /*b470*/  HMMA.16816.F32.BF16 R136, R180.reuse, R132, R44 ;  /* 0x00000084b488723c */ /* 0x048fe8000004182c */
[----:B------:R-:W-:Y:S02]  /*b480*/  FADD.FTZ R197, R196, R197 ;  /* 0x000000c5c4c57221 */ /* 0x000fe40000010000 */
[----:B------:R-:W-:Y:S02]  /*b490*/  FADD.FTZ R199, R195, R199 ;  /* 0x000000c7c3c77221 */ /* 0x000fe40000010000 */
[C---:B------:R-:W-:Y:S04]  /*b4a0*/  HMMA.16816.F32.BF16 R132, R180.reuse, R134, R48 ;  /* 0x00000086b484723c */ /* 0x040fe80000041830 */
[----:B------:R-:W-:Y:S02]  /*b4b0*/  FADD.FTZ R3, R3, R197 ;  /* 0x000000c503037221 */ /* 0x000fe40000010000 */
[----:B------:R-:W-:Y:S02]  /*b4c0*/  FADD.FTZ R194, R194, R199 ;  /* 0x000000c7c2c27221 */ /* 0x000fe40000010000 */
[C---:B-----5:R-:W-:Y:S04]  /*b4d0*/  HMMA.16816.F32.BF16 R52, R180.reuse, R4, R52 ;  /* 0x00000004b434723c */ /* 0x060fe80000041834 */
[----:B------:R-:W-:Y:S02]  /*b4e0*/  FADD.FTZ R3, R211, R3 ;  /* 0x00000003d3037221 */ /* 0x000fe40000010000 */
[----:B------:R-:W-:Y:S02]  /*b4f0*/  FADD.FTZ R194, R210, R194 ;  /* 0x000000c2d2c27221 */ /* 0x000fe40000010000 */
[C---:B------:R-:W-:Y:S01]  /*b500*/  HMMA.16816.F32.BF16 R56, R180.reuse, R6, R56 ;  /* 0x00000006b438723c */ /* 0x040fe20000041838 */
[----:B------:R-:W3:Y:S03]  /*b510*/  LDSM.16.MT88.4 R4, [R244+0xb900] ;  /* 0x00b90000f404783b */ /* 0x000ee60000004200 */
[----:B------:R-:W-:Y:S02]  /*b520*/  FADD.FTZ R207, R207, R3 ;  /* 0x00000003cfcf7221 */ /* 0x000fe40000010000 */
[----:B------:R-:W-:Y:S02]  /*b530*/  FADD.FTZ R209, R209, R194 ;  /* 0x000000c2d1d17221 */ /* 0x000fe40000010000 */
[C---:B------:R-:W-:Y:S04]  /*b540*/  HMMA.16816.F32.BF16 R60, R180.reuse, R8, R60 ;  /* 0x00000008b43c723c */ /* 0x040fe8000004183c */
[----:B------:R-:W-:Y:S02]  /*b550*/  FADD.FTZ R209, R206, R209 ;  /* 0x000000d1ced17221 */ /* 0x000fe40000010000 */
[----:B------:R-:W-:Y:S02]  /*b560*/  FADD.FTZ R207, R205, R207 ;  /* 0x000000cfcdcf7221 */ /* 0x000fe40000010000 */
[C---:B------:R-:W-:Y:S01]  /*b570*/  HMMA.16816.F32.BF16 R64, R180.reuse, R10, R64 ;  /* 0x0000000ab440723c */ /* 0x040fe20000041840 */
[----:B------:R-:W4:Y:S03]  /*b580*/  LDSM.16.MT88.4 R8, [R242+0xb900] ;  /* 0x00b90000f208783b */ /* 0x000f260000004200 */
[----:B------:R-:W-:Y:S02]  /*b590*/  FADD.FTZ R212, R212, R209 ;  /* 0x000000d1d4d47221 */ /* 0x000fe40000010000 */
[----:B------:R-:W-:Y:S02]  /*b5a0*/  FADD.FTZ R204, R204, R207 ;  /* 0x000000cfcccc7221 */ /* 0x000fe40000010000 */
[C---:B-1----:R-:W-:Y:S04]  /*b5b0*/  HMMA.16816.F32.BF16 R68, R180.reuse, R12, R68 ;  /* 0x0000000cb444723c */ /* 0x042fe80000041844 */
[----:B------:R-:W-:Y:S02]  /*b5c0*/  FADD.FTZ R212, R201, R212 ;  /* 0x000000d4c9d47221 */ /* 0x000fe40000010000 */
[----:B------:R-:W-:Y:S02]  /*b5d0*/  FADD.FTZ R204, R203, R204 ;  /* 0x000000cccbcc7221 */ /* 0x000fe40000010000 */
[C---:B------:R-:W-:Y:S01]  /*b5e0*/  HMMA.16816.F32.BF16 R72, R180.reuse, R14, R72 ;  /* 0x0000000eb448723c */ /* 0x040fe20000041848 */
[----:B------:R-:W1:Y:S03]  /*b5f0*/  LDSM.16.MT88.4 R12, [R241+0xb900] ;  /* 0x00b90000f10c783b */ /* 0x000e660000004200 */
        /* <DEDUP_REMOVED lines=18> */
[----:B------:R-:W-:Y:S04]  /*b720*/  FADD.FTZ R3, R214, R193 ;  /* 0x000000c1d6037221 */ /* 0x000fe80000010000 */
[C---:B---3--:R-:W-:Y:S01]  /*b730*/  HMMA.16816.F32.BF16 R100, R180.reuse, R4, R100 ;  /* 0x00000004b464723c */ /* 0x048fe20000041864 */
[----:B------:R2:W-:Y:S07]  /*b740*/  STL [R1+0x60], R3 ;  /* 0x0000600301007387 */ /* 0x0005ee0000100800 */
[C---:B------:R-:W-:Y:S01]  /*b750*/  HMMA.16816.F32.BF16 R104, R180.reuse, R6, R104 ;  /* 0x00000006b468723c */ /* 0x040fe20000041868 */
[----:B------:R-:W3:Y:S07]  /*b760*/  LDSM.16.MT88.4 R4, [R240+0xb900] ;  /* 0x00b90000f004783b */ /* 0x000eee0000004200 */
[C---:B----4-:R-:W-:Y:S08]  /*b770*/  HMMA.16816.F32.BF16 R108, R180.reuse, R8, R108 ;  /* 0x00000008b46c723c */ /* 0x050ff0000004186c */
[C---:B------:R-:W-:Y:S04]  /*b780*/  HMMA.16816.F32.BF16 R112, R180.reuse, R10, R112 ;  /* 0x0000000ab470723c */ /* 0x040fe80000041870 */
[----:B--2---:R-:W-:Y:S04]  /*b790*/  MOV R3, R0 ;  /* 0x0000000000037202 */ /* 0x004fe80000000f00 */
[C---:B-1----:R-:W-:Y:S08]  /*b7a0*/  HMMA.16816.F32.BF16 R116, R180.reuse, R12, R116 ;  /* 0x0000000cb474723c */ /* 0x042ff00000041874 */
[C---:B------:R-:W-:Y:S08]  /*b7b0*/  HMMA.16816.F32.BF16 R120, R180.reuse, R14, R120 ;  /* 0x0000000eb478723c */ /* 0x040ff00000041878 */
[C---:B---3--:R-:W-:Y:S08]  /*b7c0*/  HMMA.16816.F32.BF16 R124, R180.reuse, R4, R124 ;  /* 0x00000004b47c723c */ /* 0x048ff0000004187c */
[----:B------:R-:W-:Y:S07]  /*b7d0*/  HMMA.16816.F32.BF16 R128, R180, R6, R128 ;  /* 0x00000006b480723c */ /* 0x000fee0000041880 */
[----:B------:R-:W-:Y:S01]  /*b7e0*/  MOV R180, R2 ;  /* 0x0000000200b47202 */ /* 0x000fe20000000f00 */
[----:B------:R-:W-:Y:S01]  /*b7f0*/  FADD.FTZ R183, R192, R187 ;  /* 0x000000bbc0b77221 */ /* 0x000fe20000010000 */
[----:B------:R-:W-:-:S05]  /*b800*/  @P0 BRA `(.L_x_772) ;  /* 0xffffb54000000947 */ /* 0x000fca000383ffff */
.L_x_771:
[----:B------:R-:W2:Y:S04]  /*b810*/  LDL.LU R5, [R1+0x60] ;  /* 0x0000600001057983 */ /* 0x000ea80000300800 */
[----:B------:R-:W1:Y:S01]  /*b820*/  SHFL.BFLY PT, R4, R183, 0x2, 0x1f ;  /* 0x0c401f00b7047f89 */ /* 0x000e6200000e0000 */
[----:B------:R-:W-:-:S02]  /*b830*/  MOV R6, c[0x0][0x4e8] ;  /* 0x00013a0000067a02 */ /* 0x000fc40000000f00 */
[----:B------:R-:W-:Y:S01]  /*b840*/  MOV R11, RZ ;  /* 0x000000ff000b7202 */ /* 0x000fe20000000f00 */
[----:B------:R-:W3:Y:S01]  /*b850*/  LDL.LU R15, [R1+0x8] ;  /* 0x00000800010f7983 */ /* 0x000ee20000300800 */
[----:B------:R-:W-:-:S03]  /*b860*/  ISETP.NE.AND P4, PT, R6, 0x1, PT ;  /* 0x000000010600780c */ /* 0x000fc60003f85270 */
[----:B------:R-:W4:Y:S01]  /*b870*/  S2R R8, SR_TID.X ;  /* 0x0000000000087919 */ /* 0x000f220000002100 */
[----:B------:R-:W4:Y:S01]  /*b880*/  S2UR UR7, SR_CTAID.Y ;  /* 0x00000000000779c3 */ /* 0x000f220000002600 */
[----:B------:R-:W-:Y:S02]  /*b890*/  ULDC.64 UR4, c[0x0][0x490] ;  /* 0x0001240000047ab9 */ /* 0x000fe40000000a00 */
[----:B------:R-:W3:Y:S04]  /*b8a0*/  LDL.LU R17, [R1+0x1c] ;  /* 0x00001c0001117983 */ /* 0x000ee80000300800 */
[----:B------:R-:W3:Y:S01]  /*b8b0*/  LDL.LU R24, [R1+0x4] ;  /* 0x0000040001187983 */ /* 0x000ee20000300800 */
[----:B-1----:R-:W-:-:S05]  /*b8c0*/  FADD.FTZ R183, R4, R183 ;  /* 0x000000b704b77221 */ /* 0x002fca0000010000 */
[----:B------:R-:W1:Y:S01]  /*b8d0*/  SHFL.BFLY PT, R4, R183, 0x1, 0x1f ;  /* 0x0c201f00b7047f89 */ /* 0x000e6200000e0000 */
[----:B----4-:R-:W-:Y:S01]  /*b8e0*/  SHF.R.S32.HI R9, RZ, 0x1f, R8 ;  /* 0x0000001fff097819 */ /* 0x010fe20000011408 */
[----:B-1----:R-:W-:-:S05]  /*b8f0*/  FADD.FTZ R4, R183, R4 ;  /* 0x00000004b7047221 */ /* 0x002fca0000010000 */
[----:B------:R-:W-:Y:S01]  /*b900*/  FSETP.NE.FTZ.AND P0, PT, R4, RZ, PT ;  /* 0x000000ff0400720b */ /* 0x000fe20003f15000 */
[----:B------:R-:W-:Y:S01]  /*b910*/  USHF.R.S32.HI UR6, URZ, 0x1f, UR7 ;  /* 0x0000001f3f067899 */ /* 0x000fe20008011407 */
[----:B------:R-:W-:-:S03]  /*b920*/  MOV R16, 0xff800000 ;  /* 0xff80000000107802 */ /* 0x000fc60000000f00 */
[----:B------:R-:W-:Y:S01]  /*b930*/  UIMAD UR8, UR6, UR4, URZ ;  /* 0x00000004060872a4 */ /* 0x000fe2000f8e023f */
[----:B------:R-:W-:Y:S06]  /*b940*/  BAR.SYNC.DEFER_BLOCKING 0x1, 0x100 ;  /* 0x0044000000007b1d */ /* 0x000fec0000010000 */
[----:B--2---:R-:W1:Y:S01]  /*b950*/  SHFL.BFLY PT, R3, R5, 0x2, 0x1f ;  /* 0x0c401f0005037f89 */ /* 0x004e6200000e0000 */
[----:B---3--:R-:W-:Y:S01]  /*b960*/  @P4 IMAD.HI.U32 R10, R15, c[0x0][0x4ec], RZ ;  /* 0x00013b000f0a4a27 */ /* 0x008fe200078e00ff */
[----:B------:R-:W-:-:S04]  /*b970*/  MOV R7, R15 ;  /* 0x0000000f00077202 */ /* 0x000fc80000000f00 */
[----:B------:R-:W-:Y:S02]  /*b980*/  @P4 SHF.R.U32.HI R7, RZ, c[0x0][0x4f0], R10 ;  /* 0x00013c00ff074a19 */ /* 0x000fe4000001160a */
[----:B------:R-:W-:Y:S02]  /*b990*/  MOV R10, RZ ;  /* 0x000000ff000a7202 */ /* 0x000fe40000000f00 */
[----:B------:R-:W-:Y:S01]  /*b9a0*/  IADD3 R13, -R7, RZ, RZ ;  /* 0x000000ff070d7210 */ /* 0x000fe20007ffe1ff */
[----:B-1----:R-:W-:-:S05]  /*b9b0*/  FADD.FTZ R3, R3, R5 ;  /* 0x0000000503037221 */ /* 0x002fca0000010000 */
[----:B------:R-:W1:Y:S01]  /*b9c0*/  SHFL.BFLY PT, R5, R3, 0x1, 0x1f ;  /* 0x0c201f0003057f89 */ /* 0x000e6200000e0000 */
[----:B------:R-:W2:Y:S01]  /*b9d0*/  @P0 MUFU.RCP R10, R4 ;  /* 0x00000004000a0308 */ /* 0x000ea20000001000 */
[----:B-1----:R-:W-:Y:S01]  /*b9e0*/  FADD.FTZ R5, R3, R5 ;  /* 0x0000000503057221 */ /* 0x002fe20000010000 */
[CC--:B------:R-:W-:Y:S01]  /*b9f0*/  LEA.HI R3, R9.reuse, R8.reuse, RZ, 0x5 ;  /* 0x0000000809037211 */ /* 0x0c0fe200078f28ff */
[C---:B--2---:R-:W-:Y:S01]  /*ba00*/  FMUL.FTZ R83, R10.reuse, R83 ;  /* 0x000000530a537220 */ /* 0x044fe20000410000 */
[----:B------:R-:W-:Y:S02]  /*ba10*/  LEA.HI R9, R9, R8, RZ, 0x2 ;  /* 0x0000000809097211 */ /* 0x000fe400078f10ff */
[----:B------:R-:W-:Y:S01]  /*ba20*/  FSETP.NE.FTZ.AND P1, PT, R5, RZ, PT ;  /* 0x000000ff0500720b */ /* 0x000fe20003f35000 */
[----:B------:R-:W-:Y:S01]  /*ba30*/  FMUL.FTZ R82, R10, R82 ;  /* 0x000000520a527220 */ /* 0x000fe20000410000 */
[----:B------:R-:W-:Y:S02]  /*ba40*/  LOP3.LUT R12, R3, 0xffffffe0, RZ, 0xc0, !PT ;  /* 0xffffffe0030c7812 */ /* 0x000fe400078ec0ff */
[----:B------:R-:W-:-:S02]  /*ba50*/  LOP3.LUT R14, R9, 0xfffffffc, RZ, 0xc0, !PT ;  /* 0xfffffffc090e7812 */ /* 0x000fc400078ec0ff */
[----:B------:R-:W-:Y:S02]  /*ba60*/  F2FP.BF16.PACK_AB R82, R83, R82 ;  /* 0x000000525352723e */ /* 0x000fe400000010ff */
[----:B------:R-:W2:Y:S01]  /*ba70*/  LDL R83, [R1] ;  /* 0x0000000001537983 */ /* 0x000ea20000100800 */
[-C--:B------:R-:W-:Y:S02]  /*ba80*/  IADD3 R12, -R12, R8.reuse, RZ ;  /* 0x000000080c0c7210 */ /* 0x080fe40007ffe1ff */
[----:B------:R-:W-:Y:S02]  /*ba90*/  IADD3 R8, -R14, R8, RZ ;  /* 0x000000080e087210 */ /* 0x000fe40007ffe1ff */
[----:B------:R-:W1:Y:S01]  /*baa0*/  @P1 MUFU.RCP R11, R5 ;  /* 0x00000005000b1308 */ /* 0x000e620000001000 */
[----:B------:R-:W-:Y:S01]  /*bab0*/  LOP3.LUT P3, RZ, R12, 0x3, RZ, 0xc0, !PT ;  /* 0x000000030cff7812 */ /* 0x000fe2000786c0ff */
[----:B------:R-:W-:Y:S02]  /*bac0*/  IMAD R12, R13, c[0x0][0x4e8], R15 ;  /* 0x00013a000d0c7a24 */ /* 0x000fe400078e020f */
[----:B-1----:R-:W-:-:S02]  /*bad0*/  FMUL.FTZ R81, R11, R81 ;  /* 0x000000510b517220 */ /* 0x002fc40000410000 */
[----:B------:R-:W-:-:S05]  /*bae0*/  FMUL.FTZ R80, R11, R80 ;  /* 0x000000500b507220 */ /* 0x000fca0000410000 */
[----:B------:R-:W-:Y:S02]  /*baf0*/  F2FP.BF16.PACK_AB R80, R81, R80 ;  /* 0x000000505150723e */ /* 0x000fe400000010ff */
[----:B------:R1:W5:Y:S01]  /*bb00*/  LDL R81, [R1+0x14] ;  /* 0x0000140001517983 */ /* 0x0003620000100800 */
[----:B------:R3:W4:Y:S01]  /*bb10*/  @P0 MUFU.LG2 R14, R4 ;  /* 0x00000004000e0308 */ /* 0x0007220000000c00 */
[--C-:B------:R-:W-:Y:S02]  /*bb20*/  SHF.R.S32.HI R13, RZ, 0x2, R9.reuse ;  /* 0x00000002ff0d7819 */ /* 0x100fe40000011409 */
[----:B------:R-:W-:-:S05]  /*bb30*/  SHF.R.S32.HI R9, RZ, 0x1f, R9 ;  /* 0x0000001fff097819 */ /* 0x000fca0000011409 */
[----:B------:R-:W1:Y:S01]  /*bb40*/  @P1 MUFU.LG2 R5, R5 ;  /* 0x0000000500051308 */ /* 0x000e620000000c00 */
[----:B------:R-:W-:Y:S02]  /*bb50*/  LEA.HI R9, R9, R13, RZ, 0x3 ;  /* 0x0000000d09097211 */ /* 0x000fe400078f18ff */
[----:B---3--:R-:W-:Y:S01]  /*bb60*/  @P0 MOV R4, 0x3f317218 ;  /* 0x3f31721800040802 */ /* 0x008fe20000000f00 */
[----:B----4-:R-:W-:Y:S01]  /*bb70*/  @P0 FMUL.FTZ R14, R14, 0.69314718246459960938 ;  /* 0x3f3172180e0e0820 */ /* 0x010fe20000410000 */
[----:B------:R-:W-:-:S03]  /*bb80*/  LOP3.LUT R9, R9, 0xfffffff8, RZ, 0xc0, !PT ;  /* 0xfffffff809097812 */ /* 0x000fc600078ec0ff */
[----:B------:R-:W-:Y:S01]  /*bb90*/  @P0 FMUL.FTZ R4, R4, c[0x0][0x2d0] ;  /* 0x0000b40004040a20 */ /* 0x000fe20000410000 */
[----:B------:R-:W-:Y:S02]  /*bba0*/  MOV R15, 0xff800000 ;  /* 0xff800000000f7802 */ /* 0x000fe40000000f00 */
[----:B------:R-:W-:Y:S01]  /*bbb0*/  IADD3 R13, R13, -R9, RZ ;  /* 0x800000090d0d7210 */ /* 0x000fe20007ffe0ff */
[----:B------:R-:W-:Y:S01]  /*bbc0*/  @P0 FFMA.FTZ R15, R4, R0, R14 ;  /* 0x00000000040f0223 */ /* 0x000fe2000001000e */
[----:B------:R-:W-:Y:S01]  /*bbd0*/  @P1 MOV R9, 0x3f317218 ;  /* 0x3f31721800091802 */ /* 0x000fe20000000f00 */
[----:B------:R-:W3:Y:S01]  /*bbe0*/  S2R R0, SR_CTAID.Z ;  /* 0x0000000000007919 */ /* 0x000ee20000002700 */
[----:B-1----:R-:W-:Y:S01]  /*bbf0*/  @P1 FMUL.FTZ R5, R5, 0.69314718246459960938 ;  /* 0x3f31721805051820 */ /* 0x002fe20000410000 */
[----:B------:R-:W-:Y:S02]  /*bc00*/  SHF.R.S32.HI R3, RZ, 0x5, R3 ;  /* 0x00000005ff037819 */ /* 0x000fe40000011403 */
[----:B------:R-:W-:Y:S01]  /*bc10*/  @P1 FMUL.FTZ R9, R9, c[0x0][0x2d0] ;  /* 0x0000b40009091a20 */ /* 0x000fe20000410000 */
[----:B------:R-:W-:-:S03]  /*bc20*/  UIMAD.WIDE.U32 UR10, UR7, UR4, URZ ;  /* 0x00000004070a72a5 */ /* 0x000fc6000f8e003f */
[----:B------:R-:W-:Y:S01]  /*bc30*/  @P1 FFMA.FTZ R16, R9, R2, R5 ;  /* 0x0000000209101223 */ /* 0x000fe20000010005 */
[----:B------:R-:W-:Y:S01]  /*bc40*/  SHF.R.S32.HI R2, RZ, 0x1f, R3 ;  /* 0x0000001fff027819 */ /* 0x000fe20000011403 */
[----:B------:R-:W-:Y:S01]  /*bc50*/  UIMAD UR8, UR7, UR5, UR8 ;  /* 0x00000005070872a4 */ /* 0x000fe2000f8e0208 */
[----:B------:R-:W1:Y:S02]  /*bc60*/  S2R R5, SR_CTAID.X ;  /* 0x0000000000057919 */ /* 0x000e640000002500 */
[----:B------:R-:W-:Y:S01]  /*bc70*/  ULDC.64 UR4, c[0x0][0x3e8] ;  /* 0x0000fa0000047ab9 */ /* 0x000fe20000000a00 */
[----:B------:R-:W-:Y:S01]  /*bc80*/  LEA.HI R9, R2, R3, RZ, 0x3 ;  /* 0x0000000302097211 */ /* 0x000fe200078f18ff */
[----:B------:R-:W-:Y:S01]  /*bc90*/  UIMAD UR6, UR6, UR4, URZ ;  /* 0x00000004060672a4 */ /* 0x000fe2000f8e023f */
[----:B------:R-:W-:Y:S01]  /*bca0*/  LEA.HI R4, R8, R8, RZ, 0x1 ;  /* 0x0000000808047211 */ /* 0x000fe200078f08ff */
[----:B------:R-:W-:Y:S01]  /*bcb0*/  UIMAD.WIDE.U32 UR14, UR7, UR4, URZ ;  /* 0x00000004070e72a5 */ /* 0x000fe2000f8e003f */
[----:B------:R-:W-:Y:S01]  /*bcc0*/  LOP3.LUT R9, R9, 0xffffff8, RZ, 0xc0, !PT ;  /* 0x0ffffff809097812 */ /* 0x000fe200078ec0ff */
[----:B------:R-:W-:Y:S01]  /*bcd0*/  UIMAD UR5, UR7, UR5, UR6 ;  /* 0x00000005070572a4 */ /* 0x000fe2000f8e0206 */
[----:B------:R-:W-:Y:S01]  /*bce0*/  LOP3.LUT R14, R4, 0x1ffffffe, RZ, 0xc0, !PT ;  /* 0x1ffffffe040e7812 */ /* 0x000fe200078ec0ff */
[----:B------:R-:W-:Y:S01]  /*bcf0*/  UIADD3 UR8, UR11, UR8, URZ ;  /* 0x000000080b087290 */ /* 0x000fe2000fffe03f */
[----:B------:R-:W-:Y:S01]  /*bd00*/  IADD3 R9, R3, -R9, RZ ;  /* 0x8000000903097210 */ /* 0x000fe20007ffe0ff */
[----:B------:R-:W-:Y:S01]  /*bd10*/  UIADD3 UR5, UR15, UR5, URZ ;  /* 0x000000050f057290 */ /* 0x000fe2000fffe03f */
[----:B---3--:R-:W-:-:S02]  /*bd20*/  SHF.R.S32.HI R2, RZ, 0x1f, R0 ;  /* 0x0000001fff027819 */ /* 0x008fc40000011400 */
[----:B------:R-:W-:Y:S02]  /*bd30*/  LEA R3, R3, R8, 0x9 ;  /* 0x0000000803037211 */ /* 0x000fe400078e48ff */
[----:B------:R-:W-:Y:S02]  /*bd40*/  IADD3 R14, R8, -R14, RZ ;  /* 0x8000000e080e7210 */ /* 0x000fe40007ffe0ff */
[----:B------:R-:W-:Y:S02]  /*bd50*/  SHF.R.S32.HI R8, RZ, 0x2, R17 ;  /* 0x00000002ff087819 */ /* 0x000fe40000011411 */
[C---:B------:R-:W-:Y:S02]  /*bd60*/  R2P PR, R13.reuse, 0x6 ;  /* 0x000000060d007804 */ /* 0x040fe40000000000 */
[C---:B------:R-:W-:Y:S02]  /*bd70*/  LOP3.LUT R17, R13.reuse, 0x1, RZ, 0xc0, !PT ;  /* 0x000000010d117812 */ /* 0x040fe400078ec0ff */
[----:B------:R-:W-:Y:S01]  /*bd80*/  SHF.L.U32 R13, R13, 0x6, RZ ;  /* 0x000000060d0d7819 */ /* 0x000fe200000006ff */
[----:B------:R-:W-:Y:S01]  /*bd90*/  IMAD R4, R2, c[0x0][0x3f0], RZ ;  /* 0x0000fc0002047a24 */ /* 0x000fe200078e02ff */
[----:B------:R-:W-:-:S02]  /*bda0*/  MOV R21, UR11 ;  /* 0x0000000b00157c02 */ /* 0x000fc40008000f00 */
[----:B------:R-:W-:Y:S01]  /*bdb0*/  MOV R19, UR15 ;  /* 0x0000000f00137c02 */ /* 0x000fe20008000f00 */
[----:B------:R-:W-:Y:S01]  /*bdc0*/  IMAD R2, R2, c[0x0][0x498], RZ ;  /* 0x0001260002027a24 */ /* 0x000fe200078e02ff */
[----:B------:R-:W-:Y:S02]  /*bdd0*/  MOV R20, UR10 ;  /* 0x0000000a00147c02 */ /* 0x000fe40008000f00 */
[----:B------:R-:W-:Y:S02]  /*bde0*/  MOV R18, UR14 ;  /* 0x0000000e00127c02 */ /* 0x000fe40008000f00 */
[----:B------:R-:W-:Y:S02]  /*bdf0*/  MOV R21, UR8 ;  /* 0x0000000800157c02 */ /* 0x000fe40008000f00 */
[----:B------:R-:W-:Y:S02]  /*be00*/  MOV R19, UR5 ;  /* 0x0000000500137c02 */ /* 0x000fe40008000f00 */
[----:B------:R-:W-:-:S02]  /*be10*/  LEA R8, R9, R8, 0x4 ;  /* 0x0000000809087211 */ /* 0x000fc400078e20ff */
[----:B------:R-:W-:Y:S01]  /*be20*/  LOP3.LUT R13, R13, 0x1c0, RZ, 0xc0, !PT ;  /* 0x000001c00d0d7812 */ /* 0x000fe200078ec0ff */
[----:B------:R-:W-:Y:S01]  /*be30*/  IMAD R4, R0, c[0x0][0x3f4], R4 ;  /* 0x0000fd0000047a24 */ /* 0x000fe200078e0204 */
[----:B------:R-:W-:Y:S01]  /*be40*/  LEA R14, R14, R8, 0x3 ;  /* 0x000000080e0e7211 */ /* 0x000fe200078e18ff */
[----:B------:R-:W-:Y:S01]  /*be50*/  IMAD.WIDE.U32 R18, R0, c[0x0][0x3f0], R18 ;  /* 0x0000fc0000127a25 */ /* 0x000fe200078e0012 */
[----:B------:R-:W-:-:S03]  /*be60*/  LEA.HI R13, R13, R13, RZ, 0x1d ;  /* 0x0000000d0d0d7211 */ /* 0x000fc600078fe8ff */
[C---:B------:R-:W-:Y:S02]  /*be70*/  IMAD R2, R0.reuse, c[0x0][0x49c], R2 ;  /* 0x0001270000027a24 */ /* 0x040fe400078e0202 */
[----:B------:R-:W-:Y:S01]  /*be80*/  IMAD.WIDE.U32 R20, R0, c[0x0][0x498], R20 ;  /* 0x0001260000147a25 */ /* 0x000fe200078e0014 */
[----:B------:R-:W-:Y:S02]  /*be90*/  SHF.R.S32.HI R0, RZ, 0x1f, R7 ;  /* 0x0000001fff007819 */ /* 0x000fe40000011407 */
[----:B-1----:R-:W-:Y:S01]  /*bea0*/  LEA R8, R5, R8, 0x7 ;  /* 0x0000000805087211 */ /* 0x002fe200078e38ff */
[----:B------:R-:W-:Y:S01]  /*beb0*/  IMAD R6, R6, c[0x0][0x388], RZ ;  /* 0x0000e20006067a24 */ /* 0x000fe200078e02ff */
[----:B------:R-:W-:Y:S02]  /*bec0*/  ISETP.NE.U32.AND P0, PT, R17, 0x1, PT ;  /* 0x000000011100780c */ /* 0x000fe40003f05070 */
[----:B------:R-:W-:Y:S01]  /*bed0*/  LEA R14, R5, R14, 0x7 ;  /* 0x0000000e050e7211 */ /* 0x000fe200078e38ff */
[----:B------:R-:W-:Y:S01]  /*bee0*/  IMAD R0, R0, c[0x0][0x3e0], RZ ;  /* 0x0000f80000007a24 */ /* 0x000fe200078e02ff */
[----:B------:R-:W-:-:S02]  /*bef0*/  IADD3 R19, R19, R4, RZ ;  /* 0x0000000413137210 */ /* 0x000fc40007ffe0ff */
[----:B------:R-:W-:Y:S02]  /*bf00*/  LEA R3, R3, R13, 0x1 ;  /* 0x0000000d03037211 */ /* 0x000fe400078e08ff */
[-C--:B------:R-:W-:Y:S01]  /*bf10*/  ISETP.GE.OR P5, PT, R8, R6.reuse, P3 ;  /* 0x000000060800720c */ /* 0x080fe20001fa6670 */
[----:B------:R-:W-:Y:S01]  /*bf20*/  @P4 IMAD.HI.U32 R5, R14, c[0x0][0x4ec], RZ ;  /* 0x00013b000e054a27 */ /* 0x000fe200078e00ff */
[----:B------:R-:W-:Y:S02]  /*bf30*/  IADD3 R8, R8, 0x8, RZ ;  /* 0x0000000808087810 */ /* 0x000fe40007ffe0ff */
[----:B------:R-:W-:Y:S01]  /*bf40*/  SHF.L.U32 R3, R3, 0x1, RZ ;  /* 0x0000000103037819 */ /* 0x000fe200000006ff */
[C---:B------:R-:W-:Y:S02]  /*bf50*/  IMAD R0, R7.reuse, c[0x0][0x3e4], R0 ;  /* 0x0000f90007007a24 */ /* 0x040fe400078e0200 */
[----:B------:R-:W-:Y:S01]  /*bf60*/  IMAD.WIDE.U32 R18, R7, c[0x0][0x3e0], R18 ;  /* 0x0000f80007127a25 */ /* 0x000fe200078e0012 */
[----:B------:R-:W-:-:S02]  /*bf70*/  ISETP.GE.OR P3, PT, R8, R6, P3 ;  /* 0x000000060800720c */ /* 0x000fc40001f66670 */
[----:B------:R-:W-:Y:S02]  /*bf80*/  MOV R7, R14 ;  /* 0x0000000e00077202 */ /* 0x000fe40000000f00 */
[----:B------:R-:W-:Y:S02]  /*bf90*/  IADD3 R8, R3, 0x80, RZ ;  /* 0x0000008003087810 */ /* 0x000fe40007ffe0ff */
[----:B------:R-:W-:Y:S02]  /*bfa0*/  @P4 SHF.R.U32.HI R7, RZ, c[0x0][0x4f0], R5 ;  /* 0x00013c00ff074a19 */ /* 0x000fe40000011605 */
[----:B------:R-:W-:Y:S02]  /*bfb0*/  IADD3 R19, R19, R0, RZ ;  /* 0x0000000013137210 */ /* 0x000fe40007ffe0ff */
[----:B------:R-:W-:Y:S02]  /*bfc0*/  IADD3 R0, R3, 0x70, RZ ;  /* 0x0000007003007810 */ /* 0x000fe40007ffe0ff */
[----:B------:R-:W-:-:S02]  /*bfd0*/  @P0 IADD3 R0, R8, 0x10, RZ ;  /* 0x0000001008000810 */ /* 0x000fc40007ffe0ff */
[----:B------:R-:W-:Y:S02]  /*bfe0*/  SHF.R.S32.HI R8, RZ, 0x1f, R7 ;  /* 0x0000001fff087819 */ /* 0x000fe40000011407 */
[C---:B------:R-:W-:Y:S02]  /*bff0*/  IADD3 R20, P0, R7.reuse, R20, RZ ;  /* 0x0000001407147210 */ /* 0x040fe40007f1e0ff */
[----:B------:R-:W-:-:S05]  /*c000*/  IADD3 R7, -R7, RZ, RZ ;  /* 0x000000ff07077210 */ /* 0x000fca0007ffe1ff */
[----:B------:R-:W-:Y:S01]  /*c010*/  IMAD R7, R7, c[0x0][0x4e8], R14 ;  /* 0x00013a0007077a24 */ /* 0x000fe200078e020e */
[----:B------:R-:W-:Y:S01]  /*c020*/  MOV R5, 0x20 ;  /* 0x0000002000057802 */ /* 0x000fe20000000f00 */
[C---:B------:R-:W-:Y:S01]  /*c030*/  FMUL.FTZ R177, R11.reuse, R177 ;  /* 0x000000b10bb17220 */ /* 0x040fe20000410000 */
[----:B------:R-:W-:Y:S01]  /*c040*/  SHF.R.S32.HI R4, RZ, 0x1f, R12 ;  /* 0x0000001fff047819 */ /* 0x000fe2000001140c */
[C---:B------:R-:W-:Y:S01]  /*c050*/  FMUL.FTZ R176, R11.reuse, R176 ;  /* 0x000000b00bb07220 */ /* 0x040fe20000410000 */
[----:B------:R-:W-:Y:S01]  /*c060*/  IADD3.X R21, R8, R21, R2, P0, !PT ;  /* 0x0000001508157210 */ /* 0x000fe200007fe402 */
[C---:B------:R-:W-:Y:S01]  /*c070*/  FMUL.FTZ R179, R10.reuse, R179 ;  /* 0x000000b30ab37220 */ /* 0x040fe20000410000 */
[----:B------:R-:W-:Y:S01]  /*c080*/  SHF.R.S32.HI R9, RZ, 0x1f, R7 ;  /* 0x0000001fff097819 */ /* 0x000fe20000011407 */
[----:B------:R-:W-:Y:S01]  /*c090*/  FMUL.FTZ R178, R10, R178 ;  /* 0x000000b20ab27220 */ /* 0x000fe20000410000 */
[----:B------:R-:W-:Y:S01]  /*c0a0*/  MOV R2, 0x40 ;  /* 0x0000004000027802 */ /* 0x000fe20000000f00 */
[----:B------:R-:W-:-:S02]  /*c0b0*/  FMUL.FTZ R173, R11, R173 ;  /* 0x000000ad0bad7220 */ /* 0x000fc40000410000 */
[----:B------:R-:W-:Y:S02]  /*c0c0*/  FMUL.FTZ R172, R11, R172 ;  /* 0x000000ac0bac7220 */ /* 0x000fe40000410000 */
[C---:B------:R-:W-:Y:S02]  /*c0d0*/  FMUL.FTZ R175, R10.reuse, R175 ;  /* 0x000000af0aaf7220 */ /* 0x040fe40000410000 */
[C---:B------:R-:W-:Y:S01]  /*c0e0*/  FMUL.FTZ R174, R10.reuse, R174 ;  /* 0x000000ae0aae7220 */ /* 0x040fe20000410000 */
[----:B------:R-:W-:Y:S01]  /*c0f0*/  SEL R5, R5, 0xffffffe0, !P1 ;  /* 0xffffffe005057807 */ /* 0x000fe20004800000 */
[C---:B------:R-:W-:Y:S02]  /*c100*/  FMUL.FTZ R169, R11.reuse, R169 ;  /* 0x000000a90ba97220 */ /* 0x040fe40000410000 */
[----:B------:R-:W-:Y:S02]  /*c110*/  FMUL.FTZ R168, R11, R168 ;  /* 0x000000a80ba87220 */ /* 0x000fe40000410000 */
[----:B------:R-:W-:-:S02]  /*c120*/  FMUL.FTZ R171, R10, R171 ;  /* 0x000000ab0aab7220 */ /* 0x000fc40000410000 */
[C---:B------:R-:W-:Y:S02]  /*c130*/  FMUL.FTZ R170, R10.reuse, R170 ;  /* 0x000000aa0aaa7220 */ /* 0x040fe40000410000 */
[C---:B------:R-:W-:Y:S02]  /*c140*/  FMUL.FTZ R165, R11.reuse, R165 ;  /* 0x000000a50ba57220 */ /* 0x040fe40000410000 */
[----:B------:R-:W-:Y:S02]  /*c150*/  FMUL.FTZ R164, R11, R164 ;  /* 0x000000a40ba47220 */ /* 0x000fe40000410000 */
[C---:B------:R-:W-:Y:S02]  /*c160*/  FMUL.FTZ R167, R10.reuse, R167 ;  /* 0x000000a70aa77220 */ /* 0x040fe40000410000 */
[----:B------:R-:W-:Y:S01]  /*c170*/  FMUL.FTZ R166, R10, R166 ;  /* 0x000000a60aa67220 */ /* 0x000fe20000410000 */
[----:B------:R-:W-:Y:S01]  /*c180*/  F2FP.BF16.PACK_AB R176, R177, R176 ;  /* 0x000000b0b1b0723e */ /* 0x000fe200000010ff */
[----:B------:R-:W-:Y:S01]  /*c190*/  FMUL.FTZ R161, R11, R161 ;  /* 0x000000a10ba17220 */ /* 0x000fe20000410000 */
[----:B------:R-:W-:Y:S01]  /*c1a0*/  F2FP.BF16.PACK_AB R178, R179, R178 ;  /* 0x000000b2b3b2723e */ /* 0x000fe200000010ff */
[----:B------:R-:W-:Y:S01]  /*c1b0*/  FMUL.FTZ R160, R11, R160 ;  /* 0x000000a00ba07220 */ /* 0x000fe20000410000 */
[----:B------:R-:W-:Y:S01]  /*c1c0*/  SEL R2, R2, 0xffffffc0, !P2 ;  /* 0xffffffc002027807 */ /* 0x000fe20005000000 */
[----:B------:R-:W-:-:S02]  /*c1d0*/  FMUL.FTZ R163, R10, R163 ;  /* 0x000000a30aa37220 */ /* 0x000fc40000410000 */
[C---:B------:R-:W-:Y:S01]  /*c1e0*/  FMUL.FTZ R162, R10.reuse, R162 ;  /* 0x000000a20aa27220 */ /* 0x040fe20000410000 */
[----:B------:R-:W-:Y:S01]  /*c1f0*/  F2FP.BF16.PACK_AB R172, R173, R172 ;  /* 0x000000acadac723e */ /* 0x000fe200000010ff */
[----:B------:R-:W-:Y:S01]  /*c200*/  FMUL.FTZ R157, R11, R157 ;  /* 0x0000009d0b9d7220 */ /* 0x000fe20000410000 */
[----:B------:R-:W-:Y:S01]  /*c210*/  F2FP.BF16.PACK_AB R174, R175, R174 ;  /* 0x000000aeafae723e */ /* 0x000fe200000010ff */
[----:B------:R-:W-:Y:S02]  /*c220*/  FMUL.FTZ R156, R11, R156 ;  /* 0x0000009c0b9c7220 */ /* 0x000fe40000410000 */
[C---:B------:R-:W-:Y:S02]  /*c230*/  FMUL.FTZ R159, R10.reuse, R159 ;  /* 0x0000009f0a9f7220 */ /* 0x040fe40000410000 */
[----:B------:R-:W-:Y:S02]  /*c240*/  FMUL.FTZ R158, R10, R158 ;  /* 0x0000009e0a9e7220 */ /* 0x000fe40000410000 */
[----:B------:R-:W-:-:S02]  /*c250*/  IMAD R4, R4, c[0x0][0x3d8], RZ ;  /* 0x0000f60004047a24 */ /* 0x000fc400078e02ff */
[----:B------:R-:W-:Y:S01]  /*c260*/  IMAD R9, R9, c[0x0][0x488], RZ ;  /* 0x0001220009097a24 */ /* 0x000fe200078e02ff */
[----:B------:R-:W-:Y:S01]  /*c270*/  F2FP.BF16.PACK_AB R168, R169, R168 ;  /* 0x000000a8a9a8723e */ /* 0x000fe200000010ff */
[----:B------:R-:W-:Y:S01]  /*c280*/  FMUL.FTZ R153, R11, R153 ;  /* 0x000000990b997220 */ /* 0x000fe20000410000 */
[----:B------:R-:W-:Y:S01]  /*c290*/  F2FP.BF16.PACK_AB R170, R171, R170 ;  /* 0x000000aaabaa723e */ /* 0x000fe200000010ff */
[----:B------:R-:W-:Y:S01]  /*c2a0*/  FMUL.FTZ R152, R11, R152 ;  /* 0x000000980b987220 */ /* 0x000fe20000410000 */
[----:B------:R-:W-:Y:S01]  /*c2b0*/  IADD3 R8, R3, R5, RZ ;  /* 0x0000000503087210 */ /* 0x000fe20007ffe0ff */
[C---:B------:R-:W-:Y:S02]  /*c2c0*/  FMUL.FTZ R155, R10.reuse, R155 ;  /* 0x0000009b0a9b7220 */ /* 0x040fe40000410000 */
[C---:B------:R-:W-:Y:S01]  /*c2d0*/  FMUL.FTZ R154, R10.reuse, R154 ;  /* 0x0000009a0a9a7220 */ /* 0x040fe20000410000 */
[----:B------:R-:W-:Y:S01]  /*c2e0*/  F2FP.BF16.PACK_AB R164, R165, R164 ;  /* 0x000000a4a5a4723e */ /* 0x000fe200000010ff */
[----:B------:R-:W-:Y:S01]  /*c2f0*/  FMUL.FTZ R149, R11, R149 ;  /* 0x000000950b957220 */ /* 0x000fe20000410000 */
[----:B------:R-:W-:Y:S01]  /*c300*/  F2FP.BF16.PACK_AB R166, R167, R166 ;  /* 0x000000a6a7a6723e */ /* 0x000fe200000010ff */
[----:B------:R-:W-:Y:S01]  /*c310*/  FMUL.FTZ R148, R11, R148 ;  /* 0x000000940b947220 */ /* 0x000fe20000410000 */
[----:B------:R-:W-:Y:S01]  /*c320*/  IADD3 R5, R5, R0, RZ ;  /* 0x0000000005057210 */ /* 0x000fe20007ffe0ff */
[----:B------:R-:W-:-:S02]  /*c330*/  FMUL.FTZ R151, R10, R151 ;  /* 0x000000970a977220 */ /* 0x000fc40000410000 */
[C---:B------:R-:W-:Y:S01]  /*c340*/  FMUL.FTZ R150, R10.reuse, R150 ;  /* 0x000000960a967220 */ /* 0x040fe20000410000 */
        /* <DEDUP_REMOVED lines=11> */
[----:B------:R-:W-:Y:S01]  /*c400*/  STS [R3+0x80], R176 ;  /* 0x000080b003007388 */ /* 0x000fe20000000800 */
[----:B------:R-:W-:-:S02]  /*c410*/  FMUL.FTZ R143, R10, R143 ;  /* 0x0000008f0a8f7220 */ /* 0x000fc40000410000 */
[----:B------:R-:W-:Y:S01]  /*c420*/  FMUL.FTZ R142, R10, R142 ;  /* 0x0000008e0a8e7220 */ /* 0x000fe20000410000 */
[----:B------:R-:W-:Y:S01]  /*c430*/  STS [R3+0x480], R178 ;  /* 0x000480b203007388 */ /* 0x000fe20000000800 */
[----:B------:R-:W-:Y:S02]  /*c440*/  IMAD R4, R12, c[0x0][0x3dc], R4 ;  /* 0x0000f7000c047a24 */ /* 0x000fe400078e0204 */
[----:B------:R-:W-:Y:S01]  /*c450*/  IMAD.WIDE.U32 R20, R7, c[0x0][0x488], R20 ;  /* 0x0001220007147a25 */ /* 0x000fe200078e0014 */
[----:B------:R-:W-:Y:S01]  /*c460*/  F2FP.BF16.PACK_AB R152, R153, R152 ;  /* 0x000000989998723e */ /* 0x000fe200000010ff */
[----:B------:R-:W-:Y:S02]  /*c470*/  STS [R0], R172 ;  /* 0x000000ac00007388 */ /* 0x000fe40000000800 */
[----:B------:R-:W-:Y:S01]  /*c480*/  IMAD R9, R7, c[0x0][0x48c], R9 ;  /* 0x0001230007097a24 */ /* 0x000fe200078e0209 */
[----:B------:R-:W-:Y:S01]  /*c490*/  IADD3 R7, R2, R0, RZ ;  /* 0x0000000002077210 */ /* 0x000fe20007ffe0ff */
[----:B------:R-:W-:Y:S01]  /*c4a0*/  FMUL.FTZ R137, R11, R137 ;  /* 0x000000890b897220 */ /* 0x000fe20000410000 */
[----:B------:R-:W-:Y:S01]  /*c4b0*/  F2FP.BF16.PACK_AB R154, R155, R154 ;  /* 0x0000009a9b9a723e */ /* 0x000fe200000010ff */
[----:B------:R-:W-:Y:S01]  /*c4c0*/  FMUL.FTZ R136, R11, R136 ;  /* 0x000000880b887220 */ /* 0x000fe20000410000 */
[----:B------:R-:W-:Y:S01]  /*c4d0*/  STS [R0+0x400], R174 ;  /* 0x000400ae00007388 */ /* 0x000fe20000000800 */
[----:B------:R-:W-:-:S02]  /*c4e0*/  FMUL.FTZ R139, R10, R139 ;  /* 0x0000008b0a8b7220 */ /* 0x000fc40000410000 */
[----:B------:R-:W-:Y:S02]  /*c4f0*/  FMUL.FTZ R138, R10, R138 ;  /* 0x0000008a0a8a7220 */ /* 0x000fe40000410000 */
[----:B------:R-:W-:Y:S01]  /*c500*/  IMAD.WIDE.U32 R12, R12, c[0x0][0x3d8], R18 ;  /* 0x0000f6000c0c7a25 */ /* 0x000fe200078e0012 */
[----:B------:R-:W-:Y:S01]  /*c510*/  IADD3 R18, R2, R8, RZ ;  /* 0x0000000802127210 */ /* 0x000fe20007ffe0ff */
[----:B------:R-:W-:Y:S01]  /*c520*/  STS [R8+0x80], R168 ;  /* 0x000080a808007388 */ /* 0x000fe20000000800 */
[----:B------:R-:W-:Y:S01]  /*c530*/  F2FP.BF16.PACK_AB R148, R149, R148 ;  /* 0x000000949594723e */ /* 0x000fe200000010ff */
[----:B------:R-:W-:Y:S01]  /*c540*/  FMUL.FTZ R133, R11, R133 ;  /* 0x000000850b857220 */ /* 0x000fe20000410000 */
[----:B------:R-:W-:Y:S01]  /*c550*/  F2FP.BF16.PACK_AB R150, R151, R150 ;  /* 0x000000969796723e */ /* 0x000fe200000010ff */
[----:B------:R-:W-:Y:S01]  /*c560*/  FMUL.FTZ R132, R11, R132 ;  /* 0x000000840b847220 */ /* 0x000fe20000410000 */
[----:B------:R-:W-:Y:S01]  /*c570*/  STS [R8+0x480], R170 ;  /* 0x000480aa08007388 */ /* 0x000fe20000000800 */
[C---:B------:R-:W-:Y:S01]  /*c580*/  FMUL.FTZ R135, R10.reuse, R135 ;  /* 0x000000870a877220 */ /* 0x040fe20000410000 */
[----:B------:R-:W-:Y:S01]  /*c590*/  IADD3 R2, R5, R2, RZ ;  /* 0x0000000205027210 */ /* 0x000fe20007ffe0ff */
[C---:B------:R-:W-:Y:S01]  /*c5a0*/  FMUL.FTZ R134, R10.reuse, R134 ;  /* 0x000000860a867220 */ /* 0x040fe20000410000 */
[----:B------:R-:W-:Y:S01]  /*c5b0*/  F2FP.BF16.PACK_AB R144, R145, R144 ;  /* 0x000000909190723e */ /* 0x000fe200000010ff */
[----:B------:R-:W-:Y:S01]  /*c5c0*/  FMUL.FTZ R53, R11, R53 ;  /* 0x000000350b357220 */ /* 0x000fe20000410000 */
[----:B------:R-:W-:Y:S01]  /*c5d0*/  F2FP.BF16.PACK_AB R146, R147, R146 ;  /* 0x000000929392723e */ /* 0x000fe200000010ff */
[----:B------:R-:W-:Y:S01]  /*c5e0*/  FMUL.FTZ R52, R11, R52 ;  /* 0x000000340b347220 */ /* 0x000fe20000410000 */
[----:B------:R-:W-:Y:S01]  /*c5f0*/  STS [R5], R164 ;  /* 0x000000a405007388 */ /* 0x000fe20000000800 */
[----:B------:R-:W-:-:S02]  /*c600*/  FMUL.FTZ R55, R10, R55 ;  /* 0x000000370a377220 */ /* 0x000fc40000410000 */
[C---:B------:R-:W-:Y:S01]  /*c610*/  FMUL.FTZ R54, R10.reuse, R54 ;  /* 0x000000360a367220 */ /* 0x040fe20000410000 */
[----:B------:R-:W-:Y:S01]  /*c620*/  STS [R5+0x400], R166 ;  /* 0x000400a605007388 */ /* 0x000fe20000000800 */
[----:B------:R-:W-:Y:S01]  /*c630*/  FMUL.FTZ R57, R11, R57 ;  /* 0x000000390b397220 */ /* 0x000fe20000410000 */
[----:B------:R-:W-:Y:S01]  /*c640*/  F2FP.BF16.PACK_AB R140, R141, R140 ;  /* 0x0000008c8d8c723e */ /* 0x000fe200000010ff */
[----:B------:R-:W-:Y:S01]  /*c650*/  FMUL.FTZ R56, R11, R56 ;  /* 0x000000380b387220 */ /* 0x000fe20000410000 */
[----:B------:R-:W-:Y:S01]  /*c660*/  F2FP.BF16.PACK_AB R142, R143, R142 ;  /* 0x0000008e8f8e723e */ /* 0x000fe200000010ff */
[C---:B------:R-:W-:Y:S01]  /*c670*/  FMUL.FTZ R59, R10.reuse, R59 ;  /* 0x0000003b0a3b7220 */ /* 0x040fe20000410000 */
[----:B------:R-:W-:Y:S01]  /*c680*/  STS [R14+0x80], R160 ;  /* 0x000080a00e007388 */ /* 0x000fe20000000800 */
[C---:B------:R-:W-:Y:S01]  /*c690*/  FMUL.FTZ R58, R10.reuse, R58 ;  /* 0x0000003a0a3a7220 */ /* 0x040fe20000410000 */
[----:B------:R-:W-:Y:S01]  /*c6a0*/  F2FP.BF16.PACK_AB R136, R137, R136 ;  /* 0x000000888988723e */ /* 0x000fe200000010ff */
[C---:B------:R-:W-:Y:S01]  /*c6b0*/  FMUL.FTZ R61, R11.reuse, R61 ;  /* 0x0000003d0b3d7220 */ /* 0x040fe20000410000 */
[----:B------:R-:W-:Y:S01]  /*c6c0*/  STS [R14+0x480], R162 ;  /* 0x000480a20e007388 */ /* 0x000fe20000000800 */
[----:B------:R-:W-:Y:S01]  /*c6d0*/  FMUL.FTZ R60, R11, R60 ;  /* 0x0000003c0b3c7220 */ /* 0x000fe20000410000 */
[----:B------:R-:W-:Y:S01]  /*c6e0*/  F2FP.BF16.PACK_AB R138, R139, R138 ;  /* 0x0000008a8b8a723e */ /* 0x000fe200000010ff */
[C---:B------:R-:W-:Y:S01]  /*c6f0*/  FMUL.FTZ R63, R10.reuse, R63 ;  /* 0x0000003f0a3f7220 */ /* 0x040fe20000410000 */
[----:B------:R-:W-:Y:S01]  /*c700*/  STS [R7], R156 ;  /* 0x0000009c07007388 */ /* 0x000fe20000000800 */
[C---:B------:R-:W-:Y:S01]  /*c710*/  FMUL.FTZ R62, R10.reuse, R62 ;  /* 0x0000003e0a3e7220 */ /* 0x040fe20000410000 */
[----:B------:R-:W-:Y:S01]  /*c720*/  F2FP.BF16.PACK_AB R132, R133, R132 ;  /* 0x000000848584723e */ /* 0x000fe200000010ff */
[C---:B------:R-:W-:Y:S01]  /*c730*/  FMUL.FTZ R65, R11.reuse, R65 ;  /* 0x000000410b417220 */ /* 0x040fe20000410000 */
[----:B------:R-:W-:Y:S01]  /*c740*/  STS [R7+0x400], R158 ;  /* 0x0004009e07007388 */ /* 0x000fe20000000800 */
        /* <DEDUP_REMOVED lines=114> */
[----:B------:R-:W-:Y:S01]  /*ce70*/  FMUL.FTZ R129, R11, R129 ;  /* 0x000000810b817220 */ /* 0x000fe20000410000 */
[----:B------:R-:W-:Y:S01]  /*ce80*/  STS [R14+0x8080], R84 ;  /* 0x008080540e007388 */ /* 0x000fe20000000800 */
[----:B------:R-:W-:-:S02]  /*ce90*/  FMUL.FTZ R127, R10, R127 ;  /* 0x0000007f0a7f7220 */ /* 0x000fc40000410000 */
[C---:B------:R-:W-:Y:S01]  /*cea0*/  FMUL.FTZ R126, R10.reuse, R126 ;  /* 0x0000007e0a7e7220 */ /* 0x040fe20000410000 */
[----:B------:R-:W-:Y:S01]  /*ceb0*/  STS [R14+0x8480], R86 ;  /* 0x008480560e007388 */ /* 0x000fe20000000800 */
[C---:B------:R-:W-:Y:S01]  /*cec0*/  FMUL.FTZ R131, R10.reuse, R131 ;  /* 0x000000830a837220 */ /* 0x040fe20000410000 */
[----:B------:R-:W-:Y:S01]  /*ced0*/  F2FP.BF16.PACK_AB R112, R113, R112 ;  /* 0x000000707170723e */ /* 0x000fe200000010ff */
[----:B------:R-:W-:Y:S01]  /*cee0*/  FMUL.FTZ R11, R11, R128 ;  /* 0x000000800b0b7220 */ /* 0x000fe20000410000 */
[----:B------:R-:W-:Y:S01]  /*cef0*/  STS [R7+0x8000], R88 ;  /* 0x0080005807007388 */ /* 0x000fe20000000800 */
[----:B------:R-:W-:Y:S01]  /*cf00*/  FMUL.FTZ R10, R10, R130 ;  /* 0x000000820a0a7220 */ /* 0x000fe20000410000 */
[----:B------:R-:W-:Y:S02]  /*cf10*/  F2FP.BF16.PACK_AB R114, R115, R114 ;  /* 0x000000727372723e */ /* 0x000fe400000010ff */
[----:B------:R-:W-:Y:S01]  /*cf20*/  STS [R7+0x8400], R90 ;  /* 0x0084005a07007388 */ /* 0x000fe20000000800 */
[----:B------:R-:W-:-:S02]  /*cf30*/  F2FP.BF16.PACK_AB R116, R117, R116 ;  /* 0x000000747574723e */ /* 0x000fc400000010ff */
[----:B------:R-:W-:Y:S01]  /*cf40*/  F2FP.BF16.PACK_AB R118, R119, R118 ;  /* 0x000000767776723e */ /* 0x000fe200000010ff */
[----:B------:R-:W-:Y:S01]  /*cf50*/  STS [R18+0x8080], R92 ;  /* 0x0080805c12007388 */ /* 0x000fe20000000800 */
[----:B------:R-:W-:Y:S02]  /*cf60*/  LEA R17, P0, R20, c[0x0][0x450], 0x2 ;  /* 0x0001140014117a11 */ /* 0x000fe400078010ff */
[----:B------:R-:W-:Y:S01]  /*cf70*/  IADD3 R9, R21, R9, RZ ;  /* 0x0000000915097210 */ /* 0x000fe20007ffe0ff */
[----:B------:R-:W-:Y:S01]  /*cf80*/  STS [R18+0x8480], R94 ;  /* 0x0084805e12007388 */ /* 0x000fe20000000800 */
[----:B------:R-:W-:Y:S02]  /*cf90*/  F2FP.BF16.PACK_AB R120, R121, R120 ;  /* 0x000000787978723e */ /* 0x000fe400000010ff */
[----:B------:R-:W-:Y:S01]  /*cfa0*/  F2FP.BF16.PACK_AB R122, R123, R122 ;  /* 0x0000007a7b7a723e */ /* 0x000fe200000010ff */
        /* <DEDUP_REMOVED lines=23> */
[----:B------:R-:W-:Y:S04]  /*d120*/  SHFL.IDX PT, R20, R17, RZ, 0x1c1f ;  /* 0x001c1fff11147589 */ /* 0x000fe800000e0000 */
[----:B------:R-:W3:Y:S04]  /*d130*/  SHFL.IDX PT, R21, R9, RZ, 0x1c1f ;  /* 0x001c1fff09157589 */ /* 0x000ee800000e0000 */
[----:B------:R-:W-:Y:S06]  /*d140*/  BAR.SYNC.DEFER_BLOCKING 0x1, 0x100 ;  /* 0x0044000000007b1d */ /* 0x000fec0000010000 */
[----:B------:R-:W-:Y:S04]  /*d150*/  SHFL.IDX PT, R22, R17, 0x1, 0x1c1f ;  /* 0x003c1f0011167f89 */ /* 0x000fe800000e0000 */
[----:B------:R-:W4:Y:S01]  /*d160*/  SHFL.IDX PT, R23, R9, 0x1, 0x1c1f ;  /* 0x003c1f0009177f89 */ /* 0x000f2200000e0000 */
[----:B-1----:R-:W-:-:S03]  /*d170*/  SHF.L.U32 R14, R24, 0x1, RZ ;  /* 0x00000001180e7819 */ /* 0x002fc600000006ff */
[----:B---3--:R1:W-:Y:S04]  /*d180*/  @!P5 ST.E [R20.64], R16 ;  /* 0x000000101400d985 */ /* 0x0083e8000c10190c */
[----:B----4-:R1:W-:Y:S04]  /*d190*/  @!P3 ST.E [R22.64], R15 ;  /* 0x0000000f1600b985 */ /* 0x0103e8000c10190c */
        /* <DEDUP_REMOVED lines=12> */
[----:B------:R-:W-:-:S02]  /*d260*/  IADD3 R4, R13, R4, RZ ;  /* 0x000000040d047210 */ /* 0x000fc40007ffe0ff */
[----:B------:R-:W-:-:S04]  /*d270*/  LEA R0, P0, R12, c[0x0][0x380], 0x1 ;  /* 0x0000e0000c007a11 */ /* 0x000fc800078008ff */
[----:B------:R-:W-:Y:S02]  /*d280*/  LEA.HI.X R73, R12, c[0x0][0x384], R4, 0x1, P0 ;  /* 0x0000e1000c497a11 */ /* 0x000fe400000f0c04 */
[----:B--2---:R-:W-:Y:S01]  /*d290*/  ISETP.GE.AND P0, PT, R83, R6, PT ;  /* 0x000000065300720c */ /* 0x004fe20003f06270 */
[----:B------:R2:W1:Y:S01]  /*d2a0*/  SHFL.IDX PT, R74, R0, RZ, 0x181f ;  /* 0x00181fff004a7589 */ /* 0x00046200000e0000 */
[----:B------:R-:W-:Y:S03]  /*d2b0*/  BSSY B0, `(.L_x_775) ;  /* 0x000001f000007945 */ /* 0x000fe60003800000 */
[----:B------:R2:W1:Y:S08]  /*d2c0*/  SHFL.IDX PT, R75, R73, RZ, 0x181f ;  /* 0x00181fff494b7589 */ /* 0x00047000000e0000 */
[----:B------:R-:W-:Y:S05]  /*d2d0*/  @P0 BRA `(.L_x_776) ;  /* 0x000001c000000947 */ /* 0x000fea0003800000 */
[----:B---34-:R-:W3:Y:S01]  /*d2e0*/  LDS.128 R68, [R14+0x80] ;  /* 0x000080000e447984 */ /* 0x018ee20000000c00 */
[----:B-----5:R-:W-:-:S02]  /*d2f0*/  IADD3 R72, R81, 0x40, RZ ;  /* 0x0000004051487810 */ /* 0x020fc40007ffe0ff */
[C---:B------:R-:W-:Y:S01]  /*d300*/  IADD3 R5, R81.reuse, 0x80, RZ ;  /* 0x0000008051057810 */ /* 0x040fe20007ffe0ff */
[----:B------:R-:W4:Y:S01]  /*d310*/  LDS.128 R64, [R14+0x4080] ;  /* 0x004080000e407984 */ /* 0x000f220000000c00 */
[----:B------:R-:W-:Y:S02]  /*d320*/  IADD3 R3, R81, 0xc0, RZ ;  /* 0x000000c051037810 */ /* 0x000fe40007ffe0ff */
[----:B------:R-:W-:Y:S01]  /*d330*/  ISETP.GE.AND P2, PT, R72, c[0x0][0x3c8], PT ;  /* 0x0000f20048007a0c */ /* 0x000fe20003f46270 */
[----:B------:R-:W2:Y:S01]  /*d340*/  LDS.128 R60, [R14+0x8080] ;  /* 0x008080000e3c7984 */ /* 0x000ea20000000c00 */
        /* <DEDUP_REMOVED lines=15> */
[----:B---3--:R3:W-:Y:S03]  /*d440*/  @!P3 ST.E.128 [R76.64], R68 ;  /* 0x000000444c00b985 */ /* 0x0087e6000c101d0c */
[--C-:B------:R-:W-:Y:S01]  /*d450*/  @!P1 IMAD.WIDE R4, R4, 0x2, R74.reuse ;  /* 0x0000000204049825 */ /* 0x100fe200078e024a */
[----:B----4-:R3:W-:Y:S03]  /*d460*/  @!P2 ST.E.128 [R78.64], R64 ;  /* 0x000000404e00a985 */ /* 0x0107e6000c101d0c */
[----:B------:R-:W-:Y:S01]  /*d470*/  @!P0 IMAD.WIDE R2, R2, 0x2, R74 ;  /* 0x0000000202028825 */ /* 0x000fe200078e024a */
[----:B--2---:R3:W-:Y:S04]  /*d480*/  @!P1 ST.E.128 [R4.64], R60 ;  /* 0x0000003c04009985 */ /* 0x0047e8000c101d0c */
[----:B-1----:R3:W-:Y:S02]  /*d490*/  @!P0 ST.E.128 [R2.64], R12 ;  /* 0x0000000c02008985 */ /* 0x0027e4000c101d0c */
.L_x_776:
[----:B---34-:R-:W-:Y:S05]  /*d4a0*/  BSYNC B0 ;  /* 0x0000000000007941 */ /* 0x018fea0003800000 */
.L_x_775:
[----:B------:R-:W-:Y:S01]  /*d4b0*/  IADD3 R2, R83, 0x20, RZ ;  /* 0x0000002053027810 */ /* 0x000fe20007ffe0ff */
[----:B-1----:R1:W3:Y:S01]  /*d4c0*/  SHFL.IDX PT, R15, R73, 0x1, 0x181f ;  /* 0x00381f00490f7f89 */ /* 0x0022e200000e0000 */
[----:B------:R-:W-:Y:S02]  /*d4d0*/  BSSY B0, `(.L_x_777) ;  /* 0x000001c000007945 */ /* 0x000fe40003800000 */
[----:B------:R-:W-:Y:S01]  /*d4e0*/  ISETP.GE.AND P0, PT, R2, R6, PT ;  /* 0x000000060200720c */ /* 0x000fe20003f06270 */
[----:B------:R1:W4:-:S12]  /*d4f0*/  SHFL.IDX PT, R14, R0, 0x1, 0x181f ;  /* 0x00381f00000e7f89 */ /* 0x00031800000e0000 */
        /* <DEDUP_REMOVED lines=25> */
.L_x_778:
[----:B------:R-:W-:Y:S05]  /*d690*/  BSYNC B0 ;  /* 0x0000000000007941 */ /* 0x000fea0003800000 */
.L_x_777:
[----:B---3--:R-:W-:Y:S01]  /*d6a0*/  IADD3 R2, R83, 0x40, RZ ;  /* 0x0000004053027810 */ /* 0x008fe20007ffe0ff */
[----:B------:R3:W1:Y:S01]  /*d6b0*/  SHFL.IDX PT, R15, R73, 0x2, 0x181f ;  /* 0x00581f00490f7f89 */ /* 0x00066200000e0000 */
[----:B------:R-:W-:Y:S02]  /*d6c0*/  BSSY B0, `(.L_x_779) ;  /* 0x000001c000007945 */ /* 0x000fe40003800000 */
[----:B------:R-:W-:Y:S01]  /*d6d0*/  ISETP.GE.AND P0, PT, R2, R6, PT ;  /* 0x000000060200720c */ /* 0x000fe20003f06270 */
[----:B----4-:R3:W4:-:S12]  /*d6e0*/  SHFL.IDX PT, R14, R0, 0x2, 0x181f ;  /* 0x00581f00000e7f89 */ /* 0x01071800000e0000 */
        /* <DEDUP_REMOVED lines=25> */
.L_x_780:
[----:B------:R-:W-:Y:S05]  /*d880*/  BSYNC B0 ;  /* 0x0000000000007941 */ /* 0x000fea0003800000 */
.L_x_779:
[----:B-1----:R1:W2:Y:S04]  /*d890*/  SHFL.IDX PT, R12, R0, 0x3, 0x181f ;  /* 0x00781f00000c7f89 */ /* 0x0022a800000e0000 */
[----:B------:R3:W4:Y:S02]  /*d8a0*/  SHFL.IDX PT, R13, R73, 0x3, 0x181f ;  /* 0x00781f00490d7f89 */ /* 0x00072400000e0000 */
[----:B-123--:R-:W-:-:S04]  /*d8b0*/  IADD3 R0, R83, 0x60, RZ ;  /* 0x0000006053007810 */ /* 0x00efc80007ffe0ff */
[----:B------:R-:W-:-:S13]  /*d8c0*/  ISETP.GE.AND P0, PT, R0, R6, PT ;  /* 0x000000060000720c */ /* 0x000fda0003f06270 */
[----:B------:R-:W-:Y:S05]  /*d8d0*/  @P0 EXIT ;  /* 0x000000000000094d */ /* 0x000fea0003800000 */
[C---:B----45:R-:W-:Y:S02]  /*d8e0*/  IADD3 R4, R81.reuse, 0x40, RZ ;  /* 0x0000004051047810 */ /* 0x070fe40007ffe0ff */
[C---:B------:R-:W-:Y:S02]  /*d8f0*/  IADD3 R2, R81.reuse, 0x80, RZ ;  /* 0x0000008051027810 */ /* 0x040fe40007ffe0ff */
[----:B------:R-:W-:Y:S02]  /*d900*/  ISETP.GE.AND P1, PT, R4, c[0x0][0x3c8], PT ;  /* 0x0000f20004007a0c */ /* 0x000fe40003f26270 */
[----:B------:R-:W-:Y:S02]  /*d910*/  ISETP.GE.AND P0, PT, R2, c[0x0][0x3c8], PT ;  /* 0x0000f20002007a0c */ /* 0x000fe40003f06270 */
[----:B------:R-:W-:-:S09]  /*d920*/  ISETP.GE.AND P2, PT, R81, c[0x0][0x3c8], PT ;  /* 0x0000f20051007a0c */ /* 0x000fd20003f46270 */
[----:B------:R-:W-:Y:S02]  /*d930*/  @!P1 SHF.R.S32.HI R3, RZ, 0x1f, R4 ;  /* 0x0000001fff039819 */ /* 0x000fe40000011404 */
[----:B------:R-:W-:Y:S02]  /*d940*/  @!P0 SHF.R.S32.HI R0, RZ, 0x1f, R2 ;  /* 0x0000001fff008819 */ /* 0x000fe40000011402 */
[----:B------:R-:W-:Y:S01]  /*d950*/  @!P1 LEA.HI R3, R3, R4, RZ, 0x3 ;  /* 0x0000000403039211 */ /* 0x000fe200078f18ff */
[--C-:B------:R-:W-:Y:S01]  /*d960*/  @!P2 IMAD.WIDE R4, R81, 0x2, R12.reuse ;  /* 0x000000025104a825 */ /* 0x100fe200078e020c */
[----:B------:R-:W-:Y:S02]  /*d970*/  @!P0 LEA.HI R0, R0, R2, RZ, 0x3 ;  /* 0x0000000200008211 */ /* 0x000fe400078f18ff */
[----:B------:R-:W-:Y:S02]  /*d980*/  @!P1 LOP3.LUT R3, R3, 0xfffffff8, RZ, 0xc0, !PT ;  /* 0xfffffff803039812 */ /* 0x000fe400078ec0ff */
[----:B------:R-:W-:Y:S01]  /*d990*/  @!P0 LOP3.LUT R0, R0, 0xfffffff8, RZ, 0xc0, !PT ;  /* 0xfffffff800008812 */ /* 0x000fe200078ec0ff */
[----:B------:R-:W-:Y:S02]  /*d9a0*/  @!P2 ST.E.128 [R4.64], R48 ;  /* 0x000000300400a985 */ /* 0x000fe4000c101d0c */
[----:B------:R-:W-:-:S04]  /*d9b0*/  @!P1 IMAD.WIDE R2, R3, 0x2, R12 ;  /* 0x0000000203029825 */ /* 0x000fc800078e020c */
[----:B------:R-:W-:Y:S01]  /*d9c0*/  @!P0 IMAD.WIDE R6, R0, 0x2, R12 ;  /* 0x0000000200068825 */ /* 0x000fe200078e020c */
[----:B------:R1:W-:Y:S04]  /*d9d0*/  @!P1 ST.E.128 [R2.64], R36 ;  /* 0x0000002402009985 */ /* 0x0003e8000c101d0c */
[----:B------:R2:W-:Y:S01]  /*d9e0*/  @!P0 ST.E.128 [R6.64], R24 ;  /* 0x0000001806008985 */ /* 0x0005e2000c101d0c */
[----:B-1----:R-:W-:-:S04]  /*d9f0*/  IADD3 R2, R81, 0xc0, RZ ;  /* 0x000000c051027810 */ /* 0x002fc80007ffe0ff */
[----:B------:R-:W-:-:S13]  /*da00*/  ISETP.GE.AND P0, PT, R2, c[0x0][0x3c8], PT ;  /* 0x0000f20002007a0c */ /* 0x000fda0003f06270 */
[----:B------:R-:W-:Y:S05]  /*da10*/  @P0 EXIT ;  /* 0x000000000000094d */ /* 0x000fea0003800000 */
[----:B--2---:R-:W-:-:S04]  /*da20*/  SHF.R.S32.HI R0, RZ, 0x1f, R2 ;  /* 0x0000001fff007819 */ /* 0x004fc80000011402 */
[----:B------:R-:W-:-:S04]  /*da30*/  LEA.HI R0, R0, R2, RZ, 0x3 ;  /* 0x0000000200007211 */ /* 0x000fc800078f18ff */
[----:B------:R-:W-:-:S05]  /*da40*/  LOP3.LUT R0, R0, 0xfffffff8, RZ, 0xc0, !PT ;  /* 0xfffffff800007812 */ /* 0x000fca00078ec0ff */
[----:B------:R-:W-:-:S05]  /*da50*/  IMAD.WIDE R12, R0, 0x2, R12 ;  /* 0x00000002000c7825 */ /* 0x000fca00078e020c */
[----:B------:R-:W-:Y:S01]  /*da60*/  ST.E.128 [R12.64], R8 ;  /* 0x000000080c007985 */ /* 0x000fe2000c101d0c */
[----:B------:R-:W-:Y:S05]  /*da70*/  EXIT ;  /* 0x000000000000794d */ /* 0x000fea0003800000 */
.L_x_781:
        /* <DEDUP_REMOVED lines=16> */
.L_x_3640:


//--------------------- .text._ZN7cutlass13device_kernelIN5flash19enable_sm80_to_sm89INS1_16FlashAttnFwdSm80INS1_25CollectiveMainloopFwdSm80ILi8ELi1ELb0EN4cute5tupleIJNS5_1CILi128EEENS7_ILi96EEENS7_ILi256EEEEEELi256ENS_10bfloat16_tEfNS_4arch4Sm80ELb0ELb0ELb1ELb1ELb1ELb0ELb1ELb0EEENS1_21CollectiveEpilogueFwdINS6_IJS8_SA_S9_EEENS6_IJNS7_ILi1EEESI_SI_EEESC_SE_Li256ELb1ELb1ELb0ELb0EEENS1_19SingleTileSchedulerILb1ELb0ELb1ELi128EEEEEEEEEvNT_6ParamsE --------------------------
	.section	.text._ZN7cutlass13device_kernelIN5flash19enable_sm80_to_sm89INS1_16FlashAttnFwdSm80INS1_25CollectiveMainloopFwdSm80ILi8ELi1ELb0EN4cute5tupleIJNS5_1CILi128EEENS7_ILi96EEENS7_ILi256EEEEEELi256ENS_10bfloat16_tEfNS_4arch4Sm80ELb0ELb0ELb1ELb1ELb1ELb0ELb1ELb0EEENS1_21CollectiveEpilogueFwdINS6_IJS8_SA_S9_EEENS6_IJNS7_ILi1EEESI_SI_EEESC_SE_Li256ELb1ELb1ELb0ELb0EEENS1_19SingleTileSchedulerILb1ELb0ELb1ELi128EEEEEEEEEvNT_6ParamsE,"ax",@progbits
	.sectioninfo	@"SHI_REGISTERS=255"
	.align	128
.text._ZN7cutlass13device_kernelIN5flash19enable_sm80_to_sm89INS1_16FlashAttnFwdSm80INS1_25CollectiveMainloopFwdSm80ILi8ELi1ELb0EN4cute5tupleIJNS5_1CILi128EEENS7_ILi96EEENS7_ILi256EEEEEELi256ENS_10bfloat16_tEfNS_4arch4Sm80ELb0ELb0ELb1ELb1ELb1ELb0ELb1ELb0EEENS1_21CollectiveEpilogueFwdINS6_IJS8_SA_S9_EEENS6_IJNS7_ILi1EEESI_SI_EEESC_SE_Li256ELb1ELb1ELb0ELb0EEENS1_19SingleTileSchedulerILb1ELb0ELb1ELi128EEEEEEEEEvNT_6ParamsE:
        .type           _ZN7cutlass13device_kernelIN5flash19enable_sm80_to_sm89INS1_16FlashAttnFwdSm80INS1_25CollectiveMainloopFwdSm80ILi8ELi1ELb0EN4cute5tupleIJNS5_1CILi128EEENS7_ILi96EEENS7_ILi256EEEEEELi256ENS_10bfloat16_tEfNS_4arch4Sm80ELb0ELb0ELb1ELb1ELb1ELb0ELb1ELb0EEENS1_21CollectiveEpilogueFwdINS6_IJS8_SA_S9_EEENS6_IJNS7_ILi1EEESI_SI_EEESC_SE_Li256ELb1ELb1ELb0ELb0EEENS1_19SingleTileSchedulerILb1ELb0ELb1ELi128EEEEEEEEEvNT_6ParamsE,@function
        .size           _ZN7cutlass13device_kernelIN5flash19enable_sm80_to_sm89INS1_16FlashAttnFwdSm80INS1_25CollectiveMainloopFwdSm80ILi8ELi1ELb0EN4cute5tupleIJNS5_1CILi128EEENS7_ILi96EEENS7_ILi256EEEEEELi256ENS_10bfloat16_tEfNS_4arch4Sm80ELb0ELb0ELb1ELb1ELb1ELb0ELb1ELb0EEENS1_21CollectiveEpilogueFwdINS6_IJS8_SA_S9_EEENS6_IJNS7_ILi1EEESI_SI_EEESC_SE_Li256ELb1ELb1ELb0ELb0EEENS1_19SingleTileSchedulerILb1ELb0ELb1ELi128EEEEEEEEEvNT_6ParamsE,(.L_x_3641 - _ZN7cutlass13device_kernelIN5flash19enable_sm80_to_sm89INS1_16FlashAttnFwdSm80INS1_25CollectiveMainloopFwdSm80ILi8ELi1ELb0EN4cute5tupleIJNS5_1CILi128EEENS7_ILi96EEENS7_ILi256EEEEEELi256ENS_10bfloat16_tEfNS_4arch4Sm80ELb0ELb0ELb1ELb1ELb1ELb0ELb1ELb0EEENS1_21CollectiveEpilogueFwdINS6_IJS8_SA_S9_EEENS6_IJNS7_ILi1EEESI_SI_EEESC_SE_Li256ELb1ELb1ELb0ELb0EEENS1_19SingleTileSchedulerILb1ELb0ELb1ELi128EEEEEEEEEvNT_6ParamsE)
        .other          _ZN7cutlass13device_kernelIN5flash19enable_sm80_to_sm89INS1_16FlashAttnFwdSm80INS1_25CollectiveMainloopFwdSm80ILi8ELi1ELb0EN4cute5tupleIJNS5_1CILi128EEENS7_ILi96EEENS7_ILi256EEEEEELi256ENS_10bfloat16_tEfNS_4arch4Sm80ELb0ELb0ELb1ELb1ELb1ELb0ELb1ELb0EEENS1_21CollectiveEpilogueFwdINS6_IJS8_SA_S9_EEENS6_IJNS7_ILi1EEESI_SI_EEESC_SE_Li256ELb1ELb1ELb0ELb0EEENS1_19SingleTileSchedulerILb1ELb0ELb1ELi128EEEEEEEEEvNT_6ParamsE,@"STO_CUDA_ENTRY STV_DEFAULT"
_ZN7cutlass13device_kernelIN5flash19enable_sm80_to_sm89INS1_16FlashAttnFwdSm80INS1_25CollectiveMainloopFwdSm80ILi8ELi1ELb0EN4cute5tupleIJNS5_1CILi128EEENS7_ILi96EEENS7_ILi256EEEEEELi256ENS_10bfloat16_tEfNS_4arch4Sm80ELb0ELb0ELb1ELb1ELb1ELb0ELb1ELb0EEENS1_21CollectiveEpilogueFwdINS6_IJS8_SA_S9_EEENS6_IJNS7_ILi1EEESI_SI_EEESC_SE_Li256ELb1ELb1ELb0ELb0EEENS1_19SingleTileSchedulerILb1ELb0ELb1ELi128EEEEEEEEEvNT_6ParamsE:
        /* <DEDUP_REMOVED lines=21> */
.L_x_783:
        /* <DEDUP_REMOVED lines=13> */
.L_x_785:
[----:B------:R-:W-:Y:S02]  /*0220*/  ULDC UR6, c[0x0][0x54c] ;  /* 0x0001530000067ab9 */ /* 0x000fe40000000800 */
.L_x_784:
[----:B------:R-:W-:Y:S02]  /*0230*/  ULDC UR4, c[0x0][0x548] ;  /* 0x0001520000047ab9 */ /* 0x000fe40000000800 */
[----:B------:R-:W-:-:S02]  /*0240*/  USHF.L.U32 UR5, UR5, 0x7, URZ ;  /* 0x0000000705057899 */ /* 0x000fc4000800063f */
[----:B------:R-:W-:-:S04]  /*0250*/  UIMAD UR4, UR6, UR4, URZ ;  /* 0x00000004060472a4 */ /* 0x000fc8000f8e023f */
[----:B------:R-:W-:-:S04]  /*0260*/  UISETP.GE.AND UP0, UPT, UR5, UR4, UPT ;  /* 0x000000040500728c */ /* 0x000fc8000bf06270 */
[----:B------:R-:W-:Y:S01]  /*0270*/  USEL UR11, UR11, 0xffffffff, !UP0 ;  /* 0xffffffff0b0b7887 */ /* 0x000fe2000c000000 */
[----:B------:R-:W-:Y:S05]  /*0280*/  BRA `(.L_x_786) ;  /* 0x000001b000007947 */ /* 0x000fea0003800000 */
.L_x_782:
        /* <DEDUP_REMOVED lines=8> */
.L_x_787:
        /* <DEDUP_REMOVED lines=13> */
.L_x_789:
[----:B------:R-:W-:Y:S02]  /*03e0*/  ULDC UR6, c[0x0][0x54c] ;  /* 0x0001530000067ab9 */ /* 0x000fe40000000800 */
.L_x_788:
[----:B------:R-:W-:Y:S02]  /*03f0*/  ULDC UR4, c[0x0][0x548] ;  /* 0x0001520000047ab9 */ /* 0x000fe40000000800 */
[----:B------:R-:W-:-:S02]  /*0400*/  USHF.L.U32 UR5, UR5, 0x7, URZ ;  /* 0x0000000705057899 */ /* 0x000fc4000800063f */
[----:B------:R-:W-:-:S04]  /*0410*/  UIMAD UR4, UR6, UR4, URZ ;  /* 0x00000004060472a4 */ /* 0x000fc8000f8e023f */
[----:B------:R-:W-:-:S04]  /*0420*/  UISETP.GE.AND UP0, UPT, UR5, UR4, UPT ;  /* 0x000000040500728c */ /* 0x000fc8000bf06270 */
[----:B------:R-:W-:-:S06]  /*0430*/  USEL UR11, UR11, 0xffffffff, !UP0 ;  /* 0xffffffff0b0b7887 */ /* 0x000fcc000c000000 */
.L_x_786:
        /* <DEDUP_REMOVED lines=39> */
[----:B-1-3--:R-:W-:Y:S05]  /*06b0*/  @P1 BRA `(.L_x_790) ;  /* 0x0000004000001947 */ /* 0x00afea0003800000 */
[----:B------:R-:W-:Y:S05]  /*06c0*/  @!P0 BRA `(.L_x_790) ;  /* 0x0000003000008947 */ /* 0x000fea0003800000 */
[----:B-----5:R1:W3:Y:S04]  /*06d0*/  LDG.E R0, [R8.64] ;  /* 0x0000000c08007981 */ /* 0x0202e8000c1e1900 */
[----:B-1----:R-:W3:Y:S02]  /*06e0*/  LDG.E R8, [R8.64+0x4] ;  /* 0x0000040c08087981 */ /* 0x002ee4000c1e1900 */
[----:B---3--:R-:W-:-:S02]  /*06f0*/  IADD3 R0, -R0, R8, RZ ;  /* 0x0000000800007210 */ /* 0x008fc40007ffe1ff */
.L_x_790:
[----:B------:R-:W-:-:S04]  /*0700*/  ISETP.NE.U32.AND P0, PT, RZ, c[0x0][0x368], PT ;  /* 0x0000da00ff007a0c */ /* 0x000fc80003f05070 */
[----:B------:R-:W-:-:S13]  /*0710*/  ISETP.NE.AND.EX P0, PT, RZ, c[0x0][0x36c], PT, P0 ;  /* 0x0000db00ff007a0c */ /* 0x000fda0003f05300 */
[----:B------:R-:W-:Y:S05]  /*0720*/  @!P0 BRA `(.L_x_791) ;  /* 0x0000007000008947 */ /* 0x000fea0003800000 */
[----:B------:R-:W-:Y:S02]  /*0730*/  ULDC.64 UR4, c[0x0][0x368] ;  /* 0x0000da0000047ab9 */ /* 0x000fe40000000a00 */
[----:B------:R-:W-:-:S06]  /*0740*/  UIMAD.WIDE UR4, UR11, UR15, UR4 ;  /* 0x0000000f0b0472a5 */ /* 0x000fcc000f8e0204 */
[----:B------:R-:W-:Y:S02]  /*0750*/  MOV R4, UR4 ;  /* 0x0000000400047c02 */ /* 0x000fe40008000f00 */
[----:B------:R-:W-:-:S05]  /*0760*/  MOV R5, UR5 ;  /* 0x0000000500057c02 */ /* 0x000fca0008000f00 */
[----:B------:R-:W3:Y:S02]  /*0770*/  LDG.E R4, [R4.64] ;  /* 0x0000000c04047981 */ /* 0x000ee4000c1e1900 */
[----:B---3--:R1:W3:Y:S02]  /*0780*/  R2UR UR4, R4 ;  /* 0x00000000040473c2 */ /* 0x0082e400000e0000 */
[----:B-1-3--:R-:W-:Y:S05]  /*0790*/  BRA `(.L_x_792) ;  /* 0x000000c000007947 */ /* 0x00afea0003800000 */
.L_x_791:
[----:B------:R-:W-:-:S04]  /*07a0*/  ISETP.NE.U32.AND P0, PT, RZ, c[0x0][0x350], PT ;  /* 0x0000d400ff007a0c */ /* 0x000fc80003f05070 */
[----:B------:R-:W-:-:S13]  /*07b0*/  ISETP.NE.AND.EX P0, PT, RZ, c[0x0][0x354], PT, P0 ;  /* 0x0000d500ff007a0c */ /* 0x000fda0003f05300 */
[----:B------:R-:W-:Y:S05]  /*07c0*/  @!P0 BRA `(.L_x_792) ;  /* 0x0000009000008947 */ /* 0x000fea0003800000 */
[----:B------:R-:W-:Y:S02]  /*07d0*/  ULDC.64 UR4, c[0x0][0x350] ;  /* 0x0000d40000047ab9 */ /* 0x000fe40000000a00 */
[----:B------:R-:W-:-:S06]  /*07e0*/  UIMAD.WIDE UR4, UR11, UR15, UR4 ;  /* 0x0000000f0b0472a5 */ /* 0x000fcc000f8e0204 */
[----:B------:R-:W-:Y:S02]  /*07f0*/  MOV R6, UR4 ;  /* 0x0000000400067c02 */ /* 0x000fe40008000f00 */
[----:B------:R-:W-:-:S05]  /*0800*/  MOV R7, UR5 ;  /* 0x0000000500077c02 */ /* 0x000fca0008000f00 */
[----:B------:R-:W3:Y:S04]  /*0810*/  LDG.E R4, [R6.64] ;  /* 0x0000000c06047981 */ /* 0x000ee8000c1e1900 */
[----:B------:R-:W4:Y:S01]  /*0820*/  LDG.E R3, [R6.64+0x4] ;  /* 0x0000040c06037981 */ /* 0x000f22000c1e1900 */
[----:B---3--:R-:W1:Y:S08]  /*0830*/  R2UR UR5, R4 ;  /* 0x00000000040573c2 */ /* 0x008e7000000e0000 */
[----:B----4-:R-:W1:Y:S02]  /*0840*/  R2UR UR4, R3 ;  /* 0x00000000030473c2 */ /* 0x010e6400000e0000 */
[----:B-1----:R-:W-:-:S06]  /*0850*/  UIADD3 UR4, -UR5, UR4, URZ ;  /* 0x0000000405047290 */ /* 0x002fcc000fffe13f */
.L_x_792:
[----:B--2---:R-:W-:Y:S01]  /*0860*/  UIADD3 UR7, -UR10, UR4, URZ ;  /* 0x000000040a077290 */ /* 0x004fe2000fffe13f */
[----:B------:R-:W-:Y:S01]  /*0870*/  PLOP3.LUT P2, PT, PT, PT, PT, 0x80, 0x0 ;  /* 0x000000000000781c */ /* 0x000fe20003f4f070 */
[----:B------:R-:W-:Y:S01]  /*0880*/  CS2R R4, SRZ ;  /* 0x0000000000047805 */ /* 0x000fe2000001ff00 */
[----:B------:R-:W-:Y:S01]  /*0890*/  IMAD.MOV.U32 R130, RZ, RZ, RZ ;  /* 0x000000ffff827224 */ /* 0x000fe200078e00ff */
[----:B------:R-:W-:Y:S01]  /*08a0*/  UISETP.GE.AND UP0, UPT, UR7, 0x1, UPT ;  /* 0x000000010700788c */ /* 0x000fe2000bf06270 */
[----:B------:R-:W-:Y:S01]  /*08b0*/  IMAD.MOV.U32 R128, RZ, RZ, RZ ;  /* 0x000000ffff807224 */ /* 0x000fe200078e00ff */
[----:B------:R-:W-:Y:S01]  /*08c0*/  UIADD3 UR4, UR7, 0x5f, URZ ;  /* 0x0000005f07047890 */ /* 0x000fe2000fffe03f */
[----:B------:R-:W-:Y:S01]  /*08d0*/  CS2R R126, SRZ ;  /* 0x00000000007e7805 */ /* 0x000fe2000001ff00 */
[----:B------:R-:W-:Y:S01]  /*08e0*/  CS2R R124, SRZ ;  /* 0x00000000007c7805 */ /* 0x000fe2000001ff00 */
[----:B------:R-:W-:Y:S01]  /*08f0*/  CS2R R122, SRZ ;  /* 0x00000000007a7805 */ /* 0x000fe2000001ff00 */
[----:B------:R-:W-:Y:S01]  /*0900*/  PLOP3.LUT P0, PT, PT, PT, UP0, 0x80, 0x0 ;  /* 0x000000000000781c */ /* 0x000fe20003f0f008 */
[----:B------:R-:W-:Y:S01]  /*0910*/  UIMAD.WIDE UR4, UR4, 0x2aaaaaab, URZ ;  /* 0x2aaaaaab040478a5 */ /* 0x000fe2000f8e023f */
[----:B------:R-:W-:Y:S01]  /*0920*/  CS2R R120, SRZ ;  /* 0x0000000000787805 */ /* 0x000fe2000001ff00 */
[----:B------:R-:W-:Y:S01]  /*0930*/  CS2R R118, SRZ ;  /* 0x0000000000767805 */ /* 0x000fe2000001ff00 */
[----:B------:R-:W-:Y:S01]  /*0940*/  CS2R R116, SRZ ;  /* 0x0000000000747805 */ /* 0x000fe2000001ff00 */
[----:B------:R-:W-:Y:S01]  /*0950*/  USHF.R.U32.HI UR6, URZ, 0x1f, UR5 ;  /* 0x0000001f3f067899 */ /* 0x000fe20008011605 */
[----:B------:R-:W-:Y:S01]  /*0960*/  CS2R R114, SRZ ;  /* 0x0000000000727805 */ /* 0x000fe2000001ff00 */
[----:B------:R-:W-:Y:S01]  /*0970*/  CS2R R112, SRZ ;  /* 0x0000000000707805 */ /* 0x000fe2000001ff00 */
[----:B------:R-:W-:Y:S01]  /*0980*/  CS2R R110, SRZ ;  /* 0x00000000006e7805 */ /* 0x000fe2000001ff00 */
[----:B------:R-:W-:Y:S01]  /*0990*/  ULEA.HI.SX32 UR6, UR5, UR6, 0x1c ;  /* 0x0000000605067291 */ /* 0x000fe2000f8fe23f */
        /* <DEDUP_REMOVED lines=70> */
[-C--:B------:R-:W-:Y:S01]  /*0e00*/  LEA.HI R14, R6, R2.reuse, RZ, 0x4 ;  /* 0x00000002060e7211 */ /* 0x080fe200078f20ff */
[----:B------:R-:W-:Y:S01]  /*0e10*/  UIMAD.WIDE.U32 UR16, UR14, UR4, URZ ;  /* 0x000000040e1072a5 */ /* 0x000fe2000f8e003f */
[----:B------:R-:W-:Y:S01]  /*0e20*/  LOP3.LUT R18, R17, 0xfffffff8, RZ, 0xc0, !PT ;  /* 0xfffffff811127812 */ /* 0x000fe200078ec0ff */
[----:B------:R-:W-:Y:S01]  /*0e30*/  UIMAD UR15, UR14, UR5, UR15 ;  /* 0x000000050e0f72a4 */ /* 0x000fe2000f8e020f */
[----:B------:R-:W-:Y:S01]  /*0e40*/  SHF.R.S32.HI R17, RZ, 0x3, R17 ;  /* 0x00000003ff117819 */ /* 0x000fe20000011411 */
[----:B------:R-:W-:Y:S01]  /*0e50*/  BSSY B0, `(.L_x_794) ;  /* 0x0000060000007945 */ /* 0x000fe20003800000 */
[----:B------:R-:W-:Y:S01]  /*0e60*/  ULDC.64 UR4, c[0x0][0x1b8] ;  /* 0x00006e0000047ab9 */ /* 0x000fe20000000a00 */
[----:B------:R-:W-:Y:S01]  /*0e70*/  IMAD.IADD R18, R2, 0x1, -R18 ;  /* 0x0000000102127824 */ /* 0x000fe200078e0a12 */
[----:B------:R-:W-:Y:S01]  /*0e80*/  UIADD3 UR17, UR17, UR15, URZ ;  /* 0x0000000f11117290 */ /* 0x000fe2000fffe03f */
[----:B------:R-:W-:Y:S01]  /*0e90*/  IMAD.SHL.U32 R251, R17, 0x40, RZ ;  /* 0x0000004011fb7824 */ /* 0x000fe200078e00ff */
[----:B------:R-:W-:Y:S01]  /*0ea0*/  USHF.R.S32.HI UR15, URZ, 0x1f, UR11 ;  /* 0x0000001f3f0f7899 */ /* 0x000fe2000801140b */
[C---:B------:R-:W-:Y:S01]  /*0eb0*/  IMAD R120, R18.reuse, 0x20, R17 ;  /* 0x0000002012787824 */ /* 0x040fe200078e0211 */
[----:B------:R-:W-:Y:S01]  /*0ec0*/  UIMAD UR14, UR8, UR4, URZ ;  /* 0x00000004080e72a4 */ /* 0x000fe2000f8e023f */
[----:B------:R-:W-:Y:S01]  /*0ed0*/  IMAD.SHL.U32 R33, R18, 0x8, RZ ;  /* 0x0000000812217824 */ /* 0x000fe200078e00ff */
[----:B------:R-:W-:Y:S01]  /*0ee0*/  USEL UR15, UR15, URZ, !UP1 ;  /* 0x0000003f0f0f7287 */ /* 0x000fe2000c800000 */
[----:B------:R-:W-:Y:S01]  /*0ef0*/  LOP3.LUT R251, R251, 0x1c0, RZ, 0xc0, !PT ;  /* 0x000001c0fbfb7812 */ /* 0x000fe200078ec0ff */
[----:B------:R-:W-:Y:S01]  /*0f00*/  UIMAD UR14, UR9, UR5, UR14 ;  /* 0x00000005090e72a4 */ /* 0x000fe2000f8e020e */
[----:B------:R3:W-:Y:S01]  /*0f10*/  STL [R1+0x8], R120 ;  /* 0x0000087801007387 */ /* 0x0007e20000100800 */
[----:B------:R-:W-:Y:S01]  /*0f20*/  UIMAD.WIDE.U32 UR18, UR9, UR4, UR16 ;  /* 0x00000004091272a5 */ /* 0x000fe2000f8e0010 */
[----:B------:R-:W-:Y:S01]  /*0f30*/  LEA.HI R13, R6, R2, RZ, 0x6 ;  /* 0x00000002060d7211 */ /* 0x000fe200078f30ff */
[----:B------:R-:W-:Y:S01]  /*0f40*/  USEL UR16, UR11, URZ, !UP1 ;  /* 0x0000003f0b107287 */ /* 0x000fe2000c800000 */
[----:B------:R-:W-:Y:S01]  /*0f50*/  ISETP.GE.AND P4, PT, R33, c[0x0][0x198], PT ;  /* 0x0000660021007a0c */ /* 0x000fe20003f86270 */
[----:B-1----:R-:W1:Y:S01]  /*0f60*/  S2R R4, SR_CTAID.X ;  /* 0x0000000000047919 */ /* 0x002e620000002500 */
[----:B------:R-:W-:Y:S01]  /*0f70*/  IMAD.MOV.U32 R5, RZ, RZ, c[0x0][0x2c4] ;  /* 0x0000b100ff057624 */ /* 0x000fe200078e00ff */
[----:B------:R-:W-:Y:S01]  /*0f80*/  ULDC.64 UR4, c[0x0][0x1c0] ;  /* 0x0000700000047ab9 */ /* 0x000fe20000000a00 */
[----:B------:R-:W-:Y:S01]  /*0f90*/  IMAD.SHL.U32 R13, R13, 0x8, RZ ;  /* 0x000000080d0d7824 */ /* 0x000fe200078e00ff */
[----:B------:R-:W-:-:S02]  /*0fa0*/  UIMAD UR15, UR15, UR4, URZ ;  /* 0x000000040f0f72a4 */ /* 0x000fc4000f8e023f */
[----:B------:R-:W-:Y:S01]  /*0fb0*/  ISETP.NE.AND P0, PT, R5, 0x1, PT ;  /* 0x000000010500780c */ /* 0x000fe20003f05270 */
[----:B------:R-:W-:Y:S02]  /*0fc0*/  UIADD3 UR19, UR19, UR14, URZ ;  /* 0x0000000e13137290 */ /* 0x000fe4000fffe03f */
[----:B------:R-:W-:Y:S02]  /*0fd0*/  UIMAD UR5, UR16, UR5, UR15 ;  /* 0x00000005100572a4 */ /* 0x000fe4000f8e020f */
[----:B------:R-:W-:-:S04]  /*0fe0*/  UIMAD.WIDE.U32 UR16, UR16, UR4, UR18 ;  /* 0x00000004101072a5 */ /* 0x000fc8000f8e0012 */
[----:B------:R-:W-:Y:S02]  /*0ff0*/  UIADD3 UR5, UR17, UR5, URZ ;  /* 0x0000000511057290 */ /* 0x000fe4000fffe03f */
[----:B------:R-:W-:Y:S02]  /*1000*/  IMAD.U32 R11, RZ, RZ, UR17 ;  /* 0x00000011ff0b7e24 */ /* 0x000fe4000f8e00ff */
[----:B------:R-:W-:Y:S02]  /*1010*/  IMAD.U32 R10, RZ, RZ, UR16 ;  /* 0x00000010ff0a7e24 */ /* 0x000fe4000f8e00ff */
[----:B------:R-:W-:Y:S02]  /*1020*/  IMAD.U32 R11, RZ, RZ, UR5 ;  /* 0x00000005ff0b7e24 */ /* 0x000fe4000f8e00ff */
[----:B-1----:R-:W-:-:S04]  /*1030*/  IMAD R9, R4, 0x80, R120 ;  /* 0x0000008004097824 */ /* 0x002fc800078e0278 */
[----:B------:R-:W-:-:S04]  /*1040*/  @P0 IMAD.HI.U32 R5, R9, c[0x0][0x2c8], RZ ;  /* 0x0000b20009050a27 */ /* 0x000fc800078e00ff */
[----:B------:R-:W-:Y:S01]  /*1050*/  IMAD.MOV.U32 R8, RZ, RZ, R9 ;  /* 0x000000ffff087224 */ /* 0x000fe200078e0009 */
[----:B------:R-:W-:-:S04]  /*1060*/  @P0 SHF.R.U32.HI R8, RZ, c[0x0][0x2cc], R5 ;  /* 0x0000b300ff080a19 */ /* 0x000fc80000011605 */
[--C-:B------:R-:W-:Y:S01]  /*1070*/  SHF.R.S32.HI R7, RZ, 0x1f, R8.reuse ;  /* 0x0000001fff077819 */ /* 0x100fe20000011408 */
[----:B------:R-:W-:Y:S02]  /*1080*/  IMAD.MOV R5, RZ, RZ, -R8 ;  /* 0x000000ffff057224 */ /* 0x000fe400078e0a08 */
[----:B------:R-:W-:-:S04]  /*1090*/  IMAD.WIDE.U32 R10, R8, c[0x0][0x1b0], R10 ;  /* 0x00006c00080a7a25 */ /* 0x000fc800078e000a */
[----:B------:R-:W-:Y:S02]  /*10a0*/  IMAD R5, R5, c[0x0][0x2c4], R9 ;  /* 0x0000b10005057a24 */ /* 0x000fe400078e0209 */
[----:B------:R-:W-:-:S03]  /*10b0*/  IMAD R7, R7, c[0x0][0x1b0], RZ ;  /* 0x00006c0007077a24 */ /* 0x000fc600078e02ff */
[----:B------:R-:W-:Y:S01]  /*10c0*/  SHF.R.S32.HI R9, RZ, 0x1f, R5 ;  /* 0x0000001fff097819 */ /* 0x000fe20000011405 */
[----:B------:R-:W-:-:S04]  /*10d0*/  IMAD R7, R8, c[0x0][0x1b4], R7 ;  /* 0x00006d0008077a24 */ /* 0x000fc800078e0207 */
[----:B------:R-:W-:Y:S02]  /*10e0*/  IMAD R9, R9, c[0x0][0x1a8], RZ ;  /* 0x00006a0009097a24 */ /* 0x000fe400078e02ff */
[----:B------:R-:W-:Y:S02]  /*10f0*/  IMAD.IADD R11, R11, 0x1, R7 ;  /* 0x000000010b0b7824 */ /* 0x000fe400078e0207 */
[C---:B------:R-:W-:Y:S02]  /*1100*/  IMAD R12, R5.reuse, c[0x0][0x1ac], R9 ;  /* 0x00006b00050c7a24 */ /* 0x040fe400078e0209 */
[----:B------:R-:W-:Y:S01]  /*1110*/  IMAD.WIDE.U32 R8, R5, c[0x0][0x1a8], R10 ;  /* 0x00006a0005087a25 */ /* 0x000fe200078e000a */
[----:B------:R-:W-:Y:S02]  /*1120*/  LOP3.LUT R5, R14, 0xfffffff0, RZ, 0xc0, !PT ;  /* 0xfffffff00e057812 */ /* 0x000fe400078ec0ff */
[----:B------:R-:W-:Y:S01]  /*1130*/  IADD3 R10, R33, 0x40, RZ ;  /* 0x00000040210a7810 */ /* 0x000fe20007ffe0ff */
[----:B------:R-:W-:Y:S01]  /*1140*/  IMAD.IADD R12, R9, 0x1, R12 ;  /* 0x00000001090c7824 */ /* 0x000fe200078e020c */
[----:B------:R-:W-:Y:S01]  /*1150*/  LEA R20, P0, R8, c[0x0][0x160], 0x1 ;  /* 0x0000580008147a11 */ /* 0x000fe200078008ff */
[----:B------:R-:W-:Y:S01]  /*1160*/  IMAD.IADD R5, R2, 0x1, -R5 ;  /* 0x0000000102057824 */ /* 0x000fe200078e0a05 */
[----:B------:R-:W-:Y:S01]  /*1170*/  IADD3 R9, R33, 0x80, RZ ;  /* 0x0000008021097810 */ /* 0x000fe20007ffe0ff */
[----:B-----5:R-:W-:Y:S01]  /*1180*/  IMAD R11, R0, c[0x0][0x2c4], RZ ;  /* 0x0000b100000b7a24 */ /* 0x020fe200078e02ff */
[----:B------:R-:W-:Y:S01]  /*1190*/  LEA.HI.X R12, R8, c[0x0][0x164], R12, 0x1, P0 ;  /* 0x00005900080c7a11 */ /* 0x000fe200000f0c0c */
[----:B------:R-:W-:Y:S01]  /*11a0*/  IMAD R0, R4, 0x80, R17 ;  /* 0x0000008004007824 */ /* 0x000fe200078e0211 */
[----:B------:R-:W-:Y:S01]  /*11b0*/  SHF.R.S32.HI R7, RZ, 0x1f, R5 ;  /* 0x0000001fff077819 */ /* 0x000fe20000011405 */
[----:B------:R-:W-:Y:S01]  /*11c0*/  IMAD.MOV.U32 R4, RZ, RZ, 0x10 ;  /* 0x00000010ff047424 */ /* 0x000fe200078e00ff */
[----:B------:R-:W-:Y:S01]  /*11d0*/  SHF.R.U32.HI R8, RZ, 0x3, R251 ;  /* 0x00000003ff087819 */ /* 0x000fe200000116fb */
[----:B------:R3:W1:Y:S01]  /*11e0*/  SHFL.IDX PT, R22, R20, RZ, 0x181f ;  /* 0x00181fff14167589 */ /* 0x00066200000e0000 */
[----:B------:R-:W-:-:S02]  /*11f0*/  LEA.HI R7, R7, R5, RZ, 0x3 ;  /* 0x0000000507077211 */ /* 0x000fc400078f18ff */
[----:B------:R-:W-:Y:S01]  /*1200*/  LOP3.LUT R251, R251, 0x38, R33, 0xf8, !PT ;  /* 0x00000038fbfb7812 */ /* 0x000fe200078ef821 */
[----:B------:R3:W4:Y:S01]  /*1210*/  SHFL.IDX PT, R23, R12, RZ, 0x181f ;  /* 0x00181fff0c177589 */ /* 0x00072200000e0000 */
[----:B------:R-:W-:Y:S02]  /*1220*/  ISETP.GE.AND P0, PT, R0, R11, PT ;  /* 0x0000000b0000720c */ /* 0x000fe40003f06270 */
[----:B------:R-:W-:Y:S02]  /*1230*/  LOP3.LUT R251, R251, R8, RZ, 0x3c, !PT ;  /* 0x00000008fbfb7212 */ /* 0x000fe400078e3cff */
[----:B------:R-:W-:Y:S02]  /*1240*/  IADD3 R8, R33, 0xc0, RZ ;  /* 0x000000c021087810 */ /* 0x000fe40007ffe0ff */
[----:B------:R-:W-:Y:S02]  /*1250*/  ISETP.GE.AND P3, PT, R10, c[0x0][0x198], PT ;  /* 0x000066000a007a0c */ /* 0x000fe40003f66270 */
[----:B------:R-:W-:-:S02]  /*1260*/  ISETP.GE.AND P6, PT, R9, c[0x0][0x198], PT ;  /* 0x0000660009007a0c */ /* 0x000fc40003fc6270 */
[----:B------:R-:W-:Y:S02]  /*1270*/  ISETP.GE.AND P5, PT, R8, c[0x0][0x198], PT ;  /* 0x0000660008007a0c */ /* 0x000fe40003fa6270 */
[----:B------:R-:W-:Y:S01]  /*1280*/  LOP3.LUT R251, R251, 0xfffffe00, R13, 0xf8, !PT ;  /* 0xfffffe00fbfb7812 */ /* 0x000fe200078ef80d */
[----:B--2---:R2:W1:Y:S02]  /*1290*/  @P1 R2UR UR18, R3 ;  /* 0x00000000031213c2 */ /* 0x00446400000e0000 */
[----:B-1----:R-:W-:Y:S01]  /*12a0*/  @!UP0 UMOV UR18, UR11 ;  /* 0x0000000b00128c82 */ /* 0x002fe20008000000 */
[----:B--2---:R-:W-:-:S05]  /*12b0*/  LOP3.LUT R3, R7, 0xfffffff8, RZ, 0xc0, !PT ;  /* 0xfffffff807037812 */ /* 0x004fca00078ec0ff */
[----:B------:R-:W-:Y:S02]  /*12c0*/  IMAD.IADD R5, R5, 0x1, -R3 ;  /* 0x0000000105057824 */ /* 0x000fe400078e0a03 */
[----:B------:R-:W-:-:S03]  /*12d0*/  IMAD.MOV.U32 R3, RZ, RZ, 0x20 ;  /* 0x00000020ff037424 */ /* 0x000fc600078e00ff */
[----:B------:R-:W-:-:S05]  /*12e0*/  R2P PR, R5, 0x6 ;  /* 0x0000000605007804 */ /* 0x000fca0000000000 */
[----:B------:R-:W-:Y:S02]  /*12f0*/  SEL R4, R4, 0xfffffff0, !P1 ;  /* 0xfffffff004047807 */ /* 0x000fe40004800000 */
[----:B------:R-:W-:Y:S01]  /*1300*/  SEL R3, R3, 0xffffffe0, !P2 ;  /* 0xffffffe003037807 */ /* 0x000fe20005000000 */
[----:B------:R-:W-:Y:S05]  /*1310*/  @P0 BRA `(.L_x_795) ;  /* 0x0000013000000947 */ /* 0x000fea0003800000 */
[----:B---34-:R-:W-:Y:S01]  /*1320*/  SHF.R.S32.HI R16, RZ, 0x1f, R10 ;  /* 0x0000001fff107819 */ /* 0x018fe2000001140a */
        /* <DEDUP_REMOVED lines=18> */
.L_x_795:
[----:B---34-:R-:W-:Y:S05]  /*1450*/  BSYNC B0 ;  /* 0x0000000000007941 */ /* 0x018fea0003800000 */
.L_x_794:
[----:B------:R-:W-:Y:S01]  /*1460*/  IADD3 R13, R0, 0x20, RZ ;  /* 0x00000020000d7810 */ /* 0x000fe20007ffe0ff */
[----:B-1----:R1:W2:Y:S01]  /*1470*/  SHFL.IDX PT, R23, R12, 0x1, 0x181f ;  /* 0x00381f000c177f89 */ /* 0x0022a200000e0000 */
[----:B------:R-:W-:Y:S02]  /*1480*/  BSSY B0, `(.L_x_796) ;  /* 0x0000017000007945 */ /* 0x000fe40003800000 */
[----:B------:R-:W-:Y:S01]  /*1490*/  ISETP.GE.AND P0, PT, R13, R11, PT ;  /* 0x0000000b0d00720c */ /* 0x000fe20003f06270 */
        /* <DEDUP_REMOVED lines=21> */
.L_x_797:
[----:B------:R-:W-:Y:S05]  /*15f0*/  BSYNC B0 ;  /* 0x0000000000007941 */ /* 0x000fea0003800000 */
.L_x_796:
[----:B------:R-:W-:Y:S01]  /*1600*/  IADD3 R13, R0, 0x40, RZ ;  /* 0x00000040000d7810 */ /* 0x000fe20007ffe0ff */
[----:B--2---:R2:W4:Y:S01]  /*1610*/  SHFL.IDX PT, R23, R12, 0x2, 0x181f ;  /* 0x00581f000c177f89 */ /* 0x00452200000e0000 */
[----:B------:R-:W-:Y:S02]  /*1620*/  BSSY B0, `(.L_x_798) ;  /* 0x0000017000007945 */ /* 0x000fe40003800000 */
[----:B------:R-:W-:Y:S01]  /*1630*/  ISETP.GE.AND P0, PT, R13, R11, PT ;  /* 0x0000000b0d00720c */ /* 0x000fe20003f06270 */
        /* <DEDUP_REMOVED lines=21> */
.L_x_799:
[----:B------:R-:W-:Y:S05]  /*1790*/  BSYNC B0 ;  /* 0x0000000000007941 */ /* 0x000fea0003800000 */
.L_x_798:
[----:B-12---:R-:W-:Y:S01]  /*17a0*/  SHFL.IDX PT, R20, R20, 0x3, 0x181f ;  /* 0x00781f0014147f89 */ /* 0x006fe200000e0000 */
[----:B------:R-:W-:Y:S01]  /*17b0*/  IMAD.MOV.U32 R252, RZ, RZ, c[0x0][0x2b8] ;  /* 0x0000ae00fffc7624 */ /* 0x000fe200078e00ff */
[----:B------:R-:W-:Y:S01]  /*17c0*/  UMOV UR14, 0x60 ;  /* 0x00000060000e7882 */ /* 0x000fe20000000000 */
[----:B------:R-:W-:Y:S01]  /*17d0*/  SHF.R.S32.HI R31, RZ, 0x1f, R10 ;  /* 0x0000001fff1f7819 */ /* 0x000fe2000001140a */
[----:B------:R1:W2:Y:S01]  /*17e0*/  SHFL.IDX PT, R21, R12, 0x3, 0x181f ;  /* 0x00781f000c157f89 */ /* 0x0002a200000e0000 */
[----:B------:R-:W-:Y:S01]  /*17f0*/  UIMAD UR14, UR6, UR14, -0x60 ;  /* 0xffffffa0060e74a4 */ /* 0x000fe2000f8e020e */
[----:B------:R-:W-:Y:S01]  /*1800*/  ISETP.NE.AND P2, PT, R252, 0x1, PT ;  /* 0x00000001fc00780c */ /* 0x000fe20003f45270 */
[----:B------:R-:W-:Y:S01]  /*1810*/  IMAD.SHL.U32 R251, R251, 0x2, RZ ;  /* 0x00000002fbfb7824 */ /* 0x000fe200078e00ff */
[----:B---3--:R-:W-:Y:S01]  /*1820*/  SHF.R.S32.HI R29, RZ, 0x1f, R9 ;  /* 0x0000001fff1d7819 */ /* 0x008fe20000011409 */
[----:B------:R-:W-:Y:S01]  /*1830*/  USHF.R.S32.HI UR15, URZ, 0x1f, UR18 ;  /* 0x0000001f3f0f7899 */ /* 0x000fe20008011412 */
[----:B------:R-:W-:Y:S01]  /*1840*/  SHF.R.S32.HI R28, RZ, 0x1f, R8 ;  /* 0x0000001fff1c7819 */ /* 0x000fe20000011408 */
[----:B------:R-:W-:Y:S01]  /*1850*/  ULDC.64 UR4, c[0x0][0x2b0] ;  /* 0x0000ac0000047ab9 */ /* 0x000fe20000000a00 */
[----:B------:R-:W-:Y:S01]  /*1860*/  IADD3 R13, R120, UR14, RZ ;  /* 0x0000000e780d7c10 */ /* 0x000fe2000fffe0ff */
[----:B------:R-:W-:Y:S01]  /*1870*/  UIMAD UR15, UR15, UR4, URZ ;  /* 0x000000040f0f72a4 */ /* 0x000fe2000f8e023f */
[----:B------:R-:W-:Y:S01]  /*1880*/  LEA.HI R31, R31, R10, RZ, 0x3 ;  /* 0x0000000a1f1f7211 */ /* 0x000fe200078f18ff */
[----:B------:R-:W-:Y:S01]  /*1890*/  UIMAD.WIDE.U32 UR16, UR18, UR4, URZ ;  /* 0x00000004121072a5 */ /* 0x000fe2000f8e003f */
[----:B------:R-:W-:Y:S01]  /*18a0*/  LEA.HI R29, R29, R9, RZ, 0x3 ;  /* 0x000000091d1d7211 */ /* 0x000fe200078f18ff */
[----:B------:R-:W-:Y:S01]  /*18b0*/  UIMAD UR15, UR18, UR5, UR15 ;  /* 0x00000005120f72a4 */ /* 0x000fe2000f8e020f */
[----:B------:R-:W-:Y:S01]  /*18c0*/  LEA.HI R28, R28, R8, RZ, 0x3 ;  /* 0x000000081c1c7211 */ /* 0x000fe200078f18ff */
[----:B------:R-:W-:Y:S01]  /*18d0*/  IMAD.MOV.U32 R19, RZ, RZ, RZ ;  /* 0x000000ffff137224 */ /* 0x000fe200078e00ff */
[----:B------:R-:W-:Y:S01]  /*18e0*/  LOP3.LUT R31, R31, 0xfffffff8, RZ, 0xc0, !PT ;  /* 0xfffffff81f1f7812 */ /* 0x000fe200078ec0ff */
[----:B------:R-:W-:Y:S01]  /*18f0*/  UIADD3 UR15, UR17, UR15, URZ ;  /* 0x0000000f110f7290 */ /* 0x000fe2000fffe03f */
[----:B------:R-:W-:Y:S01]  /*1900*/  LOP3.LUT R29, R29, 0xfffffff8, RZ, 0xc0, !PT ;  /* 0xfffffff81d1d7812 */ /* 0x000fe200078ec0ff */
[----:B------:R-:W-:Y:S01]  /*1910*/  IMAD.SHL.U32 R249, R18, 0x40, RZ ;  /* 0x0000004012f97824 */ /* 0x000fe200078e00ff */
[----:B------:R-:W-:Y:S01]  /*1920*/  LOP3.LUT R28, R28, 0xfffffff8, RZ, 0xc0, !PT ;  /* 0xfffffff81c1c7812 */ /* 0x000fe200078ec0ff */
[----:B------:R-:W-:Y:S01]  /*1930*/  ULDC.64 UR4, c[0x0][0x1e8] ;  /* 0x00007a0000047ab9 */ /* 0x000fe20000000a00 */
[----:B------:R-:W-:-:S02]  /*1940*/  ISETP.GE.AND P1, PT, R13, UR7, PT ;  /* 0x000000070d007c0c */ /* 0x000fc4000bf26270 */
[----:B-1----:R-:W-:Y:S02]  /*1950*/  IADD3 R12, R0, 0x60, RZ ;  /* 0x00000060000c7810 */ /* 0x002fe40007ffe0ff */
[----:B------:R-:W-:Y:S02]  /*1960*/  IADD3 R0, R13, UR10, RZ ;  /* 0x0000000a0d007c10 */ /* 0x000fe4000fffe0ff */
[----:B------:R-:W-:Y:S02]  /*1970*/  ISETP.GE.AND P0, PT, R12, R11, PT ;  /* 0x0000000b0c00720c */ /* 0x000fe40003f06270 */
[----:B------:R-:W-:Y:S01]  /*1980*/  ISETP.GT.OR P1, PT, R120, 0x5f, P1 ;  /* 0x0000005f7800780c */ /* 0x000fe20000f24670 */
[----:B------:R-:W-:-:S04]  /*1990*/  @P2 IMAD.HI.U32 R12, R0, c[0x0][0x2bc], RZ ;  /* 0x0000af00000c2a27 */ /* 0x000fc800078e00ff */
[----:B------:R-:W-:Y:S01]  /*19a0*/  IMAD.MOV.U32 R11, RZ, RZ, R0 ;  /* 0x000000ffff0b7224 */ /* 0x000fe200078e0000 */
[----:B------:R-:W-:-:S05]  /*19b0*/  @P2 SHF.R.U32.HI R11, RZ, c[0x0][0x2c0], R12 ;  /* 0x0000b000ff0b2a19 */ /* 0x000fca000001160c */
[--C-:B--2-4-:R-:W-:Y:S02]  /*19c0*/  @!P0 IMAD.WIDE R22, R33, 0x2, R20.reuse ;  /* 0x0000000221168825 */ /* 0x114fe400078e0214 */
[----:B------:R-:W-:Y:S02]  /*19d0*/  @!P1 IADD3 R15, P2, R11, UR16, RZ ;  /* 0x000000100b0f9c10 */ /* 0x000fe4000ff5e0ff */
[--C-:B------:R-:W-:Y:S01]  /*19e0*/  @!P0 IMAD.WIDE R12, R31, 0x2, R20.reuse ;  /* 0x000000021f0c8825 */ /* 0x100fe200078e0214 */
[----:B------:R-:W-:Y:S01]  /*19f0*/  @!PT LDS RZ, [RZ] ;  /* 0x00000000fffff984 */ /* 0x000fe20000000800 */
[----:B------:R1:W-:Y:S04]  /*1a00*/  @!P0 LDGSTS.E.BYPASS.LTC128B.128 [R251+0x1b100], [R22.64], !P4 ;  /* 0x1b10000016fb8fae */ /* 0x0003e8000e101d4c */
[----:B------:R2:W-:Y:S01]  /*1a10*/  @!P0 LDGSTS.E.BYPASS.LTC128B.128 [R251+0x1f100], [R12.64], !P3 ;  /* 0x1f1000000cfb8fae */ /* 0x0005e2000d901d4c */
[----:B-1----:R-:W-:-:S04]  /*1a20*/  @!P0 IMAD.WIDE R22, R29, 0x2, R20 ;  /* 0x000000021d168825 */ /* 0x002fc800078e0214 */
[----:B------:R-:W-:Y:S01]  /*1a30*/  @!P0 IMAD.WIDE R20, R28, 0x2, R20 ;  /* 0x000000021c148825 */ /* 0x000fe200078e0214 */
[----:B------:R1:W-:Y:S01]  /*1a40*/  @!P0 LDGSTS.E.BYPASS.LTC128B.128 [R251+0x23100], [R22.64], !P6 ;  /* 0x2310000016fb8fae */ /* 0x0003e2000f101d4c */
[----:B--2---:R-:W-:Y:S02]  /*1a50*/  @!P1 LEA.HI.X.SX32 R13, R11, UR15, 0x1, P2 ;  /* 0x0000000f0b0d9c11 */ /* 0x004fe400090f0eff */
[C---:B------:R-:W-:Y:S01]  /*1a60*/  @!P1 LEA R12, P2, R15.reuse, c[0x0][0x2a0], 0x2 ;  /* 0x0000a8000f0c9a11 */ /* 0x040fe200078410ff */
[----:B------:R2:W-:Y:S03]  /*1a70*/  @!P0 LDGSTS.E.BYPASS.LTC128B.128 [R251+0x27100], [R20.64], !P5 ;  /* 0x2710000014fb8fae */ /* 0x0005e6000e901d4c */
[----:B------:R-:W-:Y:S01]  /*1a80*/  @!P1 LEA.HI.X R13, R15, c[0x0][0x2a4], R13, 0x2, P2 ;  /* 0x0000a9000f0d9a11 */ /* 0x000fe200010f140d */
[----:B------:R-:W0:Y:S04]  /*1a90*/  LDGDEPBAR ;  /* 0x00000000000079af */ /* 0x000e280000000000 */
[----:B------:R-:W-:Y:S06]  /*1aa0*/  BAR.SYNC.DEFER_BLOCKING 0x0 ;  /* 0x0000000000007b1d */ /* 0x000fec0000010000 */
[----:B------:R3:W4:Y:S01]  /*1ab0*/  @!P1 LDG.E R19, [R12.64] ;  /* 0x0000000c0c139981 */ /* 0x000722000c1e1900 */
[----:B------:R-:W-:Y:S01]  /*1ac0*/  IMAD.MOV R11, RZ, RZ, -R11 ;  /* 0x000000ffff0b7224 */ /* 0x000fe200078e0a0b */
[----:B------:R-:W-:Y:S01]  /*1ad0*/  LOP3.LUT R249, R249, 0x1c0, RZ, 0xc0, !PT ;  /* 0x000001c0f9f97812 */ /* 0x000fe200078ec0ff */
[----:B------:R-:W-:Y:S01]  /*1ae0*/  UIMAD UR18, UR8, UR4, URZ ;  /* 0x00000004081272a4 */ /* 0x000fe2000f8e023f */
[----:B------:R-:W-:Y:S01]  /*1af0*/  LOP3.LUT P1, RZ, R18, 0x2, RZ, 0xc0, !PT ;  /* 0x0000000212ff7812 */ /* 0x000fe2000782c0ff */
[----:B------:R-:W-:Y:S01]  /*1b00*/  IMAD R16, R11, c[0x0][0x2b8], R0 ;  /* 0x0000ae000b107a24 */ /* 0x000fe200078e0200 */
[----:B------:R-:W-:Y:S01]  /*1b10*/  UIMAD.WIDE.U32 UR20, UR9, UR4, URZ ;  /* 0x00000004091472a5 */ /* 0x000fe2000f8e003f */
[----:B------:R-:W-:Y:S01]  /*1b20*/  IMAD.SHL.U32 R0, R17, 0x8, RZ ;  /* 0x0000000811007824 */ /* 0x000fe200078e00ff */
[----:B------:R-:W-:Y:S01]  /*1b30*/  UIMAD UR18, UR9, UR5, UR18 ;  /* 0x00000005091272a4 */ /* 0x000fe2000f8e0212 */
[C---:B-1----:R-:W-:Y:S01]  /*1b40*/  IMAD.WIDE.U32 R22, R16.reuse, c[0x0][0x1e0], RZ ;  /* 0x0000780010167a25 */ /* 0x042fe200078e00ff */
[----:B------:R-:W-:Y:S01]  /*1b50*/  ISETP.GE.AND P4, PT, R33, c[0x0][0x1d4], PT ;  /* 0x0000750021007a0c */ /* 0x000fe20003f86270 */
[----:B------:R-:W-:Y:S01]  /*1b60*/  ULDC.64 UR4, c[0x0][0x210] ;  /* 0x0000840000047ab9 */ /* 0x000fe20000000a00 */
[----:B------:R-:W-:Y:S01]  /*1b70*/  LOP3.LUT R0, R249, 0x8, R0, 0xf8, !PT ;  /* 0x00000008f9007812 */ /* 0x000fe200078ef800 */
[----:B--2---:R-:W-:Y:S01]  /*1b80*/  IMAD.WIDE.U32 R20, R16, c[0x0][0x208], RZ ;  /* 0x0000820010147a25 */ /* 0x004fe200078e00ff */
[----:B------:R-:W-:Y:S01]  /*1b90*/  SHF.R.U32.HI R249, RZ, 0x3, R249 ;  /* 0x00000003fff97819 */ /* 0x000fe200000116f9 */
[----:B------:R-:W-:Y:S01]  /*1ba0*/  UIADD3 UR18, UR21, UR18, URZ ;  /* 0x0000001215127290 */ /* 0x000fe2000fffe03f */
[----:B------:R-:W-:Y:S01]  /*1bb0*/  ISETP.GE.AND P3, PT, R10, c[0x0][0x1d4], PT ;  /* 0x000075000a007a0c */ /* 0x000fe20003f66270 */
[----:B------:R-:W-:Y:S01]  /*1bc0*/  UIMAD UR8, UR8, UR4, URZ ;  /* 0x00000004080872a4 */ /* 0x000fe2000f8e023f */
[----:B------:R-:W-:Y:S01]  /*1bd0*/  LOP3.LUT R249, R0, R249, RZ, 0x3c, !PT ;  /* 0x000000f900f97212 */ /* 0x000fe200078e3cff */
[----:B------:R-:W-:Y:S01]  /*1be0*/  UIMAD.WIDE.U32 UR22, UR9, UR4, URZ ;  /* 0x00000004091672a5 */ /* 0x000fe2000f8e003f */
[----:B------:R-:W-:Y:S01]  /*1bf0*/  ISETP.GE.AND P2, PT, R9, c[0x0][0x1d4], PT ;  /* 0x0000750009007a0c */ /* 0x000fe20003f46270 */
[----:B------:R-:W-:Y:S01]  /*1c00*/  UIMAD UR5, UR9, UR5, UR8 ;  /* 0x00000005090572a4 */ /* 0x000fe2000f8e0208 */
[----:B------:R-:W-:Y:S01]  /*1c10*/  IMAD.SHL.U32 R5, R5, 0x40, RZ ;  /* 0x0000004005057824 */ /* 0x000fe200078e00ff */
[----:B------:R-:W-:Y:S01]  /*1c20*/  UIADD3 UR4, UR6, -0x1, URZ ;  /* 0xffffffff06047890 */ /* 0x000fe2000fffe03f */
[----:B------:R-:W-:Y:S01]  /*1c30*/  LEA.HI R6, R6, R2, RZ, 0x5 ;  /* 0x0000000206067211 */ /* 0x000fe200078f28ff */
[----:B------:R-:W-:Y:S01]  /*1c40*/  UIADD3 UR5, UR23, UR5, URZ ;  /* 0x0000000517057290 */ /* 0x000fe2000fffe03f */
[----:B---3--:R-:W-:Y:S01]  /*1c50*/  SHF.R.S32.HI R12, RZ, 0x1f, R16 ;  /* 0x0000001fff0c7819 */ /* 0x008fe20000011410 */
[----:B------:R-:W-:Y:S01]  /*1c60*/  UIMAD UR4, UR4, -0x60, UR7 ;  /* 0xffffffa0040478a4 */ /* 0x000fe2000f8e0207 */
[----:B------:R-:W-:Y:S01]  /*1c70*/  SHF.R.S32.HI R13, RZ, 0x4, R14 ;  /* 0x00000004ff0d7819 */ /* 0x000fe2000001140e */
[----:B------:R-:W-:Y:S01]  /*1c80*/  IMAD.SHL.U32 R7, R7, 0x40, RZ ;  /* 0x0000004007077824 */ /* 0x000fe200078e00ff */
[----:B------:R-:W-:Y:S01]  /*1c90*/  LOP3.LUT R5, R5, 0x1c0, RZ, 0xc0, !PT ;  /* 0x000001c005057812 */ /* 0x000fe200078ec0ff */
[----:B------:R-:W-:Y:S01]  /*1ca0*/  IMAD R11, R12, c[0x0][0x1e0], RZ ;  /* 0x000078000c0b7a24 */ /* 0x000fe200078e02ff */
[----:B------:R-:W-:Y:S01]  /*1cb0*/  LEA.HI R14, R14, R13, RZ, 0x1 ;  /* 0x0000000d0e0e7211 */ /* 0x000fe200078f08ff */
[----:B------:R-:W-:Y:S01]  /*1cc0*/  IMAD R12, R12, c[0x0][0x208], RZ ;  /* 0x000082000c0c7a24 */ /* 0x000fe200078e02ff */
[----:B------:R-:W-:Y:S01]  /*1cd0*/  LOP3.LUT R7, R7, 0xfffffe00, RZ, 0xc0, !PT ;  /* 0xfffffe0007077812 */ /* 0x000fe200078ec0ff */
[----:B------:R-:W-:Y:S01]  /*1ce0*/  IMAD R11, R16, c[0x0][0x1e4], R11 ;  /* 0x00007900100b7a24 */ /* 0x000fe200078e020b */
[----:B------:R-:W-:Y:S01]  /*1cf0*/  LOP3.LUT R14, R14, 0xfffffffe, RZ, 0xc0, !PT ;  /* 0xfffffffe0e0e7812 */ /* 0x000fe200078ec0ff */
[----:B------:R-:W-:Y:S01]  /*1d00*/  IMAD R12, R16, c[0x0][0x20c], R12 ;  /* 0x00008300100c7a24 */ /* 0x000fe200078e020c */
[----:B------:R-:W-:Y:S01]  /*1d10*/  UISETP.GE.AND UP0, UPT, UR7, 0x61, UPT ;  /* 0x000000610700788c */ /* 0x000fe2000bf06270 */
[----:B------:R-:W-:Y:S01]  /*1d20*/  IMAD.IADD R23, R23, 0x1, R11 ;  /* 0x0000000117177824 */ /* 0x000fe200078e020b */
[----:B------:R-:W-:Y:S01]  /*1d30*/  SHF.R.S32.HI R32, RZ, 0x1f, R29 ;  /* 0x0000001fff207819 */ /* 0x000fe2000001141d */
[----:B------:R-:W-:Y:S01]  /*1d40*/  IMAD.IADD R21, R21, 0x1, R12 ;  /* 0x0000000115157824 */ /* 0x000fe200078e020c */
[----:B------:R-:W-:Y:S01]  /*1d50*/  SHF.R.S32.HI R30, RZ, 0x1f, R28 ;  /* 0x0000001fff1e7819 */ /* 0x000fe2000001141c */
[----:B------:R-:W-:-:S02]  /*1d60*/  IMAD.IADD R14, R13, 0x1, -R14 ;  /* 0x000000010d0e7824 */ /* 0x000fc400078e0a0e */
[----:B------:R-:W-:Y:S02]  /*1d70*/  IMAD R12, R16, c[0x0][0x1e0], RZ ;  /* 0x00007800100c7a24 */ /* 0x000fe400078e02ff */
[C---:B------:R-:W-:Y:S02]  /*1d80*/  IMAD R249, R14.reuse, 0x200, R249 ;  /* 0x000002000ef97824 */ /* 0x040fe400078e02f9 */
[----:B------:R-:W-:Y:S02]  /*1d90*/  IMAD.SHL.U32 R14, R14, 0x8, RZ ;  /* 0x000000080e0e7824 */ /* 0x000fe400078e00ff */
[----:B------:R-:W-:Y:S02]  /*1da0*/  IMAD.SHL.U32 R249, R249, 0x2, RZ ;  /* 0x00000002f9f97824 */ /* 0x000fe400078e00ff */
[----:B------:R-:W-:Y:S01]  /*1db0*/  IMAD.SHL.U32 R250, R6, 0x20, RZ ;  /* 0x0000002006fa7824 */ /* 0x000fe200078e00ff */
[----:B------:R-:W-:Y:S02]  /*1dc0*/  LOP3.LUT R14, R5, 0x8, R14, 0xf8, !PT ;  /* 0x00000008050e7812 */ /* 0x000fe400078ef80e */
[----:B------:R-:W-:-:S02]  /*1dd0*/  IADD3 R248, R249, 0xc120, RZ ;  /* 0x0000c120f9f87810 */ /* 0x000fc40007ffe0ff */
[----:B------:R-:W-:Y:S02]  /*1de0*/  SHF.R.U32.HI R5, RZ, 0x3, R5 ;  /* 0x00000003ff057819 */ /* 0x000fe40000011605 */
[----:B------:R-:W-:Y:S02]  /*1df0*/  LOP3.LUT R250, R250, 0x7ffffc00, RZ, 0xc0, !PT ;  /* 0x7ffffc00fafa7812 */ /* 0x000fe400078ec0ff */
[----:B------:R-:W-:-:S04]  /*1e00*/  LOP3.LUT R5, R14, R5, RZ, 0x3c, !PT ;  /* 0x000000050e057212 */ /* 0x000fc800078e3cff */
[CC--:B------:R-:W-:Y:S02]  /*1e10*/  IADD3 R250, R5.reuse, R7.reuse, R250 ;  /* 0x0000000705fa7210 */ /* 0x0c0fe40007ffe0fa */
[----:B------:R-:W-:Y:S02]  /*1e20*/  LOP3.LUT R5, R5, R7, RZ, 0xfc, !PT ;  /* 0x0000000705057212 */ /* 0x000fe400078efcff */
[----:B------:R-:W-:Y:S01]  /*1e30*/  IADD3 R7, R251, 0x100, RZ ;  /* 0x00000100fb077810 */ /* 0x000fe20007ffe0ff */
[----:B------:R-:W-:-:S04]  /*1e40*/  IMAD.SHL.U32 R250, R250, 0x2, RZ ;  /* 0x00000002fafa7824 */ /* 0x000fc800078e00ff */
[--C-:B------:R-:W-:Y:S02]  /*1e50*/  IMAD R246, R4, 0x2, R250.reuse ;  /* 0x0000000204f67824 */ /* 0x100fe400078e02fa */
[C---:B------:R-:W-:Y:S02]  /*1e60*/  IMAD R245, R3.reuse, 0x2, R250 ;  /* 0x0000000203f57824 */ /* 0x040fe400078e02fa */
[----:B------:R-:W-:Y:S01]  /*1e70*/  IMAD R243, R3, 0x2, R246 ;  /* 0x0000000203f37824 */ /* 0x000fe200078e02f6 */
[----:B----4-:R-:W-:Y:S01]  /*1e80*/  SHF.R.S32.HI R11, RZ, 0x1f, R19 ;  /* 0x0000001fff0b7819 */ /* 0x010fe20000011413 */
[----:B------:R-:W-:Y:S01]  /*1e90*/  IMAD.WIDE.U32 R22, R19, c[0x0][0x1f0], R22 ;  /* 0x00007c0013167a25 */ /* 0x000fe200078e0016 */
[----:B------:R-:W-:Y:S03]  /*1ea0*/  STL [R1], R19 ;  /* 0x0000001301007387 */ /* 0x000fe60000100800 */
[C---:B------:R-:W-:Y:S01]  /*1eb0*/  IMAD R15, R11.reuse, c[0x0][0x1f0], RZ ;  /* 0x00007c000b0f7a24 */ /* 0x040fe200078e02ff */
[----:B------:R-:W-:Y:S01]  /*1ec0*/  IADD3 R0, P0, R22, UR20, RZ ;  /* 0x0000001416007c10 */ /* 0x000fe2000ff1e0ff */
[----:B------:R-:W-:Y:S01]  /*1ed0*/  IMAD R11, R11, c[0x0][0x218], RZ ;  /* 0x000086000b0b7a24 */ /* 0x000fe200078e02ff */
[----:B------:R1:W-:Y:S01]  /*1ee0*/  STL [R1+0x4], R16 ;  /* 0x0000041001007387 */ /* 0x0003e20000100800 */
[----:B------:R-:W-:-:S02]  /*1ef0*/  IMAD R15, R19, c[0x0][0x1f4], R15 ;  /* 0x00007d00130f7a24 */ /* 0x000fc400078e020f */
[----:B------:R-:W-:-:S03]  /*1f00*/  IMAD.WIDE.U32 R20, R19, c[0x0][0x218], R20 ;  /* 0x0000860013147a25 */ /* 0x000fc600078e0014 */
[----:B------:R-:W-:Y:S01]  /*1f10*/  IADD3.X R15, R23, UR18, R15, P0, !PT ;  /* 0x00000012170f7c10 */ /* 0x000fe200087fe40f */
[C---:B------:R-:W-:Y:S01]  /*1f20*/  IMAD R11, R19.reuse, c[0x0][0x21c], R11 ;  /* 0x00008700130b7a24 */ /* 0x040fe200078e020b */
[----:B------:R-:W-:Y:S01]  /*1f30*/  LEA R22, P0, R0, c[0x0][0x1c8], 0x1 ;  /* 0x0000720000167a11 */ /* 0x000fe200078008ff */
[----:B------:R-:W-:-:S03]  /*1f40*/  IMAD R12, R19, c[0x0][0x1f0], R12 ;  /* 0x00007c00130c7a24 */ /* 0x000fc600078e020c */
[----:B------:R-:W-:Y:S01]  /*1f50*/  LEA.HI.X R15, R0, c[0x0][0x1cc], R15, 0x1, P0 ;  /* 0x00007300000f7a11 */ /* 0x000fe200000f0c0f */
[----:B------:R-:W-:Y:S01]  /*1f60*/  SHFL.IDX PT, R24, R22, RZ, 0x181f ;  /* 0x00181fff16187589 */ /* 0x000fe200000e0000 */
[----:B------:R-:W-:Y:S01]  /*1f70*/  IADD3 R13, P0, R20, UR22, RZ ;  /* 0x00000016140d7c10 */ /* 0x000fe2000ff1e0ff */
[----:B------:R-:W-:Y:S01]  /*1f80*/  IMAD.U32 R20, RZ, RZ, UR9 ;  /* 0x00000009ff147e24 */ /* 0x000fe2000f8e00ff */
[----:B------:R-:W-:Y:S01]  /*1f90*/  IADD3 R0, R249, 0xc100, RZ ;  /* 0x0000c100f9007810 */ /* 0x000fe20007ffe0ff */
[----:B------:R-:W2:Y:S01]  /*1fa0*/  SHFL.IDX PT, R25, R15, RZ, 0x181f ;  /* 0x00181fff0f197589 */ /* 0x000ea200000e0000 */
[----:B------:R-:W-:Y:S01]  /*1fb0*/  IADD3.X R11, R21, UR5, R11, P0, !PT ;  /* 0x00000005150b7c10 */ /* 0x000fe200087fe40b */
[----:B------:R-:W-:Y:S01]  /*1fc0*/  IMAD R20, R20, c[0x0][0x1e8], R12 ;  /* 0x00007a0014147a24 */ /* 0x000fe200078e020c */
[----:B------:R-:W-:Y:S01]  /*1fd0*/  @P1 IADD3 R248, R0, -0x20, RZ ;  /* 0xffffffe000f81810 */ /* 0x000fe20007ffe0ff */
[----:B------:R-:W-:Y:S01]  /*1fe0*/  SHFL.IDX PT, R22, R22, 0x1, 0x181f ;  /* 0x00381f0016167f89 */ /* 0x000fe200000e0000 */
[----:B------:R-:W-:-:S02]  /*1ff0*/  IADD3 R0, -R17, UR4, RZ ;  /* 0x0000000411007c10 */ /* 0x000fc4000fffe1ff */
[----:B------:R-:W-:Y:S01]  /*2000*/  ISETP.GE.AND P1, PT, R8, c[0x0][0x1d4], PT ;  /* 0x0000750008007a0c */ /* 0x000fe20003f26270 */
[----:B------:R-:W-:Y:S01]  /*2010*/  SHFL.IDX PT, R23, R15, 0x1, 0x181f ;  /* 0x00381f000f177f89 */ /* 0x000fe200000e0000 */
[C---:B-1----:R-:W-:Y:S02]  /*2020*/  LEA R16, P0, R13.reuse, c[0x0][0x1f8], 0x1 ;  /* 0x00007e000d107a11 */ /* 0x042fe400078008ff */
[----:B------:R-:W-:Y:S01]  /*2030*/  LEA R20, R20, c[0x0][0x1c8], 0x1 ;  /* 0x0000720014147a11 */ /* 0x000fe200078e08ff */
[----:B------:R-:W-:Y:S01]  /*2040*/  SHFL.IDX PT, R21, R15, 0x2, 0x181f ;  /* 0x00581f000f157f89 */ /* 0x000fe200000e0000 */
[----:B------:R-:W-:Y:S02]  /*2050*/  LEA.HI.X R11, R13, c[0x0][0x1fc], R11, 0x1, P0 ;  /* 0x00007f000d0b7a11 */ /* 0x000fe400000f0c0b */
[----:B------:R-:W-:Y:S01]  /*2060*/  ISETP.GE.AND P0, PT, R0, 0x1, PT ;  /* 0x000000010000780c */ /* 0x000fe20003f06270 */
[----:B------:R-:W1:Y:S01]  /*2070*/  SHFL.IDX PT, R64, R16, RZ, 0x181f ;  /* 0x00181fff10407589 */ /* 0x000e6200000e0000 */
[----:B------:R-:W-:-:S02]  /*2080*/  IADD3 R239, R248, 0x800, RZ ;  /* 0x00000800f8ef7810 */ /* 0x000fc40007ffe0ff */
[C---:B------:R-:W-:Y:S01]  /*2090*/  IADD3 R238, R248.reuse, 0x1000, RZ ;  /* 0x00001000f8ee7810 */ /* 0x040fe20007ffe0ff */
[----:B------:R-:W3:Y:S01]  /*20a0*/  SHFL.IDX PT, R13, R11, RZ, 0x181f ;  /* 0x00181fff0b0d7589 */ /* 0x000ee200000e0000 */
[C---:B------:R-:W-:Y:S02]  /*20b0*/  IADD3 R237, R248.reuse, 0x1800, RZ ;  /* 0x00001800f8ed7810 */ /* 0x040fe40007ffe0ff */
[C---:B------:R-:W-:Y:S01]  /*20c0*/  IADD3 R236, R248.reuse, 0x2000, RZ ;  /* 0x00002000f8ec7810 */ /* 0x040fe20007ffe0ff */
[----:B------:R-:W4:Y:S01]  /*20d0*/  SHFL.IDX PT, R48, R16, 0x1, 0x181f ;  /* 0x00381f0010307f89 */ /* 0x000f2200000e0000 */
[C---:B------:R-:W-:Y:S02]  /*20e0*/  IADD3 R235, R248.reuse, 0x2800, RZ ;  /* 0x00002800f8eb7810 */ /* 0x040fe40007ffe0ff */
[C---:B------:R-:W-:Y:S01]  /*20f0*/  IADD3 R233, R248.reuse, 0x3000, RZ ;  /* 0x00003000f8e97810 */ /* 0x040fe20007ffe0ff */
[----:B------:R-:W5:Y:S01]  /*2100*/  SHFL.IDX PT, R12, R11, 0x1, 0x181f ;  /* 0x00381f000b0c7f89 */ /* 0x000f6200000e0000 */
[----:B--2---:R-:W-:Y:S01]  /*2110*/  @P0 IMAD.WIDE R36, R33, 0x2, R24 ;  /* 0x0000000221240825 */ /* 0x004fe200078e0218 */
[----:B------:R-:W-:-:S02]  /*2120*/  IADD3 R232, R248, 0x3800, RZ ;  /* 0x00003800f8e87810 */ /* 0x000fc40007ffe0ff */
[----:B------:R-:W2:Y:S01]  /*2130*/  SHFL.IDX PT, R16, R16, 0x2, 0x181f ;  /* 0x00581f0010107f89 */ /* 0x000ea200000e0000 */
[--C-:B------:R-:W-:Y:S01]  /*2140*/  @P0 IMAD.WIDE R34, R31, 0x2, R24.reuse ;  /* 0x000000021f220825 */ /* 0x100fe200078e0218 */
[C---:B------:R-:W-:Y:S02]  /*2150*/  IADD3 R231, R248.reuse, 0x4000, RZ ;  /* 0x00004000f8e77810 */ /* 0x040fe40007ffe0ff */
[----:B------:R-:W2:Y:S01]  /*2160*/  SHFL.IDX PT, R11, R11, 0x2, 0x181f ;  /* 0x00581f000b0b7f89 */ /* 0x000ea200000e0000 */
[--C-:B------:R-:W-:Y:S01]  /*2170*/  @P0 IMAD.WIDE R26, R29, 0x2, R24.reuse ;  /* 0x000000021d1a0825 */ /* 0x100fe200078e0218 */
[----:B------:R-:W-:Y:S02]  /*2180*/  IADD3 R230, R248, 0x4800, RZ ;  /* 0x00004800f8e67810 */ /* 0x000fe40007ffe0ff */
[----:B------:R2:W-:Y:S01]  /*2190*/  @P0 LDGSTS.E.BYPASS.LTC128B.128 [R251+0xc100], [R36.64], !P4 ;  /* 0x0c10000024fb0fae */ /* 0x0005e2000e101d4c */
[----:B------:R-:W-:Y:S01]  /*21a0*/  @P0 IMAD.WIDE R38, R28, 0x2, R24 ;  /* 0x000000021c260825 */ /* 0x000fe200078e0218 */
[----:B------:R-:W-:-:S02]  /*21b0*/  IADD3 R229, R248, 0x5000, RZ ;  /* 0x00005000f8e57810 */ /* 0x000fc40007ffe0ff */
[----:B------:R2:W-:Y:S01]  /*21c0*/  @P0 LDGSTS.E.BYPASS.LTC128B.128 [R251+0xf100], [R34.64], !P3 ;  /* 0x0f10000022fb0fae */ /* 0x0005e2000d901d4c */
[----:B------:R-:W-:Y:S01]  /*21d0*/  IMAD.WIDE R24, R33, 0x2, RZ ;  /* 0x0000000221187825 */ /* 0x000fe200078e02ff */
[C---:B------:R-:W-:Y:S02]  /*21e0*/  IADD3 R228, R248.reuse, 0x5800, RZ ;  /* 0x00005800f8e47810 */ /* 0x040fe40007ffe0ff */
[----:B------:R2:W-:Y:S01]  /*21f0*/  @P0 LDGSTS.E.BYPASS.LTC128B.128 [R251+0x12100], [R26.64], !P2 ;  /* 0x121000001afb0fae */ /* 0x0005e2000d101d4c */
[----:B------:R-:W-:Y:S02]  /*2200*/  IADD3 R227, R248, 0x6000, RZ ;  /* 0x00006000f8e37810 */ /* 0x000fe40007ffe0ff */
[----:B-1----:R-:W-:Y:S01]  /*2210*/  IADD3 R74, P5, R64, R24, RZ ;  /* 0x00000018404a7210 */ /* 0x002fe20007fbe0ff */
[----:B------:R1:W-:Y:S01]  /*2220*/  @P0 LDGSTS.E.BYPASS.LTC128B.128 [R251+0x15100], [R38.64], !P1 ;  /* 0x1510000026fb0fae */ /* 0x0003e2000c901d4c */
[----:B------:R-:W-:Y:S02]  /*2230*/  ISETP.GE.AND P0, PT, R0, 0x21, PT ;  /* 0x000000210000780c */ /* 0x000fe40003f06270 */
[----:B------:R-:W-:Y:S01]  /*2240*/  IADD3 R226, R248, 0x6800, RZ ;  /* 0x00006800f8e27810 */ /* 0x000fe20007ffe0ff */
[----:B---3--:R-:W-:Y:S01]  /*2250*/  IMAD.X R75, R13, 0x1, R25, P5 ;  /* 0x000000010d4b7824 */ /* 0x008fe200028e0619 */
[----:B----4-:R-:W-:Y:S01]  /*2260*/  IADD3 R58, P5, R24, R48, RZ ;  /* 0x00000030183a7210 */ /* 0x010fe20007fbe0ff */
[----:B------:R-:W3:Y:S01]  /*2270*/  SHFL.IDX PT, R20, R20, 0x2, 0x181f ;  /* 0x00581f0014147f89 */ /* 0x000ee200000e0000 */
[----:B------:R-:W-:-:S02]  /*2280*/  IADD3 R225, R248, 0x7000, RZ ;  /* 0x00007000f8e17810 */ /* 0x000fc40007ffe0ff */
[C---:B------:R-:W-:Y:S01]  /*2290*/  IADD3 R224, R248.reuse, 0x7800, RZ ;  /* 0x00007800f8e07810 */ /* 0x040fe20007ffe0ff */
[----:B-----5:R-:W-:Y:S01]  /*22a0*/  IMAD.X R59, R25, 0x1, R12, P5 ;  /* 0x00000001193b7824 */ /* 0x020fe200028e060c */
[C---:B------:R-:W-:Y:S02]  /*22b0*/  IADD3 R223, R248.reuse, 0x8000, RZ ;  /* 0x00008000f8df7810 */ /* 0x040fe40007ffe0ff */
[C---:B------:R-:W-:Y:S01]  /*22c0*/  IADD3 R222, R248.reuse, 0x8800, RZ ;  /* 0x00008800f8de7810 */ /* 0x040fe20007ffe0ff */
[--C-:B--2---:R-:W-:Y:S01]  /*22d0*/  @P0 IMAD.WIDE R36, R33, 0x2, R22.reuse ;  /* 0x0000000221240825 */ /* 0x104fe200078e0216 */
[C---:B------:R-:W-:Y:S02]  /*22e0*/  IADD3 R221, R248.reuse, 0x9000, RZ ;  /* 0x00009000f8dd7810 */ /* 0x040fe40007ffe0ff */
[----:B------:R-:W-:Y:S02]  /*22f0*/  IADD3 R220, R248, 0x9800, RZ ;  /* 0x00009800f8dc7810 */ /* 0x000fe40007ffe0ff */
[----:B------:R-:W-:Y:S01]  /*2300*/  IADD3 R34, P5, R24, R16, RZ ;  /* 0x0000001018227210 */ /* 0x000fe20007fbe0ff */
[----:B------:R2:W-:Y:S01]  /*2310*/  @P0 LDGSTS.E.BYPASS.LTC128B.128 [R251+0xd100], [R36.64], !P4 ;  /* 0x0d10000024fb0fae */ /* 0x0005e2000e101d4c */
[C---:B------:R-:W-:Y:S01]  /*2320*/  IADD3 R219, R248.reuse, 0xa000, RZ ;  /* 0x0000a000f8db7810 */ /* 0x040fe20007ffe0ff */
[----:B------:R-:W-:Y:S01]  /*2330*/  @P0 IMAD.WIDE R26, R31, 0x2, R22 ;  /* 0x000000021f1a0825 */ /* 0x000fe200078e0216 */
[----:B------:R-:W-:-:S02]  /*2340*/  IADD3 R218, R248, 0xa800, RZ ;  /* 0x0000a800f8da7810 */ /* 0x000fc40007ffe0ff */
[C---:B------:R-:W-:Y:S01]  /*2350*/  IADD3 R217, R248.reuse, 0xb000, RZ ;  /* 0x0000b000f8d97810 */ /* 0x040fe20007ffe0ff */
[----:B------:R-:W-:Y:S01]  /*2360*/  IMAD.X R35, R25, 0x1, R11, P5 ;  /* 0x0000000119237824 */ /* 0x000fe200028e060b */
[----:B------:R4:W-:Y:S01]  /*2370*/  @P0 LDGSTS.E.BYPASS.LTC128B.128 [R251+0x10100], [R26.64], !P3 ;  /* 0x101000001afb0fae */ /* 0x0009e2000d901d4c */
[----:B------:R-:W-:Y:S01]  /*2380*/  @P0 IMAD.WIDE R24, R29, 0x2, R22 ;  /* 0x000000021d180825 */ /* 0x000fe200078e0216 */
[----:B------:R-:W-:-:S03]  /*2390*/  IADD3 R216, R248, 0xb800, RZ ;  /* 0x0000b800f8d87810 */ /* 0x000fc60007ffe0ff */
[----:B-1----:R-:W-:Y:S01]  /*23a0*/  @P0 IMAD.WIDE R38, R28, 0x2, R22 ;  /* 0x000000021c260825 */ /* 0x002fe200078e0216 */
[----:B------:R1:W-:Y:S03]  /*23b0*/  @P0 LDGSTS.E.BYPASS.LTC128B.128 [R251+0x13100], [R24.64], !P2 ;  /* 0x1310000018fb0fae */ /* 0x0003e6000d101d4c */
[----:B------:R-:W-:Y:S01]  /*23c0*/  IMAD.WIDE R22, R31, 0x2, RZ ;  /* 0x000000021f167825 */ /* 0x000fe200078e02ff */
[----:B------:R2:W-:Y:S01]  /*23d0*/  @P0 LDGSTS.E.BYPASS.LTC128B.128 [R251+0x16100], [R38.64], !P1 ;  /* 0x1610000026fb0fae */ /* 0x0005e2000c901d4c */
[----:B------:R-:W-:-:S03]  /*23e0*/  ISETP.GT.AND P0, PT, R0, 0x40, PT ;  /* 0x000000400000780c */ /* 0x000fc60003f04270 */
[----:B------:R-:W-:-:S05]  /*23f0*/  IADD3 R72, P5, R64, R22, RZ ;  /* 0x0000001640487210 */ /* 0x000fca0007fbe0ff */
[----:B------:R-:W-:Y:S01]  /*2400*/  IMAD.X R73, R13, 0x1, R23, P5 ;  /* 0x000000010d497824 */ /* 0x000fe200028e0617 */
[----:B------:R-:W-:-:S04]  /*2410*/  IADD3 R56, P5, R22, R48, RZ ;  /* 0x0000003016387210 */ /* 0x000fc80007fbe0ff */
[----:B---3--:R-:W-:-:S04]  /*2420*/  @P0 IMAD.WIDE R14, R29, 0x2, R20 ;  /* 0x000000021d0e0825 */ /* 0x008fc800078e0214 */
[----:B----4-:R-:W-:-:S04]  /*2430*/  @P0 IMAD.WIDE R26, R33, 0x2, R20 ;  /* 0x00000002211a0825 */ /* 0x010fc800078e0214 */
[----:B------:R-:W-:Y:S01]  /*2440*/  IMAD.X R57, R23, 0x1, R12, P5 ;  /* 0x0000000117397824 */ /* 0x000fe200028e060c */
[----:B------:R3:W-:Y:S01]  /*2450*/  @P0 LDGSTS.E.BYPASS.LTC128B.128 [R251+0xe100], [R26.64], !P4 ;  /* 0x0e1000001afb0fae */ /* 0x0007e2000e101d4c */
[----:B-1----:R-:W-:Y:S01]  /*2460*/  @P0 IMAD.WIDE R24, R31, 0x2, R20 ;  /* 0x000000021f180825 */ /* 0x002fe200078e0214 */
[----:B------:R-:W-:-:S04]  /*2470*/  IADD3 R22, P5, R22, R16, RZ ;  /* 0x0000001016167210 */ /* 0x000fc80007fbe0ff */
[----:B------:R1:W-:Y:S01]  /*2480*/  @P0 LDGSTS.E.BYPASS.LTC128B.128 [R251+0x11100], [R24.64], !P3 ;  /* 0x1110000018fb0fae */ /* 0x0003e2000d901d4c */
[----:B------:R-:W-:-:S03]  /*2490*/  IMAD.X R23, R23, 0x1, R11, P5 ;  /* 0x0000000117177824 */ /* 0x000fc600028e060b */
[----:B------:R4:W-:Y:S01]  /*24a0*/  @P0 LDGSTS.E.BYPASS.LTC128B.128 [R251+0x14100], [R14.64], !P2 ;  /* 0x141000000efb0fae */ /* 0x0009e2000d101d4c */
[----:B-1----:R-:W-:-:S04]  /*24b0*/  @P0 IMAD.WIDE R24, R28, 0x2, R20 ;  /* 0x000000021c180825 */ /* 0x002fc800078e0214 */
[----:B------:R-:W-:Y:S01]  /*24c0*/  IMAD.WIDE R20, R29, 0x2, RZ ;  /* 0x000000021d147825 */ /* 0x000fe200078e02ff */
[----:B------:R3:W-:Y:S03]  /*24d0*/  @P0 LDGSTS.E.BYPASS.LTC128B.128 [R251+0x17100], [R24.64], !P1 ;  /* 0x1710000018fb0fae */ /* 0x0007e6000c901d4c */
[----:B----4-:R-:W-:Y:S01]  /*24e0*/  IMAD.WIDE R14, R28, 0x2, RZ ;  /* 0x000000021c0e7825 */ /* 0x010fe200078e02ff */
[----:B------:R-:W0:Y:S01]  /*24f0*/  LDGDEPBAR ;  /* 0x00000000000079af */ /* 0x000e220000000000 */
[----:B------:R-:W-:Y:S02]  /*2500*/  IADD3 R66, P0, R64, R20, RZ ;  /* 0x0000001440427210 */ /* 0x000fe40007f1e0ff */
[----:B------:R-:W-:Y:S02]  /*2510*/  IADD3 R50, P5, R20, R48, RZ ;  /* 0x0000003014327210 */ /* 0x000fe40007fbe0ff */
[----:B------:R-:W-:Y:S01]  /*2520*/  IADD3 R64, P6, R64, R14, RZ ;  /* 0x0000000e40407210 */ /* 0x000fe20007fde0ff */
[----:B------:R-:W-:Y:S01]  /*2530*/  IMAD.X R67, R13, 0x1, R21, P0 ;  /* 0x000000010d437824 */ /* 0x000fe200000e0615 */
[----:B------:R-:W-:Y:S01]  /*2540*/  IADD3 R20, P0, R20, R16, RZ ;  /* 0x0000001014147210 */ /* 0x000fe20007f1e0ff */
[--C-:B------:R-:W-:Y:S01]  /*2550*/  IMAD.X R51, R21, 0x1, R12.reuse, P5 ;  /* 0x0000000115337824 */ /* 0x100fe200028e060c */
[C---:B------:R-:W-:Y:S01]  /*2560*/  IADD3 R48, P5, R14.reuse, R48, RZ ;  /* 0x000000300e307210 */ /* 0x040fe20007fbe0ff */
[----:B------:R-:W-:Y:S01]  /*2570*/  IMAD.X R65, R13, 0x1, R15, P6 ;  /* 0x000000010d417824 */ /* 0x000fe200030e060f */
[----:B------:R-:W-:Y:S01]  /*2580*/  ISETP.GE.AND P6, PT, R33, c[0x0][0x1d4], PT ;  /* 0x0000750021007a0c */ /* 0x000fe20003fc6270 */
[----:B------:R-:W-:Y:S01]  /*2590*/  IMAD.X R21, R21, 0x1, R11, P0 ;  /* 0x0000000115157824 */ /* 0x000fe200000e060b */
[----:B------:R-:W-:Y:S01]  /*25a0*/  IADD3 R16, P0, R14, R16, RZ ;  /* 0x000000100e107210 */ /* 0x000fe20007f1e0ff */
[----:B------:R-:W-:Y:S01]  /*25b0*/  IMAD.X R49, R15, 0x1, R12, P5 ;  /* 0x000000010f317824 */ /* 0x000fe200028e060c */
[----:B------:R-:W-:-:S03]  /*25c0*/  ISETP.GE.AND P5, PT, R10, c[0x0][0x1d4], PT ;  /* 0x000075000a007a0c */ /* 0x000fc60003fa6270 */
[----:B------:R-:W-:Y:S01]  /*25d0*/  IMAD.X R17, R15, 0x1, R11, P0 ;  /* 0x000000010f117824 */ /* 0x000fe200000e060b */
[----:B------:R-:W-:Y:S02]  /*25e0*/  ISETP.LT.OR P0, PT, R0, 0x1, P6 ;  /* 0x000000010000780c */ /* 0x000fe40003701670 */
[----:B------:R-:W-:Y:S01]  /*25f0*/  ISETP.GE.AND P6, PT, R9, c[0x0][0x1d4], PT ;  /* 0x0000750009007a0c */ /* 0x000fe20003fc6270 */
[----:B------:R-:W-:-:S04]  /*2600*/  DEPBAR.LE SB0, 0x1 ;  /* 0x000080400000791a */ /* 0x000fc80000000000 */
[----:B------:R-:W-:-:S04]  /*2610*/  DEPBAR.LE SB0, 0x0 ;  /* 0x000080000000791a */ /* 0x000fc80000000000 */
[----:B------:R-:W-:Y:S06]  /*2620*/  BAR.SYNC.DEFER_BLOCKING 0x0 ;  /* 0x0000000000007b1d */ /* 0x000fec0000010000 */
[----:B------:R-:W-:Y:S04]  /*2630*/  LDSM.16.M88.4 R12, [R250+0x18100] ;  /* 0x01810000fa0c783b */ /* 0x000fe80000000200 */
[----:B------:R-:W-:Y:S04]  /*2640*/  LDSM.16.M88.4 R88, [R246+0x18100] ;  /* 0x01810000f658783b */ /* 0x000fe80000000200 */
[----:B------:R-:W-:Y:S04]  /*2650*/  LDSM.16.M88.4 R84, [R249+0xc100] ;  /* 0x00c10000f954783b */ /* 0x000fe80000000200 */
[----:B------:R-:W1:Y:S04]  /*2660*/  LDSM.16.M88.4 R76, [R249+0xc900] ;  /* 0x00c90000f94c783b */ /* 0x000e680000000200 */
[----:B------:R-:W-:Y:S04]  /*2670*/  LDSM.16.M88.4 R68, [R249+0xd100] ;  /* 0x00d10000f944783b */ /* 0x000fe80000000200 */
[----:B------:R-:W-:Y:S04]  /*2680*/  LDSM.16.M88.4 R60, [R249+0xd900] ;  /* 0x00d90000f93c783b */ /* 0x000fe80000000200 */
[----:B------:R-:W-:Y:S04]  /*2690*/  LDSM.16.M88.4 R52, [R249+0xe100] ;  /* 0x00e10000f934783b */ /* 0x000fe80000000200 */
[----:B------:R-:W-:Y:S04]  /*26a0*/  LDSM.16.M88.4 R100, [R249+0xe900] ;  /* 0x00e90000f964783b */ /* 0x000fe80000000200 */
[----:B------:R-:W-:Y:S04]  /*26b0*/  LDSM.16.M88.4 R44, [R248] ;  /* 0x00000000f82c783b */ /* 0x000fe80000000200 */
[----:B------:R-:W4:Y:S04]  /*26c0*/  LDSM.16.M88.4 R40, [R248+0x800] ;  /* 0x00080000f828783b */ /* 0x000f280000000200 */
[----:B--2---:R-:W2:Y:S04]  /*26d0*/  LDSM.16.M88.4 R36, [R248+0x1000] ;  /* 0x00100000f824783b */ /* 0x004ea80000000200 */
[----:B---3--:R-:W3:Y:S04]  /*26e0*/  LDSM.16.M88.4 R24, [R248+0x1800] ;  /* 0x00180000f818783b */ /* 0x008ee80000000200 */
[----:B------:R-:W5:Y:S04]  /*26f0*/  LDSM.16.M88.4 R96, [R248+0x2000] ;  /* 0x00200000f860783b */ /* 0x000f680000000200 */
[----:B------:R-:W2:Y:S01]  /*2700*/  LDSM.16.M88.4 R92, [R248+0x2800] ;  /* 0x00280000f85c783b */ /* 0x000ea20000000200 */
[----:B-1----:R-:W-:Y:S03]  /*2710*/  HMMA.16816.F32.BF16 R80, R12, R76, RZ ;  /* 0x0000004c0c50723c */ /* 0x002fe600000418ff */
[----:B------:R-:W-:Y:S01]  /*2720*/  @!PT LDS RZ, [RZ] ;  /* 0x00000000fffff984 */ /* 0x000fe20000000800 */
[----:B------:R-:W-:Y:S01]  /*2730*/  @!PT LDS RZ, [RZ] ;  /* 0x00000000fffff984 */ /* 0x000fe20000000800 */
[----:B------:R-:W-:Y:S01]  /*2740*/  @!PT LDS RZ, [RZ] ;  /* 0x00000000fffff984 */ /* 0x000fe20000000800 */
[----:B------:R1:W-:Y:S01]  /*2750*/  LDGSTS.E.BYPASS.LTC128B.128 [R251+0x100], [R74.64], !P0 ;  /* 0x001000004afb7fae */ /* 0x0003e2000c101d4c */
[----:B------:R-:W-:-:S02]  /*2760*/  ISETP.LT.OR P0, PT, R0, 0x1, P5 ;  /* 0x000000010000780c */ /* 0x000fc40002f01670 */
[----:B------:R-:W-:Y:S02]  /*2770*/  ISETP.GE.AND P5, PT, R8, c[0x0][0x1d4], PT ;  /* 0x0000750008007a0c */ /* 0x000fe40003fa6270 */
[----:B------:R-:W-:Y:S09]  /*2780*/  HMMA.16816.F32.BF16 R76, R12, R78, RZ ;  /* 0x0000004e0c4c723c */ /* 0x000ff200000418ff */
[----:B------:R1:W-:Y:S01]  /*2790*/  LDGSTS.E.BYPASS.LTC128B.128 [R251+0x3100], [R72.64], !P0 ;  /* 0x0310000048fb7fae */ /* 0x0003e2000c101d4c */
[----:B------:R-:W-:-:S06]  /*27a0*/  ISETP.LT.OR P0, PT, R0, 0x1, P6 ;  /* 0x000000010000780c */ /* 0x000fcc0003701670 */
[C---:B----4-:R-:W-:Y:S07]  /*27b0*/  HMMA.16816.F32.BF16 R80, R88.reuse, R40, R80 ;  /* 0x000000285850723c */ /* 0x050fee0000041850 */
[----:B------:R4:W-:Y:S01]  /*27c0*/  LDGSTS.E.BYPASS.LTC128B.128 [R251+0x6100], [R66.64], !P0 ;  /* 0x0610000042fb7fae */ /* 0x0009e2000c101d4c */
[----:B------:R-:W-:Y:S01]  /*27d0*/  ISETP.LT.OR P0, PT, R0, 0x1, P5 ;  /* 0x000000010000780c */ /* 0x000fe20002f01670 */
[----:B------:R-:W-:Y:S08]  /*27e0*/  HMMA.16816.F32.BF16 R76, R88, R42, R76 ;  /* 0x0000002a584c723c */ /* 0x000ff0000004184c */
[----:B-1----:R-:W-:Y:S04]  /*27f0*/  HMMA.16816.F32.BF16 R72, R12, R68, RZ ;  /* 0x000000440c48723c */ /* 0x002fe800000418ff */
[----:B------:R4:W-:Y:S01]  /*2800*/  LDGSTS.E.BYPASS.LTC128B.128 [R251+0x9100], [R64.64], !P0 ;  /* 0x0910000040fb7fae */ /* 0x0009e2000c101d4c */
[----:B------:R-:W-:-:S04]  /*2810*/  ISETP.GE.AND P0, PT, R33, c[0x0][0x1d4], PT ;  /* 0x0000750021007a0c */ /* 0x000fc80003f06270 */
[----:B------:R-:W-:Y:S01]  /*2820*/  ISETP.LT.OR P0, PT, R0, 0x21, P0 ;  /* 0x000000210000780c */ /* 0x000fe20000701670 */
[----:B------:R-:W-:Y:S11]  /*2830*/  HMMA.16816.F32.BF16 R68, R12, R70, RZ ;  /* 0x000000460c44723c */ /* 0x000ff600000418ff */
[----:B------:R-:W-:Y:S01]  /*2840*/  @!UPT UIADD3 URZ, URZ, URZ, URZ ;  /* 0x0000003f3f3ff290 */ /* 0x000fe2000fffe03f */
[----:B------:R1:W-:Y:S01]  /*2850*/  LDGSTS.E.BYPASS.LTC128B.128 [R251+0x1100], [R58.64], !P0 ;  /* 0x011000003afb7fae */ /* 0x0003e2000c101d4c */
[----:B------:R-:W-:-:S04]  /*2860*/  ISETP.GE.AND P0, PT, R10, c[0x0][0x1d4], PT ;  /* 0x000075000a007a0c */ /* 0x000fc80003f06270 */
[C---:B------:R-:W-:Y:S01]  /*2870*/  ISETP.LT.OR P0, PT, R0.reuse, 0x21, P0 ;  /* 0x000000210000780c */ /* 0x040fe20000701670 */
[----:B--2---:R-:W-:Y:S08]  /*2880*/  HMMA.16816.F32.BF16 R72, R88, R36, R72 ;  /* 0x000000245848723c */ /* 0x004ff00000041848 */
[----:B----4-:R-:W-:Y:S04]  /*2890*/  HMMA.16816.F32.BF16 R64, R12, R60, RZ ;  /* 0x0000003c0c40723c */ /* 0x010fe800000418ff */
[----:B------:R1:W-:Y:S01]  /*28a0*/  LDGSTS.E.BYPASS.LTC128B.128 [R251+0x4100], [R56.64], !P0 ;  /* 0x0410000038fb7fae */ /* 0x0003e2000c101d4c */
[----:B------:R-:W-:-:S03]  /*28b0*/  ISETP.LT.OR P0, PT, R0, 0x21, P6 ;  /* 0x000000210000780c */ /* 0x000fc60003701670 */
[----:B------:R-:W-:Y:S08]  /*28c0*/  HMMA.16816.F32.BF16 R60, R12, R62, RZ ;  /* 0x0000003e0c3c723c */ /* 0x000ff000000418ff */
[----:B------:R-:W-:Y:S02]  /*28d0*/  HMMA.16816.F32.BF16 R68, R88, R38, R68 ;  /* 0x000000265844723c */ /* 0x000fe40000041844 */
[----:B------:R2:W-:Y:S01]  /*28e0*/  LDGSTS.E.BYPASS.LTC128B.128 [R251+0x7100], [R50.64], !P0 ;  /* 0x0710000032fb7fae */ /* 0x0005e2000c101d4c */
[----:B------:R-:W-:-:S02]  /*28f0*/  ISETP.LT.OR P0, PT, R0, 0x21, P5 ;  /* 0x000000210000780c */ /* 0x000fc40002f01670 */
[----:B------:R-:W-:-:S03]  /*2900*/  ISETP.LT.OR P5, PT, R0, 0x41, P5 ;  /* 0x000000410000780c */ /* 0x000fc60002fa1670 */
[----:B---3--:R-:W-:Y:S08]  /*2910*/  HMMA.16816.F32.BF16 R64, R88, R24, R64 ;  /* 0x000000185840723c */ /* 0x008ff00000041840 */
[----:B------:R2:W-:Y:S01]  /*2920*/  LDGSTS.E.BYPASS.LTC128B.128 [R251+0xa100], [R48.64], !P0 ;  /* 0x0a10000030fb7fae */ /* 0x0005e2000c101d4c */
[----:B------:R-:W-:Y:S01]  /*2930*/  ISETP.GE.AND P0, PT, R33, c[0x0][0x1d4], PT ;  /* 0x0000750021007a0c */ /* 0x000fe20003f06270 */
[----:B-1----:R-:W-:Y:S03]  /*2940*/  HMMA.16816.F32.BF16 R56, R12, R52, RZ ;  /* 0x000000340c38723c */ /* 0x002fe600000418ff */
[----:B------:R-:W-:-:S05]  /*2950*/  ISETP.LT.OR P0, PT, R0, 0x41, P0 ;  /* 0x000000410000780c */ /* 0x000fca0000701670 */
[----:B------:R-:W-:Y:S08]  /*2960*/  HMMA.16816.F32.BF16 R52, R12, R54, RZ ;  /* 0x000000360c34723c */ /* 0x000ff000000418ff */
[----:B------:R1:W-:Y:S01]  /*2970*/  LDGSTS.E.BYPASS.LTC128B.128 [R251+0x2100], [R34.64], !P0 ;  /* 0x0210000022fb7fae */ /* 0x0003e2000c101d4c */
[----:B------:R-:W-:Y:S01]  /*2980*/  ISETP.GE.AND P0, PT, R10, c[0x0][0x1d4], PT ;  /* 0x000075000a007a0c */ /* 0x000fe20003f06270 */
[----:B------:R-:W-:Y:S03]  /*2990*/  HMMA.16816.F32.BF16 R60, R88, R26, R60 ;  /* 0x0000001a583c723c */ /* 0x000fe6000004183c */
[----:B------:R-:W-:-:S05]  /*29a0*/  ISETP.LT.OR P0, PT, R0, 0x41, P0 ;  /* 0x000000410000780c */ /* 0x000fca0000701670 */
[C---:B------:R-:W-:Y:S08]  /*29b0*/  HMMA.16816.F32.BF16 R8, R12.reuse, R84, RZ ;  /* 0x000000540c08723c */ /* 0x040ff000000418ff */
[----:B------:R3:W-:Y:S01]  /*29c0*/  LDGSTS.E.BYPASS.LTC128B.128 [R251+0x5100], [R22.64], !P0 ;  /* 0x0510000016fb7fae */ /* 0x0007e2000c101d4c */
[----:B------:R-:W-:Y:S01]  /*29d0*/  ISETP.LT.OR P0, PT, R0, 0x41, P6 ;  /* 0x000000410000780c */ /* 0x000fe20003701670 */
[----:B------:R-:W-:Y:S01]  /*29e0*/  HMMA.16816.F32.BF16 R84, R12, R86, RZ ;  /* 0x000000560c54723c */ /* 0x000fe200000418ff */
[----:B------:R-:W-:Y:S01]  /*29f0*/  IMAD.MOV.U32 R0, RZ, RZ, 0x40 ;  /* 0x00000040ff007424 */ /* 0x000fe200078e00ff */
[----:B-1----:R-:W-:-:S06]  /*2a00*/  SHF.R.S32.HI R35, RZ, 0x1f, R33 ;  /* 0x0000001fff237819 */ /* 0x002fcc0000011421 */
[----:B-----5:R-:W-:Y:S01]  /*2a10*/  HMMA.16816.F32.BF16 R56, R88, R96, R56 ;  /* 0x000000605838723c */ /* 0x020fe20000041838 */
[----:B------:R-:W-:-:S03]  /*2a20*/  SHF.R.S32.HI R34, RZ, 0x1f, R31 ;  /* 0x0000001fff227819 */ /* 0x000fc6000001141f */
[----:B------:R3:W-:Y:S01]  /*2a30*/  LDGSTS.E.BYPASS.LTC128B.128 [R251+0x8100], [R20.64], !P0 ;  /* 0x0810000014fb7fae */ /* 0x0007e2000c101d4c */
[----:B------:R-:W-:-:S03]  /*2a40*/  LOP3.LUT P0, RZ, R18, 0x4, RZ, 0xc0, !PT ;  /* 0x0000000412ff7812 */ /* 0x000fc6000780c0ff */
[----:B------:R1:W-:Y:S01]  /*2a50*/  LDGSTS.E.BYPASS.LTC128B.128 [R251+0xb100], [R16.64], !P5 ;  /* 0x0b10000010fb7fae */ /* 0x0003e2000e901d4c */
[----:B------:R-:W-:Y:S01]  /*2a60*/  SEL R0, R0, 0xffffffc0, !P0 ;  /* 0xffffffc000007807 */ /* 0x000fe20004000000 */
[C---:B------:R-:W-:Y:S01]  /*2a70*/  HMMA.16816.F32.BF16 R8, R88.reuse, R44, R8 ;  /* 0x0000002c5808723c */ /* 0x040fe20000041808 */
[----:B------:R-:W-:Y:S01]  /*2a80*/  PLOP3.LUT P0, PT, PT, PT, UP0, 0x40, 0x0 ;  /* 0x000000000000781c */ /* 0x000fe20003f0e808 */
[----:B------:R-:W-:Y:S01]  /*2a90*/  LDSM.16.M88.4 R112, [R243+0x18100] ;  /* 0x01810000f370783b */ /* 0x000fe20000000200 */
[----:B------:R-:W-:Y:S01]  /*2aa0*/  ISETP.GT.AND P5, PT, R120, 0x5f, PT ;  /* 0x0000005f7800780c */ /* 0x000fe20003fa4270 */
[----:B------:R-:W-:Y:S02]  /*2ab0*/  IMAD.IADD R244, R249, 0x1, R0 ;  /* 0x00000001f9f47824 */ /* 0x000fe400078e0200 */
[----:B------:R-:W-:Y:S01]  /*2ac0*/  IMAD.IADD R234, R0, 0x1, R248 ;  /* 0x0000000100ea7824 */ /* 0x000fe200078e02f8 */
[----:B------:R-:W0:Y:S01]  /*2ad0*/  LDGDEPBAR ;  /* 0x00000000000079af */ /* 0x000e220000000000 */
[C---:B------:R-:W-:Y:S03]  /*2ae0*/  HMMA.16816.F32.BF16 R84, R88.reuse, R46, R84 ;  /* 0x0000002e5854723c */ /* 0x040fe60000041854 */
[----:B------:R-:W-:Y:S04]  /*2af0*/  LDSM.16.M88.4 R44, [R244+0xc900] ;  /* 0x00c90000f42c783b */ /* 0x000fe80000000200 */
[----:B------:R-:W-:Y:S01]  /*2b00*/  LDSM.16.M88.4 R40, [R244+0xd100] ;  /* 0x00d10000f428783b */ /* 0x000fe20000000200 */
[----:B------:R-:W-:Y:S03]  /*2b10*/  HMMA.16816.F32.BF16 R52, R88, R98, R52 ;  /* 0x000000625834723c */ /* 0x000fe60000041834 */
[----:B--2---:R-:W-:Y:S04]  /*2b20*/  LDSM.16.M88.4 R48, [R244+0xc100] ;  /* 0x00c10000f430783b */ /* 0x004fe80000000200 */
[----:B---3--:R-:W2:Y:S01]  /*2b30*/  LDSM.16.M88.4 R20, [R245+0x18100] ;  /* 0x01810000f514783b */ /* 0x008ea20000000200 */
[C---:B-1----:R-:W-:Y:S03]  /*2b40*/  HMMA.16816.F32.BF16 R16, R12.reuse, R100, RZ ;  /* 0x000000640c10723c */ /* 0x042fe600000418ff */
[----:B------:R-:W1:Y:S04]  /*2b50*/  LDSM.16.M88.4 R36, [R244+0xd900] ;  /* 0x00d90000f424783b */ /* 0x000e680000000200 */
[----:B------:R-:W3:Y:S01]  /*2b60*/  LDSM.16.M88.4 R24, [R244+0xe100] ;  /* 0x00e10000f418783b */ /* 0x000ee20000000200 */
[----:B------:R-:W-:Y:S03]  /*2b70*/  HMMA.16816.F32.BF16 R12, R12, R102, RZ ;  /* 0x000000660c0c723c */ /* 0x000fe600000418ff */
[----:B------:R-:W4:Y:S04]  /*2b80*/  LDSM.16.M88.4 R116, [R244+0xe900] ;  /* 0x00e90000f474783b */ /* 0x000f280000000200 */
[----:B------:R-:W5:Y:S04]  /*2b90*/  LDSM.16.M88.4 R104, [R234+0x800] ;  /* 0x00080000ea68783b */ /* 0x000f680000000200 */
[----:B------:R-:W1:Y:S04]  /*2ba0*/  LDSM.16.M88.4 R100, [R234+0x1000] ;  /* 0x00100000ea64783b */ /* 0x000e680000000200 */
[----:B------:R-:W-:Y:S01]  /*2bb0*/  LDSM.16.M88.4 R108, [R234] ;  /* 0x00000000ea6c783b */ /* 0x000fe20000000200 */
[C---:B------:R-:W-:Y:S03]  /*2bc0*/  HMMA.16816.F32.BF16 R16, R88.reuse, R92, R16 ;  /* 0x0000005c5810723c */ /* 0x040fe60000041810 */
[----:B------:R-:W-:Y:S05]  /*2bd0*/  LDSM.16.M88.4 R96, [R234+0x1800] ;  /* 0x00180000ea60783b */ /* 0x000fea0000000200 */
[----:B------:R-:W-:Y:S01]  /*2be0*/  HMMA.16816.F32.BF16 R12, R88, R94, R12 ;  /* 0x0000005e580c723c */ /* 0x000fe2000004180c */
[----:B------:R-:W1:Y:S04]  /*2bf0*/  LDSM.16.M88.4 R92, [R234+0x2000] ;  /* 0x00200000ea5c783b */ /* 0x000e680000000200 */
[----:B------:R-:W-:Y:S03]  /*2c00*/  LDSM.16.M88.4 R88, [R234+0x2800] ;  /* 0x00280000ea58783b */ /* 0x000fe60000000200 */
[C---:B--2---:R-:W-:Y:S08]  /*2c10*/  HMMA.16816.F32.BF16 R80, R20.reuse, R44, R80 ;  /* 0x0000002c1450723c */ /* 0x044ff00000041850 */
[C---:B------:R-:W-:Y:S01]  /*2c20*/  HMMA.16816.F32.BF16 R76, R20.reuse, R46, R76 ;  /* 0x0000002e144c723c */ /* 0x040fe2000004184c */
[----:B------:R-:W-:Y:S07]  /*2c30*/  LDSM.16.M88.4 R44, [R249+0xf100] ;  /* 0x00f10000f92c783b */ /* 0x000fee0000000200 */
[C---:B------:R-:W-:Y:S08]  /*2c40*/  HMMA.16816.F32.BF16 R72, R20.reuse, R40, R72 ;  /* 0x000000281448723c */ /* 0x040ff00000041848 */
[C---:B------:R-:W-:Y:S01]  /*2c50*/  HMMA.16816.F32.BF16 R68, R20.reuse, R42, R68 ;  /* 0x0000002a1444723c */ /* 0x040fe20000041844 */
[----:B------:R-:W-:Y:S07]  /*2c60*/  LDSM.16.M88.4 R40, [R249+0xf900] ;  /* 0x00f90000f928783b */ /* 0x000fee0000000200 */
[C---:B------:R-:W-:Y:S08]  /*2c70*/  HMMA.16816.F32.BF16 R8, R20.reuse, R48, R8 ;  /* 0x000000301408723c */ /* 0x040ff00000041808 */
        /* <DEDUP_REMOVED lines=8> */
[C---:B----4-:R-:W-:Y:S08]  /*2d00*/  HMMA.16816.F32.BF16 R16, R20.reuse, R116, R16 ;  /* 0x000000741410723c */ /* 0x050ff00000041810 */
[----:B------:R-:W-:Y:S01]  /*2d10*/  HMMA.16816.F32.BF16 R12, R20, R118, R12 ;  /* 0x00000076140c723c */ /* 0x000fe2000004180c */
[----:B------:R-:W4:Y:S07]  /*2d20*/  LDSM.16.M88.4 R20, [R249+0x11100] ;  /* 0x01110000f914783b */ /* 0x000f2e0000000200 */
[C---:B-----5:R-:W-:Y:S08]  /*2d30*/  HMMA.16816.F32.BF16 R80, R112.reuse, R104, R80 ;  /* 0x000000687050723c */ /* 0x060ff00000041850 */
[C---:B------:R-:W-:Y:S01]  /*2d40*/  HMMA.16816.F32.BF16 R76, R112.reuse, R106, R76 ;  /* 0x0000006a704c723c */ /* 0x040fe2000004184c */
[----:B------:R-:W-:Y:S07]  /*2d50*/  LDSM.16.M88.4 R104, [R244+0x10100] ;  /* 0x01010000f468783b */ /* 0x000fee0000000200 */
[C---:B------:R-:W-:Y:S08]  /*2d60*/  HMMA.16816.F32.BF16 R72, R112.reuse, R100, R72 ;  /* 0x000000647048723c */ /* 0x040ff00000041848 */
[C---:B------:R-:W-:Y:S01]  /*2d70*/  HMMA.16816.F32.BF16 R68, R112.reuse, R102, R68 ;  /* 0x000000667044723c */ /* 0x040fe20000041844 */
        /* <DEDUP_REMOVED lines=12> */
[----:B------:R-:W-:Y:S07]  /*2e40*/  LDSM.16.M88.4 R40, [R246+0x1c100] ;  /* 0x01c10000f628783b */ /* 0x000fee0000000200 */
[C---:B-1----:R-:W-:Y:S08]  /*2e50*/  HMMA.16816.F32.BF16 R72, R48.reuse, R36, R72 ;  /* 0x000000243048723c */ /* 0x042ff00000041848 */
        /* <DEDUP_REMOVED lines=9> */
[C---:B---3--:R-:W-:Y:S08]  /*2ef0*/  HMMA.16816.F32.BF16 R64, R48.reuse, R24, R64 ;  /* 0x000000183040723c */ /* 0x048ff00000041840 */
[C---:B------:R-:W-:Y:S01]  /*2f00*/  HMMA.16816.F32.BF16 R60, R48.reuse, R26, R60 ;  /* 0x0000001a303c723c */ /* 0x040fe2000004183c */
[----:B------:R-:W2:Y:S07]  /*2f10*/  LDSM.16.M88.4 R24, [R248+0x3800] ;  /* 0x00380000f818783b */ /* 0x000eae0000000200 */
[C---:B----4-:R-:W-:Y:S08]  /*2f20*/  HMMA.16816.F32.BF16 R56, R48.reuse, R20, R56 ;  /* 0x000000143038723c */ /* 0x050ff00000041838 */
[C---:B------:R-:W-:Y:S01]  /*2f30*/  HMMA.16816.F32.BF16 R52, R48.reuse, R22, R52 ;  /* 0x000000163034723c */ /* 0x040fe20000041834 */
[----:B------:R-:W3:Y:S07]  /*2f40*/  LDSM.16.M88.4 R20, [R248+0x4800] ;  /* 0x00480000f814783b */ /* 0x000eee0000000200 */
[C---:B-----5:R-:W-:Y:S08]  /*2f50*/  HMMA.16816.F32.BF16 R16, R48.reuse, R92, R16 ;  /* 0x0000005c3010723c */ /* 0x060ff00000041810 */
[----:B------:R-:W-:Y:S01]  /*2f60*/  HMMA.16816.F32.BF16 R92, R48, R94, R12 ;  /* 0x0000005e305c723c */ /* 0x000fe2000004180c */
[----:B------:R-:W-:Y:S04]  /*2f70*/  LDSM.16.M88.4 R48, [R245+0x1c100] ;  /* 0x01c10000f530783b */ /* 0x000fe80000000200 */
[----:B------:R-:W4:Y:S03]  /*2f80*/  LDSM.16.M88.4 R12, [R244+0xf100] ;  /* 0x00f10000f40c783b */ /* 0x000f260000000200 */
[C---:B-1----:R-:W-:Y:S08]  /*2f90*/  HMMA.16816.F32.BF16 R8, R40.reuse, R36, R8 ;  /* 0x000000242808723c */ /* 0x042ff00000041808 */
[C---:B------:R-:W-:Y:S01]  /*2fa0*/  HMMA.16816.F32.BF16 R84, R40.reuse, R38, R84 ;  /* 0x000000262854723c */ /* 0x040fe20000041854 */
[----:B------:R-:W1:Y:S07]  /*2fb0*/  LDSM.16.M88.4 R36, [R244+0x11100] ;  /* 0x01110000f424783b */ /* 0x000e6e0000000200 */
[C---:B--2---:R-:W-:Y:S08]  /*2fc0*/  HMMA.16816.F32.BF16 R80, R40.reuse, R24, R80 ;  /* 0x000000182850723c */ /* 0x044ff00000041850 */
[C---:B------:R-:W-:Y:S01]  /*2fd0*/  HMMA.16816.F32.BF16 R76, R40.reuse, R26, R76 ;  /* 0x0000001a284c723c */ /* 0x040fe2000004184c */
[----:B------:R-:W-:Y:S07]  /*2fe0*/  LDSM.16.M88.4 R24, [R243+0x1c100] ;  /* 0x01c10000f318783b */ /* 0x000fee0000000200 */
[C---:B---3--:R-:W-:Y:S08]  /*2ff0*/  HMMA.16816.F32.BF16 R64, R40.reuse, R20, R64 ;  /* 0x000000142840723c */ /* 0x048ff00000041840 */
        /* <DEDUP_REMOVED lines=10> */
[----:B------:R-:W3:Y:S04]  /*30a0*/  LDSM.16.M88.4 R40, [R234+0x3800] ;  /* 0x00380000ea28783b */ /* 0x000ee80000000200 */
[----:B------:R-:W-:Y:S03]  /*30b0*/  LDSM.16.M88.4 R88, [R234+0x5800] ;  /* 0x00580000ea58783b */ /* 0x000fe60000000200 */
[C---:B----4-:R-:W-:Y:S08]  /*30c0*/  HMMA.16816.F32.BF16 R8, R48.reuse, R12, R8 ;  /* 0x0000000c3008723c */ /* 0x050ff00000041808 */
        /* <DEDUP_REMOVED lines=140> */
[----:B------:R-:W-:Y:S02]  /*3990*/  FMUL.FTZ R59, R82, c[0x0][0x320] ;  /* 0x0000c800523b7a20 */ /* 0x000fe40000410000 */
[----:B------:R-:W-:Y:S02]  /*39a0*/  FMUL.FTZ R81, R83, c[0x0][0x320] ;  /* 0x0000c80053517a20 */ /* 0x000fe40000410000 */
[----:B------:R-:W-:Y:S01]  /*39b0*/  FMUL.FTZ R80, R80, c[0x0][0x320] ;  /* 0x0000c80050507a20 */ /* 0x000fe20000410000 */
[----:B------:R-:W-:Y:S01]  /*39c0*/  HMMA.16816.F32.BF16 R60, R20, R10, R60 ;  /* 0x0000000a143c723c */ /* 0x000fe2000004183c */
[----:B------:R-:W2:Y:S01]  /*39d0*/  LDSM.16.M88.4 R8, [R249+0x17900] ;  /* 0x01790000f908783b */ /* 0x000ea20000000200 */
[----:B------:R-:W4:Y:S06]  /*39e0*/  MUFU.TANH R58, R58 ;  /* 0x0000003a003a7308 */ /* 0x000f2c0000002400 */
[----:B------:R-:W-:Y:S01]  /*39f0*/  HMMA.16816.F32.BF16 R88, R72, R12, R88 ;  /* 0x0000000c4858723c */ /* 0x000fe20000041858 */
[----:B------:R-:W-:Y:S01]  /*3a00*/  FMUL.FTZ R76, R76, c[0x0][0x320] ;  /* 0x0000c8004c4c7a20 */ /* 0x000fe20000410000 */
[----:B------:R-:W1:Y:S01]  /*3a10*/  MUFU.TANH R80, R80 ;  /* 0x0000005000507308 */ /* 0x000e620000002400 */
[----:B------:R-:W-:-:S02]  /*3a20*/  FMUL.FTZ R77, R77, c[0x0][0x320] ;  /* 0x0000c8004d4d7a20 */ /* 0x000fc40000410000 */
        /* <DEDUP_REMOVED lines=12> */
[----:B------:R-:W-:Y:S01]  /*3af0*/  LDSM.16.M88.4 R44, [R234+0xb000] ;  /* 0x00b00000ea2c783b */ /* 0x000fe20000000200 */
[----:B------:R-:W1:Y:S06]  /*3b00*/  MUFU.TANH R78, R78 ;  /* 0x0000004e004e7308 */ /* 0x000e6c0000002400 */
[----:B------:R-:W-:Y:S01]  /*3b10*/  HMMA.16816.F32.BF16 R60, R72, R26, R60 ;  /* 0x0000001a483c723c */ /* 0x000fe2000004183c */
[----:B------:R-:W1:Y:S01]  /*3b20*/  LDSM.16.M88.4 R24, [R248+0xb800] ;  /* 0x00b80000f818783b */ /* 0x000e620000000200 */
[----:B------:R-:W1:Y:S06]  /*3b30*/  MUFU.TANH R79, R79 ;  /* 0x0000004f004f7308 */ /* 0x000e6c0000002400 */
[C---:B--2---:R-:W-:Y:S08]  /*3b40*/  HMMA.16816.F32.BF16 R92, R16.reuse, R10, R92 ;  /* 0x0000000a105c723c */ /* 0x044ff0000004185c */
[----:B------:R-:W-:Y:S01]  /*3b50*/  HMMA.16816.F32.BF16 R40, R16, R8, R40 ;  /* 0x000000081028723c */ /* 0x000fe20000041828 */
[----:B------:R-:W-:Y:S07]  /*3b60*/  LDSM.16.M88.4 R8, [R234+0xb800] ;  /* 0x00b80000ea08783b */ /* 0x000fee0000000200 */
[----:B------:R-:W-:Y:S08]  /*3b70*/  HMMA.16816.F32.BF16 R48, R104, R96, R48 ;  /* 0x000000606830723c */ /* 0x000ff00000041830 */
[C---:B-----5:R-:W-:Y:S08]  /*3b80*/  HMMA.16816.F32.BF16 R112, R20.reuse, R12, R112 ;  /* 0x0000000c1470723c */ /* 0x060ff00000041870 */
[----:B------:R-:W-:Y:S01]  /*3b90*/  HMMA.16816.F32.BF16 R52, R20, R14, R52 ;  /* 0x0000000e1434723c */ /* 0x000fe20000041834 */
[----:B------:R-:W2:Y:S07]  /*3ba0*/  LDSM.16.M88.4 R12, [R244+0x17900] ;  /* 0x01790000f40c783b */ /* 0x000eae0000000200 */
[----:B------:R-:W-:Y:S01]  /*3bb0*/  HMMA.16816.F32.BF16 R88, R104, R36, R88 ;  /* 0x000000246858723c */ /* 0x000fe20000041858 */
[----:B------:R-:W-:-:S02]  /*3bc0*/  FMUL.FTZ R49, R49, c[0x0][0x320] ;  /* 0x0000c80031317a20 */ /* 0x000fc40000410000 */
[----:B------:R-:W-:Y:S02]  /*3bd0*/  FMUL.FTZ R50, R50, c[0x0][0x320] ;  /* 0x0000c80032327a20 */ /* 0x000fe40000410000 */
[----:B------:R-:W-:Y:S01]  /*3be0*/  FMUL.FTZ R51, R51, c[0x0][0x320] ;  /* 0x0000c80033337a20 */ /* 0x000fe20000410000 */
[----:B------:R-:W2:Y:S01]  /*3bf0*/  MUFU.TANH R64, R49 ;  /* 0x0000003100407308 */ /* 0x000ea20000002400 */
[----:B------:R-:W-:Y:S01]  /*3c00*/  FMUL.FTZ R0, R48, c[0x0][0x320] ;  /* 0x0000c80030007a20 */ /* 0x000fe20000410000 */
[----:B------:R-:W-:Y:S01]  /*3c10*/  HMMA.16816.F32.BF16 R68, R104, R38, R68 ;  /* 0x000000266844723c */ /* 0x000fe20000041844 */
[----:B------:R-:W5:Y:S05]  /*3c20*/  LDSM.16.M88.4 R36, [R244+0x17100] ;  /* 0x01710000f424783b */ /* 0x000f6a0000000200 */
[----:B------:R-:W2:Y:S02]  /*3c30*/  MUFU.TANH R65, R50 ;  /* 0x0000003200417308 */ /* 0x000ea40000002400 */
[C---:B-1----:R-:W-:Y:S06]  /*3c40*/  HMMA.16816.F32.BF16 R92, R20.reuse, R26, R92 ;  /* 0x0000001a145c723c */ /* 0x042fec000004185c */
[----:B------:R-:W1:Y:S02]  /*3c50*/  MUFU.TANH R0, R0 ;  /* 0x0000000000007308 */ /* 0x000e640000002400 */
[----:B------:R-:W-:Y:S01]  /*3c60*/  HMMA.16816.F32.BF16 R40, R20, R24, R40 ;  /* 0x000000181428723c */ /* 0x000fe20000041828 */
[----:B------:R-:W-:-:S02]  /*3c70*/  FMUL.FTZ R82, R88, c[0x0][0x320] ;  /* 0x0000c80058527a20 */ /* 0x000fc40000410000 */
[----:B------:R-:W-:Y:S02]  /*3c80*/  FMUL.FTZ R83, R89, c[0x0][0x320] ;  /* 0x0000c80059537a20 */ /* 0x000fe40000410000 */
[----:B------:R-:W-:Y:S02]  /*3c90*/  FMUL.FTZ R91, R91, c[0x0][0x320] ;  /* 0x0000c8005b5b7a20 */ /* 0x000fe40000410000 */
[----:B------:R-:W1:Y:S01]  /*3ca0*/  MUFU.TANH R82, R82 ;  /* 0x0000005200527308 */ /* 0x000e620000002400 */
[----:B------:R-:W-:Y:S01]  /*3cb0*/  HMMA.16816.F32.BF16 R84, R72, R66, R84 ;  /* 0x000000424854723c */ /* 0x000fe20000041854 */
[----:B------:R-:W-:Y:S02]  /*3cc0*/  FMUL.FTZ R68, R68, c[0x0][0x320] ;  /* 0x0000c80044447a20 */ /* 0x000fe40000410000 */
[----:B------:R-:W-:Y:S02]  /*3cd0*/  FMUL.FTZ R69, R69, c[0x0][0x320] ;  /* 0x0000c80045457a20 */ /* 0x000fe40000410000 */
[----:B------:R-:W-:-:S02]  /*3ce0*/  FMUL.FTZ R70, R70, c[0x0][0x320] ;  /* 0x0000c80046467a20 */ /* 0x000fc40000410000 */
[----:B------:R1:W1:Y:S01]  /*3cf0*/  MUFU.TANH R66, R51 ;  /* 0x0000003300427308 */ /* 0x0002620000002400 */
[----:B--2---:R-:W-:Y:S01]  /*3d00*/  HMMA.16816.F32.BF16 R92, R72, R14, R92 ;  /* 0x0000000e485c723c */ /* 0x004fe2000004185c */
[----:B------:R-:W-:-:S06]  /*3d10*/  FMUL.FTZ R71, R71, c[0x0][0x320] ;  /* 0x0000c80047477a20 */ /* 0x000fcc0000410000 */
[----:B------:R-:W2:Y:S01]  /*3d20*/  MUFU.TANH R83, R83 ;  /* 0x0000005300537308 */ /* 0x000ea20000002400 */
[C---:B------:R-:W-:Y:S01]  /*3d30*/  HMMA.16816.F32.BF16 R40, R72.reuse, R12, R40 ;  /* 0x0000000c4828723c */ /* 0x040fe20000041828 */
[----:B-1----:R-:W1:Y:S07]  /*3d40*/  LDSM.16.M88.4 R48, [R234+0xa800] ;  /* 0x00a80000ea30783b */ /* 0x002e6e0000000200 */
[----:B-----5:R-:W-:Y:S01]  /*3d50*/  HMMA.16816.F32.BF16 R112, R72, R36, R112 ;  /* 0x000000244870723c */ /* 0x020fe20000041870 */
[----:B------:R1:W1:Y:S01]  /*3d60*/  MUFU.TANH R211, R91 ;  /* 0x0000005b00d37308 */ /* 0x0002620000002400 */
[----:B------:R-:W-:-:S06]  /*3d70*/  DEPBAR.LE SB0, 0x0 ;  /* 0x000080000000791a */ /* 0x000fcc0000000000 */
[----:B------:R-:W-:Y:S01]  /*3d80*/  HMMA.16816.F32.BF16 R52, R72, R38, R52 ;  /* 0x000000264834723c */ /* 0x000fe20000041834 */
[----:B------:R1:W1:Y:S07]  /*3d90*/  MUFU.TANH R213, R68 ;  /* 0x0000004400d57308 */ /* 0x00026e0000002400 */
[C---:B------:R-:W-:Y:S01]  /*3da0*/  HMMA.16816.F32.BF16 R84, R104.reuse, R98, R84 ;  /* 0x000000626854723c */ /* 0x040fe20000041854 */
[----:B------:R1:W1:Y:S07]  /*3db0*/  MUFU.TANH R212, R69 ;  /* 0x0000004500d47308 */ /* 0x00026e0000002400 */
[C---:B------:R-:W-:Y:S01]  /*3dc0*/  HMMA.16816.F32.BF16 R92, R104.reuse, R10, R92 ;  /* 0x0000000a685c723c */ /* 0x040fe2000004185c */
[----:B------:R2:W2:Y:S07]  /*3dd0*/  MUFU.TANH R210, R70 ;  /* 0x0000004600d27308 */ /* 0x0004ae0000002400 */
[C---:B------:R-:W-:Y:S01]  /*3de0*/  HMMA.16816.F32.BF16 R112, R104.reuse, R44, R112 ;  /* 0x0000002c6870723c */ /* 0x040fe20000041870 */
[----:B------:R2:W2:Y:S07]  /*3df0*/  MUFU.TANH R209, R71 ;  /* 0x0000004700d17308 */ /* 0x0004ae0000002400 */
[----:B-1----:R-:W-:Y:S01]  /*3e00*/  HMMA.16816.F32.BF16 R108, R104, R48, R108 ;  /* 0x00000030686c723c */ /* 0x002fe2000004186c */
[----:B------:R-:W-:-:S02]  /*3e10*/  FMUL.FTZ R67, R84, c[0x0][0x320] ;  /* 0x0000c80054437a20 */ /* 0x000fc40000410000 */
[----:B------:R-:W-:Y:S02]  /*3e20*/  FMUL.FTZ R56, R85, c[0x0][0x320] ;  /* 0x0000c80055387a20 */ /* 0x000fe40000410000 */
[----:B------:R-:W-:Y:S02]  /*3e30*/  FMUL.FTZ R57, R86, c[0x0][0x320] ;  /* 0x0000c80056397a20 */ /* 0x000fe40000410000 */
[----:B------:R-:W-:Y:S01]  /*3e40*/  FMUL.FTZ R84, R87, c[0x0][0x320] ;  /* 0x0000c80057547a20 */ /* 0x000fe20000410000 */
[----:B------:R-:W-:Y:S01]  /*3e50*/  HMMA.16816.F32.BF16 R60, R104, R50, R60 ;  /* 0x00000032683c723c */ /* 0x000fe2000004183c */
[----:B------:R-:W-:Y:S01]  /*3e60*/  FMUL.FTZ R85, R90, c[0x0][0x320] ;  /* 0x0000c8005a557a20 */ /* 0x000fe20000410000 */
[----:B------:R-:W1:Y:S01]  /*3e70*/  MUFU.TANH R67, R67 ;  /* 0x0000004300437308 */ /* 0x000e620000002400 */
[----:B------:R-:W-:Y:S02]  /*3e80*/  FMUL.FTZ R25, R94, c[0x0][0x320] ;  /* 0x0000c8005e197a20 */ /* 0x000fe40000410000 */
[----:B------:R-:W-:-:S02]  /*3e90*/  FMUL.FTZ R24, R95, c[0x0][0x320] ;  /* 0x0000c8005f187a20 */ /* 0x000fc40000410000 */
        /* <DEDUP_REMOVED lines=24> */
[----:B------:R1:W1:Y:S01]  /*4020*/  MUFU.TANH R198, R108 ;  /* 0x0000006c00c67308 */ /* 0x0002620000002400 */
        /* <DEDUP_REMOVED lines=44> */
[C---:B------:R-:W-:Y:S01]  /*42f0*/  IMAD.SHL.U32 R16, R33.reuse, 0x2, RZ ;  /* 0x0000000221107824 */ /* 0x040fe200078e00ff */
[----:B------:R-:W-:Y:S01]  /*4300*/  SHF.L.U64.HI R17, R33, 0x1, R35 ;  /* 0x0000000121117819 */ /* 0x000fe20000010223 */
[----:B------:R-:W-:Y:S01]  /*4310*/  IMAD R13, R8, c[0x0][0x2b8], R7 ;  /* 0x0000ae00080d7a24 */ /* 0x000fe200078e0207 */
[----:B-1----:R-:W-:Y:S02]  /*4320*/  IADD3 R40, -R15, 0x10, RZ ;  /* 0x000000100f287810 */ /* 0x002fe40007ffe1ff */
[----:B------:R-:W-:Y:S01]  /*4330*/  SEL R22, RZ, 0x10, P1 ;  /* 0x00000010ff167807 */ /* 0x000fe20000800000 */
[----:B------:R-:W-:Y:S01]  /*4340*/  IMAD.WIDE.U32 R8, R13, c[0x0][0x1e0], RZ ;  /* 0x000078000d087a25 */ /* 0x000fe200078e00ff */
[----:B------:R-:W-:-:S02]  /*4350*/  SHF.R.S32.HI R7, RZ, 0x1f, R13 ;  /* 0x0000001fff077819 */ /* 0x000fc4000001140d */
[----:B------:R-:W-:Y:S02]  /*4360*/  LOP3.LUT R40, R40, 0xf, RZ, 0xc0, !PT ;  /* 0x0000000f28287812 */ /* 0x000fe400078ec0ff */
[----:B------:R-:W-:Y:S01]  /*4370*/  SHF.L.U64.HI R14, R31, 0x1, R34 ;  /* 0x000000011f0e7819 */ /* 0x000fe20000010222 */
[----:B------:R-:W-:Y:S01]  /*4380*/  IMAD R7, R7, c[0x0][0x1e0], RZ ;  /* 0x0000780007077a24 */ /* 0x000fe200078e02ff */
[----:B------:R-:W-:-:S03]  /*4390*/  IADD3 R26, -R22, 0x10, RZ ;  /* 0x00000010161a7810 */ /* 0x000fc60007ffe1ff */
[----:B------:R-:W-:Y:S01]  /*43a0*/  IMAD R7, R13, c[0x0][0x1e4], R7 ;  /* 0x000079000d077a24 */ /* 0x000fe200078e0207 */
[----:B------:R-:W-:-:S03]  /*43b0*/  LOP3.LUT R26, R26, 0xf, RZ, 0xc0, !PT ;  /* 0x0000000f1a1a7812 */ /* 0x000fc600078ec0ff */
[----:B------:R-:W-:Y:S02]  /*43c0*/  IMAD.IADD R9, R9, 0x1, R7 ;  /* 0x0000000109097824 */ /* 0x000fe400078e0207 */
[C---:B--2---:R-:W-:Y:S01]  /*43d0*/  IMAD.SHL.U32 R10, R29.reuse, 0x2, RZ ;  /* 0x000000021d0a7824 */ /* 0x044fe200078e00ff */
[----:B------:R-:W-:Y:S02]  /*43e0*/  SHF.L.U64.HI R11, R29, 0x1, R32 ;  /* 0x000000011d0b7819 */ /* 0x000fe40000010220 */
[----:B---3--:R-:W-:Y:S01]  /*43f0*/  SHF.R.S32.HI R7, RZ, 0x1f, R12 ;  /* 0x0000001fff077819 */ /* 0x008fe2000001140c */
[----:B------:R-:W-:Y:S01]  /*4400*/  IMAD.WIDE.U32 R8, R12, c[0x0][0x1f0], R8 ;  /* 0x00007c000c087a25 */ /* 0x000fe200078e0008 */
[----:B------:R1:W-:Y:S03]  /*4410*/  STL [R1], R12 ;  /* 0x0000000c01007387 */ /* 0x0003e60000100800 */
[----:B------:R-:W-:Y:S01]  /*4420*/  IMAD R7, R7, c[0x0][0x1f0], RZ ;  /* 0x00007c0007077a24 */ /* 0x000fe200078e02ff */
[----:B------:R-:W-:Y:S01]  /*4430*/  IADD3 R18, P0, R8, UR20, RZ ;  /* 0x0000001408127c10 */ /* 0x000fe2000ff1e0ff */
[----:B------:R2:W-:Y:S01]  /*4440*/  STL [R1+0x4], R13 ;  /* 0x0000040d01007387 */ /* 0x0005e20000100800 */
[----:B------:R-:W-:Y:S01]  /*4450*/  SHF.L.U64.HI R8, R28, 0x1, R30 ;  /* 0x000000011c087819 */ /* 0x000fe2000001021e */
[----:B------:R-:W-:-:S05]  /*4460*/  IMAD R7, R12, c[0x0][0x1f4], R7 ;  /* 0x00007d000c077a24 */ /* 0x000fca00078e0207 */
[----:B------:R-:W-:Y:S02]  /*4470*/  IADD3.X R7, R9, UR18, R7, P0, !PT ;  /* 0x0000001209077c10 */ /* 0x000fe400087fe407 */
[C---:B------:R-:W-:Y:S02]  /*4480*/  LEA R19, P0, R18.reuse, c[0x0][0x1c8], 0x1 ;  /* 0x0000720012137a11 */ /* 0x040fe400078008ff */
[----:B------:R-:W-:Y:S02]  /*4490*/  SEL R9, RZ, 0x10, P2 ;  /* 0x00000010ff097807 */ /* 0x000fe40001000000 */
[----:B------:R-:W-:Y:S01]  /*44a0*/  LEA.HI.X R18, R18, c[0x0][0x1cc], R7, 0x1, P0 ;  /* 0x0000730012127a11 */ /* 0x000fe200000f0c07 */
[----:B------:R-:W3:Y:S01]  /*44b0*/  SHFL.IDX PT, R27, R19, 0x2, 0x181f ;  /* 0x00581f00131b7f89 */ /* 0x000ee200000e0000 */
[----:B------:R-:W-:Y:S01]  /*44c0*/  IADD3 R36, -R9, 0x10, RZ ;  /* 0x0000001009247810 */ /* 0x000fe20007ffe1ff */
[----:B------:R-:W-:Y:S02]  /*44d0*/  IMAD.SHL.U32 R7, R28, 0x2, RZ ;  /* 0x000000021c077824 */ /* 0x000fe400078e00ff */
[----:B------:R-:W4:Y:S01]  /*44e0*/  SHFL.IDX PT, R20, R18, 0x2, 0x181f ;  /* 0x00581f0012147f89 */ /* 0x000f2200000e0000 */
[----:B------:R-:W-:-:S02]  /*44f0*/  LOP3.LUT R36, R36, 0xf, RZ, 0xc0, !PT ;  /* 0x0000000f24247812 */ /* 0x000fc400078ec0ff */
[----:B-1----:R-:W-:Y:S01]  /*4500*/  SEL R12, RZ, 0x10, P3 ;  /* 0x00000010ff0c7807 */ /* 0x002fe20001800000 */
[----:B------:R-:W-:Y:S03]  /*4510*/  SHFL.IDX PT, R21, R18, RZ, 0x181f ;  /* 0x00181fff12157589 */ /* 0x000fe600000e0000 */
[----:B------:R-:W-:Y:S01]  /*4520*/  IADD3 R38, -R12, 0x10, RZ ;  /* 0x000000100c267810 */ /* 0x000fe20007ffe1ff */
[----:B--2---:R-:W-:Y:S01]  /*4530*/  IMAD.SHL.U32 R13, R31, 0x2, RZ ;  /* 0x000000021f0d7824 */ /* 0x004fe200078e00ff */
[----:B------:R-:W-:Y:S02]  /*4540*/  SHFL.IDX PT, R18, R18, 0x1, 0x181f ;  /* 0x00381f0012127f89 */ /* 0x000fe400000e0000 */
[----:B------:R-:W-:Y:S02]  /*4550*/  LOP3.LUT R38, R38, 0xf, RZ, 0xc0, !PT ;  /* 0x0000000f26267812 */ /* 0x000fe400078ec0ff */
[----:B---3--:R-:W-:-:S04]  /*4560*/  IADD3 R40, P6, P0, R40, R27, R16 ;  /* 0x0000001b28287210 */ /* 0x008fc800078de010 */
[----:B----4-:R-:W-:Y:S02]  /*4570*/  IADD3.X R41, RZ, R20, R17, P6, P0 ;  /* 0x00000014ff297210 */ /* 0x010fe400037e0411 */
[----:B------:R-:W-:-:S04]  /*4580*/  IADD3 R38, P6, P0, R38, R27, R13 ;  /* 0x0000001b26267210 */ /* 0x000fc800078de00d */
[----:B------:R-:W-:Y:S02]  /*4590*/  IADD3.X R39, RZ, R20, R14, P6, P0 ;  /* 0x00000014ff277210 */ /* 0x000fe400037e040e */
[----:B------:R-:W-:-:S04]  /*45a0*/  IADD3 R36, P6, P0, R36, R27, R10 ;  /* 0x0000001b24247210 */ /* 0x000fc800078de00a */
[----:B------:R-:W-:Y:S02]  /*45b0*/  IADD3.X R37, RZ, R20, R11, P6, P0 ;  /* 0x00000014ff257210 */ /* 0x000fe400037e040b */
[----:B------:R-:W-:-:S04]  /*45c0*/  IADD3 R26, P6, P0, R26, R27, R7 ;  /* 0x0000001b1a1a7210 */ /* 0x000fc800078de007 */
[----:B------:R-:W-:Y:S02]  /*45d0*/  IADD3.X R27, RZ, R20, R8, P6, P0 ;  /* 0x00000014ff1b7210 */ /* 0x000fe400037e0408 */
[----:B------:R-:W1:Y:S04]  /*45e0*/  SHFL.IDX PT, R20, R19, RZ, 0x181f ;  /* 0x00181fff13147589 */ /* 0x000e6800000e0000 */
[----:B------:R-:W2:Y:S01]  /*45f0*/  SHFL.IDX PT, R19, R19, 0x1, 0x181f ;  /* 0x00381f0013137f89 */ /* 0x000ea200000e0000 */
[----:B-1----:R-:W-:-:S05]  /*4600*/  IADD3 R46, P0, R20, R16, RZ ;  /* 0x00000010142e7210 */ /* 0x002fca0007f1e0ff */
[----:B------:R-:W-:Y:S01]  /*4610*/  IMAD.X R47, R21, 0x1, R17, P0 ;  /* 0x00000001152f7824 */ /* 0x000fe200000e0611 */
        /* <DEDUP_REMOVED lines=9> */
[----:B--2---:R-:W-:-:S04]  /*46b0*/  IADD3 R16, P0, R19, R16, RZ ;  /* 0x0000001013107210 */ /* 0x004fc80007f1e0ff */
        /* <DEDUP_REMOVED lines=20> */
.L_x_800:
[----:B--234-:R-:W-:Y:S01]  /*4800*/  LOP3.LUT R7, R6, 0xffffffe0, RZ, 0xc0, !PT ;  /* 0xffffffe006077812 */ /* 0x01cfe200078ec0ff */
[----:B------:R-:W-:Y:S01]  /*4810*/  IMAD.SHL.U32 R247, R5, 0x2, RZ ;  /* 0x0000000205f77824 */ /* 0x000fe200078e00ff */
[----:B------:R-:W0:Y:S03]  /*4820*/  LDGDEPBAR ;  /* 0x00000000000079af */ /* 0x000e260000000000 */
[----:B------:R-:W-:Y:S01]  /*4830*/  IMAD.IADD R7, R2, 0x1, -R7 ;  /* 0x0000000102077824 */ /* 0x000fe200078e0a07 */
[----:B------:R-:W-:Y:S01]  /*4840*/  LDSM.16.MT88.4 R172, [R247+0x100] ;  /* 0x00010000f7ac783b */ /* 0x000fe20000004200 */
[----:B------:R-:W-:Y:S02]  /*4850*/  IMAD.U32 R2, RZ, RZ, UR4 ;  /* 0x00000004ff027e24 */ /* 0x000fe4000f8e00ff */
[----:B------:R-:W-:Y:S01]  /*4860*/  IMAD R242, R4, 0x2, R247 ;  /* 0x0000000204f27824 */ /* 0x000fe200078e02f7 */
[----:B------:R-:W-:Y:S01]  /*4870*/  SHF.R.S32.HI R6, RZ, 0x1f, R7 ;  /* 0x0000001fff067819 */ /* 0x000fe20000011407 */
[----:B------:R-:W-:Y:S01]  /*4880*/  LDSM.16.MT88.4 R12, [R247+0x900] ;  /* 0x00090000f70c783b */ /* 0x000fe20000004200 */
[----:B------:R-:W-:-:S02]  /*4890*/  IMAD R241, R3, 0x2, R247 ;  /* 0x0000000203f17824 */ /* 0x000fc400078e02f7 */
[----:B------:R-:W-:Y:S01]  /*48a0*/  LEA.HI R6, R6, R7, RZ, 0x2 ;  /* 0x0000000706067211 */ /* 0x000fe200078f10ff */
[----:B------:R-:W-:Y:S01]  /*48b0*/  LDSM.16.MT88.4 R164, [R242+0x100] ;  /* 0x00010000f2a4783b */ /* 0x000fe20000004200 */
[----:B------:R-:W-:Y:S02]  /*48c0*/  IMAD R240, R3, 0x2, R242 ;  /* 0x0000000203f07824 */ /* 0x000fe400078e02f2 */
[----:B------:R-:W-:Y:S01]  /*48d0*/  LOP3.LUT R6, R6, 0x7ffffffc, RZ, 0xc0, !PT ;  /* 0x7ffffffc06067812 */ /* 0x000fe200078ec0ff */
[----:B------:R-:W-:Y:S04]  /*48e0*/  LDSM.16.MT88.4 R132, [R242+0x3100] ;  /* 0x00310000f284783b */ /* 0x000fe80000004200 */
        /* <DEDUP_REMOVED lines=8> */
[----:B------:R-:W-:-:S02]  /*4970*/  FSEL R0, R0, -INF , P0 ;  /* 0xff80000000007808 */ /* 0x000fc40000000000 */
[----:B------:R-:W-:Y:S01]  /*4980*/  ISETP.GT.AND P0, PT, R2, 0x1, PT ;  /* 0x000000010200780c */ /* 0x000fe20003f04270 */
[----:B-1----:R-:W-:Y:S03]  /*4990*/  LDSM.16.MT88.4 R20, [R240+0x900] ;  /* 0x00090000f014783b */ /* 0x002fe60000004200 */
        /* <DEDUP_REMOVED lines=68> */
[----:B------:R-:W-:Y:S02]  /*4de0*/  FMNMX.FTZ R6, R196, R6, !PT ;  /* 0x00000006c4067209 */ /* 0x000fe40007810000 */
[----:B------:R-:W-:Y:S02]  /*4df0*/  FSEL R208, R208, -INF , P0 ;  /* 0xff800000d0d07808 */ /* 0x000fe40000000000 */
[----:B------:R-:W-:Y:S02]  /*4e00*/  FSEL R207, R207, -INF , P0 ;  /* 0xff800000cfcf7808 */ /* 0x000fe40000000000 */
[----:B------:R-:W-:-:S02]  /*4e10*/  ISETP.GT.AND P0, PT, R2, 0x41, PT ;  /* 0x000000410200780c */ /* 0x000fc40003f04270 */
[----:B------:R-:W-:Y:S02]  /*4e20*/  FMNMX.FTZ R7, R59, R7, !PT ;  /* 0x000000073b077209 */ /* 0x000fe40007810000 */
[----:B------:R-:W-:Y:S02]  /*4e30*/  FMNMX.FTZ R6, R195, R6, !PT ;  /* 0x00000006c3067209 */ /* 0x000fe40007810000 */
[----:B------:R-:W-:Y:S02]  /*4e40*/  FSEL R206, R206, -INF , P0 ;  /* 0xff800000cece7808 */ /* 0x000fe40000000000 */
[----:B------:R-:W-:Y:S02]  /*4e50*/  FSEL R205, R205, -INF , P0 ;  /* 0xff800000cdcd7808 */ /* 0x000fe40000000000 */
[----:B------:R-:W-:Y:S02]  /*4e60*/  ISETP.GT.AND P0, PT, R2, 0x48, PT ;  /* 0x000000480200780c */ /* 0x000fe40003f04270 */
[----:B------:R-:W-:-:S02]  /*4e70*/  FMNMX.FTZ R7, R81, R7, !PT ;  /* 0x0000000751077209 */ /* 0x000fc40007810000 */
[----:B------:R-:W-:Y:S02]  /*4e80*/  FMNMX.FTZ R6, R193, R6, !PT ;  /* 0x00000006c1067209 */ /* 0x000fe40007810000 */
[----:B------:R-:W-:Y:S02]  /*4e90*/  FSEL R204, R204, -INF , P0 ;  /* 0xff800000cccc7808 */ /* 0x000fe40000000000 */
[----:B------:R-:W-:Y:S02]  /*4ea0*/  FSEL R203, R203, -INF , P0 ;  /* 0xff800000cbcb7808 */ /* 0x000fe40000000000 */
[----:B------:R-:W-:Y:S02]  /*4eb0*/  ISETP.GT.AND P0, PT, R2, 0x49, PT ;  /* 0x000000490200780c */ /* 0x000fe40003f04270 */
[----:B------:R-:W-:Y:S02]  /*4ec0*/  FMNMX.FTZ R7, R78, R7, !PT ;  /* 0x000000074e077209 */ /* 0x000fe40007810000 */
[----:B------:R-:W-:-:S02]  /*4ed0*/  FMNMX.FTZ R6, R207, R6, !PT ;  /* 0x00000006cf067209 */ /* 0x000fc40007810000 */
[----:B------:R-:W-:Y:S02]  /*4ee0*/  FSEL R201, R201, -INF , P0 ;  /* 0xff800000c9c97808 */ /* 0x000fe40000000000 */
[----:B------:R-:W-:Y:S02]  /*4ef0*/  FSEL R202, R202, -INF , P0 ;  /* 0xff800000caca7808 */ /* 0x000fe40000000000 */
[----:B------:R-:W-:Y:S02]  /*4f00*/  FMNMX.FTZ R7, R79, R7, !PT ;  /* 0x000000074f077209 */ /* 0x000fe40007810000 */
[----:B------:R-:W-:Y:S02]  /*4f10*/  FMNMX.FTZ R6, R205, R6, !PT ;  /* 0x00000006cd067209 */ /* 0x000fe40007810000 */
        /* <DEDUP_REMOVED lines=10> */
[----:B------:R-:W-:Y:S02]  /*4fc0*/  ISETP.GT.AND P0, PT, R2, 0x58, PT ;  /* 0x000000580200780c */ /* 0x000fe40003f04270 */
[----:B------:R-:W-:Y:S02]  /*4fd0*/  FMNMX.FTZ R7, R210, R7, !PT ;  /* 0x00000007d2077209 */ /* 0x000fe40007810000 */
[----:B------:R-:W-:Y:S02]  /*4fe0*/  FMNMX.FTZ R6, R191, R6, !PT ;  /* 0x00000006bf067209 */ /* 0x000fe40007810000 */
[----:B------:R-:W-:-:S02]  /*4ff0*/  FSEL R25, R25, -INF , P0 ;  /* 0xff80000019197808 */ /* 0x000fc40000000000 */
[----:B------:R-:W-:Y:S02]  /*5000*/  FSEL R189, R189, -INF , P0 ;  /* 0xff800000bdbd7808 */ /* 0x000fe40000000000 */
[----:B------:R-:W-:Y:S02]  /*5010*/  ISETP.GT.AND P0, PT, R2, 0x59, PT ;  /* 0x000000590200780c */ /* 0x000fe40003f04270 */
[----:B------:R-:W-:Y:S02]  /*5020*/  FMNMX.FTZ R7, R209, R7, !PT ;  /* 0x00000007d1077209 */ /* 0x000fe40007810000 */
[----:B------:R-:W-:Y:S02]  /*5030*/  FMNMX.FTZ R6, R190, R6, !PT ;  /* 0x00000006be067209 */ /* 0x000fe40007810000 */
[----:B------:R-:W-:Y:S02]  /*5040*/  FSEL R188, R188, -INF , P0 ;  /* 0xff800000bcbc7808 */ /* 0x000fe40000000000 */
[----:B------:R-:W-:-:S02]  /*5050*/  FMNMX.FTZ R7, R197, R7, !PT ;  /* 0x00000007c5077209 */ /* 0x000fc40007810000 */
[----:B------:R-:W-:Y:S02]  /*5060*/  FMNMX.FTZ R2, R189, R6, !PT ;  /* 0x00000006bd027209 */ /* 0x000fe40007810000 */
[----:B------:R-:W-:Y:S02]  /*5070*/  FMNMX.FTZ R6, R194, R7, !PT ;  /* 0x00000007c2067209 */ /* 0x000fe40007810000 */
[----:B------:R-:W-:Y:S02]  /*5080*/  FMNMX.FTZ R2, R188, R2, !PT ;  /* 0x00000002bc027209 */ /* 0x000fe40007810000 */
[----:B------:R-:W-:Y:S02]  /*5090*/  FMNMX.FTZ R6, R200, R6, !PT ;  /* 0x00000006c8067209 */ /* 0x000fe40007810000 */
[----:B------:R-:W-:Y:S01]  /*50a0*/  FSEL R24, R24, -INF , P0 ;  /* 0xff80000018187808 */ /* 0x000fe20000000000 */
[----:B------:R-:W1:Y:S01]  /*50b0*/  SHFL.BFLY PT, R7, R2, 0x2, 0x1f ;  /* 0x0c401f0002077f89 */ /* 0x000e6200000e0000 */
[----:B------:R-:W-:-:S04]  /*50c0*/  FMNMX.FTZ R6, R199, R6, !PT ;  /* 0x00000006c7067209 */ /* 0x000fc80007810000 */
        /* <DEDUP_REMOVED lines=8> */
[----:B------:R-:W-:-:S04]  /*5150*/  FMNMX.FTZ R6, R25, R6, !PT ;  /* 0x0000000619067209 */ /* 0x000fc80007810000 */
[----:B------:R-:W-:-:S05]  /*5160*/  FMNMX.FTZ R6, R24, R6, !PT ;  /* 0x0000000618067209 */ /* 0x000fca0007810000 */
[----:B------:R-:W2:Y:S01]  /*5170*/  SHFL.BFLY PT, R7, R6, 0x2, 0x1f ;  /* 0x0c401f0006077f89 */ /* 0x000ea200000e0000 */
[----:B-1----:R-:W-:-:S03]  /*5180*/  FMNMX.FTZ R2, R2, R8, !PT ;  /* 0x0000000802027209 */ /* 0x002fc60007810000 */
[----:B------:R-:W-:Y:S01]  /*5190*/  LDSM.16.MT88.4 R8, [R242+0x900] ;  /* 0x00090000f208783b */ /* 0x000fe20000004200 */
[C---:B------:R-:W-:Y:S01]  /*51a0*/  FSETP.NEU.FTZ.AND P0, PT, R2.reuse, -INF , PT ;  /* 0xff8000000200780b */ /* 0x040fe20003f1d000 */
[----:B------:R-:W-:-:S05]  /*51b0*/  FMUL.FTZ R192, R2, c[0x0][0x2d0] ;  /* 0x0000b40002c07a20 */ /* 0x000fca0000410000 */
[----:B------:R-:W-:Y:S02]  /*51c0*/  FSEL R192, R192, RZ, P0 ;  /* 0x000000ffc0c07208 */ /* 0x000fe40000000000 */
[----:B--2---:R-:W-:-:S03]  /*51d0*/  FMNMX.FTZ R6, R6, R7, !PT ;  /* 0x0000000706067209 */ /* 0x004fc60007810000 */
[--C-:B------:R-:W-:Y:S02]  /*51e0*/  FFMA.FTZ R185, R0, c[0x0][0x2d0], -R192.reuse ;  /* 0x0000b40000b97a23 */ /* 0x100fe400000108c0 */
[----:B------:R-:W1:Y:S01]  /*51f0*/  SHFL.BFLY PT, R0, R6, 0x1, 0x1f ;  /* 0x0c201f0006007f89 */ /* 0x000e6200000e0000 */
[--C-:B------:R-:W-:Y:S02]  /*5200*/  FFMA.FTZ R27, R64, c[0x0][0x2d0], -R192.reuse ;  /* 0x0000b400401b7a23 */ /* 0x100fe400000108c0 */
[--C-:B------:R-:W-:Y:S01]  /*5210*/  FFMA.FTZ R182, R67, c[0x0][0x2d0], -R192.reuse ;  /* 0x0000b40043b67a23 */ /* 0x100fe200000108c0 */
[----:B------:R-:W-:Y:S01]  /*5220*/  MUFU.EX2 R185, R185 ;  /* 0x000000b900b97308 */ /* 0x000fe20000000800 */
[--C-:B------:R-:W-:Y:S02]  /*5230*/  FFMA.FTZ R51, R56, c[0x0][0x2d0], -R192.reuse ;  /* 0x0000b40038337a23 */ /* 0x100fe400000108c0 */
[--C-:B------:R-:W-:Y:S02]  /*5240*/  FFMA.FTZ R50, R80, c[0x0][0x2d0], -R192.reuse ;  /* 0x0000b40050327a23 */ /* 0x100fe400000108c0 */
[----:B------:R-:W-:-:S02]  /*5250*/  FFMA.FTZ R46, R58, c[0x0][0x2d0], -R192 ;  /* 0x0000b4003a2e7a23 */ /* 0x000fc400000108c0 */
[--C-:B------:R-:W-:Y:S01]  /*5260*/  FFMA.FTZ R45, R76, c[0x0][0x2d0], -R192.reuse ;  /* 0x0000b4004c2d7a23 */ /* 0x100fe200000108c0 */
[----:B------:R-:W2:Y:S01]  /*5270*/  MUFU.EX2 R27, R27 ;  /* 0x0000001b001b7308 */ /* 0x000ea20000000800 */
[--C-:B------:R-:W-:Y:S02]  /*5280*/  FFMA.FTZ R41, R77, c[0x0][0x2d0], -R192.reuse ;  /* 0x0000b4004d297a23 */ /* 0x100fe400000108c0 */
[--C-:B------:R-:W-:Y:S02]  /*5290*/  FFMA.FTZ R44, R44, c[0x0][0x2d0], -R192.reuse ;  /* 0x0000b4002c2c7a23 */ /* 0x100fe400000108c0 */
[--C-:B------:R-:W-:Y:S02]  /*52a0*/  FFMA.FTZ R40, R40, c[0x0][0x2d0], -R192.reuse ;  /* 0x0000b40028287a23 */ /* 0x100fe400000108c0 */
[--C-:B------:R-:W-:Y:S01]  /*52b0*/  FFMA.FTZ R198, R198, c[0x0][0x2d0], -R192.reuse ;  /* 0x0000b400c6c67a23 */ /* 0x100fe200000108c0 */
[----:B------:R-:W-:Y:S01]  /*52c0*/  MUFU.EX2 R182, R182 ;  /* 0x000000b600b67308 */ /* 0x000fe20000000800 */
[----:B------:R-:W-:-:S02]  /*52d0*/  FFMA.FTZ R196, R196, c[0x0][0x2d0], -R192 ;  /* 0x0000b400c4c47a23 */ /* 0x000fc400000108c0 */
[--C-:B------:R-:W-:Y:S01]  /*52e0*/  FFMA.FTZ R195, R195, c[0x0][0x2d0], -R192.reuse ;  /* 0x0000b400c3c37a23 */ /* 0x100fe200000108c0 */
[----:B-1----:R-:W-:Y:S01]  /*52f0*/  FMNMX.FTZ R0, R0, R6, !PT ;  /* 0x0000000600007209 */ /* 0x002fe20007810000 */
[--C-:B------:R-:W-:Y:S02]  /*5300*/  FFMA.FTZ R193, R193, c[0x0][0x2d0], -R192.reuse ;  /* 0x0000b400c1c17a23 */ /* 0x100fe400000108c0 */
[--C-:B------:R-:W-:Y:S01]  /*5310*/  FFMA.FTZ R207, R207, c[0x0][0x2d0], -R192.reuse ;  /* 0x0000b400cfcf7a23 */ /* 0x100fe200000108c0 */
[C---:B------:R-:W-:Y:S01]  /*5320*/  FSETP.NEU.FTZ.AND P0, PT, R0.reuse, -INF , PT ;  /* 0xff8000000000780b */ /* 0x040fe20003f1d000 */
[----:B------:R-:W-:Y:S01]  /*5330*/  FMUL.FTZ R26, R0, c[0x0][0x2d0] ;  /* 0x0000b400001a7a20 */ /* 0x000fe20000410000 */
[----:B------:R-:W1:Y:S01]  /*5340*/  MUFU.EX2 R51, R51 ;  /* 0x0000003300337308 */ /* 0x000e620000000800 */
[----:B--2---:R-:W-:Y:S01]  /*5350*/  F2FP.BF16.PACK_AB R128, R27, R185 ;  /* 0x000000b91b80723e */ /* 0x004fe200000010ff */
[--C-:B------:R-:W-:Y:S02]  /*5360*/  FFMA.FTZ R205, R205, c[0x0][0x2d0], -R192.reuse ;  /* 0x0000b400cdcd7a23 */ /* 0x100fe400000108c0 */
[----:B------:R-:W-:Y:S01]  /*5370*/  FSEL R26, R26, RZ, P0 ;  /* 0x000000ff1a1a7208 */ /* 0x000fe20000000000 */
[--C-:B------:R-:W-:Y:S01]  /*5380*/  FFMA.FTZ R203, R203, c[0x0][0x2d0], -R192.reuse ;  /* 0x0000b400cbcb7a23 */ /* 0x100fe200000108c0 */
[----:B------:R-:W-:Y:S01]  /*5390*/  PLOP3.LUT P0, PT, PT, PT, UP0, 0x40, 0x0 ;  /* 0x000000000000781c */ /* 0x000fe20003f0e808 */
[----:B------:R-:W-:Y:S01]  /*53a0*/  FFMA.FTZ R202, R202, c[0x0][0x2d0], -R192 ;  /* 0x0000b400caca7a23 */ /* 0x000fe200000108c0 */
[----:B------:R-:W-:Y:S01]  /*53b0*/  MUFU.EX2 R50, R50 ;  /* 0x0000003200327308 */ /* 0x000fe20000000800 */
[----:B------:R-:W-:-:S02]  /*53c0*/  FFMA.FTZ R184, R65, c[0x0][0x2d0], -R26 ;  /* 0x0000b40041b87a23 */ /* 0x000fc4000001081a */
[--C-:B------:R-:W-:Y:S02]  /*53d0*/  FFMA.FTZ R183, R66, c[0x0][0x2d0], -R26.reuse ;  /* 0x0000b40042b77a23 */ /* 0x100fe4000001081a */
[--C-:B------:R-:W-:Y:S01]  /*53e0*/  FFMA.FTZ R181, R57, c[0x0][0x2d0], -R26.reuse ;  /* 0x0000b40039b57a23 */ /* 0x100fe2000001081a */
[----:B------:R-:W-:Y:S01]  /*53f0*/  LDSM.16.MT88.4 R64, [R240+0x3100] ;  /* 0x00310000f040783b */ /* 0x000fe20000004200 */
[--C-:B------:R-:W-:Y:S01]  /*5400*/  FFMA.FTZ R180, R84, c[0x0][0x2d0], -R26.reuse ;  /* 0x0000b40054b47a23 */ /* 0x100fe2000001081a */
[----:B------:R-:W-:Y:S01]  /*5410*/  MUFU.EX2 R184, R184 ;  /* 0x000000b800b87308 */ /* 0x000fe20000000800 */
[----:B-1----:R-:W-:Y:S01]  /*5420*/  F2FP.BF16.PACK_AB R130, R51, R182 ;  /* 0x000000b63382723e */ /* 0x002fe200000010ff */
[--C-:B------:R-:W-:Y:S02]  /*5430*/  FFMA.FTZ R49, R59, c[0x0][0x2d0], -R26.reuse ;  /* 0x0000b4003b317a23 */ /* 0x100fe4000001081a */
[--C-:B------:R-:W-:Y:S01]  /*5440*/  FFMA.FTZ R48, R81, c[0x0][0x2d0], -R26.reuse ;  /* 0x0000b40051307a23 */ /* 0x100fe2000001081a */
[----:B------:R-:W1:Y:S01]  /*5450*/  LDSM.16.MT88.4 R56, [R241+0x3100] ;  /* 0x00310000f138783b */ /* 0x000e620000004200 */
[----:B------:R-:W-:-:S02]  /*5460*/  FFMA.FTZ R47, R78, c[0x0][0x2d0], -R26 ;  /* 0x0000b4004e2f7a23 */ /* 0x000fc4000001081a */
[----:B------:R-:W2:Y:S01]  /*5470*/  MUFU.EX2 R183, R183 ;  /* 0x000000b700b77308 */ /* 0x000ea20000000800 */
[--C-:B------:R-:W-:Y:S01]  /*5480*/  FFMA.FTZ R43, R79, c[0x0][0x2d0], -R26.reuse ;  /* 0x0000b4004f2b7a23 */ /* 0x100fe2000001081a */
[----:B------:R-:W-:Y:S01]  /*5490*/  LDSM.16.MT88.4 R80, [R242+0x6100] ;  /* 0x00610000f250783b */ /* 0x000fe20000004200 */
[--C-:B------:R-:W-:Y:S02]  /*54a0*/  FFMA.FTZ R42, R42, c[0x0][0x2d0], -R26.reuse ;  /* 0x0000b4002a2a7a23 */ /* 0x100fe4000001081a */
[--C-:B------:R-:W-:Y:S02]  /*54b0*/  FFMA.FTZ R3, R209, c[0x0][0x2d0], -R26.reuse ;  /* 0x0000b400d1037a23 */ /* 0x100fe4000001081a */
[--C-:B------:R-:W-:Y:S01]  /*54c0*/  FFMA.FTZ R197, R197, c[0x0][0x2d0], -R26.reuse ;  /* 0x0000b400c5c57a23 */ /* 0x100fe2000001081a */
[----:B------:R-:W-:Y:S01]  /*54d0*/  MUFU.EX2 R181, R181 ;  /* 0x000000b500b57308 */ /* 0x000fe20000000800 */
[--C-:B------:R-:W-:Y:S02]  /*54e0*/  FFMA.FTZ R194, R194, c[0x0][0x2d0], -R26.reuse ;  /* 0x0000b400c2c27a23 */ /* 0x100fe4000001081a */
[----:B------:R-:W-:-:S02]  /*54f0*/  FFMA.FTZ R200, R200, c[0x0][0x2d0], -R26 ;  /* 0x0000b400c8c87a23 */ /* 0x000fc4000001081a */
[--C-:B------:R-:W-:Y:S02]  /*5500*/  FFMA.FTZ R199, R199, c[0x0][0x2d0], -R26.reuse ;  /* 0x0000b400c7c77a23 */ /* 0x100fe4000001081a */
[--C-:B------:R-:W-:Y:S01]  /*5510*/  FFMA.FTZ R208, R208, c[0x0][0x2d0], -R26.reuse ;  /* 0x0000b400d0d07a23 */ /* 0x100fe2000001081a */
[----:B------:R-:W3:Y:S01]  /*5520*/  MUFU.EX2 R180, R180 ;  /* 0x000000b400b47308 */ /* 0x000ee20000000800 */
[----:B--2---:R-:W-:Y:S01]  /*5530*/  F2FP.BF16.PACK_AB R129, R183, R184 ;  /* 0x000000b8b781723e */ /* 0x004fe200000010ff */
[--C-:B------:R-:W-:Y:S02]  /*5540*/  FFMA.FTZ R206, R206, c[0x0][0x2d0], -R26.reuse ;  /* 0x0000b400cece7a23 */ /* 0x100fe4000001081a */
[--C-:B------:R-:W-:Y:S02]  /*5550*/  FFMA.FTZ R204, R204, c[0x0][0x2d0], -R26.reuse ;  /* 0x0000b400cccc7a23 */ /* 0x100fe4000001081a */
[----:B------:R-:W-:Y:S02]  /*5560*/  FFMA.FTZ R201, R201, c[0x0][0x2d0], -R26 ;  /* 0x0000b400c9c97a23 */ /* 0x000fe4000001081a */
[----:B------:R-:W2:Y:S01]  /*5570*/  MUFU.EX2 R46, R46 ;  /* 0x0000002e002e7308 */ /* 0x000ea20000000800 */
[----:B------:R-:W-:-:S02]  /*5580*/  FFMA.FTZ R191, R191, c[0x0][0x2d0], -R192 ;  /* 0x0000b400bfbf7a23 */ /* 0x000fc400000108c0 */
[--C-:B------:R-:W-:Y:S02]  /*5590*/  FFMA.FTZ R190, R190, c[0x0][0x2d0], -R192.reuse ;  /* 0x0000b400bebe7a23 */ /* 0x100fe400000108c0 */
[--C-:B------:R-:W-:Y:S02]  /*55a0*/  FFMA.FTZ R189, R189, c[0x0][0x2d0], -R192.reuse ;  /* 0x0000b400bdbd7a23 */ /* 0x100fe400000108c0 */
[----:B------:R-:W-:Y:S01]  /*55b0*/  FFMA.FTZ R188, R188, c[0x0][0x2d0], -R192 ;  /* 0x0000b400bcbc7a23 */ /* 0x000fe200000108c0 */
[----:B---3--:R-:W-:Y:S01]  /*55c0*/  F2FP.BF16.PACK_AB R131, R180, R181 ;  /* 0x000000b5b483723e */ /* 0x008fe200000010ff */
[----:B------:R-:W-:Y:S01]  /*55d0*/  MUFU.EX2 R45, R45 ;  /* 0x0000002d002d7308 */ /* 0x000fe20000000800 */
[--C-:B------:R-:W-:Y:S02]  /*55e0*/  FFMA.FTZ R187, R187, c[0x0][0x2d0], -R26.reuse ;  /* 0x0000b400bbbb7a23 */ /* 0x100fe4000001081a */
[--C-:B------:R-:W-:Y:S02]  /*55f0*/  FFMA.FTZ R186, R186, c[0x0][0x2d0], -R26.reuse ;  /* 0x0000b400baba7a23 */ /* 0x100fe4000001081a */
[----:B------:R-:W-:Y:S01]  /*5600*/  FFMA.FTZ R209, R24, c[0x0][0x2d0], -R26 ;  /* 0x0000b40018d17a23 */ /* 0x000fe2000001081a */
[----:B------:R-:W-:Y:S01]  /*5610*/  HMMA.16816.F32.BF16 R176, R128, R172, RZ ;  /* 0x000000ac80b0723c */ /* 0x000fe200000418ff */
[----:B--2---:R-:W-:Y:S01]  /*5620*/  F2FP.BF16.PACK_AB R4, R46, R50 ;  /* 0x000000322e04723e */ /* 0x004fe200000010ff */
[----:B------:R-:W2:Y:S01]  /*5630*/  MUFU.EX2 R41, R41 ;  /* 0x0000002900297308 */ /* 0x000ea20000000800 */
[----:B------:R-:W-:-:S02]  /*5640*/  FADD.FTZ R185, R185, R27 ;  /* 0x0000001bb9b97221 */ /* 0x000fc40000010000 */
[----:B------:R-:W-:Y:S02]  /*5650*/  FADD.FTZ R183, R184, R183 ;  /* 0x000000b7b8b77221 */ /* 0x000fe40000010000 */
[----:B------:R-:W-:Y:S01]  /*5660*/  FADD.FTZ R185, R182, R185 ;  /* 0x000000b9b6b97221 */ /* 0x000fe20000010000 */
[C---:B------:R-:W-:Y:S01]  /*5670*/  HMMA.16816.F32.BF16 R172, R128.reuse, R174, RZ ;  /* 0x000000ae80ac723c */ /* 0x040fe200000418ff */
[----:B------:R-:W-:Y:S01]  /*5680*/  FADD.FTZ R183, R181, R183 ;  /* 0x000000b7b5b77221 */ /* 0x000fe20000010000 */
[----:B------:R-:W3:Y:S01]  /*5690*/  MUFU.EX2 R49, R49 ;  /* 0x0000003100317308 */ /* 0x000ee20000000800 */
[----:B------:R-:W-:Y:S02]  /*56a0*/  FADD.FTZ R185, R51, R185 ;  /* 0x000000b933b97221 */ /* 0x000fe40000010000 */
[----:B------:R-:W-:Y:S02]  /*56b0*/  FADD.FTZ R180, R180, R183 ;  /* 0x000000b7b4b47221 */ /* 0x000fe40000010000 */
[----:B------:R-:W-:Y:S01]  /*56c0*/  FADD.FTZ R50, R50, R185 ;  /* 0x000000b932327221 */ /* 0x000fe20000010000 */
[----:B------:R-:W-:Y:S02]  /*56d0*/  HMMA.16816.F32.BF16 R168, R128, R164, RZ ;  /* 0x000000a480a8723c */ /* 0x000fe400000418ff */
[----:B------:R-:W4:Y:S01]  /*56e0*/  MUFU.EX2 R48, R48 ;  /* 0x0000003000307308 */ /* 0x000f220000000800 */
[----:B--2---:R-:W-:Y:S01]  /*56f0*/  F2FP.BF16.PACK_AB R6, R41, R45 ;  /* 0x0000002d2906723e */ /* 0x004fe200000010ff */
[----:B------:R-:W-:-:S04]  /*5700*/  FADD.FTZ R50, R46, R50 ;  /* 0x000000322e327221 */ /* 0x000fc80000010000 */
[----:B------:R-:W-:Y:S01]  /*5710*/  HMMA.16816.F32.BF16 R164, R128, R166, RZ ;  /* 0x000000a680a4723c */ /* 0x000fe200000418ff */
[----:B------:R-:W-:Y:S01]  /*5720*/  FADD.FTZ R45, R45, R50 ;  /* 0x000000322d2d7221 */ /* 0x000fe20000010000 */
[----:B------:R-:W-:Y:S01]  /*5730*/  MUFU.EX2 R47, R47 ;  /* 0x0000002f002f7308 */ /* 0x000fe20000000800 */
[----:B---3--:R-:W-:Y:S02]  /*5740*/  FADD.FTZ R180, R49, R180 ;  /* 0x000000b431b47221 */ /* 0x008fe40000010000 */
[----:B------:R-:W-:-:S03]  /*5750*/  FADD.FTZ R45, R41, R45 ;  /* 0x0000002d292d7221 */ /* 0x000fc60000010000 */
[----:B------:R-:W-:Y:S02]  /*5760*/  HMMA.16816.F32.BF16 R136, R128, R132, RZ ;  /* 0x000000848088723c */ /* 0x000fe400000418ff */
[----:B------:R-:W2:Y:S01]  /*5770*/  MUFU.EX2 R43, R43 ;  /* 0x0000002b002b7308 */ /* 0x000ea20000000800 */
[C---:B----4-:R-:W-:Y:S01]  /*5780*/  F2FP.BF16.PACK_AB R5, R48.reuse, R49 ;  /* 0x000000313005723e */ /* 0x050fe200000010ff */
[----:B------:R-:W-:-:S04]  /*5790*/  FADD.FTZ R180, R48, R180 ;  /* 0x000000b430b47221 */ /* 0x000fc80000010000 */
[C---:B------:R-:W-:Y:S02]  /*57a0*/  HMMA.16816.F32.BF16 R132, R128.reuse, R134, RZ ;  /* 0x000000868084723c */ /* 0x040fe400000418ff */
[----:B------:R-:W-:Y:S06]  /*57b0*/  MUFU.EX2 R44, R44 ;  /* 0x0000002c002c7308 */ /* 0x000fec0000000800 */
[----:B------:R-:W-:Y:S01]  /*57c0*/  HMMA.16816.F32.BF16 R152, R128, R148, RZ ;  /* 0x000000948098723c */ /* 0x000fe200000418ff */
[----:B--2---:R-:W-:Y:S01]  /*57d0*/  F2FP.BF16.PACK_AB R7, R43, R47 ;  /* 0x0000002f2b07723e */ /* 0x004fe200000010ff */
[----:B------:R-:W2:Y:S01]  /*57e0*/  MUFU.EX2 R40, R40 ;  /* 0x0000002800287308 */ /* 0x000ea20000000800 */
[----:B------:R-:W-:-:S05]  /*57f0*/  FADD.FTZ R47, R47, R180 ;  /* 0x000000b42f2f7221 */ /* 0x000fca0000010000 */
[----:B------:R-:W-:Y:S01]  /*5800*/  HMMA.16816.F32.BF16 R144, R128, R140, RZ ;  /* 0x0000008c8090723c */ /* 0x000fe200000418ff */
[----:B------:R-:W-:Y:S01]  /*5810*/  FADD.FTZ R47, R43, R47 ;  /* 0x0000002f2b2f7221 */ /* 0x000fe20000010000 */
[----:B------:R-:W-:Y:S06]  /*5820*/  MUFU.EX2 R42, R42 ;  /* 0x0000002a002a7308 */ /* 0x000fec0000000800 */
[C---:B------:R-:W-:Y:S02]  /*5830*/  HMMA.16816.F32.BF16 R176, R4.reuse, R12, R176 ;  /* 0x0000000c04b0723c */ /* 0x040fe400000418b0 */
[----:B------:R-:W-:Y:S06]  /*5840*/  MUFU.EX2 R3, R3 ;  /* 0x0000000300037308 */ /* 0x000fec0000000800 */
[C---:B------:R-:W-:Y:S01]  /*5850*/  HMMA.16816.F32.BF16 R172, R4.reuse, R14, R172 ;  /* 0x0000000e04ac723c */ /* 0x040fe200000418ac */
[----:B------:R-:W3:Y:S01]  /*5860*/  LDSM.16.MT88.4 R12, [R242+0x3900] ;  /* 0x00390000f20c783b */ /* 0x000ee20000004200 */
[----:B------:R-:W-:Y:S06]  /*5870*/  MUFU.EX2 R198, R198 ;  /* 0x000000c600c67308 */ /* 0x000fec0000000800 */
[C---:B------:R-:W-:Y:S02]  /*5880*/  HMMA.16816.F32.BF16 R168, R4.reuse, R8, R168 ;  /* 0x0000000804a8723c */ /* 0x040fe400000418a8 */
[----:B------:R-:W-:Y:S06]  /*5890*/  MUFU.EX2 R196, R196 ;  /* 0x000000c400c47308 */ /* 0x000fec0000000800 */
[----:B------:R-:W-:Y:S01]  /*58a0*/  HMMA.16816.F32.BF16 R164, R4, R10, R164 ;  /* 0x0000000a04a4723c */ /* 0x000fe200000418a4 */
[----:B------:R-:W4:Y:S01]  /*58b0*/  LDSM.16.MT88.4 R8, [R241+0x3900] ;  /* 0x00390000f108783b */ /* 0x000f220000004200 */
[----:B------:R-:W-:Y:S06]  /*58c0*/  MUFU.EX2 R195, R195 ;  /* 0x000000c300c37308 */ /* 0x000fec0000000800 */
[C---:B-1----:R-:W-:Y:S02]  /*58d0*/  HMMA.16816.F32.BF16 R52, R128.reuse, R56, RZ ;  /* 0x000000388034723c */ /* 0x042fe400000418ff */
[----:B------:R-:W-:Y:S06]  /*58e0*/  MUFU.EX2 R193, R193 ;  /* 0x000000c100c17308 */ /* 0x000fec0000000800 */
[C---:B------:R-:W-:Y:S02]  /*58f0*/  HMMA.16816.F32.BF16 R148, R128.reuse, R150, RZ ;  /* 0x000000968094723c */ /* 0x040fe400000418ff */
[----:B------:R-:W-:Y:S06]  /*5900*/  MUFU.EX2 R197, R197 ;  /* 0x000000c500c57308 */ /* 0x000fec0000000800 */
[----:B------:R-:W-:Y:S02]  /*5910*/  HMMA.16816.F32.BF16 R140, R128, R142, RZ ;  /* 0x0000008e808c723c */ /* 0x000fe400000418ff */
[----:B------:R-:W-:Y:S06]  /*5920*/  MUFU.EX2 R194, R194 ;  /* 0x000000c200c27308 */ /* 0x000fec0000000800 */
[C---:B---3--:R-:W-:Y:S02]  /*5930*/  HMMA.16816.F32.BF16 R136, R4.reuse, R12, R136 ;  /* 0x0000000c0488723c */ /* 0x048fe40000041888 */
[----:B------:R-:W-:Y:S06]  /*5940*/  MUFU.EX2 R200, R200 ;  /* 0x000000c800c87308 */ /* 0x000fec0000000800 */
[----:B------:R-:W-:Y:S01]  /*5950*/  HMMA.16816.F32.BF16 R132, R4, R14, R132 ;  /* 0x0000000e0484723c */ /* 0x000fe20000041884 */
[----:B------:R-:W1:Y:S01]  /*5960*/  LDSM.16.MT88.4 R12, [R241+0x6900] ;  /* 0x00690000f10c783b */ /* 0x000e620000004200 */
[----:B------:R-:W-:Y:S06]  /*5970*/  MUFU.EX2 R199, R199 ;  /* 0x000000c700c77308 */ /* 0x000fec0000000800 */
[C---:B------:R-:W-:Y:S02]  /*5980*/  HMMA.16816.F32.BF16 R56, R128.reuse, R58, RZ ;  /* 0x0000003a8038723c */ /* 0x040fe400000418ff */
        /* <DEDUP_REMOVED lines=20> */
[C---:B------:R-:W-:Y:S01]  /*5ad0*/  HMMA.16816.F32.BF16 R140, R4.reuse, R18, R140 ;  /* 0x00000012048c723c */ /* 0x040fe2000004188c */
[----:B------:R-:W5:Y:S01]  /*5ae0*/  LDSM.16.MT88.4 R16, [R242+0x6900] ;  /* 0x00690000f210783b */ /* 0x000f620000004200 */
[----:B------:R-:W-:Y:S06]  /*5af0*/  MUFU.EX2 R189, R189 ;  /* 0x000000bd00bd7308 */ /* 0x000fec0000000800 */
[C---:B----4-:R-:W-:Y:S02]  /*5b00*/  HMMA.16816.F32.BF16 R52, R4.reuse, R8, R52 ;  /* 0x000000080434723c */ /* 0x050fe40000041834 */
[----:B------:R-:W-:Y:S06]  /*5b10*/  MUFU.EX2 R188, R188 ;  /* 0x000000bc00bc7308 */ /* 0x000fec0000000800 */
[C---:B------:R-:W-:Y:S01]  /*5b20*/  HMMA.16816.F32.BF16 R56, R4.reuse, R10, R56 ;  /* 0x0000000a0438723c */ /* 0x040fe20000041838 */
[----:B------:R-:W4:Y:S01]  /*5b30*/  LDSM.16.MT88.4 R8, [R240+0x6900] ;  /* 0x00690000f008783b */ /* 0x000f220000004200 */
[----:B------:R-:W-:Y:S06]  /*5b40*/  MUFU.EX2 R187, R187 ;  /* 0x000000bb00bb7308 */ /* 0x000fec0000000800 */
[C---:B-1----:R-:W-:Y:S02]  /*5b50*/  HMMA.16816.F32.BF16 R84, R4.reuse, R12, R84 ;  /* 0x0000000c0454723c */ /* 0x042fe40000041854 */
[----:B------:R-:W-:Y:S06]  /*5b60*/  MUFU.EX2 R186, R186 ;  /* 0x000000ba00ba7308 */ /* 0x000fec0000000800 */
[C---:B------:R-:W-:Y:S01]  /*5b70*/  HMMA.16816.F32.BF16 R88, R4.reuse, R14, R88 ;  /* 0x0000000e0458723c */ /* 0x040fe20000041858 */
[----:B------:R-:W1:Y:S01]  /*5b80*/  LDSM.16.MT88.4 R12, [R241+0x9900] ;  /* 0x00990000f10c783b */ /* 0x000e620000004200 */
[----:B------:R-:W-:Y:S06]  /*5b90*/  MUFU.EX2 R209, R209 ;  /* 0x000000d100d17308 */ /* 0x000fec0000000800 */
[C---:B------:R-:W-:Y:S08]  /*5ba0*/  HMMA.16816.F32.BF16 R60, R4.reuse, R68, R60 ;  /* 0x00000044043c723c */ /* 0x040ff0000004183c */
[C---:B------:R-:W-:Y:S08]  /*5bb0*/  HMMA.16816.F32.BF16 R64, R4.reuse, R70, R64 ;  /* 0x000000460440723c */ /* 0x040ff00000041840 */
[C---:B------:R-:W-:Y:S08]  /*5bc0*/  HMMA.16816.F32.BF16 R160, R4.reuse, R36, R160 ;  /* 0x0000002404a0723c */ /* 0x040ff000000418a0 */
[----:B------:R-:W-:Y:S01]  /*5bd0*/  HMMA.16816.F32.BF16 R156, R4, R38, R156 ;  /* 0x00000026049c723c */ /* 0x000fe2000004189c */
[----:B------:R-:W1:Y:S07]  /*5be0*/  LDSM.16.MT88.4 R36, [R240+0x9100] ;  /* 0x00910000f024783b */ /* 0x000e6e0000004200 */
[C---:B------:R-:W-:Y:S08]  /*5bf0*/  HMMA.16816.F32.BF16 R68, R128.reuse, R72, RZ ;  /* 0x000000488044723c */ /* 0x040ff000000418ff */
[C---:B------:R-:W-:Y:S08]  /*5c00*/  HMMA.16816.F32.BF16 R76, R128.reuse, R80, RZ ;  /* 0x00000050804c723c */ /* 0x040ff000000418ff */
[C---:B------:R-:W-:Y:S08]  /*5c10*/  HMMA.16816.F32.BF16 R92, R128.reuse, R96, RZ ;  /* 0x00000060805c723c */ /* 0x040ff000000418ff */
[C---:B------:R-:W-:Y:S08]  /*5c20*/  HMMA.16816.F32.BF16 R72, R128.reuse, R74, RZ ;  /* 0x0000004a8048723c */ /* 0x040ff000000418ff */
[C---:B------:R-:W-:Y:S08]  /*5c30*/  HMMA.16816.F32.BF16 R80, R128.reuse, R82, RZ ;  /* 0x000000528050723c */ /* 0x040ff000000418ff */
[C---:B------:R-:W-:Y:S08]  /*5c40*/  HMMA.16816.F32.BF16 R96, R128.reuse, R98, RZ ;  /* 0x000000628060723c */ /* 0x040ff000000418ff */
[C---:B------:R-:W-:Y:S08]  /*5c50*/  HMMA.16816.F32.BF16 R116, R128.reuse, R120, RZ ;  /* 0x000000788074723c */ /* 0x040ff000000418ff */
[----:B------:R-:W-:Y:S08]  /*5c60*/  HMMA.16816.F32.BF16 R120, R128, R122, RZ ;  /* 0x0000007a8078723c */ /* 0x000ff000000418ff */
[C---:B---3--:R-:W-:Y:S08]  /*5c70*/  HMMA.16816.F32.BF16 R68, R4.reuse, R20, R68 ;  /* 0x000000140444723c */ /* 0x048ff00000041844 */
[C---:B------:R-:W-:Y:S01]  /*5c80*/  HMMA.16816.F32.BF16 R72, R4.reuse, R22, R72 ;  /* 0x000000160448723c */ /* 0x040fe20000041848 */
[----:B------:R-:W3:Y:S07]  /*5c90*/  LDSM.16.MT88.4 R20, [R247+0x9900] ;  /* 0x00990000f714783b */ /* 0x000eee0000004200 */
[C---:B-----5:R-:W-:Y:S08]  /*5ca0*/  HMMA.16816.F32.BF16 R76, R4.reuse, R16, R76 ;  /* 0x00000010044c723c */ /* 0x060ff0000004184c */
[C---:B------:R-:W-:Y:S01]  /*5cb0*/  HMMA.16816.F32.BF16 R80, R4.reuse, R18, R80 ;  /* 0x000000120450723c */ /* 0x040fe20000041850 */
[----:B------:R-:W5:Y:S07]  /*5cc0*/  LDSM.16.MT88.4 R16, [R242+0x9900] ;  /* 0x00990000f210783b */ /* 0x000f6e0000004200 */
[C---:B----4-:R-:W-:Y:S08]  /*5cd0*/  HMMA.16816.F32.BF16 R92, R4.reuse, R8, R92 ;  /* 0x00000008045c723c */ /* 0x050ff0000004185c */
[C---:B------:R-:W-:Y:S01]  /*5ce0*/  HMMA.16816.F32.BF16 R96, R4.reuse, R10, R96 ;  /* 0x0000000a0460723c */ /* 0x040fe20000041860 */
[----:B------:R-:W4:Y:S07]  /*5cf0*/  LDSM.16.MT88.4 R8, [R240+0x9900] ;  /* 0x00990000f008783b */ /* 0x000f2e0000004200 */
[C---:B-1----:R-:W-:Y:S08]  /*5d00*/  HMMA.16816.F32.BF16 R116, R4.reuse, R12, R116 ;  /* 0x0000000c0474723c */ /* 0x042ff00000041874 */
[----:B------:R-:W-:Y:S01]  /*5d10*/  HMMA.16816.F32.BF16 R120, R4, R14, R120 ;  /* 0x0000000e0478723c */ /* 0x000fe20000041878 */
[----:B------:R-:W1:Y:S07]  /*5d20*/  LDSM.16.MT88.4 R12, [R241+0x1100] ;  /* 0x00110000f10c783b */ /* 0x000e6e0000004200 */
[C---:B------:R-:W-:Y:S08]  /*5d30*/  HMMA.16816.F32.BF16 R100, R128.reuse, R104, RZ ;  /* 0x000000688064723c */ /* 0x040ff000000418ff */
[C---:B------:R-:W-:Y:S08]  /*5d40*/  HMMA.16816.F32.BF16 R108, R128.reuse, R112, RZ ;  /* 0x00000070806c723c */ /* 0x040ff000000418ff */
[C---:B------:R-:W-:Y:S08]  /*5d50*/  HMMA.16816.F32.BF16 R104, R128.reuse, R106, RZ ;  /* 0x0000006a8068723c */ /* 0x040ff000000418ff */
[C---:B------:R-:W-:Y:S08]  /*5d60*/  HMMA.16816.F32.BF16 R112, R128.reuse, R114, RZ ;  /* 0x000000728070723c */ /* 0x040ff000000418ff */
[C---:B------:R-:W-:Y:S07]  /*5d70*/  HMMA.16816.F32.BF16 R124, R128.reuse, R36, RZ ;  /* 0x00000024807c723c */ /* 0x040fee00000418ff */
[----:B------:R-:W-:Y:S01]  /*5d80*/  FFMA.FTZ R36, R212, c[0x0][0x2d0], -R192 ;  /* 0x0000b400d4247a23 */ /* 0x000fe200000108c0 */
[----:B------:R-:W-:Y:S01]  /*5d90*/  HMMA.16816.F32.BF16 R128, R128, R38, RZ ;  /* 0x000000268080723c */ /* 0x000fe200000418ff */
[----:B------:R-:W-:-:S04]  /*5da0*/  FFMA.FTZ R37, R210, c[0x0][0x2d0], -R26 ;  /* 0x0000b400d2257a23 */ /* 0x000fc8000001081a */
[----:B------:R-:W-:Y:S02]  /*5db0*/  MUFU.EX2 R36, R36 ;  /* 0x0000002400247308 */ /* 0x000fe40000000800 */
[----:B------:R-:W-:Y:S01]  /*5dc0*/  FFMA.FTZ R39, R213, c[0x0][0x2d0], -R192 ;  /* 0x0000b400d5277a23 */ /* 0x000fe200000108c0 */
[C---:B---3--:R-:W-:Y:S01]  /*5dd0*/  HMMA.16816.F32.BF16 R100, R4.reuse, R20, R100 ;  /* 0x000000140464723c */ /* 0x048fe20000041864 */
[--C-:B------:R-:W-:Y:S02]  /*5de0*/  FFMA.FTZ R38, R211, c[0x0][0x2d0], -R26.reuse ;  /* 0x0000b400d3267a23 */ /* 0x100fe4000001081a */
[----:B------:R-:W-:Y:S02]  /*5df0*/  FFMA.FTZ R192, R25, c[0x0][0x2d0], -R26 ;  /* 0x0000b40019c07a23 */ /* 0x000fe4000001081a */
[----:B------:R-:W3:Y:S01]  /*5e00*/  MUFU.EX2 R39, R39 ;  /* 0x0000002700277308 */ /* 0x000ee20000000800 */
[----:B------:R-:W-:Y:S02]  /*5e10*/  LDSM.16.MT88.4 R24, [R241+0x2900] ;  /* 0x00290000f118783b */ /* 0x000fe40000004200 */
[C---:B------:R-:W-:Y:S02]  /*5e20*/  HMMA.16816.F32.BF16 R104, R4.reuse, R22, R104 ;  /* 0x000000160468723c */ /* 0x040fe40000041868 */
[----:B------:R-:W1:Y:S03]  /*5e30*/  LDSM.16.MT88.4 R20, [R247+0x1100] ;  /* 0x00110000f714783b */ /* 0x000e660000004200 */
[----:B------:R-:W1:Y:S03]  /*5e40*/  MUFU.EX2 R38, R38 ;  /* 0x0000002600267308 */ /* 0x000e660000000800 */
[C---:B-----5:R-:W-:Y:S05]  /*5e50*/  HMMA.16816.F32.BF16 R108, R4.reuse, R16, R108 ;  /* 0x00000010046c723c */ /* 0x060fea000004186c */
[----:B------:R-:W5:Y:S03]  /*5e60*/  MUFU.EX2 R37, R37 ;  /* 0x0000002500257308 */ /* 0x000f660000000800 */
[C---:B------:R-:W-:Y:S01]  /*5e70*/  HMMA.16816.F32.BF16 R112, R4.reuse, R18, R112 ;  /* 0x000000120470723c */ /* 0x040fe20000041870 */
[----:B------:R-:W5:Y:S04]  /*5e80*/  LDSM.16.MT88.4 R16, [R242+0x1100] ;  /* 0x00110000f210783b */ /* 0x000f680000004200 */
[----:B------:R-:W1:Y:S03]  /*5e90*/  MUFU.EX2 R192, R192 ;  /* 0x000000c000c07308 */ /* 0x000e660000000800 */
[C---:B----4-:R-:W-:Y:S08]  /*5ea0*/  HMMA.16816.F32.BF16 R124, R4.reuse, R8, R124 ;  /* 0x00000008047c723c */ /* 0x050ff0000004187c */
[----:B------:R-:W-:Y:S01]  /*5eb0*/  HMMA.16816.F32.BF16 R128, R4, R10, R128 ;  /* 0x0000000a0480723c */ /* 0x000fe20000041880 */
[----:B------:R-:W4:Y:S06]  /*5ec0*/  LDSM.16.MT88.4 R8, [R240+0x1100] ;  /* 0x00110000f008783b */ /* 0x000f2c0000004200 */
[----:B--2---:R-:W-:Y:S01]  /*5ed0*/  F2FP.BF16.PACK_AB R4, R40, R44 ;  /* 0x0000002c2804723e */ /* 0x004fe200000010ff */
[----:B------:R-:W-:Y:S01]  /*5ee0*/  FADD.FTZ R44, R44, R45 ;  /* 0x0000002d2c2c7221 */ /* 0x000fe20000010000 */
[----:B---3--:R-:W-:-:S02]  /*5ef0*/  F2FP.BF16.PACK_AB R6, R36, R39 ;  /* 0x000000272406723e */ /* 0x008fc400000010ff */
[----:B-1----:R-:W-:Y:S01]  /*5f00*/  F2FP.BF16.PACK_AB R5, R38, R42 ;  /* 0x0000002a2605723e */ /* 0x002fe200000010ff */
[----:B------:R-:W-:Y:S01]  /*5f10*/  FADD.FTZ R44, R40, R44 ;  /* 0x0000002c282c7221 */ /* 0x000fe20000010000 */
[----:B-----5:R-:W-:Y:S01]  /*5f20*/  F2FP.BF16.PACK_AB R7, R3, R37 ;  /* 0x000000250307723e */ /* 0x020fe200000010ff */
[----:B------:R-:W-:Y:S02]  /*5f30*/  FADD.FTZ R42, R42, R47 ;  /* 0x0000002f2a2a7221 */ /* 0x000fe40000010000 */
[----:B------:R-:W-:Y:S02]  /*5f40*/  FADD.FTZ R39, R39, R44 ;  /* 0x0000002c27277221 */ /* 0x000fe40000010000 */
[----:B------:R-:W-:Y:S02]  /*5f50*/  FADD.FTZ R42, R38, R42 ;  /* 0x0000002a262a7221 */ /* 0x000fe40000010000 */
[----:B------:R-:W-:Y:S01]  /*5f60*/  HMMA.16816.F32.BF16 R160, R4, R12, R160 ;  /* 0x0000000c04a0723c */ /* 0x000fe200000418a0 */
[----:B------:R-:W-:-:S02]  /*5f70*/  FADD.FTZ R39, R36, R39 ;  /* 0x0000002724277221 */ /* 0x000fc40000010000 */
[----:B------:R-:W-:-:S04]  /*5f80*/  FADD.FTZ R37, R37, R42 ;  /* 0x0000002a25257221 */ /* 0x000fc80000010000 */
[----:B------:R-:W-:Y:S01]  /*5f90*/  FADD.FTZ R37, R3, R37 ;  /* 0x0000002503257221 */ /* 0x000fe20000010000 */
        /* <DEDUP_REMOVED lines=8> */
[C---:B----4-:R-:W-:Y:S08]  /*6020*/  HMMA.16816.F32.BF16 R152, R4.reuse, R8, R152 ;  /* 0x000000080498723c */ /* 0x050ff00000041898 */
        /* <DEDUP_REMOVED lines=36> */
[----:B------:R-:W-:Y:S01]  /*6270*/  HMMA.16816.F32.BF16 R128, R4, R10, R128 ;  /* 0x0000000a0480723c */ /* 0x000fe20000041880 */
[----:B------:R-:W4:Y:S06]  /*6280*/  LDSM.16.MT88.4 R8, [R240+0x1900] ;  /* 0x00190000f008783b */ /* 0x000f2c0000004200 */
        /* <DEDUP_REMOVED lines=9> */
[----:B-1----:R-:W-:Y:S01]  /*6320*/  HMMA.16816.F32.BF16 R160, R4, R12, R160 ;  /* 0x0000000c04a0723c */ /* 0x002fe200000418a0 */
[----:B------:R-:W-:-:S02]  /*6330*/  FADD.FTZ R195, R193, R195 ;  /* 0x000000c3c1c37221 */ /* 0x000fc40000010000 */
[----:B------:R-:W-:-:S04]  /*6340*/  FADD.FTZ R200, R200, R197 ;  /* 0x000000c5c8c87221 */ /* 0x000fc80000010000 */
[----:B------:R-:W-:Y:S01]  /*6350*/  FADD.FTZ R200, R199, R200 ;  /* 0x000000c8c7c87221 */ /* 0x000fe20000010000 */
        /* <DEDUP_REMOVED lines=40> */
[----:B------:R-:W-:Y:S07]  /*65e0*/  LDSM.16.MT88.4 R20, [R240+0x2100] ;  /* 0x00210000f014783b */ /* 0x000fee0000004200 */
[C---:B---3--:R-:W-:Y:S08]  /*65f0*/  HMMA.16816.F32.BF16 R108, R4.reuse, R16, R108 ;  /* 0x00000010046c723c */ /* 0x048ff0000004186c */
[C---:B------:R-:W-:Y:S01]  /*6600*/  HMMA.16816.F32.BF16 R112, R4.reuse, R18, R112 ;  /* 0x000000120470723c */ /* 0x040fe20000041870 */
[----:B------:R-:W2:Y:S07]  /*6610*/  LDSM.16.MT88.4 R16, [R247+0x2100] ;  /* 0x00210000f710783b */ /* 0x000eae0000004200 */
[C---:B----4-:R-:W-:Y:S08]  /*6620*/  HMMA.16816.F32.BF16 R124, R4.reuse, R8, R124 ;  /* 0x00000008047c723c */ /* 0x050ff0000004187c */
[----:B------:R-:W-:Y:S01]  /*6630*/  HMMA.16816.F32.BF16 R128, R4, R10, R128 ;  /* 0x0000000a0480723c */ /* 0x000fe20000041880 */
[----:B------:R-:W3:Y:S06]  /*6640*/  LDSM.16.MT88.4 R8, [R241+0x2100] ;  /* 0x00210000f108783b */ /* 0x000eec0000004200 */
        /* <DEDUP_REMOVED lines=11> */
[----:B------:R-:W-:Y:S02]  /*6700*/  FADD.FTZ R204, R204, R208 ;  /* 0x000000d0cccc7221 */ /* 0x000fe40000010000 */
[----:B------:R-:W-:Y:S02]  /*6710*/  FADD.FTZ R203, R191, R203 ;  /* 0x000000cbbfcb7221 */ /* 0x000fe40000010000 */
[----:B------:R-:W-:Y:S01]  /*6720*/  FADD.FTZ R204, R201, R204 ;  /* 0x000000ccc9cc7221 */ /* 0x000fe20000010000 */
[----:B------:R-:W-:Y:S01]  /*6730*/  HMMA.16816.F32.BF16 R164, R4, R14, R164 ;  /* 0x0000000e04a4723c */ /* 0x000fe200000418a4 */
[----:B------:R-:W1:Y:S01]  /*6740*/  LDSM.16.MT88.4 R12, [R242+0x5100] ;  /* 0x00510000f20c783b */ /* 0x000e620000004200 */
[----:B------:R-:W-:Y:S02]  /*6750*/  FADD.FTZ R203, R190, R203 ;  /* 0x000000cbbecb7221 */ /* 0x000fe40000010000 */
[----:B------:R-:W-:Y:S02]  /*6760*/  FADD.FTZ R204, R187, R204 ;  /* 0x000000ccbbcc7221 */ /* 0x000fe40000010000 */
[----:B------:R-:W-:-:S02]  /*6770*/  FADD.FTZ R203, R189, R203 ;  /* 0x000000cbbdcb7221 */ /* 0x000fc40000010000 */
[----:B--2---:R-:W-:Y:S01]  /*6780*/  HMMA.16816.F32.BF16 R176, R4, R16, R176 ;  /* 0x0000001004b0723c */ /* 0x004fe200000418b0 */
[----:B------:R-:W-:Y:S02]  /*6790*/  FADD.FTZ R204, R186, R204 ;  /* 0x000000ccbacc7221 */ /* 0x000fe40000010000 */
[----:B------:R-:W-:Y:S02]  /*67a0*/  FADD.FTZ R3, R188, R203 ;  /* 0x000000cbbc037221 */ /* 0x000fe40000010000 */
[----:B------:R-:W-:-:S03]  /*67b0*/  FADD.FTZ R204, R192, R204 ;  /* 0x000000ccc0cc7221 */ /* 0x000fc60000010000 */
[----:B------:R-:W-:Y:S01]  /*67c0*/  HMMA.16816.F32.BF16 R172, R4, R18, R172 ;  /* 0x0000001204ac723c */ /* 0x000fe200000418ac */
[----:B------:R-:W2:Y:S01]  /*67d0*/  LDSM.16.MT88.4 R16, [R247+0x5100] ;  /* 0x00510000f710783b */ /* 0x000ea20000004200 */
[----:B------:R-:W-:-:S03]  /*67e0*/  FADD.FTZ R183, R209, R204 ;  /* 0x000000ccd1b77221 */ /* 0x000fc60000010000 */
[----:B------:R-:W-:Y:S03]  /*67f0*/  STL [R1+0x2c], R3 ;  /* 0x00002c0301007387 */ /* 0x000fe60000100800 */
[C---:B---3--:R-:W-:Y:S08]  /*6800*/  HMMA.16816.F32.BF16 R160, R4.reuse, R8, R160 ;  /* 0x0000000804a0723c */ /* 0x048ff000000418a0 */
[C---:B------:R-:W-:Y:S01]  /*6810*/  HMMA.16816.F32.BF16 R156, R4.reuse, R10, R156 ;  /* 0x0000000a049c723c */ /* 0x040fe2000004189c */
[----:B------:R-:W3:Y:S07]  /*6820*/  LDSM.16.MT88.4 R8, [R241+0x5100] ;  /* 0x00510000f108783b */ /* 0x000eee0000004200 */
        /* <DEDUP_REMOVED lines=22> */
[C---:B-1----:R-:W-:Y:S08]  /*6990*/  HMMA.16816.F32.BF16 R108, R4.reuse, R12, R108 ;  /* 0x0000000c046c723c */ /* 0x042ff0000004186c */
[C---:B------:R-:W-:Y:S01]  /*69a0*/  HMMA.16816.F32.BF16 R112, R4.reuse, R14, R112 ;  /* 0x0000000e0470723c */ /* 0x040fe20000041870 */
[----:B------:R-:W1:Y:S07]  /*69b0*/  LDSM.16.MT88.4 R12, [R240+0xb100] ;  /* 0x00b10000f00c783b */ /* 0x000e6e0000004200 */
[C---:B------:R-:W-:Y:S01]  /*69c0*/  HMMA.16816.F32.BF16 R64, R4.reuse, R22, R64 ;  /* 0x000000160440723c */ /* 0x040fe20000041840 */
[----:B------:R-:W4:Y:S07]  /*69d0*/  LDSM.16.MT88.4 R20, [R240+0x8100] ;  /* 0x00810000f014783b */ /* 0x000f2e0000004200 */
[C---:B--2---:R-:W-:Y:S08]  /*69e0*/  HMMA.16816.F32.BF16 R100, R4.reuse, R16, R100 ;  /* 0x000000100464723c */ /* 0x044ff00000041864 */
[C---:B------:R-:W-:Y:S01]  /*69f0*/  HMMA.16816.F32.BF16 R104, R4.reuse, R18, R104 ;  /* 0x000000120468723c */ /* 0x040fe20000041868 */
[----:B------:R-:W-:Y:S07]  /*6a00*/  LDSM.16.MT88.4 R16, [R247+0x5900] ;  /* 0x00590000f710783b */ /* 0x000fee0000004200 */
[C---:B---3--:R-:W-:Y:S08]  /*6a10*/  HMMA.16816.F32.BF16 R116, R4.reuse, R8, R116 ;  /* 0x000000080474723c */ /* 0x048ff00000041874 */
[C---:B------:R-:W-:Y:S01]  /*6a20*/  HMMA.16816.F32.BF16 R120, R4.reuse, R10, R120 ;  /* 0x0000000a0478723c */ /* 0x040fe20000041878 */
[----:B------:R-:W2:Y:S07]  /*6a30*/  LDSM.16.MT88.4 R8, [R242+0x2900] ;  /* 0x00290000f208783b */ /* 0x000eae0000004200 */
[C---:B-1----:R-:W-:Y:S08]  /*6a40*/  HMMA.16816.F32.BF16 R124, R4.reuse, R12, R124 ;  /* 0x0000000c047c723c */ /* 0x042ff0000004187c */
[C---:B------:R-:W-:Y:S01]  /*6a50*/  HMMA.16816.F32.BF16 R128, R4.reuse, R14, R128 ;  /* 0x0000000e0480723c */ /* 0x040fe20000041880 */
[----:B------:R-:W1:Y:S07]  /*6a60*/  LDSM.16.MT88.4 R12, [R247+0x2900] ;  /* 0x00290000f70c783b */ /* 0x000e6e0000004200 */
[C---:B----4-:R-:W-:Y:S08]  /*6a70*/  HMMA.16816.F32.BF16 R92, R4.reuse, R20, R92 ;  /* 0x00000014045c723c */ /* 0x050ff0000004185c */
[----:B------:R-:W-:Y:S01]  /*6a80*/  HMMA.16816.F32.BF16 R96, R4, R22, R96 ;  /* 0x000000160460723c */ /* 0x000fe20000041860 */
[----:B------:R-:W-:Y:S06]  /*6a90*/  LDSM.16.MT88.4 R20, [R240+0x2900] ;  /* 0x00290000f014783b */ /* 0x000fec0000004200 */
[----:B------:R-:W-:-:S02]  /*6aa0*/  F2FP.BF16.PACK_AB R4, R190, R191 ;  /* 0x000000bfbe04723e */ /* 0x000fc400000010ff */
[----:B------:R-:W-:Y:S02]  /*6ab0*/  F2FP.BF16.PACK_AB R6, R188, R189 ;  /* 0x000000bdbc06723e */ /* 0x000fe400000010ff */
[----:B------:R-:W-:Y:S02]  /*6ac0*/  F2FP.BF16.PACK_AB R5, R186, R187 ;  /* 0x000000bbba05723e */ /* 0x000fe400000010ff */
[----:B------:R-:W-:-:S07]  /*6ad0*/  F2FP.BF16.PACK_AB R7, R209, R192 ;  /* 0x000000c0d107723e */ /* 0x000fce00000010ff */
[C---:B--2---:R-:W-:Y:S08]  /*6ae0*/  HMMA.16816.F32.BF16 R168, R4.reuse, R8, R168 ;  /* 0x0000000804a8723c */ /* 0x044ff000000418a8 */
[C---:B-1----:R-:W-:Y:S08]  /*6af0*/  HMMA.16816.F32.BF16 R176, R4.reuse, R12, R176 ;  /* 0x0000000c04b0723c */ /* 0x042ff000000418b0 */
[C---:B------:R-:W-:Y:S01]  /*6b00*/  HMMA.16816.F32.BF16 R172, R4.reuse, R14, R172 ;  /* 0x0000000e04ac723c */ /* 0x040fe200000418ac */
[----:B------:R-:W1:Y:S07]  /*6b10*/  LDSM.16.MT88.4 R12, [R242+0x5900] ;  /* 0x00590000f20c783b */ /* 0x000e6e0000004200 */
[C---:B------:R-:W-:Y:S01]  /*6b20*/  HMMA.16816.F32.BF16 R164, R4.reuse, R10, R164 ;  /* 0x0000000a04a4723c */ /* 0x040fe200000418a4 */
[----:B------:R-:W2:Y:S07]  /*6b30*/  LDSM.16.MT88.4 R8, [R241+0x5900] ;  /* 0x00590000f108783b */ /* 0x000eae0000004200 */
[C---:B------:R-:W-:Y:S08]  /*6b40*/  HMMA.16816.F32.BF16 R144, R4.reuse, R16, R144 ;  /* 0x000000100490723c */ /* 0x040ff00000041890 */
        /* <DEDUP_REMOVED lines=27> */
[C---:B------:R-:W-:Y:S08]  /*6d00*/  HMMA.16816.F32.BF16 R64, R4.reuse, R26, R64 ;  /* 0x0000001a0440723c */ /* 0x040ff00000041840 */
[C---:B----4-:R-:W-:Y:S08]  /*6d10*/  HMMA.16816.F32.BF16 R68, R4.reuse, R20, R68 ;  /* 0x000000140444723c */ /* 0x050ff00000041844 */
[C---:B------:R-:W-:Y:S08]  /*6d20*/  HMMA.16816.F32.BF16 R72, R4.reuse, R22, R72 ;  /* 0x000000160448723c */ /* 0x040ff00000041848 */
[C---:B-1----:R-:W-:Y:S08]  /*6d30*/  HMMA.16816.F32.BF16 R108, R4.reuse, R12, R108 ;  /* 0x0000000c046c723c */ /* 0x042ff0000004186c */
[C---:B------:R-:W-:Y:S08]  /*6d40*/  HMMA.16816.F32.BF16 R112, R4.reuse, R14, R112 ;  /* 0x0000000e0470723c */ /* 0x040ff00000041870 */
[C---:B--2---:R-:W-:Y:S08]  /*6d50*/  HMMA.16816.F32.BF16 R116, R4.reuse, R8, R116 ;  /* 0x000000080474723c */ /* 0x044ff00000041874 */
[C---:B------:R-:W-:Y:S08]  /*6d60*/  HMMA.16816.F32.BF16 R120, R4.reuse, R10, R120 ;  /* 0x0000000a0478723c */ /* 0x040ff00000041878 */
[C---:B---3--:R-:W-:Y:S08]  /*6d70*/  HMMA.16816.F32.BF16 R124, R4.reuse, R16, R124 ;  /* 0x00000010047c723c */ /* 0x048ff0000004187c */
[----:B------:R-:W-:Y:S01]  /*6d80*/  HMMA.16816.F32.BF16 R128, R4, R18, R128 ;  /* 0x000000120480723c */ /* 0x000fe20000041880 */
[----:B------:R-:W-:Y:S07]  /*6d90*/  @P0 BRA `(.L_x_801) ;  /* 0x000051e000000947 */ /* 0x000fee0003800000 */
[C---:B------:R-:W-:Y:S01]  /*6da0*/  SHF.L.U64.HI R3, R33.reuse, 0x1, R35 ;  /* 0x0000000121037819 */ /* 0x040fe20000010223 */
[----:B------:R-:W-:Y:S01]  /*6db0*/  IMAD.SHL.U32 R5, R33, 0x2, RZ ;  /* 0x0000000221057824 */ /* 0x000fe200078e00ff */
[----:B------:R-:W-:Y:S01]  /*6dc0*/  SHF.L.U64.HI R4, R31, 0x1, R34 ;  /* 0x000000011f047819 */ /* 0x000fe20000010222 */
[----:B------:R-:W-:Y:S01]  /*6dd0*/  IMAD.MOV.U32 R180, RZ, RZ, R2 ;  /* 0x000000ffffb47224 */ /* 0x000fe200078e0002 */
[----:B------:R-:W-:Y:S01]  /*6de0*/  SHF.L.U64.HI R2, R28, 0x1, R30 ;  /* 0x000000011c027819 */ /* 0x000fe2000001021e */
[----:B------:R1:W-:Y:S01]  /*6df0*/  STL [R1+0x28], R3 ;  /* 0x0000280301007387 */ /* 0x0003e20000100800 */
[----:B------:R-:W-:-:S03]  /*6e00*/  UIADD3 UR6, UR6, -0x2, URZ ;  /* 0xfffffffe06067890 */ /* 0x000fc6000fffe03f */
[----:B------:R2:W-:Y:S04]  /*6e10*/  STL [R1+0x24], R5 ;  /* 0x0000240501007387 */ /* 0x0005e80000100800 */
[----:B------:R3:W-:Y:S01]  /*6e20*/  STL [R1+0x20], R4 ;  /* 0x0000200401007387 */ /* 0x0007e20000100800 */
[----:B-1----:R-:W-:Y:S01]  /*6e30*/  IMAD.SHL.U32 R3, R31, 0x2, RZ ;  /* 0x000000021f037824 */ /* 0x002fe200078e00ff */
[----:B--2---:R-:W-:-:S04]  /*6e40*/  SHF.L.U64.HI R5, R29, 0x1, R32 ;  /* 0x000000011d057819 */ /* 0x004fc80000010220 */
[----:B------:R1:W-:Y:S01]  /*6e50*/  STL [R1+0x1c], R3 ;  /* 0x00001c0301007387 */ /* 0x0003e20000100800 */
[----:B---3--:R-:W-:-:S03]  /*6e60*/  IMAD.SHL.U32 R4, R29, 0x2, RZ ;  /* 0x000000021d047824 */ /* 0x008fc600078e00ff */
[----:B------:R2:W-:Y:S04]  /*6e70*/  STL [R1+0x18], R5 ;  /* 0x0000180501007387 */ /* 0x0005e80000100800 */
[----:B------:R2:W-:Y:S01]  /*6e80*/  STL [R1+0x14], R4 ;  /* 0x0000140401007387 */ /* 0x0005e20000100800 */
[----:B-1----:R-:W-:Y:S02]  /*6e90*/  MOV R3, R0 ;  /* 0x0000000000037202 */ /* 0x002fe40000000f00 */
[----:B------:R-:W-:-:S05]  /*6ea0*/  SHF.L.U32 R0, R28, 0x1, RZ ;  /* 0x000000011c007819 */ /* 0x000fca00000006ff */
[----:B------:R2:W-:Y:S04]  /*6eb0*/  STL [R1+0xc], R0 ;  /* 0x00000c0001007387 */ /* 0x0005e80000100800 */
[----:B------:R2:W-:Y:S01]  /*6ec0*/  STL [R1+0x10], R2 ;  /* 0x0000100201007387 */ /* 0x0005e20000100800 */
[----:B------:R-:W-:Y:S05]  /*6ed0*/  BRA `(.L_x_802) ;  /* 0x0000052000007947 */ /* 0x000fea0003800000 */
.L_x_804:
[----:B------:R-:W2:Y:S01]  /*6ee0*/  LDL R2, [R1+0x8] ;  /* 0x0000080001027983 */ /* 0x000ea20000100800 */
[----:B------:R-:W-:Y:S01]  /*6ef0*/  UIMAD UR4, UR6, 0x60, UR10 ;  /* 0x00000060060478a4 */ /* 0x000fe2000f8e020a */
[----:B------:R-:W-:Y:S01]  /*6f00*/  ISETP.NE.AND P6, PT, R252, 0x1, PT ;  /* 0x00000001fc00780c */ /* 0x000fe20003fc5270 */
[----:B------:R-:W-:Y:S01]  /*6f10*/  IMAD.MOV.U32 R7, RZ, RZ, RZ ;  /* 0x000000ffff077224 */ /* 0x000fe200078e00ff */
        /* <DEDUP_REMOVED lines=16> */
[----:B------:R-:W-:Y:S03]  /*7020*/  @!P5 LEA R4, P0, R6, c[0x0][0x2a0], 0x2 ;  /* 0x0000a8000604da11 */ /* 0x000fe600078010ff */
[----:B------:R-:W-:Y:S01]  /*7030*/  IMAD R8, R2, c[0x0][0x2b8], R0 ;  /* 0x0000ae0002087a24 */ /* 0x000fe200078e0200 */
[----:B------:R-:W-:Y:S04]  /*7040*/  @!P5 LEA.HI.X R5, R6, c[0x0][0x2a4], R5, 0x2, P0 ;  /* 0x0000a9000605da11 */ /* 0x000fe800000f1405 */
[----:B------:R-:W-:Y:S01]  /*7050*/  SHF.R.S32.HI R0, RZ, 0x1f, R8 ;  /* 0x0000001fff007819 */ /* 0x000fe20000011408 */
[----:B------:R1:W2:Y:S04]  /*7060*/  @!P5 LDG.E R7, [R4.64] ;  /* 0x0000000c0407d981 */ /* 0x0002a8000c1e1900 */
[----:B------:R-:W-:Y:S04]  /*7070*/  IMAD R0, R0, c[0x0][0x1e0], RZ ;  /* 0x0000780000007a24 */ /* 0x000fe800078e02ff */
[C---:B------:R-:W-:Y:S02]  /*7080*/  IMAD R0, R8.reuse, c[0x0][0x1e4], R0 ;  /* 0x0000790008007a24 */ /* 0x040fe400078e0200 */
[----:B-1----:R-:W-:Y:S04]  /*7090*/  IMAD.WIDE.U32 R4, R8, c[0x0][0x1e0], RZ ;  /* 0x0000780008047a25 */ /* 0x002fe800078e00ff */
[----:B------:R-:W-:Y:S01]  /*70a0*/  IMAD.IADD R5, R5, 0x1, R0 ;  /* 0x0000000105057824 */ /* 0x000fe200078e0200 */
[----:B--2---:R-:W-:Y:S01]  /*70b0*/  STL [R1], R7 ;  /* 0x0000000701007387 */ /* 0x004fe20000100800 */
[----:B------:R-:W-:Y:S02]  /*70c0*/  SHF.R.S32.HI R0, RZ, 0x1f, R7 ;  /* 0x0000001fff007819 */ /* 0x000fe40000011407 */
[C---:B------:R-:W-:Y:S01]  /*70d0*/  IMAD.WIDE.U32 R4, R7.reuse, c[0x0][0x1f0], R4 ;  /* 0x00007c0007047a25 */ /* 0x040fe200078e0004 */
[----:B------:R-:W-:Y:S03]  /*70e0*/  STL [R1+0x4], R8 ;  /* 0x0000040801007387 */ /* 0x000fe60000100800 */
        /* <DEDUP_REMOVED lines=9> */
[----:B------:R-:W2:Y:S04]  /*7180*/  SHFL.IDX PT, R5, R0, 0x1, 0x181f ;  /* 0x00381f0000057f89 */ /* 0x000ea800000e0000 */
[----:B------:R-:W1:Y:S04]  /*7190*/  SHFL.IDX PT, R2, R2, 0x2, 0x181f ;  /* 0x00581f0002027f89 */ /* 0x000e6800000e0000 */
[----:B------:R-:W1:Y:S01]  /*71a0*/  SHFL.IDX PT, R0, R0, 0x2, 0x181f ;  /* 0x00581f0000007f89 */ /* 0x000e6200000e0000 */
[CC--:B---3--:R-:W-:Y:S05]  /*71b0*/  IADD3 R12, P0, R6.reuse, R20.reuse, RZ ;  /* 0x00000014060c7210 */ /* 0x0c8fea0007f1e0ff */
[C---:B----4-:R-:W-:Y:S01]  /*71c0*/  IMAD.X R13, R7.reuse, 0x1, R36, P0 ;  /* 0x00000001070d7824 */ /* 0x050fe200000e0624 */
[C---:B-----5:R-:W-:Y:S04]  /*71d0*/  IADD3 R10, P0, R6.reuse, R35, RZ ;  /* 0x00000023060a7210 */ /* 0x060fe80007f1e0ff */
[----:B------:R3:W-:Y:S01]  /*71e0*/  LDGSTS.E.BYPASS.LTC128B.128 [R251+0xc100], [R12.64], !P4 ;  /* 0x0c1000000cfb7fae */ /* 0x0007e2000e101d4c */
[C---:B------:R-:W-:Y:S01]  /*71f0*/  IMAD.X R11, R7.reuse, 0x1, R34, P0 ;  /* 0x00000001070b7824 */ /* 0x040fe200000e0622 */
[C---:B------:R-:W-:Y:S04]  /*7200*/  IADD3 R8, P0, R6.reuse, R31, RZ ;  /* 0x0000001f06087210 */ /* 0x040fe80007f1e0ff */
[----:B------:R4:W-:Y:S01]  /*7210*/  LDGSTS.E.BYPASS.LTC128B.128 [R251+0xf100], [R10.64], !P3 ;  /* 0x0f1000000afb7fae */ /* 0x0009e2000d901d4c */
[C---:B------:R-:W-:Y:S01]  /*7220*/  IMAD.X R9, R7.reuse, 0x1, R30, P0 ;  /* 0x0000000107097824 */ /* 0x040fe200000e061e */
[----:B------:R-:W-:Y:S04]  /*7230*/  IADD3 R6, P0, R6, R29, RZ ;  /* 0x0000001d06067210 */ /* 0x000fe80007f1e0ff */
[----:B------:R5:W-:Y:S01]  /*7240*/  LDGSTS.E.BYPASS.LTC128B.128 [R251+0x12100], [R8.64], !P2 ;  /* 0x1210000008fb7fae */ /* 0x000be2000d101d4c */
[----:B------:R-:W-:Y:S01]  /*7250*/  IMAD.X R7, R7, 0x1, R28, P0 ;  /* 0x0000000107077824 */ /* 0x000fe200000e061c */
[CC--:B-1----:R-:W-:Y:S04]  /*7260*/  IADD3 R14, P0, R4.reuse, R20.reuse, RZ ;  /* 0x00000014040e7210 */ /* 0x0c2fe80007f1e0ff */
[----:B------:R1:W-:Y:S01]  /*7270*/  LDGSTS.E.BYPASS.LTC128B.128 [R251+0x15100], [R6.64], !P1 ;  /* 0x1510000006fb7fae */ /* 0x0003e2000c901d4c */
[C---:B--2---:R-:W-:Y:S01]  /*7280*/  IMAD.X R15, R5.reuse, 0x1, R36, P0 ;  /* 0x00000001050f7824 */ /* 0x044fe200000e0624 */
[C---:B------:R-:W-:Y:S04]  /*7290*/  IADD3 R18, P0, R4.reuse, R35, RZ ;  /* 0x0000002304127210 */ /* 0x040fe80007f1e0ff */
        /* <DEDUP_REMOVED lines=8> */
[----:B------:R-:W-:Y:S04]  /*7320*/  IADD3 R20, P0, R2, R20, RZ ;  /* 0x0000001402147210 */ /* 0x000fe80007f1e0ff */
[----:B------:R3:W-:Y:S01]  /*7330*/  LDGSTS.E.BYPASS.LTC128B.128 [R251+0x16100], [R4.64], !P1 ;  /* 0x1610000004fb7fae */ /* 0x0007e2000c901d4c */
[----:B------:R-:W-:Y:S01]  /*7340*/  IMAD.X R21, R0, 0x1, R36, P0 ;  /* 0x0000000100157824 */ /* 0x000fe200000e0624 */
[----:B----4-:R-:W-:Y:S04]  /*7350*/  IADD3 R10, P0, R2, R35, RZ ;  /* 0x00000023020a7210 */ /* 0x010fe80007f1e0ff */
[----:B------:R3:W-:Y:S01]  /*7360*/  LDGSTS.E.BYPASS.LTC128B.128 [R251+0xe100], [R20.64], !P4 ;  /* 0x0e10000014fb7fae */ /* 0x0007e2000e101d4c */
[----:B------:R-:W-:Y:S01]  /*7370*/  IMAD.X R11, R0, 0x1, R34, P0 ;  /* 0x00000001000b7824 */ /* 0x000fe200000e0622 */
[----:B-1----:R-:W-:Y:S04]  /*7380*/  IADD3 R6, P0, R2, R31, RZ ;  /* 0x0000001f02067210 */ /* 0x002fe80007f1e0ff */
[----:B------:R3:W-:Y:S01]  /*7390*/  LDGSTS.E.BYPASS.LTC128B.128 [R251+0x11100], [R10.64], !P3 ;  /* 0x111000000afb7fae */ /* 0x0007e2000d901d4c */
[----:B------:R-:W-:Y:S01]  /*73a0*/  IMAD.X R7, R0, 0x1, R30, P0 ;  /* 0x0000000100077824 */ /* 0x000fe200000e061e */
[----:B-----5:R-:W-:Y:S04]  /*73b0*/  IADD3 R8, P0, R2, R29, RZ ;  /* 0x0000001d02087210 */ /* 0x020fe80007f1e0ff */
[----:B------:R3:W-:Y:S01]  /*73c0*/  LDGSTS.E.BYPASS.LTC128B.128 [R251+0x14100], [R6.64], !P2 ;  /* 0x1410000006fb7fae */ /* 0x0007e2000d101d4c */
[----:B------:R-:W-:Y:S05]  /*73d0*/  IMAD.X R9, R0, 0x1, R28, P0 ;  /* 0x0000000100097824 */ /* 0x000fea00000e061c */
[----:B------:R3:W-:Y:S01]  /*73e0*/  LDGSTS.E.BYPASS.LTC128B.128 [R251+0x17100], [R8.64], !P1 ;  /* 0x1710000008fb7fae */ /* 0x0007e2000c901d4c */
[----:B------:R-:W-:-:S05]  /*73f0*/  BRA `(.L_x_803) ;  /* 0x00001ec000007947 */ /* 0x000fca0003800000 */
.L_x_802:
[----:B--2---:R-:W2:Y:S01]  /*7400*/  LDL R2, [R1+0x4] ;  /* 0x0000040001027983 */ /* 0x004ea20000100800 */
[----:B------:R-:W-:Y:S04]  /*7410*/  DEPBAR.LE SB0, 0x0 ;  /* 0x000080000000791a */ /* 0x000fe80000000000 */
[----:B------:R-:W3:Y:S01]  /*7420*/  LDL R6, [R1] ;  /* 0x0000000001067983 */ /* 0x000ee20000100800 */
[----:B------:R-:W-:Y:S01]  /*7430*/  IADD3 R181, R251, 0x100, RZ ;  /* 0x00000100fbb57810 */ /* 0x000fe20007ffe0ff */
[----:B------:R-:W-:Y:S03]  /*7440*/  UISETP.GE.AND UP0, UPT, UR6, 0x1, UPT ;  /* 0x000000010600788c */ /* 0x000fe6000bf06270 */
[----:B------:R1:W-:Y:S05]  /*7450*/  STL [R1+0x58], R55 ;  /* 0x0000583701007387 */ /* 0x0003ea0000100800 */
[----:B------:R4:W-:Y:S05]  /*7460*/  STL [R1+0x54], R54 ;  /* 0x0000543601007387 */ /* 0x0009ea0000100800 */
[----:B------:R4:W-:Y:S05]  /*7470*/  STL [R1+0x50], R53 ;  /* 0x0000503501007387 */ /* 0x0009ea0000100800 */
[----:B------:R4:W-:Y:S05]  /*7480*/  STL [R1+0x4c], R52 ;  /* 0x00004c3401007387 */ /* 0x0009ea0000100800 */
[----:B------:R4:W-:Y:S05]  /*7490*/  STL [R1+0x48], R3 ;  /* 0x0000480301007387 */ /* 0x0009ea0000100800 */
        /* <DEDUP_REMOVED lines=10> */
[----:B------:R-:W1:Y:S05]  /*7540*/  LDSM.16.M88.4 R8, [R249+0xc100] ;  /* 0x00c10000f908783b */ /* 0x000e6a0000000200 */
[----:B------:R-:W1:Y:S05]  /*7550*/  LDSM.16.M88.4 R16, [R249+0xc900] ;  /* 0x00c90000f910783b */ /* 0x000e6a0000000200 */
[----:B------:R-:W-:Y:S05]  /*7560*/  LDSM.16.M88.4 R24, [R249+0xd100] ;  /* 0x00d10000f918783b */ /* 0x000fea0000000200 */
        /* <DEDUP_REMOVED lines=9> */
[----:B------:R-:W-:Y:S01]  /*7600*/  LDSM.16.M88.4 R212, [R235] ;  /* 0x00000000ebd4783b */ /* 0x000fe20000000200 */
        /* <DEDUP_REMOVED lines=12> */
[----:B------:R-:W-:Y:S01]  /*76d0*/  LEA.HI.X R0, R0, c[0x0][0x1fc], R4, 0x1, P0 ;  /* 0x00007f0000007a11 */ /* 0x000fe200000f0c04 */
[----:B------:R-:W2:Y:S01]  /*76e0*/  SHFL.IDX PT, R44, R2, RZ, 0x181f ;  /* 0x00181fff022c7589 */ /* 0x000ea200000e0000 */
[C---:B-1----:R-:W-:Y:S04]  /*76f0*/  HMMA.16816.F32.BF16 R4, R48.reuse, R8, RZ ;  /* 0x000000083004723c */ /* 0x042fe800000418ff */
[----:B------:R-:W4:Y:S04]  /*7700*/  SHFL.IDX PT, R20, R0, RZ, 0x181f ;  /* 0x00181fff00147589 */ /* 0x000f2800000e0000 */
[C---:B------:R-:W-:Y:S01]  /*7710*/  HMMA.16816.F32.BF16 R8, R48.reuse, R10, RZ ;  /* 0x0000000a3008723c */ /* 0x040fe200000418ff */
[----:B------:R-:W1:Y:S05]  /*7720*/  SHFL.IDX PT, R38, R2, 0x1, 0x181f ;  /* 0x00381f0002267f89 */ /* 0x000e6a00000e0000 */
[----:B------:R-:W3:Y:S02]  /*7730*/  SHFL.IDX PT, R28, R0, 0x1, 0x181f ;  /* 0x00381f00001c7f89 */ /* 0x000ee400000e0000 */
[C---:B------:R-:W-:Y:S03]  /*7740*/  HMMA.16816.F32.BF16 R12, R48.reuse, R16, RZ ;  /* 0x00000010300c723c */ /* 0x040fe600000418ff */
[----:B------:R-:W1:Y:S01]  /*7750*/  SHFL.IDX PT, R2, R2, 0x2, 0x181f ;  /* 0x00581f0002027f89 */ /* 0x000e6200000e0000 */
[----:B--2---:R-:W-:Y:S04]  /*7760*/  IADD3 R30, P0, R44, R55, RZ ;  /* 0x000000372c1e7210 */ /* 0x004fe80007f1e0ff */
[C---:B------:R-:W-:Y:S01]  /*7770*/  HMMA.16816.F32.BF16 R16, R48.reuse, R18, RZ ;  /* 0x000000123010723c */ /* 0x040fe200000418ff */
[----:B------:R-:W2:Y:S03]  /*7780*/  SHFL.IDX PT, R0, R0, 0x2, 0x181f ;  /* 0x00581f0000007f89 */ /* 0x000ea600000e0000 */
[----:B----4-:R-:W-:Y:S02]  /*7790*/  IADD3.X R31, R20, R54, RZ, P0, !PT ;  /* 0x00000036141f7210 */ /* 0x010fe400007fe4ff */
[----:B------:R-:W-:Y:S03]  /*77a0*/  IADD3 R22, P0, R44, R29, RZ ;  /* 0x0000001d2c167210 */ /* 0x000fe60007f1e0ff */
[----:B------:R4:W-:Y:S03]  /*77b0*/  LDGSTS.E.BYPASS.LTC128B.128 [R181], [R30.64], !P4 ;  /* 0x000000001eb57fae */ /* 0x0009e6000e101d4c */
[----:B------:R-:W-:Y:S02]  /*77c0*/  IADD3.X R23, R20, R53, RZ, P0, !PT ;  /* 0x0000003514177210 */ /* 0x000fe400007fe4ff */
[----:B------:R-:W-:Y:S03]  /*77d0*/  IADD3 R36, P0, R44, R52, RZ ;  /* 0x000000342c247210 */ /* 0x000fe60007f1e0ff */
[----:B------:R2:W-:Y:S01]  /*77e0*/  LDGSTS.E.BYPASS.LTC128B.128 [R181+0x3000], [R22.64], !P3 ;  /* 0x0300000016b57fae */ /* 0x0005e2000d901d4c */
[----:B------:R-:W-:Y:S02]  /*77f0*/  IADD3.X R37, R20, R3, RZ, P0, !PT ;  /* 0x0000000314257210 */ /* 0x000fe400007fe4ff */
[----:B------:R-:W-:Y:S03]  /*7800*/  IADD3 R44, P0, R44, R252, RZ ;  /* 0x000000fc2c2c7210 */ /* 0x000fe60007f1e0ff */
[----:B------:R2:W-:Y:S01]  /*7810*/  LDGSTS.E.BYPASS.LTC128B.128 [R181+0x6000], [R36.64], !P2 ;  /* 0x0600000024b57fae */ /* 0x0005e2000d101d4c */
[----:B------:R-:W-:Y:S02]  /*7820*/  IADD3.X R45, R20, R182, RZ, P0, !PT ;  /* 0x000000b6142d7210 */ /* 0x000fe400007fe4ff */
[----:B-1----:R-:W-:Y:S03]  /*7830*/  IADD3 R46, P0, R38, R55, RZ ;  /* 0x00000037262e7210 */ /* 0x002fe60007f1e0ff */
[----:B------:R1:W-:Y:S01]  /*7840*/  LDGSTS.E.BYPASS.LTC128B.128 [R181+0x9000], [R44.64], !P1 ;  /* 0x090000002cb57fae */ /* 0x0003e2000c901d4c */
[----:B---3--:R-:W-:Y:S05]  /*7850*/  IADD3.X R47, R28, R54, RZ, P0, !PT ;  /* 0x000000361c2f7210 */ /* 0x008fea00007fe4ff */
[----:B------:R3:W-:Y:S01]  /*7860*/  LDGSTS.E.BYPASS.LTC128B.128 [R181+0x1000], [R46.64], !P4 ;  /* 0x010000002eb57fae */ /* 0x0007e2000e101d4c */
[----:B----4-:R-:W-:Y:S04]  /*7870*/  IADD3 R30, P0, R38, R29, RZ ;  /* 0x0000001d261e7210 */ /* 0x010fe80007f1e0ff */
[----:B------:R-:W-:Y:S01]  /*7880*/  IADD3.X R31, R28, R53, RZ, P0, !PT ;  /* 0x000000351c1f7210 */ /* 0x000fe200007fe4ff */
[C---:B--2---:R-:W-:Y:S04]  /*7890*/  HMMA.16816.F32.BF16 R20, R48.reuse, R24, RZ ;  /* 0x000000183014723c */ /* 0x044fe800000418ff */
[----:B------:R2:W-:Y:S01]  /*78a0*/  LDGSTS.E.BYPASS.LTC128B.128 [R181+0x4000], [R30.64], !P3 ;  /* 0x040000001eb57fae */ /* 0x0005e2000d901d4c */
[----:B------:R-:W-:Y:S03]  /*78b0*/  IADD3 R36, P0, R38, R52, RZ ;  /* 0x0000003426247210 */ /* 0x000fe60007f1e0ff */
[C---:B------:R-:W-:Y:S01]  /*78c0*/  HMMA.16816.F32.BF16 R24, R48.reuse, R26, RZ ;  /* 0x0000001a3018723c */ /* 0x040fe200000418ff */
[----:B------:R-:W-:Y:S03]  /*78d0*/  IADD3.X R37, R28, R3, RZ, P0, !PT ;  /* 0x000000031c257210 */ /* 0x000fe600007fe4ff */
[----:B------:R-:W-:Y:S02]  /*78e0*/  IADD3 R38, P0, R38, R252, RZ ;  /* 0x000000fc26267210 */ /* 0x000fe40007f1e0ff */
[----:B------:R4:W-:Y:S02]  /*78f0*/  LDGSTS.E.BYPASS.LTC128B.128 [R181+0x7000], [R36.64], !P2 ;  /* 0x0700000024b57fae */ /* 0x0009e4000d101d4c */
[----:B------:R-:W-:Y:S04]  /*7900*/  IADD3.X R39, R28, R182, RZ, P0, !PT ;  /* 0x000000b61c277210 */ /* 0x000fe800007fe4ff */
[----:B-1----:R-:W-:Y:S02]  /*7910*/  IADD3 R44, P0, R2, R55, RZ ;  /* 0x00000037022c7210 */ /* 0x002fe40007f1e0ff */
[----:B------:R1:W5:Y:S02]  /*7920*/  LDL.LU R55, [R1+0x58] ;  /* 0x0000580001377983 */ /* 0x0003640000300800 */
[----:B------:R-:W-:Y:S03]  /*7930*/  IADD3.X R45, R0, R54, RZ, P0, !PT ;  /* 0x00000036002d7210 */ /* 0x000fe600007fe4ff */
[----:B------:R1:W-:Y:S05]  /*7940*/  LDGSTS.E.BYPASS.LTC128B.128 [R181+0xa000], [R38.64], !P1 ;  /* 0x0a00000026b57fae */ /* 0x0003ea000c901d4c */
[----:B------:R3:W-:Y:S05]  /*7950*/  LDGSTS.E.BYPASS.LTC128B.128 [R181+0x2000], [R44.64], !P4 ;  /* 0x020000002cb57fae */ /* 0x0007ea000e101d4c */
[----:B------:R3:W5:Y:S01]  /*7960*/  LDL.LU R54, [R1+0x54] ;  /* 0x0000540001367983 */ /* 0x0007620000300800 */
[----:B----4-:R-:W-:Y:S02]  /*7970*/  IADD3 R36, P0, R2, R29, RZ ;  /* 0x0000001d02247210 */ /* 0x010fe40007f1e0ff */
[C---:B--2---:R-:W-:Y:S02]  /*7980*/  HMMA.16816.F32.BF16 R28, R48.reuse, R32, RZ ;  /* 0x00000020301c723c */ /* 0x044fe400000418ff */
[----:B------:R-:W-:Y:S02]  /*7990*/  IADD3.X R37, R0, R53, RZ, P0, !PT ;  /* 0x0000003500257210 */ /* 0x000fe400007fe4ff */
[----:B------:R2:W5:Y:S04]  /*79a0*/  LDL.LU R53, [R1+0x50] ;  /* 0x0000500001357983 */ /* 0x0005680000300800 */
[C---:B------:R-:W-:Y:S01]  /*79b0*/  HMMA.16816.F32.BF16 R32, R48.reuse, R34, RZ ;  /* 0x000000223020723c */ /* 0x040fe200000418ff */
[----:B------:R4:W-:Y:S03]  /*79c0*/  LDGSTS.E.BYPASS.LTC128B.128 [R181+0x5000], [R36.64], !P3 ;  /* 0x0500000024b57fae */ /* 0x0009e6000d901d4c */
[----:B-1----:R-:W-:Y:S02]  /*79d0*/  IADD3 R38, P0, R2, R52, RZ ;  /* 0x0000003402267210 */ /* 0x002fe40007f1e0ff */
[----:B------:R2:W5:Y:S02]  /*79e0*/  LDL.LU R52, [R1+0x4c] ;  /* 0x00004c0001347983 */ /* 0x0005640000300800 */
[----:B------:R-:W-:Y:S03]  /*79f0*/  IADD3.X R39, R0, R3, RZ, P0, !PT ;  /* 0x0000000300277210 */ /* 0x000fe600007fe4ff */
[----:B------:R2:W5:Y:S01]  /*7a00*/  LDL.LU R3, [R1+0x48] ;  /* 0x0000480001037983 */ /* 0x0005620000300800 */
[----:B---3--:R-:W-:Y:S02]  /*7a10*/  IADD3 R44, P0, R2, R252, RZ ;  /* 0x000000fc022c7210 */ /* 0x008fe40007f1e0ff */
[----:B------:R-:W-:Y:S02]  /*7a20*/  MOV R252, c[0x0][0x2b8] ;  /* 0x0000ae0000fc7a02 */ /* 0x000fe40000000f00 */
[----:B------:R4:W-:Y:S01]  /*7a30*/  LDGSTS.E.BYPASS.LTC128B.128 [R181+0x8000], [R38.64], !P2 ;  /* 0x0800000026b57fae */ /* 0x0009e2000d101d4c */
[----:B------:R-:W-:Y:S02]  /*7a40*/  IADD3.X R45, R0, R182, RZ, P0, !PT ;  /* 0x000000b6002d7210 */ /* 0x000fe400007fe4ff */
[----:B------:R-:W-:Y:S03]  /*7a50*/  PLOP3.LUT P0, PT, PT, PT, UP0, 0x80, 0x0 ;  /* 0x000000000000781c */ /* 0x000fe60003f0f008 */
[----:B------:R1:W-:Y:S05]  /*7a60*/  LDGSTS.E.BYPASS.LTC128B.128 [R181+0xb000], [R44.64], !P1 ;  /* 0x0b0000002cb57fae */ /* 0x0003ea000c901d4c */
[----:B------:R-:W0:Y:S01]  /*7a70*/  LDGDEPBAR ;  /* 0x00000000000079af */ /* 0x000e220000000000 */
[C---:B----4-:R-:W-:Y:S08]  /*7a80*/  HMMA.16816.F32.BF16 R36, R48.reuse, R40, RZ ;  /* 0x000000283024723c */ /* 0x050ff000000418ff */
[C---:B------:R-:W-:Y:S08]  /*7a90*/  HMMA.16816.F32.BF16 R40, R48.reuse, R42, RZ ;  /* 0x0000002a3028723c */ /* 0x040ff000000418ff */
[C---:B-1----:R-:W-:Y:S08]  /*7aa0*/  HMMA.16816.F32.BF16 R44, R48.reuse, R184, RZ ;  /* 0x000000b8302c723c */ /* 0x042ff000000418ff */
[----:B------:R-:W-:Y:S01]  /*7ab0*/  HMMA.16816.F32.BF16 R48, R48, R186, RZ ;  /* 0x000000ba3030723c */ /* 0x000fe200000418ff */
[----:B------:R-:W-:Y:S07]  /*7ac0*/  LDSM.16.M88.4 R184, [R245+0x18100] ;  /* 0x01810000f5b8783b */ /* 0x000fee0000000200 */
        /* <DEDUP_REMOVED lines=11> */
[----:B------:R-:W2:Y:S07]  /*7b80*/  LDSM.16.M88.4 R204, [R244+0xd900] ;  /* 0x00d90000f4cc783b */ /* 0x000eae0000000200 */
[C---:B------:R-:W-:Y:S08]  /*7b90*/  HMMA.16816.F32.BF16 R36, R188.reuse, R208, R36 ;  /* 0x000000d0bc24723c */ /* 0x040ff00000041824 */
[C---:B------:R-:W-:Y:S01]  /*7ba0*/  HMMA.16816.F32.BF16 R40, R188.reuse, R210, R40 ;  /* 0x000000d2bc28723c */ /* 0x040fe20000041828 */
[----:B------:R-:W-:Y:S07]  /*7bb0*/  LDSM.16.M88.4 R208, [R244+0xe900] ;  /* 0x00e90000f4d0783b */ /* 0x000fee0000000200 */
[C---:B------:R-:W-:Y:S08]  /*7bc0*/  HMMA.16816.F32.BF16 R44, R188.reuse, R212, R44 ;  /* 0x000000d4bc2c723c */ /* 0x040ff0000004182c */
[----:B------:R-:W-:Y:S01]  /*7bd0*/  HMMA.16816.F32.BF16 R48, R188, R214, R48 ;  /* 0x000000d6bc30723c */ /* 0x000fe20000041830 */
[----:B------:R-:W2:Y:S07]  /*7be0*/  LDSM.16.M88.4 R188, [R244+0xe100] ;  /* 0x00e10000f4bc783b */ /* 0x000eae0000000200 */
[C---:B-1----:R-:W-:Y:S08]  /*7bf0*/  HMMA.16816.F32.BF16 R4, R184.reuse, R192, R4 ;  /* 0x000000c0b804723c */ /* 0x042ff00000041804 */
[C---:B------:R-:W-:Y:S01]  /*7c00*/  HMMA.16816.F32.BF16 R8, R184.reuse, R194, R8 ;  /* 0x000000c2b808723c */ /* 0x040fe20000041808 */
[----:B------:R-:W-:Y:S07]  /*7c10*/  LDSM.16.M88.4 R192, [R234] ;  /* 0x00000000eac0783b */ /* 0x000fee0000000200 */
[C---:B---3--:R-:W-:Y:S08]  /*7c20*/  HMMA.16816.F32.BF16 R12, R184.reuse, R196, R12 ;  /* 0x000000c4b80c723c */ /* 0x048ff0000004180c */
[C---:B------:R-:W-:Y:S01]  /*7c30*/  HMMA.16816.F32.BF16 R16, R184.reuse, R198, R16 ;  /* 0x000000c6b810723c */ /* 0x040fe20000041810 */
[----:B------:R-:W-:Y:S07]  /*7c40*/  LDSM.16.M88.4 R196, [R234+0x800] ;  /* 0x00080000eac4783b */ /* 0x000fee0000000200 */
[C---:B----4-:R-:W-:Y:S08]  /*7c50*/  HMMA.16816.F32.BF16 R20, R184.reuse, R200, R20 ;  /* 0x000000c8b814723c */ /* 0x050ff00000041814 */
        /* <DEDUP_REMOVED lines=182> */
[----:B------:R-:W1:Y:S02]  /*87c0*/  LDSM.16.M88.4 R192, [R249+0x17900] ;  /* 0x01790000f9c0783b */ /* 0x000e640000000200 */
        /* <DEDUP_REMOVED lines=15> */
[C---:B------:R-:W-:Y:S08]  /*88c0*/  HMMA.16816.F32.BF16 R44, R196.reuse, R192, R44 ;  /* 0x000000c0c42c723c */ /* 0x040ff0000004182c */
[----:B------:R-:W-:Y:S01]  /*88d0*/  HMMA.16816.F32.BF16 R48, R196, R194, R48 ;  /* 0x000000c2c430723c */ /* 0x000fe20000041830 */
[----:B------:R-:W1:Y:S05]  /*88e0*/  LDSM.16.M88.4 R192, [R217] ;  /* 0x00000000d9c0783b */ /* 0x000e6a0000000200 */
        /* <DEDUP_REMOVED lines=13> */
[C---:B------:R-:W-:Y:S08]  /*89c0*/  HMMA.16816.F32.BF16 R36, R200.reuse, R192, R36 ;  /* 0x000000c0c824723c */ /* 0x040ff00000041824 */
[C---:B------:R-:W-:Y:S01]  /*89d0*/  HMMA.16816.F32.BF16 R40, R200.reuse, R194, R40 ;  /* 0x000000c2c828723c */ /* 0x040fe20000041828 */
[----:B------:R-:W4:Y:S07]  /*89e0*/  LDSM.16.M88.4 R192, [R244+0x16900] ;  /* 0x01690000f4c0783b */ /* 0x000f2e0000000200 */
[C---:B------:R-:W-:Y:S08]  /*89f0*/  HMMA.16816.F32.BF16 R44, R200.reuse, R196, R44 ;  /* 0x000000c4c82c723c */ /* 0x040ff0000004182c */
[----:B------:R-:W-:Y:S01]  /*8a00*/  HMMA.16816.F32.BF16 R48, R200, R198, R48 ;  /* 0x000000c6c830723c */ /* 0x000fe20000041830 */
[----:B------:R-:W4:Y:S05]  /*8a10*/  LDSM.16.M88.4 R196, [R244+0x17100] ;  /* 0x01710000f4c4783b */ /* 0x000f2a0000000200 */
        /* <DEDUP_REMOVED lines=11> */
[C---:B------:R-:W-:Y:S08]  /*8ad0*/  HMMA.16816.F32.BF16 R36, R204.reuse, R196, R36 ;  /* 0x000000c4cc24723c */ /* 0x040ff00000041824 */
        /* <DEDUP_REMOVED lines=9> */
[----:B------:R-:W-:Y:S01]  /*8b70*/  MUFU.TANH R213, R4 ;  /* 0x0000000400d57308 */ /* 0x000fe20000002400 */
        /* <DEDUP_REMOVED lines=9> */
[----:B------:R-:W-:Y:S10]  /*8c10*/  MUFU.TANH R189, R5 ;  /* 0x0000000500bd7308 */ /* 0x000ff40000002400 */
        /* <DEDUP_REMOVED lines=8> */
[----:B------:R-:W-:Y:S02]  /*8ca0*/  FMUL.FTZ R17, R17, c[0x0][0x320] ;  /* 0x0000c80011117a20 */ /* 0x000fe40000410000 */
[----:B------:R-:W-:Y:S02]  /*8cb0*/  FMUL.FTZ R18, R18, c[0x0][0x320] ;  /* 0x0000c80012127a20 */ /* 0x000fe40000410000 */
[----:B------:R-:W-:Y:S05]  /*8cc0*/  FMUL.FTZ R19, R19, c[0x0][0x320] ;  /* 0x0000c80013137a20 */ /* 0x000fea0000410000 */
[----:B------:R-:W-:Y:S10]  /*8cd0*/  MUFU.TANH R185, R9 ;  /* 0x0000000900b97308 */ /* 0x000ff40000002400 */
[----:B-1----:R-:W1:Y:S01]  /*8ce0*/  MUFU.TANH R0, R10 ;  /* 0x0000000a00007308 */ /* 0x002e620000002400 */
[----:B--2---:R-:W2:Y:S09]  /*8cf0*/  LDSM.16.M88.4 R4, [R234+0xa000] ;  /* 0x00a00000ea04783b */ /* 0x004eb20000000200 */
[----:B------:R3:W-:Y:S10]  /*8d00*/  MUFU.TANH R184, R11 ;  /* 0x0000000b00b87308 */ /* 0x0007f40000002400 */
[----:B------:R-:W-:Y:S01]  /*8d10*/  MUFU.TANH R191, R12 ;  /* 0x0000000c00bf7308 */ /* 0x000fe20000002400 */
[----:B-1----:R-:W-:Y:S09]  /*8d20*/  STL [R1+0x44], R0 ;  /* 0x0000440001007387 */ /* 0x002ff20000100800 */
[----:B------:R-:W-:Y:S01]  /*8d30*/  MUFU.TANH R192, R13 ;  /* 0x0000000d00c07308 */ /* 0x000fe20000002400 */
[----:B---3--:R-:W1:Y:S09]  /*8d40*/  LDSM.16.M88.4 R8, [R234+0xa800] ;  /* 0x00a80000ea08783b */ /* 0x008e720000000200 */
[----:B------:R-:W-:Y:S01]  /*8d50*/  MUFU.TANH R193, R14 ;  /* 0x0000000e00c17308 */ /* 0x000fe20000002400 */
[C---:B--2---:R-:W-:Y:S09]  /*8d60*/  HMMA.16816.F32.BF16 R20, R200.reuse, R4, R20 ;  /* 0x00000004c814723c */ /* 0x044ff20000041814 */
[----:B------:R-:W-:Y:S01]  /*8d70*/  MUFU.TANH R194, R15 ;  /* 0x0000000f00c27308 */ /* 0x000fe20000002400 */
[C---:B------:R-:W-:Y:S01]  /*8d80*/  HMMA.16816.F32.BF16 R24, R200.reuse, R6, R24 ;  /* 0x00000006c818723c */ /* 0x040fe20000041818 */
[----:B------:R-:W2:Y:S08]  /*8d90*/  LDSM.16.M88.4 R4, [R234+0xb000] ;  /* 0x00b00000ea04783b */ /* 0x000eb00000000200 */
[----:B------:R-:W-:Y:S05]  /*8da0*/  MUFU.TANH R195, R16 ;  /* 0x0000001000c37308 */ /* 0x000fea0000002400 */
[----:B------:R-:W-:Y:S05]  /*8db0*/  FMUL.FTZ R21, R21, c[0x0][0x320] ;  /* 0x0000c80015157a20 */ /* 0x000fea0000410000 */
[----:B------:R-:W-:Y:S01]  /*8dc0*/  MUFU.TANH R196, R17 ;  /* 0x0000001100c47308 */ /* 0x000fe20000002400 */
[----:B------:R-:W-:Y:S02]  /*8dd0*/  FMUL.FTZ R22, R22, c[0x0][0x320] ;  /* 0x0000c80016167a20 */ /* 0x000fe40000410000 */
[----:B------:R-:W-:Y:S01]  /*8de0*/  FMUL.FTZ R23, R23, c[0x0][0x320] ;  /* 0x0000c80017177a20 */ /* 0x000fe20000410000 */
[C---:B-1----:R-:W-:Y:S03]  /*8df0*/  HMMA.16816.F32.BF16 R28, R200.reuse, R8, R28 ;  /* 0x00000008c81c723c */ /* 0x042fe6000004181c */
[----:B------:R-:W-:Y:S02]  /*8e00*/  FMUL.FTZ R24, R24, c[0x0][0x320] ;  /* 0x0000c80018187a20 */ /* 0x000fe40000410000 */
[----:B------:R-:W-:Y:S01]  /*8e10*/  FMUL.FTZ R25, R25, c[0x0][0x320] ;  /* 0x0000c80019197a20 */ /* 0x000fe20000410000 */
[----:B------:R-:W1:Y:S01]  /*8e20*/  MUFU.TANH R0, R21 ;  /* 0x0000001500007308 */ /* 0x000e620000002400 */
[----:B------:R-:W-:Y:S01]  /*8e30*/  FMUL.FTZ R26, R26, c[0x0][0x320] ;  /* 0x0000c8001a1a7a20 */ /* 0x000fe20000410000 */
[C---:B------:R-:W-:Y:S01]  /*8e40*/  HMMA.16816.F32.BF16 R32, R200.reuse, R10, R32 ;  /* 0x0000000ac820723c */ /* 0x040fe20000041820 */
[----:B------:R-:W3:Y:S01]  /*8e50*/  LDSM.16.M88.4 R8, [R234+0xb800] ;  /* 0x00b80000ea08783b */ /* 0x000ee20000000200 */
[----:B------:R-:W-:Y:S04]  /*8e60*/  DEPBAR.LE SB0, 0x0 ;  /* 0x000080000000791a */ /* 0x000fe80000000000 */
[----:B------:R-:W-:Y:S02]  /*8e70*/  FMUL.FTZ R27, R27, c[0x0][0x320] ;  /* 0x0000c8001b1b7a20 */ /* 0x000fe40000410000 */
[----:B------:R-:W-:Y:S01]  /*8e80*/  MUFU.TANH R197, R18 ;  /* 0x0000001200c57308 */ /* 0x000fe20000002400 */
[----:B------:R-:W-:Y:S01]  /*8e90*/  BAR.SYNC.DEFER_BLOCKING 0x0 ;  /* 0x0000000000007b1d */ /* 0x000fe20000010000 */
[C---:B--2---:R-:W-:Y:S05]  /*8ea0*/  HMMA.16816.F32.BF16 R36, R200.reuse, R4, R36 ;  /* 0x00000004c824723c */ /* 0x044fea0000041824 */
[----:B------:R-:W-:Y:S03]  /*8eb0*/  FMUL.FTZ R20, R20, c[0x0][0x320] ;  /* 0x0000c80014147a20 */ /* 0x000fe60000410000 */
[----:B------:R-:W-:Y:S01]  /*8ec0*/  MUFU.TANH R198, R19 ;  /* 0x0000001300c67308 */ /* 0x000fe20000002400 */
[C---:B------:R-:W-:Y:S01]  /*8ed0*/  HMMA.16816.F32.BF16 R40, R200.reuse, R6, R40 ;  /* 0x00000006c828723c */ /* 0x040fe20000041828 */
[----:B-1----:R1:W-:Y:S02]  /*8ee0*/  STL [R1+0x30], R0 ;  /* 0x0000300001007387 */ /* 0x0023e40000100800 */
[----:B------:R-:W-:Y:S02]  /*8ef0*/  FMUL.FTZ R28, R28, c[0x0][0x320] ;  /* 0x0000c8001c1c7a20 */ /* 0x000fe40000410000 */
[----:B------:R-:W-:Y:S02]  /*8f00*/  FMUL.FTZ R32, R32, c[0x0][0x320] ;  /* 0x0000c80020207a20 */ /* 0x000fe40000410000 */
[----:B------:R-:W-:Y:S02]  /*8f10*/  FMUL.FTZ R33, R33, c[0x0][0x320] ;  /* 0x0000c80021217a20 */ /* 0x000fe40000410000 */
[----:B------:R-:W-:Y:S03]  /*8f20*/  MUFU.TANH R214, R20 ;  /* 0x0000001400d67308 */ /* 0x000fe60000002400 */
[----:B------:R-:W-:Y:S02]  /*8f30*/  FMUL.FTZ R29, R29, c[0x0][0x320] ;  /* 0x0000c8001d1d7a20 */ /* 0x000fe40000410000 */
[----:B------:R-:W-:Y:S02]  /*8f40*/  FMUL.FTZ R30, R30, c[0x0][0x320] ;  /* 0x0000c8001e1e7a20 */ /* 0x000fe40000410000 */
[----:B------:R-:W-:Y:S02]  /*8f50*/  FMUL.FTZ R31, R31, c[0x0][0x320] ;  /* 0x0000c8001f1f7a20 */ /* 0x000fe40000410000 */
[----:B------:R-:W-:Y:S01]  /*8f60*/  FMUL.FTZ R34, R34, c[0x0][0x320] ;  /* 0x0000c80022227a20 */ /* 0x000fe20000410000 */
[----:B------:R-:W-:Y:S01]  /*8f70*/  MUFU.TANH R23, R23 ;  /* 0x0000001700177308 */ /* 0x000fe20000002400 */
[----:B------:R-:W-:Y:S01]  /*8f80*/  FMUL.FTZ R35, R35, c[0x0][0x320] ;  /* 0x0000c80023237a20 */ /* 0x000fe20000410000 */
[C---:B---3--:R-:W-:Y:S03]  /*8f90*/  HMMA.16816.F32.BF16 R44, R200.reuse, R8, R44 ;  /* 0x00000008c82c723c */ /* 0x048fe6000004182c */
[----:B------:R-:W-:Y:S02]  /*8fa0*/  FMUL.FTZ R36, R36, c[0x0][0x320] ;  /* 0x0000c80024247a20 */ /* 0x000fe40000410000 */
[----:B------:R-:W-:Y:S03]  /*8fb0*/  FMUL.FTZ R37, R37, c[0x0][0x320] ;  /* 0x0000c80025257a20 */ /* 0x000fe60000410000 */
[----:B-1----:R-:W1:Y:S01]  /*8fc0*/  MUFU.TANH R0, R22 ;  /* 0x0000001600007308 */ /* 0x002e620000002400 */
[----:B------:R-:W-:Y:S03]  /*8fd0*/  HMMA.16816.F32.BF16 R48, R200, R10, R48 ;  /* 0x0000000ac830723c */ /* 0x000fe60000041830 */
        /* <DEDUP_REMOVED lines=15> */
[----:B------:R-:W-:Y:S01]  /*90d0*/  MUFU.TANH R187, R31 ;  /* 0x0000001f00bb7308 */ /* 0x000fe20000002400 */
[----:B------:R-:W-:Y:S02]  /*90e0*/  FMUL.FTZ R50, R50, c[0x0][0x320] ;  /* 0x0000c80032327a20 */ /* 0x000fe40000410000 */
[----:B------:R-:W-:Y:S07]  /*90f0*/  FMUL.FTZ R51, R51, c[0x0][0x320] ;  /* 0x0000c80033337a20 */ /* 0x000fee0000410000 */
        /* <DEDUP_REMOVED lines=27> */
[----:B-12345:R-:W-:-:S05]  /*92b0*/  @P0 BRA `(.L_x_804) ;  /* 0xffffdc2000000947 */ /* 0x03efca000383ffff */
.L_x_803:
[----:B---3--:R-:W2:Y:S01]  /*92c0*/  LDL.LU R5, [R1+0x3c] ;  /* 0x00003c0001057983 */ /* 0x008ea20000300800 */
[----:B------:R-:W-:Y:S02]  /*92d0*/  MOV R47, R24 ;  /* 0x00000018002f7202 */ /* 0x000fe40000000f00 */
[----:B------:R-:W-:Y:S01]  /*92e0*/  MOV R24, R214 ;  /* 0x000000d600187202 */ /* 0x000fe20000000f00 */
[----:B------:R-:W3:Y:S01]  /*92f0*/  LDL.LU R4, [R1+0x34] ;  /* 0x0000340001047983 */ /* 0x000ee20000300800 */
[----:B------:R-:W-:Y:S02]  /*9300*/  MOV R44, R23 ;  /* 0x00000017002c7202 */ /* 0x000fe40000000f00 */
[----:B------:R-:W-:Y:S01]  /*9310*/  MOV R41, R22 ;  /* 0x0000001600297202 */ /* 0x000fe20000000f00 */
[----:B------:R-:W4:Y:S01]  /*9320*/  LDL.LU R2, [R1+0x38] ;  /* 0x0000380001027983 */ /* 0x000f220000300800 */
[----:B------:R-:W-:Y:S02]  /*9330*/  MOV R40, R186 ;  /* 0x000000ba00287202 */ /* 0x000fe40000000f00 */
[----:B------:R-:W-:Y:S01]  /*9340*/  MOV R35, R187 ;  /* 0x000000bb00237202 */ /* 0x000fe20000000f00 */
[----:B------:R-:W5:Y:S01]  /*9350*/  LDL.LU R0, [R1+0x30] ;  /* 0x0000300001007983 */ /* 0x000f620000300800 */
[----:B------:R-:W-:Y:S02]  /*9360*/  MOV R34, R215 ;  /* 0x000000d700227202 */ /* 0x000fe40000000f00 */
[----:B------:R-:W-:Y:S01]  /*9370*/  ISETP.LT.AND P0, PT, RZ, UR6, PT ;  /* 0x00000006ff007c0c */ /* 0x000fe2000bf01270 */
[----:B------:R-:W5:Y:S01]  /*9380*/  LDL.LU R7, [R1+0x40] ;  /* 0x0000400001077983 */ /* 0x000f620000300800 */
[----:B------:R-:W-:Y:S03]  /*9390*/  UIADD3 UR6, UR6, -0x1, URZ ;  /* 0xffffffff06067890 */ /* 0x000fe6000fffe03f */
[----:B------:R-:W5:Y:S04]  /*93a0*/  LDL.LU R6, [R1+0x44] ;  /* 0x0000440001067983 */ /* 0x000f680000300800 */
[----:B------:R-:W-:Y:S08]  /*93b0*/  LDSM.16.MT88.4 R12, [R247+0x100] ;  /* 0x00010000f70c783b */ /* 0x000ff00000004200 */
[----:B------:R-:W-:Y:S08]  /*93c0*/  LDSM.16.MT88.4 R20, [R242+0x100] ;  /* 0x00010000f214783b */ /* 0x000ff00000004200 */
[----:B------:R-:W-:Y:S08]  /*93d0*/  LDSM.16.MT88.4 R28, [R241+0x100] ;  /* 0x00010000f11c783b */ /* 0x000ff00000004200 */
[----:B------:R-:W-:Y:S08]  /*93e0*/  LDSM.16.MT88.4 R36, [R240+0x100] ;  /* 0x00010000f024783b */ /* 0x000ff00000004200 */
[----:B------:R-:W0:Y:S01]  /*93f0*/  LDGDEPBAR ;  /* 0x00000000000079af */ /* 0x000e220000000000 */
[----:B--2---:R-:W-:Y:S02]  /*9400*/  MOV R46, R5 ;  /* 0x00000005002e7202 */ /* 0x004fe40000000f00 */
[----:B------:R-:W-:Y:S02]  /*9410*/  FMNMX.FTZ R5, R190, R3, !PT ;  /* 0x00000003be057209 */ /* 0x000fe40007810000 */
[----:B---3--:R-:W-:Y:S02]  /*9420*/  MOV R45, R4 ;  /* 0x00000004002d7202 */ /* 0x008fe40000000f00 */
[----:B------:R-:W-:Y:S02]  /*9430*/  FMNMX.FTZ R4, R213, R180, !PT ;  /* 0x000000b4d5047209 */ /* 0x000fe40007810000 */
[----:B------:R-:W-:Y:S02]  /*9440*/  FMNMX.FTZ R5, R188, R5, !PT ;  /* 0x00000005bc057209 */ /* 0x000fe40007810000 */
[----:B------:R-:W-:Y:S02]  /*9450*/  FMNMX.FTZ R4, R189, R4, !PT ;  /* 0x00000004bd047209 */ /* 0x000fe40007810000 */
[----:B----4-:R-:W-:Y:S02]  /*9460*/  MOV R43, R2 ;  /* 0x00000002002b7202 */ /* 0x010fe40000000f00 */
[----:B-----5:R-:W-:Y:S02]  /*9470*/  MOV R42, R0 ;  /* 0x00000000002a7202 */ /* 0x020fe40000000f00 */
        /* <DEDUP_REMOVED lines=44> */
[----:B------:R-:W1:Y:S08]  /*9740*/  SHFL.BFLY PT, R2, R4, 0x2, 0x1f ;  /* 0x0c401f0004027f89 */ /* 0x000e7000000e0000 */
[----:B------:R-:W2:Y:S01]  /*9750*/  SHFL.BFLY PT, R0, R5, 0x2, 0x1f ;  /* 0x0c401f0005007f89 */ /* 0x000ea200000e0000 */
[----:B-1----:R-:W-:Y:S07]  /*9760*/  FMNMX.FTZ R4, R4, R2, !PT ;  /* 0x0000000204047209 */ /* 0x002fee0007810000 */
[----:B------:R-:W1:Y:S01]  /*9770*/  SHFL.BFLY PT, R2, R4, 0x1, 0x1f ;  /* 0x0c201f0004027f89 */ /* 0x000e6200000e0000 */
[----:B--2---:R-:W-:Y:S07]  /*9780*/  FMNMX.FTZ R5, R5, R0, !PT ;  /* 0x0000000005057209 */ /* 0x004fee0007810000 */
[----:B------:R-:W2:Y:S01]  /*9790*/  SHFL.BFLY PT, R0, R5, 0x1, 0x1f ;  /* 0x0c201f0005007f89 */ /* 0x000ea200000e0000 */
[----:B-1----:R-:W-:Y:S05]  /*97a0*/  FMNMX.FTZ R2, R4, R2, !PT ;  /* 0x0000000204027209 */ /* 0x002fea0007810000 */
[C---:B------:R-:W-:Y:S02]  /*97b0*/  FMUL.FTZ R215, R2.reuse, c[0x0][0x2d0] ;  /* 0x0000b40002d77a20 */ /* 0x040fe40000410000 */
[----:B------:R-:W-:Y:S01]  /*97c0*/  FADD.FTZ R4, -R2, R180 ;  /* 0x000000b402047221 */ /* 0x000fe20000010100 */
[----:B--2---:R-:W-:Y:S01]  /*97d0*/  FMNMX.FTZ R0, R0, R5, !PT ;  /* 0x0000000500007209 */ /* 0x004fe20007810000 */
[--C-:B------:R-:W-:Y:S02]  /*97e0*/  FFMA.FTZ R214, R213, c[0x0][0x2d0], -R215.reuse ;  /* 0x0000b400d5d67a23 */ /* 0x100fe400000108d7 */
[----:B------:R-:W-:Y:S02]  /*97f0*/  FFMA.FTZ R189, R189, c[0x0][0x2d0], -R215 ;  /* 0x0000b400bdbd7a23 */ /* 0x000fe400000108d7 */
[C---:B------:R-:W-:Y:S02]  /*9800*/  FMUL.FTZ R213, R0.reuse, c[0x0][0x2d0] ;  /* 0x0000b40000d57a20 */ /* 0x040fe40000410000 */
[----:B------:R-:W-:Y:S01]  /*9810*/  FADD.FTZ R3, -R0, R3 ;  /* 0x0000000300037221 */ /* 0x000fe20000010100 */
[----:B------:R-:W-:Y:S01]  /*9820*/  MUFU.EX2 R214, R214 ;  /* 0x000000d600d67308 */ /* 0x000fe20000000800 */
[--C-:B------:R-:W-:Y:S02]  /*9830*/  FFMA.FTZ R187, R7, c[0x0][0x2d0], -R215.reuse ;  /* 0x0000b40007bb7a23 */ /* 0x100fe400000108d7 */
[----:B------:R-:W-:Y:S02]  /*9840*/  FMUL.FTZ R3, R3, c[0x0][0x2d0] ;  /* 0x0000b40003037a20 */ /* 0x000fe40000410000 */
[----:B------:R-:W-:Y:S02]  /*9850*/  FFMA.FTZ R185, R185, c[0x0][0x2d0], -R215 ;  /* 0x0000b400b9b97a23 */ /* 0x000fe400000108d7 */
[--C-:B------:R-:W-:Y:S02]  /*9860*/  FFMA.FTZ R190, R190, c[0x0][0x2d0], -R213.reuse ;  /* 0x0000b400bebe7a23 */ /* 0x100fe400000108d5 */
[--C-:B------:R-:W-:Y:S01]  /*9870*/  FFMA.FTZ R188, R188, c[0x0][0x2d0], -R213.reuse ;  /* 0x0000b400bcbc7a23 */ /* 0x100fe200000108d5 */
[----:B------:R-:W1:Y:S01]  /*9880*/  MUFU.EX2 R3, R3 ;  /* 0x0000000300037308 */ /* 0x000e620000000800 */
[--C-:B------:R-:W-:Y:S02]  /*9890*/  FFMA.FTZ R186, R6, c[0x0][0x2d0], -R213.reuse ;  /* 0x0000b40006ba7a23 */ /* 0x100fe400000108d5 */
[----:B------:R-:W-:Y:S02]  /*98a0*/  FFMA.FTZ R184, R184, c[0x0][0x2d0], -R213 ;  /* 0x0000b400b8b87a23 */ /* 0x000fe400000108d5 */
[----:B------:R-:W-:Y:S02]  /*98b0*/  FMUL.FTZ R4, R4, c[0x0][0x2d0] ;  /* 0x0000b40004047a20 */ /* 0x000fe40000410000 */
[--C-:B------:R-:W-:Y:S02]  /*98c0*/  FFMA.FTZ R210, R210, c[0x0][0x2d0], -R215.reuse ;  /* 0x0000b400d2d27a23 */ /* 0x100fe400000108d7 */
[----:B------:R-:W-:Y:S01]  /*98d0*/  FFMA.FTZ R212, R212, c[0x0][0x2d0], -R215 ;  /* 0x0000b400d4d47a23 */ /* 0x000fe200000108d7 */
[----:B------:R-:W2:Y:S01]  /*98e0*/  MUFU.EX2 R180, R4 ;  /* 0x0000000400b47308 */ /* 0x000ea20000000800 */
[--C-:B------:R-:W-:Y:S02]  /*98f0*/  FFMA.FTZ R206, R206, c[0x0][0x2d0], -R213.reuse ;  /* 0x0000b400cece7a23 */ /* 0x100fe400000108d5 */
[----:B------:R-:W-:Y:S02]  /*9900*/  FFMA.FTZ R208, R208, c[0x0][0x2d0], -R213 ;  /* 0x0000b400d0d07a23 */ /* 0x000fe400000108d5 */
[--C-:B------:R-:W-:Y:S02]  /*9910*/  FFMA.FTZ R209, R209, c[0x0][0x2d0], -R215.reuse ;  /* 0x0000b400d1d17a23 */ /* 0x100fe400000108d7 */
[----:B------:R-:W-:Y:S02]  /*9920*/  FFMA.FTZ R207, R207, c[0x0][0x2d0], -R215 ;  /* 0x0000b400cfcf7a23 */ /* 0x000fe400000108d7 */
[--C-:B------:R-:W-:Y:S01]  /*9930*/  FFMA.FTZ R205, R205, c[0x0][0x2d0], -R213.reuse ;  /* 0x0000b400cdcd7a23 */ /* 0x100fe200000108d5 */
[----:B------:R-:W3:Y:S01]  /*9940*/  MUFU.EX2 R189, R189 ;  /* 0x000000bd00bd7308 */ /* 0x000ee20000000800 */
[----:B------:R-:W-:Y:S02]  /*9950*/  FFMA.FTZ R199, R199, c[0x0][0x2d0], -R213 ;  /* 0x0000b400c7c77a23 */ /* 0x000fe400000108d5 */
[--C-:B------:R-:W-:Y:S02]  /*9960*/  FFMA.FTZ R191, R191, c[0x0][0x2d0], -R215.reuse ;  /* 0x0000b400bfbf7a23 */ /* 0x100fe400000108d7 */
[C---:B-1----:R-:W-:Y:S02]  /*9970*/  FMUL.FTZ R6, R3.reuse, R178 ;  /* 0x000000b203067220 */ /* 0x042fe40000410000 */
[C---:B------:R-:W-:Y:S02]  /*9980*/  FMUL.FTZ R7, R3.reuse, R179 ;  /* 0x000000b303077220 */ /* 0x040fe40000410000 */
[C---:B------:R-:W-:Y:S01]  /*9990*/  FMUL.FTZ R10, R3.reuse, R174 ;  /* 0x000000ae030a7220 */ /* 0x040fe20000410000 */
[----:B------:R-:W-:Y:S01]  /*99a0*/  MUFU.EX2 R187, R187 ;  /* 0x000000bb00bb7308 */ /* 0x000fe20000000800 */
[C---:B------:R-:W-:Y:S01]  /*99b0*/  FMUL.FTZ R11, R3.reuse, R175 ;  /* 0x000000af030b7220 */ /* 0x040fe20000410000 */
[----:B------:R-:W-:Y:S01]  /*99c0*/  MOV R175, R34 ;  /* 0x0000002200af7202 */ /* 0x000fe20000000f00 */
[----:B------:R-:W-:Y:S01]  /*99d0*/  FMUL.FTZ R18, R3, R166 ;  /* 0x000000a603127220 */ /* 0x000fe20000410000 */
[----:B------:R-:W-:Y:S01]  /*99e0*/  MOV R174, R33 ;  /* 0x0000002100ae7202 */ /* 0x000fe20000000f00 */
[C---:B--2---:R-:W-:Y:S01]  /*99f0*/  FMUL.FTZ R4, R180.reuse, R176 ;  /* 0x000000b0b4047220 */ /* 0x044fe20000410000 */
[----:B------:R-:W-:Y:S01]  /*9a00*/  MOV R166, R41 ;  /* 0x0000002900a67202 */ /* 0x000fe20000000f00 */
[C---:B------:R-:W-:Y:S02]  /*9a10*/  FMUL.FTZ R5, R180.reuse, R177 ;  /* 0x000000b1b4057220 */ /* 0x040fe40000410000 */
[C---:B------:R-:W-:Y:S01]  /*9a20*/  FMUL.FTZ R8, R180.reuse, R172 ;  /* 0x000000acb4087220 */ /* 0x040fe20000410000 */
[----:B------:R-:W1:Y:S01]  /*9a30*/  MUFU.EX2 R185, R185 ;  /* 0x000000b900b97308 */ /* 0x000e620000000800 */
[C---:B------:R-:W-:Y:S01]  /*9a40*/  FMUL.FTZ R9, R180.reuse, R173 ;  /* 0x000000adb4097220 */ /* 0x040fe20000410000 */
[----:B------:R-:W-:Y:S01]  /*9a50*/  MOV R172, R27 ;  /* 0x0000001b00ac7202 */ /* 0x000fe20000000f00 */
[C---:B------:R-:W-:Y:S01]  /*9a60*/  FMUL.FTZ R16, R180.reuse, R164 ;  /* 0x000000a4b4107220 */ /* 0x040fe20000410000 */
[----:B---3--:R-:W-:Y:S01]  /*9a70*/  F2FP.BF16.PACK_AB R176, R189, R214 ;  /* 0x000000d6bdb0723e */ /* 0x008fe200000010ff */
[C---:B------:R-:W-:Y:S01]  /*9a80*/  FMUL.FTZ R17, R180.reuse, R165 ;  /* 0x000000a5b4117220 */ /* 0x040fe20000410000 */
[----:B------:R-:W-:Y:S01]  /*9a90*/  MOV R164, R35 ;  /* 0x0000002300a47202 */ /* 0x000fe20000000f00 */
[C---:B------:R-:W-:Y:S01]  /*9aa0*/  FMUL.FTZ R19, R3.reuse, R167 ;  /* 0x000000a703137220 */ /* 0x040fe20000410000 */
[----:B------:R-:W-:Y:S01]  /*9ab0*/  MOV R167, R25 ;  /* 0x0000001900a77202 */ /* 0x000fe20000000f00 */
[C---:B------:R-:W-:Y:S01]  /*9ac0*/  FMUL.FTZ R27, R3.reuse, R159 ;  /* 0x0000009f031b7220 */ /* 0x040fe20000410000 */
[----:B------:R-:W-:Y:S01]  /*9ad0*/  MUFU.EX2 R190, R190 ;  /* 0x000000be00be7308 */ /* 0x000fe20000000800 */
[C---:B------:R-:W-:Y:S01]  /*9ae0*/  FMUL.FTZ R25, R180.reuse, R157 ;  /* 0x0000009db4197220 */ /* 0x040fe20000410000 */
[----:B------:R-:W-:Y:S01]  /*9af0*/  MOV R173, R32 ;  /* 0x0000002000ad7202 */ /* 0x000fe20000000f00 */
[C---:B------:R-:W-:Y:S01]  /*9b00*/  FMUL.FTZ R33, R180.reuse, R149 ;  /* 0x00000095b4217220 */ /* 0x040fe20000410000 */
[----:B------:R-:W-:Y:S01]  /*9b10*/  MOV R165, R40 ;  /* 0x0000002800a57202 */ /* 0x000fe20000000f00 */
[C---:B------:R-:W-:Y:S02]  /*9b20*/  FMUL.FTZ R34, R3.reuse, R150 ;  /* 0x0000009603227220 */ /* 0x040fe40000410000 */
[----:B------:R-:W-:Y:S02]  /*9b30*/  FMUL.FTZ R35, R3, R151 ;  /* 0x0000009703237220 */ /* 0x000fe40000410000 */
[C---:B------:R-:W-:Y:S01]  /*9b40*/  FMUL.FTZ R32, R180.reuse, R148 ;  /* 0x00000094b4207220 */ /* 0x040fe20000410000 */
[----:B------:R-:W2:Y:S01]  /*9b50*/  MUFU.EX2 R188, R188 ;  /* 0x000000bc00bc7308 */ /* 0x000ea20000000800 */
[C---:B------:R-:W-:Y:S02]  /*9b60*/  FMUL.FTZ R40, R180.reuse, R140 ;  /* 0x0000008cb4287220 */ /* 0x040fe40000410000 */
[C---:B------:R-:W-:Y:S01]  /*9b70*/  FMUL.FTZ R41, R180.reuse, R141 ;  /* 0x0000008db4297220 */ /* 0x040fe20000410000 */
[----:B-1----:R-:W-:Y:S01]  /*9b80*/  F2FP.BF16.PACK_AB R178, R185, R187 ;  /* 0x000000bbb9b2723e */ /* 0x002fe200000010ff */
[C---:B------:R-:W-:Y:S02]  /*9b90*/  FMUL.FTZ R48, R180.reuse, R132 ;  /* 0x00000084b4307220 */ /* 0x040fe40000410000 */
[C---:B------:R-:W-:Y:S02]  /*9ba0*/  FMUL.FTZ R49, R180.reuse, R133 ;  /* 0x00000085b4317220 */ /* 0x040fe40000410000 */
[C---:B------:R-:W-:Y:S01]  /*9bb0*/  FMUL.FTZ R50, R3.reuse, R134 ;  /* 0x0000008603327220 */ /* 0x040fe20000410000 */
        /* <DEDUP_REMOVED lines=9> */
[----:B--2---:R-:W-:Y:S01]  /*9c50*/  F2FP.BF16.PACK_AB R177, R188, R190 ;  /* 0x000000bebcb1723e */ /* 0x004fe200000010ff */
        /* <DEDUP_REMOVED lines=10> */
[----:B------:R-:W-:Y:S02]  /*9d00*/  FMUL.FTZ R65, R180, R65 ;  /* 0x00000041b4417220 */ /* 0x000fe40000410000 */
[C---:B------:R-:W-:Y:S01]  /*9d10*/  FMUL.FTZ R66, R3.reuse, R66 ;  /* 0x0000004203427220 */ /* 0x040fe20000410000 */
[----:B-1----:R-:W-:Y:S01]  /*9d20*/  F2FP.BF16.PACK_AB R179, R184, R186 ;  /* 0x000000bab8b3723e */ /* 0x002fe200000010ff */
[C---:B------:R-:W-:Y:S02]  /*9d30*/  FMUL.FTZ R67, R3.reuse, R67 ;  /* 0x0000004303437220 */ /* 0x040fe40000410000 */
[C---:B------:R-:W-:Y:S02]  /*9d40*/  FMUL.FTZ R68, R180.reuse, R68 ;  /* 0x00000044b4447220 */ /* 0x040fe40000410000 */
[C---:B------:R-:W-:Y:S01]  /*9d50*/  FMUL.FTZ R69, R180.reuse, R69 ;  /* 0x00000045b4457220 */ /* 0x040fe20000410000 */
[----:B------:R-:W-:Y:S01]  /*9d60*/  MUFU.EX2 R206, R206 ;  /* 0x000000ce00ce7308 */ /* 0x000fe20000000800 */
[C---:B------:R-:W-:Y:S05]  /*9d70*/  HMMA.16816.F32.BF16 R4, R176.reuse, R12, R4 ;  /* 0x0000000cb004723c */ /* 0x040fea0000041804 */
[C---:B------:R-:W-:Y:S02]  /*9d80*/  FMUL.FTZ R70, R3.reuse, R70 ;  /* 0x0000004603467220 */ /* 0x040fe40000410000 */
[C---:B------:R-:W-:Y:S01]  /*9d90*/  FMUL.FTZ R71, R3.reuse, R71 ;  /* 0x0000004703477220 */ /* 0x040fe20000410000 */
[C---:B------:R-:W-:Y:S01]  /*9da0*/  HMMA.16816.F32.BF16 R8, R176.reuse, R14, R8 ;  /* 0x0000000eb008723c */ /* 0x040fe20000041808 */
[----:B------:R-:W-:Y:S03]  /*9db0*/  MUFU.EX2 R208, R208 ;  /* 0x000000d000d07308 */ /* 0x000fe60000000800 */
[C---:B------:R-:W-:Y:S01]  /*9dc0*/  FMUL.FTZ R12, R180.reuse, R168 ;  /* 0x000000a8b40c7220 */ /* 0x040fe20000410000 */
[----:B------:R-:W-:Y:S01]  /*9dd0*/  MOV R168, R42 ;  /* 0x0000002a00a87202 */ /* 0x000fe20000000f00 */
[C---:B------:R-:W-:Y:S01]  /*9de0*/  FMUL.FTZ R13, R180.reuse, R169 ;  /* 0x000000a9b40d7220 */ /* 0x040fe20000410000 */
[----:B------:R-:W-:Y:S01]  /*9df0*/  MOV R169, R43 ;  /* 0x0000002b00a97202 */ /* 0x000fe20000000f00 */
[C---:B------:R-:W-:Y:S01]  /*9e00*/  FMUL.FTZ R14, R3.reuse, R170 ;  /* 0x000000aa030e7220 */ /* 0x040fe20000410000 */
[----:B------:R-:W-:Y:S02]  /*9e10*/  MOV R170, R44 ;  /* 0x0000002c00aa7202 */ /* 0x000fe40000000f00 */
[----:B------:R-:W-:Y:S01]  /*9e20*/  MUFU.EX2 R209, R209 ;  /* 0x000000d100d17308 */ /* 0x000fe20000000800 */
[C---:B------:R-:W-:Y:S01]  /*9e30*/  FMUL.FTZ R15, R3.reuse, R171 ;  /* 0x000000ab030f7220 */ /* 0x040fe20000410000 */
[----:B------:R-:W-:Y:S01]  /*9e40*/  MOV R171, R45 ;  /* 0x0000002d00ab7202 */ /* 0x000fe20000000f00 */
[C---:B------:R-:W-:Y:S02]  /*9e50*/  FMUL.FTZ R42, R3.reuse, R142 ;  /* 0x0000008e032a7220 */ /* 0x040fe40000410000 */
[C---:B------:R-:W-:Y:S02]  /*9e60*/  FMUL.FTZ R43, R3.reuse, R143 ;  /* 0x0000008f032b7220 */ /* 0x040fe40000410000 */
[----:B------:R-:W-:Y:S01]  /*9e70*/  LDSM.16.MT88.4 R140, [R242+0x6100] ;  /* 0x00610000f28c783b */ /* 0x000fe20000004200 */
[C---:B------:R-:W-:Y:S02]  /*9e80*/  HMMA.16816.F32.BF16 R12, R176.reuse, R20, R12 ;  /* 0x00000014b00c723c */ /* 0x040fe4000004180c */
[----:B------:R-:W-:Y:S01]  /*9e90*/  MUFU.EX2 R207, R207 ;  /* 0x000000cf00cf7308 */ /* 0x000fe20000000800 */
[C---:B------:R-:W-:Y:S02]  /*9ea0*/  FMUL.FTZ R72, R180.reuse, R72 ;  /* 0x00000048b4487220 */ /* 0x040fe40000410000 */
[C---:B------:R-:W-:Y:S02]  /*9eb0*/  FMUL.FTZ R73, R180.reuse, R73 ;  /* 0x00000049b4497220 */ /* 0x040fe40000410000 */
[C---:B------:R-:W-:Y:S01]  /*9ec0*/  FMUL.FTZ R21, R180.reuse, R161 ;  /* 0x000000a1b4157220 */ /* 0x040fe20000410000 */
[C---:B------:R-:W-:Y:S04]  /*9ed0*/  HMMA.16816.F32.BF16 R16, R176.reuse, R22, R16 ;  /* 0x00000016b010723c */ /* 0x040fe80000041810 */
[C---:B------:R-:W-:Y:S01]  /*9ee0*/  FMUL.FTZ R20, R180.reuse, R160 ;  /* 0x000000a0b4147220 */ /* 0x040fe20000410000 */
[----:B------:R-:W-:Y:S01]  /*9ef0*/  MOV R160, R26 ;  /* 0x0000001a00a07202 */ /* 0x000fe20000000f00 */
[C---:B------:R-:W-:Y:S01]  /*9f00*/  FMUL.FTZ R26, R3.reuse, R158 ;  /* 0x0000009e031a7220 */ /* 0x040fe20000410000 */
[----:B------:R-:W-:Y:S01]  /*9f10*/  MOV R161, R47 ;  /* 0x0000002f00a17202 */ /* 0x000fe20000000f00 */
[C---:B------:R-:W-:Y:S01]  /*9f20*/  FMUL.FTZ R22, R3.reuse, R162 ;  /* 0x000000a203167220 */ /* 0x040fe20000410000 */
[----:B------:R-:W-:Y:S01]  /*9f30*/  MOV R162, R46 ;  /* 0x0000002e00a27202 */ /* 0x000fe20000000f00 */
[----:B------:R-:W2:Y:S01]  /*9f40*/  LDL.LU R158, [R1+0x2c] ;  /* 0x00002c00019e7983 */ /* 0x000ea20000300800 */
[----:B------:R-:W-:Y:S01]  /*9f50*/  MUFU.EX2 R205, R205 ;  /* 0x000000cd00cd7308 */ /* 0x000fe20000000800 */
[C---:B------:R-:W-:Y:S01]  /*9f60*/  FMUL.FTZ R23, R3.reuse, R163 ;  /* 0x000000a303177220 */ /* 0x040fe20000410000 */
[----:B------:R-:W-:Y:S01]  /*9f70*/  MOV R163, R24 ;  /* 0x0000001800a37202 */ /* 0x000fe20000000f00 */
[----:B------:R-:W1:Y:S01]  /*9f80*/  LDSM.16.MT88.4 R44, [R247+0x3100] ;  /* 0x00310000f72c783b */ /* 0x000e620000004200 */
[C---:B------:R-:W-:Y:S02]  /*9f90*/  FMUL.FTZ R24, R180.reuse, R156 ;  /* 0x0000009cb4187220 */ /* 0x040fe40000410000 */
[C---:B------:R-:W-:Y:S02]  /*9fa0*/  FMUL.FTZ R74, R3.reuse, R74 ;  /* 0x0000004a034a7220 */ /* 0x040fe40000410000 */
[C---:B------:R-:W-:Y:S02]  /*9fb0*/  HMMA.16816.F32.BF16 R20, R176.reuse, R28, R20 ;  /* 0x0000001cb014723c */ /* 0x040fe40000041814 */
[----:B------:R-:W-:Y:S01]  /*9fc0*/  MUFU.EX2 R199, R199 ;  /* 0x000000c700c77308 */ /* 0x000fe20000000800 */
[C---:B------:R-:W-:Y:S02]  /*9fd0*/  FMUL.FTZ R75, R3.reuse, R75 ;  /* 0x0000004b034b7220 */ /* 0x040fe40000410000 */
        /* <DEDUP_REMOVED lines=8> */
[----:B------:R-:W3:Y:S01]  /*a060*/  LDSM.16.MT88.4 R152, [R242+0x3100] ;  /* 0x00310000f298783b */ /* 0x000ee20000004200 */
[C---:B------:R-:W-:Y:S02]  /*a070*/  FMUL.FTZ R78, R3.reuse, R78 ;  /* 0x0000004e034e7220 */ /* 0x040fe40000410000 */
[C---:B------:R-:W-:Y:S02]  /*a080*/  FMUL.FTZ R79, R3.reuse, R79 ;  /* 0x0000004f034f7220 */ /* 0x040fe40000410000 */
[C---:B------:R-:W-:Y:S03]  /*a090*/  HMMA.16816.F32.BF16 R28, R176.reuse, R36, R28 ;  /* 0x00000024b01c723c */ /* 0x040fe6000004181c */
[C---:B------:R-:W-:Y:S02]  /*a0a0*/  FMUL.FTZ R80, R180.reuse, R80 ;  /* 0x00000050b4507220 */ /* 0x040fe40000410000 */
[C---:B------:R-:W-:Y:S02]  /*a0b0*/  FMUL.FTZ R81, R180.reuse, R81 ;  /* 0x00000051b4517220 */ /* 0x040fe40000410000 */
[C---:B------:R-:W-:Y:S01]  /*a0c0*/  FMUL.FTZ R36, R180.reuse, R144 ;  /* 0x00000090b4247220 */ /* 0x040fe20000410000 */
[C---:B------:R-:W-:Y:S04]  /*a0d0*/  HMMA.16816.F32.BF16 R32, R176.reuse, R38, R32 ;  /* 0x00000026b020723c */ /* 0x040fe80000041820 */
[C---:B------:R-:W-:Y:S02]  /*a0e0*/  FMUL.FTZ R37, R180.reuse, R145 ;  /* 0x00000091b4257220 */ /* 0x040fe40000410000 */
[C---:B------:R-:W-:Y:S02]  /*a0f0*/  FMUL.FTZ R82, R3.reuse, R82 ;  /* 0x0000005203527220 */ /* 0x040fe40000410000 */
[C---:B------:R-:W-:Y:S04]  /*a100*/  FMUL.FTZ R38, R3.reuse, R146 ;  /* 0x0000009203267220 */ /* 0x040fe80000410000 */
[C---:B------:R-:W-:Y:S02]  /*a110*/  FMUL.FTZ R39, R3.reuse, R147 ;  /* 0x0000009303277220 */ /* 0x040fe40000410000 */
[----:B------:R-:W4:Y:S01]  /*a120*/  LDSM.16.MT88.4 R144, [R241+0x3100] ;  /* 0x00310000f190783b */ /* 0x000f220000004200 */
[C---:B------:R-:W-:Y:S02]  /*a130*/  FMUL.FTZ R83, R3.reuse, R83 ;  /* 0x0000005303537220 */ /* 0x040fe40000410000 */
[C---:B------:R-:W-:Y:S02]  /*a140*/  FMUL.FTZ R84, R180.reuse, R84 ;  /* 0x00000054b4547220 */ /* 0x040fe40000410000 */
[C---:B-1----:R-:W-:Y:S03]  /*a150*/  HMMA.16816.F32.BF16 R36, R176.reuse, R44, R36 ;  /* 0x0000002cb024723c */ /* 0x042fe60000041824 */
        /* <DEDUP_REMOVED lines=8> */
[----:B------:R-:W1:Y:S01]  /*a1e0*/  LDSM.16.MT88.4 R136, [R240+0x3100] ;  /* 0x00310000f088783b */ /* 0x000e620000004200 */
[C---:B------:R-:W-:Y:S02]  /*a1f0*/  FMUL.FTZ R88, R180.reuse, R88 ;  /* 0x00000058b4587220 */ /* 0x040fe40000410000 */
[C---:B------:R-:W-:Y:S02]  /*a200*/  FMUL.FTZ R89, R180.reuse, R89 ;  /* 0x00000059b4597220 */ /* 0x040fe40000410000 */
[C---:B---3--:R-:W-:Y:S03]  /*a210*/  HMMA.16816.F32.BF16 R44, R176.reuse, R152, R44 ;  /* 0x00000098b02c723c */ /* 0x048fe6000004182c */
[C---:B------:R-:W-:Y:S02]  /*a220*/  FMUL.FTZ R90, R3.reuse, R90 ;  /* 0x0000005a035a7220 */ /* 0x040fe40000410000 */
[C---:B------:R-:W-:Y:S02]  /*a230*/  FMUL.FTZ R91, R3.reuse, R91 ;  /* 0x0000005b035b7220 */ /* 0x040fe40000410000 */
[C---:B------:R-:W-:Y:S01]  /*a240*/  FMUL.FTZ R92, R180.reuse, R92 ;  /* 0x0000005cb45c7220 */ /* 0x040fe20000410000 */
[C---:B------:R-:W-:Y:S04]  /*a250*/  HMMA.16816.F32.BF16 R48, R176.reuse, R154, R48 ;  /* 0x0000009ab030723c */ /* 0x040fe80000041830 */
[C---:B------:R-:W-:Y:S02]  /*a260*/  FMUL.FTZ R93, R180.reuse, R93 ;  /* 0x0000005db45d7220 */ /* 0x040fe40000410000 */
[C---:B------:R-:W-:Y:S02]  /*a270*/  FMUL.FTZ R94, R3.reuse, R94 ;  /* 0x0000005e035e7220 */ /* 0x040fe40000410000 */
[C---:B----4-:R-:W-:Y:S04]  /*a280*/  HMMA.16816.F32.BF16 R52, R176.reuse, R144, R52 ;  /* 0x00000090b034723c */ /* 0x050fe80000041834 */
[C---:B------:R-:W-:Y:S02]  /*a290*/  FMUL.FTZ R95, R3.reuse, R95 ;  /* 0x0000005f035f7220 */ /* 0x040fe40000410000 */
[C---:B------:R-:W-:Y:S02]  /*a2a0*/  FMUL.FTZ R96, R180.reuse, R96 ;  /* 0x00000060b4607220 */ /* 0x040fe40000410000 */
[C---:B------:R-:W-:Y:S01]  /*a2b0*/  HMMA.16816.F32.BF16 R56, R176.reuse, R146, R56 ;  /* 0x00000092b038723c */ /* 0x040fe20000041838 */
[----:B------:R-:W-:Y:S03]  /*a2c0*/  LDSM.16.MT88.4 R144, [R242+0x900] ;  /* 0x00090000f290783b */ /* 0x000fe60000004200 */
        /* <DEDUP_REMOVED lines=51> */
[----:B------:R-:W-:Y:S02]  /*a600*/  FMUL.FTZ R121, R180, R121 ;  /* 0x00000079b4797220 */ /* 0x000fe40000410000 */
[----:B------:R-:W-:Y:S01]  /*a610*/  FMUL.FTZ R122, R3, R122 ;  /* 0x0000007a037a7220 */ /* 0x000fe20000410000 */
[C---:B------:R-:W-:Y:S01]  /*a620*/  HMMA.16816.F32.BF16 R112, R176.reuse, R138, R112 ;  /* 0x0000008ab070723c */ /* 0x040fe20000041870 */
[----:B------:R-:W1:Y:S03]  /*a630*/  LDSM.16.MT88.4 R136, [R247+0x900] ;  /* 0x00090000f788783b */ /* 0x000e660000004200 */
[----:B------:R-:W-:Y:S02]  /*a640*/  FFMA.FTZ R192, R192, c[0x0][0x2d0], -R215 ;  /* 0x0000b400c0c07a23 */ /* 0x000fe400000108d7 */
[--C-:B------:R-:W-:Y:S02]  /*a650*/  FFMA.FTZ R193, R193, c[0x0][0x2d0], -R213.reuse ;  /* 0x0000b400c1c17a23 */ /* 0x100fe400000108d5 */
[C---:B---3--:R-:W-:Y:S02]  /*a660*/  HMMA.16816.F32.BF16 R116, R176.reuse, R132, R116 ;  /* 0x00000084b074723c */ /* 0x048fe40000041874 */
[----:B------:R-:W3:Y:S02]  /*a670*/  MUFU.EX2 R192, R192 ;  /* 0x000000c000c07308 */ /* 0x000ee40000000800 */
[----:B------:R-:W-:Y:S02]  /*a680*/  FFMA.FTZ R194, R194, c[0x0][0x2d0], -R213 ;  /* 0x0000b400c2c27a23 */ /* 0x000fe400000108d5 */
[--C-:B------:R-:W-:Y:S02]  /*a690*/  FFMA.FTZ R195, R195, c[0x0][0x2d0], -R215.reuse ;  /* 0x0000b400c3c37a23 */ /* 0x100fe400000108d7 */
[----:B------:R-:W-:Y:S04]  /*a6a0*/  FFMA.FTZ R196, R196, c[0x0][0x2d0], -R215 ;  /* 0x0000b400c4c47a23 */ /* 0x000fe800000108d7 */
[--C-:B------:R-:W-:Y:S01]  /*a6b0*/  FFMA.FTZ R197, R197, c[0x0][0x2d0], -R213.reuse ;  /* 0x0000b400c5c57a23 */ /* 0x100fe200000108d5 */
[----:B------:R-:W-:Y:S01]  /*a6c0*/  MUFU.EX2 R193, R193 ;  /* 0x000000c100c17308 */ /* 0x000fe20000000800 */
[----:B------:R-:W-:Y:S02]  /*a6d0*/  FFMA.FTZ R198, R198, c[0x0][0x2d0], -R213 ;  /* 0x0000b400c6c67a23 */ /* 0x000fe400000108d5 */
[C---:B------:R-:W-:Y:S02]  /*a6e0*/  FMUL.FTZ R123, R3.reuse, R123 ;  /* 0x0000007b037b7220 */ /* 0x040fe40000410000 */
[--C-:B------:R-:W-:Y:S02]  /*a6f0*/  FFMA.FTZ R148, R168, c[0x0][0x2d0], -R215.reuse ;  /* 0x0000b400a8947a23 */ /* 0x100fe400000108d7 */
[----:B------:R-:W-:Y:S02]  /*a700*/  FFMA.FTZ R152, R204, c[0x0][0x2d0], -R215 ;  /* 0x0000b400cc987a23 */ /* 0x000fe400000108d7 */
[----:B------:R-:W-:Y:S01]  /*a710*/  FFMA.FTZ R153, R200, c[0x0][0x2d0], -R213 ;  /* 0x0000b400c8997a23 */ /* 0x000fe200000108d5 */
[C---:B------:R-:W-:Y:S01]  /*a720*/  HMMA.16816.F32.BF16 R120, R176.reuse, R134, R120 ;  /* 0x00000086b078723c */ /* 0x040fe20000041878 */
[----:B------:R-:W5:Y:S02]  /*a730*/  MUFU.EX2 R194, R194 ;  /* 0x000000c200c27308 */ /* 0x000f640000000800 */
[----:B---3--:R-:W-:Y:S01]  /*a740*/  F2FP.BF16.PACK_AB R132, R192, R191 ;  /* 0x000000bfc084723e */ /* 0x008fe200000010ff */
[----:B------:R-:W-:Y:S02]  /*a750*/  FFMA.FTZ R190, R3, R183, R190 ;  /* 0x000000b703be7223 */ /* 0x000fe400000100be */
[--C-:B------:R-:W-:Y:S02]  /*a760*/  FFMA.FTZ R202, R202, c[0x0][0x2d0], -R215.reuse ;  /* 0x0000b400caca7a23 */ /* 0x100fe400000108d7 */
[C---:B----4-:R-:W-:Y:S03]  /*a770*/  HMMA.16816.F32.BF16 R124, R176.reuse, R140, R124 ;  /* 0x0000008cb07c723c */ /* 0x050fe6000004187c */
[----:B------:R-:W-:Y:S01]  /*a780*/  MUFU.EX2 R195, R195 ;  /* 0x000000c300c37308 */ /* 0x000fe20000000800 */
[----:B------:R-:W-:Y:S02]  /*a790*/  FADD.FTZ R190, R188, R190 ;  /* 0x000000bebcbe7221 */ /* 0x000fe40000010000 */
[----:B------:R-:W-:Y:S02]  /*a7a0*/  FFMA.FTZ R204, R203, c[0x0][0x2d0], -R215 ;  /* 0x0000b400cbcc7a23 */ /* 0x000fe400000108d7 */
[----:B------:R-:W-:Y:S01]  /*a7b0*/  HMMA.16816.F32.BF16 R128, R176, R142, R128 ;  /* 0x0000008eb080723c */ /* 0x000fe20000041880 */
[----:B------:R-:W3:Y:S03]  /*a7c0*/  LDSM.16.MT88.4 R140, [R241+0x900] ;  /* 0x00090000f18c783b */ /* 0x000ee60000004200 */
[----:B------:R-:W-:Y:S01]  /*a7d0*/  FADD.FTZ R186, R186, R190 ;  /* 0x000000bebaba7221 */ /* 0x000fe20000010000 */
[----:B------:R-:W4:Y:S01]  /*a7e0*/  MUFU.EX2 R196, R196 ;  /* 0x000000c400c47308 */ /* 0x000f220000000800 */
[----:B------:R-:W-:Y:S02]  /*a7f0*/  FFMA.FTZ R200, R201, c[0x0][0x2d0], -R213 ;  /* 0x0000b400c9c87a23 */ /* 0x000fe400000108d5 */
[----:B------:R-:W-:Y:S01]  /*a800*/  FADD.FTZ R186, R184, R186 ;  /* 0x000000bab8ba7221 */ /* 0x000fe20000010000 */
[C---:B-----5:R-:W-:Y:S03]  /*a810*/  F2FP.BF16.PACK_AB R133, R194.reuse, R193 ;  /* 0x000000c1c285723e */ /* 0x060fe600000010ff */
[----:B------:R-:W-:Y:S03]  /*a820*/  FADD.FTZ R186, R193, R186 ;  /* 0x000000bac1ba7221 */ /* 0x000fe60000010000 */
[----:B------:R-:W5:Y:S01]  /*a830*/  MUFU.EX2 R197, R197 ;  /* 0x000000c500c57308 */ /* 0x000f620000000800 */
[----:B------:R-:W-:Y:S02]  /*a840*/  FADD.FTZ R194, R194, R186 ;  /* 0x000000bac2c27221 */ /* 0x000fe40000010000 */
[----:B--2---:R-:W-:Y:S07]  /*a850*/  FFMA.FTZ R214, R180, R158, R214 ;  /* 0x0000009eb4d67223 */ /* 0x004fee00000100d6 */
[----:B------:R-:W2:Y:S01]  /*a860*/  MUFU.EX2 R198, R198 ;  /* 0x000000c600c67308 */ /* 0x000ea20000000800 */
[----:B------:R-:W-:Y:S01]  /*a870*/  FADD.FTZ R214, R189, R214 ;  /* 0x000000d6bdd67221 */ /* 0x000fe20000010000 */
[----:B----4-:R-:W-:Y:S03]  /*a880*/  F2FP.BF16.PACK_AB R134, R196, R195 ;  /* 0x000000c3c486723e */ /* 0x010fe600000010ff */
[----:B------:R-:W-:Y:S04]  /*a890*/  FADD.FTZ R187, R187, R214 ;  /* 0x000000d6bbbb7221 */ /* 0x000fe80000010000 */
[----:B------:R-:W-:Y:S01]  /*a8a0*/  FADD.FTZ R185, R185, R187 ;  /* 0x000000bbb9b97221 */ /* 0x000fe20000010000 */
[----:B------:R4:W-:Y:S03]  /*a8b0*/  MUFU.EX2 R168, R148 ;  /* 0x0000009400a87308 */ /* 0x0009e60000000800 */
[----:B------:R-:W-:Y:S02]  /*a8c0*/  FADD.FTZ R185, R191, R185 ;  /* 0x000000b9bfb97221 */ /* 0x000fe40000010000 */
[----:B-----5:R-:W-:Y:S02]  /*a8d0*/  FADD.FTZ R194, R197, R194 ;  /* 0x000000c2c5c27221 */ /* 0x020fe40000010000 */
[----:B------:R-:W-:Y:S03]  /*a8e0*/  FADD.FTZ R192, R192, R185 ;  /* 0x000000b9c0c07221 */ /* 0x000fe60000010000 */
[----:B------:R-:W-:Y:S01]  /*a8f0*/  MUFU.EX2 R203, R152 ;  /* 0x0000009800cb7308 */ /* 0x000fe20000000800 */
[----:B------:R-:W-:Y:S01]  /*a900*/  FADD.FTZ R192, R195, R192 ;  /* 0x000000c0c3c07221 */ /* 0x000fe20000010000 */
[----:B--2---:R-:W-:Y:S03]  /*a910*/  F2FP.BF16.PACK_AB R135, R198, R197 ;  /* 0x000000c5c687723e */ /* 0x004fe600000010ff */
[----:B------:R-:W-:Y:S02]  /*a920*/  FADD.FTZ R196, R196, R192 ;  /* 0x000000c0c4c47221 */ /* 0x000fe40000010000 */
[----:B------:R-:W-:Y:S03]  /*a930*/  FADD.FTZ R198, R198, R194 ;  /* 0x000000c2c6c67221 */ /* 0x000fe60000010000 */
[----:B------:R-:W2:Y:S01]  /*a940*/  MUFU.EX2 R202, R202 ;  /* 0x000000ca00ca7308 */ /* 0x000ea20000000800 */
[C---:B-1----:R-:W-:Y:S05]  /*a950*/  HMMA.16816.F32.BF16 R4, R132.reuse, R136, R4 ;  /* 0x000000888404723c */ /* 0x042fea0000041804 */
[----:B----4-:R-:W-:Y:S03]  /*a960*/  FFMA.FTZ R148, R170, c[0x0][0x2d0], -R213 ;  /* 0x0000b400aa947a23 */ /* 0x010fe600000108d5 */
[C---:B------:R-:W-:Y:S01]  /*a970*/  HMMA.16816.F32.BF16 R8, R132.reuse, R138, R8 ;  /* 0x0000008a8408723c */ /* 0x040fe20000041808 */
[----:B------:R-:W1:Y:S01]  /*a980*/  LDSM.16.MT88.4 R136, [R240+0x900] ;  /* 0x00090000f088783b */ /* 0x000e620000004200 */
[----:B------:R4:W-:Y:S06]  /*a990*/  MUFU.EX2 R170, R148 ;  /* 0x0000009400aa7308 */ /* 0x0009ec0000000800 */
[C---:B------:R-:W-:Y:S04]  /*a9a0*/  HMMA.16816.F32.BF16 R12, R132.reuse, R144, R12 ;  /* 0x00000090840c723c */ /* 0x040fe8000004180c */
[----:B------:R-:W-:Y:S01]  /*a9b0*/  MUFU.EX2 R201, R153 ;  /* 0x0000009900c97308 */ /* 0x000fe20000000800 */
[----:B--2---:R-:W-:Y:S03]  /*a9c0*/  F2FP.BF16.PACK_AB R180, R202, R203 ;  /* 0x000000cbcab4723e */ /* 0x004fe600000010ff */
[C---:B------:R-:W-:Y:S01]  /*a9d0*/  HMMA.16816.F32.BF16 R16, R132.reuse, R146, R16 ;  /* 0x000000928410723c */ /* 0x040fe20000041810 */
[----:B------:R-:W2:Y:S05]  /*a9e0*/  LDSM.16.MT88.4 R144, [R247+0x3900] ;  /* 0x00390000f790783b */ /* 0x000eaa0000004200 */
[----:B------:R-:W-:Y:S02]  /*a9f0*/  MUFU.EX2 R200, R200 ;  /* 0x000000c800c87308 */ /* 0x000fe40000000800 */
[C---:B---3--:R-:W-:Y:S04]  /*aa00*/  HMMA.16816.F32.BF16 R20, R132.reuse, R140, R20 ;  /* 0x0000008c8414723c */ /* 0x048fe80000041814 */
[--C-:B----4-:R-:W-:Y:S04]  /*aa10*/  FFMA.FTZ R148, R171, c[0x0][0x2d0], -R215.reuse ;  /* 0x0000b400ab947a23 */ /* 0x110fe800000108d7 */
[C---:B------:R-:W-:Y:S01]  /*aa20*/  HMMA.16816.F32.BF16 R24, R132.reuse, R142, R24 ;  /* 0x0000008e8418723c */ /* 0x040fe20000041818 */
[----:B------:R-:W3:Y:S01]  /*aa30*/  LDSM.16.MT88.4 R140, [R242+0x3900] ;  /* 0x00390000f28c783b */ /* 0x000ee20000004200 */
[----:B------:R4:W-:Y:S06]  /*aa40*/  MUFU.EX2 R171, R148 ;  /* 0x0000009400ab7308 */ /* 0x0009ec0000000800 */
[C---:B-1----:R-:W-:Y:S04]  /*aa50*/  HMMA.16816.F32.BF16 R28, R132.reuse, R136, R28 ;  /* 0x00000088841c723c */ /* 0x042fe8000004181c */
[----:B------:R-:W-:Y:S04]  /*aa60*/  MUFU.EX2 R204, R204 ;  /* 0x000000cc00cc7308 */ /* 0x000fe80000000800 */
[C---:B------:R-:W-:Y:S01]  /*aa70*/  HMMA.16816.F32.BF16 R32, R132.reuse, R138, R32 ;  /* 0x0000008a8420723c */ /* 0x040fe20000041820 */
[----:B------:R-:W1:Y:S07]  /*aa80*/  LDSM.16.MT88.4 R136, [R241+0x3900] ;  /* 0x00390000f188783b */ /* 0x000e6e0000004200 */
[C---:B--2---:R-:W-:Y:S04]  /*aa90*/  HMMA.16816.F32.BF16 R36, R132.reuse, R144, R36 ;  /* 0x000000908424723c */ /* 0x044fe80000041824 */
[--C-:B----4-:R-:W-:Y:S04]  /*aaa0*/  FFMA.FTZ R148, R167, c[0x0][0x2d0], -R215.reuse ;  /* 0x0000b400a7947a23 */ /* 0x110fe800000108d7 */
        /* <DEDUP_REMOVED lines=20> */
[C---:B---3--:R-:W-:Y:S07]  /*abf0*/  HMMA.16816.F32.BF16 R92, R132.reuse, R140, R92 ;  /* 0x0000008c845c723c */ /* 0x048fee000004185c */
[----:B------:R-:W-:Y:S01]  /*ac00*/  FFMA.FTZ R140, R163, c[0x0][0x2d0], -R215 ;  /* 0x0000b400a38c7a23 */ /* 0x000fe200000108d7 */
[C---:B------:R-:W-:Y:S03]  /*ac10*/  HMMA.16816.F32.BF16 R96, R132.reuse, R142, R96 ;  /* 0x0000008e8460723c */ /* 0x040fe60000041860 */
[----:B------:R3:W4:Y:S05]  /*ac20*/  MUFU.EX2 R178, R140 ;  /* 0x0000008c00b27308 */ /* 0x00072a0000000800 */
[C---:B-1----:R-:W-:Y:S07]  /*ac30*/  HMMA.16816.F32.BF16 R100, R132.reuse, R136, R100 ;  /* 0x000000888464723c */ /* 0x042fee0000041864 */
[----:B------:R-:W-:Y:S01]  /*ac40*/  FFMA.FTZ R136, R169, c[0x0][0x2d0], -R213 ;  /* 0x0000b400a9887a23 */ /* 0x000fe200000108d5 */
[C---:B------:R-:W-:Y:S03]  /*ac50*/  HMMA.16816.F32.BF16 R104, R132.reuse, R138, R104 ;  /* 0x0000008a8468723c */ /* 0x040fe60000041868 */
[----:B------:R1:W5:Y:S05]  /*ac60*/  MUFU.EX2 R169, R136 ;  /* 0x0000008800a97308 */ /* 0x00036a0000000800 */
[C---:B--2---:R-:W-:Y:S01]  /*ac70*/  HMMA.16816.F32.BF16 R108, R132.reuse, R144, R108 ;  /* 0x00000090846c723c */ /* 0x044fe2000004186c */
[----:B---3--:R-:W2:Y:S03]  /*ac80*/  LDSM.16.MT88.4 R140, [R241+0x9900] ;  /* 0x00990000f18c783b */ /* 0x008ea60000004200 */
[-C--:B----4-:R-:W-:Y:S03]  /*ac90*/  MOV R3, R178.reuse ;  /* 0x000000b200037202 */ /* 0x090fe60000000f00 */
[----:B------:R-:W-:Y:S01]  /*aca0*/  FFMA.FTZ R144, R162, c[0x0][0x2d0], -R215 ;  /* 0x0000b400a2907a23 */ /* 0x000fe200000108d7 */
[C---:B------:R-:W-:Y:S01]  /*acb0*/  HMMA.16816.F32.BF16 R112, R132.reuse, R146, R112 ;  /* 0x000000928470723c */ /* 0x040fe20000041870 */
[----:B------:R3:W-:Y:S03]  /*acc0*/  MUFU.EX2 R162, R148 ;  /* 0x0000009400a27308 */ /* 0x0007e60000000800 */
[----:B------:R-:W-:Y:S07]  /*acd0*/  FADD.FTZ R3, R3, R196 ;  /* 0x000000c403037221 */ /* 0x000fee0000010000 */
[----:B------:R4:W4:Y:S01]  /*ace0*/  MUFU.EX2 R177, R144 ;  /* 0x0000009000b17308 */ /* 0x0009220000000800 */
[----:B-1----:R-:W1:Y:S01]  /*acf0*/  LDSM.16.MT88.4 R136, [R240+0x9900] ;  /* 0x00990000f088783b */ /* 0x002e620000004200 */
[--C-:B---3--:R-:W-:Y:S08]  /*ad00*/  FFMA.FTZ R148, R165, c[0x0][0x2d0], -R213.reuse ;  /* 0x0000b400a5947a23 */ /* 0x108ff000000108d5 */
[----:B------:R3:W-:Y:S01]  /*ad10*/  MUFU.EX2 R154, R148 ;  /* 0x00000094009a7308 */ /* 0x0007e20000000800 */
[C---:B--2---:R-:W-:Y:S03]  /*ad20*/  HMMA.16816.F32.BF16 R116, R132.reuse, R140, R116 ;  /* 0x0000008c8474723c */ /* 0x044fe60000041874 */
[--C-:B----4-:R-:W-:Y:S06]  /*ad30*/  FFMA.FTZ R144, R161, c[0x0][0x2d0], -R213.reuse ;  /* 0x0000b400a1907a23 */ /* 0x110fec00000108d5 */
[----:B------:R2:W-:Y:S01]  /*ad40*/  MUFU.EX2 R176, R144 ;  /* 0x0000009000b07308 */ /* 0x0005e20000000800 */
[C---:B------:R-:W-:Y:S03]  /*ad50*/  HMMA.16816.F32.BF16 R120, R132.reuse, R142, R120 ;  /* 0x0000008e8478723c */ /* 0x040fe60000041878 */
[--C-:B------:R-:W-:Y:S06]  /*ad60*/  FFMA.FTZ R140, R160, c[0x0][0x2d0], -R213.reuse ;  /* 0x0000b400a08c7a23 */ /* 0x100fec00000108d5 */
[----:B------:R-:W4:Y:S01]  /*ad70*/  MUFU.EX2 R161, R140 ;  /* 0x0000008c00a17308 */ /* 0x000f220000000800 */
[C---:B-1----:R-:W-:Y:S03]  /*ad80*/  HMMA.16816.F32.BF16 R124, R132.reuse, R136, R124 ;  /* 0x00000088847c723c */ /* 0x042fe6000004187c */
[----:B---3--:R-:W-:Y:S05]  /*ad90*/  FFMA.FTZ R148, R164, c[0x0][0x2d0], -R213 ;  /* 0x0000b400a4947a23 */ /* 0x008fea00000108d5 */
[----:B------:R-:W-:Y:S01]  /*ada0*/  HMMA.16816.F32.BF16 R128, R132, R138, R128 ;  /* 0x0000008a8480723c */ /* 0x000fe20000041880 */
[----:B------:R-:W-:Y:S01]  /*adb0*/  LDSM.16.MT88.4 R136, [R241+0x1100] ;  /* 0x00110000f188783b */ /* 0x000fe20000004200 */
[----:B------:R1:W3:Y:S05]  /*adc0*/  MUFU.EX2 R160, R148 ;  /* 0x0000009400a07308 */ /* 0x0002ea0000000800 */
[----:B------:R-:W-:Y:S02]  /*add0*/  F2FP.BF16.PACK_AB R132, R168, R178 ;  /* 0x000000b2a884723e */ /* 0x000fe400000010ff */
[----:B--2---:R-:W2:Y:S03]  /*ade0*/  LDSM.16.MT88.4 R144, [R247+0x1100] ;  /* 0x00110000f790783b */ /* 0x004ea60000004200 */
[----:B-----5:R-:W-:Y:S02]  /*adf0*/  F2FP.BF16.PACK_AB R133, R170, R169 ;  /* 0x000000a9aa85723e */ /* 0x020fe400000010ff */
[----:B------:R-:W-:Y:S02]  /*ae00*/  F2FP.BF16.PACK_AB R134, R177, R171 ;  /* 0x000000abb186723e */ /* 0x000fe400000010ff */
[----:B----4-:R-:W-:Y:S01]  /*ae10*/  F2FP.BF16.PACK_AB R135, R161, R176 ;  /* 0x000000b0a187723e */ /* 0x010fe200000010ff */
[----:B------:R-:W4:Y:S01]  /*ae20*/  LDSM.16.MT88.4 R140, [R242+0x1100] ;  /* 0x00110000f28c783b */ /* 0x000f220000004200 */
[----:B-1----:R-:W-:Y:S01]  /*ae30*/  FFMA.FTZ R148, R174, c[0x0][0x2d0], -R215 ;  /* 0x0000b400ae947a23 */ /* 0x002fe200000108d7 */
[----:B---3--:R-:W-:Y:S03]  /*ae40*/  MOV R187, R160 ;  /* 0x000000a000bb7202 */ /* 0x008fe60000000f00 */
[----:B------:R1:W-:Y:S01]  /*ae50*/  MUFU.EX2 R157, R148 ;  /* 0x00000094009d7308 */ /* 0x0003e20000000800 */
[C---:B--2---:R-:W-:Y:S03]  /*ae60*/  HMMA.16816.F32.BF16 R4, R132.reuse, R144, R4 ;  /* 0x000000908404723c */ /* 0x044fe60000041804 */
[----:B-1----:R-:W-:Y:S05]  /*ae70*/  FFMA.FTZ R148, R172, c[0x0][0x2d0], -R213 ;  /* 0x0000b400ac947a23 */ /* 0x002fea00000108d5 */
[C---:B------:R-:W-:Y:S01]  /*ae80*/  HMMA.16816.F32.BF16 R8, R132.reuse, R146, R8 ;  /* 0x000000928408723c */ /* 0x040fe20000041808 */
[----:B------:R-:W1:Y:S01]  /*ae90*/  LDSM.16.MT88.4 R144, [R240+0x1100] ;  /* 0x00110000f090783b */ /* 0x000e620000004200 */
[----:B------:R2:W3:Y:S06]  /*aea0*/  MUFU.EX2 R156, R148 ;  /* 0x00000094009c7308 */ /* 0x0004ec0000000800 */
[C---:B----4-:R-:W-:Y:S08]  /*aeb0*/  HMMA.16816.F32.BF16 R12, R132.reuse, R140, R12 ;  /* 0x0000008c840c723c */ /* 0x050ff0000004180c */
[C---:B------:R-:W-:Y:S01]  /*aec0*/  HMMA.16816.F32.BF16 R16, R132.reuse, R142, R16 ;  /* 0x0000008e8410723c */ /* 0x040fe20000041810 */
[----:B------:R-:W4:Y:S07]  /*aed0*/  LDSM.16.MT88.4 R140, [R247+0x4100] ;  /* 0x00410000f78c783b */ /* 0x000f2e0000004200 */
[C---:B------:R-:W-:Y:S01]  /*aee0*/  HMMA.16816.F32.BF16 R20, R132.reuse, R136, R20 ;  /* 0x000000888414723c */ /* 0x040fe20000041814 */
[----:B--2---:R-:W-:Y:S03]  /*aef0*/  LDSM.16.MT88.4 R148, [R241+0x2100] ;  /* 0x00210000f194783b */ /* 0x004fe60000004200 */
[----:B---3--:R-:W-:Y:S04]  /*af00*/  MOV R189, R156 ;  /* 0x0000009c00bd7202 */ /* 0x008fe80000000f00 */
[C---:B------:R-:W-:Y:S01]  /*af10*/  HMMA.16816.F32.BF16 R24, R132.reuse, R138, R24 ;  /* 0x0000008a8418723c */ /* 0x040fe20000041818 */
[----:B------:R-:W2:Y:S07]  /*af20*/  LDSM.16.MT88.4 R136, [R242+0x4100] ;  /* 0x00410000f288783b */ /* 0x000eae0000004200 */
[C---:B-1----:R-:W-:Y:S08]  /*af30*/  HMMA.16816.F32.BF16 R28, R132.reuse, R144, R28 ;  /* 0x00000090841c723c */ /* 0x042ff0000004181c */
[C---:B------:R-:W-:Y:S01]  /*af40*/  HMMA.16816.F32.BF16 R32, R132.reuse, R146, R32 ;  /* 0x000000928420723c */ /* 0x040fe20000041820 */
[----:B------:R-:W1:Y:S07]  /*af50*/  LDSM.16.MT88.4 R144, [R241+0x4100] ;  /* 0x00410000f190783b */ /* 0x000e6e0000004200 */
[C---:B----4-:R-:W-:Y:S08]  /*af60*/  HMMA.16816.F32.BF16 R36, R132.reuse, R140, R36 ;  /* 0x0000008c8424723c */ /* 0x050ff00000041824 */
        /* <DEDUP_REMOVED lines=20> */
[C---:B--2---:R-:W-:Y:S07]  /*b0b0*/  HMMA.16816.F32.BF16 R92, R132.reuse, R136, R92 ;  /* 0x00000088845c723c */ /* 0x044fee000004185c */
[--C-:B------:R-:W-:Y:S01]  /*b0c0*/  FFMA.FTZ R136, R166, c[0x0][0x2d0], -R215.reuse ;  /* 0x0000b400a6887a23 */ /* 0x100fe200000108d7 */
[C---:B------:R-:W-:Y:S01]  /*b0d0*/  HMMA.16816.F32.BF16 R96, R132.reuse, R138, R96 ;  /* 0x0000008a8460723c */ /* 0x040fe20000041860 */
[----:B------:R-:W-:Y:S02]  /*b0e0*/  LDSM.16.MT88.4 R164, [R242+0x2900] ;  /* 0x00290000f2a4783b */ /* 0x000fe40000004200 */
[----:B------:R2:W-:Y:S05]  /*b0f0*/  MUFU.EX2 R155, R136 ;  /* 0x00000088009b7308 */ /* 0x0005ea0000000800 */
[C---:B-1----:R-:W-:Y:S07]  /*b100*/  HMMA.16816.F32.BF16 R100, R132.reuse, R144, R100 ;  /* 0x000000908464723c */ /* 0x042fee0000041864 */
[--C-:B------:R-:W-:Y:S01]  /*b110*/  FFMA.FTZ R144, R175, c[0x0][0x2d0], -R215.reuse ;  /* 0x0000b400af907a23 */ /* 0x100fe200000108d7 */
[C---:B------:R-:W-:Y:S03]  /*b120*/  HMMA.16816.F32.BF16 R104, R132.reuse, R146, R104 ;  /* 0x000000928468723c */ /* 0x040fe60000041868 */
[----:B------:R1:W4:Y:S01]  /*b130*/  MUFU.EX2 R163, R144 ;  /* 0x0000009000a37308 */ /* 0x0003220000000800 */
[----:B------:R-:W-:Y:S02]  /*b140*/  FFMA.FTZ R215, R211, c[0x0][0x2d0], -R215 ;  /* 0x0000b400d3d77a23 */ /* 0x000fe400000108d7 */
[--C-:B------:R-:W-:Y:S01]  /*b150*/  FFMA.FTZ R211, R182, c[0x0][0x2d0], -R213.reuse ;  /* 0x0000b400b6d37a23 */ /* 0x100fe200000108d5 */
[----:B------:R-:W-:Y:S01]  /*b160*/  MOV R182, R157 ;  /* 0x0000009d00b67202 */ /* 0x000fe20000000f00 */
[C---:B---3--:R-:W-:Y:S01]  /*b170*/  HMMA.16816.F32.BF16 R108, R132.reuse, R140, R108 ;  /* 0x0000008c846c723c */ /* 0x048fe2000004186c */
[----:B--2---:R-:W2:Y:S03]  /*b180*/  LDSM.16.MT88.4 R136, [R241+0xa100] ;  /* 0x00a10000f188783b */ /* 0x004ea60000004200 */
[----:B------:R-:W-:Y:S01]  /*b190*/  MOV R188, R182 ;  /* 0x000000b600bc7202 */ /* 0x000fe20000000f00 */
[----:B------:R-:W3:Y:S02]  /*b1a0*/  MUFU.EX2 R215, R215 ;  /* 0x000000d700d77308 */ /* 0x000ee40000000800 */
[--C-:B------:R-:W-:Y:S01]  /*b1b0*/  FFMA.FTZ R140, R173, c[0x0][0x2d0], -R213.reuse ;  /* 0x0000b400ad8c7a23 */ /* 0x100fe200000108d5 */
[C---:B------:R-:W-:Y:S01]  /*b1c0*/  HMMA.16816.F32.BF16 R112, R132.reuse, R142, R112 ;  /* 0x0000008e8470723c */ /* 0x040fe20000041870 */
[----:B------:R-:W-:Y:S03]  /*b1d0*/  LDSM.16.MT88.4 R172, [R247+0x2900] ;  /* 0x00290000f7ac783b */ /* 0x000fe60000004200 */
[----:B------:R-:W-:Y:S01]  /*b1e0*/  FFMA.FTZ R213, R181, c[0x0][0x2d0], -R213 ;  /* 0x0000b400b5d57a23 */ /* 0x000fe200000108d5 */
[----:B------:R-:W-:Y:S02]  /*b1f0*/  F2FP.BF16.PACK_AB R181, R200, R201 ;  /* 0x000000c9c8b5723e */ /* 0x000fe400000010ff */
[----:B------:R5:W5:Y:S02]  /*b200*/  MUFU.EX2 R179, R140 ;  /* 0x0000008c00b37308 */ /* 0x000b640000000800 */
[----:B-1----:R-:W1:Y:S03]  /*b210*/  LDSM.16.MT88.4 R144, [R240+0xa100] ;  /* 0x00a10000f090783b */ /* 0x002e660000004200 */
[----:B----4-:R-:W-:Y:S05]  /*b220*/  MOV R190, R163 ;  /* 0x000000a300be7202 */ /* 0x010fea0000000f00 */
[----:B------:R-:W-:Y:S01]  /*b230*/  MUFU.EX2 R211, R211 ;  /* 0x000000d300d37308 */ /* 0x000fe20000000800 */
[----:B---3--:R-:W-:Y:S09]  /*b240*/  F2FP.BF16.PACK_AB R182, R215, R204 ;  /* 0x000000ccd7b6723e */ /* 0x008ff200000010ff */
[----:B------:R-:W3:Y:S01]  /*b250*/  MUFU.EX2 R213, R213 ;  /* 0x000000d500d57308 */ /* 0x000ee20000000800 */
[----:B-----5:R-:W4:Y:S01]  /*b260*/  LDSM.16.MT88.4 R140, [R247+0x1900] ;  /* 0x00190000f78c783b */ /* 0x020f220000004200 */
[----:B------:R-:W-:Y:S01]  /*b270*/  MOV R214, R179 ;  /* 0x000000b300d67202 */ /* 0x000fe20000000f00 */
[C---:B--2---:R-:W-:Y:S08]  /*b280*/  HMMA.16816.F32.BF16 R116, R132.reuse, R136, R116 ;  /* 0x000000888474723c */ /* 0x044ff00000041874 */
[C---:B------:R-:W-:Y:S01]  /*b290*/  HMMA.16816.F32.BF16 R120, R132.reuse, R138, R120 ;  /* 0x0000008a8478723c */ /* 0x040fe20000041878 */
[----:B------:R-:W2:Y:S07]  /*b2a0*/  LDSM.16.MT88.4 R136, [R242+0x1900] ;  /* 0x00190000f288783b */ /* 0x000eae0000004200 */
[C---:B-1----:R-:W-:Y:S04]  /*b2b0*/  HMMA.16816.F32.BF16 R124, R132.reuse, R144, R124 ;  /* 0x00000090847c723c */ /* 0x042fe8000004187c */
[----:B---3--:R-:W-:Y:S04]  /*b2c0*/  F2FP.BF16.PACK_AB R183, R213, R211 ;  /* 0x000000d3d5b7723e */ /* 0x008fe800000010ff */
[----:B------:R-:W-:Y:S01]  /*b2d0*/  HMMA.16816.F32.BF16 R128, R132, R146, R128 ;  /* 0x000000928480723c */ /* 0x000fe20000041880 */
[----:B------:R-:W1:Y:S06]  /*b2e0*/  LDSM.16.MT88.4 R144, [R241+0x1900] ;  /* 0x00190000f190783b */ /* 0x000e6c0000004200 */
[----:B------:R-:W-:Y:S02]  /*b2f0*/  F2FP.BF16.PACK_AB R134, R157, R163 ;  /* 0x000000a39d86723e */ /* 0x000fe400000010ff */
[----:B------:R-:W-:Y:S02]  /*b300*/  F2FP.BF16.PACK_AB R135, R156, R179 ;  /* 0x000000b39c87723e */ /* 0x000fe400000010ff */
[----:B------:R-:W-:Y:S01]  /*b310*/  LDSM.16.MT88.4 R156, [R241+0x2900] ;  /* 0x00290000f19c783b */ /* 0x000fe20000004200 */
[----:B------:R-:W-:Y:S02]  /*b320*/  F2FP.BF16.PACK_AB R132, R155, R162 ;  /* 0x000000a29b84723e */ /* 0x000fe400000010ff */
[----:B------:R-:W-:Y:S07]  /*b330*/  F2FP.BF16.PACK_AB R133, R160, R154 ;  /* 0x0000009aa085723e */ /* 0x000fee00000010ff */
        /* <DEDUP_REMOVED lines=46> */
[----:B------:R-:W-:Y:S01]  /*b620*/  HMMA.16816.F32.BF16 R128, R132, R142, R128 ;  /* 0x0000008e8480723c */ /* 0x000fe20000041880 */
[----:B------:R-:W-:Y:S06]  /*b630*/  LDSM.16.MT88.4 R140, [R247+0x5100] ;  /* 0x00510000f78c783b */ /* 0x000fec0000004200 */
[----:B------:R-:W-:Y:S02]  /*b640*/  F2FP.BF16.PACK_AB R132, R212, R210 ;  /* 0x000000d2d484723e */ /* 0x000fe400000010ff */
[----:B------:R-:W-:Y:S03]  /*b650*/  F2FP.BF16.PACK_AB R133, R208, R206 ;  /* 0x000000ced085723e */ /* 0x000fe600000010ff */
[----:B------:R-:W-:Y:S02]  /*b660*/  F2FP.BF16.PACK_AB R134, R207, R209 ;  /* 0x000000d1cf86723e */ /* 0x000fe400000010ff */
[----:B------:R-:W-:Y:S07]  /*b670*/  F2FP.BF16.PACK_AB R135, R199, R205 ;  /* 0x000000cdc787723e */ /* 0x000fee00000010ff */
        /* <DEDUP_REMOVED lines=14> */
[----:B------:R-:W4:Y:S07]  /*b760*/  LDSM.16.MT88.4 R140, [R247+0x8100] ;  /* 0x00810000f78c783b */ /* 0x000f2e0000004200 */
        /* <DEDUP_REMOVED lines=23> */
[----:B------:R-:W-:Y:S07]  /*b8e0*/  LDSM.16.MT88.4 R140, [R247+0x5900] ;  /* 0x00590000f78c783b */ /* 0x000fee0000004200 */
[C---:B-1----:R-:W-:Y:S07]  /*b8f0*/  HMMA.16816.F32.BF16 R108, R132.reuse, R144, R108 ;  /* 0x00000090846c723c */ /* 0x042fee000004186c */
[----:B------:R-:W-:Y:S01]  /*b900*/  MOV R144, R171 ;  /* 0x000000ab00907202 */ /* 0x000fe20000000f00 */
[C---:B------:R-:W-:Y:S04]  /*b910*/  HMMA.16816.F32.BF16 R112, R132.reuse, R146, R112 ;  /* 0x000000928470723c */ /* 0x040fe80000041870 */
[----:B------:R-:W-:Y:S03]  /*b920*/  MOV R145, R170 ;  /* 0x000000aa00917202 */ /* 0x000fe60000000f00 */
[----:B------:R-:W-:Y:S01]  /*b930*/  MOV R146, R177 ;  /* 0x000000b100927202 */ /* 0x000fe20000000f00 */
[C---:B---3--:R-:W-:Y:S04]  /*b940*/  HMMA.16816.F32.BF16 R116, R132.reuse, R148, R116 ;  /* 0x000000948474723c */ /* 0x048fe80000041874 */
[----:B------:R-:W-:Y:S04]  /*b950*/  MOV R147, R176 ;  /* 0x000000b000937202 */ /* 0x000fe80000000f00 */
[C---:B------:R-:W-:Y:S01]  /*b960*/  HMMA.16816.F32.BF16 R120, R132.reuse, R150, R120 ;  /* 0x000000968478723c */ /* 0x040fe20000041878 */
[----:B------:R-:W1:Y:S07]  /*b970*/  LDSM.16.MT88.4 R148, [R240+0x2900] ;  /* 0x00290000f094783b */ /* 0x000e6e0000004200 */
[C---:B--2---:R-:W-:Y:S07]  /*b980*/  HMMA.16816.F32.BF16 R124, R132.reuse, R136, R124 ;  /* 0x00000088847c723c */ /* 0x044fee000004187c */
[----:B------:R-:W-:Y:S01]  /*b990*/  MOV R137, R169 ;  /* 0x000000a900897202 */ /* 0x000fe20000000f00 */
[----:B------:R-:W-:Y:S01]  /*b9a0*/  HMMA.16816.F32.BF16 R128, R132, R138, R128 ;  /* 0x0000008a8480723c */ /* 0x000fe20000041880 */
[----:B------:R-:W2:Y:S03]  /*b9b0*/  LDSM.16.MT88.4 R132, [R242+0x5900] ;  /* 0x00590000f284783b */ /* 0x000ea60000004200 */
[----:B------:R-:W-:Y:S03]  /*b9c0*/  MOV R136, R168 ;  /* 0x000000a800887202 */ /* 0x000fe60000000f00 */
[----:B------:R-:W-:Y:S01]  /*b9d0*/  MOV R138, R162 ;  /* 0x000000a2008a7202 */ /* 0x000fe20000000f00 */
[C---:B------:R-:W-:Y:S01]  /*b9e0*/  HMMA.16816.F32.BF16 R176, R180.reuse, R172, R4 ;  /* 0x000000acb4b0723c */ /* 0x040fe20000041804 */
[----:B------:R-:W3:Y:S04]  /*b9f0*/  LDSM.16.MT88.4 R4, [R241+0x5900] ;  /* 0x00590000f104783b */ /* 0x000ee80000004200 */
[----:B------:R-:W-:Y:S03]  /*ba00*/  MOV R139, R161 ;  /* 0x000000a1008b7202 */ /* 0x000fe60000000f00 */
[C---:B------:R-:W-:Y:S07]  /*ba10*/  HMMA.16816.F32.BF16 R172, R180.reuse, R174, R8 ;  /* 0x000000aeb4ac723c */ /* 0x040fee0000041808 */
[----:B------:R-:W-:Y:S01]  /*ba20*/  MOV R10, R155 ;  /* 0x0000009b000a7202 */ /* 0x000fe20000000f00 */
[C---:B------:R-:W-:Y:S01]  /*ba30*/  HMMA.16816.F32.BF16 R168, R180.reuse, R164, R12 ;  /* 0x000000a4b4a8723c */ /* 0x040fe2000004180c */
[----:B------:R-:W-:Y:S03]  /*ba40*/  LDSM.16.MT88.4 R12, [R247+0x8900] ;  /* 0x00890000f70c783b */ /* 0x000fe60000004200 */
[----:B------:R-:W-:Y:S04]  /*ba50*/  MOV R11, R154 ;  /* 0x0000009a000b7202 */ /* 0x000fe80000000f00 */
[C---:B------:R-:W-:Y:S01]  /*ba60*/  HMMA.16816.F32.BF16 R164, R180.reuse, R166, R16 ;  /* 0x000000a6b4a4723c */ /* 0x040fe20000041810 */
[----:B------:R-:W-:Y:S07]  /*ba70*/  LDSM.16.MT88.4 R16, [R242+0x8900] ;  /* 0x00890000f210783b */ /* 0x000fee0000004200 */
[C---:B------:R-:W-:Y:S01]  /*ba80*/  HMMA.16816.F32.BF16 R160, R180.reuse, R156, R20 ;  /* 0x0000009cb4a0723c */ /* 0x040fe20000041814 */
[----:B------:R-:W-:Y:S07]  /*ba90*/  LDSM.16.MT88.4 R20, [R241+0x8900] ;  /* 0x00890000f114783b */ /* 0x000fee0000004200 */
[C---:B------:R-:W-:Y:S01]  /*baa0*/  HMMA.16816.F32.BF16 R156, R180.reuse, R158, R24 ;  /* 0x0000009eb49c723c */ /* 0x040fe20000041818 */
[----:B------:R-:W-:Y:S07]  /*bab0*/  LDSM.16.MT88.4 R24, [R240+0x8900] ;  /* 0x00890000f018783b */ /* 0x000fee0000004200 */
[C---:B-1----:R-:W-:Y:S07]  /*bac0*/  HMMA.16816.F32.BF16 R152, R180.reuse, R148, R28 ;  /* 0x00000094b498723c */ /* 0x042fee000004181c */
[----:B------:R-:W-:Y:S01]  /*bad0*/  MOV R31, R10 ;  /* 0x0000000a001f7202 */ /* 0x000fe20000000f00 */
[C---:B------:R-:W-:Y:S04]  /*bae0*/  HMMA.16816.F32.BF16 R148, R180.reuse, R150, R32 ;  /* 0x00000096b494723c */ /* 0x040fe80000041820 */
[----:B------:R-:W-:Y:S02]  /*baf0*/  MOV R30, R11 ;  /* 0x0000000b001e7202 */ /* 0x000fe40000000f00 */
[----:B------:R-:W1:Y:S01]  /*bb00*/  LDSM.16.MT88.4 R8, [R240+0x5900] ;  /* 0x00590000f008783b */ /* 0x000e620000004200 */
[----:B------:R-:W-:Y:S02]  /*bb10*/  MOV R35, R146 ;  /* 0x0000009200237202 */ /* 0x000fe40000000f00 */
[----:B------:R-:W-:Y:S03]  /*bb20*/  MOV R34, R147 ;  /* 0x0000009300227202 */ /* 0x000fe60000000f00 */
[----:B------:R-:W-:Y:S02]  /*bb30*/  MOV R33, R144 ;  /* 0x0000009000217202 */ /* 0x000fe40000000f00 */
[----:B------:R-:W-:Y:S02]  /*bb40*/  MOV R32, R145 ;  /* 0x0000009100207202 */ /* 0x000fe40000000f00 */
[C---:B------:R-:W-:Y:S03]  /*bb50*/  HMMA.16816.F32.BF16 R144, R180.reuse, R140, R36 ;  /* 0x0000008cb490723c */ /* 0x040fe60000041824 */
[----:B------:R-:W-:Y:S02]  /*bb60*/  MOV R29, R138 ;  /* 0x0000008a001d7202 */ /* 0x000fe40000000f00 */
[----:B------:R-:W-:Y:S02]  /*bb70*/  MOV R28, R139 ;  /* 0x0000008b001c7202 */ /* 0x000fe40000000f00 */
[----:B------:R-:W-:Y:S01]  /*bb80*/  MOV R39, R136 ;  /* 0x0000008800277202 */ /* 0x000fe20000000f00 */
[C---:B------:R-:W-:Y:S04]  /*bb90*/  HMMA.16816.F32.BF16 R140, R180.reuse, R142, R40 ;  /* 0x0000008eb48c723c */ /* 0x040fe80000041828 */
[----:B------:R-:W-:Y:S01]  /*bba0*/  MOV R38, R137 ;  /* 0x0000008900267202 */ /* 0x000fe20000000f00 */
[----:B------:R-:W-:Y:S03]  /*bbb0*/  FADD.FTZ R3, R39, R3 ;  /* 0x0000000327037221 */ /* 0x000fe60000010000 */
[C---:B--2---:R-:W-:Y:S04]  /*bbc0*/  HMMA.16816.F32.BF16 R136, R180.reuse, R132, R44 ;  /* 0x00000084b488723c */ /* 0x044fe8000004182c */
[----:B------:R-:W-:Y:S04]  /*bbd0*/  FADD.FTZ R3, R33, R3 ;  /* 0x0000000321037221 */ /* 0x000fe80000010000 */
[C---:B------:R-:W-:Y:S04]  /*bbe0*/  HMMA.16816.F32.BF16 R132, R180.reuse, R134, R48 ;  /* 0x00000086b484723c */ /* 0x040fe80000041830 */
[----:B------:R-:W-:Y:S04]  /*bbf0*/  FADD.FTZ R3, R35, R3 ;  /* 0x0000000323037221 */ /* 0x000fe80000010000 */
[C---:B---3--:R-:W-:Y:S04]  /*bc00*/  HMMA.16816.F32.BF16 R52, R180.reuse, R4, R52 ;  /* 0x00000004b434723c */ /* 0x048fe80000041834 */
[----:B------:R-:W-:Y:S04]  /*bc10*/  FADD.FTZ R3, R29, R3 ;  /* 0x000000031d037221 */ /* 0x000fe80000010000 */
[C---:B------:R-:W-:Y:S01]  /*bc20*/  HMMA.16816.F32.BF16 R56, R180.reuse, R6, R56 ;  /* 0x00000006b438723c */ /* 0x040fe20000041838 */
[----:B------:R-:W2:Y:S03]  /*bc30*/  LDSM.16.MT88.4 R4, [R247+0xb900] ;  /* 0x00b90000f704783b */ /* 0x000ea60000004200 */
[----:B------:R-:W-:Y:S04]  /*bc40*/  FADD.FTZ R3, R31, R3 ;  /* 0x000000031f037221 */ /* 0x000fe80000010000 */
[C---:B-1----:R-:W-:Y:S04]  /*bc50*/  HMMA.16816.F32.BF16 R60, R180.reuse, R8, R60 ;  /* 0x00000008b43c723c */ /* 0x042fe8000004183c */
[----:B------:R-:W-:Y:S04]  /*bc60*/  FADD.FTZ R3, R190, R3 ;  /* 0x00000003be037221 */ /* 0x000fe80000010000 */
[C---:B------:R-:W-:Y:S01]  /*bc70*/  HMMA.16816.F32.BF16 R64, R180.reuse, R10, R64 ;  /* 0x0000000ab440723c */ /* 0x040fe20000041840 */
[----:B------:R-:W1:Y:S03]  /*bc80*/  LDSM.16.MT88.4 R8, [R242+0xb900] ;  /* 0x00b90000f208783b */ /* 0x000e660000004200 */
[----:B------:R-:W-:Y:S04]  /*bc90*/  FADD.FTZ R3, R188, R3 ;  /* 0x00000003bc037221 */ /* 0x000fe80000010000 */
[C---:B------:R-:W-:Y:S04]  /*bca0*/  HMMA.16816.F32.BF16 R68, R180.reuse, R12, R68 ;  /* 0x0000000cb444723c */ /* 0x040fe80000041844 */
[----:B------:R-:W-:Y:S04]  /*bcb0*/  FADD.FTZ R3, R210, R3 ;  /* 0x00000003d2037221 */ /* 0x000fe80000010000 */
[C---:B------:R-:W-:Y:S01]  /*bcc0*/  HMMA.16816.F32.BF16 R72, R180.reuse, R14, R72 ;  /* 0x0000000eb448723c */ /* 0x040fe20000041848 */
[----:B------:R-:W3:Y:S03]  /*bcd0*/  LDSM.16.MT88.4 R12, [R241+0xb900] ;  /* 0x00b90000f10c783b */ /* 0x000ee60000004200 */
[----:B------:R-:W-:Y:S04]  /*bce0*/  FADD.FTZ R212, R212, R3 ;  /* 0x00000003d4d47221 */ /* 0x000fe80000010000 */
[C---:B------:R-:W-:Y:S04]  /*bcf0*/  HMMA.16816.F32.BF16 R76, R180.reuse, R16, R76 ;  /* 0x00000010b44c723c */ /* 0x040fe8000004184c */
[----:B------:R-:W-:Y:S03]  /*bd00*/  FADD.FTZ R212, R209, R212 ;  /* 0x000000d4d1d47221 */ /* 0x000fe60000010000 */
[----:B------:R-:W-:Y:S01]  /*bd10*/  FADD.FTZ R16, R38, R198 ;  /* 0x000000c626107221 */ /* 0x000fe20000010000 */
[C---:B------:R-:W-:Y:S04]  /*bd20*/  HMMA.16816.F32.BF16 R80, R180.reuse, R18, R80 ;  /* 0x00000012b450723c */ /* 0x040fe80000041850 */
[----:B------:R-:W-:Y:S02]  /*bd30*/  FADD.FTZ R207, R207, R212 ;  /* 0x000000d4cfcf7221 */ /* 0x000fe40000010000 */
[----:B------:R-:W-:Y:S02]  /*bd40*/  FADD.FTZ R16, R32, R16 ;  /* 0x0000001020107221 */ /* 0x000fe40000010000 */
        /* <DEDUP_REMOVED lines=8> */
[C---:B--2---:R-:W-:Y:S01]  /*bdd0*/  HMMA.16816.F32.BF16 R100, R180.reuse, R4, R100 ;  /* 0x00000004b464723c */ /* 0x044fe20000041864 */
[----:B------:R2:W-:Y:S07]  /*bde0*/  STL [R1+0x2c], R3 ;  /* 0x00002c0301007387 */ /* 0x0005ee0000100800 */
[C---:B------:R-:W-:Y:S01]  /*bdf0*/  HMMA.16816.F32.BF16 R104, R180.reuse, R6, R104 ;  /* 0x00000006b468723c */ /* 0x040fe20000041868 */
[----:B------:R-:W4:Y:S07]  /*be00*/  LDSM.16.MT88.4 R4, [R240+0xb900] ;  /* 0x00b90000f004783b */ /* 0x000f2e0000004200 */
[C---:B-1----:R-:W-:Y:S07]  /*be10*/  HMMA.16816.F32.BF16 R108, R180.reuse, R8, R108 ;  /* 0x00000008b46c723c */ /* 0x042fee000004186c */
[----:B------:R-:W-:Y:S01]  /*be20*/  FADD.FTZ R8, R34, R16 ;  /* 0x0000001022087221 */ /* 0x000fe20000010000 */
[C---:B------:R-:W-:Y:S04]  /*be30*/  HMMA.16816.F32.BF16 R112, R180.reuse, R10, R112 ;  /* 0x0000000ab470723c */ /* 0x040fe80000041870 */
[----:B------:R-:W-:Y:S01]  /*be40*/  FADD.FTZ R8, R28, R8 ;  /* 0x000000081c087221 */ /* 0x000fe20000010000 */
[----:B--2---:R-:W-:Y:S03]  /*be50*/  MOV R3, R0 ;  /* 0x0000000000037202 */ /* 0x004fe60000000f00 */
[C---:B---3--:R-:W-:Y:S04]  /*be60*/  HMMA.16816.F32.BF16 R116, R180.reuse, R12, R116 ;  /* 0x0000000cb474723c */ /* 0x048fe80000041874 */
[----:B------:R-:W-:Y:S04]  /*be70*/  FADD.FTZ R8, R30, R8 ;  /* 0x000000081e087221 */ /* 0x000fe80000010000 */
[C---:B------:R-:W-:Y:S04]  /*be80*/  HMMA.16816.F32.BF16 R120, R180.reuse, R14, R120 ;  /* 0x0000000eb478723c */ /* 0x040fe80000041878 */
[----:B------:R-:W-:Y:S04]  /*be90*/  FADD.FTZ R8, R187, R8 ;  /* 0x00000008bb087221 */ /* 0x000fe80000010000 */
[----:B------:R-:W-:Y:S01]  /*bea0*/  FADD.FTZ R8, R214, R8 ;  /* 0x00000008d6087221 */ /* 0x000fe20000010000 */
[C---:B----4-:R-:W-:Y:S03]  /*beb0*/  HMMA.16816.F32.BF16 R124, R180.reuse, R4, R124 ;  /* 0x00000004b47c723c */ /* 0x050fe6000004187c */
[----:B------:R-:W-:Y:S04]  /*bec0*/  FADD.FTZ R8, R189, R8 ;  /* 0x00000008bd087221 */ /* 0x000fe80000010000 */
[----:B------:R-:W-:Y:S01]  /*bed0*/  FADD.FTZ R8, R206, R8 ;  /* 0x00000008ce087221 */ /* 0x000fe20000010000 */
[----:B------:R-:W-:Y:S04]  /*bee0*/  HMMA.16816.F32.BF16 R128, R180, R6, R128 ;  /* 0x00000006b480723c */ /* 0x000fe80000041880 */
[----:B------:R-:W-:Y:S03]  /*bef0*/  FADD.FTZ R208, R208, R8 ;  /* 0x00000008d0d07221 */ /* 0x000fe60000010000 */
[----:B------:R-:W-:Y:S01]  /*bf00*/  MOV R180, R2 ;  /* 0x0000000200b47202 */ /* 0x000fe20000000f00 */
[----:B------:R-:W-:Y:S04]  /*bf10*/  FADD.FTZ R208, R205, R208 ;  /* 0x000000d0cdd07221 */ /* 0x000fe80000010000 */
[----:B------:R-:W-:Y:S04]  /*bf20*/  FADD.FTZ R199, R199, R208 ;  /* 0x000000d0c7c77221 */ /* 0x000fe80000010000 */
[----:B------:R-:W-:Y:S04]  /*bf30*/  FADD.FTZ R199, R201, R199 ;  /* 0x000000c7c9c77221 */ /* 0x000fe80000010000 */
[----:B------:R-:W-:Y:S04]  /*bf40*/  FADD.FTZ R199, R200, R199 ;  /* 0x000000c7c8c77221 */ /* 0x000fe80000010000 */
[----:B------:R-:W-:Y:S04]  /*bf50*/  FADD.FTZ R199, R211, R199 ;  /* 0x000000c7d3c77221 */ /* 0x000fe80000010000 */
[----:B------:R-:W-:Y:S01]  /*bf60*/  FADD.FTZ R183, R213, R199 ;  /* 0x000000c7d5b77221 */ /* 0x000fe20000010000 */
[----:B------:R-:W-:-:S05]  /*bf70*/  @P0 BRA `(.L_x_802) ;  /* 0xffffb48000000947 */ /* 0x000fca000383ffff */
.L_x_801:
[----:B------:R-:W2:Y:S01]  /*bf80*/  LDL.LU R4, [R1+0x2c] ;  /* 0x00002c0001047983 */ /* 0x000ea20000300800 */
[----:B------:R-:W-:-:S02]  /*bf90*/  MOV R7, 0xff800000 ;  /* 0xff80000000077802 */ /* 0x000fc40000000f00 */
[----:B------:R-:W-:Y:S01]  /*bfa0*/  MOV R8, 0xff800000 ;  /* 0xff80000000087802 */ /* 0x000fe20000000f00 */
[----:B------:R-:W1:Y:S01]  /*bfb0*/  SHFL.BFLY PT, R3, R183, 0x2, 0x1f ;  /* 0x0c401f00b7037f89 */ /* 0x000e6200000e0000 */
[----:B------:R-:W-:Y:S01]  /*bfc0*/  PLOP3.LUT P2, PT, PT, PT, PT, 0x8, 0x0 ;  /* 0x000000000000781c */ /* 0x000fe20003f4e170 */
[----:B-1----:R-:W-:-:S05]  /*bfd0*/  FADD.FTZ R183, R3, R183 ;  /* 0x000000b703b77221 */ /* 0x002fca0000010000 */
[----:B------:R-:W1:Y:S02]  /*bfe0*/  SHFL.BFLY PT, R3, R183, 0x1, 0x1f ;  /* 0x0c201f00b7037f89 */ /* 0x000e6400000e0000 */
[----:B-1----:R-:W-:-:S05]  /*bff0*/  FADD.FTZ R3, R3, R183 ;  /* 0x000000b703037221 */ /* 0x002fca0000010000 */
[----:B------:R-:W-:-:S13]  /*c000*/  FSETP.NE.FTZ.AND P0, PT, R3, RZ, PT ;  /* 0x000000ff0300720b */ /* 0x000fda0003f15000 */
[----:B------:R-:W-:-:S05]  /*c010*/  @P0 MOV R9, 0x3f317218 ;  /* 0x3f31721800090802 */ /* 0x000fca0000000f00 */
[----:B------:R-:W-:Y:S01]  /*c020*/  @P0 FMUL.FTZ R9, R9, c[0x0][0x2d0] ;  /* 0x0000b40009090a20 */ /* 0x000fe20000410000 */
[----:B--2---:R-:W1:Y:S02]  /*c030*/  SHFL.BFLY PT, R6, R4, 0x2, 0x1f ;  /* 0x0c401f0004067f89 */ /* 0x004e6400000e0000 */
[----:B-1----:R-:W-:-:S05]  /*c040*/  FADD.FTZ R6, R6, R4 ;  /* 0x0000000406067221 */ /* 0x002fca0000010000 */
[----:B------:R-:W1:Y:S02]  /*c050*/  SHFL.BFLY PT, R4, R6, 0x1, 0x1f ;  /* 0x0c201f0006047f89 */ /* 0x000e6400000e0000 */
[----:B-1----:R-:W-:Y:S02]  /*c060*/  FADD.FTZ R6, R6, R4 ;  /* 0x0000000406067221 */ /* 0x002fe40000010000 */
[----:B------:R-:W-:-:S03]  /*c070*/  CS2R R4, SRZ ;  /* 0x0000000000047805 */ /* 0x000fc6000001ff00 */
[----:B------:R-:W-:-:S03]  /*c080*/  FSETP.NE.FTZ.AND P1, PT, R6, RZ, PT ;  /* 0x000000ff0600720b */ /* 0x000fc60003f35000 */
[----:B------:R-:W1:Y:S08]  /*c090*/  @P0 MUFU.RCP R4, R3 ;  /* 0x0000000300040308 */ /* 0x000e700000001000 */
[----:B------:R-:W2:Y:S02]  /*c0a0*/  @P0 MUFU.LG2 R3, R3 ;  /* 0x0000000300030308 */ /* 0x000ea40000000c00 */
[----:B------:R-:W-:-:S05]  /*c0b0*/  @P1 MOV R10, 0x3f317218 ;  /* 0x3f317218000a1802 */ /* 0x000fca0000000f00 */
[----:B------:R-:W-:Y:S01]  /*c0c0*/  @P1 FMUL.FTZ R10, R10, c[0x0][0x2d0] ;  /* 0x0000b4000a0a1a20 */ /* 0x000fe20000410000 */
[----:B------:R-:W3:Y:S01]  /*c0d0*/  @P1 MUFU.RCP R5, R6 ;  /* 0x0000000600051308 */ /* 0x000ee20000001000 */
[C---:B-1----:R-:W-:Y:S02]  /*c0e0*/  FMUL.FTZ R178, R4.reuse, R178 ;  /* 0x000000b204b27220 */ /* 0x042fe40000410000 */
[C---:B------:R-:W-:Y:S02]  /*c0f0*/  FMUL.FTZ R179, R4.reuse, R179 ;  /* 0x000000b304b37220 */ /* 0x040fe40000410000 */
[C---:B------:R-:W-:Y:S02]  /*c100*/  FMUL.FTZ R174, R4.reuse, R174 ;  /* 0x000000ae04ae7220 */ /* 0x040fe40000410000 */
[----:B------:R-:W-:Y:S01]  /*c110*/  FMUL.FTZ R175, R4, R175 ;  /* 0x000000af04af7220 */ /* 0x000fe20000410000 */
[----:B------:R-:W1:Y:S01]  /*c120*/  @P1 MUFU.LG2 R6, R6 ;  /* 0x0000000600061308 */ /* 0x000e620000000c00 */
[----:B--2---:R-:W-:-:S02]  /*c130*/  @P0 FMUL.FTZ R3, R3, 0.69314718246459960938 ;  /* 0x3f31721803030820 */ /* 0x004fc40000410000 */
[C---:B------:R-:W-:Y:S02]  /*c140*/  FMUL.FTZ R170, R4.reuse, R170 ;  /* 0x000000aa04aa7220 */ /* 0x040fe40000410000 */
[C---:B------:R-:W-:Y:S02]  /*c150*/  FMUL.FTZ R171, R4.reuse, R171 ;  /* 0x000000ab04ab7220 */ /* 0x040fe40000410000 */
[----:B------:R-:W-:Y:S02]  /*c160*/  FMUL.FTZ R166, R4, R166 ;  /* 0x000000a604a67220 */ /* 0x000fe40000410000 */
[C---:B---3--:R-:W-:Y:S02]  /*c170*/  FMUL.FTZ R176, R5.reuse, R176 ;  /* 0x000000b005b07220 */ /* 0x048fe40000410000 */
[C---:B------:R-:W-:Y:S02]  /*c180*/  FMUL.FTZ R177, R5.reuse, R177 ;  /* 0x000000b105b17220 */ /* 0x040fe40000410000 */
[----:B------:R-:W-:-:S02]  /*c190*/  FMUL.FTZ R172, R5, R172 ;  /* 0x000000ac05ac7220 */ /* 0x000fc40000410000 */
[C---:B------:R-:W-:Y:S02]  /*c1a0*/  FMUL.FTZ R173, R5.reuse, R173 ;  /* 0x000000ad05ad7220 */ /* 0x040fe40000410000 */
[----:B-1----:R-:W-:Y:S02]  /*c1b0*/  @P1 FMUL.FTZ R6, R6, 0.69314718246459960938 ;  /* 0x3f31721806061820 */ /* 0x002fe40000410000 */
        /* <DEDUP_REMOVED lines=58> */
[----:B------:R-:W-:Y:S02]  /*c560*/  FMUL.FTZ R128, R5, R128 ;  /* 0x0000008005807220 */ /* 0x000fe40000410000 */
        /* <DEDUP_REMOVED lines=57> */
[----:B------:R-:W-:Y:S02]  /*c900*/  FMUL.FTZ R4, R4, R131 ;  /* 0x0000008304047220 */ /* 0x000fe40000410000 */
[----:B------:R-:W-:-:S02]  /*c910*/  @P1 FFMA.FTZ R7, R10, R2, R6 ;  /* 0x000000020a071223 */ /* 0x000fc40000010006 */
[----:B------:R-:W-:Y:S02]  /*c920*/  @P0 FFMA.FTZ R8, R9, R0, R3 ;  /* 0x0000000009080223 */ /* 0x000fe40000010003 */
.L_x_793:
[----:B------:R-:W-:Y:S01]  /*c930*/  USHF.R.S32.HI UR8, URZ, 0x1f, UR9 ;  /* 0x0000001f3f087899 */ /* 0x000fe20008011409 */
[----:B------:R-:W-:Y:S05]  /*c940*/  @P2 BRA `(.L_x_805) ;  /* 0x00001be000002947 */ /* 0x000fea0003800000 */
[----:B-----5:R-:W1:Y:S01]  /*c950*/  S2R R0, SR_TID.X ;  /* 0x0000000000007919 */ /* 0x020e620000002100 */
        /* <DEDUP_REMOVED lines=194> */
.L_x_806:
[----:B-1----:R-:W-:Y:S01]  /*d580*/  SHF.R.S32.HI R9, RZ, 0x1f, R10 ;  /* 0x0000001fff097819 */ /* 0x002fe2000001140a */
[----:B------:R-:W1:Y:S01]  /*d590*/  S2R R73, SR_CTAID.X ;  /* 0x0000000000497919 */ /* 0x000e620000002500 */
[----:B------:R-:W-:Y:S01]  /*d5a0*/  LOP3.LUT R5, R6, 0xffffffe0, RZ, 0xc0, !PT ;  /* 0xffffffe006057812 */ /* 0x000fe200078ec0ff */
[----:B------:R-:W-:Y:S01]  /*d5b0*/  IMAD.MOV.U32 R6, RZ, RZ, c[0x0][0x4e8] ;  /* 0x00013a00ff067624 */ /* 0x000fe200078e00ff */
[----:B------:R-:W-:Y:S01]  /*d5c0*/  LEA.HI R9, R9, R10, RZ, 0x3 ;  /* 0x0000000a09097211 */ /* 0x000fe200078f18ff */
[----:B------:R-:W-:Y:S01]  /*d5d0*/  ULDC.64 UR4, c[0x0][0x3a0] ;  /* 0x0000e80000047ab9 */ /* 0x000fe20000000a00 */
[----:B------:R-:W-:Y:S01]  /*d5e0*/  BSSY B0, `(.L_x_807) ;  /* 0x0000097000007945 */ /* 0x000fe20003800000 */
[----:B------:R-:W-:Y:S01]  /*d5f0*/  IMAD.IADD R5, R0, 0x1, -R5 ;  /* 0x0000000100057824 */ /* 0x000fe200078e0a05 */
[----:B------:R-:W-:Y:S01]  /*d600*/  LOP3.LUT R9, R9, 0xffffff8, RZ, 0xc0, !PT ;  /* 0x0ffffff809097812 */ /* 0x000fe200078ec0ff */
[----:B------:R-:W-:Y:S01]  /*d610*/  UMOV UR15, UR17 ;  /* 0x00000011000f7c82 */ /* 0x000fe20008000000 */
[----:B------:R-:W-:Y:S01]  /*d620*/  ISETP.NE.AND P1, PT, R6, 0x1, PT ;  /* 0x000000010600780c */ /* 0x000fe20003f25270 */
        /* <DEDUP_REMOVED lines=16> */
[----:B------:R-:W-:Y:S01]  /*d730*/  LEA.HI R3, R2, R0, RZ, 0x3 ;  /* 0x0000000002037211 */ /* 0x000fe200078f18ff */
[----:B------:R-:W-:Y:S01]  /*d740*/  USEL UR16, UR16, URZ, !UP1 ;  /* 0x0000003f10107287 */ /* 0x000fe2000c800000 */
[--C-:B------:R-:W-:Y:S01]  /*d750*/  IMAD R9, R9, 0x8, R6.reuse ;  /* 0x0000000809097824 */ /* 0x100fe200078e0206 */
[----:B------:R-:W-:Y:S01]  /*d760*/  UIMAD.WIDE.U32 UR14, UR9, UR6, UR14 ;  /* 0x00000006090e72a5 */ /* 0x000fe2000f8e000e */
[----:B------:R-:W-:Y:S01]  /*d770*/  LOP3.LUT R10, R3, 0xfffffff8, RZ, 0xc0, !PT ;  /* 0xfffffff8030a7812 */ /* 0x000fe200078ec0ff */
[----:B------:R-:W-:Y:S01]  /*d780*/  UIMAD UR10, UR9, UR7, UR10 ;  /* 0x00000007090a72a4 */ /* 0x000fe2000f8e020a */
[----:B------:R-:W-:Y:S01]  /*d790*/  SHF.R.S32.HI R3, RZ, 0x3, R3 ;  /* 0x00000003ff037819 */ /* 0x000fe20000011403 */
[----:B------:R-:W-:Y:S01]  /*d7a0*/  USEL UR11, UR11, URZ, !UP1 ;  /* 0x0000003f0b0b7287 */ /* 0x000fe2000c800000 */
[C---:B-1----:R-:W-:Y:S01]  /*d7b0*/  LEA R9, R73.reuse, R9, 0x7 ;  /* 0x0000000949097211 */ /* 0x042fe200078e38ff */
[----:B------:R-:W-:Y:S01]  /*d7c0*/  ULDC.64 UR6, c[0x0][0x498] ;  /* 0x0001260000067ab9 */ /* 0x000fe20000000a00 */
[----:B------:R-:W-:Y:S01]  /*d7d0*/  IMAD R6, R73, 0x80, R6 ;  /* 0x0000008049067824 */ /* 0x000fe200078e0206 */
[----:B------:R-:W-:Y:S01]  /*d7e0*/  UIMAD UR20, UR16, UR6, URZ ;  /* 0x00000006101472a4 */ /* 0x000fe2000f8e023f */
[----:B------:R-:W-:Y:S01]  /*d7f0*/  IMAD.SHL.U32 R12, R3, 0x40, RZ ;  /* 0x00000040030c7824 */ /* 0x000fe200078e00ff */
[----:B------:R-:W-:Y:S01]  /*d800*/  UIADD3 UR15, UR15, UR10, URZ ;  /* 0x0000000a0f0f7290 */ /* 0x000fe2000fffe03f */
[----:B------:R-:W-:Y:S01]  /*d810*/  @P1 IMAD.HI.U32 R5, R9, c[0x0][0x4ec], RZ ;  /* 0x00013b0009051a27 */ /* 0x000fe200078e00ff */
[----:B------:R-:W-:-:S02]  /*d820*/  UIMAD UR7, UR11, UR7, UR20 ;  /* 0x000000070b0772a4 */ /* 0x000fc4000f8e0214 */
[----:B------:R-:W-:Y:S01]  /*d830*/  UIMAD.WIDE.U32 UR14, UR11, UR6, UR14 ;  /* 0x000000060b0e72a5 */ /* 0x000fe2000f8e000e */
[----:B------:R-:W-:Y:S01]  /*d840*/  IMAD.MOV.U32 R16, RZ, RZ, R9 ;  /* 0x000000ffff107224 */ /* 0x000fe200078e0009 */
[----:B------:R-:W-:Y:S01]  /*d850*/  @P1 SHF.R.U32.HI R16, RZ, c[0x0][0x4f0], R5 ;  /* 0x00013c00ff101a19 */ /* 0x000fe20000011605 */
[----:B------:R-:W-:Y:S01]  /*d860*/  ULDC.64 UR4, c[0x0][0x3e8] ;  /* 0x0000fa0000047ab9 */ /* 0x000fe20000000a00 */
[----:B------:R-:W-:Y:S01]  /*d870*/  LEA.HI R5, R2, R0, RZ, 0x6 ;  /* 0x0000000002057211 */ /* 0x000fe200078f30ff */
[----:B------:R-:W-:Y:S01]  /*d880*/  IMAD.IADD R0, R0, 0x1, -R10 ;  /* 0x0000000100007824 */ /* 0x000fe200078e0a0a */
[--C-:B------:R-:W-:Y:S01]  /*d890*/  SHF.R.S32.HI R10, RZ, 0x1f, R16.reuse ;  /* 0x0000001fff0a7819 */ /* 0x100fe20000011410 */
[----:B------:R-:W-:Y:S01]  /*d8a0*/  IMAD.MOV R2, RZ, RZ, -R16 ;  /* 0x000000ffff027224 */ /* 0x000fe200078e0a10 */
[----:B------:R-:W-:Y:S01]  /*d8b0*/  IADD3 R16, P0, R16, UR14, RZ ;  /* 0x0000000e10107c10 */ /* 0x000fe2000ff1e0ff */
[----:B------:R-:W-:Y:S01]  /*d8c0*/  UIMAD UR8, UR8, UR4, URZ ;  /* 0x00000004080872a4 */ /* 0x000fe2000f8e023f */
[----:B------:R-:W-:Y:S01]  /*d8d0*/  LOP3.LUT R12, R12, 0x1c0, RZ, 0xc0, !PT ;  /* 0x000001c00c0c7812 */ /* 0x000fe200078ec0ff */
[----:B------:R-:W-:Y:S01]  /*d8e0*/  IMAD R9, R2, c[0x0][0x4e8], R9 ;  /* 0x00013a0002097a24 */ /* 0x000fe200078e0209 */
[----:B------:R-:W-:Y:S01]  /*d8f0*/  UIADD3 UR19, UR19, UR17, URZ ;  /* 0x0000001113137290 */ /* 0x000fe2000fffe03f */
[----:B------:R-:W-:Y:S01]  /*d900*/  IMAD.U32 R2, RZ, RZ, UR7 ;  /* 0x00000007ff027e24 */ /* 0x000fe2000f8e00ff */
[----:B------:R-:W-:Y:S01]  /*d910*/  UIMAD UR5, UR9, UR5, UR8 ;  /* 0x00000005090572a4 */ /* 0x000fe2000f8e0208 */
[----:B------:R-:W-:Y:S01]  /*d920*/  IMAD.SHL.U32 R5, R5, 0x8, RZ ;  /* 0x0000000805057824 */ /* 0x000fe200078e00ff */
[----:B------:R-:W-:Y:S01]  /*d930*/  SHF.R.S32.HI R11, RZ, 0x1f, R9 ;  /* 0x0000001fff0b7819 */ /* 0x000fe20000011409 */
[----:B------:R-:W-:Y:S01]  /*d940*/  UIMAD.WIDE.U32 UR18, UR9, UR4, UR18 ;  /* 0x00000004091272a5 */ /* 0x000fe2000f8e0012 */
[----:B------:R-:W-:Y:S01]  /*d950*/  IADD3.X R17, R10, UR15, R2, P0, !PT ;  /* 0x0000000f0a117c10 */ /* 0x000fe200087fe402 */
[----:B------:R-:W-:Y:S01]  /*d960*/  ULDC.64 UR6, c[0x0][0x3f0] ;  /* 0x0000fc0000067ab9 */ /* 0x000fe20000000a00 */
[----:B------:R-:W-:Y:S01]  /*d970*/  LEA R2, R0, R3, 0x5 ;  /* 0x0000000300027211 */ /* 0x000fe200078e28ff */
[----:B------:R-:W-:Y:S01]  /*d980*/  IMAD R11, R11, c[0x0][0x488], RZ ;  /* 0x000122000b0b7a24 */ /* 0x000fe200078e02ff */
[----:B------:R-:W-:Y:S01]  /*d990*/  UIMAD UR16, UR16, UR6, URZ ;  /* 0x00000006101072a4 */ /* 0x000fe2000f8e023f */
[----:B------:R-:W-:Y:S01]  /*d9a0*/  IMAD.WIDE.U32 R16, R9, c[0x0][0x488], R16 ;  /* 0x0001220009107a25 */ /* 0x000fe200078e0010 */
[----:B------:R-:W-:-:S02]  /*d9b0*/  UIADD3 UR19, UR19, UR5, URZ ;  /* 0x0000000513137290 */ /* 0x000fc4000fffe03f */
[----:B------:R-:W-:Y:S01]  /*d9c0*/  UIMAD UR7, UR11, UR7, UR16 ;  /* 0x000000070b0772a4 */ /* 0x000fe2000f8e0210 */
[----:B------:R-:W-:Y:S01]  /*d9d0*/  IMAD R11, R9, c[0x0][0x48c], R11 ;  /* 0x00012300090b7a24 */ /* 0x000fe200078e020b */
[----:B------:R-:W-:Y:S01]  /*d9e0*/  LEA R10, P0, R16, c[0x0][0x450], 0x2 ;  /* 0x00011400100a7a11 */ /* 0x000fe200078010ff */
[----:B------:R-:W-:Y:S01]  /*d9f0*/  IMAD R2, R73, 0x80, R2 ;  /* 0x0000008049027824 */ /* 0x000fe200078e0202 */
[----:B------:R-:W-:Y:S01]  /*da00*/  SHF.R.U32.HI R9, RZ, 0x3, R12 ;  /* 0x00000003ff097819 */ /* 0x000fe2000001160c */
[----:B------:R-:W-:Y:S01]  /*da10*/  IMAD.SHL.U32 R0, R0, 0x8, RZ ;  /* 0x0000000800007824 */ /* 0x000fe200078e00ff */
[----:B------:R-:W-:Y:S01]  /*da20*/  UIMAD.WIDE.U32 UR18, UR11, UR6, UR18 ;  /* 0x000000060b1272a5 */ /* 0x000fe2000f8e0012 */
[----:B------:R-:W-:Y:S02]  /*da30*/  IMAD.IADD R11, R17, 0x1, R11 ;  /* 0x00000001110b7824 */ /* 0x000fe400078e020b */
[----:B------:R-:W-:Y:S01]  /*da40*/  @P1 IMAD.HI.U32 R13, R2, c[0x0][0x4ec], RZ ;  /* 0x00013b00020d1a27 */ /* 0x000fe200078e00ff */
[----:B------:R-:W-:Y:S01]  /*da50*/  LOP3.LUT R12, R12, 0x38, R0, 0xf8, !PT ;  /* 0x000000380c0c7812 */ /* 0x000fe200078ef800 */
[----:B------:R-:W-:Y:S01]  /*da60*/  UIADD3 UR7, UR19, UR7, URZ ;  /* 0x0000000713077290 */ /* 0x000fe2000fffe03f */
[----:B------:R-:W-:Y:S01]  /*da70*/  LEA.HI.X R11, R16, c[0x0][0x454], R11, 0x2, P0 ;  /* 0x00011500100b7a11 */ /* 0x000fe200000f140b */
[----:B------:R-:W-:Y:S01]  /*da80*/  IMAD.MOV.U32 R14, RZ, RZ, R2 ;  /* 0x000000ffff0e7224 */ /* 0x000fe200078e0002 */
[----:B------:R-:W-:Y:S01]  /*da90*/  @P1 SHF.R.U32.HI R14, RZ, c[0x0][0x4f0], R13 ;  /* 0x00013c00ff0e1a19 */ /* 0x000fe2000001160d */
[----:B------:R-:W-:Y:S01]  /*daa0*/  IMAD.U32 R19, RZ, RZ, UR19 ;  /* 0x00000013ff137e24 */ /* 0x000fe2000f8e00ff */
[----:B------:R-:W-:Y:S01]  /*dab0*/  LOP3.LUT R9, R12, R9, RZ, 0x3c, !PT ;  /* 0x000000090c097212 */ /* 0x000fe200078e3cff */
[----:B------:R-:W-:Y:S01]  /*dac0*/  SHFL.IDX PT, R13, R11, RZ, 0x1c1f ;  /* 0x001c1fff0b0d7589 */ /* 0x000fe200000e0000 */
[--C-:B------:R-:W-:Y:S01]  /*dad0*/  SHF.R.S32.HI R16, RZ, 0x1f, R14.reuse ;  /* 0x0000001fff107819 */ /* 0x100fe2000001140e */
[----:B------:R-:W-:Y:S01]  /*dae0*/  IMAD.MOV R15, RZ, RZ, -R14 ;  /* 0x000000ffff0f7224 */ /* 0x000fe200078e0a0e */
[----:B------:R-:W-:Y:S01]  /*daf0*/  MOV R18, UR18 ;  /* 0x0000001200127c02 */ /* 0x000fe20008000f00 */
[----:B------:R-:W1:Y:S01]  /*db00*/  SHFL.IDX PT, R12, R10, RZ, 0x1c1f ;  /* 0x001c1fff0a0c7589 */ /* 0x000e6200000e0000 */
[----:B------:R-:W-:Y:S01]  /*db10*/  IMAD.U32 R19, RZ, RZ, UR7 ;  /* 0x00000007ff137e24 */ /* 0x000fe2000f8e00ff */
[----:B------:R-:W-:Y:S01]  /*db20*/  LOP3.LUT R5, R9, 0x7ffffe00, R5, 0xf8, !PT ;  /* 0x7ffffe0009057812 */ /* 0x000fe200078ef805 */
[----:B------:R-:W-:Y:S01]  /*db30*/  IMAD R15, R15, c[0x0][0x4e8], R2 ;  /* 0x00013a000f0f7a24 */ /* 0x000fe200078e0202 */
[----:B------:R-:W-:Y:S01]  /*db40*/  SHFL.IDX PT, R10, R10, 0x1, 0x1c1f ;  /* 0x003c1f000a0a7f89 */ /* 0x000fe200000e0000 */
[----:B-----5:R-:W-:Y:S01]  /*db50*/  IMAD R2, R4, c[0x0][0x4e8], RZ ;  /* 0x00013a0004027a24 */ /* 0x020fe200078e02ff */
[----:B------:R-:W-:Y:S01]  /*db60*/  IADD3 R4, R6, 0x8, RZ ;  /* 0x0000000806047810 */ /* 0x000fe20007ffe0ff */
[----:B------:R-:W-:Y:S01]  /*db70*/  IMAD R16, R16, c[0x0][0x3e0], RZ ;  /* 0x0000f80010107a24 */ /* 0x000fe200078e02ff */
[----:B------:R-:W2:Y:S01]  /*db80*/  SHFL.IDX PT, R11, R11, 0x1, 0x1c1f ;  /* 0x003c1f000b0b7f89 */ /* 0x000ea200000e0000 */
[----:B------:R-:W-:Y:S01]  /*db90*/  IMAD.WIDE.U32 R18, R14, c[0x0][0x3e0], R18 ;  /* 0x0000f8000e127a25 */ /* 0x000fe200078e0012 */
[----:B------:R-:W-:-:S02]  /*dba0*/  ISETP.GE.OR P1, PT, R6, R2, P2 ;  /* 0x000000020600720c */ /* 0x000fc40001726670 */
[----:B------:R-:W-:Y:S01]  /*dbb0*/  ISETP.GE.OR P0, PT, R4, R2, P2 ;  /* 0x000000020400720c */ /* 0x000fe20001706670 */
[----:B------:R-:W-:Y:S01]  /*dbc0*/  IMAD R16, R14, c[0x0][0x3e4], R16 ;  /* 0x0000f9000e107a24 */ /* 0x000fe200078e0210 */
[----:B------:R-:W-:Y:S01]  /*dbd0*/  SHF.R.S32.HI R6, RZ, 0x1f, R15 ;  /* 0x0000001fff067819 */ /* 0x000fe2000001140f */
[----:B------:R-:W-:-:S03]  /*dbe0*/  IMAD R73, R73, 0x80, R3 ;  /* 0x0000008049497824 */ /* 0x000fc600078e0203 */
[----:B------:R-:W-:Y:S01]  /*dbf0*/  IADD3 R19, R19, R16, RZ ;  /* 0x0000001013137210 */ /* 0x000fe20007ffe0ff */
[----:B------:R-:W-:Y:S02]  /*dc00*/  IMAD R6, R6, c[0x0][0x3d8], RZ ;  /* 0x0000f60006067a24 */ /* 0x000fe400078e02ff */
[----:B------:R-:W-:Y:S02]  /*dc10*/  IMAD.SHL.U32 R16, R5, 0x2, RZ ;  /* 0x0000000205107824 */ /* 0x000fe400078e00ff */
[C---:B------:R-:W-:Y:S01]  /*dc20*/  IMAD R17, R15.reuse, c[0x0][0x3dc], R6 ;  /* 0x0000f7000f117a24 */ /* 0x040fe200078e0206 */
[----:B-1----:R1:W-:Y:S01]  /*dc30*/  @!P1 ST.E [R12.64], R7 ;  /* 0x000000070c009985 */ /* 0x0023e2000c10190c */
[----:B------:R-:W-:-:S04]  /*dc40*/  IMAD.WIDE.U32 R74, R15, c[0x0][0x3d8], R18 ;  /* 0x0000f6000f4a7a25 */ /* 0x000fc800078e0012 */
[----:B------:R-:W-:Y:S01]  /*dc50*/  IMAD.IADD R17, R75, 0x1, R17 ;  /* 0x000000014b117824 */ /* 0x000fe200078e0211 */
[----:B--2---:R1:W-:Y:S01]  /*dc60*/  @!P0 ST.E [R10.64], R8 ;  /* 0x000000080a008985 */ /* 0x0043e2000c10190c */
        /* <DEDUP_REMOVED lines=46> */
.L_x_808:
[----:B--234-:R-:W-:Y:S05]  /*df50*/  BSYNC B0 ;  /* 0x0000000000007941 */ /* 0x01cfea0003800000 */
.L_x_807:
        /* <DEDUP_REMOVED lines=30> */
.L_x_810:
[----:B------:R-:W-:Y:S05]  /*e140*/  BSYNC B0 ;  /* 0x0000000000007941 */ /* 0x000fea0003800000 */
.L_x_809:
        /* <DEDUP_REMOVED lines=30> */
.L_x_812:
[----:B------:R-:W-:Y:S05]  /*e330*/  BSYNC B0 ;  /* 0x0000000000007941 */ /* 0x000fea0003800000 */
.L_x_811:
        /* <DEDUP_REMOVED lines=31> */
.L_x_805:
        /* <DEDUP_REMOVED lines=10> */
[----:B-----5:R-:W2:Y:S01]  /*e5d0*/  @P0 LDG.E R0, [R6.64] ;  /* 0x0000000c06000981 */ /* 0x020ea2000c1e1900 */
        /* <DEDUP_REMOVED lines=20> */
.L_x_813:
        /* <DEDUP_REMOVED lines=43> */
.L_x_815:
[----:B------:R-:W-:Y:S05]  /*e9d0*/  BSYNC B0 ;  /* 0x0000000000007941 */ /* 0x000fea0003800000 */
.L_x_814:
        /* <DEDUP_REMOVED lines=20> */
[----:B------:R-:W-:Y:S01]  /*eb20*/  UIMAD UR7, UR9, UR5, UR7 ;  /* 0x00000005090772a4 */ /* 0x000fe2000f8e0207 */
[C---:B-1----:R-:W-:Y:S02]  /*eb30*/  IMAD R4, R0.reuse, 0x80, R4 ;  /* 0x0000008000047824 */ /* 0x042fe400078e0204 */
[----:B------:R-:W-:Y:S01]  /*eb40*/  IMAD R3, R0, 0x80, R3 ;  /* 0x0000008000037824 */ /* 0x000fe200078e0203 */
[----:B------:R-:W-:Y:S01]  /*eb50*/  ULDC.64 UR4, c[0x0][0x3f0] ;  /* 0x0000fc0000047ab9 */ /* 0x000fe20000000a00 */
[----:B------:R-:W-:Y:S01]  /*eb60*/  IADD3 R8, R9, 0x40, RZ ;  /* 0x0000004009087810 */ /* 0x000fe20007ffe0ff */
[----:B------:R-:W-:Y:S01]  /*eb70*/  UIMAD UR6, UR6, UR4, URZ ;  /* 0x00000004060672a4 */ /* 0x000fe2000f8e023f */
[----:B------:R-:W-:Y:S01]  /*eb80*/  @P0 IMAD.HI.U32 R2, R3, c[0x0][0x4ec], RZ ;  /* 0x00013b0003020a27 */ /* 0x000fe200078e00ff */
[----:B------:R-:W-:-:S02]  /*eb90*/  UIADD3 UR17, UR7, UR17, URZ ;  /* 0x0000001107117290 */ /* 0x000fc4000fffe03f */
        /* <DEDUP_REMOVED lines=49> */
.L_x_817:
[----:B------:R-:W-:Y:S05]  /*eeb0*/  BSYNC B0 ;  /* 0x0000000000007941 */ /* 0x000fea0003800000 */
.L_x_816:
        /* <DEDUP_REMOVED lines=27> */
.L_x_819:
[----:B------:R-:W-:Y:S05]  /*f070*/  BSYNC B0 ;  /* 0x0000000000007941 */ /* 0x000fea0003800000 */
.L_x_818:
        /* <DEDUP_REMOVED lines=27> */
.L_x_821:
[----:B------:R-:W-:Y:S05]  /*f230*/  BSYNC B0 ;  /* 0x0000000000007941 */ /* 0x000fea0003800000 */
.L_x_820:
        /* <DEDUP_REMOVED lines=28> */
.L_x_822:
        /* <DEDUP_REMOVED lines=16> */
.L_x_3641:


//--------------------- .text._ZN7cutlass13device_kernelIN5flash19enable_sm80_to_sm89INS1_16FlashAttnFwdSm80INS1_25CollectiveMainloopFwdSm80ILi8ELi1ELb0EN4cute5tupleIJNS5_1CILi128EEENS7_ILi48EEENS7_ILi256EEEEEELi256ENS_10bfloat16_tEfNS_4arch4Sm80ELb0ELb0ELb1ELb1ELb1ELb1ELb1ELb0EEENS1_21CollectiveEpilogueFwdINS6_IJS8_SA_S9_EEENS6_IJNS7_ILi1EEESI_SI_EEESC_SE_Li256ELb1ELb1ELb0ELb0EEENS1_19SingleTileSchedulerILb1ELb0ELb1ELi128EEEEEEEEEvNT_6ParamsE --------------------------
	.section	.text._ZN7cutlass13device_kernelIN5flash19enable_sm80_to_sm89INS1_16FlashAttnFwdSm80INS1_25CollectiveMainloopFwdSm80ILi8ELi1ELb0EN4cute5tupleIJNS5_1CILi128EEENS7_ILi48EEENS7_ILi256EEEEEELi256ENS_10bfloat16_tEfNS_4arch4Sm80ELb0ELb0ELb1ELb1ELb1ELb1ELb1ELb0EEENS1_21CollectiveEpilogueFwdINS6_IJS8_SA_S9_EEENS6_IJNS7_ILi1EEESI_SI_EEESC_SE_Li256ELb1ELb1ELb0ELb0EEENS1_19SingleTileSchedulerILb1ELb0ELb1ELi128EEEEEEEEEvNT_6ParamsE,"ax",@progbits
	.sectioninfo	@"SHI_REGISTERS=255"
	.align	128
.text._ZN7cutlass13device_kernelIN5flash19enable_sm80_to_sm89INS1_16FlashAttnFwdSm80INS1_25CollectiveMainloopFwdSm80ILi8ELi1ELb0EN4cute5tupleIJNS5_1CILi128EEENS7_ILi48EEENS7_ILi256EEEEEELi256ENS_10bfloat16_tEfNS_4arch4Sm80ELb0ELb0ELb1ELb1ELb1ELb1ELb1ELb0EEENS1_21CollectiveEpilogueFwdINS6_IJS8_SA_S9_EEENS6_IJNS7_ILi1EEESI_SI_EEESC_SE_Li256ELb1ELb1ELb0ELb0EEENS1_19SingleTileSchedulerILb1ELb0ELb1ELi128EEEEEEEEEvNT_6ParamsE:
        .type           _ZN7cutlass13device_kernelIN5flash19enable_sm80_to_sm89INS1_16FlashAttnFwdSm80INS1_25CollectiveMainloopFwdSm80ILi8ELi1ELb0EN4cute5tupleIJNS5_1CILi128EEENS7_ILi48EEENS7_ILi256EEEEEELi256ENS_10bfloat16_tEfNS_4arch4Sm80ELb0ELb0ELb1ELb1ELb1ELb1ELb1ELb0EEENS1_21CollectiveEpilogueFwdINS6_IJS8_SA_S9_EEENS6_IJNS7_ILi1EEESI_SI_EEESC_SE_Li256ELb1ELb1ELb0ELb0EEENS1_19SingleTileSchedulerILb1ELb0ELb1ELi128EEEEEEEEEvNT_6ParamsE,@function
        .size           _ZN7cutlass13device_kernelIN5flash19enable_sm80_to_sm89INS1_16FlashAttnFwdSm80INS1_25CollectiveMainloopFwdSm80ILi8ELi1ELb0EN4cute5tupleIJNS5_1CILi128EEENS7_ILi48EEENS7_ILi256EEEEEELi256ENS_10bfloat16_tEfNS_4arch4Sm80ELb0ELb0ELb1ELb1ELb1ELb1ELb1ELb0EEENS1_21CollectiveEpilogueFwdINS6_IJS8_SA_S9_EEENS6_IJNS7_ILi1EEESI_SI_EEESC_SE_Li256ELb1ELb1ELb0ELb0EEENS1_19SingleTileSchedulerILb1ELb0ELb1ELi128EEEEEEEEEvNT_6ParamsE,(.L_x_3642 - _ZN7cutlass13device_kernelIN5flash19enable_sm80_to_sm89INS1_16FlashAttnFwdSm80INS1_25CollectiveMainloopFwdSm80ILi8ELi1ELb0EN4cute5tupleIJNS5_1CILi128EEENS7_ILi48EEENS7_ILi256EEEEEELi256ENS_10bfloat16_tEfNS_4arch4Sm80ELb0ELb0ELb1ELb1ELb1ELb1ELb1ELb0EEENS1_21CollectiveEpilogueFwdINS6_IJS8_SA_S9_EEENS6_IJNS7_ILi1EEESI_SI_EEESC_SE_Li256ELb1ELb1ELb0ELb0EEENS1_19SingleTileSchedulerILb1ELb0ELb1ELi128EEEEEEEEEvNT_6ParamsE)
        .other          _ZN7cutlass13device_kernelIN5flash19enable_sm80_to_sm89INS1_16FlashAttnFwdSm80INS1_25CollectiveMainloopFwdSm80ILi8ELi1ELb0EN4cute5tupleIJNS5_1CILi128EEENS7_ILi48EEENS7_ILi256EEEEEELi256ENS_10bfloat16_tEfNS_4arch4Sm80ELb0ELb0ELb1ELb1ELb1ELb1ELb1ELb0EEENS1_21CollectiveEpilogueFwdINS6_IJS8_SA_S9_EEENS6_IJNS7_ILi1EEESI_SI_EEESC_SE_Li256ELb1ELb1ELb0ELb0EEENS1_19SingleTileSchedulerILb1ELb0ELb1ELi128EEEEEEEEEvNT_6ParamsE,@"STO_CUDA_ENTRY STV_DEFAULT"
_ZN7cutlass13device_kernelIN5flash19enable_sm80_to_sm89INS1_16FlashAttnFwdSm80INS1_25CollectiveMainloopFwdSm80ILi8ELi1ELb0EN4cute5tupleIJNS5_1CILi128EEENS7_ILi48EEENS7_ILi256EEEEEELi256ENS_10bfloat16_tEfNS_4arch4Sm80ELb0ELb0ELb1ELb1ELb1ELb1ELb1ELb0EEENS1_21CollectiveEpilogueFwdINS6_IJS8_SA_S9_EEENS6_IJNS7_ILi1EEESI_SI_EEESC_SE_Li256ELb1ELb1ELb0ELb0EEENS1_19SingleTileSchedulerILb1ELb0ELb1ELi128EEEEEEEEEvNT_6ParamsE:
[----:B------:R-:W-:Y:S02]  /*0000*/  MOV R1, c[0x0][0x28] ;  /* 0x00000a0000017a02 */ /* 0x000fe40000000f00 */
[----:B------:R-:W1:Y:S01]  /*0010*/  S2R R224, SR_TID.X ;  /* 0x0000000000e07919 */ /* 0x000e620000002100 */
[----:B------:R-:W-:Y:S01]  /*0020*/  MOV R7, 0x4 ;  /* 0x0000000400077802 */ /* 0x000fe20000000f00 */
[----:B------:R-:W-:Y:S02]  /*0030*/  ULDC.64 UR16, c[0x0][0x118] ;  /* 0x0000460000107ab9 */ /* 0x000fe40000000a00 */
[----:B------:R-:W2:Y:S04]  /*0040*/  S2R R226, SR_CTAID.Z ;  /* 0x0000000000e27919 */ /* 0x000ea80000002700 */
[----:B------:R-:W3:Y:S01]  /*0050*/  S2R R109, SR_CTAID.X ;  /* 0x00000000006d7919 */ /* 0x000ee20000002500 */
[----:B-1----:R-:W-:Y:S01]  /*0060*/  SHF.R.U32.HI R0, RZ, 0x5, R224 ;  /* 0x00000005ff007819 */ /* 0x002fe200000116e0 */
[----:B--2---:R-:W-:-:S05]  /*0070*/  IMAD.WIDE R2, R226, R7, c[0x0][0x568] ;  /* 0x00015a00e2027625 */ /* 0x004fca00078e0207 */
[----:B------:R-:W1:Y:S02]  /*0080*/  SHFL.IDX PT, R0, R0, RZ, 0x1f ;  /* 0x00001fff00007589 */ /* 0x000e6400000e0000 */
[----:B-1----:R-:W-:-:S13]  /*0090*/  ISETP.NE.AND P0, PT, R0, RZ, PT ;  /* 0x000000ff0000720c */ /* 0x002fda0003f05270 */
[----:B------:R-:W-:Y:S05]  /*00a0*/  @!P0 BRA `(.L_x_823) ;  /* 0x0000013000008947 */ /* 0x000fea0003800000 */
[----:B---3--:R-:W-:-:S04]  /*00b0*/  ISETP.NE.U32.AND P0, PT, RZ, c[0x0][0x568], PT ;  /* 0x00015a00ff007a0c */ /* 0x008fc80003f05070 */
[----:B------:R-:W-:-:S13]  /*00c0*/  ISETP.NE.AND.EX P0, PT, RZ, c[0x0][0x56c], PT, P0 ;  /* 0x00015b00ff007a0c */ /* 0x000fda0003f05300 */
[----:B------:R-:W-:Y:S05]  /*00d0*/  @!P0 BRA `(.L_x_824) ;  /* 0x0000002000008947 */ /* 0x000fea0003800000 */
[----:B------:R1:W5:Y:S01]  /*00e0*/  LDG.E R3, [R2.64] ;  /* 0x0000001002037981 */ /* 0x000362000c1e1900 */
[----:B------:R-:W-:Y:S05]  /*00f0*/  BRA `(.L_x_825) ;  /* 0x0000009000007947 */ /* 0x000fea0003800000 */
.L_x_824:
[----:B------:R-:W-:-:S04]  /*0100*/  ISETP.NE.U32.AND P0, PT, RZ, c[0x0][0x560], PT ;  /* 0x00015800ff007a0c */ /* 0x000fc80003f05070 */
[----:B------:R-:W-:-:S13]  /*0110*/  ISETP.NE.AND.EX P0, PT, RZ, c[0x0][0x564], PT, P0 ;  /* 0x00015900ff007a0c */ /* 0x000fda0003f05300 */
[----:B------:R-:W-:Y:S05]  /*0120*/  @!P0 BRA `(.L_x_826) ;  /* 0x0000005000008947 */ /* 0x000fea0003800000 */
[----:B------:R-:W-:-:S05]  /*0130*/  IMAD.WIDE R4, R226, R7, c[0x0][0x560] ;  /* 0x00015800e2047625 */ /* 0x000fca00078e0207 */
[----:B------:R-:W2:Y:S04]  /*0140*/  LDG.E R3, [R4.64] ;  /* 0x0000001004037981 */ /* 0x000ea8000c1e1900 */
[----:B------:R-:W2:Y:S02]  /*0150*/  LDG.E R0, [R4.64+0x4] ;  /* 0x0000041004007981 */ /* 0x000ea4000c1e1900 */
[----:B--2---:R-:W-:Y:S01]  /*0160*/  IADD3 R3, -R3, R0, RZ ;  /* 0x0000000003037210 */ /* 0x004fe20007ffe1ff */
[----:B------:R-:W-:Y:S05]  /*0170*/  BRA `(.L_x_825) ;  /* 0x0000001000007947 */ /* 0x000fea0003800000 */
.L_x_826:
[----:B------:R-:W-:-:S05]  /*0180*/  MOV R3, c[0x0][0x54c] ;  /* 0x0001530000037a02 */ /* 0x000fca0000000f00 */
.L_x_825:
[----:B-----5:R-:W-:Y:S01]  /*0190*/  IMAD R3, R3, c[0x0][0x548], RZ ;  /* 0x0001520003037a24 */ /* 0x020fe200078e02ff */
[----:B------:R-:W-:-:S04]  /*01a0*/  SHF.L.U32 R0, R109, 0x7, RZ ;  /* 0x000000076d007819 */ /* 0x000fc800000006ff */
[----:B------:R-:W-:-:S04]  /*01b0*/  ISETP.GE.AND P0, PT, R0, R3, PT ;  /* 0x000000030000720c */ /* 0x000fc80003f06270 */
[----:B------:R-:W-:Y:S01]  /*01c0*/  SEL R226, R226, 0xffffffff, !P0 ;  /* 0xffffffffe2e27807 */ /* 0x000fe20004000000 */
[----:B------:R-:W-:Y:S05]  /*01d0*/  BRA `(.L_x_827) ;  /* 0x0000012000007947 */ /* 0x000fea0003800000 */
.L_x_823:
[----:B---3--:R-:W-:-:S04]  /*01e0*/  ISETP.NE.U32.AND P0, PT, RZ, c[0x0][0x568], PT ;  /* 0x00015a00ff007a0c */ /* 0x008fc80003f05070 */
[----:B------:R-:W-:-:S13]  /*01f0*/  ISETP.NE.AND.EX P0, PT, RZ, c[0x0][0x56c], PT, P0 ;  /* 0x00015b00ff007a0c */ /* 0x000fda0003f05300 */
[----:B------:R-:W-:Y:S05]  /*0200*/  @!P0 BRA `(.L_x_828) ;  /* 0x0000002000008947 */ /* 0x000fea0003800000 */
[----:B------:R1:W5:Y:S01]  /*0210*/  LDG.E R3, [R2.64] ;  /* 0x0000001002037981 */ /* 0x000362000c1e1900 */
[----:B------:R-:W-:Y:S05]  /*0220*/  BRA `(.L_x_829) ;  /* 0x0000009000007947 */ /* 0x000fea0003800000 */
.L_x_828:
        /* <DEDUP_REMOVED lines=8> */
.L_x_830:
[----:B------:R-:W-:-:S05]  /*02b0*/  MOV R3, c[0x0][0x54c] ;  /* 0x0001530000037a02 */ /* 0x000fca0000000f00 */
.L_x_829:
[----:B-----5:R-:W-:Y:S01]  /*02c0*/  IMAD R3, R3, c[0x0][0x548], RZ ;  /* 0x0001520003037a24 */ /* 0x020fe200078e02ff */
[----:B------:R-:W-:-:S04]  /*02d0*/  SHF.L.U32 R0, R109, 0x7, RZ ;  /* 0x000000076d007819 */ /* 0x000fc800000006ff */
[----:B------:R-:W-:-:S04]  /*02e0*/  ISETP.GE.AND P0, PT, R0, R3, PT ;  /* 0x000000030000720c */ /* 0x000fc80003f06270 */
[----:B------:R-:W-:-:S04]  /*02f0*/  SEL R226, R226, 0xffffffff, !P0 ;  /* 0xffffffffe2e27807 */ /* 0x000fc80004000000 */
.L_x_827:
[----:B------:R-:W-:-:S13]  /*0300*/  ISETP.GE.AND P0, PT, R226, RZ, PT ;  /* 0x000000ffe200720c */ /* 0x000fda0003f06270 */
[----:B------:R-:W-:Y:S05]  /*0310*/  @!P0 EXIT ;  /* 0x000000000000894d */ /* 0x000fea0003800000 */
[----:B------:R-:W-:Y:S01]  /*0320*/  ISETP.NE.U32.AND P0, PT, RZ, c[0x0][0x370], PT ;  /* 0x0000dc00ff007a0c */ /* 0x000fe20003f05070 */
[----:B------:R-:W-:Y:S01]  /*0330*/  IMAD.MOV.U32 R225, RZ, RZ, RZ ;  /* 0x000000ffffe17224 */ /* 0x000fe200078e00ff */
[----:B------:R-:W-:Y:S01]  /*0340*/  ISETP.NE.U32.AND P1, PT, RZ, c[0x0][0x360], PT ;  /* 0x0000d800ff007a0c */ /* 0x000fe20003f25070 */
[----:B------:R-:W-:Y:S01]  /*0350*/  IMAD.MOV.U32 R111, RZ, RZ, c[0x0][0x168] ;  /* 0x00005a00ff6f7624 */ /* 0x000fe200078e00ff */
[----:B------:R-:W-:Y:S01]  /*0360*/  ISETP.NE.AND.EX P2, PT, RZ, c[0x0][0x374], PT, P0 ;  /* 0x0000dd00ff007a0c */ /* 0x000fe20003f45300 */
[----:B------:R-:W-:Y:S01]  /*0370*/  CS2R R112, SRZ ;  /* 0x0000000000707805 */ /* 0x000fe2000001ff00 */
[----:B------:R-:W-:Y:S01]  /*0380*/  ISETP.NE.AND.EX P0, PT, RZ, c[0x0][0x364], PT, P1 ;  /* 0x0000d900ff007a0c */ /* 0x000fe20003f05310 */
[----:B------:R-:W-:Y:S01]  /*0390*/  IMAD.MOV.U32 R4, RZ, RZ, RZ ;  /* 0x000000ffff047224 */ /* 0x000fe200078e00ff */
[----:B------:R-:W-:Y:S01]  /*03a0*/  ISETP.NE.U32.AND P1, PT, RZ, c[0x0][0x348], PT ;  /* 0x0000d200ff007a0c */ /* 0x000fe20003f25070 */
[----:B------:R-:W-:Y:S01]  /*03b0*/  IMAD.WIDE R12, R226, R7, c[0x0][0x348] ;  /* 0x0000d200e20c7625 */ /* 0x000fe200078e0207 */
[----:B------:R-:W-:-:S02]  /*03c0*/  ISETP.NE.U32.AND P3, PT, RZ, c[0x0][0x350], PT ;  /* 0x0000d400ff007a0c */ /* 0x000fc40003f65070 */
[----:B------:R-:W-:Y:S01]  /*03d0*/  ISETP.NE.U32.AND P4, PT, RZ, c[0x0][0x358], PT ;  /* 0x0000d600ff007a0c */ /* 0x000fe20003f85070 */
[CC--:B------:R-:W-:Y:S01]  /*03e0*/  IMAD.WIDE R8, R226.reuse, R7.reuse, c[0x0][0x350] ;  /* 0x0000d400e2087625 */ /* 0x0c0fe200078e0207 */
[----:B------:R-:W-:Y:S02]  /*03f0*/  ISETP.NE.AND.EX P1, PT, RZ, c[0x0][0x34c], PT, P1 ;  /* 0x0000d300ff007a0c */ /* 0x000fe40003f25310 */
[----:B------:R-:W-:Y:S01]  /*0400*/  ISETP.NE.AND.EX P3, PT, RZ, c[0x0][0x354], PT, P3 ;  /* 0x0000d500ff007a0c */ /* 0x000fe20003f65330 */
[----:B------:R-:W-:Y:S01]  /*0410*/  @P2 IMAD.WIDE R16, R226, R7, c[0x0][0x370] ;  /* 0x0000dc00e2102625 */ /* 0x000fe200078e0207 */
[----:B------:R-:W-:-:S03]  /*0420*/  ISETP.NE.AND.EX P4, PT, RZ, c[0x0][0x35c], PT, P4 ;  /* 0x0000d700ff007a0c */ /* 0x000fc60003f85340 */
[CC--:B------:R-:W-:Y:S01]  /*0430*/  @P0 IMAD.WIDE R14, R226.reuse, R7.reuse, c[0x0][0x360] ;  /* 0x0000d800e20e0625 */ /* 0x0c0fe200078e0207 */
[----:B------:R2:W5:Y:S03]  /*0440*/  @P2 LDG.E R225, [R16.64] ;  /* 0x0000001010e12981 */ /* 0x000566000c1e1900 */
[----:B------:R-:W-:Y:S01]  /*0450*/  IMAD.WIDE R10, R226, R7, c[0x0][0x358] ;  /* 0x0000d600e20a7625 */ /* 0x000fe200078e0207 */
[----:B------:R2:W5:Y:S04]  /*0460*/  @P0 LDG.E R111, [R14.64] ;  /* 0x000000100e6f0981 */ /* 0x000568000c1e1900 */
[----:B------:R2:W5:Y:S04]  /*0470*/  @P1 LDG.E R113, [R12.64] ;  /* 0x000000100c711981 */ /* 0x000568000c1e1900 */
[----:B------:R2:W5:Y:S04]  /*0480*/  @P3 LDG.E R112, [R8.64] ;  /* 0x0000001008703981 */ /* 0x000568000c1e1900 */
[----:B------:R2:W5:Y:S04]  /*0490*/  @P4 LDG.E R4, [R10.64] ;  /* 0x000000100a044981 */ /* 0x000568000c1e1900 */
[----:B------:R-:W3:Y:S01]  /*04a0*/  S2R R223, SR_CTAID.Y ;  /* 0x0000000000df7919 */ /* 0x000ee20000002600 */
[----:B------:R-:W-:-:S02]  /*04b0*/  IMAD.MOV.U32 R5, RZ, RZ, c[0x0][0x2ac] ;  /* 0x0000ab00ff057624 */ /* 0x000fc400078e00ff */
[----:B-1----:R-:W-:Y:S02]  /*04c0*/  IMAD.MOV.U32 R2, RZ, RZ, c[0x0][0x228] ;  /* 0x00008a00ff027624 */ /* 0x002fe400078e00ff */
[----:B------:R-:W-:Y:S01]  /*04d0*/  IMAD R5, R5, c[0x0][0x1d0], RZ ;  /* 0x0000740005057a24 */ /* 0x000fe200078e02ff */
[----:B---3--:R-:W-:Y:S01]  /*04e0*/  SHF.R.S32.HI R108, RZ, 0x1f, R223 ;  /* 0x0000001fff6c7819 */ /* 0x008fe200000114df */
[----:B------:R-:W-:Y:S05]  /*04f0*/  @P0 BRA `(.L_x_831) ;  /* 0x0000004000000947 */ /* 0x000fea0003800000 */
[----:B--2---:R-:W-:Y:S05]  /*0500*/  @!P1 BRA `(.L_x_831) ;  /* 0x0000003000009947 */ /* 0x004fea0003800000 */
[----:B-----5:R-:W2:Y:S04]  /*0510*/  LDG.E R111, [R12.64] ;  /* 0x000000100c6f7981 */ /* 0x020ea8000c1e1900 */
[----:B------:R-:W2:Y:S02]  /*0520*/  LDG.E R0, [R12.64+0x4] ;  /* 0x000004100c007981 */ /* 0x000ea4000c1e1900 */
[----:B--2---:R-:W-:-:S02]  /*0530*/  IADD3 R111, -R111, R0, RZ ;  /* 0x000000006f6f7210 */ /* 0x004fc40007ffe1ff */
.L_x_831:
[----:B--2---:R-:W-:-:S04]  /*0540*/  ISETP.NE.U32.AND P0, PT, RZ, c[0x0][0x368], PT ;  /* 0x0000da00ff007a0c */ /* 0x004fc80003f05070 */
[----:B------:R-:W-:-:S13]  /*0550*/  ISETP.NE.AND.EX P0, PT, RZ, c[0x0][0x36c], PT, P0 ;  /* 0x0000db00ff007a0c */ /* 0x000fda0003f05300 */
[----:B------:R-:W-:Y:S05]  /*0560*/  @!P0 BRA `(.L_x_832) ;  /* 0x0000003000008947 */ /* 0x000fea0003800000 */
[----:B------:R-:W-:-:S05]  /*0570*/  IMAD.WIDE R8, R226, R7, c[0x0][0x368] ;  /* 0x0000da00e2087625 */ /* 0x000fca00078e0207 */
[----:B------:R1:W5:Y:S01]  /*0580*/  LDG.E R5, [R8.64] ;  /* 0x0000001008057981 */ /* 0x000362000c1e1900 */
[----:B------:R-:W-:Y:S05]  /*0590*/  BRA `(.L_x_833) ;  /* 0x0000004000007947 */ /* 0x000fea0003800000 */
.L_x_832:
[----:B------:R-:W-:Y:S05]  /*05a0*/  @!P3 BRA `(.L_x_833) ;  /* 0x000000300000b947 */ /* 0x000fea0003800000 */
[----:B------:R-:W2:Y:S04]  /*05b0*/  LDG.E R5, [R8.64] ;  /* 0x0000001008057981 */ /* 0x000ea8000c1e1900 */
[----:B------:R-:W2:Y:S02]  /*05c0*/  LDG.E R0, [R8.64+0x4] ;  /* 0x0000041008007981 */ /* 0x000ea4000c1e1900 */
[----:B--2---:R-:W-:Y:S02]  /*05d0*/  IADD3 R5, -R5, R0, RZ ;  /* 0x0000000005057210 */ /* 0x004fe40007ffe1ff */
.L_x_833:
[----:B------:R-:W2:Y:S04]  /*05e0*/  @P4 LDG.E R0, [R10.64] ;  /* 0x000000100a004981 */ /* 0x000ea8000c1e1900 */
[----:B------:R-:W2:Y:S01]  /*05f0*/  @P4 LDG.E R3, [R10.64+0x4] ;  /* 0x000004100a034981 */ /* 0x000ea2000c1e1900 */
[----:B-1---5:R-:W-:Y:S01]  /*0600*/  IMAD.IADD R9, R5, 0x1, -R225 ;  /* 0x0000000105097824 */ /* 0x022fe200078e0ae1 */
[----:B------:R-:W-:Y:S01]  /*0610*/  ISETP.NE.U32.AND P0, PT, RZ, c[0x0][0x378], PT ;  /* 0x0000de00ff007a0c */ /* 0x000fe20003f05070 */
[----:B------:R-:W-:-:S03]  /*0620*/  IMAD.MOV.U32 R110, RZ, RZ, R5 ;  /* 0x000000ffff6e7224 */ /* 0x000fc600078e0005 */
[----:B------:R-:W-:Y:S01]  /*0630*/  ISETP.NE.AND.EX P0, PT, RZ, c[0x0][0x37c], PT, P0 ;  /* 0x0000df00ff007a0c */ /* 0x000fe20003f05300 */
[----:B------:R-:W-:-:S05]  /*0640*/  IMAD.MOV R114, RZ, RZ, -R9 ;  /* 0x000000ffff727224 */ /* 0x000fca00078e0a09 */
[----:B------:R-:W-:-:S07]  /*0650*/  IMNMX R114, RZ, R114, !PT ;  /* 0x00000072ff727217 */ /* 0x000fce0007800200 */
[----:B------:R-:W-:-:S05]  /*0660*/  @P0 IMAD.WIDE R12, R226, R7, c[0x0][0x378] ;  /* 0x0000de00e20c0625 */ /* 0x000fca00078e0207 */
[----:B------:R1:W5:Y:S01]  /*0670*/  @P0 LDG.E R110, [R12.64] ;  /* 0x000000100c6e0981 */ /* 0x000362000c1e1900 */
[----:B--2---:R-:W-:-:S04]  /*0680*/  @P4 IMAD.IADD R2, R3, 0x1, -R0 ;  /* 0x0000000103024824 */ /* 0x004fc800078e0a00 */
[----:B------:R-:W-:-:S05]  /*0690*/  IMAD.IADD R107, R9, 0x1, R2 ;  /* 0x00000001096b7824 */ /* 0x000fca00078e0202 */
[----:B------:R-:W-:-:S05]  /*06a0*/  IADD3 R3, R107, 0x2f, RZ ;  /* 0x0000002f6b037810 */ /* 0x000fca0007ffe0ff */
[----:B------:R-:W-:-:S05]  /*06b0*/  IMAD.HI R3, R3, 0x2aaaaaab, RZ ;  /* 0x2aaaaaab03037827 */ /* 0x000fca00078e02ff */
[----:B------:R-:W-:-:S04]  /*06c0*/  SHF.R.U32.HI R156, RZ, 0x1f, R3 ;  /* 0x0000001fff9c7819 */ /* 0x000fc80000011603 */
[----:B------:R-:W-:-:S05]  /*06d0*/  LEA.HI.SX32 R156, R3, R156, 0x1d ;  /* 0x0000009c039c7211 */ /* 0x000fca00078feaff */
[----:B------:R-:W-:-:S05]  /*06e0*/  IMAD R9, R156, 0x30, -R9 ;  /* 0x000000309c097824 */ /* 0x000fca00078e0a09 */
[----:B------:R-:W-:-:S04]  /*06f0*/  IMNMX R9, R9, R2, PT ;  /* 0x0000000209097217 */ /* 0x000fc80003800200 */
[----:B------:R-:W-:Y:S01]  /*0700*/  ISETP.GT.AND P0, PT, R9, R114, PT ;  /* 0x000000720900720c */ /* 0x000fe20003f04270 */
[----:B------:R-:W-:-:S05]  /*0710*/  IMAD.WIDE.U32 R114, R114, -0x55555555, RZ ;  /* 0xaaaaaaab72727825 */ /* 0x000fca00078e00ff */
[----:B------:R-:W-:-:S05]  /*0720*/  SHF.R.U32.HI R114, RZ, 0x5, R115 ;  /* 0x00000005ff727819 */ /* 0x000fca0000011673 */
[----:B------:R-:W-:Y:S02]  /*0730*/  IMAD.MOV.U32 R3, RZ, RZ, R114 ;  /* 0x000000ffff037224 */ /* 0x000fe400078e0072 */
[----:B------:R-:W-:-:S05]  /*0740*/  @P0 IADD3 R9, R9, 0x2f, RZ ;  /* 0x0000002f09090810 */ /* 0x000fca0007ffe0ff */
[----:B------:R-:W-:-:S05]  /*0750*/  @P0 IMAD.HI R9, R9, 0x2aaaaaab, RZ ;  /* 0x2aaaaaab09090827 */ /* 0x000fca00078e02ff */
[----:B------:R-:W-:-:S04]  /*0760*/  @P0 SHF.R.U32.HI R0, RZ, 0x1f, R9 ;  /* 0x0000001fff000819 */ /* 0x000fc80000011609 */
[----:B------:R-:W-:-:S04]  /*0770*/  @P0 LEA.HI.SX32 R3, R9, R0, 0x1d ;  /* 0x0000000009030211 */ /* 0x000fc800078feaff */
[----:B------:R-:W-:-:S13]  /*0780*/  ISETP.GT.AND P0, PT, R3, R114, PT ;  /* 0x000000720300720c */ /* 0x000fda0003f04270 */
[----:B------:R-:W-:Y:S05]  /*0790*/  @!P0 BRA `(.L_x_834) ;  /* 0x00006d6000008947 */ /* 0x000fea0003800000 */
[----:B-1----:R-:W-:Y:S01]  /*07a0*/  ISETP.NE.U32.AND P1, PT, RZ, c[0x0][0x340], PT ;  /* 0x0000d000ff007a0c */ /* 0x002fe20003f25070 */
[----:B------:R-:W-:Y:S01]  /*07b0*/  UMOV UR7, 0x30 ;  /* 0x0000003000077882 */ /* 0x000fe20000000000 */
[----:B------:R-:W-:Y:S01]  /*07c0*/  IADD3 R61, R3, -0x1, RZ ;  /* 0xffffffff033d7810 */ /* 0x000fe20007ffe0ff */
[----:B------:R-:W-:Y:S01]  /*07d0*/  ULDC.64 UR4, c[0x0][0x238] ;  /* 0x00008e0000047ab9 */ /* 0x000fe20000000a00 */
[----:B------:R-:W-:-:S13]  /*07e0*/  ISETP.NE.AND.EX P1, PT, RZ, c[0x0][0x344], PT, P1 ;  /* 0x0000d100ff007a0c */ /* 0x000fda0003f25310 */
[----:B------:R-:W-:-:S06]  /*07f0*/  @P1 IMAD.WIDE R174, R226, R7, c[0x0][0x340] ;  /* 0x0000d000e2ae1625 */ /* 0x000fcc00078e0207 */
[----:B------:R-:W2:Y:S01]  /*0800*/  @P1 LDG.E R174, [R174.64] ;  /* 0x00000010aeae1981 */ /* 0x000ea2000c1e1900 */
[----:B------:R-:W-:Y:S01]  /*0810*/  SHF.R.S32.HI R7, RZ, 0x1f, R224 ;  /* 0x0000001fff077819 */ /* 0x000fe200000114e0 */
[----:B------:R-:W-:Y:S01]  /*0820*/  IMAD R162, R108, c[0x0][0x240], RZ ;  /* 0x000090006ca27a24 */ /* 0x000fe200078e02ff */
[----:B------:R-:W-:Y:S01]  /*0830*/  SHF.R.S32.HI R139, RZ, 0x1f, R226 ;  /* 0x0000001fff8b7819 */ /* 0x000fe200000114e2 */
[----:B------:R-:W-:Y:S01]  /*0840*/  UIMAD.WIDE.U32 UR10, UR7, UR4, URZ ;  /* 0x00000004070a72a5 */ /* 0x000fe2000f8e003f */
[----:B------:R-:W-:Y:S01]  /*0850*/  LEA.HI R9, R7, R224, RZ, 0x3 ;  /* 0x000000e007097211 */ /* 0x000fe200078f18ff */
[----:B------:R-:W-:Y:S01]  /*0860*/  IMAD R162, R223, c[0x0][0x244], R162 ;  /* 0x00009100dfa27a24 */ /* 0x000fe200078e02a2 */
[----:B------:R-:W-:Y:S01]  /*0870*/  SEL R160, R226, RZ, !P4 ;  /* 0x000000ffe2a07207 */ /* 0x000fe20006000000 */
[----:B------:R-:W-:Y:S01]  /*0880*/  UIMAD UR8, UR7, UR5, URZ ;  /* 0x00000005070872a4 */ /* 0x000fe2000f8e023f */
[----:B------:R-:W-:Y:S01]  /*0890*/  SHF.R.S32.HI R17, RZ, 0x3, R9 ;  /* 0x00000003ff117819 */ /* 0x000fe20000011409 */
[----:B------:R-:W-:Y:S01]  /*08a0*/  IMAD.IADD R112, R112, 0x1, R5 ;  /* 0x0000000170707824 */ /* 0x000fe200078e0205 */
[----:B------:R-:W-:Y:S01]  /*08b0*/  LOP3.LUT R9, R9, 0xfffffff8, RZ, 0xc0, !PT ;  /* 0xfffffff809097812 */ /* 0x000fe200078ec0ff */
[----:B------:R-:W-:Y:S01]  /*08c0*/  UIADD3 UR8, UR11, UR8, URZ ;  /* 0x000000080b087290 */ /* 0x000fe2000fffe03f */
[----:B------:R-:W-:Y:S01]  /*08d0*/  SHF.R.S32.HI R170, RZ, 0x1f, R17 ;  /* 0x0000001fffaa7819 */ /* 0x000fe20000011411 */
[C---:B------:R-:W-:Y:S01]  /*08e0*/  IMAD.SHL.U32 R119, R17.reuse, 0x40, RZ ;  /* 0x0000004011777824 */ /* 0x040fe200078e00ff */
[----:B------:R-:W-:Y:S01]  /*08f0*/  IADD3 R158, P0, R17, R4, RZ ;  /* 0x00000004119e7210 */ /* 0x000fe20007f1e0ff */
[----:B------:R-:W-:Y:S01]  /*0900*/  IMAD.IADD R0, R224, 0x1, -R9 ;  /* 0x00000001e0007824 */ /* 0x000fe200078e0a09 */
[----:B------:R-:W-:Y:S01]  /*0910*/  LEA.HI R7, R7, R224, RZ, 0x6 ;  /* 0x000000e007077211 */ /* 0x000fe200078f30ff */
[C---:B------:R-:W-:Y:S01]  /*0920*/  IMAD R3, R61.reuse, UR8, RZ ;  /* 0x000000083d037c24 */ /* 0x040fe2000f8e02ff */
[----:B------:R-:W-:Y:S01]  /*0930*/  LEA.HI.X.SX32 R159, R4, R170, 0x1, P0 ;  /* 0x000000aa049f7211 */ /* 0x000fe200000f0eff */
[C---:B------:R-:W-:Y:S01]  /*0940*/  IMAD.SHL.U32 R18, R0.reuse, 0x8, RZ ;  /* 0x0000000800127824 */ /* 0x040fe200078e00ff */
[----:B------:R-:W-:Y:S01]  /*0950*/  SHF.R.S32.HI R6, RZ, 0x1f, R61 ;  /* 0x0000001fff067819 */ /* 0x000fe2000001143d */
[----:B------:R-:W-:Y:S01]  /*0960*/  IMAD R4, R61, -0x30, R2 ;  /* 0xffffffd03d047824 */ /* 0x000fe200078e0202 */
[----:B------:R-:W-:Y:S01]  /*0970*/  LOP3.LUT R119, R119, 0x1c0, RZ, 0xc0, !PT ;  /* 0x000001c077777812 */ /* 0x000fe200078ec0ff */
[----:B------:R-:W-:Y:S01]  /*0980*/  IMAD R9, R159, c[0x0][0x238], RZ ;  /* 0x00008e009f097a24 */ /* 0x000fe200078e02ff */
[--C-:B------:R-:W-:Y:S01]  /*0990*/  SHF.R.S32.HI R19, RZ, 0x1f, R18.reuse ;  /* 0x0000001fff137819 */ /* 0x100fe20000011412 */
[----:B------:R-:W-:Y:S01]  /*09a0*/  IMAD.SHL.U32 R20, R0, 0x4, RZ ;  /* 0x0000000400147824 */ /* 0x000fe200078e00ff */
[----:B------:R-:W-:Y:S01]  /*09b0*/  IMNMX R4, R4, 0x30, PT ;  /* 0x0000003004047817 */ /* 0x000fe20003800200 */
[----:B------:R-:W-:Y:S01]  /*09c0*/  IMAD R8, R158, c[0x0][0x23c], R9 ;  /* 0x00008f009e087a24 */ /* 0x000fe200078e0209 */
[----:B------:R-:W-:Y:S01]  /*09d0*/  IADD3 R121, R18, 0x80, RZ ;  /* 0x0000008012797810 */ /* 0x000fe20007ffe0ff */
[----:B------:R-:W-:Y:S01]  /*09e0*/  IMAD.WIDE.U32 R10, R158, c[0x0][0x238], R18 ;  /* 0x00008e009e0a7a25 */ /* 0x000fe200078e0012 */
[----:B------:R-:W-:Y:S01]  /*09f0*/  IADD3 R16, R20, 0x40, RZ ;  /* 0x0000004014107810 */ /* 0x000fe20007ffe0ff */
[----:B------:R-:W-:Y:S01]  /*0a00*/  USHF.L.U32 UR12, UR4, 0x5, URZ ;  /* 0x00000005040c7899 */ /* 0x000fe2000800063f */
[----:B------:R-:W-:Y:S01]  /*0a10*/  LOP3.LUT R117, R119, 0x38, R18, 0xf8, !PT ;  /* 0x0000003877757812 */ /* 0x000fe200078ef812 */
[----:B------:R-:W-:Y:S01]  /*0a20*/  IMAD.IADD R9, R11, 0x1, R8 ;  /* 0x000000010b097824 */ /* 0x000fe200078e0208 */
[----:B------:R-:W-:Y:S01]  /*0a30*/  SHF.R.U32.HI R118, RZ, 0x3, R119 ;  /* 0x00000003ff767819 */ /* 0x000fe20000011677 */
[----:B------:R-:W-:Y:S01]  /*0a40*/  IMAD.MOV.U32 R8, RZ, RZ, R10 ;  /* 0x000000ffff087224 */ /* 0x000fe200078e000a */
[----:B------:R-:W-:Y:S01]  /*0a50*/  IADD3 R120, R18, 0xc0, RZ ;  /* 0x000000c012787810 */ /* 0x000fe20007ffe0ff */
[----:B------:R-:W-:Y:S01]  /*0a60*/  IMAD.IADD R4, R4, 0x1, -R17 ;  /* 0x0000000104047824 */ /* 0x000fe200078e0a11 */
[----:B------:R-:W-:Y:S01]  /*0a70*/  ISETP.GE.AND P2, PT, R18, c[0x0][0x1d4], PT ;  /* 0x0000750012007a0c */ /* 0x000fe20003f46270 */
[----:B------:R-:W-:Y:S01]  /*0a80*/  IMAD.WIDE.U32 R8, R223, c[0x0][0x240], R8 ;  /* 0x00009000df087a25 */ /* 0x000fe200078e0008 */
[----:B------:R-:W-:Y:S01]  /*0a90*/  ISETP.GE.AND P6, PT, R121, c[0x0][0x1d4], PT ;  /* 0x0000750079007a0c */ /* 0x000fe20003fc6270 */
[----:B------:R-:W-:Y:S01]  /*0aa0*/  UMOV UR6, 0x5 ;  /* 0x0000000500067882 */ /* 0x000fe20000000000 */
[C---:B------:R-:W-:Y:S01]  /*0ab0*/  ISETP.GE.AND P0, PT, R4.reuse, 0x1, PT ;  /* 0x000000010400780c */ /* 0x040fe20003f06270 */
[----:B------:R-:W-:Y:S01]  /*0ac0*/  IMAD.IADD R163, R9, 0x1, R162 ;  /* 0x0000000109a37824 */ /* 0x000fe200078e02a2 */
[----:B------:R-:W-:Y:S01]  /*0ad0*/  ISETP.GT.AND P3, PT, R4, 0x20, PT ;  /* 0x000000200400780c */ /* 0x000fe20003f64270 */
[----:B------:R-:W-:Y:S01]  /*0ae0*/  IMAD.MOV.U32 R162, RZ, RZ, R8 ;  /* 0x000000ffffa27224 */ /* 0x000fe200078e0008 */
[----:B------:R-:W-:Y:S01]  /*0af0*/  ISETP.GE.AND P5, PT, R120, c[0x0][0x1d4], PT ;  /* 0x0000750078007a0c */ /* 0x000fe20003fa6270 */
[----:B------:R-:W-:Y:S01]  /*0b00*/  IMAD.SHL.U32 R7, R7, 0x8, RZ ;  /* 0x0000000807077824 */ /* 0x000fe200078e00ff */
[----:B------:R-:W-:Y:S01]  /*0b10*/  USHF.L.U64.HI UR9, UR4, UR6, UR5 ;  /* 0x0000000604097299 */ /* 0x000fe20008010205 */
[----:B------:R-:W-:Y:S01]  /*0b20*/  IMAD.WIDE.U32 R162, R160, c[0x0][0x248], R162 ;  /* 0x00009200a0a27a25 */ /* 0x000fe200078e00a2 */
[----:B------:R-:W-:Y:S01]  /*0b30*/  P2R R125, PR, RZ, 0x4 ;  /* 0x00000004ff7d7803 */ /* 0x000fe20000000000 */
[----:B------:R-:W-:Y:S01]  /*0b40*/  ULDC.64 UR4, c[0x0][0x280] ;  /* 0x0000a00000047ab9 */ /* 0x000fe20000000a00 */
[----:B------:R-:W-:Y:S01]  /*0b50*/  LOP3.LUT R7, R7, 0xfffffe00, RZ, 0xc0, !PT ;  /* 0xfffffe0007077812 */ /* 0x000fe200078ec0ff */
[----:B------:R-:W-:Y:S01]  /*0b60*/  IMAD.IADD R15, R20, 0x1, R16 ;  /* 0x00000001140f7824 */ /* 0x000fe200078e0210 */
[----:B------:R-:W-:Y:S01]  /*0b70*/  MOV R164, R162 ;  /* 0x000000a200a47202 */ /* 0x000fe20000000f00 */
[----:B------:R-:W-:Y:S01]  /*0b80*/  IMAD R3, R6, UR10, R3 ;  /* 0x0000000a06037c24 */ /* 0x000fe2000f8e0203 */
[----:B------:R-:W-:Y:S01]  /*0b90*/  LOP3.LUT R117, R7, R117, R118, 0xf6, !PT ;  /* 0x0000007507757212 */ /* 0x000fe200078ef676 */
[----:B------:R-:W-:Y:S01]  /*0ba0*/  IMAD R22, R108, c[0x0][0x260], RZ ;  /* 0x000098006c167a24 */ /* 0x000fe200078e02ff */
[----:B------:R-:W-:Y:S01]  /*0bb0*/  SHF.R.S32.HI R21, RZ, 0x1f, R20 ;  /* 0x0000001fff157819 */ /* 0x000fe20000011414 */
[----:B------:R-:W-:Y:S01]  /*0bc0*/  IMAD.WIDE.U32 R10, R223, c[0x0][0x260], R18 ;  /* 0x00009800df0a7a25 */ /* 0x000fe200078e0012 */
[----:B------:R-:W-:Y:S01]  /*0bd0*/  IADD3 R116, R17, 0x20, RZ ;  /* 0x0000002011747810 */ /* 0x000fe20007ffe0ff */
[----:B------:R-:W-:Y:S01]  /*0be0*/  USHF.L.U64.HI UR13, UR4, UR6, UR5 ;  /* 0x00000006040d7299 */ /* 0x000fe20008010205 */
[----:B------:R-:W-:Y:S01]  /*0bf0*/  P2R R123, PR, RZ, 0x40 ;  /* 0x00000040ff7b7803 */ /* 0x000fe20000000000 */
[----:B------:R-:W-:Y:S01]  /*0c00*/  IMAD.SHL.U32 R117, R117, 0x2, RZ ;  /* 0x0000000275757824 */ /* 0x000fe200078e00ff */
[----:B------:R-:W-:Y:S01]  /*0c10*/  USHF.L.U32 UR14, UR4, 0x5, URZ ;  /* 0x00000005040e7899 */ /* 0x000fe2000800063f */
[----:B------:R-:W-:Y:S01]  /*0c20*/  IMAD R22, R223, c[0x0][0x264], R22 ;  /* 0x00009900df167a24 */ /* 0x000fe200078e0216 */
[----:B------:R-:W-:Y:S01]  /*0c30*/  UIMAD.WIDE.U32 UR20, UR4, 0x30, URZ ;  /* 0x00000030041478a5 */ /* 0x000fe2000f8e003f */
[C---:B------:R-:W-:Y:S01]  /*0c40*/  IMAD R172, R170.reuse, c[0x0][0x280], RZ ;  /* 0x0000a000aaac7a24 */ /* 0x040fe200078e02ff */
[----:B------:R-:W-:Y:S01]  /*0c50*/  UIMAD UR15, UR7, UR5, URZ ;  /* 0x00000005070f72a4 */ /* 0x000fe2000f8e023f */
[----:B------:R-:W-:Y:S01]  /*0c60*/  IMAD.IADD R23, R11, 0x1, R22 ;  /* 0x000000010b177824 */ /* 0x000fe200078e0216 */
[----:B------:R-:W-:Y:S01]  /*0c70*/  P2R R122, PR, RZ, 0x20 ;  /* 0x00000020ff7a7803 */ /* 0x000fe20000000000 */
[----:B------:R-:W-:Y:S01]  /*0c80*/  IMAD.MOV.U32 R22, RZ, RZ, R10 ;  /* 0x000000ffff167224 */ /* 0x000fe200078e000a */
[----:B------:R-:W-:Y:S01]  /*0c90*/  ULDC.64 UR4, c[0x0][0x290] ;  /* 0x0000a40000047ab9 */ /* 0x000fe20000000a00 */
[----:B------:R-:W-:Y:S01]  /*0ca0*/  IMAD R170, R170, c[0x0][0x290], RZ ;  /* 0x0000a400aaaa7a24 */ /* 0x000fe200078e02ff */
[----:B------:R-:W-:Y:S01]  /*0cb0*/  USHF.L.U64.HI UR6, UR4, UR6, UR5 ;  /* 0x0000000604067299 */ /* 0x000fe20008010205 */
[C---:B------:R-:W-:Y:S01]  /*0cc0*/  IMAD.WIDE.U32 R8, R17.reuse, c[0x0][0x290], R18 ;  /* 0x0000a40011087a25 */ /* 0x040fe200078e0012 */
[----:B------:R-:W-:Y:S01]  /*0cd0*/  UIMAD.WIDE.U32 UR22, UR4, 0x30, URZ ;  /* 0x00000030041678a5 */ /* 0x000fe2000f8e003f */
[C---:B------:R-:W-:Y:S01]  /*0ce0*/  IADD3 R129, -R17.reuse, 0x30, RZ ;  /* 0x0000003011817810 */ /* 0x040fe20007ffe1ff */
[----:B------:R-:W-:Y:S01]  /*0cf0*/  UIMAD UR5, UR7, UR5, URZ ;  /* 0x00000005070572a4 */ /* 0x000fe2000f8e023f */
[C---:B------:R-:W-:Y:S01]  /*0d00*/  IMAD R170, R17.reuse, c[0x0][0x294], R170 ;  /* 0x0000a50011aa7a24 */ /* 0x040fe200078e02aa */
[----:B------:R-:W-:Y:S01]  /*0d10*/  IADD3 R14, R20, 0x20, RZ ;  /* 0x00000020140e7810 */ /* 0x000fe20007ffe0ff */
[C---:B------:R-:W-:Y:S01]  /*0d20*/  IMAD R172, R17.reuse, c[0x0][0x284], R172 ;  /* 0x0000a10011ac7a24 */ /* 0x040fe200078e02ac */
[----:B------:R-:W-:Y:S01]  /*0d30*/  USHF.L.U32 UR18, UR4, 0x5, URZ ;  /* 0x0000000504127899 */ /* 0x000fe2000800063f */
[----:B------:R-:W-:Y:S01]  /*0d40*/  IMAD.WIDE.U32 R12, R17, c[0x0][0x280], R18 ;  /* 0x0000a000110c7a25 */ /* 0x000fe200078e0012 */
[----:B------:R-:W-:-:S02]  /*0d50*/  UIADD3 UR15, UR21, UR15, URZ ;  /* 0x0000000f150f7290 */ /* 0x000fc4000fffe03f */
[----:B------:R-:W-:Y:S01]  /*0d60*/  UIADD3 UR5, UR23, UR5, URZ ;  /* 0x0000000517057290 */ /* 0x000fe2000fffe03f */
[----:B------:R-:W-:Y:S01]  /*0d70*/  IMAD.IADD R171, R170, 0x1, R9 ;  /* 0x00000001aaab7824 */ /* 0x000fe200078e0209 */
[----:B------:R-:W-:Y:S01]  /*0d80*/  ULDC.U8 UR4, c[0x0][0x298] ;  /* 0x0000a60000047ab9 */ /* 0x000fe20000000000 */
[----:B------:R-:W-:-:S04]  /*0d90*/  IMAD.WIDE.U32 R178, R17, c[0x0][0x280], R20 ;  /* 0x0000a00011b27a25 */ /* 0x000fc800078e0014 */
[----:B------:R-:W-:Y:S01]  /*0da0*/  IMAD.IADD R173, R172, 0x1, R13 ;  /* 0x00000001acad7824 */ /* 0x000fe200078e020d */
[----:B------:R-:W-:Y:S01]  /*0db0*/  SHF.R.S32.HI R13, RZ, 0x1f, R116 ;  /* 0x0000001fff0d7819 */ /* 0x000fe20000011474 */
[----:B------:R-:W-:Y:S02]  /*0dc0*/  IMAD.IADD R179, R179, 0x1, R172 ;  /* 0x00000001b3b37824 */ /* 0x000fe400078e02ac */
[----:B------:R-:W-:Y:S01]  /*0dd0*/  IMAD.MOV.U32 R172, RZ, RZ, R12 ;  /* 0x000000ffffac7224 */ /* 0x000fe200078e000c */
[----:B------:R-:W-:Y:S01]  /*0de0*/  LEA.HI R12, R13, R116, RZ, 0x3 ;  /* 0x000000740d0c7211 */ /* 0x000fe200078f18ff */
[----:B------:R-:W-:Y:S02]  /*0df0*/  IMAD.SHL.U32 R115, R116, 0x40, RZ ;  /* 0x0000004074737824 */ /* 0x000fe400078e00ff */
[----:B------:R-:W-:Y:S01]  /*0e00*/  IMAD.WIDE.U32 R166, R223, c[0x0][0x210], RZ ;  /* 0x00008400dfa67a25 */ /* 0x000fe200078e00ff */
[----:B------:R-:W-:Y:S02]  /*0e10*/  SHF.L.U32 R12, R12, 0x6, RZ ;  /* 0x000000060c0c7819 */ /* 0x000fe400000006ff */
[----:B------:R-:W-:Y:S01]  /*0e20*/  LOP3.LUT R115, R115, 0x1c0, RZ, 0xc0, !PT ;  /* 0x000001c073737812 */ /* 0x000fe200078ec0ff */
[----:B------:R-:W-:Y:S01]  /*0e30*/  IMAD.WIDE.U32 R176, R17, c[0x0][0x290], R20 ;  /* 0x0000a40011b07a25 */ /* 0x000fe200078e0014 */
[----:B------:R-:W-:-:S02]  /*0e40*/  LOP3.LUT R12, R12, 0xfffffe00, RZ, 0xc0, !PT ;  /* 0xfffffe000c0c7812 */ /* 0x000fc400078ec0ff */
[----:B------:R-:W-:Y:S01]  /*0e50*/  SHF.R.U32.HI R126, RZ, 0x3, R115 ;  /* 0x00000003ff7e7819 */ /* 0x000fe20000011673 */
[----:B------:R-:W-:Y:S02]  /*0e60*/  IMAD.MOV.U32 R146, RZ, RZ, c[0x0][0x27c] ;  /* 0x00009f00ff927624 */ /* 0x000fe400078e00ff */
[----:B------:R-:W-:Y:S02]  /*0e70*/  IMAD.IADD R177, R177, 0x1, R170 ;  /* 0x00000001b1b17824 */ /* 0x000fe400078e02aa */
[----:B------:R-:W-:Y:S02]  /*0e80*/  IMAD.MOV.U32 R147, RZ, RZ, c[0x0][0x2b8] ;  /* 0x0000ae00ff937624 */ /* 0x000fe400078e00ff */
[----:B------:R-:W-:Y:S02]  /*0e90*/  IMAD.MOV.U32 R170, RZ, RZ, R8 ;  /* 0x000000ffffaa7224 */ /* 0x000fe400078e0008 */
[----:B-----5:R-:W-:-:S04]  /*0ea0*/  IMAD.WIDE.U32 R178, R110, c[0x0][0x280], R178 ;  /* 0x0000a0006eb27a25 */ /* 0x020fc800078e00b2 */
[----:B------:R-:W-:Y:S02]  /*0eb0*/  IMAD.MOV.U32 R74, RZ, RZ, c[0x0][0x27c] ;  /* 0x00009f00ff4a7624 */ /* 0x000fe400078e00ff */
[----:B------:R-:W-:-:S04]  /*0ec0*/  IMAD.WIDE.U32 R168, R223, c[0x0][0x1e8], RZ ;  /* 0x00007a00dfa87a25 */ /* 0x000fc800078e00ff */
[----:B------:R-:W-:-:S04]  /*0ed0*/  IMAD.WIDE.U32 R176, R110, c[0x0][0x290], R176 ;  /* 0x0000a4006eb07a25 */ /* 0x000fc800078e00b0 */
[----:B------:R-:W-:-:S04]  /*0ee0*/  IMAD.WIDE.U32 R172, R110, c[0x0][0x280], R172 ;  /* 0x0000a0006eac7a25 */ /* 0x000fc800078e00ac */
[----:B------:R-:W-:-:S04]  /*0ef0*/  IMAD.WIDE.U32 R170, R110, c[0x0][0x290], R170 ;  /* 0x0000a4006eaa7a25 */ /* 0x000fc800078e00aa */
[----:B------:R-:W-:Y:S02]  /*0f00*/  IMAD.SHL.U32 R74, R74, 0x2, RZ ;  /* 0x000000024a4a7824 */ /* 0x000fe400078e00ff */
[----:B------:R-:W-:Y:S01]  /*0f10*/  IMAD R0, R0, 0x20, R17 ;  /* 0x0000002000007824 */ /* 0x000fe200078e0211 */
[----:B--2---:R-:W-:Y:S01]  /*0f20*/  @P1 SHF.R.S32.HI R175, RZ, 0x1f, R174 ;  /* 0x0000001fffaf1819 */ /* 0x004fe200000114ae */
[----:B------:R-:W-:Y:S01]  /*0f30*/  @!P1 IMAD.MOV.U32 R175, RZ, RZ, R139 ;  /* 0x000000ffffaf9224 */ /* 0x000fe200078e008b */
[----:B------:R-:W-:Y:S01]  /*0f40*/  SEL R139, R139, RZ, !P4 ;  /* 0x000000ff8b8b7207 */ /* 0x000fe20006000000 */
[----:B------:R-:W-:Y:S01]  /*0f50*/  @!P1 IMAD.MOV.U32 R174, RZ, RZ, R226 ;  /* 0x000000ffffae9224 */ /* 0x000fe200078e00e2 */
[----:B------:R-:W-:-:S03]  /*0f60*/  ISETP.GE.AND P4, PT, R15, c[0x0][0x1d4], PT ;  /* 0x000075000f007a0c */ /* 0x000fc60003f86270 */
[C---:B------:R-:W-:Y:S01]  /*0f70*/  IMAD R165, R139.reuse, c[0x0][0x248], RZ ;  /* 0x000092008ba57a24 */ /* 0x040fe200078e02ff */
[----:B------:R-:W-:Y:S01]  /*0f80*/  P2R R124, PR, RZ, 0x10 ;  /* 0x00000010ff7c7803 */ /* 0x000fe20000000000 */
[----:B------:R-:W-:Y:S02]  /*0f90*/  IMAD R139, R139, c[0x0][0x268], RZ ;  /* 0x00009a008b8b7a24 */ /* 0x000fe400078e02ff */
[C---:B------:R-:W-:Y:S02]  /*0fa0*/  IMAD R165, R160.reuse, c[0x0][0x24c], R165 ;  /* 0x00009300a0a57a24 */ /* 0x040fe400078e02a5 */
[C---:B------:R-:W-:Y:S02]  /*0fb0*/  IMAD R139, R160.reuse, c[0x0][0x26c], R139 ;  /* 0x00009b00a08b7a24 */ /* 0x040fe400078e028b */
[----:B------:R-:W-:Y:S02]  /*0fc0*/  IMAD.IADD R165, R163, 0x1, R165 ;  /* 0x00000001a3a57824 */ /* 0x000fe400078e02a5 */
[----:B------:R-:W-:-:S04]  /*0fd0*/  IMAD.WIDE.U32 R160, R160, c[0x0][0x268], R22 ;  /* 0x00009a00a0a07a25 */ /* 0x000fc800078e0016 */
[----:B------:R-:W-:-:S04]  /*0fe0*/  IMAD.WIDE.U32 R4, R61, UR10, R164 ;  /* 0x0000000a3d047c25 */ /* 0x000fc8000f8e00a4 */
[----:B------:R-:W-:Y:S01]  /*0ff0*/  IMAD.IADD R3, R5, 0x1, R3 ;  /* 0x0000000105037824 */ /* 0x000fe200078e0203 */
[----:B------:R-:W-:Y:S01]  /*1000*/  @P0 LEA R24, P1, R4, c[0x0][0x220], 0x1 ;  /* 0x0000880004180a11 */ /* 0x000fe200078208ff */
[----:B------:R-:W-:-:S03]  /*1010*/  IMAD.IADD R139, R161, 0x1, R139 ;  /* 0x00000001a18b7824 */ /* 0x000fc600078e028b */
[C---:B------:R-:W-:Y:S02]  /*1020*/  @P0 LEA.HI.X R25, R4.reuse, c[0x0][0x224], R3, 0x1, P1 ;  /* 0x0000890004190a11 */ /* 0x040fe400008f0c03 */
[----:B------:R-:W-:-:S03]  /*1030*/  @P3 IADD3 R4, P1, R4, UR12, RZ ;  /* 0x0000000c04043c10 */ /* 0x000fc6000ff3e0ff */
[----:B------:R-:W-:Y:S01]  /*1040*/  @!PT LDS RZ, [RZ] ;  /* 0x00000000fffff984 */ /* 0x000fe20000000800 */
[----:B------:R-:W-:Y:S01]  /*1050*/  @!PT LDS RZ, [RZ] ;  /* 0x00000000fffff984 */ /* 0x000fe20000000800 */
[----:B------:R-:W-:Y:S01]  /*1060*/  @!PT LDS RZ, [RZ] ;  /* 0x00000000fffff984 */ /* 0x000fe20000000800 */
[----:B------:R1:W-:Y:S01]  /*1070*/  @P0 LDGSTS.E.BYPASS.LTC128B.128 [R117+0xa080], [R24.64], !P2 ;  /* 0x0a08000018750fae */ /* 0x0003e2000d101d50 */
[----:B------:R-:W-:Y:S02]  /*1080*/  @P3 IADD3.X R3, R3, UR9, RZ, P1, !PT ;  /* 0x0000000903033c10 */ /* 0x000fe40008ffe4ff */
[----:B------:R-:W-:Y:S01]  /*1090*/  ISETP.GE.AND P1, PT, R18, c[0x0][0x27c], PT ;  /* 0x00009f0012007a0c */ /* 0x000fe20003f26270 */
[----:B------:R1:W-:Y:S01]  /*10a0*/  @P0 LDGSTS.E.BYPASS.LTC128B.128 [R117+0xb880], [R24.64+0x80], !P4 ;  /* 0x0b88008018750fae */ /* 0x0003e2000e101d50 */
[----:B------:R-:W-:Y:S02]  /*10b0*/  ISETP.GE.AND P2, PT, R15, c[0x0][0x27c], PT ;  /* 0x00009f000f007a0c */ /* 0x000fe40003f46270 */
[----:B------:R-:W-:Y:S01]  /*10c0*/  SEL R5, RZ, c[0x0][0x27c], !P1 ;  /* 0x00009f00ff057a07 */ /* 0x000fe20004800000 */
[----:B------:R1:W-:Y:S01]  /*10d0*/  @P0 LDGSTS.E.BYPASS.LTC128B.128 [R117+0xd080], [R24.64+0x100], !P6 ;  /* 0x0d08010018750fae */ /* 0x0003e2000f101d50 */
[----:B------:R-:W-:-:S03]  /*10e0*/  SEL R6, RZ, c[0x0][0x27c], !P2 ;  /* 0x00009f00ff067a07 */ /* 0x000fc60005000000 */
[----:B------:R1:W-:Y:S01]  /*10f0*/  @P0 LDGSTS.E.BYPASS.LTC128B.128 [R117+0xe880], [R24.64+0x180], !P5 ;  /* 0x0e88018018750fae */ /* 0x0003e2000e901d50 */
[----:B------:R-:W-:Y:S01]  /*1100*/  @P3 LEA R10, P0, R4, c[0x0][0x220], 0x1 ;  /* 0x00008800040a3a11 */ /* 0x000fe200078008ff */
[----:B------:R-:W-:-:S03]  /*1110*/  IMAD.IADD R9, R15, 0x1, R6 ;  /* 0x000000010f097824 */ /* 0x000fc600078e0206 */
[----:B------:R-:W-:Y:S01]  /*1120*/  @P3 LEA.HI.X R11, R4, c[0x0][0x224], R3, 0x1, P0 ;  /* 0x00008900040b3a11 */ /* 0x000fe200000f0c03 */
[----:B------:R-:W-:Y:S01]  /*1130*/  IMAD.IADD R4, R18, 0x1, R5 ;  /* 0x0000000112047824 */ /* 0x000fe200078e0205 */
[----:B------:R-:W-:-:S04]  /*1140*/  ISETP.NE.AND P0, PT, R125, RZ, PT ;  /* 0x000000ff7d00720c */ /* 0x000fc80003f05270 */
[----:B------:R-:W-:-:S04]  /*1150*/  SHF.R.S32.HI R5, RZ, 0x1f, R4 ;  /* 0x0000001fff057819 */ /* 0x000fc80000011404 */
[CC--:B------:R-:W-:Y:S02]  /*1160*/  LEA.HI R3, R5.reuse, R4.reuse, RZ, 0x3 ;  /* 0x0000000405037211 */ /* 0x0c0fe400078f18ff */
[----:B------:R-:W-:Y:S02]  /*1170*/  LEA.HI R5, R5, R4, RZ, 0x6 ;  /* 0x0000000405057211 */ /* 0x000fe400078f30ff */
[----:B------:R-:W-:Y:S01]  /*1180*/  SHF.R.S32.HI R4, RZ, 0x1f, R9 ;  /* 0x0000001fff047819 */ /* 0x000fe20000011409 */
[----:B------:R2:W-:Y:S01]  /*1190*/  @P3 LDGSTS.E.BYPASS.LTC128B.128 [R117+0xb080], [R10.64], !P0 ;  /* 0x0b0800000a753fae */ /* 0x0005e2000c101d50 */
[----:B------:R-:W-:Y:S02]  /*11a0*/  SHF.R.S32.HI R5, RZ, 0x6, R5 ;  /* 0x00000006ff057819 */ /* 0x000fe40000011405 */
[CC--:B------:R-:W-:Y:S01]  /*11b0*/  LEA.HI R76, R4.reuse, R9.reuse, RZ, 0x3 ;  /* 0x00000009044c7211 */ /* 0x0c0fe200078f18ff */
[----:B------:R2:W-:Y:S01]  /*11c0*/  @P3 LDGSTS.E.BYPASS.LTC128B.128 [R117+0xc880], [R10.64+0x80], !P4 ;  /* 0x0c8800800a753fae */ /* 0x0005e2000e101d50 */
[----:B------:R-:W-:Y:S01]  /*11d0*/  LEA.HI R4, R4, R9, RZ, 0x6 ;  /* 0x0000000904047211 */ /* 0x000fe200078f30ff */
[----:B------:R-:W-:Y:S01]  /*11e0*/  IMAD R9, R5, 0xc00, R7 ;  /* 0x00000c0005097824 */ /* 0x000fe200078e0207 */
[----:B------:R-:W-:Y:S01]  /*11f0*/  LOP3.LUT R149, R115, 0x38, R76, 0xf8, !PT ;  /* 0x0000003873957812 */ /* 0x000fe200078ef84c */
[----:B------:R2:W-:Y:S01]  /*1200*/  @P3 LDGSTS.E.BYPASS.LTC128B.128 [R117+0xe080], [R10.64+0x100], !P6 ;  /* 0x0e0801000a753fae */ /* 0x0005e2000f101d50 */
[----:B------:R-:W-:Y:S01]  /*1210*/  SHF.R.S32.HI R4, RZ, 0x6, R4 ;  /* 0x00000006ff047819 */ /* 0x000fe20000011404 */
[--C-:B------:R-:W-:Y:S01]  /*1220*/  IMAD R5, R5, 0xc00, R12.reuse ;  /* 0x00000c0005057824 */ /* 0x100fe200078e020c */
[----:B------:R-:W-:Y:S01]  /*1230*/  LOP3.LUT R23, R119, 0x38, R3, 0xf8, !PT ;  /* 0x0000003877177812 */ /* 0x000fe200078ef803 */
[----:B------:R2:W-:Y:S01]  /*1240*/  @P3 LDGSTS.E.BYPASS.LTC128B.128 [R117+0xf880], [R10.64+0x180], !P5 ;  /* 0x0f8801800a753fae */ /* 0x0005e2000e901d50 */
[----:B------:R-:W-:Y:S01]  /*1250*/  LOP3.LUT R149, R149, R126, RZ, 0x3c, !PT ;  /* 0x0000007e95957212 */ /* 0x000fe200078e3cff */
[C---:B------:R-:W-:Y:S01]  /*1260*/  IMAD R6, R4.reuse, 0xc00, R7 ;  /* 0x00000c0004067824 */ /* 0x040fe200078e0207 */
[----:B------:R-:W-:Y:S01]  /*1270*/  LOP3.LUT R13, R115, 0x38, R3, 0xf8, !PT ;  /* 0x00000038730d7812 */ /* 0x000fe200078ef803 */
[----:B------:R-:W-:Y:S01]  /*1280*/  IMAD R4, R4, 0xc00, R12 ;  /* 0x00000c0004047824 */ /* 0x000fe200078e020c */
[----:B------:R-:W-:Y:S01]  /*1290*/  LOP3.LUT R152, R23, R118, RZ, 0x3c, !PT ;  /* 0x0000007617987212 */ /* 0x000fe200078e3cff */
[----:B------:R-:W0:Y:S01]  /*12a0*/  LDGDEPBAR ;  /* 0x00000000000079af */ /* 0x000e220000000000 */
[----:B------:R-:W-:Y:S01]  /*12b0*/  LOP3.LUT R150, R13, R126, RZ, 0x3c, !PT ;  /* 0x0000007e0d967212 */ /* 0x000fe200078e3cff */
[----:B------:R-:W-:Y:S01]  /*12c0*/  IMAD.IADD R149, R4, 0x1, R149 ;  /* 0x0000000104957824 */ /* 0x000fe200078e0295 */
[----:B------:R-:W-:Y:S01]  /*12d0*/  LOP3.LUT R151, R119, 0x38, R76, 0xf8, !PT ;  /* 0x0000003877977812 */ /* 0x000fe200078ef84c */
[----:B------:R-:W-:Y:S01]  /*12e0*/  IMAD R4, R108, c[0x0][0x210], RZ ;  /* 0x000084006c047a24 */ /* 0x000fe200078e02ff */
[----:B------:R-:W-:Y:S01]  /*12f0*/  ISETP.GE.AND P0, PT, R146, 0x1, PT ;  /* 0x000000019200780c */ /* 0x000fe20003f06270 */
[----:B------:R-:W-:Y:S01]  /*1300*/  IMAD.IADD R152, R9, 0x1, R152 ;  /* 0x0000000109987824 */ /* 0x000fe200078e0298 */
[----:B------:R-:W-:Y:S01]  /*1310*/  LOP3.LUT R151, R151, R118, RZ, 0x3c, !PT ;  /* 0x0000007697977212 */ /* 0x000fe200078e3cff */
[----:B------:R-:W-:Y:S01]  /*1320*/  IMAD R9, R223, c[0x0][0x214], R4 ;  /* 0x00008500df097a24 */ /* 0x000fe200078e0204 */
[----:B------:R-:W-:Y:S01]  /*1330*/  SHF.R.S32.HI R4, RZ, 0x1f, R121 ;  /* 0x0000001fff047819 */ /* 0x000fe20000011479 */
[----:B------:R-:W-:Y:S01]  /*1340*/  IMAD.IADD R150, R5, 0x1, R150 ;  /* 0x0000000105967824 */ /* 0x000fe200078e0296 */
[----:B------:R-:W-:Y:S01]  /*1350*/  SHF.R.S32.HI R5, RZ, 0x1f, R110 ;  /* 0x0000001fff057819 */ /* 0x000fe2000001146e */
[----:B------:R-:W-:Y:S01]  /*1360*/  IMAD.IADD R128, R167, 0x1, R9 ;  /* 0x00000001a7807824 */ /* 0x000fe200078e0209 */
[----:B------:R-:W-:Y:S01]  /*1370*/  LEA.HI R133, R4, R121, RZ, 0x3 ;  /* 0x0000007904857211 */ /* 0x000fe200078f18ff */
[----:B------:R-:W-:Y:S01]  /*1380*/  IMAD.IADD R151, R6, 0x1, R151 ;  /* 0x0000000106977824 */ /* 0x000fe200078e0297 */
[----:B------:R-:W-:Y:S01]  /*1390*/  SHF.R.S32.HI R4, RZ, 0x1f, R15 ;  /* 0x0000001fff047819 */ /* 0x000fe2000001140f */
[----:B------:R-:W-:Y:S01]  /*13a0*/  IMAD R137, R5, c[0x0][0x280], RZ ;  /* 0x0000a00005897a24 */ /* 0x000fe200078e02ff */
[----:B------:R-:W-:Y:S01]  /*13b0*/  LOP3.LUT R133, R133, 0xfffffff8, RZ, 0xc0, !PT ;  /* 0xfffffff885857812 */ /* 0x000fe200078ec0ff */
[----:B------:R-:W-:Y:S01]  /*13c0*/  IMAD R9, R175, c[0x0][0x2b0], RZ ;  /* 0x0000ac00af097a24 */ /* 0x000fe200078e02ff */
[----:B------:R-:W-:Y:S01]  /*13d0*/  LEA.HI R135, R4, R15, RZ, 0x3 ;  /* 0x0000000f04877211 */ /* 0x000fe200078f18ff */
[----:B------:R-:W-:Y:S01]  /*13e0*/  IMAD R6, R108, c[0x0][0x1e8], RZ ;  /* 0x00007a006c067a24 */ /* 0x000fe200078e02ff */
[----:B--2---:R-:W-:Y:S01]  /*13f0*/  SHF.R.S32.HI R11, RZ, 0x1f, R120 ;  /* 0x0000001fff0b7819 */ /* 0x004fe20000011478 */
[----:B------:R-:W-:Y:S01]  /*1400*/  IMAD R5, R5, c[0x0][0x290], RZ ;  /* 0x0000a40005057a24 */ /* 0x000fe200078e02ff */
[----:B------:R-:W-:Y:S01]  /*1410*/  LOP3.LUT R135, R135, 0xfffffff8, RZ, 0xc0, !PT ;  /* 0xfffffff887877812 */ /* 0x000fe200078ec0ff */
[----:B------:R-:W-:Y:S01]  /*1420*/  IMAD R137, R110, c[0x0][0x284], R137 ;  /* 0x0000a1006e897a24 */ /* 0x000fe200078e0289 */
[----:B------:R-:W-:Y:S01]  /*1430*/  LEA.HI R134, R11, R120, RZ, 0x3 ;  /* 0x000000780b867211 */ /* 0x000fe200078f18ff */
[----:B------:R-:W-:Y:S01]  /*1440*/  IMAD R9, R174, c[0x0][0x2b4], R9 ;  /* 0x0000ad00ae097a24 */ /* 0x000fe200078e0209 */
[----:B------:R-:W-:Y:S01]  /*1450*/  LOP3.LUT R145, R3, 0xfffffff8, RZ, 0xc0, !PT ;  /* 0xfffffff803917812 */ /* 0x000fe200078ec0ff */
[----:B------:R-:W-:Y:S01]  /*1460*/  IMAD R127, R223, c[0x0][0x1ec], R6 ;  /* 0x00007b00df7f7a24 */ /* 0x000fe200078e0206 */
[----:B------:R-:W-:Y:S01]  /*1470*/  LOP3.LUT R134, R134, 0xfffffff8, RZ, 0xc0, !PT ;  /* 0xfffffff886867812 */ /* 0x000fe200078ec0ff */
[----:B------:R-:W-:Y:S01]  /*1480*/  IMAD R5, R110, c[0x0][0x294], R5 ;  /* 0x0000a5006e057a24 */ /* 0x000fe200078e0205 */
[----:B------:R-:W-:Y:S01]  /*1490*/  LOP3.LUT R143, R76, 0xfffffff8, RZ, 0xc0, !PT ;  /* 0xfffffff84c8f7812 */ /* 0x000fe200078ec0ff */
[----:B------:R-:W-:Y:S01]  /*14a0*/  IMAD.WIDE.U32 R174, R174, c[0x0][0x2b0], RZ ;  /* 0x0000ac00aeae7a25 */ /* 0x000fe200078e00ff */
[----:B------:R-:W-:-:S02]  /*14b0*/  ISETP.NE.AND P3, PT, R147, 0x1, PT ;  /* 0x000000019300780c */ /* 0x000fc40003f65270 */
[----:B------:R-:W-:Y:S01]  /*14c0*/  SHF.R.S32.HI R77, RZ, 0x3, R3 ;  /* 0x00000003ff4d7819 */ /* 0x000fe20000011403 */
[----:B------:R-:W-:Y:S01]  /*14d0*/  IMAD.IADD R127, R169, 0x1, R127 ;  /* 0x00000001a97f7824 */ /* 0x000fe200078e027f */
[----:B------:R-:W-:Y:S01]  /*14e0*/  IADD3 R141, R179, R137, RZ ;  /* 0x00000089b38d7210 */ /* 0x000fe20007ffe0ff */
[----:B------:R-:W-:Y:S01]  /*14f0*/  IMAD.IADD R130, R175, 0x1, R9 ;  /* 0x00000001af827824 */ /* 0x000fe200078e0209 */
[----:B------:R-:W-:Y:S01]  /*1500*/  P2R R3, PR, RZ, 0x1 ;  /* 0x00000001ff037803 */ /* 0x000fe20000000000 */
[----:B------:R-:W-:Y:S01]  /*1510*/  IMAD.IADD R137, R137, 0x1, R173 ;  /* 0x0000000189897824 */ /* 0x000fe200078e02ad */
[----:B------:R-:W-:Y:S01]  /*1520*/  IADD3 R13, R20, 0x60, RZ ;  /* 0x00000060140d7810 */ /* 0x000fe20007ffe0ff */
[----:B------:R-:W-:Y:S01]  /*1530*/  IMAD.IADD R140, R177, 0x1, R5 ;  /* 0x00000001b18c7824 */ /* 0x000fe200078e0205 */
[----:B------:R-:W-:Y:S01]  /*1540*/  SHF.R.S32.HI R132, RZ, 0x1f, R133 ;  /* 0x0000001fff847819 */ /* 0x000fe20000011485 */
[----:B------:R-:W-:Y:S01]  /*1550*/  IMAD.IADD R136, R5, 0x1, R171 ;  /* 0x0000000105887824 */ /* 0x000fe200078e02ab */
[----:B------:R-:W-:Y:S01]  /*1560*/  SHF.R.S32.HI R131, RZ, 0x1f, R134 ;  /* 0x0000001fff837819 */ /* 0x000fe20000011486 */
[----:B------:R-:W-:Y:S01]  /*1570*/  IMAD.SHL.U32 R152, R152, 0x2, RZ ;  /* 0x0000000298987824 */ /* 0x000fe200078e00ff */
[----:B------:R-:W-:Y:S01]  /*1580*/  SHF.R.S32.HI R144, RZ, 0x1f, R135 ;  /* 0x0000001fff907819 */ /* 0x000fe20000011487 */
[----:B------:R-:W-:Y:S01]  /*1590*/  IMAD.SHL.U32 R150, R150, 0x2, RZ ;  /* 0x0000000296967824 */ /* 0x000fe200078e00ff */
[----:B------:R-:W-:Y:S01]  /*15a0*/  SHF.R.S32.HI R142, RZ, 0x1f, R145 ;  /* 0x0000001fff8e7819 */ /* 0x000fe20000011491 */
[----:B------:R-:W-:Y:S01]  /*15b0*/  IMAD.SHL.U32 R151, R151, 0x2, RZ ;  /* 0x0000000297977824 */ /* 0x000fe200078e00ff */
[----:B------:R-:W-:Y:S01]  /*15c0*/  SHF.R.S32.HI R76, RZ, 0x3, R76 ;  /* 0x00000003ff4c7819 */ /* 0x000fe2000001144c */
[----:B------:R-:W-:Y:S01]  /*15d0*/  IMAD.SHL.U32 R149, R149, 0x2, RZ ;  /* 0x0000000295957824 */ /* 0x000fe200078e00ff */
[----:B------:R-:W-:-:S02]  /*15e0*/  SHF.R.S32.HI R148, RZ, 0x1f, R143 ;  /* 0x0000001fff947819 */ /* 0x000fc4000001148f */
[----:B------:R-:W-:Y:S01]  /*15f0*/  P2R R3, PR, RZ, 0x8 ;  /* 0x00000008ff037803 */ /* 0x000fe20000000000 */
[----:B-1----:R-:W-:Y:S06]  /*1600*/  BAR.SYNC.DEFER_BLOCKING 0x0 ;  /* 0x0000000000007b1d */ /* 0x002fec0000010000 */
.L_x_874:
[----:B-1----:R-:W-:Y:S01]  /*1610*/  IMAD R3, R61, 0x30, R0 ;  /* 0x000000303d037824 */ /* 0x002fe200078e0200 */
[----:B------:R-:W-:Y:S01]  /*1620*/  ISETP.NE.AND P3, PT, R147, 0x1, PT ;  /* 0x000000019300780c */ /* 0x000fe20003f65270 */
[----:B------:R-:W-:Y:S01]  /*1630*/  IMAD.MOV.U32 R157, RZ, RZ, RZ ;  /* 0x000000ffff9d7224 */ /* 0x000fe200078e00ff */
[----:B------:R-:W-:Y:S04]  /*1640*/  DEPBAR.LE SB0, 0x0 ;  /* 0x000080000000791a */ /* 0x000fe80000000000 */
[----:B------:R-:W-:Y:S01]  /*1650*/  IMAD.IADD R155, R112, 0x1, R3 ;  /* 0x00000001709b7824 */ /* 0x000fe200078e0203 */
[----:B------:R-:W-:Y:S01]  /*1660*/  ISETP.GE.AND P0, PT, R3, R2, PT ;  /* 0x000000020300720c */ /* 0x000fe20003f06270 */
[----:B------:R-:W-:Y:S01]  /*1670*/  BSSY B2, `(.L_x_835) ;  /* 0x0000553000027945 */ /* 0x000fe20003800000 */
[----:B------:R-:W-:Y:S01]  /*1680*/  ISETP.GE.AND P4, PT, R146, 0x1, PT ;  /* 0x000000019200780c */ /* 0x000fe20003f86270 */
[----:B------:R-:W-:Y:S01]  /*1690*/  IMAD.MOV.U32 R5, RZ, RZ, R155 ;  /* 0x000000ffff057224 */ /* 0x000fe200078e009b */
[----:B------:R-:W-:Y:S02]  /*16a0*/  ISETP.GT.OR P0, PT, R0, 0x2f, P0 ;  /* 0x0000002f0000780c */ /* 0x000fe40000704670 */
[----:B--2---:R-:W-:Y:S05]  /*16b0*/  @P3 IMAD.HI.U32 R4, R155, c[0x0][0x2bc], RZ ;  /* 0x0000af009b043a27 */ /* 0x004fea00078e00ff */
[----:B------:R-:W-:Y:S06]  /*16c0*/  @P3 SHF.R.U32.HI R5, RZ, c[0x0][0x2c0], R4 ;  /* 0x0000b000ff053a19 */ /* 0x000fec0000011604 */
[C---:B------:R-:W-:Y:S04]  /*16d0*/  @!P0 IADD3 R9, P3, R5.reuse, R174, RZ ;  /* 0x000000ae05098210 */ /* 0x040fe80007f7e0ff */
[----:B------:R-:W-:Y:S02]  /*16e0*/  @!P0 LEA.HI.X.SX32 R4, R5, R130, 0x1, P3 ;  /* 0x0000008205048211 */ /* 0x000fe400018f0eff */
[C---:B------:R-:W-:Y:S04]  /*16f0*/  @!P0 LEA R10, P3, R9.reuse, c[0x0][0x2a0], 0x2 ;  /* 0x0000a800090a8a11 */ /* 0x040fe800078610ff */
[----:B------:R-:W-:Y:S01]  /*1700*/  @!P0 LEA.HI.X R11, R9, c[0x0][0x2a4], R4, 0x2, P3 ;  /* 0x0000a900090b8a11 */ /* 0x000fe200018f1404 */
[----:B------:R-:W-:Y:S04]  /*1710*/  IMAD.MOV R4, RZ, RZ, -R5 ;  /* 0x000000ffff047224 */ /* 0x000fe800078e0a05 */
[----:B------:R-:W-:Y:S01]  /*1720*/  IMAD R155, R4, c[0x0][0x2b8], R155 ;  /* 0x0000ae00049b7a24 */ /* 0x000fe200078e029b */
[----:B------:R-:W2:Y:S03]  /*1730*/  @!P0 LDG.E R157, [R10.64] ;  /* 0x000000100a9d8981 */ /* 0x000ea6000c1e1900 */
[C---:B------:R-:W-:Y:S01]  /*1740*/  IMAD.WIDE.U32 R8, R155.reuse, c[0x0][0x1e0], RZ ;  /* 0x000078009b087a25 */ /* 0x040fe200078e00ff */
[----:B------:R-:W-:Y:S01]  /*1750*/  SHF.R.S32.HI R154, RZ, 0x1f, R155 ;  /* 0x0000001fff9a7819 */ /* 0x000fe2000001149b */
[----:B------:R-:W-:Y:S04]  /*1760*/  BAR.SYNC.DEFER_BLOCKING 0x0 ;  /* 0x0000000000007b1d */ /* 0x000fe80000010000 */
[----:B------:R-:W-:Y:S04]  /*1770*/  IMAD R4, R154, c[0x0][0x1e0], RZ ;  /* 0x000078009a047a24 */ /* 0x000fe800078e02ff */
[----:B------:R-:W-:Y:S04]  /*1780*/  IMAD R4, R155, c[0x0][0x1e4], R4 ;  /* 0x000079009b047a24 */ /* 0x000fe800078e0204 */
[----:B------:R-:W-:Y:S01]  /*1790*/  IMAD.IADD R9, R9, 0x1, R4 ;  /* 0x0000000109097824 */ /* 0x000fe200078e0204 */
[----:B--2---:R-:W-:Y:S03]  /*17a0*/  SHF.R.S32.HI R153, RZ, 0x1f, R157 ;  /* 0x0000001fff997819 */ /* 0x004fe6000001149d */
[----:B------:R-:W-:Y:S04]  /*17b0*/  IMAD.WIDE.U32 R8, R157, c[0x0][0x1f0], R8 ;  /* 0x00007c009d087a25 */ /* 0x000fe800078e0008 */
[----:B------:R-:W-:Y:S01]  /*17c0*/  IMAD R180, R153, c[0x0][0x1f0], RZ ;  /* 0x00007c0099b47a24 */ /* 0x000fe200078e02ff */
[----:B------:R-:W-:Y:S03]  /*17d0*/  IADD3 R5, P0, R168, R8, RZ ;  /* 0x00000008a8057210 */ /* 0x000fe60007f1e0ff */
[----:B------:R-:W-:Y:S05]  /*17e0*/  IMAD R180, R157, c[0x0][0x1f4], R180 ;  /* 0x00007d009db47a24 */ /* 0x000fea00078e02b4 */
[----:B------:R-:W-:Y:S02]  /*17f0*/  IADD3.X R180, R127, R9, R180, P0, !PT ;  /* 0x000000097fb47210 */ /* 0x000fe400007fe4b4 */
[C---:B----4-:R-:W-:Y:S04]  /*1800*/  LEA R181, P0, R5.reuse, c[0x0][0x1c8], 0x1 ;  /* 0x0000720005b57a11 */ /* 0x050fe800078008ff */
[----:B------:R-:W-:Y:S01]  /*1810*/  LEA.HI.X R180, R5, c[0x0][0x1cc], R180, 0x1, P0 ;  /* 0x0000730005b47a11 */ /* 0x000fe200000f0cb4 */
[----:B------:R-:W-:-:S05]  /*1820*/  @!P4 BRA `(.L_x_836) ;  /* 0x00004ff00000c947 */ /* 0x000fca0003800000 */
[C---:B------:R-:W-:Y:S01]  /*1830*/  IMAD R5, R61.reuse, UR15, RZ ;  /* 0x0000000f3d057c24 */ /* 0x040fe2000f8e02ff */
[----:B------:R-:W-:Y:S01]  /*1840*/  ISETP.NE.AND P0, PT, RZ, UR4, PT ;  /* 0x00000004ff007c0c */ /* 0x000fe2000bf05270 */
[C---:B------:R-:W-:Y:S01]  /*1850*/  IMAD R71, R61.reuse, UR5, RZ ;  /* 0x000000053d477c24 */ /* 0x040fe2000f8e02ff */
[----:B------:R-:W-:Y:S01]  /*1860*/  SHF.R.S32.HI R4, RZ, 0x1f, R61 ;  /* 0x0000001fff047819 */ /* 0x000fe2000001143d */
[C---:B------:R-:W-:Y:S02]  /*1870*/  IMAD R3, R61.reuse, -0x30, R2 ;  /* 0xffffffd03d037824 */ /* 0x040fe400078e0202 */
[----:B------:R-:W-:Y:S03]  /*1880*/  IMAD.WIDE.U32 R98, R61, UR20, RZ ;  /* 0x000000143d627c25 */ /* 0x000fe6000f8e00ff */
[----:B------:R-:W-:Y:S01]  /*1890*/  IMNMX R138, R3, 0x30, PT ;  /* 0x00000030038a7817 */ /* 0x000fe20003800200 */
[C---:B------:R-:W-:Y:S02]  /*18a0*/  IMAD R5, R4.reuse, UR20, R5 ;  /* 0x0000001404057c24 */ /* 0x040fe4000f8e0205 */
        /* <DEDUP_REMOVED lines=15> */
[----:B------:R-:W-:Y:S03]  /*19a0*/  CS2R R56, SRZ ;  /* 0x0000000000387805 */ /* 0x000fe6000001ff00 */
[----:B------:R-:W-:-:S05]  /*19b0*/  @P4 BRA `(.L_x_839) ;  /* 0x0000020000004947 */ /* 0x000fca0003800000 */
[----:B------:R-:W-:Y:S01]  /*19c0*/  IADD3 R4, P0, R178, R98, RZ ;  /* 0x00000062b2047210 */ /* 0x000fe20007f1e0ff */
[----:B------:R-:W-:Y:S01]  /*19d0*/  CS2R R48, SRZ ;  /* 0x0000000000307805 */ /* 0x000fe2000001ff00 */
[----:B------:R-:W-:Y:S01]  /*19e0*/  CS2R R56, SRZ ;  /* 0x0000000000387805 */ /* 0x000fe2000001ff00 */
[----:B------:R-:W-:Y:S01]  /*19f0*/  CS2R R54, SRZ ;  /* 0x0000000000367805 */ /* 0x000fe2000001ff00 */
[----:B------:R-:W-:Y:S01]  /*1a00*/  CS2R R92, SRZ ;  /* 0x00000000005c7805 */ /* 0x000fe2000001ff00 */
[----:B------:R-:W-:Y:S01]  /*1a10*/  IMAD.X R3, R58, 0x1, R141, P0 ;  /* 0x000000013a037824 */ /* 0x000fe200000e068d */
[----:B------:R-:W-:Y:S01]  /*1a20*/  IADD3 R6, P0, R176, R96, RZ ;  /* 0x00000060b0067210 */ /* 0x000fe20007f1e0ff */
[----:B------:R-:W-:Y:S01]  /*1a30*/  CS2R R50, SRZ ;  /* 0x0000000000327805 */ /* 0x000fe2000001ff00 */
[----:B------:R-:W-:Y:S01]  /*1a40*/  CS2R R88, SRZ ;  /* 0x0000000000587805 */ /* 0x000fe2000001ff00 */
[----:B------:R-:W-:Y:S01]  /*1a50*/  CS2R R42, SRZ ;  /* 0x00000000002a7805 */ /* 0x000fe2000001ff00 */
[----:B------:R-:W-:Y:S01]  /*1a60*/  CS2R R84, SRZ ;  /* 0x0000000000547805 */ /* 0x000fe2000001ff00 */
[----:B------:R-:W-:Y:S01]  /*1a70*/  IMAD.X R5, R71, 0x1, R140, P0 ;  /* 0x0000000147057824 */ /* 0x000fe200000e068c */
[C---:B------:R-:W-:Y:S04]  /*1a80*/  LEA R8, P0, R4.reuse, c[0x0][0x270], 0x1 ;  /* 0x00009c0004087a11 */ /* 0x040fe800078008ff */
[----:B------:R-:W-:Y:S02]  /*1a90*/  LEA.HI.X R9, R4, c[0x0][0x274], R3, 0x1, P0 ;  /* 0x00009d0004097a11 */ /* 0x000fe400000f0c03 */
[C---:B------:R-:W-:Y:S04]  /*1aa0*/  LEA R22, P0, R6.reuse, c[0x0][0x288], 0x1 ;  /* 0x0000a20006167a11 */ /* 0x040fe800078008ff */
[----:B------:R-:W-:Y:S02]  /*1ab0*/  LEA.HI.X R23, R6, c[0x0][0x28c], R5, 0x1, P0 ;  /* 0x0000a30006177a11 */ /* 0x000fe400000f0c05 */
[----:B------:R-:W-:Y:S11]  /*1ac0*/  ISETP.GE.AND P0, PT, R20, c[0x0][0x27c], PT ;  /* 0x00009f0014007a0c */ /* 0x000ff60003f06270 */
[----:B------:R-:W-:Y:S02]  /*1ad0*/  @!UPT UIADD3 URZ, URZ, URZ, URZ ;  /* 0x0000003f3f3ff290 */ /* 0x000fe4000fffe03f */
[----:B------:R1:W5:Y:S04]  /*1ae0*/  @!P0 LDG.E.64 R48, [R8.64] ;  /* 0x0000001008308981 */ /* 0x000368000c1e1b00 */
[----:B------:R1:W5:Y:S01]  /*1af0*/  @!P0 LDG.E.64 R56, [R22.64] ;  /* 0x0000001016388981 */ /* 0x000362000c1e1b00 */
[----:B------:R-:W-:Y:S11]  /*1b00*/  ISETP.GE.AND P0, PT, R14, c[0x0][0x27c], PT ;  /* 0x00009f000e007a0c */ /* 0x000ff60003f06270 */
[----:B------:R-:W-:Y:S02]  /*1b10*/  @!UPT UIADD3 URZ, URZ, URZ, URZ ;  /* 0x0000003f3f3ff290 */ /* 0x000fe4000fffe03f */
[----:B------:R1:W5:Y:S04]  /*1b20*/  @!P0 LDG.E.64 R54, [R8.64+0x40] ;  /* 0x0000401008368981 */ /* 0x000368000c1e1b00 */
[----:B------:R1:W5:Y:S01]  /*1b30*/  @!P0 LDG.E.64 R92, [R22.64+0x40] ;  /* 0x00004010165c8981 */ /* 0x000362000c1e1b00 */
[----:B------:R-:W-:Y:S11]  /*1b40*/  ISETP.GE.AND P0, PT, R16, c[0x0][0x27c], PT ;  /* 0x00009f0010007a0c */ /* 0x000ff60003f06270 */
[----:B------:R-:W-:Y:S02]  /*1b50*/  @!UPT UIADD3 URZ, URZ, URZ, URZ ;  /* 0x0000003f3f3ff290 */ /* 0x000fe4000fffe03f */
[----:B------:R1:W5:Y:S04]  /*1b60*/  @!P0 LDG.E.64 R50, [R8.64+0x80] ;  /* 0x0000801008328981 */ /* 0x000368000c1e1b00 */
[----:B------:R1:W5:Y:S01]  /*1b70*/  @!P0 LDG.E.64 R88, [R22.64+0x80] ;  /* 0x0000801016588981 */ /* 0x000362000c1e1b00 */
[----:B------:R-:W-:Y:S11]  /*1b80*/  ISETP.GE.AND P0, PT, R13, c[0x0][0x27c], PT ;  /* 0x00009f000d007a0c */ /* 0x000ff60003f06270 */
[----:B------:R-:W-:Y:S02]  /*1b90*/  @!UPT UIADD3 URZ, URZ, URZ, URZ ;  /* 0x0000003f3f3ff290 */ /* 0x000fe4000fffe03f */
[----:B------:R1:W5:Y:S04]  /*1ba0*/  @!P0 LDG.E.64 R42, [R8.64+0xc0] ;  /* 0x0000c010082a8981 */ /* 0x000368000c1e1b00 */
[----:B------:R1:W5:Y:S02]  /*1bb0*/  @!P0 LDG.E.64 R84, [R22.64+0xc0] ;  /* 0x0000c01016548981 */ /* 0x000364000c1e1b00 */
.L_x_839:
[----:B------:R-:W-:Y:S05]  /*1bc0*/  BSYNC B0 ;  /* 0x0000000000007941 */ /* 0x000fea0003800000 */
.L_x_838:
[----:B------:R-:W-:Y:S01]  /*1bd0*/  ISETP.GE.AND P5, PT, R116, R138, PT ;  /* 0x0000008a7400720c */ /* 0x000fe20003fa6270 */
[----:B-----5:R-:W-:Y:S01]  /*1be0*/  IMAD.MOV.U32 R6, RZ, RZ, R42 ;  /* 0x000000ffff067224 */ /* 0x020fe200078e002a */
[----:B------:R-:W-:Y:S01]  /*1bf0*/  BSSY B0, `(.L_x_840) ;  /* 0x0000048000007945 */ /* 0x000fe20003800000 */
[----:B------:R-:W-:Y:S01]  /*1c00*/  IMAD.MOV.U32 R5, RZ, RZ, R43 ;  /* 0x000000ffff057224 */ /* 0x000fe200078e002b */
[----:B------:R-:W-:Y:S01]  /*1c10*/  CS2R R34, SRZ ;  /* 0x0000000000227805 */ /* 0x000fe2000001ff00 */
[----:B------:R-:W-:Y:S01]  /*1c20*/  IMAD.MOV.U32 R4, RZ, RZ, R50 ;  /* 0x000000ffff047224 */ /* 0x000fe200078e0032 */
[----:B------:R-:W-:Y:S01]  /*1c30*/  PRMT R33, R6, 0x7610, R33 ;  /* 0x0000761006217816 */ /* 0x000fe20000000021 */
[----:B------:R-:W-:Y:S01]  /*1c40*/  IMAD.MOV.U32 R3, RZ, RZ, R51 ;  /* 0x000000ffff037224 */ /* 0x000fe200078e0033 */
[----:B------:R-:W-:Y:S01]  /*1c50*/  PRMT R32, R5, 0x7610, R32 ;  /* 0x0000761005207816 */ /* 0x000fe20000000020 */
        /* <DEDUP_REMOVED lines=29> */
[----:B------:R-:W-:Y:S01]  /*1e30*/  CS2R R68, SRZ ;  /* 0x0000000000447805 */ /* 0x000fe2000001ff00 */
[----:B------:R-:W-:Y:S01]  /*1e40*/  CS2R R72, SRZ ;  /* 0x0000000000487805 */ /* 0x000fe2000001ff00 */
[----:B------:R-:W-:Y:S01]  /*1e50*/  CS2R R80, SRZ ;  /* 0x0000000000507805 */ /* 0x000fe2000001ff00 */
[----:B------:R-:W-:-:S05]  /*1e60*/  @P5 BRA `(.L_x_841) ;  /* 0x0000020000005947 */ /* 0x000fca0003800000 */
[----:B------:R-:W-:Y:S01]  /*1e70*/  IADD3 R98, P3, P0, R178, UR14, R98 ;  /* 0x0000000eb2627c10 */ /* 0x000fe2000f87e062 */
[----:B------:R-:W-:Y:S01]  /*1e80*/  CS2R R40, SRZ ;  /* 0x0000000000287805 */ /* 0x000fe2000001ff00 */
[----:B------:R-:W-:Y:S01]  /*1e90*/  CS2R R80, SRZ ;  /* 0x0000000000507805 */ /* 0x000fe2000001ff00 */
[----:B------:R-:W-:Y:S01]  /*1ea0*/  CS2R R36, SRZ ;  /* 0x0000000000247805 */ /* 0x000fe2000001ff00 */
[----:B------:R-:W-:Y:S01]  /*1eb0*/  IADD3.X R3, R141, UR13, R58, P3, P0 ;  /* 0x0000000d8d037c10 */ /* 0x000fe20009fe043a */
[----:B------:R-:W-:Y:S01]  /*1ec0*/  CS2R R72, SRZ ;  /* 0x0000000000487805 */ /* 0x000fe2000001ff00 */
[----:B------:R-:W-:Y:S01]  /*1ed0*/  IADD3 R96, P3, P0, R176, UR18, R96 ;  /* 0x00000012b0607c10 */ /* 0x000fe2000f87e060 */
[----:B------:R-:W-:Y:S01]  /*1ee0*/  CS2R R34, SRZ ;  /* 0x0000000000227805 */ /* 0x000fe2000001ff00 */
[----:B------:R-:W-:Y:S01]  /*1ef0*/  CS2R R68, SRZ ;  /* 0x0000000000447805 */ /* 0x000fe2000001ff00 */
[----:B------:R-:W-:Y:S01]  /*1f00*/  CS2R R10, SRZ ;  /* 0x00000000000a7805 */ /* 0x000fe2000001ff00 */
[----:B------:R-:W-:Y:S01]  /*1f10*/  IADD3.X R71, R140, UR6, R71, P3, P0 ;  /* 0x000000068c477c10 */ /* 0x000fe20009fe0447 */
[----:B------:R-:W-:Y:S01]  /*1f20*/  CS2R R64, SRZ ;  /* 0x0000000000407805 */ /* 0x000fe2000001ff00 */
        /* <DEDUP_REMOVED lines=20> */
.L_x_841:
[----:B------:R-:W-:Y:S05]  /*2070*/  BSYNC B0 ;  /* 0x0000000000007941 */ /* 0x000fea0003800000 */
.L_x_840:
[----:B------:R2:W3:Y:S01]  /*2080*/  SHFL.IDX PT, R95, R180, RZ, 0x181f ;  /* 0x00181fffb45f7589 */ /* 0x0004e200000e0000 */
[----:B-1---5:R-:W-:Y:S01]  /*2090*/  IMAD.MOV.U32 R4, RZ, RZ, R11 ;  /* 0x000000ffff047224 */ /* 0x022fe200078e000b */
[----:B------:R-:W-:Y:S01]  /*20a0*/  BSSY B1, `(.L_x_842) ;  /* 0x000010c000017945 */ /* 0x000fe20003800000 */
[----:B------:R-:W-:Y:S02]  /*20b0*/  IMAD.MOV.U32 R3, RZ, RZ, R34 ;  /* 0x000000ffff037224 */ /* 0x000fe400078e0022 */
[----:B------:R-:W-:Y:S01]  /*20c0*/  IMAD.MOV.U32 R5, RZ, RZ, R10 ;  /* 0x000000ffff057224 */ /* 0x000fe200078e000a */
[----:B------:R-:W-:Y:S01]  /*20d0*/  PRMT R8, R4, 0x7610, R8 ;  /* 0x0000761004087816 */ /* 0x000fe20000000008 */
[----:B------:R-:W-:Y:S01]  /*20e0*/  IMAD.MOV.U32 R4, RZ, RZ, R35 ;  /* 0x000000ffff047224 */ /* 0x000fe200078e0023 */
[----:B------:R-:W-:Y:S01]  /*20f0*/  PRMT R23, R3, 0x7610, R23 ;  /* 0x0000761003177816 */ /* 0x000fe20000000017 */
[----:B------:R2:W1:Y:S01]  /*2100*/  SHFL.IDX PT, R91, R181, RZ, 0x181f ;  /* 0x00181fffb55b7589 */ /* 0x00046200000e0000 */
[----:B------:R-:W-:Y:S01]  /*2110*/  PRMT R9, R5, 0x7610, R9 ;  /* 0x0000761005097816 */ /* 0x000fe20000000009 */
[----:B------:R-:W-:Y:S01]  /*2120*/  IMAD.MOV.U32 R3, RZ, RZ, R37 ;  /* 0x000000ffff037224 */ /* 0x000fe200078e0025 */
[----:B------:R-:W-:Y:S01]  /*2130*/  PRMT R22, R4, 0x7610, R22 ;  /* 0x0000761004167816 */ /* 0x000fe20000000016 */
        /* <DEDUP_REMOVED lines=24> */
[----:B-123--:R-:W-:Y:S01]  /*22c0*/  ISETP.GE.AND P0, PT, R18, c[0x0][0x1d4], PT ;  /* 0x0000750012007a0c */ /* 0x00efe20003f06270 */
[----:B------:R-:W-:Y:S01]  /*22d0*/  @!UPT UIADD3 URZ, URZ, URZ, URZ ;  /* 0x0000003f3f3ff290 */ /* 0x000fe2000fffe03f */
[----:B------:R-:W-:Y:S11]  /*22e0*/  BSSY B0, `(.L_x_844) ;  /* 0x0000038000007945 */ /* 0x000ff60003800000 */
[----:B------:R-:W-:-:S05]  /*22f0*/  @P0 BRA `(.L_x_845) ;  /* 0x0000036000000947 */ /* 0x000fca0003800000 */
[C---:B------:R-:W-:Y:S01]  /*2300*/  LEA R100, P0, R18.reuse, R91, 0x1 ;  /* 0x0000005b12647211 */ /* 0x040fe200078008ff */
[----:B------:R-:W1:Y:S03]  /*2310*/  LDS.128 R24, [R117+0xa080] ;  /* 0x00a0800075187984 */ /* 0x000e660000000c00 */
[----:B------:R-:W-:Y:S02]  /*2320*/  LEA.HI.X R101, R18, R95, R19, 0x1, P0 ;  /* 0x0000005f12657211 */ /* 0x000fe400000f0c13 */
[----:B------:R-:W-:Y:S11]  /*2330*/  ISETP.GE.AND P0, PT, R20, c[0x0][0x27c], PT ;  /* 0x00009f0014007a0c */ /* 0x000ff60003f06270 */
[----:B------:R-:W-:Y:S02]  /*2340*/  @!UPT UIADD3 URZ, URZ, URZ, URZ ;  /* 0x0000003f3f3ff290 */ /* 0x000fe4000fffe03f */
[----:B------:R-:W-:Y:S02]  /*2350*/  @!P0 SHF.R.U64 R58, R56, 0x10, R57 ;  /* 0x00000010383a8819 */ /* 0x000fe40000001239 */
[----:B------:R-:W-:Y:S02]  /*2360*/  @!P0 SHF.R.U64 R48, R48, 0x10, R49 ;  /* 0x0000001030308819 */ /* 0x000fe40000001231 */
[----:B------:R-:W-:Y:S02]  /*2370*/  @!P0 SHF.R.U32.HI R56, RZ, 0x10, R57 ;  /* 0x00000010ff388819 */ /* 0x000fe40000011639 */
[----:B------:R-:W-:Y:S02]  /*2380*/  @!P0 PRMT R57, R53, 0x5410, R58 ;  /* 0x0000541035398816 */ /* 0x000fe4000000003a */
[----:B------:R-:W-:Y:S02]  /*2390*/  @!P0 SHF.R.U32.HI R49, RZ, 0x10, R49 ;  /* 0x00000010ff318819 */ /* 0x000fe40000011631 */
[----:B------:R-:W-:Y:S02]  /*23a0*/  @!P0 PRMT R47, R47, 0x5410, R48 ;  /* 0x000054102f2f8816 */ /* 0x000fe40000000030 */
[----:B------:R-:W-:Y:S02]  /*23b0*/  @!P0 PRMT R46, R46, 0x5410, R49 ;  /* 0x000054102e2e8816 */ /* 0x000fe40000000031 */
[----:B------:R-:W-:Y:S01]  /*23c0*/  @!P0 PRMT R59, R59, 0x5410, R56 ;  /* 0x000054103b3b8816 */ /* 0x000fe20000000038 */
[C---:B------:R-:W-:Y:S01]  /*23d0*/  @!P0 IMAD.U32 R56, R57.reuse, 0x10000, RZ ;  /* 0x0001000039388824 */ /* 0x040fe200078e00ff */
[----:B------:R-:W-:Y:S01]  /*23e0*/  @!P0 LOP3.LUT R57, R57, 0xffff0000, RZ, 0xc0, !PT ;  /* 0xffff000039398812 */ /* 0x000fe200078ec0ff */
[C---:B------:R-:W-:Y:S01]  /*23f0*/  @!P0 IMAD.U32 R48, R47.reuse, 0x10000, RZ ;  /* 0x000100002f308824 */ /* 0x040fe200078e00ff */
        /* <DEDUP_REMOVED lines=17> */
[C---:B------:R-:W-:Y:S01]  /*2510*/  @!P0 IMAD.U32 R53, R59.reuse, 0x10000, RZ ;  /* 0x000100003b358824 */ /* 0x040fe200078e00ff */
[----:B------:R-:W-:Y:S01]  /*2520*/  @!P0 LOP3.LUT R59, R59, 0xffff0000, RZ, 0xc0, !PT ;  /* 0xffff00003b3b8812 */ /* 0x000fe200078ec0ff */
        /* <DEDUP_REMOVED lines=19> */
.L_x_845:
[----:B------:R-:W-:Y:S05]  /*2660*/  BSYNC B0 ;  /* 0x0000000000007941 */ /* 0x000fea0003800000 */
.L_x_844:
[----:B------:R-:W-:Y:S01]  /*2670*/  ISETP.GE.AND P0, PT, R15, c[0x0][0x1d4], PT ;  /* 0x000075000f007a0c */ /* 0x000fe20003f06270 */
[----:B------:R-:W-:Y:S01]  /*2680*/  @!UPT UIADD3 URZ, URZ, URZ, URZ ;  /* 0x0000003f3f3ff290 */ /* 0x000fe2000fffe03f */
[----:B------:R-:W-:Y:S11]  /*2690*/  BSSY B0, `(.L_x_846) ;  /* 0x0000038000007945 */ /* 0x000ff60003800000 */
[----:B------:R-:W-:-:S05]  /*26a0*/  @P0 BRA `(.L_x_847) ;  /* 0x0000036000000947 */ /* 0x000fca0003800000 */
[C---:B------:R-:W-:Y:S01]  /*26b0*/  LEA R98, P0, R135.reuse, R91, 0x1 ;  /* 0x0000005b87627211 */ /* 0x040fe200078008ff */
[----:B-1----:R-:W1:Y:S03]  /*26c0*/  LDS.128 R24, [R117+0xb880] ;  /* 0x00b8800075187984 */ /* 0x002e660000000c00 */
[----:B------:R-:W-:Y:S02]  /*26d0*/  LEA.HI.X R99, R135, R95, R144, 0x1, P0 ;  /* 0x0000005f87637211 */ /* 0x000fe400000f0c90 */
[----:B------:R-:W-:Y:S11]  /*26e0*/  ISETP.GE.AND P0, PT, R14, c[0x0][0x27c], PT ;  /* 0x00009f000e007a0c */ /* 0x000ff60003f06270 */
[----:B------:R-:W-:Y:S02]  /*26f0*/  @!UPT UIADD3 URZ, URZ, URZ, URZ ;  /* 0x0000003f3f3ff290 */ /* 0x000fe4000fffe03f */
        /* <DEDUP_REMOVED lines=11> */
[----:B------:R-:W-:Y:S01]  /*27b0*/  @!P0 PRMT R87, R87, 0x5410, R92 ;  /* 0x0000541057578816 */ /* 0x000fe2000000005c */
[C---:B-1----:R-:W-:Y:S01]  /*27c0*/  @!P0 IMAD.U32 R49, R24.reuse, 0x10000, RZ ;  /* 0x0001000018318824 */ /* 0x042fe200078e00ff */
[----:B------:R-:W-:Y:S01]  /*27d0*/  @!P0 LOP3.LUT R47, R24, 0xffff0000, RZ, 0xc0, !PT ;  /* 0xffff0000182f8812 */ /* 0x000fe200078ec0ff */
[----:B------:R-:W-:Y:S01]  /*27e0*/  @!P0 IMAD.U32 R59, R27, 0x10000, RZ ;  /* 0x000100001b3b8824 */ /* 0x000fe200078e00ff */
[C---:B------:R-:W-:Y:S02]  /*27f0*/  @!P0 LOP3.LUT R48, R25.reuse, 0xffff0000, RZ, 0xc0, !PT ;  /* 0xffff000019308812 */ /* 0x040fe400078ec0ff */
[----:B------:R-:W-:Y:S01]  /*2800*/  @!P0 SHF.L.U32 R56, R25, 0x10, RZ ;  /* 0x0000001019388819 */ /* 0x000fe200000006ff */
[----:B------:R-:W-:Y:S01]  /*2810*/  @!P0 FMUL.FTZ R58, R47, R52 ;  /* 0x000000342f3a8220 */ /* 0x000fe20000410000 */
[----:B------:R-:W-:Y:S01]  /*2820*/  @!P0 LOP3.LUT R57, R87, 0xffff0000, RZ, 0xc0, !PT ;  /* 0xffff000057398812 */ /* 0x000fe200078ec0ff */
        /* <DEDUP_REMOVED lines=30> */
.L_x_847:
[----:B------:R-:W-:Y:S05]  /*2a10*/  BSYNC B0 ;  /* 0x0000000000007941 */ /* 0x000fea0003800000 */
.L_x_846:
        /* <DEDUP_REMOVED lines=58> */
.L_x_849:
[----:B------:R-:W-:Y:S05]  /*2dc0*/  BSYNC B0 ;  /* 0x0000000000007941 */ /* 0x000fea0003800000 */
.L_x_848:
[----:B------:R-:W-:Y:S11]  /*2dd0*/  ISETP.GE.AND P0, PT, R120, c[0x0][0x1d4], PT ;  /* 0x0000750078007a0c */ /* 0x000ff60003f06270 */
[----:B------:R-:W-:Y:S02]  /*2de0*/  @!UPT UIADD3 URZ, URZ, URZ, URZ ;  /* 0x0000003f3f3ff290 */ /* 0x000fe4000fffe03f */
        /* <DEDUP_REMOVED lines=21> */
[----:B------:R-:W-:Y:S01]  /*2f40*/  @!P0 LOP3.LUT R42, R25, 0xffff0000, RZ, 0xc0, !PT ;  /* 0xffff0000192a8812 */ /* 0x000fe200078ec0ff */
[----:B------:R-:W-:Y:S01]  /*2f50*/  @!P0 IMAD.U32 R49, R27, 0x10000, RZ ;  /* 0x000100001b318824 */ /* 0x000fe200078e00ff */
        /* <DEDUP_REMOVED lines=11> */
[C---:B------:R-:W-:Y:S01]  /*3010*/  @!P0 LOP3.LUT R45, R79.reuse, 0xffff0000, RZ, 0xc0, !PT ;  /* 0xffff00004f2d8812 */ /* 0x040fe200078ec0ff */
[----:B------:R-:W-:Y:S01]  /*3020*/  @!P0 IMAD.U32 R44, R79, 0x10000, RZ ;  /* 0x000100004f2c8824 */ /* 0x000fe200078e00ff */
[----:B------:R-:W-:Y:S01]  /*3030*/  @!P0 LOP3.LUT R32, R32, 0xffff0000, RZ, 0xc0, !PT ;  /* 0xffff000020208812 */ /* 0x000fe200078ec0ff */
[C---:B------:R-:W-:Y:S01]  /*3040*/  @!P0 FMUL.FTZ R5, R38.reuse, R33 ;  /* 0x0000002126058220 */ /* 0x040fe20000410000 */
[----:B------:R-:W-:Y:S01]  /*3050*/  @!P0 F2FP.BF16.PACK_AB R50, R3, R50 ;  /* 0x000000320332823e */ /* 0x000fe200000010ff */
        /* <DEDUP_REMOVED lines=16> */
.L_x_843:
[----:B-123--:R-:W-:Y:S05]  /*3160*/  BSYNC B1 ;  /* 0x0000000000017941 */ /* 0x00efea0003800000 */
.L_x_842:
[----:B------:R1:W2:Y:S04]  /*3170*/  SHFL.IDX PT, R49, R180, 0x1, 0x181f ;  /* 0x00381f00b4317f89 */ /* 0x0002a800000e0000 */
[----:B------:R-:W3:Y:S01]  /*3180*/  SHFL.IDX PT, R181, R181, 0x1, 0x181f ;  /* 0x00381f00b5b57f89 */ /* 0x000ee200000e0000 */
[----:B------:R-:W-:-:S05]  /*3190*/  @P5 BRA `(.L_x_850) ;  /* 0x00003a0000005947 */ /* 0x000fca0003800000 */
[----:B------:R-:W-:Y:S01]  /*31a0*/  ISETP.GE.AND P0, PT, R18, c[0x0][0x1d4], PT ;  /* 0x0000750012007a0c */ /* 0x000fe20003f06270 */
[----:B------:R-:W-:Y:S01]  /*31b0*/  @!UPT UIADD3 URZ, URZ, URZ, URZ ;  /* 0x0000003f3f3ff290 */ /* 0x000fe2000fffe03f */
[----:B------:R-:W-:Y:S11]  /*31c0*/  BSSY B0, `(.L_x_851) ;  /* 0x0000038000007945 */ /* 0x000ff60003800000 */
[----:B------:R-:W-:-:S05]  /*31d0*/  @P0 BRA `(.L_x_852) ;  /* 0x0000036000000947 */ /* 0x000fca0003800000 */
[C---:B---3--:R-:W-:Y:S01]  /*31e0*/  LEA R52, P0, R18.reuse, R181, 0x1 ;  /* 0x000000b512347211 */ /* 0x048fe200078008ff */
[----:B------:R-:W3:Y:S03]  /*31f0*/  LDS.128 R24, [R117+0xb080] ;  /* 0x00b0800075187984 */ /* 0x000ee60000000c00 */
[----:B--2---:R-:W-:Y:S02]  /*3200*/  LEA.HI.X R53, R18, R49, R19, 0x1, P0 ;  /* 0x0000003112357211 */ /* 0x004fe400000f0c13 */
        /* <DEDUP_REMOVED lines=14> */
[C---:B---3--:R-:W-:Y:S01]  /*32f0*/  @!P0 IMAD.U32 R39, R24.reuse, 0x10000, RZ ;  /* 0x0001000018278824 */ /* 0x048fe200078e00ff */
        /* <DEDUP_REMOVED lines=36> */
.L_x_852:
[----:B------:R-:W-:Y:S05]  /*3540*/  BSYNC B0 ;  /* 0x0000000000007941 */ /* 0x000fea0003800000 */
.L_x_851:
[----:B------:R-:W-:Y:S01]  /*3550*/  ISETP.GE.AND P0, PT, R15, c[0x0][0x1d4], PT ;  /* 0x000075000f007a0c */ /* 0x000fe20003f06270 */
[----:B------:R-:W-:Y:S01]  /*3560*/  @!UPT UIADD3 URZ, URZ, URZ, URZ ;  /* 0x0000003f3f3ff290 */ /* 0x000fe2000fffe03f */
[----:B------:R-:W-:Y:S11]  /*3570*/  BSSY B0, `(.L_x_853) ;  /* 0x0000038000007945 */ /* 0x000ff60003800000 */
[----:B------:R-:W-:-:S05]  /*3580*/  @P0 BRA `(.L_x_854) ;  /* 0x0000036000000947 */ /* 0x000fca0003800000 */
[C---:B---3--:R-:W-:Y:S01]  /*3590*/  LEA R46, P0, R135.reuse, R181, 0x1 ;  /* 0x000000b5872e7211 */ /* 0x048fe200078008ff */
[----:B--2---:R-:W2:Y:S03]  /*35a0*/  LDS.128 R24, [R117+0xc880] ;  /* 0x00c8800075187984 */ /* 0x004ea60000000c00 */
[----:B------:R-:W-:Y:S02]  /*35b0*/  LEA.HI.X R47, R135, R49, R144, 0x1, P0 ;  /* 0x00000031872f7211 */ /* 0x000fe400000f0c90 */
[----:B------:R-:W-:Y:S11]  /*35c0*/  ISETP.GE.AND P0, PT, R14, c[0x0][0x27c], PT ;  /* 0x00009f000e007a0c */ /* 0x000ff60003f06270 */
[----:B------:R-:W-:Y:S02]  /*35d0*/  @!UPT UIADD3 URZ, URZ, URZ, URZ ;  /* 0x0000003f3f3ff290 */ /* 0x000fe4000fffe03f */
[----:B------:R-:W-:Y:S02]  /*35e0*/  @!P0 SHF.R.U64 R38, R72, 0x10, R73 ;  /* 0x0000001048268819 */ /* 0x000fe40000001249 */
[--C-:B------:R-:W-:Y:S02]  /*35f0*/  @!P0 SHF.R.U64 R30, R36, 0x10, R37.reuse ;  /* 0x00000010241e8819 */ /* 0x100fe40000001225 */
        /* <DEDUP_REMOVED lines=10> */
[C---:B--2---:R-:W-:Y:S01]  /*36a0*/  @!P0 IMAD.U32 R33, R24.reuse, 0x10000, RZ ;  /* 0x0001000018218824 */ /* 0x044fe200078e00ff */
[----:B------:R-:W-:Y:S01]  /*36b0*/  @!P0 LOP3.LUT R31, R24, 0xffff0000, RZ, 0xc0, !PT ;  /* 0xffff0000181f8812 */ /* 0x000fe200078ec0ff */
[----:B------:R-:W-:Y:S01]  /*36c0*/  @!P0 IMAD.U32 R43, R27, 0x10000, RZ ;  /* 0x000100001b2b8824 */ /* 0x000fe200078e00ff */
[C---:B------:R-:W-:Y:S02]  /*36d0*/  @!P0 LOP3.LUT R32, R25.reuse, 0xffff0000, RZ, 0xc0, !PT ;  /* 0xffff000019208812 */ /* 0x040fe400078ec0ff */
[----:B------:R-:W-:Y:S01]  /*36e0*/  @!P0 SHF.L.U32 R40, R25, 0x10, RZ ;  /* 0x0000001019288819 */ /* 0x000fe200000006ff */
[C---:B------:R-:W-:Y:S01]  /*36f0*/  @!P0 FMUL.FTZ R42, R31.reuse, R38 ;  /* 0x000000261f2a8220 */ /* 0x040fe20000410000 */
        /* <DEDUP_REMOVED lines=31> */
.L_x_854:
[----:B------:R-:W-:Y:S05]  /*38f0*/  BSYNC B0 ;  /* 0x0000000000007941 */ /* 0x000fea0003800000 */
.L_x_853:
        /* <DEDUP_REMOVED lines=58> */
.L_x_856:
[----:B------:R-:W-:Y:S05]  /*3ca0*/  BSYNC B0 ;  /* 0x0000000000007941 */ /* 0x000fea0003800000 */
.L_x_855:
[----:B------:R-:W-:Y:S11]  /*3cb0*/  ISETP.GE.AND P0, PT, R120, c[0x0][0x1d4], PT ;  /* 0x0000750078007a0c */ /* 0x000ff60003f06270 */
[----:B------:R-:W-:Y:S02]  /*3cc0*/  @!UPT UIADD3 URZ, URZ, URZ, URZ ;  /* 0x0000003f3f3ff290 */ /* 0x000fe4000fffe03f */
        /* <DEDUP_REMOVED lines=8> */
[----:B------:R-:W-:Y:S02]  /*3d50*/  @!P0 SHF.R.U32.HI R11, RZ, 0x10, R11 ;  /* 0x00000010ff0b8819 */ /* 0x000fe4000001160b */
[----:B------:R-:W-:Y:S02]  /*3d60*/  @!P0 PRMT R62, R62, 0x5410, R23 ;  /* 0x000054103e3e8816 */ /* 0x000fe40000000017 */
[----:B------:R-:W-:Y:S02]  /*3d70*/  @!P0 PRMT R9, R9, 0x5410, R10 ;  /* 0x0000541009098816 */ /* 0x000fe4000000000a */
[----:B------:R-:W-:Y:S01]  /*3d80*/  @!P0 PRMT R8, R8, 0x5410, R11 ;  /* 0x0000541008088816 */ /* 0x000fe2000000000b */
[C---:B------:R-:W-:Y:S01]  /*3d90*/  @!P0 IMAD.U32 R28, R62.reuse, 0x10000, RZ ;  /* 0x000100003e1c8824 */ /* 0x040fe200078e00ff */
[----:B------:R-:W-:Y:S01]  /*3da0*/  @!P0 LOP3.LUT R29, R62, 0xffff0000, RZ, 0xc0, !PT ;  /* 0xffff00003e1d8812 */ /* 0x000fe200078ec0ff */
[C---:B------:R-:W-:Y:S01]  /*3db0*/  @!P0 IMAD.U32 R10, R9.reuse, 0x10000, RZ ;  /* 0x00010000090a8824 */ /* 0x040fe200078e00ff */
[----:B------:R-:W-:Y:S02]  /*3dc0*/  @!P0 SHF.R.U32.HI R65, RZ, 0x10, R65 ;  /* 0x00000010ff418819 */ /* 0x000fe40000011641 */
[----:B------:R-:W-:Y:S02]  /*3dd0*/  @!P0 LOP3.LUT R9, R9, 0xffff0000, RZ, 0xc0, !PT ;  /* 0xffff000009098812 */ /* 0x000fe400078ec0ff */
        /* <DEDUP_REMOVED lines=39> */
.L_x_837:
        /* <DEDUP_REMOVED lines=30> */
[----:B------:R1:W5:Y:S04]  /*4230*/  @!P0 LDG.E.128 R48, [R8.64] ;  /* 0x0000001008308981 */ /* 0x000368000c1e1d00 */
[----:B------:R1:W5:Y:S01]  /*4240*/  @!P0 LDG.E.128 R64, [R4.64] ;  /* 0x0000001004408981 */ /* 0x000362000c1e1d00 */
[----:B------:R-:W-:Y:S11]  /*4250*/  ISETP.GE.AND P0, PT, R15, c[0x0][0x27c], PT ;  /* 0x00009f000f007a0c */ /* 0x000ff60003f06270 */
[----:B------:R-:W-:Y:S02]  /*4260*/  @!UPT UIADD3 URZ, URZ, URZ, URZ ;  /* 0x0000003f3f3ff290 */ /* 0x000fe4000fffe03f */
[----:B------:R1:W5:Y:S04]  /*4270*/  @!P0 LDG.E.128 R36, [R8.64+0x80] ;  /* 0x0000801008248981 */ /* 0x000368000c1e1d00 */
[----:B------:R1:W5:Y:S02]  /*4280*/  @!P0 LDG.E.128 R92, [R4.64+0x80] ;  /* 0x00008010045c8981 */ /* 0x000364000c1e1d00 */
.L_x_858:
[----:B------:R-:W-:Y:S05]  /*4290*/  BSYNC B0 ;  /* 0x0000000000007941 */ /* 0x000fea0003800000 */
.L_x_857:
[----:B------:R-:W-:Y:S01]  /*42a0*/  ISETP.GE.AND P5, PT, R116, R138, PT ;  /* 0x0000008a7400720c */ /* 0x000fe20003fa6270 */
[----:B-----5:R-:W-:Y:S01]  /*42b0*/  IMAD.MOV.U32 R6, RZ, RZ, R38 ;  /* 0x000000ffff067224 */ /* 0x020fe200078e0026 */
[----:B------:R-:W-:Y:S01]  /*42c0*/  BSSY B0, `(.L_x_859) ;  /* 0x0000040000007945 */ /* 0x000fe20003800000 */
[----:B-1----:R-:W-:Y:S01]  /*42d0*/  IMAD.MOV.U32 R5, RZ, RZ, R39 ;  /* 0x000000ffff057224 */ /* 0x002fe200078e0027 */
[----:B------:R-:W-:Y:S01]  /*42e0*/  CS2R R24, SRZ ;  /* 0x0000000000187805 */ /* 0x000fe2000001ff00 */
        /* <DEDUP_REMOVED lines=61> */
.L_x_860:
[----:B------:R-:W-:Y:S05]  /*46c0*/  BSYNC B0 ;  /* 0x0000000000007941 */ /* 0x000fea0003800000 */
.L_x_859:
[----:B------:R-:W-:Y:S01]  /*46d0*/  IADD3 R91, -R74, c[0x0][0x1d4], RZ ;  /* 0x000075004a5b7a10 */ /* 0x000fe20007ffe1ff */
[----:B------:R2:W3:Y:S01]  /*46e0*/  SHFL.IDX PT, R183, R180, RZ, 0x181f ;  /* 0x00181fffb4b77589 */ /* 0x0004e200000e0000 */
[----:B-----5:R-:W-:Y:S01]  /*46f0*/  IMAD.MOV.U32 R6, RZ, RZ, R26 ;  /* 0x000000ffff067224 */ /* 0x020fe200078e001a */
[----:B------:R-:W-:Y:S01]  /*4700*/  BSSY B1, `(.L_x_861) ;  /* 0x0000116000017945 */ /* 0x000fe20003800000 */
[----:B-1----:R-:W-:Y:S02]  /*4710*/  IMAD.MOV.U32 R5, RZ, RZ, R27 ;  /* 0x000000ffff057224 */ /* 0x002fe400078e001b */
        /* <DEDUP_REMOVED lines=36> */
[----:B------:R-:W-:Y:S01]  /*4960*/  SEL R69, R74, R91, !P1 ;  /* 0x0000005b4a457207 */ /* 0x000fe20004800000 */
[----:B------:R-:W1:Y:S01]  /*4970*/  LDS.128 R96, [R152+0xa080] ;  /* 0x00a0800098607984 */ /* 0x000e620000000c00 */
[----:B------:R-:W-:Y:S02]  /*4980*/  ISETP.GE.AND P0, PT, R18, c[0x0][0x27c], PT ;  /* 0x00009f0012007a0c */ /* 0x000fe40003f06270 */
[----:B------:R-:W-:Y:S04]  /*4990*/  SHF.R.S32.HI R60, RZ, 0x1f, R69 ;  /* 0x0000001fff3c7819 */ /* 0x000fe80000011445 */
[----:B------:R-:W-:Y:S04]  /*49a0*/  LEA.HI R60, R60, R69, RZ, 0x4 ;  /* 0x000000453c3c7211 */ /* 0x000fe800078f20ff */
[----:B------:R-:W-:Y:S03]  /*49b0*/  LEA.HI.SX32 R69, R60, R77, 0x1c ;  /* 0x0000004d3c457211 */ /* 0x000fe600078fe2ff */
[----:B------:R-:W-:Y:S02]  /*49c0*/  @!P0 SHF.R.U64 R48, R48, 0x10, R49 ;  /* 0x0000001030308819 */ /* 0x000fe40000001231 */
[----:B------:R-:W-:Y:S01]  /*49d0*/  IMAD.SHL.U32 R184, R69, 0x8, RZ ;  /* 0x0000000845b87824 */ /* 0x000fe200078e00ff */
[----:B------:R-:W-:Y:S02]  /*49e0*/  SHF.R.S32.HI R60, RZ, 0x1f, R69 ;  /* 0x0000001fff3c7819 */ /* 0x000fe40000011445 */
[----:B------:R-:W-:Y:S02]  /*49f0*/  @!P0 SHF.R.U32.HI R49, RZ, 0x10, R49 ;  /* 0x00000010ff318819 */ /* 0x000fe40000011631 */
[----:B------:R-:W-:Y:S02]  /*4a00*/  LEA.HI R60, R60, R69, RZ, 0x3 ;  /* 0x000000453c3c7211 */ /* 0x000fe400078f18ff */
[----:B------:R-:W-:Y:S02]  /*4a10*/  LOP3.LUT R187, R119, 0x38, R184, 0xf8, !PT ;  /* 0x0000003877bb7812 */ /* 0x000fe400078ef8b8 */
[----:B------:R-:W-:Y:S02]  /*4a20*/  SHF.R.S32.HI R60, RZ, 0x3, R60 ;  /* 0x00000003ff3c7819 */ /* 0x000fe4000001143c */
[----:B------:R-:W-:Y:S02]  /*4a30*/  LOP3.LUT R187, R187, R118, RZ, 0x3c, !PT ;  /* 0x00000076bbbb7212 */ /* 0x000fe400078e3cff */
[----:B------:R-:W-:Y:S01]  /*4a40*/  @!P0 SHF.R.U32.HI R71, RZ, 0x10, R67 ;  /* 0x00000010ff478819 */ /* 0x000fe20000011643 */
[----:B------:R-:W-:Y:S01]  /*4a50*/  IMAD R58, R60, 0xc00, R7 ;  /* 0x00000c003c3a7824 */ /* 0x000fe200078e0207 */
[--C-:B------:R-:W-:Y:S02]  /*4a60*/  @!P0 SHF.R.U64 R60, R64, 0x10, R65.reuse ;  /* 0x00000010403c8819 */ /* 0x100fe40000001241 */
[----:B------:R-:W-:Y:S01]  /*4a70*/  @!P0 SHF.R.U32.HI R65, RZ, 0x10, R65 ;  /* 0x00000010ff418819 */ /* 0x000fe20000011641 */
[----:B------:R-:W-:Y:S01]  /*4a80*/  IMAD.IADD R187, R58, 0x1, R187 ;  /* 0x000000013abb7824 */ /* 0x000fe200078e02bb */
[----:B------:R-:W-:Y:S02]  /*4a90*/  @!P0 SHF.R.U64 R69, R66, 0x10, R67 ;  /* 0x0000001042458819 */ /* 0x000fe40000001243 */
[----:B------:R-:W-:Y:S01]  /*4aa0*/  @!P0 PRMT R67, R62, 0x5410, R65 ;  /* 0x000054103e438816 */ /* 0x000fe20000000041 */
[----:B------:R-:W-:Y:S01]  /*4ab0*/  IMAD.SHL.U32 R185, R187, 0x2, RZ ;  /* 0x00000002bbb97824 */ /* 0x000fe200078e00ff */
[----:B------:R-:W-:Y:S01]  /*4ac0*/  @!P0 SHF.R.U64 R50, R50, 0x10, R51 ;  /* 0x0000001032328819 */ /* 0x000fe20000001233 */
[----:B-1----:R-:W-:Y:S01]  /*4ad0*/  @!P0 IMAD.U32 R62, R96, 0x10000, RZ ;  /* 0x00010000603e8824 */ /* 0x002fe200078e00ff */
[----:B------:R-:W-:Y:S01]  /*4ae0*/  @!P0 PRMT R63, R63, 0x5410, R60 ;  /* 0x000054103f3f8816 */ /* 0x000fe2000000003c */
[----:B------:R-:W-:Y:S01]  /*4af0*/  @!P0 IMAD.U32 R64, R67, 0x10000, RZ ;  /* 0x0001000043408824 */ /* 0x000fe200078e00ff */
[----:B------:R-:W1:Y:S01]  /*4b00*/  LDS.128 R32, [R185+0xa080] ;  /* 0x00a08000b9207984 */ /* 0x000e620000000c00 */
[----:B------:R-:W-:Y:S01]  /*4b10*/  @!P0 IMAD.U32 R70, R99, 0x10000, RZ ;  /* 0x0001000063468824 */ /* 0x000fe200078e00ff */
[----:B------:R-:W-:Y:S01]  /*4b20*/  @!P0 PRMT R55, R55, 0x5410, R48 ;  /* 0x0000541037378816 */ /* 0x000fe20000000030 */
[----:B------:R-:W-:Y:S01]  /*4b30*/  @!P0 IMAD.U32 R60, R63, 0x10000, RZ ;  /* 0x000100003f3c8824 */ /* 0x000fe200078e00ff */
[----:B------:R-:W-:Y:S02]  /*4b40*/  @!P0 PRMT R54, R54, 0x5410, R49 ;  /* 0x0000541036368816 */ /* 0x000fe40000000031 */
[----:B------:R-:W-:Y:S01]  /*4b50*/  @!P0 SHF.R.U32.HI R59, RZ, 0x10, R51 ;  /* 0x00000010ff3b8819 */ /* 0x000fe20000011633 */
[----:B------:R-:W-:Y:S01]  /*4b60*/  @!P0 IMAD.U32 R49, R55, 0x10000, RZ ;  /* 0x0001000037318824 */ /* 0x000fe200078e00ff */
[----:B------:R-:W-:Y:S01]  /*4b70*/  @!P0 PRMT R57, R57, 0x5410, R50 ;  /* 0x0000541039398816 */ /* 0x000fe20000000032 */
[----:B------:R-:W-:Y:S01]  /*4b80*/  @!P0 IMAD.U32 R48, R54, 0x10000, RZ ;  /* 0x0001000036308824 */ /* 0x000fe200078e00ff */
[----:B------:R-:W-:Y:S02]  /*4b90*/  @!P0 SHF.L.U32 R65, R97, 0x10, RZ ;  /* 0x0000001061418819 */ /* 0x000fe400000006ff */
[----:B------:R-:W-:Y:S02]  /*4ba0*/  @!P0 LOP3.LUT R63, R63, 0xffff0000, RZ, 0xc0, !PT ;  /* 0xffff00003f3f8812 */ /* 0x000fe400078ec0ff */
[----:B------:R-:W-:Y:S02]  /*4bb0*/  @!P0 PRMT R72, R72, 0x5410, R71 ;  /* 0x0000541048488816 */ /* 0x000fe40000000047 */
[----:B------:R-:W-:Y:S02]  /*4bc0*/  @!P0 LOP3.LUT R67, R67, 0xffff0000, RZ, 0xc0, !PT ;  /* 0xffff000043438812 */ /* 0x000fe400078ec0ff */
[----:B------:R-:W-:Y:S01]  /*4bd0*/  @!P0 PRMT R56, R56, 0x5410, R59 ;  /* 0x0000541038388816 */ /* 0x000fe2000000003b */
[C---:B------:R-:W-:Y:S01]  /*4be0*/  @!P0 IMAD.U32 R73, R72.reuse, 0x10000, RZ ;  /* 0x0001000048498824 */ /* 0x040fe200078e00ff */
[----:B------:R-:W-:Y:S02]  /*4bf0*/  @!P0 LOP3.LUT R72, R72, 0xffff0000, RZ, 0xc0, !PT ;  /* 0xffff000048488812 */ /* 0x000fe400078ec0ff */
[----:B------:R-:W-:Y:S02]  /*4c00*/  @!P0 LOP3.LUT R75, R99, 0xffff0000, RZ, 0xc0, !PT ;  /* 0xffff0000634b8812 */ /* 0x000fe400078ec0ff */
[----:B------:R-:W-:Y:S02]  /*4c10*/  @!P0 PRMT R68, R68, 0x5410, R69 ;  /* 0x0000541044448816 */ /* 0x000fe40000000045 */
[C---:B------:R-:W-:Y:S02]  /*4c20*/  @!P0 SHF.L.U32 R66, R98.reuse, 0x10, RZ ;  /* 0x0000001062428819 */ /* 0x040fe400000006ff */
[----:B------:R-:W-:Y:S01]  /*4c30*/  @!P0 LOP3.LUT R71, R98, 0xffff0000, RZ, 0xc0, !PT ;  /* 0xffff000062478812 */ /* 0x000fe200078ec0ff */
[C---:B------:R-:W-:Y:S01]  /*4c40*/  @!P0 IMAD.U32 R69, R68.reuse, 0x10000, RZ ;  /* 0x0001000044458824 */ /* 0x040fe200078e00ff */
[----:B------:R-:W-:Y:S01]  /*4c50*/  @!P0 LOP3.LUT R68, R68, 0xffff0000, RZ, 0xc0, !PT ;  /* 0xffff000044448812 */ /* 0x000fe200078ec0ff */
[----:B-1----:R-:W-:Y:S01]  /*4c60*/  @!P0 IMAD.U32 R51, R33, 0x10000, RZ ;  /* 0x0001000021338824 */ /* 0x002fe200078e00ff */
[----:B------:R-:W-:Y:S03]  /*4c70*/  @!P0 SHF.L.U32 R50, R32, 0x10, RZ ;  /* 0x0000001020328819 */ /* 0x000fe600000006ff */
[----:B------:R-:W-:Y:S02]  /*4c80*/  @!P0 FMUL.FTZ R186, R51, R64 ;  /* 0x0000004033ba8220 */ /* 0x000fe40000410000 */
[C---:B------:R-:W-:Y:S02]  /*4c90*/  @!P0 FMUL.FTZ R185, R50.reuse, R60 ;  /* 0x0000003c32b98220 */ /* 0x040fe40000410000 */
[-C--:B------:R-:W-:Y:S01]  /*4ca0*/  @!P0 FMUL.FTZ R3, R50, R49.reuse ;  /* 0x0000003132038220 */ /* 0x080fe20000410000 */
[----:B------:R-:W-:Y:S01]  /*4cb0*/  @!P0 LOP3.LUT R50, R33, 0xffff0000, RZ, 0xc0, !PT ;  /* 0xffff000021328812 */ /* 0x000fe200078ec0ff */
[-C--:B------:R-:W-:Y:S01]  /*4cc0*/  @!P0 FMUL.FTZ R5, R51, R48.reuse ;  /* 0x0000003033058220 */ /* 0x080fe20000410000 */
[----:B------:R-:W-:Y:S01]  /*4cd0*/  @!P0 LOP3.LUT R51, R55, 0xffff0000, RZ, 0xc0, !PT ;  /* 0xffff000037338812 */ /* 0x000fe200078ec0ff */
[----:B------:R-:W-:Y:S01]  /*4ce0*/  @!P0 FFMA.FTZ R186, R65, R48, -R186 ;  /* 0x0000003041ba8223 */ /* 0x000fe200000108ba */
[----:B------:R-:W-:Y:S01]  /*4cf0*/  @!P0 LOP3.LUT R48, R32, 0xffff0000, RZ, 0xc0, !PT ;  /* 0xffff000020308812 */ /* 0x000fe200078ec0ff */
[----:B------:R-:W-:Y:S01]  /*4d00*/  @!P0 FFMA.FTZ R185, R62, R49, -R185 ;  /* 0x000000313eb98223 */ /* 0x000fe200000108b9 */
[----:B------:R-:W-:Y:S01]  /*4d10*/  @!P0 LOP3.LUT R49, R54, 0xffff0000, RZ, 0xc0, !PT ;  /* 0xffff000036318812 */ /* 0x000fe200078ec0ff */
[----:B------:R-:W-:Y:S01]  /*4d20*/  @!P0 FFMA.FTZ R3, R60, R62, R3 ;  /* 0x0000003e3c038223 */ /* 0x000fe20000010003 */
[----:B------:R-:W-:Y:S01]  /*4d30*/  @!P0 LOP3.LUT R60, R96, 0xffff0000, RZ, 0xc0, !PT ;  /* 0xffff0000603c8812 */ /* 0x000fe200078ec0ff */
[----:B------:R-:W-:Y:S01]  /*4d40*/  @!P0 FMUL.FTZ R188, R48, R63 ;  /* 0x0000003f30bc8220 */ /* 0x000fe20000410000 */
[----:B------:R-:W-:Y:S01]  /*4d50*/  @!P0 LOP3.LUT R62, R97, 0xffff0000, RZ, 0xc0, !PT ;  /* 0xffff0000613e8812 */ /* 0x000fe200078ec0ff */
[C---:B------:R-:W-:Y:S02]  /*4d60*/  @!P0 FMUL.FTZ R187, R50.reuse, R67 ;  /* 0x0000004332bb8220 */ /* 0x040fe40000410000 */
[----:B------:R-:W-:Y:S02]  /*4d70*/  @!P0 FMUL.FTZ R6, R50, R49 ;  /* 0x0000003132068220 */ /* 0x000fe40000410000 */
[-C--:B------:R-:W-:Y:S01]  /*4d80*/  @!P0 FMUL.FTZ R4, R48, R51.reuse ;  /* 0x0000003330048220 */ /* 0x080fe20000410000 */
[----:B------:R-:W-:Y:S01]  /*4d90*/  @!P0 LOP3.LUT R48, R56, 0xffff0000, RZ, 0xc0, !PT ;  /* 0xffff000038308812 */ /* 0x000fe200078ec0ff */
[----:B------:R-:W-:Y:S01]  /*4da0*/  @!P0 FFMA.FTZ R188, R60, R51, -R188 ;  /* 0x000000333cbc8223 */ /* 0x000fe200000108bc */
[C---:B------:R-:W-:Y:S01]  /*4db0*/  @!P0 LOP3.LUT R51, R35.reuse, 0xffff0000, RZ, 0xc0, !PT ;  /* 0xffff000023338812 */ /* 0x040fe200078ec0ff */
[----:B------:R-:W-:Y:S02]  /*4dc0*/  @!P0 IMAD.U32 R50, R35, 0x10000, RZ ;  /* 0x0001000023328824 */ /* 0x000fe400078e00ff */
[----:B------:R-:W-:Y:S01]  /*4dd0*/  @!P0 FFMA.FTZ R187, R62, R49, -R187 ;  /* 0x000000313ebb8223 */ /* 0x000fe200000108bb */
[----:B------:R-:W-:Y:S01]  /*4de0*/  @!P0 F2FP.BF16.PACK_AB R185, R188, R185 ;  /* 0x000000b9bcb9823e */ /* 0x000fe200000010ff */
[----:B------:R-:W-:Y:S02]  /*4df0*/  @!P0 IMAD.U32 R49, R56, 0x10000, RZ ;  /* 0x0001000038318824 */ /* 0x000fe400078e00ff */
[C---:B------:R-:W-:Y:S01]  /*4e00*/  @!P0 FMUL.FTZ R189, R50.reuse, R73 ;  /* 0x0000004932bd8220 */ /* 0x040fe20000410000 */
[----:B------:R-:W-:Y:S01]  /*4e10*/  @!P0 F2FP.BF16.PACK_AB R186, R187, R186 ;  /* 0x000000babbba823e */ /* 0x000fe200000010ff */
[----:B------:R-:W-:Y:S02]  /*4e20*/  @!P0 FMUL.FTZ R192, R51, R72 ;  /* 0x0000004833c08220 */ /* 0x000fe40000410000 */
[-C--:B------:R-:W-:Y:S01]  /*4e30*/  @!P0 FMUL.FTZ R10, R50, R49.reuse ;  /* 0x00000031320a8220 */ /* 0x080fe20000410000 */
[----:B------:R-:W-:Y:S01]  /*4e40*/  @!P0 MOV R97, R186 ;  /* 0x000000ba00618202 */ /* 0x000fe20000000f00 */
[----:B------:R-:W-:Y:S02]  /*4e50*/  @!P0 FFMA.FTZ R189, R70, R49, -R189 ;  /* 0x0000003146bd8223 */ /* 0x000fe400000108bd */
[C---:B------:R-:W-:Y:S02]  /*4e60*/  @!P0 IMAD.U32 R50, R34.reuse, 0x10000, RZ ;  /* 0x0001000022328824 */ /* 0x040fe400078e00ff */
[----:B------:R-:W-:Y:S02]  /*4e70*/  @!P0 IMAD.U32 R49, R57, 0x10000, RZ ;  /* 0x0001000039318824 */ /* 0x000fe400078e00ff */
[-C--:B------:R-:W-:Y:S01]  /*4e80*/  @!P0 FMUL.FTZ R11, R51, R48.reuse ;  /* 0x00000030330b8220 */ /* 0x080fe20000410000 */
[----:B------:R-:W-:Y:S01]  /*4e90*/  @!P0 LOP3.LUT R51, R34, 0xffff0000, RZ, 0xc0, !PT ;  /* 0xffff000022338812 */ /* 0x000fe200078ec0ff */
[----:B------:R-:W-:Y:S01]  /*4ea0*/  @!P0 FFMA.FTZ R192, R75, R48, -R192 ;  /* 0x000000304bc08223 */ /* 0x000fe200000108c0 */
[----:B------:R-:W-:Y:S01]  /*4eb0*/  @!P0 LOP3.LUT R48, R57, 0xffff0000, RZ, 0xc0, !PT ;  /* 0xffff000039308812 */ /* 0x000fe200078ec0ff */
[----:B------:R-:W-:Y:S02]  /*4ec0*/  @!P0 FFMA.FTZ R4, R63, R60, R4 ;  /* 0x0000003c3f048223 */ /* 0x000fe40000010004 */
[----:B------:R-:W-:Y:S01]  /*4ed0*/  @!P0 FMUL.FTZ R8, R50, R49 ;  /* 0x0000003132088220 */ /* 0x000fe20000410000 */
[----:B------:R-:W-:Y:S01]  /*4ee0*/  @!P0 F2FP.BF16.PACK_AB R189, R192, R189 ;  /* 0x000000bdc0bd823e */ /* 0x000fe200000010ff */
[----:B------:R-:W-:Y:S01]  /*4ef0*/  @!P0 FFMA.FTZ R5, R64, R65, R5 ;  /* 0x0000004140058223 */ /* 0x000fe20000010005 */
[----:B------:R-:W-:Y:S01]  /*4f00*/  @!P0 F2FP.BF16.PACK_AB R187, R4, R3 ;  /* 0x0000000304bb823e */ /* 0x000fe200000010ff */
[----:B------:R-:W-:Y:S02]  /*4f10*/  @!P0 FMUL.FTZ R9, R51, R48 ;  /* 0x0000003033098220 */ /* 0x000fe40000410000 */
[----:B------:R-:W-:Y:S02]  /*4f20*/  @!P0 FFMA.FTZ R6, R67, R62, R6 ;  /* 0x0000003e43068223 */ /* 0x000fe40000010006 */
[----:B------:R-:W-:Y:S02]  /*4f30*/  @!P0 FFMA.FTZ R8, R69, R66, R8 ;  /* 0x0000004245088223 */ /* 0x000fe40000010008 */
[----:B------:R-:W-:Y:S01]  /*4f40*/  @!P0 FMUL.FTZ R190, R50, R69 ;  /* 0x0000004532be8220 */ /* 0x000fe20000410000 */
[----:B------:R-:W-:Y:S01]  /*4f50*/  @!P0 F2FP.BF16.PACK_AB R188, R6, R5 ;  /* 0x0000000506bc823e */ /* 0x000fe200000010ff */
[----:B------:R-:W-:Y:S02]  /*4f60*/  @!P0 FMUL.FTZ R191, R51, R68 ;  /* 0x0000004433bf8220 */ /* 0x000fe40000410000 */
[----:B------:R-:W-:Y:S01]  /*4f70*/  @!P0 FFMA.FTZ R9, R68, R71, R9 ;  /* 0x0000004744098223 */ /* 0x000fe20000010009 */
[----:B------:R-:W-:Y:S01]  /*4f80*/  @!P0 MOV R33, R188 ;  /* 0x000000bc00218202 */ /* 0x000fe20000000f00 */
[----:B------:R-:W-:Y:S02]  /*4f90*/  @!P0 FFMA.FTZ R10, R73, R70, R10 ;  /* 0x00000046490a8223 */ /* 0x000fe4000001000a */
[----:B------:R-:W-:Y:S02]  /*4fa0*/  @!P0 FFMA.FTZ R190, R66, R49, -R190 ;  /* 0x0000003142be8223 */ /* 0x000fe400000108be */
[----:B------:R-:W-:Y:S02]  /*4fb0*/  @!P0 FFMA.FTZ R191, R71, R48, -R191 ;  /* 0x0000003047bf8223 */ /* 0x000fe400000108bf */
[----:B------:R-:W-:Y:S02]  /*4fc0*/  @!P0 FFMA.FTZ R11, R72, R75, R11 ;  /* 0x0000004b480b8223 */ /* 0x000fe4000001000b */
[----:B------:R-:W-:Y:S01]  /*4fd0*/  @!P0 IMAD.MOV.U32 R96, RZ, RZ, R185 ;  /* 0x000000ffff608224 */ /* 0x000fe200078e00b9 */
[----:B------:R-:W-:Y:S01]  /*4fe0*/  @!P0 F2FP.BF16.PACK_AB R190, R191, R190 ;  /* 0x000000bebfbe823e */ /* 0x000fe200000010ff */
[----:B------:R-:W-:Y:S01]  /*4ff0*/  @!P0 IMAD.MOV.U32 R99, RZ, RZ, R189 ;  /* 0x000000ffff638224 */ /* 0x000fe200078e00bd */
[----:B------:R-:W-:Y:S01]  /*5000*/  @!P0 F2FP.BF16.PACK_AB R191, R9, R8 ;  /* 0x0000000809bf823e */ /* 0x000fe200000010ff */
[----:B------:R-:W-:Y:S01]  /*5010*/  @!P0 IMAD.MOV.U32 R32, RZ, RZ, R187 ;  /* 0x000000ffff208224 */ /* 0x000fe200078e00bb */
[----:B------:R-:W-:Y:S01]  /*5020*/  @!P0 F2FP.BF16.PACK_AB R192, R11, R10 ;  /* 0x0000000a0bc0823e */ /* 0x000fe200000010ff */
[----:B------:R-:W-:Y:S02]  /*5030*/  @!P0 IMAD.MOV.U32 R98, RZ, RZ, R190 ;  /* 0x000000ffff628224 */ /* 0x000fe400078e00be */
[----:B------:R-:W-:Y:S02]  /*5040*/  @!P0 IMAD.MOV.U32 R34, RZ, RZ, R191 ;  /* 0x000000ffff228224 */ /* 0x000fe400078e00bf */
[----:B------:R-:W-:Y:S01]  /*5050*/  @!P0 IMAD.MOV.U32 R35, RZ, RZ, R192 ;  /* 0x000000ffff238224 */ /* 0x000fe200078e00c0 */
[C---:B------:R-:W-:Y:S04]  /*5060*/  LEA R186, P0, R145.reuse, R182, 0x1 ;  /* 0x000000b691ba7211 */ /* 0x040fe800078008ff */
[----:B------:R-:W-:Y:S02]  /*5070*/  LEA.HI.X R187, R145, R183, R142, 0x1, P0 ;  /* 0x000000b791bb7211 */ /* 0x000fe400000f0c8e */
[C---:B------:R-:W-:Y:S03]  /*5080*/  ISETP.GE.AND P0, PT, R184.reuse, c[0x0][0x1d4], PT ;  /* 0x00007500b8007a0c */ /* 0x040fe60003f06270 */
[----:B------:R1:W-:Y:S10]  /*5090*/  ST.E.128 [R186.64], R96 ;  /* 0x00000060ba007985 */ /* 0x0003f4000c101d10 */
[----:B------:R-:W-:Y:S05]  /*50a0*/  @!P0 IMAD.WIDE R184, R184, 0x2, R182 ;  /* 0x00000002b8b88825 */ /* 0x000fea00078e02b6 */
[----:B------:R1:W-:Y:S02]  /*50b0*/  @!P0 ST.E.128 [R184.64], R32 ;  /* 0x00000020b8008985 */ /* 0x0003e4000c101d10 */
.L_x_864:
[----:B------:R-:W-:Y:S05]  /*50c0*/  BSYNC B0 ;  /* 0x0000000000007941 */ /* 0x000fea0003800000 */
.L_x_863:
        /* <DEDUP_REMOVED lines=17> */
[----:B------:R-:W-:Y:S01]  /*51e0*/  @!P0 SHF.R.U64 R51, R92, 0x10, R93 ;  /* 0x000000105c338819 */ /* 0x000fe2000000125d */
[----:B------:R-:W-:Y:S01]  /*51f0*/  IMAD R48, R50, 0xc00, R7 ;  /* 0x00000c0032307824 */ /* 0x000fe200078e0207 */
[----:B------:R-:W-:Y:S02]  /*5200*/  @!P0 SHF.R.U32.HI R92, RZ, 0x10, R93 ;  /* 0x00000010ff5c8819 */ /* 0x000fe4000001165d */
[----:B------:R-:W-:Y:S01]  /*5210*/  @!P0 SHF.R.U32.HI R55, RZ, 0x10, R95 ;  /* 0x00000010ff378819 */ /* 0x000fe2000001165f */
[----:B------:R-:W-:Y:S01]  /*5220*/  IMAD.IADD R73, R48, 0x1, R73 ;  /* 0x0000000130497824 */ /* 0x000fe200078e0249 */
[----:B------:R-:W-:Y:S02]  /*5230*/  @!P0 PRMT R105, R105, 0x5410, R92 ;  /* 0x0000541069698816 */ /* 0x000fe4000000005c */
[----:B------:R-:W-:Y:S01]  /*5240*/  @!P0 SHF.R.U64 R38, R38, 0x10, R39 ;  /* 0x0000001026268819 */ /* 0x000fe20000001227 */
[----:B------:R-:W-:Y:S01]  /*5250*/  IMAD.SHL.U32 R72, R73, 0x2, RZ ;  /* 0x0000000249487824 */ /* 0x000fe200078e00ff */
[----:B------:R-:W-:Y:S01]  /*5260*/  @!P0 PRMT R106, R106, 0x5410, R51 ;  /* 0x000054106a6a8816 */ /* 0x000fe20000000033 */
[----:B------:R-:W-:Y:S01]  /*5270*/  @!P0 IMAD.U32 R56, R105, 0x10000, RZ ;  /* 0x0001000069388824 */ /* 0x000fe200078e00ff */
[----:B------:R-:W-:Y:S01]  /*5280*/  @!P0 PRMT R47, R47, 0x5410, R36 ;  /* 0x000054102f2f8816 */ /* 0x000fe20000000024 */
[----:B--2---:R-:W-:Y:S01]  /*5290*/  @!P0 IMAD.U32 R54, R68, 0x10000, RZ ;  /* 0x0001000044368824 */ /* 0x004fe200078e00ff */
[----:B-1----:R-:W1:Y:S01]  /*52a0*/  LDS.128 R32, [R72+0xa080] ;  /* 0x00a0800048207984 */ /* 0x002e620000000c00 */
[----:B------:R-:W-:Y:S01]  /*52b0*/  @!P0 IMAD.U32 R50, R106, 0x10000, RZ ;  /* 0x000100006a328824 */ /* 0x000fe200078e00ff */
[----:B------:R-:W-:Y:S01]  /*52c0*/  @!P0 PRMT R46, R46, 0x5410, R37 ;  /* 0x000054102e2e8816 */ /* 0x000fe20000000025 */
[----:B------:R-:W-:Y:S01]  /*52d0*/  @!P0 IMAD.U32 R37, R47, 0x10000, RZ ;  /* 0x000100002f258824 */ /* 0x000fe200078e00ff */
[----:B------:R-:W-:Y:S01]  /*52e0*/  @!P0 SHF.R.U32.HI R49, RZ, 0x10, R39 ;  /* 0x00000010ff318819 */ /* 0x000fe20000011627 */
[----:B------:R-:W-:Y:S01]  /*52f0*/  @!P0 IMAD.U32 R62, R71, 0x10000, RZ ;  /* 0x00010000473e8824 */ /* 0x000fe200078e00ff */
[----:B------:R-:W-:Y:S01]  /*5300*/  @!P0 PRMT R104, R104, 0x5410, R55 ;  /* 0x0000541068688816 */ /* 0x000fe20000000037 */
[----:B------:R-:W-:Y:S01]  /*5310*/  @!P0 IMAD.U32 R36, R46, 0x10000, RZ ;  /* 0x000100002e248824 */ /* 0x000fe200078e00ff */
[----:B------:R-:W-:Y:S02]  /*5320*/  @!P0 PRMT R53, R53, 0x5410, R38 ;  /* 0x0000541035358816 */ /* 0x000fe40000000026 */
[----:B------:R-:W-:Y:S01]  /*5330*/  @!P0 SHF.L.U32 R55, R69, 0x10, RZ ;  /* 0x0000001045378819 */ /* 0x000fe200000006ff */
[----:B------:R-:W-:Y:S01]  /*5340*/  @!P0 IMAD.U32 R65, R104, 0x10000, RZ ;  /* 0x0001000068418824 */ /* 0x000fe200078e00ff */
[----:B------:R-:W-:Y:S02]  /*5350*/  @!P0 LOP3.LUT R51, R106, 0xffff0000, RZ, 0xc0, !PT ;  /* 0xffff00006a338812 */ /* 0x000fe400078ec0ff */
[----:B------:R-:W-:Y:S02]  /*5360*/  @!P0 LOP3.LUT R57, R105, 0xffff0000, RZ, 0xc0, !PT ;  /* 0xffff000069398812 */ /* 0x000fe400078ec0ff */
[----:B------:R-:W-:Y:S02]  /*5370*/  @!P0 PRMT R52, R52, 0x5410, R49 ;  /* 0x0000541034348816 */ /* 0x000fe40000000031 */
[----:B------:R-:W-:Y:S02]  /*5380*/  @!P0 LOP3.LUT R64, R104, 0xffff0000, RZ, 0xc0, !PT ;  /* 0xffff000068408812 */ /* 0x000fe400078ec0ff */
[----:B------:R-:W-:Y:S02]  /*5390*/  @!P0 SHF.R.U64 R94, R94, 0x10, R95 ;  /* 0x000000105e5e8819 */ /* 0x000fe4000000125f */
[----:B------:R-:W-:Y:S02]  /*53a0*/  @!P0 LOP3.LUT R67, R71, 0xffff0000, RZ, 0xc0, !PT ;  /* 0xffff000047438812 */ /* 0x000fe400078ec0ff */
[----:B------:R-:W-:Y:S02]  /*53b0*/  @!P0 PRMT R103, R103, 0x5410, R94 ;  /* 0x0000541067678816 */ /* 0x000fe4000000005e */
[C---:B------:R-:W-:Y:S02]  /*53c0*/  @!P0 SHF.L.U32 R58, R70.reuse, 0x10, RZ ;  /* 0x00000010463a8819 */ /* 0x040fe400000006ff */
[C---:B------:R-:W-:Y:S01]  /*53d0*/  @!P0 LOP3.LUT R60, R103.reuse, 0xffff0000, RZ, 0xc0, !PT ;  /* 0xffff0000673c8812 */ /* 0x040fe200078ec0ff */
[----:B------:R-:W-:Y:S01]  /*53e0*/  @!P0 IMAD.U32 R59, R103, 0x10000, RZ ;  /* 0x00010000673b8824 */ /* 0x000fe200078e00ff */
        /* <DEDUP_REMOVED lines=27> */
[----:B------:R-:W-:Y:S01]  /*55a0*/  @!P0 FMUL.FTZ R97, R38, R65 ;  /* 0x0000004126618220 */ /* 0x000fe20000410000 */
[----:B------:R-:W-:Y:S01]  /*55b0*/  @!P0 F2FP.BF16.PACK_AB R73, R96, R73 ;  /* 0x000000496049823e */ /* 0x000fe200000010ff */
[----:B------:R-:W-:Y:S02]  /*55c0*/  @!P0 FMUL.FTZ R184, R39, R64 ;  /* 0x0000004027b88220 */ /* 0x000fe40000410000 */
[----:B------:R-:W-:Y:S01]  /*55d0*/  @!P0 FMUL.FTZ R10, R38, R37 ;  /* 0x00000025260a8220 */ /* 0x000fe20000410000 */
        /* <DEDUP_REMOVED lines=40> */
.L_x_862:
[----:B-123--:R-:W-:Y:S05]  /*5860*/  BSYNC B1 ;  /* 0x0000000000017941 */ /* 0x00efea0003800000 */
.L_x_861:
[----:B------:R1:W2:Y:S04]  /*5870*/  SHFL.IDX PT, R59, R180, 0x1, 0x181f ;  /* 0x00381f00b43b7f89 */ /* 0x0002a800000e0000 */
[----:B------:R1:W3:Y:S01]  /*5880*/  SHFL.IDX PT, R58, R181, 0x1, 0x181f ;  /* 0x00381f00b53a7f89 */ /* 0x0002e200000e0000 */
[----:B------:R-:W-:-:S05]  /*5890*/  @P5 BRA `(.L_x_850) ;  /* 0x0000130000005947 */ /* 0x000fca0003800000 */
[----:B------:R-:W-:Y:S01]  /*58a0*/  ISETP.GE.AND P0, PT, R18, c[0x0][0x1d4], PT ;  /* 0x0000750012007a0c */ /* 0x000fe20003f06270 */
[----:B------:R-:W-:Y:S01]  /*58b0*/  @!UPT UIADD3 URZ, URZ, URZ, URZ ;  /* 0x0000003f3f3ff290 */ /* 0x000fe2000fffe03f */
[----:B------:R-:W-:Y:S11]  /*58c0*/  BSSY B0, `(.L_x_865) ;  /* 0x0000078000007945 */ /* 0x000ff60003800000 */
[----:B------:R-:W-:-:S05]  /*58d0*/  @P0 BRA `(.L_x_866) ;  /* 0x0000076000000947 */ /* 0x000fca0003800000 */
[----:B------:R-:W-:Y:S01]  /*58e0*/  SEL R39, R74, R91, !P1 ;  /* 0x0000005b4a277207 */ /* 0x000fe20004800000 */
[----:B------:R-:W4:Y:S01]  /*58f0*/  LDS.128 R64, [R150+0xa080] ;  /* 0x00a0800096407984 */ /* 0x000f220000000c00 */
[----:B------:R-:W-:Y:S02]  /*5900*/  ISETP.GE.AND P0, PT, R18, c[0x0][0x27c], PT ;  /* 0x00009f0012007a0c */ /* 0x000fe40003f06270 */
[----:B------:R-:W-:Y:S04]  /*5910*/  SHF.R.S32.HI R38, RZ, 0x1f, R39 ;  /* 0x0000001fff267819 */ /* 0x000fe80000011427 */
[----:B------:R-:W-:Y:S04]  /*5920*/  LEA.HI R38, R38, R39, RZ, 0x4 ;  /* 0x0000002726267211 */ /* 0x000fe800078f20ff */
[----:B------:R-:W-:Y:S03]  /*5930*/  LEA.HI.SX32 R38, R38, R77, 0x1c ;  /* 0x0000004d26267211 */ /* 0x000fe600078fe2ff */
[--C-:B------:R-:W-:Y:S02]  /*5940*/  @!P0 SHF.R.U64 R28, R28, 0x10, R29.reuse ;  /* 0x000000101c1c8819 */ /* 0x100fe4000000121d */
        /* <DEDUP_REMOVED lines=15> */
[----:B------:R-:W-:Y:S01]  /*5a40*/  @!P0 PRMT R102, R102, 0x5410, R39 ;  /* 0x0000541066668816 */ /* 0x000fe20000000027 */
[----:B----4-:R-:W-:Y:S01]  /*5a50*/  @!P0 IMAD.U32 R46, R64, 0x10000, RZ ;  /* 0x00010000402e8824 */ /* 0x010fe200078e00ff */
[----:B------:R-:W-:Y:S01]  /*5a60*/  @!P0 PRMT R43, R43, 0x5410, R28 ;  /* 0x000054102b2b8816 */ /* 0x000fe2000000001c */
[----:B------:R-:W-:Y:S01]  /*5a70*/  @!P0 IMAD.U32 R48, R101, 0x10000, RZ ;  /* 0x0001000065308824 */ /* 0x000fe200078e00ff */
[----:B------:R-:W4:Y:S01]  /*5a80*/  LDS.128 R32, [R62+0xa080] ;  /* 0x00a080003e207984 */ /* 0x000f220000000c00 */
        /* <DEDUP_REMOVED lines=17> */
[----:B------:R-:W-:Y:S02]  /*5ba0*/  @!P0 SHF.L.U32 R50, R66, 0x10, RZ ;  /* 0x0000001042328819 */ /* 0x000fe400000006ff */
[C---:B------:R-:W-:Y:S01]  /*5bb0*/  @!P0 LOP3.LUT R52, R90.reuse, 0xffff0000, RZ, 0xc0, !PT ;  /* 0xffff00005a348812 */ /* 0x040fe200078ec0ff */
[----:B------:R-:W-:Y:S01]  /*5bc0*/  @!P0 IMAD.U32 R51, R90, 0x10000, RZ ;  /* 0x000100005a338824 */ /* 0x000fe200078e00ff */
[----:B------:R-:W-:Y:S01]  /*5bd0*/  @!P0 LOP3.LUT R53, R66, 0xffff0000, RZ, 0xc0, !PT ;  /* 0xffff000042358812 */ /* 0x000fe200078ec0ff */
[----:B----4-:R-:W-:Y:S01]  /*5be0*/  @!P0 IMAD.U32 R31, R33, 0x10000, RZ ;  /* 0x00010000211f8824 */ /* 0x010fe200078e00ff */
        /* <DEDUP_REMOVED lines=63> */
[C---:B---3--:R-:W-:Y:S04]  /*5fe0*/  LEA R62, P0, R145.reuse, R58, 0x1 ;  /* 0x0000003a913e7211 */ /* 0x048fe800078008ff */
[----:B--2---:R-:W-:Y:S02]  /*5ff0*/  LEA.HI.X R63, R145, R59, R142, 0x1, P0 ;  /* 0x0000003b913f7211 */ /* 0x004fe400000f0c8e */
[C---:B------:R-:W-:Y:S03]  /*6000*/  ISETP.GE.AND P0, PT, R60.reuse, c[0x0][0x1d4], PT ;  /* 0x000075003c007a0c */ /* 0x040fe60003f06270 */
[----:B------:R2:W-:Y:S10]  /*6010*/  ST.E.128 [R62.64], R64 ;  /* 0x000000403e007985 */ /* 0x0005f4000c101d10 */
[----:B------:R-:W-:Y:S05]  /*6020*/  @!P0 IMAD.WIDE R68, R60, 0x2, R58 ;  /* 0x000000023c448825 */ /* 0x000fea00078e023a */
[----:B------:R2:W-:Y:S02]  /*6030*/  @!P0 ST.E.128 [R68.64], R32 ;  /* 0x0000002044008985 */ /* 0x0005e4000c101d10 */
.L_x_866:
[----:B------:R-:W-:Y:S05]  /*6040*/  BSYNC B0 ;  /* 0x0000000000007941 */ /* 0x000fea0003800000 */
.L_x_865:
[----:B------:R-:W-:Y:S11]  /*6050*/  ISETP.GE.AND P0, PT, R15, c[0x0][0x1d4], PT ;  /* 0x000075000f007a0c */ /* 0x000ff60003f06270 */
[----:B------:R-:W-:Y:S02]  /*6060*/  @!UPT UIADD3 URZ, URZ, URZ, URZ ;  /* 0x0000003f3f3ff290 */ /* 0x000fe4000fffe03f */
[----:B------:R-:W-:-:S05]  /*6070*/  @P0 BRA `(.L_x_850) ;  /* 0x00000b2000000947 */ /* 0x000fca0003800000 */
[----:B------:R-:W-:Y:S01]  /*6080*/  SEL R91, R74, R91, !P2 ;  /* 0x0000005b4a5b7207 */ /* 0x000fe20005000000 */
[----:B------:R-:W4:Y:S01]  /*6090*/  LDS.128 R52, [R149+0xa080] ;  /* 0x00a0800095347984 */ /* 0x000f220000000c00 */
[C---:B---3--:R-:W-:Y:S02]  /*60a0*/  LEA R56, P0, R143.reuse, R58, 0x1 ;  /* 0x0000003a8f387211 */ /* 0x048fe400078008ff */
[----:B--2---:R-:W-:Y:S02]  /*60b0*/  SHF.R.S32.HI R34, RZ, 0x1f, R91 ;  /* 0x0000001fff227819 */ /* 0x004fe4000001145b */
[----:B------:R-:W-:Y:S02]  /*60c0*/  LEA.HI.X R57, R143, R59, R148, 0x1, P0 ;  /* 0x0000003b8f397211 */ /* 0x000fe400000f0c94 */
[----:B------:R-:W-:Y:S02]  /*60d0*/  LEA.HI R91, R34, R91, RZ, 0x4 ;  /* 0x0000005b225b7211 */ /* 0x000fe400078f20ff */
[----:B------:R-:W-:Y:S02]  /*60e0*/  ISETP.GE.AND P0, PT, R15, c[0x0][0x27c], PT ;  /* 0x00009f000f007a0c */ /* 0x000fe40003f06270 */
[----:B------:R-:W-:Y:S04]  /*60f0*/  LEA.HI.SX32 R34, R91, R76, 0x1c ;  /* 0x0000004c5b227211 */ /* 0x000fe800078fe2ff */
[----:B------:R-:W-:Y:S01]  /*6100*/  SHF.R.S32.HI R35, RZ, 0x1f, R34 ;  /* 0x0000001fff237819 */ /* 0x000fe20000011422 */
[----:B------:R-:W-:Y:S03]  /*6110*/  IMAD.SHL.U32 R51, R34, 0x8, RZ ;  /* 0x0000000822337824 */ /* 0x000fe600078e00ff */
[----:B------:R-:W-:Y:S02]  /*6120*/  LEA.HI R35, R35, R34, RZ, 0x3 ;  /* 0x0000002223237211 */ /* 0x000fe400078f18ff */
[----:B------:R-:W-:Y:S02]  /*6130*/  LOP3.LUT R63, R115, 0x38, R51, 0xf8, !PT ;  /* 0x00000038733f7812 */ /* 0x000fe400078ef833 */
[----:B------:R-:W-:Y:S02]  /*6140*/  SHF.R.S32.HI R35, RZ, 0x3, R35 ;  /* 0x00000003ff237819 */ /* 0x000fe40000011423 */
[----:B------:R-:W-:Y:S02]  /*6150*/  LOP3.LUT R63, R63, R126, RZ, 0x3c, !PT ;  /* 0x0000007e3f3f7212 */ /* 0x000fe400078e3cff */
[----:B------:R-:W-:Y:S01]  /*6160*/  @!P0 SHF.R.U32.HI R36, RZ, 0x10, R83 ;  /* 0x00000010ff248819 */ /* 0x000fe20000011653 */
[----:B------:R-:W-:Y:S01]  /*6170*/  IMAD R32, R35, 0xc00, R12 ;  /* 0x00000c0023207824 */ /* 0x000fe200078e020c */
[----:B------:R-:W-:Y:S02]  /*6180*/  @!P0 SHF.R.U64 R34, R80, 0x10, R81 ;  /* 0x0000001050228819 */ /* 0x000fe40000001251 */
[----:B------:R-:W-:Y:S01]  /*6190*/  @!P0 PRMT R79, R79, 0x5410, R36 ;  /* 0x000054104f4f8816 */ /* 0x000fe20000000024 */
[----:B------:R-:W-:Y:S01]  /*61a0*/  IMAD.IADD R63, R32, 0x1, R63 ;  /* 0x00000001203f7824 */ /* 0x000fe200078e023f */
[----:B------:R-:W-:Y:S02]  /*61b0*/  @!P0 PRMT R89, R89, 0x5410, R34 ;  /* 0x0000541059598816 */ /* 0x000fe40000000022 */
[----:B------:R-:W-:Y:S01]  /*61c0*/  @!P0 SHF.R.U64 R24, R24, 0x10, R25 ;  /* 0x0000001018188819 */ /* 0x000fe20000001219 */
[----:B------:R-:W-:Y:S01]  /*61d0*/  IMAD.SHL.U32 R50, R63, 0x2, RZ ;  /* 0x000000023f327824 */ /* 0x000fe200078e00ff */
[----:B------:R-:W-:Y:S01]  /*61e0*/  @!P0 SHF.R.U64 R26, R26, 0x10, R27 ;  /* 0x000000101a1a8819 */ /* 0x000fe2000000121b */
[----:B------:R-:W-:Y:S01]  /*61f0*/  @!P0 IMAD.U32 R34, R89, 0x10000, RZ ;  /* 0x0001000059228824 */ /* 0x000fe200078e00ff */
[----:B------:R-:W-:Y:S01]  /*6200*/  @!P0 PRMT R23, R23, 0x5410, R24 ;  /* 0x0000541017178816 */ /* 0x000fe20000000018 */
[----:B----4-:R-:W-:Y:S01]  /*6210*/  @!P0 IMAD.U32 R36, R52, 0x10000, RZ ;  /* 0x0001000034248824 */ /* 0x010fe200078e00ff */
[----:B------:R-:W2:Y:S01]  /*6220*/  LDS.128 R28, [R50+0xa080] ;  /* 0x00a08000321c7984 */ /* 0x000ea20000000c00 */
[----:B------:R-:W-:Y:S01]  /*6230*/  @!P0 IMAD.U32 R47, R79, 0x10000, RZ ;  /* 0x000100004f2f8824 */ /* 0x000fe200078e00ff */
[----:B------:R-:W-:Y:S01]  /*6240*/  @!P0 SHF.L.U32 R37, R53, 0x10, RZ ;  /* 0x0000001035258819 */ /* 0x000fe200000006ff */
[----:B------:R-:W-:Y:S01]  /*6250*/  @!P0 IMAD.U32 R46, R55, 0x10000, RZ ;  /* 0x00010000372e8824 */ /* 0x000fe200078e00ff */
[----:B------:R-:W-:Y:S02]  /*6260*/  @!P0 LOP3.LUT R39, R53, 0xffff0000, RZ, 0xc0, !PT ;  /* 0xffff000035278812 */ /* 0x000fe400078ec0ff */
[----:B------:R-:W-:Y:S02]  /*6270*/  @!P0 LOP3.LUT R49, R55, 0xffff0000, RZ, 0xc0, !PT ;  /* 0xffff000037318812 */ /* 0x000fe400078ec0ff */
[C---:B------:R-:W-:Y:S02]  /*6280*/  @!P0 SHF.L.U32 R42, R54.reuse, 0x10, RZ ;  /* 0x00000010362a8819 */ /* 0x040fe400000006ff */
[----:B------:R-:W-:Y:S02]  /*6290*/  @!P0 LOP3.LUT R45, R54, 0xffff0000, RZ, 0xc0, !PT ;  /* 0xffff0000362d8812 */ /* 0x000fe400078ec0ff */
[----:B------:R-:W-:Y:S02]  /*62a0*/  @!P0 SHF.R.U32.HI R25, RZ, 0x10, R25 ;  /* 0x00000010ff198819 */ /* 0x000fe40000011619 */
[----:B------:R-:W-:Y:S02]  /*62b0*/  @!P0 PRMT R41, R41, 0x5410, R26 ;  /* 0x0000541029298816 */ /* 0x000fe4000000001a */
[----:B------:R-:W-:Y:S01]  /*62c0*/  @!P0 PRMT R22, R22, 0x5410, R25 ;  /* 0x0000541016168816 */ /* 0x000fe20000000019 */
[C---:B------:R-:W-:Y:S01]  /*62d0*/  @!P0 IMAD.U32 R25, R23.reuse, 0x10000, RZ ;  /* 0x0001000017198824 */ /* 0x040fe200078e00ff */
[----:B------:R-:W-:Y:S02]  /*62e0*/  @!P0 LOP3.LUT R23, R23, 0xffff0000, RZ, 0xc0, !PT ;  /* 0xffff000017178812 */ /* 0x000fe400078ec0ff */
[----:B------:R-:W-:Y:S01]  /*62f0*/  @!P0 LOP3.LUT R35, R89, 0xffff0000, RZ, 0xc0, !PT ;  /* 0xffff000059238812 */ /* 0x000fe200078ec0ff */
[C---:B------:R-:W-:Y:S01]  /*6300*/  @!P0 IMAD.U32 R24, R22.reuse, 0x10000, RZ ;  /* 0x0001000016188824 */ /* 0x040fe200078e00ff */
[----:B------:R-:W-:Y:S02]  /*6310*/  @!P0 LOP3.LUT R22, R22, 0xffff0000, RZ, 0xc0, !PT ;  /* 0xffff000016168812 */ /* 0x000fe400078ec0ff */
[----:B------:R-:W-:Y:S02]  /*6320*/  @!P0 LOP3.LUT R48, R79, 0xffff0000, RZ, 0xc0, !PT ;  /* 0xffff00004f308812 */ /* 0x000fe400078ec0ff */
[----:B------:R-:W-:Y:S02]  /*6330*/  @!P0 SHF.R.U32.HI R33, RZ, 0x10, R27 ;  /* 0x00000010ff218819 */ /* 0x000fe4000001161b */
[----:B------:R-:W-:Y:S02]  /*6340*/  @!P0 SHF.R.U32.HI R81, RZ, 0x10, R81 ;  /* 0x00000010ff518819 */ /* 0x000fe40000011651 */
[----:B------:R-:W-:Y:S02]  /*6350*/  @!P0 PRMT R40, R40, 0x5410, R33 ;  /* 0x0000541028288816 */ /* 0x000fe40000000021 */
[----:B------:R-:W-:Y:S02]  /*6360*/  @!P0 PRMT R88, R88, 0x5410, R81 ;  /* 0x0000541058588816 */ /* 0x000fe40000000051 */
[----:B------:R-:W-:Y:S03]  /*6370*/  @!P0 SHF.R.U64 R83, R82, 0x10, R83 ;  /* 0x0000001052538819 */ /* 0x000fe60000001253 */
[----:B------:R-:W-:Y:S01]  /*6380*/  @!P0 IMAD.U32 R38, R88, 0x10000, RZ ;  /* 0x0001000058268824 */ /* 0x000fe200078e00ff */
[----:B------:R-:W-:Y:S01]  /*6390*/  @!P0 PRMT R78, R78, 0x5410, R83 ;  /* 0x000054104e4e8816 */ /* 0x000fe20000000053 */
[----:B--2---:R-:W-:Y:S01]  /*63a0*/  @!P0 IMAD.U32 R27, R29, 0x10000, RZ ;  /* 0x000100001d1b8824 */ /* 0x004fe200078e00ff */
[----:B------:R-:W-:Y:S03]  /*63b0*/  @!P0 SHF.L.U32 R26, R28, 0x10, RZ ;  /* 0x000000101c1a8819 */ /* 0x000fe600000006ff */
[C---:B------:R-:W-:Y:S01]  /*63c0*/  @!P0 IMAD.U32 R43, R78.reuse, 0x10000, RZ ;  /* 0x000100004e2b8824 */ /* 0x040fe200078e00ff */
[----:B------:R-:W-:Y:S01]  /*63d0*/  @!P0 LOP3.LUT R44, R78, 0xffff0000, RZ, 0xc0, !PT ;  /* 0xffff00004e2c8812 */ /* 0x000fe200078ec0ff */
[----:B------:R-:W-:Y:S02]  /*63e0*/  @!P0 FMUL.FTZ R60, R27, R38 ;  /* 0x000000261b3c8220 */ /* 0x000fe40000410000 */
[C---:B------:R-:W-:Y:S02]  /*63f0*/  @!P0 FMUL.FTZ R50, R26.reuse, R34 ;  /* 0x000000221a328220 */ /* 0x040fe40000410000 */
[-C--:B------:R-:W-:Y:S02]  /*6400*/  @!P0 FMUL.FTZ R3, R26, R25.reuse ;  /* 0x000000191a038220 */ /* 0x080fe40000410000 */
[----:B------:R-:W-:Y:S01]  /*6410*/  @!P0 FFMA.FTZ R50, R36, R25, -R50 ;  /* 0x0000001924328223 */ /* 0x000fe20000010832 */
[----:B------:R-:W-:Y:S01]  /*6420*/  @!P0 LOP3.LUT R25, R29, 0xffff0000, RZ, 0xc0, !PT ;  /* 0xffff00001d198812 */ /* 0x000fe200078ec0ff */
[----:B------:R-:W-:Y:S01]  /*6430*/  @!P0 FFMA.FTZ R3, R34, R36, R3 ;  /* 0x0000002422038223 */ /* 0x000fe20000010003 */
[----:B------:R-:W-:Y:S01]  /*6440*/  @!P0 LOP3.LUT R34, R52, 0xffff0000, RZ, 0xc0, !PT ;  /* 0xffff000034228812 */ /* 0x000fe200078ec0ff */
[-C--:B------:R-:W-:Y:S01]  /*6450*/  @!P0 FMUL.FTZ R5, R27, R24.reuse ;  /* 0x000000181b058220 */ /* 0x080fe20000410000 */
[----:B------:R-:W-:Y:S01]  /*6460*/  @!P0 LOP3.LUT R36, R88, 0xffff0000, RZ, 0xc0, !PT ;  /* 0xffff000058248812 */ /* 0x000fe200078ec0ff */
[----:B------:R-:W-:Y:S01]  /*6470*/  @!P0 FFMA.FTZ R60, R37, R24, -R60 ;  /* 0x00000018253c8223 */ /* 0x000fe2000001083c */
[----:B------:R-:W-:Y:S01]  /*6480*/  @!P0 LOP3.LUT R24, R28, 0xffff0000, RZ, 0xc0, !PT ;  /* 0xffff00001c188812 */ /* 0x000fe200078ec0ff */
[C---:B------:R-:W-:Y:S02]  /*6490*/  @!P0 FMUL.FTZ R6, R25.reuse, R22 ;  /* 0x0000001619068220 */ /* 0x040fe40000410000 */
[----:B------:R-:W-:Y:S01]  /*64a0*/  @!P0 FMUL.FTZ R63, R25, R36 ;  /* 0x00000024193f8220 */ /* 0x000fe20000410000 */
[----:B------:R-:W-:Y:S01]  /*64b0*/  @!P0 LOP3.LUT R25, R31, 0xffff0000, RZ, 0xc0, !PT ;  /* 0xffff00001f198812 */ /* 0x000fe200078ec0ff */
[----:B------:R-:W-:Y:S02]  /*64c0*/  @!P0 FMUL.FTZ R65, R24, R35 ;  /* 0x0000002318418220 */ /* 0x000fe40000410000 */
[----:B------:R-:W-:Y:S01]  /*64d0*/  @!P0 FFMA.FTZ R63, R39, R22, -R63 ;  /* 0x00000016273f8223 */ /* 0x000fe2000001083f */
[----:B------:R-:W-:Y:S01]  /*64e0*/  @!P0 LOP3.LUT R22, R40, 0xffff0000, RZ, 0xc0, !PT ;  /* 0xffff000028168812 */ /* 0x000fe200078ec0ff */
[-C--:B------:R-:W-:Y:S02]  /*64f0*/  @!P0 FMUL.FTZ R4, R24, R23.reuse ;  /* 0x0000001718048220 */ /* 0x080fe40000410000 */
[----:B------:R-:W-:Y:S01]  /*6500*/  @!P0 FFMA.FTZ R65, R34, R23, -R65 ;  /* 0x0000001722418223 */ /* 0x000fe20000010841 */
[----:B------:R-:W-:Y:S01]  /*6510*/  @!P0 F2FP.BF16.PACK_AB R60, R63, R60 ;  /* 0x0000003c3f3c823e */ /* 0x000fe200000010ff */
[----:B------:R-:W-:Y:S02]  /*6520*/  @!P0 IMAD.U32 R24, R31, 0x10000, RZ ;  /* 0x000100001f188824 */ /* 0x000fe400078e00ff */
[----:B------:R-:W-:Y:S01]  /*6530*/  @!P0 IMAD.U32 R23, R40, 0x10000, RZ ;  /* 0x0001000028178824 */ /* 0x000fe200078e00ff */
[----:B------:R-:W-:Y:S01]  /*6540*/  @!P0 MOV R53, R60 ;  /* 0x0000003c00358202 */ /* 0x000fe20000000f00 */
[----:B------:R-:W-:Y:S01]  /*6550*/  @!P0 FMUL.FTZ R67, R25, R48 ;  /* 0x0000003019438220 */ /* 0x000fe20000410000 */
[----:B------:R-:W-:Y:S01]  /*6560*/  @!P0 F2FP.BF16.PACK_AB R65, R65, R50 ;  /* 0x000000324141823e */ /* 0x000fe200000010ff */
[-C--:B------:R-:W-:Y:S01]  /*6570*/  @!P0 FMUL.FTZ R11, R25, R22.reuse ;  /* 0x00000016190b8220 */ /* 0x080fe20000410000 */
[----:B------:R-:W-:Y:S01]  /*6580*/  @!P0 LOP3.LUT R25, R30, 0xffff0000, RZ, 0xc0, !PT ;  /* 0xffff00001e198812 */ /* 0x000fe200078ec0ff */
[C---:B------:R-:W-:Y:S02]  /*6590*/  @!P0 FMUL.FTZ R62, R24.reuse, R47 ;  /* 0x0000002f183e8220 */ /* 0x040fe40000410000 */
[-C--:B------:R-:W-:Y:S02]  /*65a0*/  @!P0 FMUL.FTZ R10, R24, R23.reuse ;  /* 0x00000017180a8220 */ /* 0x080fe40000410000 */
[----:B------:R-:W-:Y:S02]  /*65b0*/  @!P0 IMAD.U32 R24, R30, 0x10000, RZ ;  /* 0x000100001e188824 */ /* 0x000fe400078e00ff */
[----:B------:R-:W-:Y:S01]  /*65c0*/  @!P0 FFMA.FTZ R67, R49, R22, -R67 ;  /* 0x0000001631438223 */ /* 0x000fe20000010843 */
[C---:B------:R-:W-:Y:S01]  /*65d0*/  @!P0 LOP3.LUT R22, R41.reuse, 0xffff0000, RZ, 0xc0, !PT ;  /* 0xffff000029168812 */ /* 0x040fe200078ec0ff */
[----:B------:R-:W-:Y:S02]  /*65e0*/  @!P0 FFMA.FTZ R62, R46, R23, -R62 ;  /* 0x000000172e3e8223 */ /* 0x000fe4000001083e */
[----:B------:R-:W-:Y:S02]  /*65f0*/  @!P0 IMAD.U32 R23, R41, 0x10000, RZ ;  /* 0x0001000029178824 */ /* 0x000fe400078e00ff */
[C---:B------:R-:W-:Y:S01]  /*6600*/  @!P0 FMUL.FTZ R64, R24.reuse, R43 ;  /* 0x0000002b18408220 */ /* 0x040fe20000410000 */
[----:B------:R-:W-:Y:S01]  /*6610*/  @!P0 F2FP.BF16.PACK_AB R62, R67, R62 ;  /* 0x0000003e433e823e */ /* 0x000fe200000010ff */
[----:B------:R-:W-:Y:S02]  /*6620*/  @!P0 FMUL.FTZ R69, R25, R44 ;  /* 0x0000002c19458220 */ /* 0x000fe40000410000 */
[----:B------:R-:W-:Y:S02]  /*6630*/  @!P0 FFMA.FTZ R4, R35, R34, R4 ;  /* 0x0000002223048223 */ /* 0x000fe40000010004 */
[-C--:B------:R-:W-:Y:S02]  /*6640*/  @!P0 FMUL.FTZ R8, R24, R23.reuse ;  /* 0x0000001718088220 */ /* 0x080fe40000410000 */
[----:B------:R-:W-:Y:S01]  /*6650*/  @!P0 FFMA.FTZ R64, R42, R23, -R64 ;  /* 0x000000172a408223 */ /* 0x000fe20000010840 */
[----:B------:R-:W-:Y:S01]  /*6660*/  @!P0 F2FP.BF16.PACK_AB R50, R4, R3 ;  /* 0x000000030432823e */ /* 0x000fe200000010ff */
[-C--:B------:R-:W-:Y:S02]  /*6670*/  @!P0 FFMA.FTZ R69, R45, R22.reuse, -R69 ;  /* 0x000000162d458223 */ /* 0x080fe40000010845 */
[----:B------:R-:W-:Y:S02]  /*6680*/  @!P0 FFMA.FTZ R5, R38, R37, R5 ;  /* 0x0000002526058223 */ /* 0x000fe40000010005 */
[----:B------:R-:W-:Y:S01]  /*6690*/  @!P0 FMUL.FTZ R9, R25, R22 ;  /* 0x0000001619098220 */ /* 0x000fe20000410000 */
[----:B------:R-:W-:Y:S01]  /*66a0*/  @!P0 F2FP.BF16.PACK_AB R69, R69, R64 ;  /* 0x000000404545823e */ /* 0x000fe200000010ff */
[----:B------:R-:W-:Y:S02]  /*66b0*/  @!P0 FFMA.FTZ R6, R36, R39, R6 ;  /* 0x0000002724068223 */ /* 0x000fe40000010006 */
[----:B------:R-:W-:Y:S02]  /*66c0*/  @!P0 FFMA.FTZ R8, R43, R42, R8 ;  /* 0x0000002a2b088223 */ /* 0x000fe40000010008 */
[----:B------:R-:W-:Y:S01]  /*66d0*/  @!P0 FFMA.FTZ R9, R44, R45, R9 ;  /* 0x0000002d2c098223 */ /* 0x000fe20000010009 */
[----:B------:R-:W-:Y:S01]  /*66e0*/  @!P0 F2FP.BF16.PACK_AB R63, R6, R5 ;  /* 0x00000005063f823e */ /* 0x000fe200000010ff */
[----:B------:R-:W-:Y:S02]  /*66f0*/  @!P0 FFMA.FTZ R10, R47, R46, R10 ;  /* 0x0000002e2f0a8223 */ /* 0x000fe4000001000a */
[----:B------:R-:W-:Y:S01]  /*6700*/  @!P0 FFMA.FTZ R11, R48, R49, R11 ;  /* 0x00000031300b8223 */ /* 0x000fe2000001000b */
[----:B------:R-:W-:Y:S01]  /*6710*/  @!P0 F2FP.BF16.PACK_AB R64, R9, R8 ;  /* 0x000000080940823e */ /* 0x000fe200000010ff */
[----:B------:R-:W-:Y:S01]  /*6720*/  @!P0 IMAD.MOV.U32 R52, RZ, RZ, R65 ;  /* 0x000000ffff348224 */ /* 0x000fe200078e0041 */
[----:B------:R-:W-:Y:S01]  /*6730*/  @!P0 MOV R29, R63 ;  /* 0x0000003f001d8202 */ /* 0x000fe20000000f00 */
[----:B------:R-:W-:Y:S01]  /*6740*/  @!P0 IMAD.MOV.U32 R54, RZ, RZ, R69 ;  /* 0x000000ffff368224 */ /* 0x000fe200078e0045 */
[----:B------:R-:W-:Y:S01]  /*6750*/  @!P0 F2FP.BF16.PACK_AB R67, R11, R10 ;  /* 0x0000000a0b43823e */ /* 0x000fe200000010ff */
[----:B------:R-:W-:Y:S02]  /*6760*/  @!P0 IMAD.MOV.U32 R55, RZ, RZ, R62 ;  /* 0x000000ffff378224 */ /* 0x000fe400078e003e */
[----:B------:R-:W-:Y:S02]  /*6770*/  @!P0 IMAD.MOV.U32 R28, RZ, RZ, R50 ;  /* 0x000000ffff1c8224 */ /* 0x000fe400078e0032 */
[----:B------:R-:W-:Y:S01]  /*6780*/  @!P0 IMAD.MOV.U32 R30, RZ, RZ, R64 ;  /* 0x000000ffff1e8224 */ /* 0x000fe200078e0040 */
[----:B------:R2:W-:Y:S01]  /*6790*/  ST.E.128 [R56.64], R52 ;  /* 0x0000003438007985 */ /* 0x0005e2000c101d10 */
[----:B------:R-:W-:Y:S01]  /*67a0*/  @!P0 IMAD.MOV.U32 R31, RZ, RZ, R67 ;  /* 0x000000ffff1f8224 */ /* 0x000fe200078e0043 */
[----:B------:R-:W-:Y:S11]  /*67b0*/  ISETP.GE.AND P0, PT, R51, c[0x0][0x1d4], PT ;  /* 0x0000750033007a0c */ /* 0x000ff60003f06270 */
[----:B------:R-:W-:Y:S02]  /*67c0*/  @!UPT UIADD3 URZ, URZ, URZ, URZ ;  /* 0x0000003f3f3ff290 */ /* 0x000fe4000fffe03f */
[----:B------:R-:W-:-:S05]  /*67d0*/  @P0 BRA `(.L_x_850) ;  /* 0x000003c000000947 */ /* 0x000fca0003800000 */
[C---:B------:R-:W-:Y:S04]  /*67e0*/  LEA R4, P0, R51.reuse, R58, 0x1 ;  /* 0x0000003a33047211 */ /* 0x040fe800078008ff */
[----:B------:R-:W-:Y:S05]  /*67f0*/  LEA.HI.X.SX32 R5, R51, R59, 0x1, P0 ;  /* 0x0000003b33057211 */ /* 0x000fea00000f0eff */
[----:B------:R3:W-:Y:S01]  /*6800*/  ST.E.128 [R4.64], R28 ;  /* 0x0000001c04007985 */ /* 0x0007e2000c101d10 */
[----:B------:R-:W-:-:S05]  /*6810*/  BRA `(.L_x_850) ;  /* 0x0000038000007947 */ /* 0x000fca0003800000 */
.L_x_836:
[----:B------:R1:W2:Y:S01]  /*6820*/  SHFL.IDX PT, R9, R180, RZ, 0x181f ;  /* 0x00181fffb4097589 */ /* 0x0002a200000e0000 */
[----:B------:R-:W-:Y:S01]  /*6830*/  IMAD R3, R61, -0x30, R2 ;  /* 0xffffffd03d037824 */ /* 0x000fe200078e0202 */
[----:B------:R-:W-:Y:S02]  /*6840*/  BSSY B0, `(.L_x_867) ;  /* 0x000001c000007945 */ /* 0x000fe40003800000 */
[----:B------:R1:W3:Y:S02]  /*6850*/  SHFL.IDX PT, R5, R181, RZ, 0x181f ;  /* 0x00181fffb5057589 */ /* 0x0002e400000e0000 */
[----:B------:R-:W-:Y:S04]  /*6860*/  IMNMX R138, R3, 0x30, PT ;  /* 0x00000030038a7817 */ /* 0x000fe80003800200 */
[----:B------:R-:W-:Y:S04]  /*6870*/  IADD3 R4, -R17, R138, RZ ;  /* 0x0000008a11047210 */ /* 0x000fe80007ffe1ff */
[----:B------:R-:W-:Y:S11]  /*6880*/  ISETP.GE.AND P0, PT, R4, 0x1, PT ;  /* 0x000000010400780c */ /* 0x000ff60003f06270 */
[----:B------:R-:W-:Y:S02]  /*6890*/  @!UPT UIADD3 URZ, URZ, URZ, URZ ;  /* 0x0000003f3f3ff290 */ /* 0x000fe4000fffe03f */
[----:B------:R-:W-:-:S05]  /*68a0*/  @!P0 BRA `(.L_x_868) ;  /* 0x0000015000008947 */ /* 0x000fca0003800000 */
[C---:B-12---:R-:W-:Y:S02]  /*68b0*/  ISETP.GE.AND P0, PT, R18.reuse, c[0x0][0x1d4], PT ;  /* 0x0000750012007a0c */ /* 0x046fe40003f06270 */
[----:B------:R-:W-:Y:S11]  /*68c0*/  ISETP.GE.AND P4, PT, R15, c[0x0][0x1d4], PT ;  /* 0x000075000f007a0c */ /* 0x000ff60003f86270 */
[----:B------:R-:W1:Y:S01]  /*68d0*/  @!P0 LDS.128 R32, [R117+0xa080] ;  /* 0x00a0800075208984 */ /* 0x000e620000000c00 */
[C---:B---3--:R-:W-:Y:S04]  /*68e0*/  @!P0 LEA R40, P3, R18.reuse, R5, 0x1 ;  /* 0x0000000512288211 */ /* 0x048fe800078608ff */
[----:B------:R-:W-:Y:S02]  /*68f0*/  @!P0 LEA.HI.X R41, R18, R9, R19, 0x1, P3 ;  /* 0x0000000912298211 */ /* 0x000fe400018f0c13 */
[C---:B------:R-:W-:Y:S04]  /*6900*/  @!P4 LEA R38, P3, R135.reuse, R5, 0x1 ;  /* 0x000000058726c211 */ /* 0x040fe800078608ff */
[----:B------:R-:W-:Y:S02]  /*6910*/  @!P4 LEA.HI.X R39, R135, R9, R144, 0x1, P3 ;  /* 0x000000098727c211 */ /* 0x000fe400018f0c90 */
[----:B------:R-:W-:Y:S11]  /*6920*/  ISETP.GE.AND P3, PT, R121, c[0x0][0x1d4], PT ;  /* 0x0000750079007a0c */ /* 0x000ff60003f66270 */
[----:B------:R-:W-:Y:S02]  /*6930*/  @!UPT UIADD3 URZ, URZ, URZ, URZ ;  /* 0x0000003f3f3ff290 */ /* 0x000fe4000fffe03f */
[C---:B------:R-:W-:Y:S04]  /*6940*/  @!P3 LEA R22, P5, R133.reuse, R5, 0x1 ;  /* 0x000000058516b211 */ /* 0x040fe800078a08ff */
[----:B------:R-:W-:Y:S01]  /*6950*/  @!P3 LEA.HI.X R23, R133, R9, R132, 0x1, P5 ;  /* 0x000000098517b211 */ /* 0x000fe200028f0c84 */
[----:B-1----:R-:W-:Y:S01]  /*6960*/  @!P0 ST.E.128 [R40.64], R32 ;  /* 0x0000002028008985 */ /* 0x002fe2000c101d10 */
[----:B------:R-:W-:Y:S03]  /*6970*/  ISETP.GE.AND P0, PT, R120, c[0x0][0x1d4], PT ;  /* 0x0000750078007a0c */ /* 0x000fe60003f06270 */
[----:B------:R-:W1:Y:S10]  /*6980*/  @!P4 LDS.128 R28, [R117+0xb880] ;  /* 0x00b88000751cc984 */ /* 0x000e740000000c00 */
[C---:B------:R-:W-:Y:S04]  /*6990*/  @!P0 LEA R36, P5, R134.reuse, R5, 0x1 ;  /* 0x0000000586248211 */ /* 0x040fe800078a08ff */
[----:B------:R-:W-:Y:S01]  /*69a0*/  @!P0 LEA.HI.X R37, R134, R9, R131, 0x1, P5 ;  /* 0x0000000986258211 */ /* 0x000fe200028f0c83 */
[----:B-1----:R-:W-:Y:S04]  /*69b0*/  @!P4 ST.E.128 [R38.64], R28 ;  /* 0x0000001c2600c985 */ /* 0x002fe8000c101d10 */
[----:B------:R-:W1:Y:S04]  /*69c0*/  @!P3 LDS.128 R24, [R117+0xd080] ;  /* 0x00d080007518b984 */ /* 0x000e680000000c00 */
[----:B-1----:R-:W-:Y:S04]  /*69d0*/  @!P3 ST.E.128 [R22.64], R24 ;  /* 0x000000181600b985 */ /* 0x002fe8000c101d10 */
[----:B------:R-:W1:Y:S04]  /*69e0*/  @!P0 LDS.128 R8, [R117+0xe880] ;  /* 0x00e8800075088984 */ /* 0x000e680000000c00 */
[----:B-1----:R1:W-:Y:S02]  /*69f0*/  @!P0 ST.E.128 [R36.64], R8 ;  /* 0x0000000824008985 */ /* 0x0023e4000c101d10 */
.L_x_868:
[----:B-12---:R-:W-:Y:S05]  /*6a00*/  BSYNC B0 ;  /* 0x0000000000007941 */ /* 0x006fea0003800000 */
.L_x_867:
[----:B------:R1:W2:Y:S01]  /*6a10*/  SHFL.IDX PT, R3, R180, 0x1, 0x181f ;  /* 0x00381f00b4037f89 */ /* 0x0002a200000e0000 */
[----:B------:R-:W-:Y:S03]  /*6a20*/  ISETP.GE.AND P0, PT, R4, 0x21, PT ;  /* 0x000000210400780c */ /* 0x000fe60003f06270 */
[----:B------:R-:W4:Y:S10]  /*6a30*/  SHFL.IDX PT, R181, R181, 0x1, 0x181f ;  /* 0x00381f00b5b57f89 */ /* 0x000f3400000e0000 */
[----:B------:R-:W-:-:S05]  /*6a40*/  @!P0 BRA `(.L_x_850) ;  /* 0x0000015000008947 */ /* 0x000fca0003800000 */
[C---:B------:R-:W-:Y:S02]  /*6a50*/  ISETP.GE.AND P0, PT, R18.reuse, c[0x0][0x1d4], PT ;  /* 0x0000750012007a0c */ /* 0x040fe40003f06270 */
[----:B------:R-:W-:Y:S11]  /*6a60*/  ISETP.GE.AND P4, PT, R15, c[0x0][0x1d4], PT ;  /* 0x000075000f007a0c */ /* 0x000ff60003f86270 */
[----:B------:R-:W5:Y:S01]  /*6a70*/  @!P0 LDS.128 R32, [R117+0xb080] ;  /* 0x00b0800075208984 */ /* 0x000f620000000c00 */
[C---:B----4-:R-:W-:Y:S04]  /*6a80*/  @!P0 LEA R38, P3, R18.reuse, R181, 0x1 ;  /* 0x000000b512268211 */ /* 0x050fe800078608ff */
[----:B--2---:R-:W-:Y:S02]  /*6a90*/  @!P0 LEA.HI.X R39, R18, R3, R19, 0x1, P3 ;  /* 0x0000000312278211 */ /* 0x004fe400018f0c13 */
[C---:B------:R-:W-:Y:S04]  /*6aa0*/  @!P4 LEA R36, P3, R135.reuse, R181, 0x1 ;  /* 0x000000b58724c211 */ /* 0x040fe800078608ff */
[----:B------:R-:W-:Y:S02]  /*6ab0*/  @!P4 LEA.HI.X R37, R135, R3, R144, 0x1, P3 ;  /* 0x000000038725c211 */ /* 0x000fe400018f0c90 */
[----:B------:R-:W-:Y:S11]  /*6ac0*/  ISETP.GE.AND P3, PT, R121, c[0x0][0x1d4], PT ;  /* 0x0000750079007a0c */ /* 0x000ff60003f66270 */
[----:B------:R-:W-:Y:S02]  /*6ad0*/  @!UPT UIADD3 URZ, URZ, URZ, URZ ;  /* 0x0000003f3f3ff290 */ /* 0x000fe4000fffe03f */
[C---:B------:R-:W-:Y:S04]  /*6ae0*/  @!P3 LEA R4, P5, R133.reuse, R181, 0x1 ;  /* 0x000000b58504b211 */ /* 0x040fe800078a08ff */
[----:B---3--:R-:W-:Y:S01]  /*6af0*/  @!P3 LEA.HI.X R5, R133, R3, R132, 0x1, P5 ;  /* 0x000000038505b211 */ /* 0x008fe200028f0c84 */
[----:B-----5:R-:W-:Y:S01]  /*6b00*/  @!P0 ST.E.128 [R38.64], R32 ;  /* 0x0000002026008985 */ /* 0x020fe2000c101d10 */
[----:B------:R-:W-:Y:S03]  /*6b10*/  ISETP.GE.AND P0, PT, R120, c[0x0][0x1d4], PT ;  /* 0x0000750078007a0c */ /* 0x000fe60003f06270 */
[----:B------:R-:W2:Y:S10]  /*6b20*/  @!P4 LDS.128 R28, [R117+0xc880] ;  /* 0x00c88000751cc984 */ /* 0x000eb40000000c00 */
[C---:B------:R-:W-:Y:S04]  /*6b30*/  @!P0 LEA R22, P5, R134.reuse, R181, 0x1 ;  /* 0x000000b586168211 */ /* 0x040fe800078a08ff */
[----:B------:R-:W-:Y:S01]  /*6b40*/  @!P0 LEA.HI.X R23, R134, R3, R131, 0x1, P5 ;  /* 0x0000000386178211 */ /* 0x000fe200028f0c83 */
[----:B--2---:R-:W-:Y:S04]  /*6b50*/  @!P4 ST.E.128 [R36.64], R28 ;  /* 0x0000001c2400c985 */ /* 0x004fe8000c101d10 */
[----:B------:R-:W2:Y:S04]  /*6b60*/  @!P3 LDS.128 R24, [R117+0xe080] ;  /* 0x00e080007518b984 */ /* 0x000ea80000000c00 */
[----:B--2---:R-:W-:Y:S04]  /*6b70*/  @!P3 ST.E.128 [R4.64], R24 ;  /* 0x000000180400b985 */ /* 0x004fe8000c101d10 */
[----:B------:R-:W2:Y:S04]  /*6b80*/  @!P0 LDS.128 R8, [R117+0xf880] ;  /* 0x00f8800075088984 */ /* 0x000ea80000000c00 */
[----:B--2---:R2:W-:Y:S02]  /*6b90*/  @!P0 ST.E.128 [R22.64], R8 ;  /* 0x0000000816008985 */ /* 0x0045e4000c101d10 */
.L_x_850:
[----:B------:R-:W-:Y:S05]  /*6ba0*/  BSYNC B2 ;  /* 0x0000000000027941 */ /* 0x000fea0003800000 */
.L_x_835:
[----:B------:R-:W-:Y:S01]  /*6bb0*/  IMAD.IADD R138, R138, 0x1, -R17 ;  /* 0x000000018a8a7824 */ /* 0x000fe200078e0a11 */
[----:B---3--:R-:W-:Y:S01]  /*6bc0*/  P2R R5, PR, RZ, 0x2 ;  /* 0x00000002ff057803 */ /* 0x008fe20000000000 */
[----:B--2---:R-:W-:Y:S01]  /*6bd0*/  IMAD.WIDE R22, R61, 0x30, R158 ;  /* 0x000000303d167825 */ /* 0x004fe200078e029e */
[----:B------:R-:W-:Y:S01]  /*6be0*/  ISETP.NE.AND P1, PT, R125, RZ, PT ;  /* 0x000000ff7d00720c */ /* 0x000fe20003f25270 */
[----:B------:R-:W-:Y:S01]  /*6bf0*/  BSSY B0, `(.L_x_869) ;  /* 0x0000049000007945 */ /* 0x000fe20003800000 */
[----:B------:R-:W-:Y:S01]  /*6c00*/  ISETP.GE.AND P3, PT, R138, 0x21, PT ;  /* 0x000000218a00780c */ /* 0x000fe20003f66270 */
[----:B------:R-:W-:Y:S01]  /*6c10*/  IMAD.WIDE.U32 R24, R155, c[0x0][0x208], RZ ;  /* 0x000082009b187a25 */ /* 0x000fe200078e00ff */
[----:B------:R-:W-:Y:S02]  /*6c20*/  ISETP.NE.AND P6, PT, R123, RZ, PT ;  /* 0x000000ff7b00720c */ /* 0x000fe40003fc5270 */
[----:B------:R-:W-:Y:S09]  /*6c30*/  ISETP.NE.AND P5, PT, R122, RZ, PT ;  /* 0x000000ff7a00720c */ /* 0x000ff20003fa5270 */
[----:B------:R-:W-:Y:S05]  /*6c40*/  @P3 IADD3 R9, P0, R22, 0x20, RZ ;  /* 0x0000002016093810 */ /* 0x000fea0007f1e0ff */
[----:B------:R-:W-:Y:S01]  /*6c50*/  @P3 IMAD.X R3, RZ, RZ, R23, P0 ;  /* 0x000000ffff033224 */ /* 0x000fe200000e0617 */
[----:B------:R-:W-:Y:S11]  /*6c60*/  ISETP.GE.AND P0, PT, R138, 0x1, PT ;  /* 0x000000018a00780c */ /* 0x000ff60003f06270 */
[----:B------:R-:W-:Y:S02]  /*6c70*/  @!UPT UIADD3 URZ, URZ, URZ, URZ ;  /* 0x0000003f3f3ff290 */ /* 0x000fe4000fffe03f */
[----:B------:R-:W-:Y:S01]  /*6c80*/  @P0 MOV R138, R160 ;  /* 0x000000a0008a0202 */ /* 0x000fe20000000f00 */
[----:B------:R-:W-:Y:S04]  /*6c90*/  @P0 IMAD R4, R23, c[0x0][0x258], RZ ;  /* 0x0000960017040a24 */ /* 0x000fe800078e02ff */
[C---:B------:R-:W-:Y:S04]  /*6ca0*/  @P0 IMAD.WIDE.U32 R10, R22.reuse, c[0x0][0x258], R138 ;  /* 0x00009600160a0a25 */ /* 0x040fe800078e008a */
[----:B------:R-:W-:Y:S01]  /*6cb0*/  @P0 IMAD R4, R22, c[0x0][0x25c], R4 ;  /* 0x0000970016040a24 */ /* 0x000fe200078e0204 */
[C---:B------:R-:W-:Y:S01]  /*6cc0*/  @P0 LEA R22, P4, R10.reuse, c[0x0][0x250], 0x1 ;  /* 0x000094000a160a11 */ /* 0x040fe200078808ff */
[----:B------:R-:W-:Y:S02]  /*6cd0*/  @P3 IMAD.MOV.U32 R138, RZ, RZ, R160 ;  /* 0x000000ffff8a3224 */ /* 0x000fe400078e00a0 */
[----:B------:R-:W-:Y:S05]  /*6ce0*/  @P0 IMAD.IADD R4, R11, 0x1, R4 ;  /* 0x000000010b040824 */ /* 0x000fea00078e0204 */
[----:B------:R-:W-:Y:S01]  /*6cf0*/  @P0 LEA.HI.X R23, R10, c[0x0][0x254], R4, 0x1, P4 ;  /* 0x000095000a170a11 */ /* 0x000fe200020f0c04 */
[----:B------:R-:W-:Y:S04]  /*6d00*/  IMAD R4, R154, c[0x0][0x208], RZ ;  /* 0x000082009a047a24 */ /* 0x000fe800078e02ff */
[----:B------:R-:W-:Y:S01]  /*6d10*/  @!PT LDS RZ, [RZ] ;  /* 0x00000000fffff984 */ /* 0x000fe20000000800 */
[----:B------:R-:W-:Y:S01]  /*6d20*/  @!PT LDS RZ, [RZ] ;  /* 0x00000000fffff984 */ /* 0x000fe20000000800 */
[----:B------:R-:W-:Y:S01]  /*6d30*/  @!PT LDS RZ, [RZ] ;  /* 0x00000000fffff984 */ /* 0x000fe20000000800 */
[----:B------:R2:W-:Y:S01]  /*6d40*/  @P0 LDGSTS.E.BYPASS.LTC128B.128 [R117+0x4080], [R22.64], !P1 ;  /* 0x0408000016750fae */ /* 0x0005e2000c901d50 */
[----:B------:R-:W-:Y:S05]  /*6d50*/  IMAD R4, R155, c[0x0][0x20c], R4 ;  /* 0x000083009b047a24 */ /* 0x000fea00078e0204 */
[----:B------:R-:W-:Y:S01]  /*6d60*/  IADD3 R25, R25, R4, RZ ;  /* 0x0000000419197210 */ /* 0x000fe20007ffe0ff */
[----:B------:R-:W-:Y:S04]  /*6d70*/  IMAD R4, R153, c[0x0][0x218], RZ ;  /* 0x0000860099047a24 */ /* 0x000fe800078e02ff */
[C---:B------:R-:W-:Y:S04]  /*6d80*/  IMAD.WIDE.U32 R24, R157.reuse, c[0x0][0x218], R24 ;  /* 0x000086009d187a25 */ /* 0x040fe800078e0018 */
[----:B------:R-:W-:Y:S01]  /*6d90*/  IMAD R157, R157, c[0x0][0x21c], R4 ;  /* 0x000087009d9d7a24 */ /* 0x000fe200078e0204 */
[----:B------:R-:W-:Y:S01]  /*6da0*/  IADD3 R11, P4, R166, R24, RZ ;  /* 0x00000018a60b7210 */ /* 0x000fe20007f9e0ff */
[----:B------:R-:W-:Y:S03]  /*6db0*/  @P3 IMAD R4, R3, c[0x0][0x258], RZ ;  /* 0x0000960003043a24 */ /* 0x000fe600078e02ff */
[----:B------:R-:W-:Y:S01]  /*6dc0*/  IADD3.X R6, R128, R25, R157, P4, !PT ;  /* 0x0000001980067210 */ /* 0x000fe200027fe49d */
[C---:B------:R-:W-:Y:S04]  /*6dd0*/  @P3 IMAD.WIDE.U32 R24, R9.reuse, c[0x0][0x258], R138 ;  /* 0x0000960009183a25 */ /* 0x040fe800078e008a */
[----:B------:R-:W-:Y:S01]  /*6de0*/  @P3 IMAD R4, R9, c[0x0][0x25c], R4 ;  /* 0x0000970009043a24 */ /* 0x000fe200078e0204 */
[C---:B------:R-:W-:Y:S04]  /*6df0*/  @P3 LEA R26, P4, R24.reuse, c[0x0][0x250], 0x1 ;  /* 0x00009400181a3a11 */ /* 0x040fe800078808ff */
[----:B------:R-:W-:Y:S04]  /*6e00*/  @P3 IADD3 R4, R25, R4, RZ ;  /* 0x0000000419043210 */ /* 0x000fe80007ffe0ff */
[----:B------:R-:W-:Y:S02]  /*6e10*/  @P3 LEA.HI.X R27, R24, c[0x0][0x254], R4, 0x1, P4 ;  /* 0x00009500181b3a11 */ /* 0x000fe400020f0c04 */
[C---:B------:R-:W-:Y:S04]  /*6e20*/  LEA R4, P4, R11.reuse, c[0x0][0x1f8], 0x1 ;  /* 0x00007e000b047a11 */ /* 0x040fe800078808ff */
[----:B------:R-:W-:Y:S02]  /*6e30*/  LEA.HI.X R3, R11, c[0x0][0x1fc], R6, 0x1, P4 ;  /* 0x00007f000b037a11 */ /* 0x000fe400020f0c06 */
[----:B------:R-:W-:Y:S03]  /*6e40*/  ISETP.NE.AND P4, PT, R124, RZ, PT ;  /* 0x000000ff7c00720c */ /* 0x000fe60003f85270 */
[----:B------:R2:W3:Y:S10]  /*6e50*/  SHFL.IDX PT, R9, R3, RZ, 0x181f ;  /* 0x00181fff03097589 */ /* 0x0004f400000e0000 */
[----:B------:R2:W-:Y:S04]  /*6e60*/  @P0 LDGSTS.E.BYPASS.LTC128B.128 [R117+0x5880], [R22.64+0x80], !P4 ;  /* 0x0588008016750fae */ /* 0x0005e8000e101d50 */
[----:B------:R2:W-:Y:S04]  /*6e70*/  @P0 LDGSTS.E.BYPASS.LTC128B.128 [R117+0x7080], [R22.64+0x100], !P6 ;  /* 0x0708010016750fae */ /* 0x0005e8000f101d50 */
[----:B------:R2:W-:Y:S04]  /*6e80*/  @P0 LDGSTS.E.BYPASS.LTC128B.128 [R117+0x8880], [R22.64+0x180], !P5 ;  /* 0x0888018016750fae */ /* 0x0005e8000e901d50 */
[----:B------:R2:W-:Y:S01]  /*6e90*/  @P3 LDGSTS.E.BYPASS.LTC128B.128 [R117+0x5080], [R26.64], !P1 ;  /* 0x050800001a753fae */ /* 0x0005e2000c901d50 */
[----:B------:R-:W-:Y:S03]  /*6ea0*/  ISETP.NE.AND P1, PT, R5, RZ, PT ;  /* 0x000000ff0500720c */ /* 0x000fe60003f25270 */
[----:B------:R2:W-:Y:S04]  /*6eb0*/  @P3 LDGSTS.E.BYPASS.LTC128B.128 [R117+0x6880], [R26.64+0x80], !P4 ;  /* 0x068800801a753fae */ /* 0x0005e8000e101d50 */
[----:B------:R2:W-:Y:S04]  /*6ec0*/  @P3 LDGSTS.E.BYPASS.LTC128B.128 [R117+0x8080], [R26.64+0x100], !P6 ;  /* 0x080801001a753fae */ /* 0x0005e8000f101d50 */
[----:B------:R2:W-:Y:S04]  /*6ed0*/  @P3 LDGSTS.E.BYPASS.LTC128B.128 [R117+0x9880], [R26.64+0x180], !P5 ;  /* 0x098801801a753fae */ /* 0x0005e8000e901d50 */
[----:B------:R-:W0:Y:S04]  /*6ee0*/  LDGDEPBAR ;  /* 0x00000000000079af */ /* 0x000e280000000000 */
[----:B------:R2:W1:Y:S01]  /*6ef0*/  SHFL.IDX PT, R5, R4, RZ, 0x181f ;  /* 0x00181fff04057589 */ /* 0x00046200000e0000 */
[----:B------:R-:W-:Y:S04]  /*6f00*/  DEPBAR.LE SB0, 0x0 ;  /* 0x000080000000791a */ /* 0x000fe80000000000 */
[----:B------:R-:W-:Y:S06]  /*6f10*/  BAR.SYNC.DEFER_BLOCKING 0x0 ;  /* 0x0000000000007b1d */ /* 0x000fec0000010000 */
[----:B------:R-:W-:-:S05]  /*6f20*/  @!P0 BRA `(.L_x_870) ;  /* 0x0000015000008947 */ /* 0x000fca0003800000 */
[C---:B-123--:R-:W-:Y:S02]  /*6f30*/  ISETP.GE.AND P0, PT, R18.reuse, c[0x0][0x1d4], PT ;  /* 0x0000750012007a0c */ /* 0x04efe40003f06270 */
[----:B------:R-:W-:Y:S11]  /*6f40*/  ISETP.GE.AND P5, PT, R15, c[0x0][0x1d4], PT ;  /* 0x000075000f007a0c */ /* 0x000ff60003fa6270 */
[----:B------:R-:W1:Y:S01]  /*6f50*/  @!P0 LDS.128 R32, [R117+0x4080] ;  /* 0x0040800075208984 */ /* 0x000e620000000c00 */
[C---:B------:R-:W-:Y:S04]  /*6f60*/  @!P0 LEA R40, P4, R18.reuse, R5, 0x1 ;  /* 0x0000000512288211 */ /* 0x040fe800078808ff */
        /* <DEDUP_REMOVED lines=17> */
.L_x_870:
[----:B-123--:R-:W-:Y:S05]  /*7080*/  BSYNC B0 ;  /* 0x0000000000007941 */ /* 0x00efea0003800000 */
.L_x_869:
[----:B------:R-:W1:Y:S01]  /*7090*/  SHFL.IDX PT, R3, R3, 0x1, 0x181f ;  /* 0x00381f0003037f89 */ /* 0x000e6200000e0000 */
[----:B------:R-:W-:Y:S03]  /*70a0*/  BSSY B0, `(.L_x_871) ;  /* 0x0000018000007945 */ /* 0x000fe60003800000 */
[----:B------:R-:W2:Y:S01]  /*70b0*/  SHFL.IDX PT, R4, R4, 0x1, 0x181f ;  /* 0x00381f0004047f89 */ /* 0x000ea200000e0000 */
[----:B------:R-:W-:-:S05]  /*70c0*/  @!P3 BRA `(.L_x_872) ;  /* 0x000001500000b947 */ /* 0x000fca0003800000 */
[C---:B------:R-:W-:Y:S02]  /*70d0*/  ISETP.GE.AND P0, PT, R18.reuse, c[0x0][0x1d4], PT ;  /* 0x0000750012007a0c */ /* 0x040fe40003f06270 */
[----:B------:R-:W-:Y:S11]  /*70e0*/  ISETP.GE.AND P4, PT, R15, c[0x0][0x1d4], PT ;  /* 0x000075000f007a0c */ /* 0x000ff60003f86270 */
[----:B------:R-:W3:Y:S01]  /*70f0*/  @!P0 LDS.128 R32, [R117+0x5080] ;  /* 0x0050800075208984 */ /* 0x000ee20000000c00 */
[CC--:B--2---:R-:W-:Y:S04]  /*7100*/  @!P0 LEA R38, P3, R18.reuse, R4.reuse, 0x1 ;  /* 0x0000000412268211 */ /* 0x0c4fe800078608ff */
[-C--:B-1----:R-:W-:Y:S02]  /*7110*/  @!P0 LEA.HI.X R39, R18, R3.reuse, R19, 0x1, P3 ;  /* 0x0000000312278211 */ /* 0x082fe400018f0c13 */
[CC--:B------:R-:W-:Y:S04]  /*7120*/  @!P4 LEA R36, P3, R135.reuse, R4.reuse, 0x1 ;  /* 0x000000048724c211 */ /* 0x0c0fe800078608ff */
[-C--:B------:R-:W-:Y:S02]  /*7130*/  @!P4 LEA.HI.X R37, R135, R3.reuse, R144, 0x1, P3 ;  /* 0x000000038725c211 */ /* 0x080fe400018f0c90 */
[----:B------:R-:W-:Y:S11]  /*7140*/  ISETP.GE.AND P3, PT, R121, c[0x0][0x1d4], PT ;  /* 0x0000750079007a0c */ /* 0x000ff60003f66270 */
[----:B------:R-:W-:Y:S02]  /*7150*/  @!UPT UIADD3 URZ, URZ, URZ, URZ ;  /* 0x0000003f3f3ff290 */ /* 0x000fe4000fffe03f */
[CC--:B------:R-:W-:Y:S04]  /*7160*/  @!P3 LEA R22, P5, R133.reuse, R4.reuse, 0x1 ;  /* 0x000000048516b211 */ /* 0x0c0fe800078a08ff */
[-C--:B------:R-:W-:Y:S01]  /*7170*/  @!P3 LEA.HI.X R23, R133, R3.reuse, R132, 0x1, P5 ;  /* 0x000000038517b211 */ /* 0x080fe200028f0c84 */
[----:B---3--:R-:W-:Y:S01]  /*7180*/  @!P0 ST.E.128 [R38.64], R32 ;  /* 0x0000002026008985 */ /* 0x008fe2000c101d10 */
        /* <DEDUP_REMOVED lines=9> */
.L_x_872:
[----:B------:R-:W-:Y:S05]  /*7220*/  BSYNC B0 ;  /* 0x0000000000007941 */ /* 0x000fea0003800000 */
.L_x_871:
[----:B------:R-:W-:Y:S11]  /*7230*/  ISETP.GT.AND P5, PT, R61, R114, PT ;  /* 0x000000723d00720c */ /* 0x000ff60003fa4270 */
[----:B------:R-:W-:Y:S02]  /*7240*/  @!UPT UIADD3 URZ, URZ, URZ, URZ ;  /* 0x0000003f3f3ff290 */ /* 0x000fe4000fffe03f */
[----:B------:R-:W-:-:S05]  /*7250*/  @!P5 BRA `(.L_x_873) ;  /* 0x000002600000d947 */ /* 0x000fca0003800000 */
[----:B-1----:R-:W-:Y:S01]  /*7260*/  IADD3 R5, R61, -0x1, RZ ;  /* 0xffffffff3d057810 */ /* 0x002fe20007ffe0ff */
[----:B------:R-:W-:Y:S01]  /*7270*/  IMAD.MOV.U32 R10, RZ, RZ, R162 ;  /* 0x000000ffff0a7224 */ /* 0x000fe200078e00a2 */
[----:B------:R-:W-:Y:S01]  /*7280*/  ISETP.GE.AND P3, PT, R129, 0x1, PT ;  /* 0x000000018100780c */ /* 0x000fe20003f66270 */
[----:B------:R-:W-:Y:S01]  /*7290*/  IMAD.MOV.U32 R11, RZ, RZ, R165 ;  /* 0x000000ffff0b7224 */ /* 0x000fe200078e00a5 */
[----:B--2---:R-:W-:Y:S01]  /*72a0*/  SHF.R.S32.HI R4, RZ, 0x1f, R5 ;  /* 0x0000001fff047819 */ /* 0x004fe20000011405 */
[C---:B------:R-:W-:Y:S01]  /*72b0*/  IMAD R3, R5.reuse, UR8, RZ ;  /* 0x0000000805037c24 */ /* 0x040fe2000f8e02ff */
[----:B------:R-:W-:Y:S01]  /*72c0*/  P2R R8, PR, RZ, 0x4 ;  /* 0x00000004ff087803 */ /* 0x000fe20000000000 */
[----:B------:R-:W-:Y:S01]  /*72d0*/  IMAD.WIDE.U32 R10, R5, UR10, R10 ;  /* 0x0000000a050a7c25 */ /* 0x000fe2000f8e000a */
[----:B------:R-:W-:Y:S02]  /*72e0*/  ISETP.NE.AND P2, PT, R125, RZ, PT ;  /* 0x000000ff7d00720c */ /* 0x000fe40003f45270 */
[----:B------:R-:W-:Y:S01]  /*72f0*/  P2R R6, PR, RZ, 0x2 ;  /* 0x00000002ff067803 */ /* 0x000fe20000000000 */
[----:B------:R-:W-:Y:S01]  /*7300*/  IMAD R3, R4, UR10, R3 ;  /* 0x0000000a04037c24 */ /* 0x000fe2000f8e0203 */
[----:B------:R-:W-:Y:S02]  /*7310*/  ISETP.NE.AND P1, PT, R124, RZ, PT ;  /* 0x000000ff7c00720c */ /* 0x000fe40003f25270 */
[----:B------:R-:W-:Y:S01]  /*7320*/  ISETP.NE.AND P6, PT, R122, RZ, PT ;  /* 0x000000ff7a00720c */ /* 0x000fe20003fc5270 */
[----:B------:R-:W-:Y:S01]  /*7330*/  IMAD.IADD R3, R11, 0x1, R3 ;  /* 0x000000010b037824 */ /* 0x000fe200078e0203 */
[C---:B------:R-:W-:Y:S04]  /*7340*/  @P3 LEA R22, P0, R10.reuse, c[0x0][0x220], 0x1 ;  /* 0x000088000a163a11 */ /* 0x040fe800078008ff */
[----:B------:R-:W-:Y:S02]  /*7350*/  @P3 LEA.HI.X R23, R10, c[0x0][0x224], R3, 0x1, P0 ;  /* 0x000089000a173a11 */ /* 0x000fe400000f0c03 */
[----:B------:R-:W-:Y:S03]  /*7360*/  ISETP.GE.AND P0, PT, R129, 0x21, PT ;  /* 0x000000218100780c */ /* 0x000fe60003f06270 */
[----:B------:R-:W-:Y:S01]  /*7370*/  @!PT LDS RZ, [RZ] ;  /* 0x00000000fffff984 */ /* 0x000fe20000000800 */
[----:B------:R-:W-:Y:S01]  /*7380*/  @!PT LDS RZ, [RZ] ;  /* 0x00000000fffff984 */ /* 0x000fe20000000800 */
[----:B------:R-:W-:Y:S01]  /*7390*/  @!PT LDS RZ, [RZ] ;  /* 0x00000000fffff984 */ /* 0x000fe20000000800 */
[----:B------:R1:W-:Y:S01]  /*73a0*/  @P3 LDGSTS.E.BYPASS.LTC128B.128 [R117+0xa080], [R22.64], !P2 ;  /* 0x0a08000016753fae */ /* 0x0003e2000d101d50 */
[----:B------:R-:W-:Y:S03]  /*73b0*/  ISETP.NE.AND P2, PT, R8, RZ, PT ;  /* 0x000000ff0800720c */ /* 0x000fe60003f45270 */
[----:B------:R1:W-:Y:S06]  /*73c0*/  @P3 LDGSTS.E.BYPASS.LTC128B.128 [R117+0xb880], [R22.64+0x80], !P1 ;  /* 0x0b88008016753fae */ /* 0x0003ec000c901d50 */
[----:B------:R-:W-:Y:S04]  /*73d0*/  @P0 IADD3 R4, P4, R10, UR12, RZ ;  /* 0x0000000c0a040c10 */ /* 0x000fe8000ff9e0ff */
[----:B------:R-:W-:Y:S02]  /*73e0*/  @P0 IADD3.X R3, R3, UR9, RZ, P4, !PT ;  /* 0x0000000903030c10 */ /* 0x000fe4000a7fe4ff */
[C---:B------:R-:W-:Y:S04]  /*73f0*/  @P0 LEA R10, P4, R4.reuse, c[0x0][0x220], 0x1 ;  /* 0x00008800040a0a11 */ /* 0x040fe800078808ff */
[----:B------:R-:W-:Y:S02]  /*7400*/  @P0 LEA.HI.X R11, R4, c[0x0][0x224], R3, 0x1, P4 ;  /* 0x00008900040b0a11 */ /* 0x000fe400020f0c03 */
[----:B------:R-:W-:Y:S11]  /*7410*/  ISETP.NE.AND P4, PT, R123, RZ, PT ;  /* 0x000000ff7b00720c */ /* 0x000ff60003f85270 */
[----:B------:R-:W-:Y:S02]  /*7420*/  @!UPT UIADD3 URZ, URZ, URZ, URZ ;  /* 0x0000003f3f3ff290 */ /* 0x000fe4000fffe03f */
[----:B------:R1:W-:Y:S04]  /*7430*/  @P3 LDGSTS.E.BYPASS.LTC128B.128 [R117+0xd080], [R22.64+0x100], !P4 ;  /* 0x0d08010016753fae */ /* 0x0003e8000e101d50 */
[----:B------:R1:W-:Y:S01]  /*7440*/  @P3 LDGSTS.E.BYPASS.LTC128B.128 [R117+0xe880], [R22.64+0x180], !P6 ;  /* 0x0e88018016753fae */ /* 0x0003e2000f101d50 */
[----:B------:R-:W-:Y:S11]  /*7450*/  ISETP.NE.AND P3, PT, R125, RZ, PT ;  /* 0x000000ff7d00720c */ /* 0x000ff60003f65270 */
[----:B------:R-:W-:Y:S02]  /*7460*/  @!UPT UIADD3 URZ, URZ, URZ, URZ ;  /* 0x0000003f3f3ff290 */ /* 0x000fe4000fffe03f */
[----:B------:R1:W-:Y:S04]  /*7470*/  @P0 LDGSTS.E.BYPASS.LTC128B.128 [R117+0xb080], [R10.64], !P3 ;  /* 0x0b0800000a750fae */ /* 0x0003e8000d901d50 */
[----:B------:R1:W-:Y:S01]  /*7480*/  @P0 LDGSTS.E.BYPASS.LTC128B.128 [R117+0xc880], [R10.64+0x80], !P1 ;  /* 0x0c8800800a750fae */ /* 0x0003e2000c901d50 */
[----:B------:R-:W-:Y:S03]  /*7490*/  ISETP.NE.AND P1, PT, R6, RZ, PT ;  /* 0x000000ff0600720c */ /* 0x000fe60003f25270 */
[----:B------:R1:W-:Y:S04]  /*74a0*/  @P0 LDGSTS.E.BYPASS.LTC128B.128 [R117+0xe080], [R10.64+0x100], !P4 ;  /* 0x0e0801000a750fae */ /* 0x0003e8000e101d50 */
[----:B------:R1:W-:Y:S04]  /*74b0*/  @P0 LDGSTS.E.BYPASS.LTC128B.128 [R117+0xf880], [R10.64+0x180], !P6 ;  /* 0x0f8801800a750fae */ /* 0x0003e8000f101d50 */
.L_x_873:
[----:B------:R-:W0:Y:S01]  /*74c0*/  LDGDEPBAR ;  /* 0x00000000000079af */ /* 0x000e220000000000 */
[----:B------:R-:W-:Y:S01]  /*74d0*/  IADD3 R61, R61, -0x1, RZ ;  /* 0xffffffff3d3d7810 */ /* 0x000fe20007ffe0ff */
[----:B------:R-:W-:-:S05]  /*74e0*/  @P5 BRA `(.L_x_874) ;  /* 0xffffa12000005947 */ /* 0x000fca000383ffff */
[----:B------:R-:W-:Y:S06]  /*74f0*/  BAR.SYNC.DEFER_BLOCKING 0x0 ;  /* 0x0000000000007b1d */ /* 0x000fec0000010000 */
.L_x_834:
[----:B-1----:R-:W-:Y:S01]  /*7500*/  ISETP.GE.AND P0, PT, R107, 0x1, PT ;  /* 0x000000016b00780c */ /* 0x002fe20003f06270 */
[----:B------:R-:W-:Y:S01]  /*7510*/  CS2R R2, SRZ ;  /* 0x0000000000027805 */ /* 0x000fe2000001ff00 */
[----:B------:R-:W-:Y:S01]  /*7520*/  PLOP3.LUT P2, PT, PT, PT, PT, 0x80, 0x0 ;  /* 0x000000000000781c */ /* 0x000fe20003f4f070 */
        /* <DEDUP_REMOVED lines=11> */
[----:B------:R-:W-:Y:S01]  /*75e0*/  MOV R13, RZ ;  /* 0x000000ff000d7202 */ /* 0x000fe20000000f00 */
[----:B--2---:R-:W-:Y:S01]  /*75f0*/  IMAD.MOV.U32 R4, RZ, RZ, RZ ;  /* 0x000000ffff047224 */ /* 0x004fe200078e00ff */
[----:B------:R-:W-:Y:S01]  /*7600*/  CS2R R6, SRZ ;  /* 0x0000000000067805 */ /* 0x000fe2000001ff00 */
[----:B------:R-:W-:Y:S01]  /*7610*/  MOV R11, RZ ;  /* 0x000000ff000b7202 */ /* 0x000fe20000000f00 */
        /* <DEDUP_REMOVED lines=52> */
[----:B------:R-:W-:Y:S05]  /*7960*/  @!P0 BRA `(.L_x_875) ;  /* 0x0000e5d000008947 */ /* 0x000fea0003800000 */
[----:B------:R-:W-:-:S04]  /*7970*/  ISETP.NE.U32.AND P0, PT, RZ, c[0x0][0x340], PT ;  /* 0x0000d000ff007a0c */ /* 0x000fc80003f05070 */
[----:B------:R-:W-:-:S13]  /*7980*/  ISETP.NE.AND.EX P2, PT, RZ, c[0x0][0x344], PT, P0 ;  /* 0x0000d100ff007a0c */ /* 0x000fda0003f45300 */
[----:B------:R-:W-:-:S04]  /*7990*/  @P2 IMAD.MOV.U32 R237, RZ, RZ, 0x4 ;  /* 0x00000004ffed2424 */ /* 0x000fc800078e00ff */
[----:B------:R-:W-:-:S06]  /*79a0*/  @P2 IMAD.WIDE R236, R226, R237, c[0x0][0x340] ;  /* 0x0000d000e2ec2625 */ /* 0x000fcc00078e02ed */
[----:B------:R1:W5:Y:S01]  /*79b0*/  @P2 LDG.E R236, [R236.64] ;  /* 0x00000010ecec2981 */ /* 0x000362000c1e1900 */
[----:B------:R-:W-:Y:S01]  /*79c0*/  SHF.R.S32.HI R0, RZ, 0x1f, R113 ;  /* 0x0000001fff007819 */ /* 0x000fe20000011471 */
[----:B------:R-:W-:Y:S01]  /*79d0*/  IMAD.WIDE.U32 R2, R113, c[0x0][0x178], RZ ;  /* 0x00005e0071027a25 */ /* 0x000fe200078e00ff */
[----:B------:R-:W-:Y:S01]  /*79e0*/  SHF.R.S32.HI R15, RZ, 0x1f, R224 ;  /* 0x0000001fff0f7819 */ /* 0x000fe200000114e0 */
[----:B------:R-:W-:Y:S01]  /*79f0*/  BSSY B0, `(.L_x_876) ;  /* 0x0000064000007945 */ /* 0x000fe20003800000 */
[----:B------:R-:W-:Y:S01]  /*7a00*/  ISETP.NE.U32.AND P0, PT, RZ, c[0x0][0x348], PT ;  /* 0x0000d200ff007a0c */ /* 0x000fe20003f05070 */
[----:B------:R-:W-:Y:S01]  /*7a10*/  IMAD R0, R0, c[0x0][0x178], RZ ;  /* 0x00005e0000007a24 */ /* 0x000fe200078e02ff */
[-C--:B------:R-:W-:Y:S01]  /*7a20*/  LEA.HI R80, R15, R224.reuse, RZ, 0x3 ;  /* 0x000000e00f507211 */ /* 0x080fe200078f18ff */
[----:B------:R-:W-:Y:S01]  /*7a30*/  IMAD R26, R111, c[0x0][0x2c4], RZ ;  /* 0x0000b1006f1a7a24 */ /* 0x000fe200078e02ff */
[----:B------:R-:W-:Y:S01]  /*7a40*/  SHF.R.S32.HI R9, RZ, 0x1f, R226 ;  /* 0x0000001fff097819 */ /* 0x000fe200000114e2 */
[----:B------:R-:W-:Y:S01]  /*7a50*/  IMAD R113, R113, c[0x0][0x17c], R0 ;  /* 0x00005f0071717a24 */ /* 0x000fe200078e0200 */
[----:B------:R-:W-:Y:S01]  /*7a60*/  LOP3.LUT R13, R80, 0xfffffff8, RZ, 0xc0, !PT ;  /* 0xfffffff8500d7812 */ /* 0x000fe200078ec0ff */
[----:B------:R-:W-:Y:S01]  /*7a70*/  IMAD.MOV.U32 R0, RZ, RZ, c[0x0][0x2c4] ;  /* 0x0000b100ff007624 */ /* 0x000fe200078e00ff */
[----:B------:R-:W-:Y:S01]  /*7a80*/  SHF.R.S32.HI R80, RZ, 0x3, R80 ;  /* 0x00000003ff507819 */ /* 0x000fe20000011450 */
[----:B------:R-:W-:Y:S01]  /*7a90*/  IMAD.IADD R3, R3, 0x1, R113 ;  /* 0x0000000103037824 */ /* 0x000fe200078e0271 */
[----:B------:R-:W-:Y:S01]  /*7aa0*/  ISETP.NE.AND.EX P0, PT, RZ, c[0x0][0x34c], PT, P0 ;  /* 0x0000d300ff007a0c */ /* 0x000fe20003f05300 */
[----:B------:R-:W-:Y:S01]  /*7ab0*/  IMAD.IADD R13, R224, 0x1, -R13 ;  /* 0x00000001e00d7824 */ /* 0x000fe200078e0a0d */
[----:B------:R-:W-:Y:S01]  /*7ac0*/  ISETP.NE.AND P1, PT, R0, 0x1, PT ;  /* 0x000000010000780c */ /* 0x000fe20003f25270 */
[----:B------:R-:W-:Y:S01]  /*7ad0*/  IMAD R0, R108, c[0x0][0x1b8], RZ ;  /* 0x00006e006c007a24 */ /* 0x000fe200078e02ff */
[----:B------:R-:W-:Y:S01]  /*7ae0*/  SEL R9, R9, RZ, !P0 ;  /* 0x000000ff09097207 */ /* 0x000fe20004000000 */
[----:B------:R-:W-:Y:S01]  /*7af0*/  IMAD R228, R13, 0x20, R80 ;  /* 0x000000200de47824 */ /* 0x000fe200078e0250 */
[----:B------:R-:W-:Y:S01]  /*7b00*/  SEL R4, R226, RZ, !P0 ;  /* 0x000000ffe2047207 */ /* 0x000fe20004000000 */
[----:B------:R-:W-:Y:S01]  /*7b10*/  IMAD R5, R223, c[0x0][0x1bc], R0 ;  /* 0x00006f00df057a24 */ /* 0x000fe200078e0200 */
[-C--:B------:R-:W-:Y:S01]  /*7b20*/  LEA.HI R14, R15, R224.reuse, RZ, 0x4 ;  /* 0x000000e00f0e7211 */ /* 0x080fe200078f20ff */
[----:B------:R-:W-:Y:S01]  /*7b30*/  IMAD R7, R109, 0x80, R228 ;  /* 0x000000806d077824 */ /* 0x000fe200078e02e4 */
[----:B------:R-:W-:Y:S01]  /*7b40*/  LEA.HI R42, R15, R224, RZ, 0x6 ;  /* 0x000000e00f2a7211 */ /* 0x000fe200078f30ff */
[----:B------:R-:W-:-:S04]  /*7b50*/  IMAD.WIDE.U32 R2, R223, c[0x0][0x1b8], R2 ;  /* 0x00006e00df027a25 */ /* 0x000fc800078e0002 */
[----:B------:R-:W-:-:S04]  /*7b60*/  @P1 IMAD.HI.U32 R0, R7, c[0x0][0x2c8], RZ ;  /* 0x0000b20007001a27 */ /* 0x000fc800078e00ff */
[----:B------:R-:W-:Y:S02]  /*7b70*/  IMAD R9, R9, c[0x0][0x1c0], RZ ;  /* 0x0000700009097a24 */ /* 0x000fe400078e02ff */
[----:B------:R-:W-:Y:S02]  /*7b80*/  IMAD.IADD R3, R3, 0x1, R5 ;  /* 0x0000000103037824 */ /* 0x000fe400078e0205 */
[----:B------:R-:W-:Y:S01]  /*7b90*/  IMAD.MOV.U32 R8, RZ, RZ, R7 ;  /* 0x000000ffff087224 */ /* 0x000fe200078e0007 */
[----:B------:R-:W-:Y:S01]  /*7ba0*/  @P1 SHF.R.U32.HI R8, RZ, c[0x0][0x2cc], R0 ;  /* 0x0000b300ff081a19 */ /* 0x000fe20000011600 */
[C---:B------:R-:W-:Y:S02]  /*7bb0*/  IMAD R9, R4.reuse, c[0x0][0x1c4], R9 ;  /* 0x0000710004097a24 */ /* 0x040fe400078e0209 */
[----:B------:R-:W-:Y:S01]  /*7bc0*/  IMAD.WIDE.U32 R4, R4, c[0x0][0x1c0], R2 ;  /* 0x0000700004047a25 */ /* 0x000fe200078e0002 */
[----:B------:R-:W-:-:S03]  /*7bd0*/  SHF.R.S32.HI R3, RZ, 0x1f, R8 ;  /* 0x0000001fff037819 */ /* 0x000fc60000011408 */
[----:B------:R-:W-:Y:S02]  /*7be0*/  IMAD.IADD R5, R5, 0x1, R9 ;  /* 0x0000000105057824 */ /* 0x000fe400078e0209 */
[----:B------:R-:W-:Y:S02]  /*7bf0*/  IMAD R3, R3, c[0x0][0x1b0], RZ ;  /* 0x00006c0003037a24 */ /* 0x000fe400078e02ff */
[----:B------:R-:W-:Y:S02]  /*7c00*/  IMAD.MOV R2, RZ, RZ, -R8 ;  /* 0x000000ffff027224 */ /* 0x000fe400078e0a08 */
[C---:B------:R-:W-:Y:S02]  /*7c10*/  IMAD R3, R8.reuse, c[0x0][0x1b4], R3 ;  /* 0x00006d0008037a24 */ /* 0x040fe400078e0203 */
[----:B------:R-:W-:Y:S01]  /*7c20*/  IMAD.WIDE.U32 R8, R8, c[0x0][0x1b0], R4 ;  /* 0x00006c0008087a25 */ /* 0x000fe200078e0004 */
[----:B------:R-:W-:-:S03]  /*7c30*/  LOP3.LUT R5, R14, 0xfffffff0, RZ, 0xc0, !PT ;  /* 0xfffffff00e057812 */ /* 0x000fc600078ec0ff */
[----:B------:R-:W-:Y:S02]  /*7c40*/  IMAD R2, R2, c[0x0][0x2c4], R7 ;  /* 0x0000b10002027a24 */ /* 0x000fe400078e0207 */
[----:B------:R-:W-:Y:S02]  /*7c50*/  IMAD.IADD R5, R224, 0x1, -R5 ;  /* 0x00000001e0057824 */ /* 0x000fe400078e0a05 */
[----:B------:R-:W-:Y:S01]  /*7c60*/  IMAD.IADD R9, R9, 0x1, R3 ;  /* 0x0000000109097824 */ /* 0x000fe200078e0203 */
[----:B------:R-:W-:Y:S01]  /*7c70*/  SHF.R.S32.HI R7, RZ, 0x1f, R2 ;  /* 0x0000001fff077819 */ /* 0x000fe20000011402 */
[----:B------:R-:W-:Y:S01]  /*7c80*/  IMAD.SHL.U32 R44, R80, 0x40, RZ ;  /* 0x00000040502c7824 */ /* 0x000fe200078e00ff */
[----:B------:R-:W-:Y:S01]  /*7c90*/  SHF.R.S32.HI R0, RZ, 0x1f, R5 ;  /* 0x0000001fff007819 */ /* 0x000fe20000011405 */
[----:B------:R-:W-:Y:S02]  /*7ca0*/  IMAD.SHL.U32 R42, R42, 0x8, RZ ;  /* 0x000000082a2a7824 */ /* 0x000fe400078e00ff */
[----:B------:R-:W-:Y:S01]  /*7cb0*/  IMAD R7, R7, c[0x0][0x1a8], RZ ;  /* 0x00006a0007077a24 */ /* 0x000fe200078e02ff */
[----:B------:R-:W-:Y:S01]  /*7cc0*/  LEA.HI R0, R0, R5, RZ, 0x3 ;  /* 0x0000000500007211 */ /* 0x000fe200078f18ff */
[----:B------:R-:W-:Y:S01]  /*7cd0*/  IMAD.MOV.U32 R221, RZ, RZ, 0x10 ;  /* 0x00000010ffdd7424 */ /* 0x000fe200078e00ff */
[----:B------:R-:W-:Y:S01]  /*7ce0*/  LOP3.LUT R44, R44, 0x1c0, RZ, 0xc0, !PT ;  /* 0x000001c02c2c7812 */ /* 0x000fe200078ec0ff */
[----:B------:R-:W-:Y:S01]  /*7cf0*/  IMAD R7, R2, c[0x0][0x1ac], R7 ;  /* 0x00006b0002077a24 */ /* 0x000fe200078e0207 */
[----:B------:R-:W-:Y:S01]  /*7d00*/  LOP3.LUT R12, R0, 0xfffffff8, RZ, 0xc0, !PT ;  /* 0xfffffff8000c7812 */ /* 0x000fe200078ec0ff */
[----:B------:R-:W-:Y:S01]  /*7d10*/  IMAD.WIDE.U32 R2, R2, c[0x0][0x1a8], R8 ;  /* 0x00006a0002027a25 */ /* 0x000fe200078e0008 */
[----:B------:R-:W-:-:S02]  /*7d20*/  SHF.R.U32.HI R43, RZ, 0x3, R44 ;  /* 0x00000003ff2b7819 */ /* 0x000fc4000001162c */
[----:B------:R-:W-:Y:S01]  /*7d30*/  LOP3.LUT R42, R42, 0xfffffe00, RZ, 0xc0, !PT ;  /* 0xfffffe002a2a7812 */ /* 0x000fe200078ec0ff */
[----:B------:R-:W-:Y:S01]  /*7d40*/  IMAD.IADD R12, R5, 0x1, -R12 ;  /* 0x00000001050c7824 */ /* 0x000fe200078e0a0c */
[----:B------:R-:W-:Y:S01]  /*7d50*/  IADD3 R7, R3, R7, RZ ;  /* 0x0000000703077210 */ /* 0x000fe20007ffe0ff */
[----:B------:R-:W-:Y:S01]  /*7d60*/  IMAD R5, R109, 0x80, R80 ;  /* 0x000000806d057824 */ /* 0x000fe200078e0250 */
[C---:B------:R-:W-:Y:S01]  /*7d70*/  LEA R6, P0, R2.reuse, c[0x0][0x160], 0x1 ;  /* 0x0000580002067a11 */ /* 0x040fe200078008ff */
[----:B------:R-:W-:Y:S02]  /*7d80*/  IMAD.SHL.U32 R3, R13, 0x8, RZ ;  /* 0x000000080d037824 */ /* 0x000fe400078e00ff */
[----:B------:R-:W-:Y:S01]  /*7d90*/  IMAD.MOV.U32 R219, RZ, RZ, 0x20 ;  /* 0x00000020ffdb7424 */ /* 0x000fe200078e00ff */
[----:B------:R-:W-:Y:S01]  /*7da0*/  LEA.HI.X R7, R2, c[0x0][0x164], R7, 0x1, P0 ;  /* 0x0000590002077a11 */ /* 0x000fe200000f0c07 */
[----:B------:R1:W2:Y:S01]  /*7db0*/  SHFL.IDX PT, R8, R6, RZ, 0x181f ;  /* 0x00181fff06087589 */ /* 0x0002a200000e0000 */
[----:B------:R-:W-:Y:S01]  /*7dc0*/  ISETP.GE.AND P0, PT, R5, R26, PT ;  /* 0x0000001a0500720c */ /* 0x000fe20003f06270 */
[----:B------:R-:W-:Y:S01]  /*7dd0*/  IMAD.MOV.U32 R230, RZ, RZ, 0x181f ;  /* 0x0000181fffe67424 */ /* 0x000fe200078e00ff */
[C---:B------:R-:W-:Y:S01]  /*7de0*/  IADD3 R229, R3.reuse, 0x40, RZ ;  /* 0x0000004003e57810 */ /* 0x040fe20007ffe0ff */
[----:B------:R1:W3:Y:S01]  /*7df0*/  SHFL.IDX PT, R9, R7, RZ, 0x181f ;  /* 0x00181fff07097589 */ /* 0x0002e200000e0000 */
[C---:B------:R-:W-:Y:S01]  /*7e00*/  IADD3 R19, R3.reuse, 0x80, RZ ;  /* 0x0000008003137810 */ /* 0x040fe20007ffe0ff */
[----:B------:R-:W-:Y:S01]  /*7e10*/  IMAD.MOV.U32 R227, RZ, RZ, -0x1 ;  /* 0xffffffffffe37424 */ /* 0x000fe200078e00ff */
[----:B------:R-:W-:-:S02]  /*7e20*/  IADD3 R18, R3, 0xc0, RZ ;  /* 0x000000c003127810 */ /* 0x000fc40007ffe0ff */
[----:B------:R-:W-:Y:S02]  /*7e30*/  ISETP.GE.AND P3, PT, R3, c[0x0][0x198], PT ;  /* 0x0000660003007a0c */ /* 0x000fe40003f66270 */
[----:B------:R-:W-:Y:S02]  /*7e40*/  LOP3.LUT R2, R44, 0x38, R3, 0xf8, !PT ;  /* 0x000000382c027812 */ /* 0x000fe400078ef803 */
[----:B------:R-:W-:Y:S02]  /*7e50*/  ISETP.GE.AND P4, PT, R229, c[0x0][0x198], PT ;  /* 0x00006600e5007a0c */ /* 0x000fe40003f86270 */
[----:B------:R-:W-:Y:S02]  /*7e60*/  ISETP.GE.AND P6, PT, R18, c[0x0][0x198], PT ;  /* 0x0000660012007a0c */ /* 0x000fe40003fc6270 */
[----:B------:R-:W-:Y:S02]  /*7e70*/  ISETP.GE.AND P5, PT, R19, c[0x0][0x198], PT ;  /* 0x0000660013007a0c */ /* 0x000fe40003fa6270 */
[----:B------:R-:W-:-:S02]  /*7e80*/  LOP3.LUT R11, R2, R43, RZ, 0x3c, !PT ;  /* 0x0000002b020b7212 */ /* 0x000fc400078e3cff */
[----:B------:R-:W-:-:S03]  /*7e90*/  P2R R4, PR, RZ, 0x1 ;  /* 0x00000001ff047803 */ /* 0x000fc60000000000 */
[----:B------:R-:W-:Y:S01]  /*7ea0*/  IMAD.IADD R2, R11, 0x1, R42 ;  /* 0x000000010b027824 */ /* 0x000fe200078e022a */
[----:B------:R-:W-:Y:S02]  /*7eb0*/  @!P2 MOV R236, R226 ;  /* 0x000000e200eca202 */ /* 0x000fe40000000f00 */
[----:B------:R-:W-:-:S05]  /*7ec0*/  R2P PR, R12, 0x6 ;  /* 0x000000060c007804 */ /* 0x000fca0000000000 */
[----:B------:R-:W-:Y:S02]  /*7ed0*/  SEL R221, R221, 0xfffffff0, !P1 ;  /* 0xfffffff0dddd7807 */ /* 0x000fe40004800000 */
[----:B------:R-:W-:Y:S01]  /*7ee0*/  SEL R219, R219, 0xffffffe0, !P2 ;  /* 0xffffffe0dbdb7807 */ /* 0x000fe20005000000 */
[----:B------:R-:W-:Y:S05]  /*7ef0*/  @P0 BRA `(.L_x_877) ;  /* 0x0000013000000947 */ /* 0x000fea0003800000 */
[----:B-123--:R-:W-:Y:S01]  /*7f00*/  SHF.R.S32.HI R16, RZ, 0x1f, R229 ;  /* 0x0000001fff107819 */ /* 0x00efe200000114e5 */
[----:B------:R-:W-:Y:S01]  /*7f10*/  IMAD.WIDE R22, R3, 0x2, R8 ;  /* 0x0000000203167825 */ /* 0x000fe200078e0208 */
[----:B------:R-:W-:Y:S02]  /*7f20*/  SHF.R.S32.HI R10, RZ, 0x1f, R19 ;  /* 0x0000001fff0a7819 */ /* 0x000fe40000011413 */
[----:B------:R-:W-:Y:S02]  /*7f30*/  SHF.R.S32.HI R11, RZ, 0x1f, R18 ;  /* 0x0000001fff0b7819 */ /* 0x000fe40000011412 */
[----:B------:R-:W-:Y:S02]  /*7f40*/  LEA.HI R21, R16, R229, RZ, 0x3 ;  /* 0x000000e510157211 */ /* 0x000fe400078f18ff */
[----:B------:R-:W-:Y:S01]  /*7f50*/  LEA.HI R17, R10, R19, RZ, 0x3 ;  /* 0x000000130a117211 */ /* 0x000fe200078f18ff */
[----:B------:R-:W-:Y:S01]  /*7f60*/  IMAD.SHL.U32 R10, R2, 0x2, RZ ;  /* 0x00000002020a7824 */ /* 0x000fe200078e00ff */
[----:B------:R-:W-:-:S02]  /*7f70*/  LEA.HI R11, R11, R18, RZ, 0x3 ;  /* 0x000000120b0b7211 */ /* 0x000fc400078f18ff */
[----:B------:R-:W-:Y:S02]  /*7f80*/  LOP3.LUT R21, R21, 0xfffffff8, RZ, 0xc0, !PT ;  /* 0xfffffff815157812 */ /* 0x000fe400078ec0ff */
[----:B------:R-:W-:Y:S01]  /*7f90*/  LOP3.LUT R17, R17, 0xfffffff8, RZ, 0xc0, !PT ;  /* 0xfffffff811117812 */ /* 0x000fe200078ec0ff */
[----:B------:R-:W-:Y:S01]  /*7fa0*/  @!PT LDS RZ, [RZ] ;  /* 0x00000000fffff984 */ /* 0x000fe20000000800 */
[----:B------:R1:W-:Y:S01]  /*7fb0*/  LDGSTS.E.BYPASS.LTC128B.128 [R10+0x10080], [R22.64], !P3 ;  /* 0x10080000160a7fae */ /* 0x0003e2000d901d50 */
[----:B------:R-:W-:Y:S01]  /*7fc0*/  LOP3.LUT R11, R11, 0xfffffff8, RZ, 0xc0, !PT ;  /* 0xfffffff80b0b7812 */ /* 0x000fe200078ec0ff */
[----:B------:R-:W-:-:S04]  /*7fd0*/  IMAD.WIDE R20, R21, 0x2, R8 ;  /* 0x0000000215147825 */ /* 0x000fc800078e0208 */
[--C-:B------:R-:W-:Y:S01]  /*7fe0*/  IMAD.WIDE R16, R17, 0x2, R8.reuse ;  /* 0x0000000211107825 */ /* 0x100fe200078e0208 */
[----:B------:R1:W-:Y:S03]  /*7ff0*/  LDGSTS.E.BYPASS.LTC128B.128 [R10+0x14080], [R20.64], !P4 ;  /* 0x14080000140a7fae */ /* 0x0003e6000e101d50 */
[----:B------:R-:W-:Y:S01]  /*8000*/  IMAD.WIDE R8, R11, 0x2, R8 ;  /* 0x000000020b087825 */ /* 0x000fe200078e0208 */
[----:B------:R1:W-:Y:S04]  /*8010*/  LDGSTS.E.BYPASS.LTC128B.128 [R10+0x18080], [R16.64], !P5 ;  /* 0x18080000100a7fae */ /* 0x0003e8000e901d50 */
[----:B------:R1:W-:Y:S02]  /*8020*/  LDGSTS.E.BYPASS.LTC128B.128 [R10+0x1c080], [R8.64], !P6 ;  /* 0x1c080000080a7fae */ /* 0x0003e4000f101d50 */
.L_x_877:
[----:B-123--:R-:W-:Y:S05]  /*8030*/  BSYNC B0 ;  /* 0x0000000000007941 */ /* 0x00efea0003800000 */
.L_x_876:
[----:B------:R-:W-:Y:S01]  /*8040*/  IADD3 R9, R5, 0x20, RZ ;  /* 0x0000002005097810 */ /* 0x000fe20007ffe0ff */
[----:B------:R1:W2:Y:S01]  /*8050*/  SHFL.IDX PT, R17, R7, 0x1, 0x181f ;  /* 0x00381f0007117f89 */ /* 0x0002a200000e0000 */
[----:B------:R-:W-:Y:S02]  /*8060*/  BSSY B0, `(.L_x_878) ;  /* 0x0000017000007945 */ /* 0x000fe40003800000 */
[----:B------:R-:W-:Y:S01]  /*8070*/  ISETP.GE.AND P0, PT, R9, R26, PT ;  /* 0x0000001a0900720c */ /* 0x000fe20003f06270 */
[----:B------:R1:W3:-:S12]  /*8080*/  SHFL.IDX PT, R16, R6, 0x1, 0x181f ;  /* 0x00381f0006107f89 */ /* 0x0002d800000e0000 */
        /* <DEDUP_REMOVED lines=20> */
.L_x_879:
[----:B------:R-:W-:Y:S05]  /*81d0*/  BSYNC B0 ;  /* 0x0000000000007941 */ /* 0x000fea0003800000 */
.L_x_878:
[----:B--2---:R-:W-:Y:S01]  /*81e0*/  IADD3 R9, R5, 0x40, RZ ;  /* 0x0000004005097810 */ /* 0x004fe20007ffe0ff */
[----:B------:R2:W1:Y:S01]  /*81f0*/  SHFL.IDX PT, R17, R7, 0x2, 0x181f ;  /* 0x00581f0007117f89 */ /* 0x00046200000e0000 */
[----:B------:R-:W-:Y:S02]  /*8200*/  BSSY B0, `(.L_x_880) ;  /* 0x0000017000007945 */ /* 0x000fe40003800000 */
[----:B------:R-:W-:Y:S01]  /*8210*/  ISETP.GE.AND P0, PT, R9, R26, PT ;  /* 0x0000001a0900720c */ /* 0x000fe20003f06270 */
[----:B---3--:R2:W3:-:S12]  /*8220*/  SHFL.IDX PT, R16, R6, 0x2, 0x181f ;  /* 0x00581f0006107f89 */ /* 0x0084d800000e0000 */
[----:B------:R-:W-:Y:S05]  /*8230*/  @P0 BRA `(.L_x_881) ;  /* 0x0000013000000947 */ /* 0x000fea0003800000 */
[----:B------:R-:W-:Y:S01]  /*8240*/  SHF.R.S32.HI R10, RZ, 0x1f, R229 ;  /* 0x0000001fff0a7819 */ /* 0x000fe200000114e5 */
[----:B-1-3--:R-:W-:Y:S01]  /*8250*/  IMAD.WIDE R20, R3, 0x2, R16 ;  /* 0x0000000203147825 */ /* 0x00afe200078e0210 */
        /* <DEDUP_REMOVED lines=17> */
.L_x_881:
[----:B------:R-:W-:Y:S05]  /*8370*/  BSYNC B0 ;  /* 0x0000000000007941 */ /* 0x000fea0003800000 */
.L_x_880:
[----:B-1----:R1:W-:Y:S01]  /*8380*/  SHFL.IDX PT, R20, R6, 0x3, 0x181f ;  /* 0x00781f0006147f89 */ /* 0x0023e200000e0000 */
[----:B------:R-:W-:Y:S01]  /*8390*/  IADD3 R5, R5, 0x60, RZ ;  /* 0x0000006005057810 */ /* 0x000fe20007ffe0ff */
[----:B------:R-:W-:Y:S01]  /*83a0*/  IMAD.MOV.U32 R85, RZ, RZ, 0x30 ;  /* 0x00000030ff557424 */ /* 0x000fe200078e00ff */
[----:B-----5:R-:W-:Y:S01]  /*83b0*/  SHF.R.S32.HI R9, RZ, 0x1f, R236 ;  /* 0x0000001fff097819 */ /* 0x020fe200000114ec */
[----:B------:R-:W2:Y:S01]  /*83c0*/  SHFL.IDX PT, R21, R7, 0x3, 0x181f ;  /* 0x00781f0007157f89 */ /* 0x000ea200000e0000 */
[----:B------:R-:W-:Y:S01]  /*83d0*/  ISETP.GE.AND P0, PT, R5, R26, PT ;  /* 0x0000001a0500720c */ /* 0x000fe20003f06270 */
[----:B------:R-:W-:Y:S01]  /*83e0*/  IMAD.MOV.U32 R231, RZ, RZ, c[0x0][0x2b8] ;  /* 0x0000ae00ffe77624 */ /* 0x000fe200078e00ff */
[----:B---3--:R-:W-:Y:S01]  /*83f0*/  LOP3.LUT R16, R16, 0xffffffef, RZ, 0xc0, !PT ;  /* 0xffffffef10107812 */ /* 0x008fe200078ec0ff */
[----:B------:R-:W-:-:S02]  /*8400*/  IMAD R85, R156, R85, -0x30 ;  /* 0xffffffd09c557424 */ /* 0x000fc400078e0255 */
[----:B------:R-:W-:Y:S01]  /*8410*/  IMAD R9, R9, c[0x0][0x2b0], RZ ;  /* 0x0000ac0009097a24 */ /* 0x000fe200078e02ff */
[----:B------:R-:W-:Y:S01]  /*8420*/  ISETP.NE.AND P2, PT, R231, 0x1, PT ;  /* 0x00000001e700780c */ /* 0x000fe20003f45270 */
[----:B------:R-:W-:Y:S02]  /*8430*/  IMAD.IADD R234, R228, 0x1, R85 ;  /* 0x00000001e4ea7824 */ /* 0x000fe400078e0255 */
[C---:B------:R-:W-:Y:S02]  /*8440*/  IMAD R9, R236.reuse, c[0x0][0x2b4], R9 ;  /* 0x0000ad00ec097a24 */ /* 0x040fe400078e0209 */
[----:B------:R-:W-:Y:S01]  /*8450*/  IMAD.WIDE.U32 R236, R236, c[0x0][0x2b0], RZ ;  /* 0x0000ac00ecec7a25 */ /* 0x000fe200078e00ff */
[----:B------:R-:W-:-:S03]  /*8460*/  ISETP.GE.AND P1, PT, R234, R107, PT ;  /* 0x0000006bea00720c */ /* 0x000fc60003f26270 */
[----:B------:R-:W-:Y:S01]  /*8470*/  @!P0 IMAD.SHL.U32 R5, R2, 0x2, RZ ;  /* 0x0000000202058824 */ /* 0x000fe200078e00ff */
[----:B------:R-:W-:Y:S01]  /*8480*/  ISETP.GT.OR P1, PT, R228, 0x2f, P1 ;  /* 0x0000002fe400780c */ /* 0x000fe20000f24670 */
[----:B------:R-:W-:Y:S01]  /*8490*/  IMAD.IADD R234, R234, 0x1, R225 ;  /* 0x00000001eaea7824 */ /* 0x000fe200078e02e1 */
[----:B-12---:R-:W-:Y:S01]  /*84a0*/  @!P0 SHF.R.S32.HI R6, RZ, 0x1f, R229 ;  /* 0x0000001fff068819 */ /* 0x006fe200000114e5 */
[----:B------:R-:W-:Y:S01]  /*84b0*/  IMAD.IADD R232, R237, 0x1, R9 ;  /* 0x00000001ede87824 */ /* 0x000fe200078e0209 */
[----:B------:R-:W-:Y:S01]  /*84c0*/  @P2 LOP3.LUT R16, R16, 0x10, RZ, 0xfc, !PT ;  /* 0x0000001010102812 */ /* 0x000fe200078efcff */
[----:B------:R-:W-:Y:S01]  /*84d0*/  @P2 IMAD.HI.U32 R8, R234, c[0x0][0x2bc], RZ ;  /* 0x0000af00ea082a27 */ /* 0x000fe200078e00ff */
[----:B------:R-:W-:Y:S02]  /*84e0*/  @!P0 LEA.HI R23, R6, R229, RZ, 0x3 ;  /* 0x000000e506178211 */ /* 0x000fe400078f18ff */
[----:B------:R-:W-:Y:S01]  /*84f0*/  @!P0 SHF.R.S32.HI R6, RZ, 0x1f, R19 ;  /* 0x0000001fff068819 */ /* 0x000fe20000011413 */
[----:B------:R-:W-:Y:S01]  /*8500*/  @!P0 IMAD.WIDE R10, R3, 0x2, R20 ;  /* 0x00000002030a8825 */ /* 0x000fe200078e0214 */
[----:B------:R-:W-:-:S02]  /*8510*/  @!P0 LOP3.LUT R23, R23, 0xfffffff8, RZ, 0xc0, !PT ;  /* 0xfffffff817178812 */ /* 0x000fc400078ec0ff */
[----:B------:R-:W-:Y:S01]  /*8520*/  @!P0 LEA.HI R6, R6, R19, RZ, 0x3 ;  /* 0x0000001306068211 */ /* 0x000fe200078f18ff */
[----:B------:R-:W-:Y:S01]  /*8530*/  IMAD.MOV.U32 R7, RZ, RZ, R234 ;  /* 0x000000ffff077224 */ /* 0x000fe200078e00ea */
[----:B------:R-:W-:Y:S01]  /*8540*/  @!PT LDS RZ, [RZ] ;  /* 0x00000000fffff984 */ /* 0x000fe20000000800 */
[----:B------:R1:W-:Y:S01]  /*8550*/  @!P0 LDGSTS.E.BYPASS.LTC128B.128 [R5+0x13080], [R10.64], !P3 ;  /* 0x130800000a058fae */ /* 0x0003e2000d901d50 */
[----:B------:R-:W-:Y:S01]  /*8560*/  @!P0 IMAD.WIDE R22, R23, 0x2, R20 ;  /* 0x0000000217168825 */ /* 0x000fe200078e0214 */
[----:B------:R-:W-:Y:S02]  /*8570*/  @!P0 LOP3.LUT R17, R6, 0xfffffff8, RZ, 0xc0, !PT ;  /* 0xfffffff806118812 */ /* 0x000fe400078ec0ff */
[----:B------:R-:W-:Y:S01]  /*8580*/  @P2 SHF.R.U32.HI R7, RZ, c[0x0][0x2c0], R8 ;  /* 0x0000b000ff072a19 */ /* 0x000fe20000011608 */
[----:B------:R-:W-:Y:S01]  /*8590*/  IMAD.MOV.U32 R233, RZ, RZ, RZ ;  /* 0x000000ffffe97224 */ /* 0x000fe200078e00ff */
[----:B------:R2:W-:Y:S01]  /*85a0*/  @!P0 LDGSTS.E.BYPASS.LTC128B.128 [R5+0x17080], [R22.64], !P4 ;  /* 0x1708000016058fae */ /* 0x0005e2000e101d50 */
[----:B------:R-:W-:Y:S01]  /*85b0*/  @!P0 IMAD.WIDE R24, R17, 0x2, R20 ;  /* 0x0000000211188825 */ /* 0x000fe200078e0214 */
[----:B------:R-:W-:-:S04]  /*85c0*/  @!P1 IADD3 R6, P2, R7, R236, RZ ;  /* 0x000000ec07069210 */ /* 0x000fc80007f5e0ff */
[----:B------:R3:W-:Y:S01]  /*85d0*/  @!P0 LDGSTS.E.BYPASS.LTC128B.128 [R5+0x1b080], [R24.64], !P5 ;  /* 0x1b08000018058fae */ /* 0x0007e2000e901d50 */
[----:B------:R-:W-:Y:S02]  /*85e0*/  @!P1 LEA.HI.X.SX32 R9, R7, R232, 0x1, P2 ;  /* 0x000000e807099211 */ /* 0x000fe400010f0eff */
[----:B------:R-:W-:-:S04]  /*85f0*/  @!P1 LEA R8, P2, R6, c[0x0][0x2a0], 0x2 ;  /* 0x0000a80006089a11 */ /* 0x000fc800078410ff */
[----:B------:R-:W-:Y:S02]  /*8600*/  @!P1 LEA.HI.X R9, R6, c[0x0][0x2a4], R9, 0x2, P2 ;  /* 0x0000a90006099a11 */ /* 0x000fe400010f1409 */
[----:B-1----:R-:W-:-:S04]  /*8610*/  @!P0 SHF.R.S32.HI R11, RZ, 0x1f, R18 ;  /* 0x0000001fff0b8819 */ /* 0x002fc80000011412 */
[----:B------:R-:W-:-:S04]  /*8620*/  @!P0 LEA.HI R11, R11, R18, RZ, 0x3 ;  /* 0x000000120b0b8211 */ /* 0x000fc800078f18ff */
[----:B------:R-:W-:-:S05]  /*8630*/  @!P0 LOP3.LUT R11, R11, 0xfffffff8, RZ, 0xc0, !PT ;  /* 0xfffffff80b0b8812 */ /* 0x000fca00078ec0ff */
[----:B------:R-:W-:-:S05]  /*8640*/  @!P0 IMAD.WIDE R28, R11, 0x2, R20 ;  /* 0x000000020b1c8825 */ /* 0x000fca00078e0214 */
[----:B------:R3:W-:Y:S04]  /*8650*/  @!P0 LDGSTS.E.BYPASS.LTC128B.128 [R5+0x1f080], [R28.64], !P6 ;  /* 0x1f0800001c058fae */ /* 0x0007e8000f101d50 */
[----:B------:R-:W0:Y:S04]  /*8660*/  LDGDEPBAR ;  /* 0x00000000000079af */ /* 0x000e280000000000 */
[----:B------:R-:W-:Y:S06]  /*8670*/  BAR.SYNC.DEFER_BLOCKING 0x0 ;  /* 0x0000000000007b1d */ /* 0x000fec0000010000 */
[----:B----4-:R1:W4:Y:S01]  /*8680*/  @!P1 LDG.E R233, [R8.64] ;  /* 0x0000001008e99981 */ /* 0x010322000c1e1900 */
[----:B------:R-:W-:Y:S01]  /*8690*/  IMAD.MOV R7, RZ, RZ, -R7 ;  /* 0x000000ffff077224 */ /* 0x000fe200078e0a07 */
[----:B------:R-:W-:Y:S01]  /*86a0*/  ISETP.GE.AND P6, PT, R3, c[0x0][0x1d4], PT ;  /* 0x0000750003007a0c */ /* 0x000fe20003fc6270 */
[----:B------:R-:W-:Y:S01]  /*86b0*/  IMAD R6, R108, c[0x0][0x1e8], RZ ;  /* 0x00007a006c067a24 */ /* 0x000fe200078e02ff */
[----:B------:R-:W-:Y:S01]  /*86c0*/  ISETP.GE.AND P3, PT, R229, c[0x0][0x1d4], PT ;  /* 0x00007500e5007a0c */ /* 0x000fe20003f66270 */
[----:B------:R-:W-:Y:S01]  /*86d0*/  IMAD R234, R7, c[0x0][0x2b8], R234 ;  /* 0x0000ae0007ea7a24 */ /* 0x000fe200078e02ea */
[----:B------:R-:W-:Y:S01]  /*86e0*/  ISETP.GE.AND P5, PT, R19, c[0x0][0x1d4], PT ;  /* 0x0000750013007a0c */ /* 0x000fe20003fa6270 */
[----:B------:R-:W-:Y:S01]  /*86f0*/  IMAD R81, R223, c[0x0][0x1ec], R6 ;  /* 0x00007b00df517a24 */ /* 0x000fe200078e0206 */
[----:B------:R-:W-:Y:S01]  /*8700*/  ISETP.GE.AND P4, PT, R18, c[0x0][0x1d4], PT ;  /* 0x0000750012007a0c */ /* 0x000fe20003f86270 */
[----:B--2---:R-:W-:Y:S01]  /*8710*/  IMAD.WIDE.U32 R22, R234, c[0x0][0x1e0], RZ ;  /* 0x00007800ea167a25 */ /* 0x004fe200078e00ff */
[----:B------:R-:W-:-:S02]  /*8720*/  SHF.R.S32.HI R21, RZ, 0x1f, R234 ;  /* 0x0000001fff157819 */ /* 0x000fc400000114ea */
[----:B------:R-:W-:Y:S01]  /*8730*/  LOP3.LUT R16, R16, 0xfffffffe, RZ, 0xc0, !PT ;  /* 0xfffffffe10107812 */ /* 0x000fe200078ec0ff */
[----:B------:R-:W-:-:S04]  /*8740*/  IMAD.WIDE.U32 R86, R223, c[0x0][0x1e8], RZ ;  /* 0x00007a00df567a25 */ /* 0x000fc800078e00ff */
[----:B------:R-:W-:Y:S01]  /*8750*/  IMAD R7, R21, c[0x0][0x1e0], RZ ;  /* 0x0000780015077a24 */ /* 0x000fe200078e02ff */
[----:B------:R-:W-:Y:S01]  /*8760*/  @P3 LOP3.LUT R16, R16, 0x1, RZ, 0xfc, !PT ;  /* 0x0000000110103812 */ /* 0x000fe200078efcff */
[----:B------:R-:W-:Y:S02]  /*8770*/  IMAD.IADD R81, R87, 0x1, R81 ;  /* 0x0000000157517824 */ /* 0x000fe400078e0251 */
[----:B------:R-:W-:Y:S02]  /*8780*/  IMAD R10, R234, c[0x0][0x1e4], R7 ;  /* 0x00007900ea0a7a24 */ /* 0x000fe400078e0207 */
[----:B------:R-:W-:Y:S02]  /*8790*/  IMAD R108, R108, c[0x0][0x210], RZ ;  /* 0x000084006c6c7a24 */ /* 0x000fe400078e02ff */
[----:B------:R-:W-:Y:S01]  /*87a0*/  IMAD.IADD R11, R23, 0x1, R10 ;  /* 0x00000001170b7824 */ /* 0x000fe200078e020a */
[----:B-1----:R-:W-:Y:S01]  /*87b0*/  IADD3 R8, R156, -0x1, RZ ;  /* 0xffffffff9c087810 */ /* 0x002fe20007ffe0ff */
[----:B------:R-:W-:-:S04]  /*87c0*/  IMAD.MOV.U32 R10, RZ, RZ, R22 ;  /* 0x000000ffff0a7224 */ /* 0x000fc800078e0016 */
[----:B------:R-:W-:-:S05]  /*87d0*/  IMAD R83, R8, -0x30, R107 ;  /* 0xffffffd008537824 */ /* 0x000fca00078e026b */
[----:B------:R-:W-:-:S05]  /*87e0*/  IMNMX R9, R83, 0x30, PT ;  /* 0x0000003053097817 */ /* 0x000fca0003800200 */
[----:B------:R-:W-:Y:S01]  /*87f0*/  IMAD.IADD R9, R9, 0x1, -R80 ;  /* 0x0000000109097824 */ /* 0x000fe200078e0a50 */
[----:B----4-:R-:W-:Y:S01]  /*8800*/  SHF.R.S32.HI R20, RZ, 0x1f, R233 ;  /* 0x0000001fff147819 */ /* 0x010fe200000114e9 */
[----:B------:R-:W-:-:S04]  /*8810*/  IMAD.WIDE.U32 R6, R233, c[0x0][0x1f0], R10 ;  /* 0x00007c00e9067a25 */ /* 0x000fc800078e000a */
[----:B------:R-:W-:Y:S01]  /*8820*/  IMAD R10, R20, c[0x0][0x1f0], RZ ;  /* 0x00007c00140a7a24 */ /* 0x000fe200078e02ff */
[----:B---3--:R-:W-:-:S03]  /*8830*/  IADD3 R5, P0, R86, R6, RZ ;  /* 0x0000000656057210 */ /* 0x008fc60007f1e0ff */
[----:B------:R-:W-:-:S05]  /*8840*/  IMAD R10, R233, c[0x0][0x1f4], R10 ;  /* 0x00007d00e90a7a24 */ /* 0x000fca00078e020a */
[----:B------:R-:W-:Y:S02]  /*8850*/  IADD3.X R10, R81, R7, R10, P0, !PT ;  /* 0x00000007510a7210 */ /* 0x000fe400007fe40a */
[----:B------:R-:W-:-:S04]  /*8860*/  LEA R11, P0, R5, c[0x0][0x1c8], 0x1 ;  /* 0x00007200050b7a11 */ /* 0x000fc800078008ff */
[----:B------:R-:W-:Y:S01]  /*8870*/  LEA.HI.X R10, R5, c[0x0][0x1cc], R10, 0x1, P0 ;  /* 0x00007300050a7a11 */ /* 0x000fe200000f0c0a */
[----:B------:R-:W-:Y:S01]  /*8880*/  SHFL.IDX PT, R22, R11, RZ, 0x181f ;  /* 0x00181fff0b167589 */ /* 0x000fe200000e0000 */
[----:B------:R-:W-:-:S03]  /*8890*/  ISETP.GE.AND P0, PT, R9, 0x1, PT ;  /* 0x000000010900780c */ /* 0x000fc60003f06270 */
[----:B------:R-:W1:Y:S10]  /*88a0*/  SHFL.IDX PT, R23, R10, RZ, 0x181f ;  /* 0x00181fff0a177589 */ /* 0x000e7400000e0000 */
[----:B------:R-:W-:-:S02]  /*88b0*/  @P0 SHF.R.S32.HI R8, RZ, 0x1f, R229 ;  /* 0x0000001fff080819 */ /* 0x000fc400000114e5 */
[----:B------:R-:W-:Y:S02]  /*88c0*/  @P0 SHF.R.S32.HI R6, RZ, 0x1f, R19 ;  /* 0x0000001fff060819 */ /* 0x000fe40000011413 */
[----:B------:R-:W-:Y:S02]  /*88d0*/  @P0 SHF.R.S32.HI R5, RZ, 0x1f, R18 ;  /* 0x0000001fff050819 */ /* 0x000fe40000011412 */
[----:B------:R-:W-:Y:S01]  /*88e0*/  @P0 LEA.HI R7, R8, R229, RZ, 0x3 ;  /* 0x000000e508070211 */ /* 0x000fe200078f18ff */
[----:B------:R-:W-:Y:S01]  /*88f0*/  @P0 IMAD.SHL.U32 R8, R2, 0x2, RZ ;  /* 0x0000000202080824 */ /* 0x000fe200078e00ff */
[----:B------:R-:W-:Y:S02]  /*8900*/  @P0 LEA.HI R6, R6, R19, RZ, 0x3 ;  /* 0x0000001306060211 */ /* 0x000fe400078f18ff */
[----:B------:R-:W-:Y:S02]  /*8910*/  @P0 LEA.HI R5, R5, R18, RZ, 0x3 ;  /* 0x0000001205050211 */ /* 0x000fe400078f18ff */
[----:B------:R-:W-:-:S02]  /*8920*/  @P0 LOP3.LUT R7, R7, 0xfffffff8, RZ, 0xc0, !PT ;  /* 0xfffffff807070812 */ /* 0x000fc400078ec0ff */
[----:B------:R-:W-:Y:S01]  /*8930*/  @P0 LOP3.LUT R6, R6, 0xfffffff8, RZ, 0xc0, !PT ;  /* 0xfffffff806060812 */ /* 0x000fe200078ec0ff */
[----:B-1----:R-:W-:Y:S01]  /*8940*/  @P0 IMAD.WIDE R24, R3, 0x2, R22 ;  /* 0x0000000203180825 */ /* 0x002fe200078e0216 */
[----:B------:R-:W-:-:S03]  /*8950*/  @P0 LOP3.LUT R5, R5, 0xfffffff8, RZ, 0xc0, !PT ;  /* 0xfffffff805050812 */ /* 0x000fc600078ec0ff */
        /* <DEDUP_REMOVED lines=8> */
[----:B------:R-:W-:-:S03]  /*89e0*/  ISETP.GE.AND P0, PT, R9, 0x21, PT ;  /* 0x000000210900780c */ /* 0x000fc60003f06270 */
[----:B------:R-:W-:Y:S04]  /*89f0*/  SHFL.IDX PT, R22, R11, 0x1, 0x181f ;  /* 0x00381f000b167f89 */ /* 0x000fe800000e0000 */
[----:B------:R-:W1:Y:S06]  /*8a00*/  SHFL.IDX PT, R23, R10, 0x1, 0x181f ;  /* 0x00381f000a177f89 */ /* 0x000e6c00000e0000 */
[----:B------:R-:W-:Y:S01]  /*8a10*/  @P0 SHF.R.S32.HI R34, RZ, 0x1f, R229 ;  /* 0x0000001fff220819 */ /* 0x000fe200000114e5 */
[----:B------:R-:W-:Y:S01]  /*8a20*/  @P0 IMAD.SHL.U32 R9, R2, 0x2, RZ ;  /* 0x0000000202090824 */ /* 0x000fe200078e00ff */
[----:B------:R-:W-:-:S02]  /*8a30*/  @P0 SHF.R.S32.HI R32, RZ, 0x1f, R19 ;  /* 0x0000001fff200819 */ /* 0x000fc40000011413 */
[----:B------:R-:W-:Y:S02]  /*8a40*/  @P0 SHF.R.S32.HI R5, RZ, 0x1f, R18 ;  /* 0x0000001fff050819 */ /* 0x000fe40000011412 */
[----:B------:R-:W-:Y:S02]  /*8a50*/  @P0 LEA.HI R27, R34, R229, RZ, 0x3 ;  /* 0x000000e5221b0211 */ /* 0x000fe400078f18ff */
[----:B------:R-:W-:Y:S02]  /*8a60*/  @P0 LEA.HI R17, R32, R19, RZ, 0x3 ;  /* 0x0000001320110211 */ /* 0x000fe400078f18ff */
[----:B------:R-:W-:Y:S02]  /*8a70*/  @P0 LEA.HI R5, R5, R18, RZ, 0x3 ;  /* 0x0000001205050211 */ /* 0x000fe400078f18ff */
[----:B---3--:R-:W-:Y:S02]  /*8a80*/  @P0 LOP3.LUT R7, R27, 0xfffffff8, RZ, 0xc0, !PT ;  /* 0xfffffff81b070812 */ /* 0x008fe400078ec0ff */
[----:B------:R-:W-:Y:S01]  /*8a90*/  @P0 LOP3.LUT R6, R17, 0xfffffff8, RZ, 0xc0, !PT ;  /* 0xfffffff811060812 */ /* 0x000fe200078ec0ff */
[----:B------:R-:W-:Y:S01]  /*8aa0*/  IMAD R17, R223, c[0x0][0x214], R108 ;  /* 0x00008500df117a24 */ /* 0x000fe200078e026c */
[----:B------:R-:W-:Y:S01]  /*8ab0*/  @P0 LOP3.LUT R5, R5, 0xfffffff8, RZ, 0xc0, !PT ;  /* 0xfffffff805050812 */ /* 0x000fe200078ec0ff */
[----:B-1----:R-:W-:-:S04]  /*8ac0*/  @P0 IMAD.WIDE R10, R3, 0x2, R22 ;  /* 0x00000002030a0825 */ /* 0x002fc800078e0216 */
[--C-:B------:R-:W-:Y:S01]  /*8ad0*/  @P0 IMAD.WIDE R24, R7, 0x2, R22.reuse ;  /* 0x0000000207180825 */ /* 0x100fe200078e0216 */
[----:B------:R4:W-:Y:S03]  /*8ae0*/  @P0 LDGSTS.E.BYPASS.LTC128B.128 [R9+0xb080], [R10.64], !P6 ;  /* 0x0b0800000a090fae */ /* 0x0009e6000f101d50 */
[--C-:B------:R-:W-:Y:S01]  /*8af0*/  @P0 IMAD.WIDE R6, R6, 0x2, R22.reuse ;  /* 0x0000000206060825 */ /* 0x100fe200078e0216 */
[----:B------:R4:W-:Y:S01]  /*8b00*/  @P0 LDGSTS.E.BYPASS.LTC128B.128 [R9+0xc880], [R24.64], !P3 ;  /* 0x0c88000018090fae */ /* 0x0009e2000d901d50 */
[----:B------:R-:W-:Y:S02]  /*8b10*/  ISETP.GT.AND P3, PT, R228, 0x2f, PT ;  /* 0x0000002fe400780c */ /* 0x000fe40003f64270 */
[----:B--2---:R-:W-:Y:S01]  /*8b20*/  @P0 IMAD.WIDE R28, R5, 0x2, R22 ;  /* 0x00000002051c0825 */ /* 0x004fe200078e0216 */
[----:B------:R4:W-:Y:S03]  /*8b30*/  @P0 LDGSTS.E.BYPASS.LTC128B.128 [R9+0xe080], [R6.64], !P5 ;  /* 0x0e08000006090fae */ /* 0x0009e6000e901d50 */
[----:B------:R-:W-:Y:S01]  /*8b40*/  IMAD.WIDE.U32 R22, R223, c[0x0][0x210], RZ ;  /* 0x00008400df167a25 */ /* 0x000fe200078e00ff */
[----:B------:R4:W-:Y:S01]  /*8b50*/  @P0 LDGSTS.E.BYPASS.LTC128B.128 [R9+0xf880], [R28.64], !P4 ;  /* 0x0f8800001c090fae */ /* 0x0009e2000e101d50 */
[----:B------:R-:W-:-:S02]  /*8b60*/  ISETP.LT.AND P0, PT, RZ, c[0x0][0x27c], PT ;  /* 0x00009f00ff007a0c */ /* 0x000fc40003f01270 */
[----:B------:R-:W-:Y:S01]  /*8b70*/  IMAD.IADD R17, R23, 0x1, R17 ;  /* 0x0000000117117824 */ /* 0x000fe200078e0211 */
[----:B------:R-:W0:Y:S10]  /*8b80*/  LDGDEPBAR ;  /* 0x00000000000079af */ /* 0x000e340000000000 */
[----:B------:R-:W-:Y:S05]  /*8b90*/  @P0 BRA `(.L_x_882) ;  /* 0x0000002000000947 */ /* 0x000fea0003800000 */
[----:B------:R-:W-:-:S04]  /*8ba0*/  DEPBAR.LE SB0, 0x1 ;  /* 0x000080400000791a */ /* 0x000fc80000000000 */
[----:B------:R-:W-:Y:S05]  /*8bb0*/  BRA `(.L_x_883) ;  /* 0x00006bf000007947 */ /* 0x000fea0003800000 */
.L_x_882:
[----:B------:R-:W-:Y:S01]  /*8bc0*/  SHF.R.S32.HI R5, RZ, 0x1f, R110 ;  /* 0x0000001fff057819 */ /* 0x000fe2000001146e */
[----:B----4-:R-:W-:Y:S01]  /*8bd0*/  IMAD.WIDE.U32 R8, R110, c[0x0][0x280], RZ ;  /* 0x0000a0006e087a25 */ /* 0x010fe200078e00ff */
[----:B------:R-:W-:Y:S01]  /*8be0*/  ULDC.U8 UR4, c[0x0][0x298] ;  /* 0x0000a60000047ab9 */ /* 0x000fe20000000000 */
[----:B------:R-:W-:Y:S01]  /*8bf0*/  BSSY B2, `(.L_x_883) ;  /* 0x00006bb000027945 */ /* 0x000fe20003800000 */
[----:B------:R-:W-:Y:S01]  /*8c00*/  SHF.L.U32 R24, R2, 0x1, RZ ;  /* 0x0000000102187819 */ /* 0x000fe200000006ff */
[C---:B------:R-:W-:Y:S01]  /*8c10*/  IMAD R7, R5.reuse, c[0x0][0x280], RZ ;  /* 0x0000a00005077a24 */ /* 0x040fe200078e02ff */
[----:B------:R-:W-:Y:S01]  /*8c20*/  LEA R36, P0, R8, c[0x0][0x270], 0x1 ;  /* 0x00009c0008247a11 */ /* 0x000fe200078008ff */
[----:B------:R-:W-:Y:S02]  /*8c30*/  IMAD R5, R5, c[0x0][0x290], RZ ;  /* 0x0000a40005057a24 */ /* 0x000fe400078e02ff */
[C---:B------:R-:W-:Y:S02]  /*8c40*/  IMAD R6, R110.reuse, c[0x0][0x284], R7 ;  /* 0x0000a1006e067a24 */ /* 0x040fe400078e0207 */
[----:B------:R-:W-:-:S03]  /*8c50*/  IMAD R5, R110, c[0x0][0x294], R5 ;  /* 0x0000a5006e057a24 */ /* 0x000fc600078e0205 */
[----:B------:R-:W-:-:S04]  /*8c60*/  IADD3 R6, R6, R9, RZ ;  /* 0x0000000906067210 */ /* 0x000fc80007ffe0ff */
[----:B------:R-:W-:Y:S01]  /*8c70*/  LEA.HI.X R37, R8, c[0x0][0x274], R6, 0x1, P0 ;  /* 0x00009d0008257a11 */ /* 0x000fe200000f0c06 */
[----:B------:R-:W-:-:S05]  /*8c80*/  IMAD.WIDE.U32 R6, R110, c[0x0][0x290], RZ ;  /* 0x0000a4006e067a25 */ /* 0x000fca00078e00ff */
[----:B------:R-:W-:Y:S02]  /*8c90*/  IADD3 R5, R5, R7, RZ ;  /* 0x0000000705057210 */ /* 0x000fe40007ffe0ff */
[----:B------:R-:W-:-:S04]  /*8ca0*/  LEA R38, P0, R6, c[0x0][0x288], 0x1 ;  /* 0x0000a20006267a11 */ /* 0x000fc800078008ff */
        /* <DEDUP_REMOVED lines=35> */
[----:B-1----:R-:W-:-:S12]  /*8ee0*/  CS2R R40, SRZ ;  /* 0x0000000000287805 */ /* 0x002fd8000001ff00 */
[----:B------:R-:W-:-:S04]  /*8ef0*/  @!P0 SHF.R.S32.HI R5, RZ, 0x1f, R4 ;  /* 0x0000001fff058819 */ /* 0x000fc80000011404 */
[----:B------:R-:W-:-:S04]  /*8f00*/  @!P0 LEA.HI R5, R5, R4, RZ, 0x2 ;  /* 0x0000000405058211 */ /* 0x000fc800078f10ff */
[----:B------:R-:W-:Y:S02]  /*8f10*/  @!P0 LOP3.LUT R9, R5, 0xfffffffc, RZ, 0xc0, !PT ;  /* 0xfffffffc05098812 */ /* 0x000fe400078ec0ff */
[----:B------:R-:W-:-:S03]  /*8f20*/  CS2R R4, SRZ ;  /* 0x0000000000047805 */ /* 0x000fc6000001ff00 */
[----:B--2---:R-:W-:-:S04]  /*8f30*/  @!P0 IMAD.WIDE R34, R9, 0x2, R36 ;  /* 0x0000000209228825 */ /* 0x004fc800078e0224 */
        /* <DEDUP_REMOVED lines=14> */
.L_x_886:
[----:B------:R-:W-:Y:S05]  /*9020*/  BSYNC B0 ;  /* 0x0000000000007941 */ /* 0x000fea0003800000 */
.L_x_885:
[----:B-----5:R-:W-:Y:S01]  /*9030*/  IMAD.MOV.U32 R49, RZ, RZ, R32 ;  /* 0x000000ffff317224 */ /* 0x020fe200078e0020 */
[----:B----4-:R-:W-:Y:S01]  /*9040*/  SHF.R.U64 R38, R32, 0x10, R33 ;  /* 0x0000001020267819 */ /* 0x010fe20000001221 */
[--C-:B------:R-:W-:Y:S01]  /*9050*/  IMAD.MOV.U32 R35, RZ, RZ, R29.reuse ;  /* 0x000000ffff237224 */ /* 0x100fe200078e001d */
[----:B------:R-:W-:Y:S01]  /*9060*/  SHF.R.U32.HI R32, RZ, 0x10, R29 ;  /* 0x00000010ff207819 */ /* 0x000fe2000001161d */
[----:B------:R-:W-:Y:S01]  /*9070*/  IMAD R26, R109, -0x80, R26 ;  /* 0xffffff806d1a7824 */ /* 0x000fe200078e021a */
[--C-:B------:R-:W-:Y:S01]  /*9080*/  SHF.R.U32.HI R37, RZ, 0x10, R33.reuse ;  /* 0x00000010ff257819 */ /* 0x100fe20000011621 */
[----:B------:R-:W-:Y:S01]  /*9090*/  IMAD.MOV.U32 R47, RZ, RZ, R33 ;  /* 0x000000ffff2f7224 */ /* 0x000fe200078e0021 */
[----:B------:R-:W-:Y:S01]  /*90a0*/  PRMT R32, R35, 0x5410, R32 ;  /* 0x0000541023207816 */ /* 0x000fe20000000020 */
[----:B------:R-:W-:Y:S01]  /*90b0*/  IMAD.MOV.U32 R50, RZ, RZ, R28 ;  /* 0x000000ffff327224 */ /* 0x000fe200078e001c */
[----:B------:R-:W-:Y:S01]  /*90c0*/  IMNMX R35, R26, 0x80, PT ;  /* 0x000000801a237817 */ /* 0x000fe20003800200 */
[----:B------:R-:W-:Y:S01]  /*90d0*/  IMAD.MOV.U32 R45, RZ, RZ, R41 ;  /* 0x000000ffff2d7224 */ /* 0x000fe200078e0029 */
[----:B------:R-:W-:Y:S01]  /*90e0*/  SHF.R.U64 R33, R28, 0x10, R29 ;  /* 0x000000101c217819 */ /* 0x000fe2000000121d */
[----:B------:R-:W-:Y:S01]  /*90f0*/  IMAD.MOV.U32 R43, RZ, RZ, R30 ;  /* 0x000000ffff2b7224 */ /* 0x000fe200078e001e */
[----:B------:R-:W-:Y:S01]  /*9100*/  ISETP.GE.AND P0, PT, R80, R35, PT ;  /* 0x000000235000720c */ /* 0x000fe20003f06270 */
[----:B------:R-:W-:Y:S01]  /*9110*/  IMAD.MOV.U32 R48, RZ, RZ, R40 ;  /* 0x000000ffff307224 */ /* 0x000fe200078e0028 */
[--C-:B------:R-:W-:Y:S01]  /*9120*/  SHF.R.U64 R29, R40, 0x10, R41.reuse ;  /* 0x00000010281d7819 */ /* 0x100fe20000001229 */
[----:B------:R-:W-:Y:S01]  /*9130*/  IMAD.MOV.U32 R42, RZ, RZ, R6 ;  /* 0x000000ffff2a7224 */ /* 0x000fe200078e0006 */
[----:B------:R-:W-:Y:S01]  /*9140*/  SHF.R.U32.HI R28, RZ, 0x10, R41 ;  /* 0x00000010ff1c7819 */ /* 0x000fe20000011629 */
[--C-:B------:R-:W-:Y:S01]  /*9150*/  IMAD.MOV.U32 R41, RZ, RZ, R31.reuse ;  /* 0x000000ffff297224 */ /* 0x100fe200078e001f */
[----:B------:R-:W-:Y:S01]  /*9160*/  SHF.R.U64 R36, R30, 0x10, R31 ;  /* 0x000000101e247819 */ /* 0x000fe2000000121f */
[----:B------:R-:W-:Y:S01]  /*9170*/  IMAD.MOV.U32 R39, RZ, RZ, R7 ;  /* 0x000000ffff277224 */ /* 0x000fe200078e0007 */
[----:B------:R-:W-:Y:S01]  /*9180*/  SHF.R.U32.HI R34, RZ, 0x10, R31 ;  /* 0x00000010ff227819 */ /* 0x000fe2000001161f */
        /* <DEDUP_REMOVED lines=9> */
[----:B------:R-:W-:Y:S01]  /*9220*/  SHF.R.U64 R25, R10, 0x10, R11 ;  /* 0x000000100a197819 */ /* 0x000fe2000000120b */
[----:B------:R-:W-:Y:S01]  /*9230*/  IMAD.MOV.U32 R4, RZ, RZ, R53 ;  /* 0x000000ffff047224 */ /* 0x000fe200078e0035 */
[----:B------:R-:W-:Y:S01]  /*9240*/  SHF.R.U32.HI R11, RZ, 0x10, R11 ;  /* 0x00000010ff0b7819 */ /* 0x000fe2000001160b */
[----:B------:R-:W-:-:S04]  /*9250*/  DEPBAR.LE SB0, 0x1 ;  /* 0x000080400000791a */ /* 0x000fc80000000000 */
[--C-:B------:R-:W-:Y:S01]  /*9260*/  SHF.R.U64 R10, R52, 0x10, R53.reuse ;  /* 0x00000010340a7819 */ /* 0x100fe20000001235 */
[----:B------:R-:W-:Y:S01]  /*9270*/  BSSY B1, `(.L_x_887) ;  /* 0x00000bc000017945 */ /* 0x000fe20003800000 */
[----:B------:R-:W-:Y:S02]  /*9280*/  SHF.R.U32.HI R9, RZ, 0x10, R53 ;  /* 0x00000010ff097819 */ /* 0x000fe40000011635 */
        /* <DEDUP_REMOVED lines=37> */
[C---:B------:R-:W-:Y:S01]  /*94e0*/  SHF.L.U32 R44, R37.reuse, 0x10, RZ ;  /* 0x00000010252c7819 */ /* 0x040fe200000006ff */
[----:B------:R-:W-:Y:S01]  /*94f0*/  FFMA.FTZ R40, R40, R42, R39 ;  /* 0x0000002a28287223 */ /* 0x000fe20000010027 */
[----:B------:R-:W-:Y:S01]  /*9500*/  SHF.L.U32 R42, R34, 0x10, RZ ;  /* 0x00000010222a7819 */ /* 0x000fe200000006ff */
        /* <DEDUP_REMOVED lines=18> */
.L_x_890:
[----:B------:R-:W-:Y:S05]  /*9630*/  BSYNC B0 ;  /* 0x0000000000007941 */ /* 0x000fea0003800000 */
.L_x_889:
        /* <DEDUP_REMOVED lines=20> */
[----:B------:R-:W-:Y:S01]  /*9780*/  FFMA.FTZ R5, R40, R44, -R5 ;  /* 0x0000002c28057223 */ /* 0x000fe20000010805 */
[----:B------:R-:W-:Y:S01]  /*9790*/  SHF.L.U32 R44, R32, 0x10, RZ ;  /* 0x00000010202c7819 */ /* 0x000fe200000006ff */
[----:B------:R-:W-:Y:S01]  /*97a0*/  FFMA.FTZ R40, R40, R42, R39 ;  /* 0x0000002a28287223 */ /* 0x000fe20000010027 */
[----:B------:R-:W-:Y:S01]  /*97b0*/  SHF.L.U32 R42, R30, 0x10, RZ ;  /* 0x000000101e2a7819 */ /* 0x000fe200000006ff */
[-C--:B------:R-:W-:Y:S01]  /*97c0*/  FMUL.FTZ R48, R48, R43.reuse ;  /* 0x0000002b30307220 */ /* 0x080fe20000410000 */
[----:B------:R-:W-:Y:S01]  /*97d0*/  LOP3.LUT R39, R30, 0xffff0000, RZ, 0xc0, !PT ;  /* 0xffff00001e277812 */ /* 0x000fe200078ec0ff */
[----:B------:R-:W-:Y:S01]  /*97e0*/  FFMA.FTZ R7, R4, R43, -R7 ;  /* 0x0000002b04077223 */ /* 0x000fe20000010807 */
        /* <DEDUP_REMOVED lines=15> */
.L_x_892:
[----:B------:R-:W-:Y:S05]  /*98e0*/  BSYNC B0 ;  /* 0x0000000000007941 */ /* 0x000fea0003800000 */
.L_x_891:
        /* <DEDUP_REMOVED lines=42> */
.L_x_894:
[----:B------:R-:W-:Y:S05]  /*9b90*/  BSYNC B0 ;  /* 0x0000000000007941 */ /* 0x000fea0003800000 */
.L_x_893:
[----:B-1----:R-:W-:-:S04]  /*9ba0*/  IADD3 R4, R8, 0x60, RZ ;  /* 0x0000006008047810 */ /* 0x002fc80007ffe0ff */
[----:B------:R-:W-:-:S13]  /*9bb0*/  ISETP.GE.AND P0, PT, R4, c[0x0][0x27c], PT ;  /* 0x00009f0004007a0c */ /* 0x000fda0003f06270 */
[----:B------:R-:W-:Y:S05]  /*9bc0*/  @P0 BRA `(.L_x_888) ;  /* 0x0000026000000947 */ /* 0x000fea0003800000 */
[----:B------:R-:W1:Y:S01]  /*9bd0*/  LDS.128 R4, [R24+0x1c080] ;  /* 0x01c0800018047984 */ /* 0x000e620000000c00 */
[C---:B------:R-:W-:Y:S01]  /*9be0*/  SHF.L.U32 R44, R25.reuse, 0x10, RZ ;  /* 0x00000010192c7819 */ /* 0x040fe200000006ff */
        /* <DEDUP_REMOVED lines=36> */
.L_x_888:
[----:B------:R-:W-:Y:S05]  /*9e30*/  BSYNC B1 ;  /* 0x0000000000017941 */ /* 0x000fea0003800000 */
.L_x_887:
[----:B-1----:R-:W-:Y:S01]  /*9e40*/  IADD3 R4, R80, 0x20, RZ ;  /* 0x0000002050047810 */ /* 0x002fe20007ffe0ff */
[----:B------:R-:W-:Y:S03]  /*9e50*/  BSSY B1, `(.L_x_895) ;  /* 0x00000ac000017945 */ /* 0x000fe60003800000 */
[----:B------:R-:W-:-:S13]  /*9e60*/  ISETP.GE.AND P0, PT, R4, R35, PT ;  /* 0x000000230400720c */ /* 0x000fda0003f06270 */
        /* <DEDUP_REMOVED lines=23> */
[C---:B------:R-:W-:Y:S01]  /*9fe0*/  SHF.L.U32 R41, R34.reuse, 0x10, RZ ;  /* 0x0000001022297819 */ /* 0x040fe200000006ff */
[C---:B------:R-:W-:Y:S01]  /*9ff0*/  FMUL.FTZ R48, R43.reuse, R48 ;  /* 0x000000302b307220 */ /* 0x040fe20000410000 */
        /* <DEDUP_REMOVED lines=17> */
.L_x_898:
[----:B------:R-:W-:Y:S05]  /*a110*/  BSYNC B0 ;  /* 0x0000000000007941 */ /* 0x000fea0003800000 */
.L_x_897:
        /* <DEDUP_REMOVED lines=42> */
.L_x_900:
[----:B------:R-:W-:Y:S05]  /*a3c0*/  BSYNC B0 ;  /* 0x0000000000007941 */ /* 0x000fea0003800000 */
.L_x_899:
        /* <DEDUP_REMOVED lines=42> */
.L_x_902:
[----:B------:R-:W-:Y:S05]  /*a670*/  BSYNC B0 ;  /* 0x0000000000007941 */ /* 0x000fea0003800000 */
.L_x_901:
[----:B-1----:R-:W-:-:S04]  /*a680*/  IADD3 R4, R8, 0x60, RZ ;  /* 0x0000006008047810 */ /* 0x002fc80007ffe0ff */
[----:B------:R-:W-:-:S13]  /*a690*/  ISETP.GE.AND P0, PT, R4, c[0x0][0x27c], PT ;  /* 0x00009f0004007a0c */ /* 0x000fda0003f06270 */
[----:B------:R-:W-:Y:S05]  /*a6a0*/  @P0 BRA `(.L_x_896) ;  /* 0x0000026000000947 */ /* 0x000fea0003800000 */
[----:B------:R-:W1:Y:S01]  /*a6b0*/  LDS.128 R4, [R24+0x1d080] ;  /* 0x01d0800018047984 */ /* 0x000e620000000c00 */
[C---:B------:R-:W-:Y:S01]  /*a6c0*/  SHF.L.U32 R42, R25.reuse, 0x10, RZ ;  /* 0x00000010192a7819 */ /* 0x040fe200000006ff */
        /* <DEDUP_REMOVED lines=36> */
.L_x_896:
[----:B------:R-:W-:Y:S05]  /*a910*/  BSYNC B1 ;  /* 0x0000000000017941 */ /* 0x000fea0003800000 */
.L_x_895:
        /* <DEDUP_REMOVED lines=45> */
.L_x_906:
[----:B------:R-:W-:Y:S05]  /*abf0*/  BSYNC B0 ;  /* 0x0000000000007941 */ /* 0x000fea0003800000 */
.L_x_905:
        /* <DEDUP_REMOVED lines=42> */
.L_x_908:
[----:B------:R-:W-:Y:S05]  /*aea0*/  BSYNC B0 ;  /* 0x0000000000007941 */ /* 0x000fea0003800000 */
.L_x_907:
        /* <DEDUP_REMOVED lines=42> */
.L_x_910:
[----:B------:R-:W-:Y:S05]  /*b150*/  BSYNC B0 ;  /* 0x0000000000007941 */ /* 0x000fea0003800000 */
.L_x_909:
        /* <DEDUP_REMOVED lines=41> */
.L_x_904:
[----:B------:R-:W-:Y:S05]  /*b3f0*/  BSYNC B1 ;  /* 0x0000000000017941 */ /* 0x000fea0003800000 */
.L_x_903:
[----:B-1----:R-:W-:-:S04]  /*b400*/  IADD3 R4, R80, 0x60, RZ ;  /* 0x0000006050047810 */ /* 0x002fc80007ffe0ff */
[----:B------:R-:W-:-:S13]  /*b410*/  ISETP.GE.AND P0, PT, R4, R35, PT ;  /* 0x000000230400720c */ /* 0x000fda0003f06270 */
[----:B------:R-:W-:Y:S05]  /*b420*/  @P0 BRA `(.L_x_911) ;  /* 0x0000437000000947 */ /* 0x000fea0003800000 */
[----:B------:R-:W-:Y:S01]  /*b430*/  ISETP.GE.AND P0, PT, R8, c[0x0][0x27c], PT ;  /* 0x00009f0008007a0c */ /* 0x000fe20003f06270 */
[----:B------:R-:W-:-:S12]  /*b440*/  BSSY B0, `(.L_x_912) ;  /* 0x0000028000007945 */ /* 0x000fd80003800000 */
[----:B------:R-:W-:Y:S05]  /*b450*/  @P0 BRA `(.L_x_913) ;  /* 0x0000026000000947 */ /* 0x000fea0003800000 */
[----:B------:R-:W1:Y:S01]  /*b460*/  LDS.128 R4, [R24+0x13080] ;  /* 0x0130800018047984 */ /* 0x000e620000000c00 */
[C---:B------:R-:W-:Y:S02]  /*b470*/  SHF.L.U32 R40, R38.reuse, 0x10, RZ ;  /* 0x0000001026287819 */ /* 0x040fe400000006ff */
[----:B------:R-:W-:Y:S01]  /*b480*/  LOP3.LUT R41, R38, 0xffff0000, RZ, 0xc0, !PT ;  /* 0xffff000026297812 */ /* 0x000fe200078ec0ff */
[C---:B------:R-:W-:Y:S01]  /*b490*/  IMAD.U32 R38, R36.reuse, 0x10000, RZ ;  /* 0x0001000024267824 */ /* 0x040fe200078e00ff */
[----:B------:R-:W-:Y:S02]  /*b4a0*/  LOP3.LUT R36, R36, 0xffff0000, RZ, 0xc0, !PT ;  /* 0xffff000024247812 */ /* 0x000fe400078ec0ff */
[C---:B-1----:R-:W-:Y:S01]  /*b4b0*/  LOP3.LUT R35, R4.reuse, 0xffff0000, RZ, 0xc0, !PT ;  /* 0xffff000004237812 */ /* 0x042fe200078ec0ff */
[----:B------:R-:W-:Y:S01]  /*b4c0*/  IMAD.U32 R42, R7, 0x10000, RZ ;  /* 0x00010000072a7824 */ /* 0x000fe200078e00ff */
[----:B------:R-:W-:Y:S02]  /*b4d0*/  SHF.L.U32 R39, R4, 0x10, RZ ;  /* 0x0000001004277819 */ /* 0x000fe400000006ff */
[----:B------:R-:W-:-:S02]  /*b4e0*/  SHF.L.U32 R44, R6, 0x10, RZ ;  /* 0x00000010062c7819 */ /* 0x000fc400000006ff */
[----:B------:R-:W-:Y:S01]  /*b4f0*/  LOP3.LUT R43, R6, 0xffff0000, RZ, 0xc0, !PT ;  /* 0xffff0000062b7812 */ /* 0x000fe200078ec0ff */
[-C--:B------:R-:W-:Y:S01]  /*b500*/  FMUL.FTZ R6, R38, R35.reuse ;  /* 0x0000002326067220 */ /* 0x080fe20000410000 */
[C---:B------:R-:W-:Y:S01]  /*b510*/  SHF.L.U32 R4, R5.reuse, 0x10, RZ ;  /* 0x0000001005047819 */ /* 0x040fe200000006ff */
[C---:B------:R-:W-:Y:S01]  /*b520*/  FMUL.FTZ R35, R40.reuse, R35 ;  /* 0x0000002328237220 */ /* 0x040fe20000410000 */
[----:B------:R-:W-:Y:S01]  /*b530*/  LOP3.LUT R5, R5, 0xffff0000, RZ, 0xc0, !PT ;  /* 0xffff000005057812 */ /* 0x000fe200078ec0ff */
[-C--:B------:R-:W-:Y:S01]  /*b540*/  FFMA.FTZ R6, R40, R39.reuse, -R6 ;  /* 0x0000002728067223 */ /* 0x080fe20000010806 */
[----:B------:R-:W-:Y:S01]  /*b550*/  LOP3.LUT R45, R7, 0xffff0000, RZ, 0xc0, !PT ;  /* 0xffff0000072d7812 */ /* 0x000fe200078ec0ff */
[----:B------:R-:W-:Y:S01]  /*b560*/  FFMA.FTZ R35, R38, R39, R35 ;  /* 0x0000002726237223 */ /* 0x000fe20000010023 */
[----:B------:R-:W-:Y:S01]  /*b570*/  SHF.L.U32 R38, R34, 0x10, RZ ;  /* 0x0000001022267819 */ /* 0x000fe200000006ff */
[-C--:B------:R-:W-:Y:S01]  /*b580*/  FMUL.FTZ R7, R36, R5.reuse ;  /* 0x0000000524077220 */ /* 0x080fe20000410000 */
[----:B------:R-:W-:Y:S01]  /*b590*/  SHF.L.U32 R39, R37, 0x10, RZ ;  /* 0x0000001025277819 */ /* 0x000fe200000006ff */
[C---:B------:R-:W-:Y:S01]  /*b5a0*/  FMUL.FTZ R5, R41.reuse, R5 ;  /* 0x0000000529057220 */ /* 0x040fe20000410000 */
[----:B------:R-:W-:Y:S01]  /*b5b0*/  LOP3.LUT R34, R34, 0xffff0000, RZ, 0xc0, !PT ;  /* 0xffff000022227812 */ /* 0x000fe200078ec0ff */
[-C--:B------:R-:W-:Y:S01]  /*b5c0*/  FFMA.FTZ R7, R41, R4.reuse, -R7 ;  /* 0x0000000429077223 */ /* 0x080fe20000010807 */
[----:B------:R-:W-:Y:S01]  /*b5d0*/  LOP3.LUT R37, R37, 0xffff0000, RZ, 0xc0, !PT ;  /* 0xffff000025257812 */ /* 0x000fe200078ec0ff */
[----:B------:R-:W-:-:S02]  /*b5e0*/  FFMA.FTZ R36, R36, R4, R5 ;  /* 0x0000000424247223 */ /* 0x000fc40000010005 */
[----:B------:R-:W-:Y:S02]  /*b5f0*/  FMUL.FTZ R4, R38, R43 ;  /* 0x0000002b26047220 */ /* 0x000fe40000410000 */
[----:B------:R-:W-:Y:S02]  /*b600*/  FMUL.FTZ R5, R34, R45 ;  /* 0x0000002d22057220 */ /* 0x000fe40000410000 */
[----:B------:R-:W-:Y:S02]  /*b610*/  FMUL.FTZ R43, R39, R43 ;  /* 0x0000002b272b7220 */ /* 0x000fe40000410000 */
[----:B------:R-:W-:Y:S02]  /*b620*/  FMUL.FTZ R45, R37, R45 ;  /* 0x0000002d252d7220 */ /* 0x000fe40000410000 */
[----:B------:R-:W-:Y:S01]  /*b630*/  FFMA.FTZ R39, R39, R44, -R4 ;  /* 0x0000002c27277223 */ /* 0x000fe20000010804 */
        /* <DEDUP_REMOVED lines=8> */
.L_x_913:
[----:B------:R-:W-:Y:S05]  /*b6c0*/  BSYNC B0 ;  /* 0x0000000000007941 */ /* 0x000fea0003800000 */
.L_x_912:
        /* <DEDUP_REMOVED lines=20> */
[-C--:B------:R-:W-:Y:S02]  /*b810*/  FFMA.FTZ R6, R5, R35.reuse, -R6 ;  /* 0x0000002305067223 */ /* 0x080fe40000010806 */
[----:B------:R-:W-:Y:S01]  /*b820*/  FFMA.FTZ R5, R37, R4, -R7 ;  /* 0x0000000425057223 */ /* 0x000fe20000010807 */
[----:B------:R-:W-:Y:S01]  /*b830*/  SHF.L.U32 R7, R30, 0x10, RZ ;  /* 0x000000101e077819 */ /* 0x000fe200000006ff */
[----:B------:R-:W-:Y:S01]  /*b840*/  FFMA.FTZ R33, R33, R35, R34 ;  /* 0x0000002321217223 */ /* 0x000fe20000010022 */
[----:B------:R-:W-:Y:S01]  /*b850*/  SHF.L.U32 R34, R32, 0x10, RZ ;  /* 0x0000001020227819 */ /* 0x000fe200000006ff */
[----:B------:R-:W-:Y:S01]  /*b860*/  FMUL.FTZ R36, R37, R36 ;  /* 0x0000002425247220 */ /* 0x000fe20000410000 */
[----:B------:R-:W-:-:S02]  /*b870*/  LOP3.LUT R30, R30, 0xffff0000, RZ, 0xc0, !PT ;  /* 0xffff00001e1e7812 */ /* 0x000fc400078ec0ff */
[----:B------:R-:W-:Y:S01]  /*b880*/  LOP3.LUT R32, R32, 0xffff0000, RZ, 0xc0, !PT ;  /* 0xffff000020207812 */ /* 0x000fe200078ec0ff */
[----:B------:R-:W-:Y:S01]  /*b890*/  FFMA.FTZ R36, R31, R4, R36 ;  /* 0x000000041f247223 */ /* 0x000fe20000010024 */
[----:B------:R-:W-:Y:S01]  /*b8a0*/  F2FP.BF16.PACK_AB R4, R33, R6 ;  /* 0x000000062104723e */ /* 0x000fe200000010ff */
[-C--:B------:R-:W-:Y:S02]  /*b8b0*/  FMUL.FTZ R31, R7, R39.reuse ;  /* 0x00000027071f7220 */ /* 0x080fe40000410000 */
[----:B------:R-:W-:Y:S01]  /*b8c0*/  FMUL.FTZ R39, R34, R39 ;  /* 0x0000002722277220 */ /* 0x000fe20000410000 */
[----:B------:R-:W-:Y:S01]  /*b8d0*/  F2FP.BF16.PACK_AB R5, R36, R5 ;  /* 0x000000052405723e */ /* 0x000fe200000010ff */
[-C--:B------:R-:W-:Y:S02]  /*b8e0*/  FMUL.FTZ R35, R30, R41.reuse ;  /* 0x000000291e237220 */ /* 0x080fe40000410000 */
[----:B------:R-:W-:Y:S02]  /*b8f0*/  FMUL.FTZ R41, R32, R41 ;  /* 0x0000002920297220 */ /* 0x000fe40000410000 */
[----:B------:R-:W-:-:S02]  /*b900*/  FFMA.FTZ R31, R34, R40, -R31 ;  /* 0x00000028221f7223 */ /* 0x000fc4000001081f */
[----:B------:R-:W-:Y:S02]  /*b910*/  FFMA.FTZ R40, R7, R40, R39 ;  /* 0x0000002807287223 */ /* 0x000fe40000010027 */
[-C--:B------:R-:W-:Y:S02]  /*b920*/  FFMA.FTZ R7, R32, R38.reuse, -R35 ;  /* 0x0000002620077223 */ /* 0x080fe40000010823 */
[----:B------:R-:W-:Y:S01]  /*b930*/  FFMA.FTZ R30, R30, R38, R41 ;  /* 0x000000261e1e7223 */ /* 0x000fe20000010029 */
[----:B------:R-:W-:-:S04]  /*b940*/  F2FP.BF16.PACK_AB R6, R40, R31 ;  /* 0x0000001f2806723e */ /* 0x000fc800000010ff */
[----:B------:R-:W-:-:S05]  /*b950*/  F2FP.BF16.PACK_AB R7, R30, R7 ;  /* 0x000000071e07723e */ /* 0x000fca00000010ff */
[----:B------:R1:W-:Y:S02]  /*b960*/  STS.128 [R24+0x17080], R4 ;  /* 0x0170800418007388 */ /* 0x0003e40000000c00 */
.L_x_915:
[----:B------:R-:W-:Y:S05]  /*b970*/  BSYNC B0 ;  /* 0x0000000000007941 */ /* 0x000fea0003800000 */
.L_x_914:
        /* <DEDUP_REMOVED lines=42> */
.L_x_917:
[----:B------:R-:W-:Y:S05]  /*bc20*/  BSYNC B0 ;  /* 0x0000000000007941 */ /* 0x000fea0003800000 */
.L_x_916:
[----:B------:R-:W-:-:S04]  /*bc30*/  IADD3 R8, R8, 0x60, RZ ;  /* 0x0000006008087810 */ /* 0x000fc80007ffe0ff */
[----:B------:R-:W-:-:S13]  /*bc40*/  ISETP.GE.AND P0, PT, R8, c[0x0][0x27c], PT ;  /* 0x00009f0008007a0c */ /* 0x000fda0003f06270 */
[----:B------:R-:W-:Y:S05]  /*bc50*/  @P0 BRA `(.L_x_911) ;  /* 0x00003b4000000947 */ /* 0x000fea0003800000 */
[----:B-1----:R-:W1:Y:S01]  /*bc60*/  LDS.128 R4, [R24+0x1f080] ;  /* 0x01f0800018047984 */ /* 0x002e620000000c00 */
        /* <DEDUP_REMOVED lines=11> */
[-C--:B------:R-:W-:Y:S01]  /*bd20*/  FMUL.FTZ R6, R25, R8.reuse ;  /* 0x0000000819067220 */ /* 0x080fe20000410000 */
[----:B------:R-:W-:Y:S01]  /*bd30*/  LOP3.LUT R32, R7, 0xffff0000, RZ, 0xc0, !PT ;  /* 0xffff000007207812 */ /* 0x000fe200078ec0ff */
[-C--:B------:R-:W-:Y:S02]  /*bd40*/  FMUL.FTZ R7, R10, R27.reuse ;  /* 0x0000001b0a077220 */ /* 0x080fe40000410000 */
[C---:B------:R-:W-:Y:S02]  /*bd50*/  FMUL.FTZ R8, R5.reuse, R8 ;  /* 0x0000000805087220 */ /* 0x040fe40000410000 */
[----:B------:R-:W-:Y:S02]  /*bd60*/  FFMA.FTZ R6, R5, R26, -R6 ;  /* 0x0000001a05067223 */ /* 0x000fe40000010806 */
[C---:B------:R-:W-:Y:S01]  /*bd70*/  FFMA.FTZ R5, R28.reuse, R4, -R7 ;  /* 0x000000041c057223 */ /* 0x040fe20000010807 */
        /* <DEDUP_REMOVED lines=19> */
[----:B------:R1:W-:Y:S01]  /*beb0*/  STS.128 [R24+0x1f080], R4 ;  /* 0x01f0800418007388 */ /* 0x0003e20000000c00 */
[----:B------:R-:W-:Y:S05]  /*bec0*/  BRA `(.L_x_911) ;  /* 0x000038d000007947 */ /* 0x000fea0003800000 */
.L_x_884:
        /* <DEDUP_REMOVED lines=28> */
.L_x_919:
[----:B------:R-:W-:Y:S05]  /*c090*/  BSYNC B0 ;  /* 0x0000000000007941 */ /* 0x000fea0003800000 */
.L_x_918:
[--C-:B-1---5:R-:W-:Y:S01]  /*c0a0*/  SHF.R.U64 R39, R30, 0x10, R31.reuse ;  /* 0x000000101e277819 */ /* 0x122fe2000000121f */
[--C-:B------:R-:W-:Y:S01]  /*c0b0*/  IMAD.MOV.U32 R38, RZ, RZ, R31.reuse ;  /* 0x000000ffff267224 */ /* 0x100fe200078e001f */
[----:B------:R-:W-:Y:S01]  /*c0c0*/  SHF.R.U32.HI R55, RZ, 0x10, R31 ;  /* 0x00000010ff377819 */ /* 0x000fe2000001161f */
[----:B------:R-:W-:Y:S01]  /*c0d0*/  IMAD.MOV.U32 R51, RZ, RZ, R32 ;  /* 0x000000ffff337224 */ /* 0x000fe200078e0020 */
[--C-:B------:R-:W-:Y:S01]  /*c0e0*/  SHF.R.U64 R32, R32, 0x10, R33.reuse ;  /* 0x0000001020207819 */ /* 0x100fe20000001221 */
[--C-:B------:R-:W-:Y:S01]  /*c0f0*/  IMAD.MOV.U32 R31, RZ, RZ, R33.reuse ;  /* 0x000000ffff1f7224 */ /* 0x100fe200078e0021 */
[----:B------:R-:W-:Y:S01]  /*c100*/  SHF.R.U32.HI R50, RZ, 0x10, R33 ;  /* 0x00000010ff327819 */ /* 0x000fe20000011621 */
[----:B------:R-:W-:Y:S01]  /*c110*/  IMAD R33, R109, -0x80, R26 ;  /* 0xffffff806d217824 */ /* 0x000fe200078e021a */
[--C-:B------:R-:W-:Y:S01]  /*c120*/  SHF.R.U64 R41, R28, 0x10, R29.reuse ;  /* 0x000000101c297819 */ /* 0x100fe2000000121d */
[--C-:B------:R-:W-:Y:S01]  /*c130*/  IMAD.MOV.U32 R40, RZ, RZ, R29.reuse ;  /* 0x000000ffff287224 */ /* 0x100fe200078e001d */
[----:B------:R-:W-:Y:S01]  /*c140*/  SHF.R.U32.HI R53, RZ, 0x10, R29 ;  /* 0x00000010ff357819 */ /* 0x000fe2000001161d */
[----:B------:R-:W-:Y:S01]  /*c150*/  IMAD.MOV.U32 R56, RZ, RZ, R30 ;  /* 0x000000ffff387224 */ /* 0x000fe200078e001e */
[----:B------:R-:W-:Y:S01]  /*c160*/  IMNMX R33, R33, 0x80, PT ;  /* 0x0000008021217817 */ /* 0x000fe20003800200 */
[----:B------:R-:W-:Y:S01]  /*c170*/  IMAD.MOV.U32 R45, RZ, RZ, R34 ;  /* 0x000000ffff2d7224 */ /* 0x000fe200078e0022 */
[--C-:B------:R-:W-:Y:S01]  /*c180*/  SHF.R.U64 R30, R34, 0x10, R35.reuse ;  /* 0x00000010221e7819 */ /* 0x100fe20000001223 */
[--C-:B------:R-:W-:Y:S01]  /*c190*/  IMAD.MOV.U32 R29, RZ, RZ, R35.reuse ;  /* 0x000000ffff1d7224 */ /* 0x100fe200078e0023 */
[----:B------:R-:W-:Y:S01]  /*c1a0*/  ISETP.GE.AND P0, PT, R80, R33, PT ;  /* 0x000000215000720c */ /* 0x000fe20003f06270 */
        /* <DEDUP_REMOVED lines=128> */
.L_x_923:
[----:B------:R-:W-:Y:S05]  /*c9b0*/  BSYNC B0 ;  /* 0x0000000000007941 */ /* 0x000fea0003800000 */
.L_x_922:
[----:B------:R-:W-:-:S13]  /*c9c0*/  ISETP.GE.AND P0, PT, R229, c[0x0][0x27c], PT ;  /* 0x00009f00e5007a0c */ /* 0x000fda0003f06270 */
[----:B------:R-:W-:Y:S05]  /*c9d0*/  @P0 BRA `(.L_x_921) ;  /* 0x0000061000000947 */ /* 0x000fea0003800000 */
[----:B-1----:R-:W-:Y:S01]  /*c9e0*/  SHF.R.S32.HI R6, RZ, 0x1f, R229 ;  /* 0x0000001fff067819 */ /* 0x002fe200000114e5 */
[----:B------:R-:W-:Y:S01]  /*c9f0*/  IMAD.MOV.U32 R7, RZ, RZ, c[0x0][0x27c] ;  /* 0x00009f00ff077624 */ /* 0x000fe200078e00ff */
[----:B------:R-:W-:Y:S01]  /*ca00*/  SHF.L.U32 R48, R32, 0x10, RZ ;  /* 0x0000001020307819 */ /* 0x000fe200000006ff */
[----:B------:R-:W-:Y:S01]  /*ca10*/  IMAD.U32 R50, R28, 0x10000, RZ ;  /* 0x000100001c327824 */ /* 0x000fe200078e00ff */
[CC--:B------:R-:W-:Y:S01]  /*ca20*/  LEA.HI R5, R6.reuse, R229.reuse, RZ, 0x3 ;  /* 0x000000e506057211 */ /* 0x0c0fe200078f18ff */
        /* <DEDUP_REMOVED lines=55> */
[----:B------:R-:W-:Y:S01]  /*cda0*/  FFMA.FTZ R50, R45, R50, -R55 ;  /* 0x000000322d327223 */ /* 0x000fe20000010837 */
[----:B------:R-:W-:Y:S01]  /*cdb0*/  SHF.L.U32 R7, R27, 0x10, RZ ;  /* 0x000000101b077819 */ /* 0x000fe200000006ff */
[----:B------:R-:W-:Y:S01]  /*cdc0*/  FFMA.FTZ R45, R45, R48, R51 ;  /* 0x000000302d2d7223 */ /* 0x000fe20000010033 */
[----:B------:R-:W-:Y:S01]  /*cdd0*/  F2FP.BF16.PACK_AB R4, R4, R43 ;  /* 0x0000002b0404723e */ /* 0x000fe200000010ff */
[----:B------:R-:W-:Y:S02]  /*cde0*/  FMUL.FTZ R51, R53, R6 ;  /* 0x0000000635337220 */ /* 0x000fe40000410000 */
        /* <DEDUP_REMOVED lines=32> */
.L_x_921:
[----:B------:R-:W-:Y:S05]  /*cff0*/  BSYNC B1 ;  /* 0x0000000000017941 */ /* 0x000fea0003800000 */
.L_x_920:
[----:B-1----:R-:W-:Y:S01]  /*d000*/  IADD3 R24, R80, 0x20, RZ ;  /* 0x0000002050187810 */ /* 0x002fe20007ffe0ff */
[----:B------:R-:W-:Y:S03]  /*d010*/  BSSY B1, `(.L_x_924) ;  /* 0x00000d2000017945 */ /* 0x000fe60003800000 */
[----:B------:R-:W-:-:S13]  /*d020*/  ISETP.GE.AND P0, PT, R24, R33, PT ;  /* 0x000000211800720c */ /* 0x000fda0003f06270 */
        /* <DEDUP_REMOVED lines=101> */
.L_x_927:
[----:B------:R-:W-:Y:S05]  /*d680*/  BSYNC B0 ;  /* 0x0000000000007941 */ /* 0x000fea0003800000 */
.L_x_926:
        /* <DEDUP_REMOVED lines=17> */
[----:B------:R-:W-:Y:S02]  /*d7a0*/  SHF.R.U32.HI R4, RZ, 0x3, R10 ;  /* 0x00000003ff047819 */ /* 0x000fe4000001160a */
[----:B------:R-:W-:Y:S02]  /*d7b0*/  LEA.HI R6, R6, R9, RZ, 0x3 ;  /* 0x0000000906067211 */ /* 0x000fe400078f18ff */
[----:B------:R-:W-:Y:S02]  /*d7c0*/  LOP3.LUT R7, R10, 0x38, R7, 0xf8, !PT ;  /* 0x000000380a077812 */ /* 0x000fe400078ef807 */
[----:B------:R-:W-:Y:S01]  /*d7d0*/  SHF.L.U32 R8, R8, 0x7, RZ ;  /* 0x0000000708087819 */ /* 0x000fe200000006ff */
[----:B------:R-:W-:Y:S01]  /*d7e0*/  IMAD.SHL.U32 R6, R6, 0x400, RZ ;  /* 0x0000040006067824 */ /* 0x000fe200078e00ff */
[----:B------:R-:W-:-:S02]  /*d7f0*/  LOP3.LUT R11, R10, 0x38, R11, 0xf8, !PT ;  /* 0x000000380a0b7812 */ /* 0x000fc400078ef80b */
[----:B------:R-:W-:Y:S02]  /*d800*/  LOP3.LUT R5, R5, 0xfffffe00, RZ, 0xc0, !PT ;  /* 0xfffffe0005057812 */ /* 0x000fe400078ec0ff */
[-C--:B------:R-:W-:Y:S02]  /*d810*/  LOP3.LUT R24, R7, R4.reuse, RZ, 0x3c, !PT ;  /* 0x0000000407187212 */ /* 0x080fe400078e3cff */
[----:B------:R-:W-:Y:S02]  /*d820*/  LOP3.LUT R6, R6, 0x7fffe000, RZ, 0xc0, !PT ;  /* 0x7fffe00006067812 */ /* 0x000fe400078ec0ff */
[----:B------:R-:W-:Y:S02]  /*d830*/  LOP3.LUT R8, R8, 0x7fffe000, RZ, 0xc0, !PT ;  /* 0x7fffe00008087812 */ /* 0x000fe400078ec0ff */
[----:B------:R-:W-:Y:S02]  /*d840*/  LOP3.LUT R11, R11, R4, RZ, 0x3c, !PT ;  /* 0x000000040b0b7212 */ /* 0x000fe400078e3cff */
        /* <DEDUP_REMOVED lines=11> */
[----:B--2---:R-:W-:Y:S01]  /*d900*/  IMAD.U32 R44, R8, 0x10000, RZ ;  /* 0x00010000082c7824 */ /* 0x004fe200078e00ff */
        /* <DEDUP_REMOVED lines=19> */
[----:B------:R-:W-:Y:S01]  /*da40*/  FMUL.FTZ R51, R52, R5 ;  /* 0x0000000534337220 */ /* 0x000fe20000410000 */
        /* <DEDUP_REMOVED lines=24> */
[C---:B------:R-:W-:Y:S01]  /*dbd0*/  FMUL.FTZ R45, R52.reuse, R45 ;  /* 0x0000002d342d7220 */ /* 0x040fe20000410000 */
        /* <DEDUP_REMOVED lines=21> */
.L_x_925:
[----:B------:R-:W-:Y:S05]  /*dd30*/  BSYNC B1 ;  /* 0x0000000000017941 */ /* 0x000fea0003800000 */
.L_x_924:
        /* <DEDUP_REMOVED lines=104> */
.L_x_931:
[----:B------:R-:W-:Y:S05]  /*e3c0*/  BSYNC B0 ;  /* 0x0000000000007941 */ /* 0x000fea0003800000 */
.L_x_930:
        /* <DEDUP_REMOVED lines=106> */
.L_x_929:
[----:B------:R-:W-:Y:S05]  /*ea70*/  BSYNC B1 ;  /* 0x0000000000017941 */ /* 0x000fea0003800000 */
.L_x_928:
[----:B-1----:R-:W-:-:S04]  /*ea80*/  IADD3 R24, R80, 0x60, RZ ;  /* 0x0000006050187810 */ /* 0x002fc80007ffe0ff */
        /* <DEDUP_REMOVED lines=8> */
[----:B------:R-:W-:Y:S01]  /*eb10*/  LOP3.LUT R54, R37, 0xffff0000, RZ, 0xc0, !PT ;  /* 0xffff000025367812 */ /* 0x000fe200078ec0ff */
[----:B------:R-:W-:Y:S01]  /*eb20*/  IMAD.U32 R48, R35, 0x10000, RZ ;  /* 0x0001000023307824 */ /* 0x000fe200078e00ff */
[----:B------:R-:W-:Y:S01]  /*eb30*/  LEA.HI R8, R8, R13, RZ, 0x1d ;  /* 0x0000000d08087211 */ /* 0x000fe200078fe8ff */
[----:B------:R-:W-:Y:S01]  /*eb40*/  IMAD.U32 R52, R39, 0x10000, RZ ;  /* 0x0001000027347824 */ /* 0x000fe200078e00ff */
[----:B------:R-:W-:Y:S02]  /*eb50*/  LEA.HI R4, R5, R24, RZ, 0x3 ;  /* 0x0000001805047211 */ /* 0x000fe400078f18ff */
[----:B------:R-:W-:Y:S01]  /*eb60*/  SHF.R.S32.HI R5, RZ, 0x1f, R8 ;  /* 0x0000001fff057819 */ /* 0x000fe20000011408 */
[----:B------:R-:W-:Y:S01]  /*eb70*/  IMAD.SHL.U32 R6, R8, 0x8, RZ ;  /* 0x0000000808067824 */ /* 0x000fe200078e00ff */
[----:B------:R-:W-:-:S02]  /*eb80*/  LOP3.LUT R10, R10, 0x1c0, RZ, 0xc0, !PT ;  /* 0x000001c00a0a7812 */ /* 0x000fc400078ec0ff */
[----:B------:R-:W-:Y:S02]  /*eb90*/  LEA.HI R5, R5, R8, RZ, 0x3 ;  /* 0x0000000805057211 */ /* 0x000fe400078f18ff */
[----:B------:R-:W-:Y:S02]  /*eba0*/  SHF.L.U32 R4, R4, 0x6, RZ ;  /* 0x0000000604047819 */ /* 0x000fe400000006ff */
[----:B------:R-:W-:Y:S01]  /*ebb0*/  SHF.R.U32.HI R7, RZ, 0x3, R10 ;  /* 0x00000003ff077819 */ /* 0x000fe2000001160a */
[----:B------:R-:W-:Y:S01]  /*ebc0*/  IMAD.SHL.U32 R5, R5, 0x400, RZ ;  /* 0x0000040005057824 */ /* 0x000fe200078e00ff */
[C---:B------:R-:W-:Y:S02]  /*ebd0*/  LOP3.LUT R6, R10.reuse, 0x38, R6, 0xf8, !PT ;  /* 0x000000380a067812 */ /* 0x040fe400078ef806 */
[----:B------:R-:W-:Y:S02]  /*ebe0*/  LOP3.LUT R9, R10, 0x38, R3, 0xf8, !PT ;  /* 0x000000380a097812 */ /* 0x000fe400078ef803 */
[----:B------:R-:W-:-:S02]  /*ebf0*/  LOP3.LUT R4, R4, 0xfffffe00, RZ, 0xc0, !PT ;  /* 0xfffffe0004047812 */ /* 0x000fc400078ec0ff */
[----:B------:R-:W-:Y:S02]  /*ec00*/  LOP3.LUT R33, R6, R7, RZ, 0x3c, !PT ;  /* 0x0000000706217212 */ /* 0x000fe400078e3cff */
[----:B------:R-:W-:Y:S02]  /*ec10*/  LOP3.LUT R5, R5, 0x7fffe000, RZ, 0xc0, !PT ;  /* 0x7fffe00005057812 */ /* 0x000fe400078ec0ff */
[----:B------:R-:W-:Y:S02]  /*ec20*/  LOP3.LUT R9, R4, R9, R7, 0xf6, !PT ;  /* 0x0000000904097212 */ /* 0x000fe400078ef607 */
[----:B------:R-:W-:Y:S02]  /*ec30*/  IADD3 R33, R33, R5, R4 ;  /* 0x0000000521217210 */ /* 0x000fe40007ffe004 */
[----:B------:R-:W-:Y:S02]  /*ec40*/  SHF.L.U32 R42, R9, 0x1, RZ ;  /* 0x00000001092a7819 */ /* 0x000fe400000006ff */
[----:B------:R-:W-:Y:S01]  /*ec50*/  LOP3.LUT R35, R35, 0xffff0000, RZ, 0xc0, !PT ;  /* 0xffff000023237812 */ /* 0x000fe200078ec0ff */
[----:B------:R-:W-:-:S02]  /*ec60*/  IMAD.SHL.U32 R33, R33, 0x2, RZ ;  /* 0x0000000221217824 */ /* 0x000fc400078e00ff */
[----:B------:R-:W1:Y:S04]  /*ec70*/  LDS.128 R8, [R42+0x10080] ;  /* 0x010080002a087984 */ /* 0x000e680000000c00 */
[----:B------:R-:W2:Y:S01]  /*ec80*/  LDS.128 R4, [R33+0x10080] ;  /* 0x0100800021047984 */ /* 0x000ea20000000c00 */
[C---:B-1----:R-:W-:Y:S01]  /*ec90*/  IMAD.U32 R44, R8.reuse, 0x10000, RZ ;  /* 0x00010000082c7824 */ /* 0x042fe200078e00ff */
[----:B------:R-:W-:Y:S01]  /*eca0*/  LOP3.LUT R43, R8, 0xffff0000, RZ, 0xc0, !PT ;  /* 0xffff0000082b7812 */ /* 0x000fe200078ec0ff */
[----:B------:R-:W-:Y:S01]  /*ecb0*/  IMAD.U32 R45, R10, 0x10000, RZ ;  /* 0x000100000a2d7824 */ /* 0x000fe200078e00ff */
[C---:B------:R-:W-:Y:S01]  /*ecc0*/  SHF.L.U32 R8, R9.reuse, 0x10, RZ ;  /* 0x0000001009087819 */ /* 0x040fe200000006ff */
[----:B--2---:R-:W-:Y:S01]  /*ecd0*/  IMAD.U32 R49, R4, 0x10000, RZ ;  /* 0x0001000004317824 */ /* 0x004fe200078e00ff */
[----:B------:R-:W-:-:S02]  /*ece0*/  LOP3.LUT R46, R9, 0xffff0000, RZ, 0xc0, !PT ;  /* 0xffff0000092e7812 */ /* 0x000fc400078ec0ff */
[C---:B------:R-:W-:Y:S02]  /*ecf0*/  SHF.L.U32 R9, R11.reuse, 0x10, RZ ;  /* 0x000000100b097819 */ /* 0x040fe400000006ff */
[----:B------:R-:W-:Y:S02]  /*ed00*/  LOP3.LUT R50, R11, 0xffff0000, RZ, 0xc0, !PT ;  /* 0xffff00000b327812 */ /* 0x000fe400078ec0ff */
[----:B------:R-:W-:Y:S02]  /*ed10*/  SHF.L.U32 R11, R6, 0x10, RZ ;  /* 0x00000010060b7819 */ /* 0x000fe400000006ff */
[----:B------:R-:W-:Y:S02]  /*ed20*/  LOP3.LUT R47, R4, 0xffff0000, RZ, 0xc0, !PT ;  /* 0xffff0000042f7812 */ /* 0x000fe400078ec0ff */
[C---:B------:R-:W-:Y:S02]  /*ed30*/  SHF.L.U32 R4, R5.reuse, 0x10, RZ ;  /* 0x0000001005047819 */ /* 0x040fe400000006ff */
        /* <DEDUP_REMOVED lines=9> */
[----:B------:R-:W-:Y:S01]  /*edd0*/  IMAD.U32 R39, R37, 0x10000, RZ ;  /* 0x0001000025277824 */ /* 0x000fe200078e00ff */
[----:B------:R-:W-:Y:S01]  /*ede0*/  SHF.L.U32 R6, R7, 0x10, RZ ;  /* 0x0000001007067819 */ /* 0x000fe200000006ff */
[-C--:B------:R-:W-:Y:S01]  /*edf0*/  FMUL.FTZ R55, R35, R51.reuse ;  /* 0x0000003323377220 */ /* 0x080fe20000410000 */
[----:B------:R-:W-:Y:S01]  /*ee00*/  LOP3.LUT R7, R7, 0xffff0000, RZ, 0xc0, !PT ;  /* 0xffff000007077812 */ /* 0x000fe200078ec0ff */
[----:B------:R-:W-:-:S02]  /*ee10*/  FMUL.FTZ R51, R52, R51 ;  /* 0x0000003334337220 */ /* 0x000fc40000410000 */
[-C--:B------:R-:W-:Y:S02]  /*ee20*/  FMUL.FTZ R48, R39, R49.reuse ;  /* 0x0000003127307220 */ /* 0x080fe40000410000 */
[----:B------:R-:W-:Y:S02]  /*ee30*/  FMUL.FTZ R49, R45, R49 ;  /* 0x000000312d317220 */ /* 0x000fe40000410000 */
[-C--:B------:R-:W-:Y:S02]  /*ee40*/  FFMA.FTZ R52, R52, R10.reuse, -R55 ;  /* 0x0000000a34347223 */ /* 0x080fe40000010837 */
[----:B------:R-:W-:Y:S01]  /*ee50*/  FFMA.FTZ R56, R35, R10, R51 ;  /* 0x0000000a23387223 */ /* 0x000fe20000010033 */
[----:B------:R-:W-:Y:S01]  /*ee60*/  LOP3.LUT R10, R41, 0xffff0000, RZ, 0xc0, !PT ;  /* 0xffff0000290a7812 */ /* 0x000fe200078ec0ff */
[-C--:B------:R-:W-:Y:S01]  /*ee70*/  FFMA.FTZ R49, R39, R44.reuse, R49 ;  /* 0x0000002c27317223 */ /* 0x080fe20000010031 */
[----:B------:R-:W-:Y:S01]  /*ee80*/  SHF.L.U32 R35, R36, 0x10, RZ ;  /* 0x0000001024237819 */ /* 0x000fe200000006ff */
[-C--:B------:R-:W-:Y:S01]  /*ee90*/  FMUL.FTZ R39, R54, R47.reuse ;  /* 0x0000002f36277220 */ /* 0x080fe20000410000 */
[----:B------:R-:W-:Y:S01]  /*eea0*/  SHF.L.U32 R41, R38, 0x10, RZ ;  /* 0x0000001026297819 */ /* 0x000fe200000006ff */
[----:B------:R-:W-:Y:S01]  /*eeb0*/  IMAD.U32 R37, R40, 0x10000, RZ ;  /* 0x0001000028257824 */ /* 0x000fe200078e00ff */
[----:B------:R-:W-:Y:S01]  /*eec0*/  LOP3.LUT R36, R36, 0xffff0000, RZ, 0xc0, !PT ;  /* 0xffff000024247812 */ /* 0x000fe200078ec0ff */
[----:B------:R-:W-:Y:S01]  /*eed0*/  FFMA.FTZ R48, R45, R44, -R48 ;  /* 0x0000002c2d307223 */ /* 0x000fe20000010830 */
[----:B------:R-:W-:Y:S01]  /*eee0*/  LOP3.LUT R40, R40, 0xffff0000, RZ, 0xc0, !PT ;  /* 0xffff000028287812 */ /* 0x000fe200078ec0ff */
[----:B------:R-:W-:Y:S01]  /*eef0*/  FMUL.FTZ R47, R10, R47 ;  /* 0x0000002f0a2f7220 */ /* 0x000fe20000410000 */
[----:B------:R-:W-:Y:S01]  /*ef00*/  LOP3.LUT R38, R38, 0xffff0000, RZ, 0xc0, !PT ;  /* 0xffff000026267812 */ /* 0x000fe200078ec0ff */
[----:B------:R-:W-:-:S02]  /*ef10*/  FFMA.FTZ R39, R10, R43, -R39 ;  /* 0x0000002b0a277223 */ /* 0x000fc40000010827 */
[-C--:B------:R-:W-:Y:S02]  /*ef20*/  FMUL.FTZ R44, R35, R4.reuse ;  /* 0x00000004232c7220 */ /* 0x080fe40000410000 */
[----:B------:R-:W-:Y:S02]  /*ef30*/  IMAD.U32 R10, R34, 0x10000, RZ ;  /* 0x00010000220a7824 */ /* 0x000fe400078e00ff */
[----:B------:R-:W-:Y:S02]  /*ef40*/  FMUL.FTZ R4, R37, R4 ;  /* 0x0000000425047220 */ /* 0x000fe40000410000 */
[----:B------:R-:W-:Y:S02]  /*ef50*/  FMUL.FTZ R58, R10, R6 ;  /* 0x000000060a3a7220 */ /* 0x000fe40000410000 */
[----:B------:R-:W-:Y:S01]  /*ef60*/  FFMA.FTZ R35, R35, R8, R4 ;  /* 0x0000000823237223 */ /* 0x000fe20000010004 */
[----:B------:R-:W-:Y:S01]  /*ef70*/  LOP3.LUT R4, R34, 0xffff0000, RZ, 0xc0, !PT ;  /* 0xffff000022047812 */ /* 0x000fe200078ec0ff */
[----:B------:R-:W-:-:S02]  /*ef80*/  FMUL.FTZ R6, R41, R6 ;  /* 0x0000000629067220 */ /* 0x000fc40000410000 */
[-C--:B------:R-:W-:Y:S02]  /*ef90*/  FFMA.FTZ R58, R41, R9.reuse, -R58 ;  /* 0x00000009293a7223 */ /* 0x080fe4000001083a */
[----:B------:R-:W-:Y:S01]  /*efa0*/  FFMA.FTZ R34, R10, R9, R6 ;  /* 0x000000090a227223 */ /* 0x000fe20000010006 */
[----:B------:R-:W-:Y:S01]  /*efb0*/  F2FP.BF16.PACK_AB R6, R56, R11 ;  /* 0x0000000b3806723e */ /* 0x000fe200000010ff */
[----:B------:R-:W-:Y:S01]  /*efc0*/  FFMA.FTZ R44, R37, R8, -R44 ;  /* 0x00000008252c7223 */ /* 0x000fe2000001082c */
[----:B------:R-:W-:Y:S01]  /*efd0*/  F2FP.BF16.PACK_AB R10, R52, R5 ;  /* 0x00000005340a723e */ /* 0x000fe200000010ff */
[----:B------:R-:W-:Y:S01]  /*efe0*/  FMUL.FTZ R9, R36, R53 ;  /* 0x0000003524097220 */ /* 0x000fe20000410000 */
[----:B------:R-:W-:Y:S01]  /*eff0*/  F2FP.BF16.PACK_AB R8, R39, R48 ;  /* 0x000000302708723e */ /* 0x000fe200000010ff */
[----:B------:R-:W-:Y:S02]  /*f000*/  FMUL.FTZ R41, R4, R7 ;  /* 0x0000000704297220 */ /* 0x000fe40000410000 */
[----:B------:R-:W-:-:S02]  /*f010*/  FMUL.FTZ R53, R40, R53 ;  /* 0x0000003528357220 */ /* 0x000fc40000410000 */
[----:B------:R-:W-:Y:S02]  /*f020*/  FMUL.FTZ R37, R38, R7 ;  /* 0x0000000726257220 */ /* 0x000fe40000410000 */
[----:B------:R-:W-:Y:S02]  /*f030*/  FFMA.FTZ R9, R40, R46, -R9 ;  /* 0x0000002e28097223 */ /* 0x000fe40000010809 */
[----:B------:R-:W-:Y:S02]  /*f040*/  FFMA.FTZ R7, R38, R50, -R41 ;  /* 0x0000003226077223 */ /* 0x000fe40000010829 */
[----:B------:R-:W-:Y:S01]  /*f050*/  FFMA.FTZ R54, R54, R43, R47 ;  /* 0x0000002b36367223 */ /* 0x000fe2000001002f */
[----:B------:R-:W-:Y:S01]  /*f060*/  F2FP.BF16.PACK_AB R9, R9, R44 ;  /* 0x0000002c0909723e */ /* 0x000fe200000010ff */
[----:B------:R-:W-:Y:S01]  /*f070*/  FFMA.FTZ R36, R36, R46, R53 ;  /* 0x0000002e24247223 */ /* 0x000fe20000010035 */
[----:B------:R-:W-:Y:S01]  /*f080*/  F2FP.BF16.PACK_AB R11, R7, R58 ;  /* 0x0000003a070b723e */ /* 0x000fe200000010ff */
[----:B------:R-:W-:Y:S01]  /*f090*/  FFMA.FTZ R37, R4, R50, R37 ;  /* 0x0000003204257223 */ /* 0x000fe20000010025 */
[----:B------:R-:W-:-:S02]  /*f0a0*/  F2FP.BF16.PACK_AB R4, R54, R49 ;  /* 0x000000313604723e */ /* 0x000fc400000010ff */
[----:B------:R-:W-:Y:S01]  /*f0b0*/  F2FP.BF16.PACK_AB R5, R36, R35 ;  /* 0x000000232405723e */ /* 0x000fe200000010ff */
[----:B------:R1:W-:Y:S01]  /*f0c0*/  STS.128 [R42+0x10080], R8 ;  /* 0x010080082a007388 */ /* 0x0003e20000000c00 */
[----:B------:R-:W-:-:S05]  /*f0d0*/  F2FP.BF16.PACK_AB R7, R37, R34 ;  /* 0x000000222507723e */ /* 0x000fca00000010ff */
[----:B------:R1:W-:Y:S02]  /*f0e0*/  STS.128 [R33+0x10080], R4 ;  /* 0x0100800421007388 */ /* 0x0003e40000000c00 */
.L_x_933:
[----:B------:R-:W-:Y:S05]  /*f0f0*/  BSYNC B0 ;  /* 0x0000000000007941 */ /* 0x000fea0003800000 */
.L_x_932:
[----:B------:R-:W-:-:S13]  /*f100*/  ISETP.GE.AND P0, PT, R229, c[0x0][0x27c], PT ;  /* 0x00009f00e5007a0c */ /* 0x000fda0003f06270 */
[----:B------:R-:W-:Y:S05]  /*f110*/  @P0 BRA `(.L_x_911) ;  /* 0x0000068000000947 */ /* 0x000fea0003800000 */
[----:B-1----:R-:W-:Y:S01]  /*f120*/  SHF.R.S32.HI R8, RZ, 0x1f, R229 ;  /* 0x0000001fff087819 */ /* 0x002fe200000114e5 */
[----:B------:R-:W-:Y:S01]  /*f130*/  IMAD.MOV.U32 R9, RZ, RZ, c[0x0][0x27c] ;  /* 0x00009f00ff097624 */ /* 0x000fe200078e00ff */
[----:B------:R-:W-:Y:S01]  /*f140*/  SHF.R.S32.HI R5, RZ, 0x1f, R24 ;  /* 0x0000001fff057819 */ /* 0x000fe20000011418 */
[----:B------:R-:W-:Y:S01]  /*f150*/  IMAD.SHL.U32 R10, R24, 0x40, RZ ;  /* 0x00000040180a7824 */ /* 0x000fe200078e00ff */
[-C--:B------:R-:W-:Y:S01]  /*f160*/  LEA.HI R11, R8, R229.reuse, RZ, 0x3 ;  /* 0x000000e5080b7211 */ /* 0x080fe200078f18ff */
[----:B------:R-:W-:Y:S01]  /*f170*/  IMAD.U32 R40, R32, 0x10000, RZ ;  /* 0x0001000020287824 */ /* 0x000fe200078e00ff */
[----:B------:R-:W-:Y:S01]  /*f180*/  LEA.HI R5, R5, R24, RZ, 0x3 ;  /* 0x0000001805057211 */ /* 0x000fe200078f18ff */
[----:B------:R-:W-:Y:S01]  /*f190*/  IMAD.U32 R49, R27, 0x10000, RZ ;  /* 0x000100001b317824 */ /* 0x000fe200078e00ff */
[----:B------:R-:W-:Y:S01]  /*f1a0*/  SHF.R.S32.HI R4, RZ, 0x3, R11 ;  /* 0x00000003ff047819 */ /* 0x000fe2000001140b */
[----:B------:R-:W-:Y:S01]  /*f1b0*/  IMAD.U32 R51, R31, 0x10000, RZ ;  /* 0x000100001f337824 */ /* 0x000fe200078e00ff */
        /* <DEDUP_REMOVED lines=23> */
[----:B------:R-:W-:Y:S02]  /*f330*/  SHF.L.U32 R24, R24, 0x1, RZ ;  /* 0x0000000118187819 */ /* 0x000fe400000006ff */
[----:B------:R-:W-:-:S03]  /*f340*/  LOP3.LUT R31, R31, 0xffff0000, RZ, 0xc0, !PT ;  /* 0xffff00001f1f7812 */ /* 0x000fc600078ec0ff */
        /* <DEDUP_REMOVED lines=22> */
[----:B------:R-:W-:Y:S01]  /*f4b0*/  IMAD.U32 R32, R26, 0x10000, RZ ;  /* 0x000100001a207824 */ /* 0x000fe200078e00ff */
[----:B------:R-:W-:Y:S01]  /*f4c0*/  LOP3.LUT R7, R7, 0xffff0000, RZ, 0xc0, !PT ;  /* 0xffff000007077812 */ /* 0x000fe200078ec0ff */
[----:B------:R-:W-:Y:S01]  /*f4d0*/  FFMA.FTZ R38, R5, R35, R38 ;  /* 0x0000002305267223 */ /* 0x000fe20000010026 */
[----:B------:R-:W-:Y:S01]  /*f4e0*/  SHF.L.U32 R5, R30, 0x10, RZ ;  /* 0x000000101e057819 */ /* 0x000fe200000006ff */
[----:B------:R-:W-:-:S02]  /*f4f0*/  FMUL.FTZ R35, R32, R43 ;  /* 0x0000002b20237220 */ /* 0x000fc40000410000 */
[----:B------:R-:W-:Y:S02]  /*f500*/  FMUL.FTZ R45, R28, R11 ;  /* 0x0000000b1c2d7220 */ /* 0x000fe40000410000 */
[C---:B------:R-:W-:Y:S02]  /*f510*/  FMUL.FTZ R43, R5.reuse, R43 ;  /* 0x0000002b052b7220 */ /* 0x040fe40000410000 */
[----:B------:R-:W-:Y:S01]  /*f520*/  FFMA.FTZ R35, R5, R36, -R35 ;  /* 0x0000002405237223 */ /* 0x000fe20000010823 */
[----:B------:R-:W-:Y:S01]  /*f530*/  LOP3.LUT R5, R30, 0xffff0000, RZ, 0xc0, !PT ;  /* 0xffff00001e057812 */ /* 0x000fe200078ec0ff */
[----:B------:R-:W-:Y:S02]  /*f540*/  FMUL.FTZ R11, R40, R11 ;  /* 0x0000000b280b7220 */ /* 0x000fe40000410000 */
[----:B------:R-:W-:Y:S02]  /*f550*/  FMUL.FTZ R26, R47, R42 ;  /* 0x0000002a2f1a7220 */ /* 0x000fe40000410000 */
[----:B------:R-:W-:Y:S01]  /*f560*/  FFMA.FTZ R11, R28, R34, R11 ;  /* 0x000000221c0b7223 */ /* 0x000fe2000001000b */
[----:B------:R-:W-:Y:S01]  /*f570*/  SHF.L.U32 R28, R25, 0x10, RZ ;  /* 0x00000010191c7819 */ /* 0x000fe200000006ff */
[----:B------:R-:W-:-:S02]  /*f580*/  FMUL.FTZ R42, R5, R42 ;  /* 0x0000002a052a7220 */ /* 0x000fc40000410000 */
[----:B------:R-:W-:Y:S02]  /*f590*/  FFMA.FTZ R26, R5, R10, -R26 ;  /* 0x0000000a051a7223 */ /* 0x000fe4000001081a */
[-C--:B------:R-:W-:Y:S02]  /*f5a0*/  FMUL.FTZ R5, R49, R4.reuse ;  /* 0x0000000431057220 */ /* 0x080fe40000410000 */
[----:B------:R-:W-:Y:S02]  /*f5b0*/  FMUL.FTZ R4, R51, R4 ;  /* 0x0000000433047220 */ /* 0x000fe40000410000 */
[----:B------:R-:W-:Y:S02]  /*f5c0*/  IMAD.U32 R30, R29, 0x10000, RZ ;  /* 0x000100001d1e7824 */ /* 0x000fe400078e00ff */
[----:B------:R-:W-:Y:S02]  /*f5d0*/  FFMA.FTZ R42, R47, R10, R42 ;  /* 0x0000000a2f2a7223 */ /* 0x000fe4000001002a */
[----:B------:R-:W-:-:S02]  /*f5e0*/  FMUL.FTZ R10, R28, R41 ;  /* 0x000000291c0a7220 */ /* 0x000fc40000410000 */
[-C--:B------:R-:W-:Y:S01]  /*f5f0*/  FFMA.FTZ R49, R49, R8.reuse, R4 ;  /* 0x0000000831317223 */ /* 0x080fe20000010004 */
[----:B------:R-:W-:Y:S01]  /*f600*/  LOP3.LUT R4, R25, 0xffff0000, RZ, 0xc0, !PT ;  /* 0xffff000019047812 */ /* 0x000fe200078ec0ff */
[----:B------:R-:W-:Y:S01]  /*f610*/  FFMA.FTZ R5, R51, R8, -R5 ;  /* 0x0000000833057223 */ /* 0x000fe20000010805 */
[----:B------:R-:W-:Y:S01]  /*f620*/  LOP3.LUT R8, R29, 0xffff0000, RZ, 0xc0, !PT ;  /* 0xffff00001d087812 */ /* 0x000fe200078ec0ff */
[C---:B------:R-:W-:Y:S02]  /*f630*/  FMUL.FTZ R41, R30.reuse, R41 ;  /* 0x000000291e297220 */ /* 0x040fe40000410000 */
[-C--:B------:R-:W-:Y:S02]  /*f640*/  FFMA.FTZ R30, R30, R9.reuse, -R10 ;  /* 0x000000091e1e7223 */ /* 0x080fe4000001080a */
[----:B------:R-:W-:Y:S02]  /*f650*/  FFMA.FTZ R41, R28, R9, R41 ;  /* 0x000000091c297223 */ /* 0x000fe40000010029 */
[----:B------:R-:W-:-:S02]  /*f660*/  FFMA.FTZ R43, R32, R36, R43 ;  /* 0x00000024202b7223 */ /* 0x000fc4000001002b */
[-C--:B------:R-:W-:Y:S02]  /*f670*/  FMUL.FTZ R28, R27, R44.reuse ;  /* 0x0000002c1b1c7220 */ /* 0x080fe40000410000 */
[-C--:B------:R-:W-:Y:S02]  /*f680*/  FMUL.FTZ R10, R4, R7.reuse ;  /* 0x00000007040a7220 */ /* 0x080fe40000410000 */
[C---:B------:R-:W-:Y:S02]  /*f690*/  FMUL.FTZ R32, R31.reuse, R44 ;  /* 0x0000002c1f207220 */ /* 0x040fe40000410000 */
[----:B------:R-:W-:Y:S02]  /*f6a0*/  FMUL.FTZ R9, R8, R7 ;  /* 0x0000000708097220 */ /* 0x000fe40000410000 */
[----:B------:R-:W-:Y:S02]  /*f6b0*/  FFMA.FTZ R45, R40, R34, -R45 ;  /* 0x00000022282d7223 */ /* 0x000fe4000001082d */
[----:B------:R-:W-:-:S02]  /*f6c0*/  FFMA.FTZ R28, R31, R37, -R28 ;  /* 0x000000251f1c7223 */ /* 0x000fc4000001081c */
[----:B------:R-:W-:Y:S01]  /*f6d0*/  FFMA.FTZ R7, R8, R39, -R10 ;  /* 0x0000002708077223 */ /* 0x000fe2000001080a */
[----:B------:R-:W-:Y:S01]  /*f6e0*/  F2FP.BF16.PACK_AB R8, R45, R6 ;  /* 0x000000062d08723e */ /* 0x000fe200000010ff */
        /* <DEDUP_REMOVED lines=8> */
[----:B------:R1:W-:Y:S01]  /*f770*/  STS.128 [R33+0x10080], R8 ;  /* 0x0100800821007388 */ /* 0x0003e20000000c00 */
[----:B------:R-:W-:-:S05]  /*f780*/  F2FP.BF16.PACK_AB R7, R34, R41 ;  /* 0x000000292207723e */ /* 0x000fca00000010ff */
[----:B------:R1:W-:Y:S02]  /*f790*/  STS.128 [R24+0x10080], R4 ;  /* 0x0100800418007388 */ /* 0x0003e40000000c00 */
.L_x_911:
[----:B------:R-:W-:Y:S05]  /*f7a0*/  BSYNC B2 ;  /* 0x0000000000027941 */ /* 0x000fea0003800000 */
.L_x_883:
[----:B------:R-:W-:Y:S01]  /*f7b0*/  IMAD R21, R21, c[0x0][0x208], RZ ;  /* 0x0000820015157a24 */ /* 0x000fe200078e02ff */
[----:B-1--4-:R-:W-:Y:S01]  /*f7c0*/  SHF.R.S32.HI R7, RZ, 0x4, R14 ;  /* 0x00000004ff077819 */ /* 0x012fe2000001140e */
[----:B------:R-:W-:Y:S01]  /*f7d0*/  IMAD.SHL.U32 R6, R13, 0x40, RZ ;  /* 0x000000400d067824 */ /* 0x000fe200078e00ff */
[----:B------:R-:W-:Y:S01]  /*f7e0*/  LEA.HI R82, R15, R224, RZ, 0x5 ;  /* 0x000000e00f527211 */ /* 0x000fe200078f28ff */
[----:B------:R-:W-:Y:S01]  /*f7f0*/  IMAD.WIDE.U32 R8, R234, c[0x0][0x208], RZ ;  /* 0x00008200ea087a25 */ /* 0x000fe200078e00ff */
[----:B------:R-:W-:Y:S01]  /*f800*/  LEA.HI R14, R14, R7, RZ, 0x1 ;  /* 0x000000070e0e7211 */ /* 0x000fe200078f08ff */
[----:B------:R-:W-:-:S04]  /*f810*/  DEPBAR.LE SB0, 0x0 ;  /* 0x000080000000791a */ /* 0x000fc80000000000 */
[----:B------:R-:W-:Y:S01]  /*f820*/  IMAD R4, R234, c[0x0][0x20c], R21 ;  /* 0x00008300ea047a24 */ /* 0x000fe200078e0215 */
[----:B------:R-:W-:Y:S01]  /*f830*/  LOP3.LUT R6, R6, 0x1c0, RZ, 0xc0, !PT ;  /* 0x000001c006067812 */ /* 0x000fe200078ec0ff */
[----:B------:R-:W-:Y:S01]  /*f840*/  IMAD.SHL.U32 R5, R80, 0x8, RZ ;  /* 0x0000000850057824 */ /* 0x000fe200078e00ff */
[----:B------:R-:W-:Y:S01]  /*f850*/  SHF.R.S32.HI R88, RZ, 0x1f, R229 ;  /* 0x0000001fff587819 */ /* 0x000fe200000114e5 */
[----:B------:R-:W-:Y:S01]  /*f860*/  IMAD.IADD R9, R9, 0x1, R4 ;  /* 0x0000000109097824 */ /* 0x000fe200078e0204 */
[----:B------:R-:W-:Y:S01]  /*f870*/  LOP3.LUT R4, R14, 0xfffffffe, RZ, 0xc0, !PT ;  /* 0xfffffffe0e047812 */ /* 0x000fe200078ec0ff */
[----:B------:R-:W-:Y:S01]  /*f880*/  IMAD R20, R20, c[0x0][0x218], RZ ;  /* 0x0000860014147a24 */ /* 0x000fe200078e02ff */
[----:B------:R-:W-:Y:S01]  /*f890*/  LOP3.LUT R5, R6, 0x8, R5, 0xf8, !PT ;  /* 0x0000000806057812 */ /* 0x000fe200078ef805 */
[----:B------:R-:W-:Y:S01]  /*f8a0*/  IMAD.WIDE.U32 R8, R233, c[0x0][0x218], R8 ;  /* 0x00008600e9087a25 */ /* 0x000fe200078e0008 */
[----:B------:R-:W-:Y:S01]  /*f8b0*/  SHF.R.U32.HI R6, RZ, 0x3, R6 ;  /* 0x00000003ff067819 */ /* 0x000fe20000011606 */
[----:B------:R-:W-:Y:S01]  /*f8c0*/  BSSY B0, `(.L_x_934) ;  /* 0x0000070000007945 */ /* 0x000fe20003800000 */
[----:B------:R-:W-:Y:S01]  /*f8d0*/  LOP3.LUT R16, R16, 0xfffffff7, RZ, 0xc0, !PT ;  /* 0xfffffff710107812 */ /* 0x000fe200078ec0ff */
[----:B------:R-:W-:Y:S01]  /*f8e0*/  IMAD.IADD R4, R7, 0x1, -R4 ;  /* 0x0000000107047824 */ /* 0x000fe200078e0a04 */
[----:B------:R-:W-:Y:S01]  /*f8f0*/  LOP3.LUT R5, R5, R6, RZ, 0x3c, !PT ;  /* 0x0000000605057212 */ /* 0x000fe200078e3cff */
[----:B------:R-:W-:Y:S01]  /*f900*/  IMAD R20, R233, c[0x0][0x21c], R20 ;  /* 0x00008700e9147a24 */ /* 0x000fe200078e0214 */
[----:B------:R-:W-:Y:S01]  /*f910*/  BAR.SYNC.DEFER_BLOCKING 0x0 ;  /* 0x0000000000007b1d */ /* 0x000fe20000010000 */
[----:B------:R-:W-:Y:S01]  /*f920*/  IADD3 R10, P0, R22, R8, RZ ;  /* 0x00000008160a7210 */ /* 0x000fe20007f1e0ff */
[----:B------:R-:W-:Y:S01]  /*f930*/  IMAD.SHL.U32 R8, R12, 0x40, RZ ;  /* 0x000000400c087824 */ /* 0x000fe200078e00ff */
[----:B------:R-:W-:Y:S01]  /*f940*/  LEA.HI R88, R88, R229, RZ, 0x3 ;  /* 0x000000e558587211 */ /* 0x000fe200078f18ff */
[----:B------:R-:W-:Y:S01]  /*f950*/  IMAD R217, R4, 0x200, R5 ;  /* 0x0000020004d97824 */ /* 0x000fe200078e0205 */
[----:B------:R-:W-:Y:S01]  /*f960*/  R2P PR, R13, 0x6 ;  /* 0x000000060d007804 */ /* 0x000fe20000000000 */
[----:B------:R-:W-:Y:S01]  /*f970*/  IMAD.IADD R29, R83, 0x1, -R80 ;  /* 0x00000001531d7824 */ /* 0x000fe200078e0a50 */
[----:B------:R-:W-:Y:S01]  /*f980*/  IADD3.X R17, R17, R9, R20, P0, !PT ;  /* 0x0000000911117210 */ /* 0x000fe200007fe414 */
[----:B------:R-:W-:Y:S01]  /*f990*/  IMAD.SHL.U32 R217, R217, 0x2, RZ ;  /* 0x00000002d9d97824 */ /* 0x000fe200078e00ff */
[----:B------:R-:W-:Y:S01]  /*f9a0*/  LEA R28, P0, R10, c[0x0][0x1f8], 0x1 ;  /* 0x00007e000a1c7a11 */ /* 0x000fe200078008ff */
[----:B------:R-:W-:Y:S01]  /*f9b0*/  IMAD.SHL.U32 R9, R0, 0x40, RZ ;  /* 0x0000004000097824 */ /* 0x000fe200078e00ff */
[----:B------:R-:W-:Y:S01]  /*f9c0*/  LOP3.LUT R8, R8, 0x1c0, RZ, 0xc0, !PT ;  /* 0x000001c008087812 */ /* 0x000fe200078ec0ff */
[----:B------:R-:W-:Y:S01]  /*f9d0*/  IMAD.SHL.U32 R0, R82, 0x20, RZ ;  /* 0x0000002052007824 */ /* 0x000fe200078e00ff */
[C---:B------:R-:W-:Y:S01]  /*f9e0*/  IADD3 R5, R217.reuse, 0xa080, RZ ;  /* 0x0000a080d9057810 */ /* 0x040fe20007ffe0ff */
[----:B------:R-:W-:Y:S01]  /*f9f0*/  SHFL.IDX PT, R30, R28, RZ, 0x181f ;  /* 0x00181fff1c1e7589 */ /* 0x000fe200000e0000 */
[----:B------:R-:W-:Y:S01]  /*fa00*/  LEA.HI.X R10, R10, c[0x0][0x1fc], R17, 0x1, P0 ;  /* 0x00007f000a0a7a11 */ /* 0x000fe200000f0c11 */
[----:B------:R-:W-:Y:S01]  /*fa10*/  IMAD.SHL.U32 R235, R2, 0x2, RZ ;  /* 0x0000000202eb7824 */ /* 0x000fe200078e00ff */
[----:B------:R-:W-:-:S02]  /*fa20*/  IADD3 R216, R217, 0xa0a0, RZ ;  /* 0x0000a0a0d9d87810 */ /* 0x000fc40007ffe0ff */
[----:B------:R-:W-:Y:S01]  /*fa30*/  @P1 IADD3 R216, R5, -0x20, RZ ;  /* 0xffffffe005d81810 */ /* 0x000fe20007ffe0ff */
[----:B------:R-:W-:Y:S01]  /*fa40*/  IMAD.SHL.U32 R5, R4, 0x8, RZ ;  /* 0x0000000804057824 */ /* 0x000fe200078e00ff */
[----:B------:R-:W1:Y:S01]  /*fa50*/  SHFL.IDX PT, R31, R10, RZ, 0x181f ;  /* 0x00181fff0a1f7589 */ /* 0x000e6200000e0000 */
[----:B------:R-:W-:Y:S02]  /*fa60*/  LOP3.LUT R9, R9, 0xfffffe00, RZ, 0xc0, !PT ;  /* 0xfffffe0009097812 */ /* 0x000fe400078ec0ff */
[----:B------:R-:W-:Y:S01]  /*fa70*/  LOP3.LUT R0, R0, 0x7ffffc00, RZ, 0xc0, !PT ;  /* 0x7ffffc0000007812 */ /* 0x000fe200078ec0ff */
[----:B------:R2:W3:Y:S01]  /*fa80*/  LDSM.16.M88.4 R12, [R217+0xa080] ;  /* 0x00a08000d90c783b */ /* 0x0004e20000000200 */
[----:B------:R-:W-:Y:S02]  /*fa90*/  LOP3.LUT R5, R8, 0x8, R5, 0xf8, !PT ;  /* 0x0000000808057812 */ /* 0x000fe400078ef805 */
[----:B------:R-:W-:Y:S01]  /*faa0*/  SHF.R.U32.HI R8, RZ, 0x3, R8 ;  /* 0x00000003ff087819 */ /* 0x000fe20000011608 */
[----:B------:R2:W4:Y:S01]  /*fab0*/  LDSM.16.M88.4 R40, [R217+0xa880] ;  /* 0x00a88000d928783b */ /* 0x0005220000000200 */
[----:B------:R-:W-:-:S02]  /*fac0*/  ISETP.GE.AND P1, PT, R3, c[0x0][0x1d4], PT ;  /* 0x0000750003007a0c */ /* 0x000fc40003f26270 */
[----:B------:R-:W-:Y:S01]  /*fad0*/  LOP3.LUT R8, R5, R8, RZ, 0x3c, !PT ;  /* 0x0000000805087212 */ /* 0x000fe200078e3cff */
[----:B------:R2:W2:Y:S01]  /*fae0*/  LDSM.16.M88.4 R20, [R217+0xb080] ;  /* 0x00b08000d914783b */ /* 0x0004a20000000200 */
[----:B------:R-:W-:Y:S02]  /*faf0*/  ISETP.LT.OR P0, PT, R29, 0x1, P1 ;  /* 0x000000011d00780c */ /* 0x000fe40000f01670 */
[----:B------:R-:W-:Y:S01]  /*fb00*/  IADD3 R0, R8, R9, R0 ;  /* 0x0000000908007210 */ /* 0x000fe20007ffe000 */
[----:B------:R2:W2:Y:S01]  /*fb10*/  LDSM.16.M88.4 R48, [R216] ;  /* 0x00000000d830783b */ /* 0x0004a20000000200 */
[----:B------:R-:W-:Y:S02]  /*fb20*/  LOP3.LUT R88, R88, 0xfffffff8, RZ, 0xc0, !PT ;  /* 0xfffffff858587812 */ /* 0x000fe400078ec0ff */
[C---:B------:R-:W-:Y:S01]  /*fb30*/  LEA R218, R0.reuse, 0x10080, 0x1 ;  /* 0x0001008000da7811 */ /* 0x040fe200078e08ff */
[----:B------:R-:W-:Y:S01]  /*fb40*/  IMAD.SHL.U32 R4, R0, 0x2, RZ ;  /* 0x0000000200047824 */ /* 0x000fe200078e00ff */
[----:B------:R2:W2:Y:S01]  /*fb50*/  LDSM.16.M88.4 R36, [R216+0x800] ;  /* 0x00080000d824783b */ /* 0x0004a20000000200 */
[----:B------:R-:W-:Y:S01]  /*fb60*/  SHF.R.S32.HI R84, RZ, 0x1f, R19 ;  /* 0x0000001fff547819 */ /* 0x000fe20000011413 */
[----:B------:R-:W-:Y:S01]  /*fb70*/  IMAD.MOV.U32 R0, RZ, RZ, 0x20 ;  /* 0x00000020ff007424 */ /* 0x000fe200078e00ff */
[----:B------:R-:W-:Y:S01]  /*fb80*/  SHF.R.S32.HI R11, RZ, 0x1f, R18 ;  /* 0x0000001fff0b7819 */ /* 0x000fe20000011412 */
[----:B------:R-:W-:Y:S01]  /*fb90*/  IMAD R96, R221, 0x2, R218 ;  /* 0x00000002dd607824 */ /* 0x000fe200078e02da */
[----:B------:R2:W2:Y:S01]  /*fba0*/  LDSM.16.M88.4 R24, [R216+0x1000] ;  /* 0x00100000d818783b */ /* 0x0004a20000000200 */
[----:B-1----:R-:W-:Y:S01]  /*fbb0*/  IMAD.WIDE R32, R3, 0x2, R30 ;  /* 0x0000000203207825 */ /* 0x002fe200078e021e */
[----:B------:R-:W-:-:S02]  /*fbc0*/  LEA.HI R84, R84, R19, RZ, 0x3 ;  /* 0x0000001354547211 */ /* 0x000fc400078f18ff */
[----:B------:R-:W1:Y:S01]  /*fbd0*/  LDSM.16.M88.4 R4, [R4+0x10080] ;  /* 0x010080000404783b */ /* 0x000e620000000200 */
[----:B------:R-:W-:Y:S01]  /*fbe0*/  IMAD.WIDE R34, R88, 0x2, R30 ;  /* 0x0000000258227825 */ /* 0x000fe200078e021e */
[----:B------:R-:W-:Y:S02]  /*fbf0*/  LOP3.LUT R84, R84, 0xfffffff8, RZ, 0xc0, !PT ;  /* 0xfffffff854547812 */ /* 0x000fe400078ec0ff */
[----:B------:R1:W1:Y:S01]  /*fc00*/  LDSM.16.M88.4 R64, [R96] ;  /* 0x000000006040783b */ /* 0x0002620000000200 */
[----:B------:R-:W-:Y:S02]  /*fc10*/  LEA.HI R238, R11, R18, RZ, 0x3 ;  /* 0x000000120bee7211 */ /* 0x000fe400078f18ff */
[----:B------:R-:W-:Y:S01]  /*fc20*/  SEL R220, R0, 0xffffffe0, !P2 ;  /* 0xffffffe000dc7807 */ /* 0x000fe20005000000 */
[----:B------:R-:W-:Y:S01]  /*fc30*/  @!PT LDS RZ, [RZ] ;  /* 0x00000000fffff984 */ /* 0x000fe20000000800 */
[----:B------:R-:W-:Y:S01]  /*fc40*/  @!PT LDS RZ, [RZ] ;  /* 0x00000000fffff984 */ /* 0x000fe20000000800 */
[----:B------:R-:W-:Y:S01]  /*fc50*/  @!PT LDS RZ, [RZ] ;  /* 0x00000000fffff984 */ /* 0x000fe20000000800 */
[----:B------:R5:W-:Y:S01]  /*fc60*/  LDGSTS.E.BYPASS.LTC128B.128 [R235+0x4080], [R32.64], !P0 ;  /* 0x0408000020eb7fae */ /* 0x000be2000c101d50 */
[----:B------:R-:W-:Y:S02]  /*fc70*/  ISETP.GE.AND P0, PT, R229, c[0x0][0x1d4], PT ;  /* 0x00007500e5007a0c */ /* 0x000fe40003f06270 */
[----:B------:R-:W-:-:S02]  /*fc80*/  LOP3.LUT R238, R238, 0xfffffff8, RZ, 0xc0, !PT ;  /* 0xfffffff8eeee7812 */ /* 0x000fc400078ec0ff */
[----:B------:R-:W-:Y:S02]  /*fc90*/  LOP3.LUT R2, R8, R9, RZ, 0xfc, !PT ;  /* 0x0000000908027212 */ /* 0x000fe400078efcff */
[----:B------:R-:W-:Y:S02]  /*fca0*/  SHF.R.S32.HI R0, RZ, 0x1f, R3 ;  /* 0x0000001fff007819 */ /* 0x000fe40000011403 */
[----:B------:R-:W-:Y:S02]  /*fcb0*/  SHF.R.S32.HI R93, RZ, 0x1f, R88 ;  /* 0x0000001fff5d7819 */ /* 0x000fe40000011458 */
[----:B------:R-:W-:Y:S02]  /*fcc0*/  SHF.R.S32.HI R91, RZ, 0x1f, R84 ;  /* 0x0000001fff5b7819 */ /* 0x000fe40000011454 */
[----:B------:R-:W-:Y:S02]  /*fcd0*/  SHF.R.S32.HI R89, RZ, 0x1f, R238 ;  /* 0x0000001fff597819 */ /* 0x000fe400000114ee */
[----:B------:R-:W-:-:S02]  /*fce0*/  @P0 LOP3.LUT R16, R16, 0x8, RZ, 0xfc, !PT ;  /* 0x0000000810100812 */ /* 0x000fc400078efcff */
[----:B------:R-:W-:Y:S02]  /*fcf0*/  ISETP.LT.OR P0, PT, R29, 0x1, P0 ;  /* 0x000000011d00780c */ /* 0x000fe40000701670 */
[----:B------:R-:W-:Y:S02]  /*fd00*/  LOP3.LUT R16, R16, 0xfffffffb, RZ, 0xc0, !PT ;  /* 0xfffffffb10107812 */ /* 0x000fe400078ec0ff */
[C---:B------:R-:W-:Y:S02]  /*fd10*/  IADD3 R211, R216.reuse, 0x800, RZ ;  /* 0x00000800d8d37810 */ /* 0x040fe40007ffe0ff */
[----:B------:R-:W-:Y:S01]  /*fd20*/  IADD3 R210, R216, 0x1000, RZ ;  /* 0x00001000d8d27810 */ /* 0x000fe20007ffe0ff */
[----:B-----5:R-:W-:-:S06]  /*fd30*/  IMAD.WIDE R32, R84, 0x2, R30 ;  /* 0x0000000254207825 */ /* 0x020fcc00078e021e */
[----:B------:R1:W-:Y:S01]  /*fd40*/  LDGSTS.E.BYPASS.LTC128B.128 [R235+0x5880], [R34.64], !P0 ;  /* 0x0588000022eb7fae */ /* 0x0003e2000c101d50 */
[----:B------:R-:W-:Y:S01]  /*fd50*/  ISETP.GE.AND P0, PT, R19, c[0x0][0x1d4], PT ;  /* 0x0000750013007a0c */ /* 0x000fe20003f06270 */
[----:B------:R-:W-:-:S12]  /*fd60*/  IMAD.WIDE R30, R238, 0x2, R30 ;  /* 0x00000002ee1e7825 */ /* 0x000fd800078e021e */
[----:B------:R-:W-:Y:S02]  /*fd70*/  @P0 LOP3.LUT R16, R16, 0x4, RZ, 0xfc, !PT ;  /* 0x0000000410100812 */ /* 0x000fe400078efcff */
[----:B------:R-:W-:Y:S02]  /*fd80*/  ISETP.LT.OR P0, PT, R29, 0x1, P0 ;  /* 0x000000011d00780c */ /* 0x000fe40000701670 */
[----:B------:R-:W-:-:S11]  /*fd90*/  LOP3.LUT R16, R16, 0xfffffffd, RZ, 0xc0, !PT ;  /* 0xfffffffd10107812 */ /* 0x000fd600078ec0ff */
[----:B------:R1:W-:Y:S01]  /*fda0*/  LDGSTS.E.BYPASS.LTC128B.128 [R235+0x7080], [R32.64], !P0 ;  /* 0x0708000020eb7fae */ /* 0x0003e2000c101d50 */
[----:B------:R-:W-:-:S13]  /*fdb0*/  ISETP.GE.AND P0, PT, R18, c[0x0][0x1d4], PT ;  /* 0x0000750012007a0c */ /* 0x000fda0003f06270 */
[----:B------:R-:W-:Y:S02]  /*fdc0*/  @P0 LOP3.LUT R16, R16, 0x2, RZ, 0xfc, !PT ;  /* 0x0000000210100812 */ /* 0x000fe400078efcff */
[----:B------:R-:W-:Y:S02]  /*fdd0*/  ISETP.LT.OR P0, PT, R29, 0x1, P0 ;  /* 0x000000011d00780c */ /* 0x000fe40000701670 */
[----:B------:R-:W-:-:S11]  /*fde0*/  LOP3.LUT R16, R16, 0xffffffdf, RZ, 0xc0, !PT ;  /* 0xffffffdf10107812 */ /* 0x000fd600078ec0ff */
[----:B------:R1:W-:Y:S01]  /*fdf0*/  LDGSTS.E.BYPASS.LTC128B.128 [R235+0x8880], [R30.64], !P0 ;  /* 0x088800001eeb7fae */ /* 0x0003e2000c101d50 */
[----:B------:R-:W-:-:S13]  /*fe00*/  ISETP.GT.AND P0, PT, R224, 0x7f, PT ;  /* 0x0000007fe000780c */ /* 0x000fda0003f04270 */
[----:B------:R-:W-:Y:S01]  /*fe10*/  @P0 LOP3.LUT R16, R16, 0x20, RZ, 0xfc, !PT ;  /* 0x0000002010100812 */ /* 0x000fe200078efcff */
[----:B------:R-:W-:Y:S05]  /*fe20*/  @P0 BRA `(.L_x_935) ;  /* 0x0000019000000947 */ /* 0x000fea0003800000 */
[----:B--234-:R-:W-:Y:S05]  /*fe30*/  BRA.DIV ~URZ, `(.L_x_936) ;  /* 0x000089427f007947 */ /* 0x01cfea000b800000 */
[----:B-1----:R1:W2:Y:S04]  /*fe40*/  SHFL.IDX PT, R30, R10, 0x1, 0x181f ;  /* 0x00381f000a1e7f89 */ /* 0x0022a800000e0000 */
[----:B------:R1:W3:Y:S02]  /*fe50*/  SHFL.IDX PT, R9, R28, 0x1, 0x181f ;  /* 0x00381f001c097f89 */ /* 0x0002e400000e0000 */
.L_x_964:
[CC--:B---3--:R-:W-:Y:S02]  /*fe60*/  LEA R16, P0, R88.reuse, R9.reuse, 0x1 ;  /* 0x0000000958107211 */ /* 0x0c8fe400078008ff */
[----:B------:R-:W-:Y:S02]  /*fe70*/  ISETP.GE.AND P2, PT, R229, c[0x0][0x1d4], PT ;  /* 0x00007500e5007a0c */ /* 0x000fe40003f46270 */
[----:B--2---:R-:W-:Y:S02]  /*fe80*/  LEA.HI.X R17, R88, R30, R93, 0x1, P0 ;  /* 0x0000001e58117211 */ /* 0x004fe400000f0c5d */
[----:B-1----:R-:W-:-:S04]  /*fe90*/  LEA R10, P0, R84, R9, 0x1 ;  /* 0x00000009540a7211 */ /* 0x002fc800078008ff */
[----:B------:R-:W-:Y:S02]  /*fea0*/  LEA.HI.X R11, R84, R30, R91, 0x1, P0 ;  /* 0x0000001e540b7211 */ /* 0x000fe400000f0c5b */
[----:B------:R-:W-:-:S04]  /*feb0*/  LEA R32, P0, R3, R9, 0x1 ;  /* 0x0000000903207211 */ /* 0x000fc800078008ff */
[----:B------:R-:W-:Y:S02]  /*fec0*/  LEA.HI.X R33, R3, R30, R0, 0x1, P0 ;  /* 0x0000001e03217211 */ /* 0x000fe400000f0c00 */
[----:B------:R-:W-:Y:S02]  /*fed0*/  ISETP.LT.OR P0, PT, R29, 0x21, P1 ;  /* 0x000000211d00780c */ /* 0x000fe40000f01670 */
[----:B------:R-:W-:-:S11]  /*fee0*/  ISETP.GE.AND P1, PT, R19, c[0x0][0x1d4], PT ;  /* 0x0000750013007a0c */ /* 0x000fd60003f26270 */
[----:B------:R-:W-:Y:S01]  /*fef0*/  @!PT LDS RZ, [RZ] ;  /* 0x00000000fffff984 */ /* 0x000fe20000000800 */
[----:B------:R-:W-:Y:S01]  /*ff00*/  @!PT LDS RZ, [RZ] ;  /* 0x00000000fffff984 */ /* 0x000fe20000000800 */
[----:B------:R-:W-:Y:S01]  /*ff10*/  @!PT LDS RZ, [RZ] ;  /* 0x00000000fffff984 */ /* 0x000fe20000000800 */
[----:B------:R1:W-:Y:S01]  /*ff20*/  LDGSTS.E.BYPASS.LTC128B.128 [R235+0x5080], [R32.64], !P0 ;  /* 0x0508000020eb7fae */ /* 0x0003e2000c101d50 */
[----:B------:R-:W-:-:S04]  /*ff30*/  LEA R8, P0, R238, R9, 0x1 ;  /* 0x00000009ee087211 */ /* 0x000fc800078008ff */
[----:B------:R-:W-:Y:S02]  /*ff40*/  LEA.HI.X R9, R238, R30, R89, 0x1, P0 ;  /* 0x0000001eee097211 */ /* 0x000fe400000f0c59 */
[----:B------:R-:W-:Y:S02]  /*ff50*/  ISETP.LT.OR P0, PT, R29, 0x21, P2 ;  /* 0x000000211d00780c */ /* 0x000fe40001701670 */
[----:B------:R-:W-:-:S11]  /*ff60*/  ISETP.GE.AND P2, PT, R18, c[0x0][0x1d4], PT ;  /* 0x0000750012007a0c */ /* 0x000fd60003f46270 */
[----:B------:R1:W-:Y:S01]  /*ff70*/  LDGSTS.E.BYPASS.LTC128B.128 [R235+0x6880], [R16.64], !P0 ;  /* 0x0688000010eb7fae */ /* 0x0003e2000c101d50 */
[----:B------:R-:W-:-:S13]  /*ff80*/  ISETP.LT.OR P0, PT, R29, 0x21, P1 ;  /* 0x000000211d00780c */ /* 0x000fda0000f01670 */
[----:B------:R1:W-:Y:S01]  /*ff90*/  LDGSTS.E.BYPASS.LTC128B.128 [R235+0x8080], [R10.64], !P0 ;  /* 0x080800000aeb7fae */ /* 0x0003e2000c101d50 */
[----:B------:R-:W-:-:S13]  /*ffa0*/  ISETP.LT.OR P0, PT, R29, 0x21, P2 ;  /* 0x000000211d00780c */ /* 0x000fda0001701670 */
[----:B------:R1:W-:Y:S02]  /*ffb0*/  LDGSTS.E.BYPASS.LTC128B.128 [R235+0x9880], [R8.64], !P0 ;  /* 0x0988000008eb7fae */ /* 0x0003e4000c101d50 */
.L_x_935:
[----:B--234-:R-:W-:Y:S05]  /*ffc0*/  BSYNC B0 ;  /* 0x0000000000007941 */ /* 0x01cfea0003800000 */
.L_x_934:
[----:B------:R-:W0:Y:S01]  /*ffd0*/  LDGDEPBAR ;  /* 0x00000000000079af */ /* 0x000e220000000000 */
[----:B------:R-:W-:Y:S02]  /*ffe0*/  WARPSYNC 0xffffffff ;  /* 0xffffffff00007948 */ /* 0x000fe40003800000 */
[C---:B-1----:R-:W-:Y:S01]  /*fff0*/  HMMA.16816.F32.BF16 R16, R4.reuse, R12, RZ ;  /* 0x0000000c0410723c */ /* 0x042fe200000418ff */
[C---:B------:R-:W-:Y:S01]  /*10000*/  LEA R94, R219.reuse, R218, 0x1 ;  /* 0x000000dadb5e7211 */ /* 0x040fe200078e08ff */
[----:B------:R-:W-:Y:S01]  /*10010*/  LDSM.16.M88.4 R72, [R217+0xf080] ;  /* 0x00f08000d948783b */ /* 0x000fe20000000200 */
[C---:B------:R-:W-:Y:S02]  /*10020*/  LEA R90, R220.reuse, R217, 0x1 ;  /* 0x000000d9dc5a7211 */ /* 0x040fe400078e08ff */
[----:B------:R-:W-:Y:S01]  /*10030*/  LEA R92, R219, R96, 0x1 ;  /* 0x00000060db5c7211 */ /* 0x000fe200078e08ff */
[----:B------:R-:W-:Y:S01]  /*10040*/  LDSM.16.M88.4 R8, [R94] ;  /* 0x000000005e08783b */ /* 0x000fe20000000200 */
[----:B------:R-:W-:Y:S01]  /*10050*/  LEA R209, R220, R216, 0x1 ;  /* 0x000000d8dcd17211 */ /* 0x000fe200078e08ff */
[----:B------:R-:W-:Y:S01]  /*10060*/  HMMA.16816.F32.BF16 R12, R4, R14, RZ ;  /* 0x0000000e040c723c */ /* 0x000fe200000418ff */
[----:B------:R-:W-:Y:S01]  /*10070*/  ISETP.GE.AND P1, PT, R107, 0x31, PT ;  /* 0x000000316b00780c */ /* 0x000fe20003f26270 */
[----:B------:R-:W1:Y:S01]  /*10080*/  LDSM.16.M88.4 R56, [R90+0xa080] ;  /* 0x00a080005a38783b */ /* 0x000e620000000200 */
[----:B------:R-:W-:-:S02]  /*10090*/  IADD3 R208, R216, 0x1800, RZ ;  /* 0x00001800d8d07810 */ /* 0x000fc40007ffe0ff */
[C---:B------:R-:W-:Y:S01]  /*100a0*/  IADD3 R207, R216.reuse, 0x2000, RZ ;  /* 0x00002000d8cf7810 */ /* 0x040fe20007ffe0ff */
[----:B------:R-:W-:Y:S01]  /*100b0*/  LDSM.16.M88.4 R60, [R209] ;  /* 0x00000000d13c783b */ /* 0x000fe20000000200 */
[C---:B------:R-:W-:Y:S01]  /*100c0*/  IADD3 R206, R216.reuse, 0x2800, RZ ;  /* 0x00002800d8ce7810 */ /* 0x040fe20007ffe0ff */
[----:B------:R-:W-:Y:S01]  /*100d0*/  HMMA.16816.F32.BF16 R28, R4, R40, RZ ;  /* 0x00000028041c723c */ /* 0x000fe200000418ff */
[C---:B------:R-:W-:Y:S01]  /*100e0*/  IADD3 R205, R216.reuse, 0x3000, RZ ;  /* 0x00003000d8cd7810 */ /* 0x040fe20007ffe0ff */
[----:B------:R-:W-:Y:S01]  /*100f0*/  LDSM.16.M88.4 R44, [R90+0xa880] ;  /* 0x00a880005a2c783b */ /* 0x000fe20000000200 */
[C---:B------:R-:W-:Y:S02]  /*10100*/  IADD3 R204, R216.reuse, 0x3800, RZ ;  /* 0x00003800d8cc7810 */ /* 0x040fe40007ffe0ff */
[C---:B------:R-:W-:Y:S01]  /*10110*/  IADD3 R203, R216.reuse, 0x4000, RZ ;  /* 0x00004000d8cb7810 */ /* 0x040fe20007ffe0ff */
[----:B------:R-:W-:Y:S01]  /*10120*/  LDSM.16.M88.4 R32, [R90+0xb080] ;  /* 0x00b080005a20783b */ /* 0x000fe20000000200 */
[C---:B------:R-:W-:Y:S01]  /*10130*/  IADD3 R202, R216.reuse, 0x4800, RZ ;  /* 0x00004800d8ca7810 */ /* 0x040fe20007ffe0ff */
[----:B------:R-:W-:Y:S01]  /*10140*/  HMMA.16816.F32.BF16 R16, R64, R48, R16 ;  /* 0x000000304010723c */ /* 0x000fe20000041810 */
[C---:B------:R-:W-:Y:S01]  /*10150*/  IADD3 R201, R216.reuse, 0x5000, RZ ;  /* 0x00005000d8c97810 */ /* 0x040fe20007ffe0ff */
[----:B------:R-:W-:Y:S01]  /*10160*/  LDSM.16.M88.4 R68, [R94+0x8000] ;  /* 0x008000005e44783b */ /* 0x000fe20000000200 */
[----:B------:R-:W-:-:S03]  /*10170*/  IADD3 R200, R216, 0x5800, RZ ;  /* 0x00005800d8c87810 */ /* 0x000fc60007ffe0ff */
[----:B------:R-:W-:Y:S02]  /*10180*/  LDSM.16.M88.4 R76, [R90+0xe080] ;  /* 0x00e080005a4c783b */ /* 0x000fe40000000200 */
[----:B------:R-:W-:Y:S02]  /*10190*/  HMMA.16816.F32.BF16 R12, R64, R50, R12 ;  /* 0x00000032400c723c */ /* 0x000fe4000004180c */
[----:B------:R-:W-:Y:S06]  /*101a0*/  LDSM.16.M88.4 R48, [R217+0xb880] ;  /* 0x00b88000d930783b */ /* 0x000fec0000000200 */
[C---:B------:R-:W-:Y:S08]  /*101b0*/  HMMA.16816.F32.BF16 R40, R4.reuse, R42, RZ ;  /* 0x0000002a0428723c */ /* 0x040ff000000418ff */
[C---:B------:R-:W-:Y:S08]  /*101c0*/  HMMA.16816.F32.BF16 R52, R4.reuse, R20, RZ ;  /* 0x000000140434723c */ /* 0x040ff000000418ff */
[----:B------:R-:W-:Y:S01]  /*101d0*/  HMMA.16816.F32.BF16 R4, R4, R22, RZ ;  /* 0x000000160404723c */ /* 0x000fe200000418ff */
[----:B------:R-:W2:Y:S07]  /*101e0*/  LDSM.16.M88.4 R20, [R92] ;  /* 0x000000005c14783b */ /* 0x000eae0000000200 */
[C---:B-1----:R-:W-:Y:S08]  /*101f0*/  HMMA.16816.F32.BF16 R16, R8.reuse, R56, R16 ;  /* 0x000000380810723c */ /* 0x042ff00000041810 */
[----:B------:R-:W-:Y:S01]  /*10200*/  HMMA.16816.F32.BF16 R12, R8, R58, R12 ;  /* 0x0000003a080c723c */ /* 0x000fe2000004180c */
[----:B------:R-:W-:Y:S07]  /*10210*/  LDSM.16.M88.4 R56, [R216+0x1800] ;  /* 0x00180000d838783b */ /* 0x000fee0000000200 */
[C---:B------:R-:W-:Y:S08]  /*10220*/  HMMA.16816.F32.BF16 R28, R64.reuse, R36, R28 ;  /* 0x00000024401c723c */ /* 0x040ff0000004181c */
[C---:B------:R-:W-:Y:S01]  /*10230*/  HMMA.16816.F32.BF16 R40, R64.reuse, R38, R40 ;  /* 0x000000264028723c */ /* 0x040fe20000041828 */
[----:B------:R-:W-:Y:S07]  /*10240*/  LDSM.16.M88.4 R36, [R209+0x800] ;  /* 0x00080000d124783b */ /* 0x000fee0000000200 */
[C---:B------:R-:W-:Y:S08]  /*10250*/  HMMA.16816.F32.BF16 R52, R64.reuse, R24, R52 ;  /* 0x000000184034723c */ /* 0x040ff00000041834 */
[----:B------:R-:W-:Y:S01]  /*10260*/  HMMA.16816.F32.BF16 R64, R64, R26, R4 ;  /* 0x0000001a4040723c */ /* 0x000fe20000041804 */
[----:B------:R-:W1:Y:S04]  /*10270*/  LDSM.16.M88.4 R4, [R218+0x4000] ;  /* 0x00400000da04783b */ /* 0x000e680000000200 */
[----:B------:R-:W3:Y:S03]  /*10280*/  LDSM.16.M88.4 R24, [R209+0x1000] ;  /* 0x00100000d118783b */ /* 0x000ee60000000200 */
[C---:B--2---:R-:W-:Y:S08]  /*10290*/  HMMA.16816.F32.BF16 R16, R20.reuse, R60, R16 ;  /* 0x0000003c1410723c */ /* 0x044ff00000041810 */
[----:B------:R-:W-:Y:S01]  /*102a0*/  HMMA.16816.F32.BF16 R12, R20, R62, R12 ;  /* 0x0000003e140c723c */ /* 0x000fe2000004180c */
[----:B------:R-:W-:Y:S07]  /*102b0*/  LDSM.16.M88.4 R60, [R90+0xb880] ;  /* 0x00b880005a3c783b */ /* 0x000fee0000000200 */
[C---:B------:R-:W-:Y:S08]  /*102c0*/  HMMA.16816.F32.BF16 R28, R8.reuse, R44, R28 ;  /* 0x0000002c081c723c */ /* 0x040ff0000004181c */
[C---:B------:R-:W-:Y:S01]  /*102d0*/  HMMA.16816.F32.BF16 R40, R8.reuse, R46, R40 ;  /* 0x0000002e0828723c */ /* 0x040fe20000041828 */
[----:B------:R-:W-:Y:S07]  /*102e0*/  LDSM.16.M88.4 R44, [R217+0xc080] ;  /* 0x00c08000d92c783b */ /* 0x000fee0000000200 */
[C---:B------:R-:W-:Y:S08]  /*102f0*/  HMMA.16816.F32.BF16 R52, R8.reuse, R32, R52 ;  /* 0x000000200834723c */ /* 0x040ff00000041834 */
[----:B------:R-:W-:Y:S01]  /*10300*/  HMMA.16816.F32.BF16 R64, R8, R34, R64 ;  /* 0x000000220840723c */ /* 0x000fe20000041840 */
[----:B------:R-:W2:Y:S04]  /*10310*/  LDSM.16.M88.4 R8, [R96+0x4000] ;  /* 0x004000006008783b */ /* 0x000ea80000000200 */
[----:B------:R-:W4:Y:S03]  /*10320*/  LDSM.16.M88.4 R32, [R217+0xc880] ;  /* 0x00c88000d920783b */ /* 0x000f260000000200 */
[C---:B-1----:R-:W-:Y:S08]  /*10330*/  HMMA.16816.F32.BF16 R16, R4.reuse, R48, R16 ;  /* 0x000000300410723c */ /* 0x042ff00000041810 */
[----:B------:R-:W-:Y:S01]  /*10340*/  HMMA.16816.F32.BF16 R12, R4, R50, R12 ;  /* 0x00000032040c723c */ /* 0x000fe2000004180c */
[----:B------:R-:W-:Y:S07]  /*10350*/  LDSM.16.M88.4 R48, [R90+0xc080] ;  /* 0x00c080005a30783b */ /* 0x000fee0000000200 */
[C---:B------:R-:W-:Y:S08]  /*10360*/  HMMA.16816.F32.BF16 R28, R20.reuse, R36, R28 ;  /* 0x00000024141c723c */ /* 0x040ff0000004181c */
[C---:B------:R-:W-:Y:S01]  /*10370*/  HMMA.16816.F32.BF16 R40, R20.reuse, R38, R40 ;  /* 0x000000261428723c */ /* 0x040fe20000041828 */
[----:B------:R-:W-:Y:S07]  /*10380*/  LDSM.16.M88.4 R36, [R216+0x2000] ;  /* 0x00200000d824783b */ /* 0x000fee0000000200 */
[C---:B---3--:R-:W-:Y:S08]  /*10390*/  HMMA.16816.F32.BF16 R52, R20.reuse, R24, R52 ;  /* 0x000000181434723c */ /* 0x048ff00000041834 */
        /* <DEDUP_REMOVED lines=9> */
[C---:B----4-:R-:W-:Y:S08]  /*10430*/  HMMA.16816.F32.BF16 R52, R4.reuse, R32, R52 ;  /* 0x000000200434723c */ /* 0x050ff00000041834 */
[----:B------:R-:W-:Y:S01]  /*10440*/  HMMA.16816.F32.BF16 R64, R4, R34, R64 ;  /* 0x000000220440723c */ /* 0x000fe20000041840 */
[----:B------:R-:W-:Y:S04]  /*10450*/  LDSM.16.M88.4 R32, [R92+0x4000] ;  /* 0x004000005c20783b */ /* 0x000fe80000000200 */
[----:B------:R-:W2:Y:S03]  /*10460*/  LDSM.16.M88.4 R4, [R209+0x1800] ;  /* 0x00180000d104783b */ /* 0x000ea60000000200 */
        /* <DEDUP_REMOVED lines=8> */
[----:B------:R-:W-:Y:S04]  /*104f0*/  LDSM.16.M88.4 R24, [R218+0x8000] ;  /* 0x00800000da18783b */ /* 0x000fe80000000200 */
[----:B------:R-:W1:Y:S03]  /*10500*/  LDSM.16.M88.4 R8, [R217+0xd080] ;  /* 0x00d08000d908783b */ /* 0x000e660000000200 */
        /* <DEDUP_REMOVED lines=9> */
[----:B------:R-:W3:Y:S03]  /*105a0*/  LDSM.16.M88.4 R44, [R217+0xe080] ;  /* 0x00e08000d92c783b */ /* 0x000ee60000000200 */
        /* <DEDUP_REMOVED lines=9> */
[----:B------:R-:W4:Y:S03]  /*10640*/  LDSM.16.M88.4 R36, [R216+0x3800] ;  /* 0x00380000d824783b */ /* 0x000f260000000200 */
[C---:B--2---:R-:W-:Y:S08]  /*10650*/  HMMA.16816.F32.BF16 R16, R4.reuse, R20, R16 ;  /* 0x000000140410723c */ /* 0x044ff00000041810 */
[----:B------:R-:W-:Y:S01]  /*10660*/  HMMA.16816.F32.BF16 R12, R4, R22, R12 ;  /* 0x00000016040c723c */ /* 0x000fe2000004180c */
[----:B------:R-:W2:Y:S07]  /*10670*/  LDSM.16.M88.4 R20, [R209+0x3000] ;  /* 0x00300000d114783b */ /* 0x000eae0000000200 */
[C---:B------:R-:W-:Y:S08]  /*10680*/  HMMA.16816.F32.BF16 R28, R24.reuse, R48, R28 ;  /* 0x00000030181c723c */ /* 0x040ff0000004181c */
[C---:B------:R-:W-:Y:S01]  /*10690*/  HMMA.16816.F32.BF16 R40, R24.reuse, R50, R40 ;  /* 0x000000321828723c */ /* 0x040fe20000041828 */
[----:B------:R-:W-:Y:S07]  /*106a0*/  LDSM.16.M88.4 R48, [R218+0xc000] ;  /* 0x00c00000da30783b */ /* 0x000fee0000000200 */
[C---:B---3--:R-:W-:Y:S08]  /*106b0*/  HMMA.16816.F32.BF16 R52, R24.reuse, R44, R52 ;  /* 0x0000002c1834723c */ /* 0x048ff00000041834 */
[----:B------:R-:W-:Y:S01]  /*106c0*/  HMMA.16816.F32.BF16 R64, R24, R46, R64 ;  /* 0x0000002e1840723c */ /* 0x000fe20000041840 */
[----:B------:R-:W3:Y:S04]  /*106d0*/  LDSM.16.M88.4 R24, [R90+0xd880] ;  /* 0x00d880005a18783b */ /* 0x000ee80000000200 */
[----:B------:R-:W-:Y:S03]  /*106e0*/  LDSM.16.M88.4 R44, [R216+0x4800] ;  /* 0x00480000d82c783b */ /* 0x000fe60000000200 */
[C---:B-1----:R-:W-:Y:S08]  /*106f0*/  HMMA.16816.F32.BF16 R16, R68.reuse, R32, R16 ;  /* 0x000000204410723c */ /* 0x042ff00000041810 */
[----:B------:R-:W-:Y:S01]  /*10700*/  HMMA.16816.F32.BF16 R12, R68, R34, R12 ;  /* 0x00000022440c723c */ /* 0x000fe2000004180c */
[----:B------:R-:W-:Y:S07]  /*10710*/  LDSM.16.M88.4 R32, [R216+0x5000] ;  /* 0x00500000d820783b */ /* 0x000fee0000000200 */
[C---:B----4-:R-:W-:Y:S08]  /*10720*/  HMMA.16816.F32.BF16 R28, R4.reuse, R36, R28 ;  /* 0x00000024041c723c */ /* 0x050ff0000004181c */
        /* <DEDUP_REMOVED lines=8> */
[----:B------:R-:W-:Y:S07]  /*107b0*/  LDSM.16.M88.4 R20, [R90+0xe880] ;  /* 0x00e880005a14783b */ /* 0x000fee0000000200 */
[C---:B---3--:R-:W-:Y:S08]  /*107c0*/  HMMA.16816.F32.BF16 R28, R68.reuse, R24, R28 ;  /* 0x00000018441c723c */ /* 0x048ff0000004181c */
[C---:B------:R-:W-:Y:S01]  /*107d0*/  HMMA.16816.F32.BF16 R40, R68.reuse, R26, R40 ;  /* 0x0000001a4428723c */ /* 0x040fe20000041828 */
[----:B------:R-:W2:Y:S07]  /*107e0*/  LDSM.16.M88.4 R24, [R94+0xc000] ;  /* 0x00c000005e18783b */ /* 0x000eae0000000200 */
[----:B------:R-:W-:Y:S08]  /*107f0*/  HMMA.16816.F32.BF16 R52, R68, R76, R52 ;  /* 0x0000004c4434723c */ /* 0x000ff00000041834 */
[C---:B-1----:R-:W-:Y:S08]  /*10800*/  HMMA.16816.F32.BF16 R16, R48.reuse, R4, R16 ;  /* 0x000000043010723c */ /* 0x042ff00000041810 */
[----:B------:R-:W-:Y:S01]  /*10810*/  HMMA.16816.F32.BF16 R12, R48, R6, R12 ;  /* 0x00000006300c723c */ /* 0x000fe2000004180c */
[----:B------:R-:W-:Y:S07]  /*10820*/  LDSM.16.M88.4 R4, [R209+0x4800] ;  /* 0x00480000d104783b */ /* 0x000fee0000000200 */
[----:B------:R-:W-:Y:S01]  /*10830*/  HMMA.16816.F32.BF16 R68, R68, R78, R64 ;  /* 0x0000004e4444723c */ /* 0x000fe20000041840 */
[----:B------:R-:W-:Y:S07]  /*10840*/  LDSM.16.M88.4 R64, [R90+0xf080] ;  /* 0x00f080005a40783b */ /* 0x000fee0000000200 */
[C---:B------:R-:W-:Y:S08]  /*10850*/  HMMA.16816.F32.BF16 R16, R36.reuse, R44, R16 ;  /* 0x0000002c2410723c */ /* 0x040ff00000041810 */
[----:B------:R-:W-:Y:S01]  /*10860*/  HMMA.16816.F32.BF16 R12, R36, R46, R12 ;  /* 0x0000002e240c723c */ /* 0x000fe2000004180c */
[----:B------:R-:W1:Y:S07]  /*10870*/  LDSM.16.M88.4 R44, [R217+0xf880] ;  /* 0x00f88000d92c783b */ /* 0x000e6e0000000200 */
[C---:B----4-:R-:W-:Y:S08]  /*10880*/  HMMA.16816.F32.BF16 R28, R60.reuse, R8, R28 ;  /* 0x000000083c1c723c */ /* 0x050ff0000004181c */
[C---:B------:R-:W-:Y:S01]  /*10890*/  HMMA.16816.F32.BF16 R40, R60.reuse, R10, R40 ;  /* 0x0000000a3c28723c */ /* 0x040fe20000041828 */
[----:B------:R-:W3:Y:S07]  /*108a0*/  LDSM.16.M88.4 R8, [R92+0xc000] ;  /* 0x00c000005c08783b */ /* 0x000eee0000000200 */
[C---:B------:R-:W-:Y:S08]  /*108b0*/  HMMA.16816.F32.BF16 R52, R60.reuse, R56, R52 ;  /* 0x000000383c34723c */ /* 0x040ff00000041834 */
[----:B------:R-:W-:Y:S08]  /*108c0*/  HMMA.16816.F32.BF16 R68, R60, R58, R68 ;  /* 0x0000003a3c44723c */ /* 0x000ff00000041844 */
[C---:B--2---:R-:W-:Y:S08]  /*108d0*/  HMMA.16816.F32.BF16 R16, R24.reuse, R20, R16 ;  /* 0x000000141810723c */ /* 0x044ff00000041810 */
[----:B------:R-:W-:Y:S01]  /*108e0*/  HMMA.16816.F32.BF16 R12, R24, R22, R12 ;  /* 0x00000016180c723c */ /* 0x000fe2000004180c */
[----:B------:R-:W2:Y:S07]  /*108f0*/  LDSM.16.M88.4 R20, [R216+0x5800] ;  /* 0x00580000d814783b */ /* 0x000eae0000000200 */
[C---:B------:R-:W-:Y:S08]  /*10900*/  HMMA.16816.F32.BF16 R28, R48.reuse, R72, R28 ;  /* 0x00000048301c723c */ /* 0x040ff0000004181c */
[C---:B------:R-:W-:Y:S08]  /*10910*/  HMMA.16816.F32.BF16 R40, R48.reuse, R74, R40 ;  /* 0x0000004a3028723c */ /* 0x040ff00000041828 */
[C---:B-1----:R-:W-:Y:S01]  /*10920*/  HMMA.16816.F32.BF16 R56, R48.reuse, R44, R52 ;  /* 0x0000002c3038723c */ /* 0x042fe20000041834 */
[----:B------:R-:W-:Y:S07]  /*10930*/  LDSM.16.M88.4 R52, [R209+0x5000] ;  /* 0x00500000d134783b */ /* 0x000fee0000000200 */
[----:B------:R-:W-:Y:S08]  /*10940*/  HMMA.16816.F32.BF16 R68, R48, R46, R68 ;  /* 0x0000002e3044723c */ /* 0x000ff00000041844 */
[C---:B---3--:R-:W-:Y:S08]  /*10950*/  HMMA.16816.F32.BF16 R16, R8.reuse, R4, R16 ;  /* 0x000000040810723c */ /* 0x048ff00000041810 */
[----:B------:R-:W-:Y:S01]  /*10960*/  HMMA.16816.F32.BF16 R12, R8, R6, R12 ;  /* 0x00000006080c723c */ /* 0x000fe2000004180c */
[----:B------:R-:W1:Y:S07]  /*10970*/  LDSM.16.M88.4 R4, [R90+0xf880] ;  /* 0x00f880005a04783b */ /* 0x000e6e0000000200 */
[C---:B------:R-:W-:Y:S08]  /*10980*/  HMMA.16816.F32.BF16 R28, R36.reuse, R32, R28 ;  /* 0x00000020241c723c */ /* 0x040ff0000004181c */
[----:B------:R-:W-:Y:S01]  /*10990*/  HMMA.16816.F32.BF16 R40, R36, R34, R40 ;  /* 0x000000222428723c */ /* 0x000fe20000041828 */
[----:B------:R-:W-:-:S02]  /*109a0*/  FMUL.FTZ R16, R16, c[0x0][0x320] ;  /* 0x0000c80010107a20 */ /* 0x000fc40000410000 */
[----:B------:R-:W-:Y:S02]  /*109b0*/  FMUL.FTZ R33, R17, c[0x0][0x320] ;  /* 0x0000c80011217a20 */ /* 0x000fe40000410000 */
[----:B------:R3:W4:Y:S03]  /*109c0*/  MUFU.TANH R32, R16 ;  /* 0x0000001000207308 */ /* 0x0007260000002400 */
[C---:B--2---:R-:W-:Y:S01]  /*109d0*/  HMMA.16816.F32.BF16 R56, R36.reuse, R20, R56 ;  /* 0x000000142438723c */ /* 0x044fe20000041838 */
[----:B------:R-:W-:Y:S02]  /*109e0*/  FMUL.FTZ R12, R12, c[0x0][0x320] ;  /* 0x0000c8000c0c7a20 */ /* 0x000fe40000410000 */
[----:B------:R-:W-:Y:S02]  /*109f0*/  FMUL.FTZ R13, R13, c[0x0][0x320] ;  /* 0x0000c8000d0d7a20 */ /* 0x000fe40000410000 */
[----:B------:R-:W-:Y:S01]  /*10a00*/  FMUL.FTZ R14, R14, c[0x0][0x320] ;  /* 0x0000c8000e0e7a20 */ /* 0x000fe20000410000 */
[----:B------:R-:W2:Y:S01]  /*10a10*/  MUFU.TANH R33, R33 ;  /* 0x0000002100217308 */ /* 0x000ea20000002400 */
[----:B------:R-:W-:Y:S01]  /*10a20*/  FMUL.FTZ R20, R18, c[0x0][0x320] ;  /* 0x0000c80012147a20 */ /* 0x000fe20000410000 */
[----:B------:R-:W-:Y:S01]  /*10a30*/  HMMA.16816.F32.BF16 R68, R36, R22, R68 ;  /* 0x000000162444723c */ /* 0x000fe20000041844 */
[----:B------:R-:W-:-:S02]  /*10a40*/  FMUL.FTZ R21, R19, c[0x0][0x320] ;  /* 0x0000c80013157a20 */ /* 0x000fc40000410000 */
[----:B---3--:R-:W3:Y:S03]  /*10a50*/  LDSM.16.M88.4 R16, [R209+0x5800] ;  /* 0x00580000d110783b */ /* 0x008ee60000000200 */
[----:B------:R-:W1:Y:S01]  /*10a60*/  MUFU.TANH R20, R20 ;  /* 0x0000001400147308 */ /* 0x000e620000002400 */
[----:B------:R-:W-:-:S04]  /*10a70*/  DEPBAR.LE SB0, 0x0 ;  /* 0x000080000000791a */ /* 0x000fc80000000000 */
[C---:B------:R-:W-:Y:S03]  /*10a80*/  HMMA.16816.F32.BF16 R28, R24.reuse, R64, R28 ;  /* 0x00000040181c723c */ /* 0x040fe6000004181c */
[----:B------:R-:W2:Y:S05]  /*10a90*/  MUFU.TANH R21, R21 ;  /* 0x0000001500157308 */ /* 0x000eaa0000002400 */
[C---:B------:R-:W-:Y:S03]  /*10aa0*/  HMMA.16816.F32.BF16 R40, R24.reuse, R66, R40 ;  /* 0x000000421828723c */ /* 0x040fe60000041828 */
[----:B------:R-:W2:Y:S05]  /*10ab0*/  MUFU.TANH R12, R12 ;  /* 0x0000000c000c7308 */ /* 0x000eaa0000002400 */
[C---:B-1----:R-:W-:Y:S03]  /*10ac0*/  HMMA.16816.F32.BF16 R56, R24.reuse, R4, R56 ;  /* 0x000000041838723c */ /* 0x042fe60000041838 */
[----:B------:R-:W1:Y:S04]  /*10ad0*/  MUFU.TANH R13, R13 ;  /* 0x0000000d000d7308 */ /* 0x000e680000002400 */
[----:B------:R-:W-:Y:S01]  /*10ae0*/  FMUL.FTZ R4, R15, c[0x0][0x320] ;  /* 0x0000c8000f047a20 */ /* 0x000fe20000410000 */
[----:B------:R-:W-:Y:S03]  /*10af0*/  HMMA.16816.F32.BF16 R68, R24, R6, R68 ;  /* 0x000000061844723c */ /* 0x000fe60000041844 */
[----:B------:R-:W1:Y:S05]  /*10b00*/  MUFU.TANH R14, R14 ;  /* 0x0000000e000e7308 */ /* 0x000e6a0000002400 */
[C---:B------:R-:W-:Y:S03]  /*10b10*/  HMMA.16816.F32.BF16 R28, R8.reuse, R52, R28 ;  /* 0x00000034081c723c */ /* 0x040fe6000004181c */
[----:B------:R-:W1:Y:S05]  /*10b20*/  MUFU.TANH R4, R4 ;  /* 0x0000000400047308 */ /* 0x000e6a0000002400 */
[C---:B------:R-:W-:Y:S08]  /*10b30*/  HMMA.16816.F32.BF16 R40, R8.reuse, R54, R40 ;  /* 0x000000360828723c */ /* 0x040ff00000041828 */
[C---:B---3--:R-:W-:Y:S08]  /*10b40*/  HMMA.16816.F32.BF16 R56, R8.reuse, R16, R56 ;  /* 0x000000100838723c */ /* 0x048ff00000041838 */
[----:B------:R-:W-:Y:S01]  /*10b50*/  HMMA.16816.F32.BF16 R68, R8, R18, R68 ;  /* 0x000000120844723c */ /* 0x000fe20000041844 */
[----:B------:R-:W-:-:S02]  /*10b60*/  FMUL.FTZ R15, R28, c[0x0][0x320] ;  /* 0x0000c8001c0f7a20 */ /* 0x000fc40000410000 */
[----:B------:R-:W-:Y:S02]  /*10b70*/  FMUL.FTZ R5, R29, c[0x0][0x320] ;  /* 0x0000c8001d057a20 */ /* 0x000fe40000410000 */
[----:B------:R-:W-:Y:S02]  /*10b80*/  FMUL.FTZ R6, R30, c[0x0][0x320] ;  /* 0x0000c8001e067a20 */ /* 0x000fe40000410000 */
[----:B------:R-:W-:Y:S01]  /*10b90*/  FMUL.FTZ R31, R31, c[0x0][0x320] ;  /* 0x0000c8001f1f7a20 */ /* 0x000fe20000410000 */
[----:B------:R-:W3:Y:S01]  /*10ba0*/  MUFU.TANH R15, R15 ;  /* 0x0000000f000f7308 */ /* 0x000ee20000002400 */
        /* <DEDUP_REMOVED lines=12> */
[----:B------:R-:W-:Y:S02]  /*10c70*/  FMUL.FTZ R70, R70, c[0x0][0x320] ;  /* 0x0000c80046467a20 */ /* 0x000fe40000410000 */
[----:B------:R-:W-:Y:S01]  /*10c80*/  FMUL.FTZ R71, R71, c[0x0][0x320] ;  /* 0x0000c80047477a20 */ /* 0x000fe20000410000 */
[----:B------:R1:W1:Y:S08]  /*10c90*/  MUFU.TANH R17, R31 ;  /* 0x0000001f00117308 */ /* 0x0002700000002400 */
[----:B------:R-:W1:Y:S08]  /*10ca0*/  MUFU.TANH R16, R16 ;  /* 0x0000001000107308 */ /* 0x000e700000002400 */
[----:B------:R-:W1:Y:S08]  /*10cb0*/  MUFU.TANH R7, R7 ;  /* 0x0000000700077308 */ /* 0x000e700000002400 */
[----:B------:R-:W1:Y:S08]  /*10cc0*/  MUFU.TANH R22, R22 ;  /* 0x0000001600167308 */ /* 0x000e700000002400 */
        /* <DEDUP_REMOVED lines=10> */
[----:B------:R-:W-:Y:S05]  /*10d70*/  @!P1 BRA `(.L_x_937) ;  /* 0x0000044000009947 */ /* 0x000fea0003800000 */
[----:B--234-:R-:W-:Y:S01]  /*10d80*/  ISETP.NE.AND P0, PT, R231, 0x1, PT ;  /* 0x00000001e700780c */ /* 0x01cfe20003f05270 */
[----:B------:R-:W-:Y:S01]  /*10d90*/  IMAD.MOV.U32 R233, RZ, RZ, RZ ;  /* 0x000000ffffe97224 */ /* 0x000fe200078e00ff */
[----:B------:R-:W-:-:S04]  /*10da0*/  IADD3 R234, R228, R85, R225 ;  /* 0x00000055e4ea7210 */ /* 0x000fc80007ffe0e1 */
[----:B------:R-:W-:-:S05]  /*10db0*/  IADD3 R234, R234, -0x30, RZ ;  /* 0xffffffd0eaea7810 */ /* 0x000fca0007ffe0ff */
        /* <DEDUP_REMOVED lines=8> */
[----:B------:R-:W-:Y:S01]  /*10e40*/  IMAD.MOV R9, RZ, RZ, -R9 ;  /* 0x000000ffff097224 */ /* 0x000fe200078e0a09 */
[----:B------:R-:W-:Y:S01]  /*10e50*/  IADD3 R80, -R80, 0x30, RZ ;  /* 0x0000003050507810 */ /* 0x000fe20007ffe1ff */
[----:B------:R-:W-:Y:S01]  /*10e60*/  BSSY B0, `(.L_x_938) ;  /* 0x0000022000007945 */ /* 0x000fe20003800000 */
[----:B------:R-:W-:Y:S01]  /*10e70*/  ISETP.GE.AND P2, PT, R229, c[0x0][0x1d4], PT ;  /* 0x00007500e5007a0c */ /* 0x000fe20003f46270 */
[----:B------:R-:W-:-:S04]  /*10e80*/  IMAD R234, R9, c[0x0][0x2b8], R234 ;  /* 0x0000ae0009ea7a24 */ /* 0x000fc800078e02ea */
[----:B------:R-:W-:Y:S01]  /*10e90*/  IMAD.WIDE.U32 R10, R234, c[0x0][0x1e0], RZ ;  /* 0x00007800ea0a7a25 */ /* 0x000fe200078e00ff */
[----:B------:R-:W-:-:S03]  /*10ea0*/  SHF.R.S32.HI R9, RZ, 0x1f, R234 ;  /* 0x0000001fff097819 */ /* 0x000fc600000114ea */
[----:B------:R-:W-:Y:S02]  /*10eb0*/  IMAD.MOV.U32 R24, RZ, RZ, R10 ;  /* 0x000000ffff187224 */ /* 0x000fe400078e000a */
[----:B------:R-:W-:-:S04]  /*10ec0*/  IMAD R9, R9, c[0x0][0x1e0], RZ ;  /* 0x0000780009097a24 */ /* 0x000fc800078e02ff */
[----:B------:R-:W-:-:S04]  /*10ed0*/  IMAD R9, R234, c[0x0][0x1e4], R9 ;  /* 0x00007900ea097a24 */ /* 0x000fc800078e0209 */
[----:B------:R-:W-:Y:S01]  /*10ee0*/  IMAD.IADD R25, R11, 0x1, R9 ;  /* 0x000000010b197824 */ /* 0x000fe200078e0209 */
[----:B--2---:R-:W-:-:S03]  /*10ef0*/  SHF.R.S32.HI R9, RZ, 0x1f, R233 ;  /* 0x0000001fff097819 */ /* 0x004fc600000114e9 */
[----:B------:R-:W-:-:S04]  /*10f00*/  IMAD.WIDE.U32 R18, R233, c[0x0][0x1f0], R24 ;  /* 0x00007c00e9127a25 */ /* 0x000fc800078e0018 */
[----:B------:R-:W-:Y:S01]  /*10f10*/  IMAD R10, R9, c[0x0][0x1f0], RZ ;  /* 0x00007c00090a7a24 */ /* 0x000fe200078e02ff */
[----:B------:R-:W-:-:S03]  /*10f20*/  IADD3 R9, P0, R86, R18, RZ ;  /* 0x0000001256097210 */ /* 0x000fc60007f1e0ff */
[----:B------:R-:W-:-:S05]  /*10f30*/  IMAD R10, R233, c[0x0][0x1f4], R10 ;  /* 0x00007d00e90a7a24 */ /* 0x000fca00078e020a */
[----:B------:R-:W-:Y:S02]  /*10f40*/  IADD3.X R18, R81, R19, R10, P0, !PT ;  /* 0x0000001351127210 */ /* 0x000fe400007fe40a */
[----:B------:R-:W-:-:S04]  /*10f50*/  LEA R10, P0, R9, c[0x0][0x1c8], 0x1 ;  /* 0x00007200090a7a11 */ /* 0x000fc800078008ff */
[----:B------:R-:W-:Y:S01]  /*10f60*/  LEA.HI.X R9, R9, c[0x0][0x1cc], R18, 0x1, P0 ;  /* 0x0000730009097a11 */ /* 0x000fe200000f0c12 */
[----:B------:R2:W3:Y:S01]  /*10f70*/  SHFL.IDX PT, R11, R10, RZ, 0x181f ;  /* 0x00181fff0a0b7589 */ /* 0x0004e200000e0000 */
[----:B------:R-:W-:-:S03]  /*10f80*/  ISETP.GE.AND P0, PT, R80, 0x1, PT ;  /* 0x000000015000780c */ /* 0x000fc60003f06270 */
[----:B------:R2:W4:Y:S10]  /*10f90*/  SHFL.IDX PT, R18, R9, RZ, 0x181f ;  /* 0x00181fff09127589 */ /* 0x00053400000e0000 */
[----:B------:R-:W-:Y:S05]  /*10fa0*/  @!P0 BRA `(.L_x_939) ;  /* 0x000000d000008947 */ /* 0x000fea0003800000 */
[----:B---3--:R-:W-:-:S04]  /*10fb0*/  LEA R28, P0, R3, R11, 0x1 ;  /* 0x0000000b031c7211 */ /* 0x008fc800078008ff */
[----:B----4-:R-:W-:Y:S02]  /*10fc0*/  LEA.HI.X R29, R3, R18, R0, 0x1, P0 ;  /* 0x00000012031d7211 */ /* 0x010fe400000f0c00 */
        /* <DEDUP_REMOVED lines=9> */
[----:B-1----:R-:W-:-:S05]  /*11060*/  LEA.HI.X R31, R238, R18, R89, 0x1, P0 ;  /* 0x00000012ee1f7211 */ /* 0x002fca00000f0c59 */
[----:B------:R3:W-:Y:S04]  /*11070*/  LDGSTS.E.BYPASS.LTC128B.128 [R235+0xe880], [R30.64], !P4 ;  /* 0x0e8800001eeb7fae */ /* 0x0007e8000e101d50 */
.L_x_939:
[----:B------:R-:W-:Y:S05]  /*11080*/  BSYNC B0 ;  /* 0x0000000000007941 */ /* 0x000fea0003800000 */
.L_x_938:
[----:B------:R-:W-:Y:S01]  /*11090*/  ISETP.GE.AND P0, PT, R80, 0x21, PT ;  /* 0x000000215000780c */ /* 0x000fe20003f06270 */
[----:B--2---:R-:W2:Y:S01]  /*110a0*/  SHFL.IDX PT, R9, R9, 0x1, 0x181f ;  /* 0x00381f0009097f89 */ /* 0x004ea200000e0000 */
[----:B------:R-:W-:Y:S03]  /*110b0*/  BSSY B0, `(.L_x_937) ;  /* 0x0000010000007945 */ /* 0x000fe60003800000 */
[----:B---3--:R3:W4:Y:S08]  /*110c0*/  SHFL.IDX PT, R11, R10, 0x1, 0x181f ;  /* 0x00381f000a0b7f89 */ /* 0x00873000000e0000 */
[----:B------:R-:W-:Y:S05]  /*110d0*/  @!P0 BRA `(.L_x_940) ;  /* 0x000000d000008947 */ /* 0x000fea0003800000 */
[----:B----4-:R-:W-:-:S04]  /*110e0*/  LEA R18, P0, R3, R11, 0x1 ;  /* 0x0000000b03127211 */ /* 0x010fc800078008ff */
[----:B--2---:R-:W-:Y:S02]  /*110f0*/  LEA.HI.X R19, R3, R9, R0, 0x1, P0 ;  /* 0x0000000903137211 */ /* 0x004fe400000f0c00 */
[----:B------:R-:W-:-:S03]  /*11100*/  LEA R24, P0, R88, R11, 0x1 ;  /* 0x0000000b58187211 */ /* 0x000fc600078008ff */
[----:B------:R-:W-:Y:S01]  /*11110*/  @!PT LDS RZ, [RZ] ;  /* 0x00000000fffff984 */ /* 0x000fe20000000800 */
[----:B------:R2:W-:Y:S01]  /*11120*/  LDGSTS.E.BYPASS.LTC128B.128 [R235+0xb080], [R18.64], !P6 ;  /* 0x0b08000012eb7fae */ /* 0x0005e2000f101d50 */
[----:B------:R-:W-:Y:S02]  /*11130*/  LEA.HI.X R25, R88, R9, R93, 0x1, P0 ;  /* 0x0000000958197211 */ /* 0x000fe400000f0c5d */
[----:B------:R-:W-:-:S03]  /*11140*/  LEA R26, P0, R84, R11, 0x1 ;  /* 0x0000000b541a7211 */ /* 0x000fc600078008ff */
[----:B------:R2:W-:Y:S01]  /*11150*/  LDGSTS.E.BYPASS.LTC128B.128 [R235+0xc880], [R24.64], !P2 ;  /* 0x0c88000018eb7fae */ /* 0x0005e2000d101d50 */
[----:B------:R-:W-:Y:S02]  /*11160*/  LEA.HI.X R27, R84, R9, R91, 0x1, P0 ;  /* 0x00000009541b7211 */ /* 0x000fe400000f0c5b */
[----:B---3--:R-:W-:-:S03]  /*11170*/  LEA R10, P0, R238, R11, 0x1 ;  /* 0x0000000bee0a7211 */ /* 0x008fc600078008ff */
[----:B------:R2:W-:Y:S01]  /*11180*/  LDGSTS.E.BYPASS.LTC128B.128 [R235+0xe080], [R26.64], !P5 ;  /* 0x0e0800001aeb7fae */ /* 0x0005e2000e901d50 */
[----:B------:R-:W-:-:S05]  /*11190*/  LEA.HI.X R11, R238, R9, R89, 0x1, P0 ;  /* 0x00000009ee0b7211 */ /* 0x000fca00000f0c59 */
[----:B------:R2:W-:Y:S04]  /*111a0*/  LDGSTS.E.BYPASS.LTC128B.128 [R235+0xf880], [R10.64], !P4 ;  /* 0x0f8800000aeb7fae */ /* 0x0005e8000e101d50 */
.L_x_940:
[----:B------:R-:W-:Y:S05]  /*111b0*/  BSYNC B0 ;  /* 0x0000000000007941 */ /* 0x000fea0003800000 */
.L_x_937:
[----:B--234-:R-:W-:Y:S01]  /*111c0*/  LOP3.LUT R3, R82, 0xffffffe0, RZ, 0xc0, !PT ;  /* 0xffffffe052037812 */ /* 0x01cfe200078ec0ff */
[----:B------:R-:W-:Y:S01]  /*111d0*/  IMAD.SHL.U32 R215, R2, 0x2, RZ ;  /* 0x0000000202d77824 */ /* 0x000fe200078e00ff */
[----:B------:R-:W0:Y:S03]  /*111e0*/  LDGDEPBAR ;  /* 0x00000000000079af */ /* 0x000e260000000000 */
[----:B------:R-:W-:Y:S01]  /*111f0*/  IMAD.IADD R3, R224, 0x1, -R3 ;  /* 0x00000001e0037824 */ /* 0x000fe200078e0a03 */
[----:B------:R-:W-:Y:S01]  /*11200*/  LDSM.16.MT88.4 R148, [R215+0x4080] ;  /* 0x00408000d794783b */ /* 0x000fe20000004200 */
[--C-:B------:R-:W-:Y:S02]  /*11210*/  IMAD R214, R221, 0x2, R215.reuse ;  /* 0x00000002ddd67824 */ /* 0x100fe400078e02d7 */
[C---:B------:R-:W-:Y:S01]  /*11220*/  IMAD R213, R219.reuse, 0x2, R215 ;  /* 0x00000002dbd57824 */ /* 0x040fe200078e02d7 */
[----:B------:R-:W-:Y:S01]  /*11230*/  SHF.R.S32.HI R0, RZ, 0x1f, R3 ;  /* 0x0000001fff007819 */ /* 0x000fe20000011403 */
[----:B------:R-:W-:Y:S01]  /*11240*/  IMAD R212, R219, 0x2, R214 ;  /* 0x00000002dbd47824 */ /* 0x000fe200078e02d6 */
[----:B------:R-:W-:Y:S02]  /*11250*/  LDSM.16.MT88.4 R140, [R214+0x4080] ;  /* 0x00408000d68c783b */ /* 0x000fe40000004200 */
[----:B------:R-:W-:-:S02]  /*11260*/  LEA.HI R0, R0, R3, RZ, 0x2 ;  /* 0x0000000300007211 */ /* 0x000fc400078f10ff */
[----:B------:R-:W-:Y:S02]  /*11270*/  LDSM.16.MT88.4 R132, [R213+0x4080] ;  /* 0x00408000d584783b */ /* 0x000fe40000004200 */
[----:B------:R-:W-:Y:S02]  /*11280*/  LOP3.LUT R0, R0, 0x7ffffffc, RZ, 0xc0, !PT ;  /* 0x7ffffffc00007812 */ /* 0x000fe400078ec0ff */
[----:B-1----:R-:W-:Y:S03]  /*11290*/  LDSM.16.MT88.4 R40, [R215+0x5880] ;  /* 0x00588000d728783b */ /* 0x002fe60000004200 */
        /* <DEDUP_REMOVED lines=10> */
[----:B------:R-:W-:Y:S03]  /*11340*/  LDSM.16.MT88.4 R88, [R213+0x7080] ;  /* 0x00708000d558783b */ /* 0x000fe60000004200 */
[----:B------:R-:W-:Y:S01]  /*11350*/  FSEL R21, R21, -INF , P0 ;  /* 0xff80000015157808 */ /* 0x000fe20000000000 */
[----:B------:R-:W-:Y:S01]  /*11360*/  LDSM.16.MT88.4 R96, [R212+0x7080] ;  /* 0x00708000d460783b */ /* 0x000fe20000004200 */
[----:B------:R-:W-:Y:S02]  /*11370*/  FSEL R33, R33, -INF , P0 ;  /* 0xff80000021217808 */ /* 0x000fe40000000000 */
[----:B------:R-:W-:Y:S01]  /*11380*/  ISETP.GT.AND P0, PT, R83, 0x8, PT ;  /* 0x000000085300780c */ /* 0x000fe20003f04270 */
        /* <DEDUP_REMOVED lines=18> */
[----:B------:R-:W-:Y:S02]  /*114b0*/  FMNMX.FTZ R5, R32, R33, !PT ;  /* 0x0000002120057209 */ /* 0x000fe40007810000 */
[----:B------:R-:W-:Y:S02]  /*114c0*/  FSEL R17, R17, -INF , P0 ;  /* 0xff80000011117808 */ /* 0x000fe40000000000 */
[----:B------:R-:W-:-:S02]  /*114d0*/  FMNMX.FTZ R5, R12, R5, !PT ;  /* 0x000000050c057209 */ /* 0x000fc40007810000 */
[C---:B------:R-:W-:Y:S02]  /*114e0*/  ISETP.GT.AND P0, PT, R83.reuse, 0x18, PT ;  /* 0x000000185300780c */ /* 0x040fe40003f04270 */
[----:B------:R-:W-:Y:S02]  /*114f0*/  FMNMX.FTZ R5, R14, R5, !PT ;  /* 0x000000050e057209 */ /* 0x000fe40007810000 */
[----:B------:R-:W-:Y:S02]  /*11500*/  FSEL R15, R22, -INF , P0 ;  /* 0xff800000160f7808 */ /* 0x000fe40000000000 */
[----:B------:R-:W-:Y:S02]  /*11510*/  FSEL R10, R16, -INF , P0 ;  /* 0xff800000100a7808 */ /* 0x000fe40000000000 */
[----:B------:R-:W-:Y:S02]  /*11520*/  ISETP.GT.AND P0, PT, R83, 0x19, PT ;  /* 0x000000195300780c */ /* 0x000fe40003f04270 */
[----:B------:R-:W-:-:S02]  /*11530*/  FMNMX.FTZ R5, R6, R5, !PT ;  /* 0x0000000506057209 */ /* 0x000fc40007810000 */
[----:B------:R-:W-:Y:S02]  /*11540*/  FSEL R13, R8, -INF , P0 ;  /* 0xff800000080d7808 */ /* 0x000fe40000000000 */
[----:B------:R-:W-:Y:S02]  /*11550*/  FSEL R8, R7, -INF , P0 ;  /* 0xff80000007087808 */ /* 0x000fe40000000000 */
[----:B------:R-:W-:Y:S02]  /*11560*/  FMNMX.FTZ R5, R4, R5, !PT ;  /* 0x0000000504057209 */ /* 0x000fe40007810000 */
[----:B------:R-:W-:Y:S02]  /*11570*/  ISETP.GT.AND P0, PT, R83, 0x20, PT ;  /* 0x000000205300780c */ /* 0x000fe40003f04270 */
[----:B------:R-:W-:Y:S02]  /*11580*/  FMNMX.FTZ R5, R10, R5, !PT ;  /* 0x000000050a057209 */ /* 0x000fe40007810000 */
[----:B------:R-:W-:-:S02]  /*11590*/  FSEL R181, R181, -INF , P0 ;  /* 0xff800000b5b57808 */ /* 0x000fc40000000000 */
[----:B------:R-:W-:Y:S02]  /*115a0*/  FSEL R196, R196, -INF , P0 ;  /* 0xff800000c4c47808 */ /* 0x000fe40000000000 */
[----:B------:R-:W-:Y:S02]  /*115b0*/  ISETP.GT.AND P0, PT, R83, 0x21, PT ;  /* 0x000000215300780c */ /* 0x000fe40003f04270 */
[----:B------:R-:W-:Y:S02]  /*115c0*/  FMNMX.FTZ R5, R8, R5, !PT ;  /* 0x0000000508057209 */ /* 0x000fe40007810000 */
[----:B------:R-:W-:Y:S02]  /*115d0*/  FSEL R179, R179, -INF , P0 ;  /* 0xff800000b3b37808 */ /* 0x000fe40000000000 */
[----:B------:R-:W-:Y:S02]  /*115e0*/  FSEL R198, R198, -INF , P0 ;  /* 0xff800000c6c67808 */ /* 0x000fe40000000000 */
[----:B------:R-:W-:-:S02]  /*115f0*/  ISETP.GT.AND P0, PT, R83, 0x28, PT ;  /* 0x000000285300780c */ /* 0x000fc40003f04270 */
[----:B------:R-:W-:Y:S02]  /*11600*/  FMNMX.FTZ R5, R196, R5, !PT ;  /* 0x00000005c4057209 */ /* 0x000fe40007810000 */
[----:B------:R-:W-:Y:S02]  /*11610*/  FSEL R177, R177, -INF , P0 ;  /* 0xff800000b1b17808 */ /* 0x000fe40000000000 */
[----:B------:R-:W-:Y:S02]  /*11620*/  FSEL R182, R182, -INF , P0 ;  /* 0xff800000b6b67808 */ /* 0x000fe40000000000 */
[----:B------:R-:W-:Y:S02]  /*11630*/  ISETP.GT.AND P0, PT, R83, 0x29, PT ;  /* 0x000000295300780c */ /* 0x000fe40003f04270 */
[----:B------:R-:W-:Y:S01]  /*11640*/  FMNMX.FTZ R5, R198, R5, !PT ;  /* 0x00000005c6057209 */ /* 0x000fe20007810000 */
[----:B------:R-:W-:Y:S01]  /*11650*/  LDSM.16.MT88.4 R80, [R214+0x7080] ;  /* 0x00708000d650783b */ /* 0x000fe20000004200 */
[----:B------:R-:W-:-:S02]  /*11660*/  FSEL R180, R180, -INF , P0 ;  /* 0xff800000b4b47808 */ /* 0x000fc40000000000 */
        /* <DEDUP_REMOVED lines=14> */
[----:B------:R-:W1:Y:S02]  /*11750*/  SHFL.BFLY PT, R0, R3, 0x1, 0x1f ;  /* 0x0c201f0003007f89 */ /* 0x000e6400000e0000 */
[----:B-1----:R-:W-:Y:S02]  /*11760*/  FMNMX.FTZ R0, R3, R0, !PT ;  /* 0x0000000003007209 */ /* 0x002fe40007810000 */
[----:B------:R-:W-:Y:S02]  /*11770*/  FMNMX.FTZ R3, R177, R16, !PT ;  /* 0x00000010b1037209 */ /* 0x000fe40007810000 */
[C---:B------:R-:W-:Y:S01]  /*11780*/  FSETP.NEU.FTZ.AND P0, PT, R0.reuse, -INF , PT ;  /* 0xff8000000000780b */ /* 0x040fe20003f1d000 */
[----:B------:R-:W-:Y:S01]  /*11790*/  FMUL.FTZ R183, R0, c[0x0][0x2d0] ;  /* 0x0000b40000b77a20 */ /* 0x000fe20000410000 */
[----:B------:R-:W-:-:S04]  /*117a0*/  FMNMX.FTZ R3, R176, R3, !PT ;  /* 0x00000003b0037209 */ /* 0x000fc80007810000 */
[----:B------:R-:W-:Y:S01]  /*117b0*/  FSEL R183, R183, RZ, P0 ;  /* 0x000000ffb7b77208 */ /* 0x000fe20000000000 */
[----:B------:R-:W1:Y:S04]  /*117c0*/  SHFL.BFLY PT, R16, R3, 0x2, 0x1f ;  /* 0x0c401f0003107f89 */ /* 0x000e6800000e0000 */
[--C-:B------:R-:W-:Y:S02]  /*117d0*/  FFMA.FTZ R184, R32, c[0x0][0x2d0], -R183.reuse ;  /* 0x0000b40020b87a23 */ /* 0x100fe400000108b7 */
[--C-:B------:R-:W-:Y:S02]  /*117e0*/  FFMA.FTZ R157, R33, c[0x0][0x2d0], -R183.reuse ;  /* 0x0000b400219d7a23 */ /* 0x100fe400000108b7 */
[--C-:B------:R-:W-:Y:S01]  /*117f0*/  FFMA.FTZ R158, R12, c[0x0][0x2d0], -R183.reuse ;  /* 0x0000b4000c9e7a23 */ /* 0x100fe200000108b7 */
[----:B------:R-:W-:Y:S01]  /*11800*/  LDSM.16.MT88.4 R32, [R212+0x4080] ;  /* 0x00408000d420783b */ /* 0x000fe20000004200 */
[--C-:B------:R-:W-:Y:S01]  /*11810*/  FFMA.FTZ R190, R6, c[0x0][0x2d0], -R183.reuse ;  /* 0x0000b40006be7a23 */ /* 0x100fe200000108b7 */
[----:B------:R-:W-:Y:S01]  /*11820*/  MUFU.EX2 R184, R184 ;  /* 0x000000b800b87308 */ /* 0x000fe20000000800 */
[----:B------:R-:W-:-:S02]  /*11830*/  FFMA.FTZ R189, R4, c[0x0][0x2d0], -R183 ;  /* 0x0000b40004bd7a23 */ /* 0x000fc400000108b7 */
[----:B------:R-:W-:Y:S01]  /*11840*/  LDSM.16.MT88.4 R4, [R212+0x8880] ;  /* 0x00888000d404783b */ /* 0x000fe20000004200 */
[--C-:B------:R-:W-:Y:S02]  /*11850*/  FFMA.FTZ R191, R10, c[0x0][0x2d0], -R183.reuse ;  /* 0x0000b4000abf7a23 */ /* 0x100fe400000108b7 */
[--C-:B------:R-:W-:Y:S02]  /*11860*/  FFMA.FTZ R188, R8, c[0x0][0x2d0], -R183.reuse ;  /* 0x0000b40008bc7a23 */ /* 0x100fe400000108b7 */
[----:B------:R-:W2:Y:S01]  /*11870*/  MUFU.EX2 R157, R157 ;  /* 0x0000009d009d7308 */ /* 0x000ea20000000800 */
[--C-:B------:R-:W-:Y:S02]  /*11880*/  FFMA.FTZ R197, R198, c[0x0][0x2d0], -R183.reuse ;  /* 0x0000b400c6c57a23 */ /* 0x100fe400000108b7 */
[--C-:B------:R-:W-:Y:S01]  /*11890*/  FFMA.FTZ R196, R196, c[0x0][0x2d0], -R183.reuse ;  /* 0x0000b400c4c47a23 */ /* 0x100fe200000108b7 */
[----:B-1----:R-:W-:Y:S01]  /*118a0*/  FMNMX.FTZ R16, R3, R16, !PT ;  /* 0x0000001003107209 */ /* 0x002fe20007810000 */
[----:B------:R-:W-:-:S03]  /*118b0*/  FFMA.FTZ R3, R14, c[0x0][0x2d0], -R183 ;  /* 0x0000b4000e037a23 */ /* 0x000fc600000108b7 */
[----:B------:R-:W-:Y:S01]  /*118c0*/  MUFU.EX2 R158, R158 ;  /* 0x0000009e009e7308 */ /* 0x000fe20000000800 */
[--C-:B------:R-:W-:Y:S01]  /*118d0*/  FFMA.FTZ R199, R182, c[0x0][0x2d0], -R183.reuse ;  /* 0x0000b400b6c77a23 */ /* 0x100fe200000108b7 */
[----:B------:R-:W1:Y:S01]  /*118e0*/  SHFL.BFLY PT, R159, R16, 0x1, 0x1f ;  /* 0x0c201f00109f7f89 */ /* 0x000e6200000e0000 */
[----:B------:R-:W-:-:S05]  /*118f0*/  FFMA.FTZ R248, R180, c[0x0][0x2d0], -R183 ;  /* 0x0000b400b4f87a23 */ /* 0x000fca00000108b7 */
[----:B------:R-:W3:Y:S01]  /*11900*/  MUFU.EX2 R3, R3 ;  /* 0x0000000300037308 */ /* 0x000ee20000000800 */
[----:B--2---:R-:W-:Y:S01]  /*11910*/  F2FP.BF16.PACK_AB R128, R157, R184 ;  /* 0x000000b89d80723e */ /* 0x004fe200000010ff */
[----:B------:R-:W-:-:S06]  /*11920*/  FADD.FTZ R157, R184, R157 ;  /* 0x0000009db89d7221 */ /* 0x000fcc0000010000 */
[----:B------:R-:W-:Y:S01]  /*11930*/  MUFU.EX2 R190, R190 ;  /* 0x000000be00be7308 */ /* 0x000fe20000000800 */
[----:B---3--:R-:W-:-:S07]  /*11940*/  F2FP.BF16.PACK_AB R130, R3, R158 ;  /* 0x0000009e0382723e */ /* 0x008fce00000010ff */
[----:B------:R-:W-:Y:S01]  /*11950*/  MUFU.EX2 R189, R189 ;  /* 0x000000bd00bd7308 */ /* 0x000fe20000000800 */
[----:B-1----:R-:W-:Y:S01]  /*11960*/  FMNMX.FTZ R159, R159, R16, !PT ;  /* 0x000000109f9f7209 */ /* 0x002fe20007810000 */
[----:B------:R-:W-:-:S03]  /*11970*/  FADD.FTZ R158, R158, R157 ;  /* 0x0000009d9e9e7221 */ /* 0x000fc60000010000 */
[C---:B------:R-:W-:Y:S01]  /*11980*/  FSETP.NEU.FTZ.AND P0, PT, R159.reuse, -INF , PT ;  /* 0xff8000009f00780b */ /* 0x040fe20003f1d000 */
[----:B------:R-:W-:Y:S02]  /*11990*/  FMUL.FTZ R178, R159, c[0x0][0x2d0] ;  /* 0x0000b4009fb27a20 */ /* 0x000fe40000410000 */
[----:B------:R-:W-:Y:S01]  /*119a0*/  MUFU.EX2 R191, R191 ;  /* 0x000000bf00bf7308 */ /* 0x000fe20000000800 */
[----:B------:R-:W-:Y:S02]  /*119b0*/  FADD.FTZ R3, R3, R158 ;  /* 0x0000009e03037221 */ /* 0x000fe40000010000 */
[----:B------:R-:W-:-:S05]  /*119c0*/  FSEL R178, R178, RZ, P0 ;  /* 0x000000ffb2b27208 */ /* 0x000fca0000000000 */
[--C-:B------:R-:W-:Y:S01]  /*119d0*/  FFMA.FTZ R187, R20, c[0x0][0x2d0], -R178.reuse ;  /* 0x0000b40014bb7a23 */ /* 0x100fe200000108b2 */
[----:B------:R-:W-:Y:S01]  /*119e0*/  MUFU.EX2 R188, R188 ;  /* 0x000000bc00bc7308 */ /* 0x000fe20000000800 */
[--C-:B------:R-:W-:Y:S02]  /*119f0*/  FFMA.FTZ R186, R21, c[0x0][0x2d0], -R178.reuse ;  /* 0x0000b40015ba7a23 */ /* 0x100fe400000108b2 */
[--C-:B------:R-:W-:Y:S01]  /*11a00*/  FFMA.FTZ R185, R19, c[0x0][0x2d0], -R178.reuse ;  /* 0x0000b40013b97a23 */ /* 0x100fe200000108b2 */
[----:B------:R-:W-:Y:S01]  /*11a10*/  LDSM.16.MT88.4 R20, [R214+0x7880] ;  /* 0x00788000d614783b */ /* 0x000fe20000004200 */
[--C-:B------:R-:W-:Y:S02]  /*11a20*/  FFMA.FTZ R2, R11, c[0x0][0x2d0], -R178.reuse ;  /* 0x0000b4000b027a23 */ /* 0x100fe400000108b2 */
[--C-:B------:R-:W-:Y:S01]  /*11a30*/  FFMA.FTZ R194, R9, c[0x0][0x2d0], -R178.reuse ;  /* 0x0000b40009c27a23 */ /* 0x100fe200000108b2 */
[----:B------:R-:W-:Y:S01]  /*11a40*/  MUFU.EX2 R187, R187 ;  /* 0x000000bb00bb7308 */ /* 0x000fe20000000800 */
[----:B------:R-:W1:Y:S01]  /*11a50*/  LDSM.16.MT88.4 R8, [R215+0x4880] ;  /* 0x00488000d708783b */ /* 0x000e620000004200 */
[----:B------:R-:W-:-:S02]  /*11a60*/  FFMA.FTZ R193, R17, c[0x0][0x2d0], -R178 ;  /* 0x0000b40011c17a23 */ /* 0x000fc400000108b2 */
[--C-:B------:R-:W-:Y:S01]  /*11a70*/  FFMA.FTZ R195, R15, c[0x0][0x2d0], -R178.reuse ;  /* 0x0000b4000fc37a23 */ /* 0x100fe200000108b2 */
[----:B------:R-:W2:Y:S01]  /*11a80*/  LDSM.16.MT88.4 R16, [R214+0x4880] ;  /* 0x00488000d610783b */ /* 0x000ea20000004200 */
[--C-:B------:R-:W-:Y:S02]  /*11a90*/  FFMA.FTZ R192, R13, c[0x0][0x2d0], -R178.reuse ;  /* 0x0000b4000dc07a23 */ /* 0x100fe400000108b2 */
[----:B------:R-:W3:Y:S01]  /*11aa0*/  MUFU.EX2 R186, R186 ;  /* 0x000000ba00ba7308 */ /* 0x000ee20000000800 */
[----:B------:R-:W4:Y:S01]  /*11ab0*/  LDSM.16.MT88.4 R12, [R213+0x4880] ;  /* 0x00488000d50c783b */ /* 0x000f220000004200 */
[--C-:B------:R-:W-:Y:S02]  /*11ac0*/  FFMA.FTZ R198, R181, c[0x0][0x2d0], -R178.reuse ;  /* 0x0000b400b5c67a23 */ /* 0x100fe400000108b2 */
[--C-:B------:R-:W-:Y:S01]  /*11ad0*/  FFMA.FTZ R239, R179, c[0x0][0x2d0], -R178.reuse ;  /* 0x0000b400b3ef7a23 */ /* 0x100fe200000108b2 */
[----:B------:R-:W-:Y:S01]  /*11ae0*/  LDSM.16.MT88.4 R180, [R215+0x6880] ;  /* 0x00688000d7b4783b */ /* 0x000fe20000004200 */
[----:B------:R-:W-:-:S02]  /*11af0*/  FFMA.FTZ R222, R177, c[0x0][0x2d0], -R178 ;  /* 0x0000b400b1de7a23 */ /* 0x000fc400000108b2 */
[----:B------:R-:W-:Y:S01]  /*11b00*/  MUFU.EX2 R185, R185 ;  /* 0x000000b900b97308 */ /* 0x000fe20000000800 */
[----:B------:R-:W-:Y:S02]  /*11b10*/  FFMA.FTZ R247, R176, c[0x0][0x2d0], -R178 ;  /* 0x0000b400b0f77a23 */ /* 0x000fe400000108b2 */
[----:B------:R-:W-:Y:S05]  /*11b20*/  LDSM.16.MT88.4 R176, [R213+0x6880] ;  /* 0x00688000d5b0783b */ /* 0x000fea0000004200 */
        /* <DEDUP_REMOVED lines=11> */
[----:B------:R-:W5:Y:S06]  /*11be0*/  MUFU.EX2 R192, R192 ;  /* 0x000000c000c07308 */ /* 0x000f6c0000000800 */
[C---:B------:R-:W-:Y:S02]  /*11bf0*/  HMMA.16816.F32.BF16 R144, R128.reuse, R140, RZ ;  /* 0x0000008c8090723c */ /* 0x040fe400000418ff */
[----:B------:R-:W-:Y:S06]  /*11c00*/  MUFU.EX2 R196, R196 ;  /* 0x000000c400c47308 */ /* 0x000fec0000000800 */
[C---:B------:R-:W-:Y:S02]  /*11c10*/  HMMA.16816.F32.BF16 R136, R128.reuse, R132, RZ ;  /* 0x000000848088723c */ /* 0x040fe400000418ff */
[----:B------:R-:W1:Y:S06]  /*11c20*/  MUFU.EX2 R197, R197 ;  /* 0x000000c500c57308 */ /* 0x000e6c0000000800 */
        /* <DEDUP_REMOVED lines=33> */
[----:B------:R-:W-:Y:S01]  /*11e40*/  F2FP.BF16.PACK_AB R4, R189, R190 ;  /* 0x000000bebd04723e */ /* 0x000fe200000010ff */
[----:B------:R-:W-:Y:S01]  /*11e50*/  HMMA.16816.F32.BF16 R128, R128, R6, RZ ;  /* 0x000000068080723c */ /* 0x000fe200000418ff */
[----:B---3--:R-:W-:Y:S01]  /*11e60*/  F2FP.BF16.PACK_AB R5, R193, R194 ;  /* 0x000000c2c105723e */ /* 0x008fe200000010ff */
[----:B------:R-:W-:-:S02]  /*11e70*/  FADD.FTZ R190, R190, R3 ;  /* 0x00000003bebe7221 */ /* 0x000fc40000010000 */
[----:B------:R-:W-:Y:S02]  /*11e80*/  FADD.FTZ R194, R194, R185 ;  /* 0x000000b9c2c27221 */ /* 0x000fe40000010000 */
[----:B------:R-:W-:Y:S01]  /*11e90*/  FADD.FTZ R190, R189, R190 ;  /* 0x000000bebdbe7221 */ /* 0x000fe20000010000 */
[----:B------:R-:W-:Y:S01]  /*11ea0*/  F2FP.BF16.PACK_AB R6, R188, R191 ;  /* 0x000000bfbc06723e */ /* 0x000fe200000010ff */
[----:B------:R-:W-:Y:S01]  /*11eb0*/  FADD.FTZ R194, R193, R194 ;  /* 0x000000c2c1c27221 */ /* 0x000fe20000010000 */
[----:B-----5:R-:W-:Y:S01]  /*11ec0*/  F2FP.BF16.PACK_AB R7, R192, R195 ;  /* 0x000000c3c007723e */ /* 0x020fe200000010ff */
[----:B------:R-:W-:Y:S02]  /*11ed0*/  FADD.FTZ R191, R191, R190 ;  /* 0x000000bebfbf7221 */ /* 0x000fe40000010000 */
[----:B------:R-:W-:Y:S02]  /*11ee0*/  FADD.FTZ R195, R195, R194 ;  /* 0x000000c2c3c37221 */ /* 0x000fe40000010000 */
[----:B------:R-:W-:-:S02]  /*11ef0*/  FADD.FTZ R191, R188, R191 ;  /* 0x000000bfbcbf7221 */ /* 0x000fc40000010000 */
[----:B-1----:R-:W-:Y:S01]  /*11f00*/  HMMA.16816.F32.BF16 R152, R4, R8, R152 ;  /* 0x000000080498723c */ /* 0x002fe20000041898 */
[----:B------:R-:W-:-:S07]  /*11f10*/  FADD.FTZ R195, R192, R195 ;  /* 0x000000c3c0c37221 */ /* 0x000fce0000010000 */
[C---:B------:R-:W-:Y:S01]  /*11f20*/  HMMA.16816.F32.BF16 R148, R4.reuse, R10, R148 ;  /* 0x0000000a0494723c */ /* 0x040fe20000041894 */
[----:B------:R-:W1:Y:S07]  /*11f30*/  LDSM.16.MT88.4 R8, [R212+0x6080] ;  /* 0x00608000d408783b */ /* 0x000e6e0000004200 */
[C---:B--2---:R-:W-:Y:S08]  /*11f40*/  HMMA.16816.F32.BF16 R144, R4.reuse, R16, R144 ;  /* 0x000000100490723c */ /* 0x044ff00000041890 */
[C---:B------:R-:W-:Y:S01]  /*11f50*/  HMMA.16816.F32.BF16 R140, R4.reuse, R18, R140 ;  /* 0x00000012048c723c */ /* 0x040fe2000004188c */
[----:B------:R-:W-:Y:S07]  /*11f60*/  LDSM.16.MT88.4 R16, [R213+0x7880] ;  /* 0x00788000d510783b */ /* 0x000fee0000004200 */
[C---:B----4-:R-:W-:Y:S08]  /*11f70*/  HMMA.16816.F32.BF16 R136, R4.reuse, R12, R136 ;  /* 0x0000000c0488723c */ /* 0x050ff00000041888 */
[C---:B------:R-:W-:Y:S01]  /*11f80*/  HMMA.16816.F32.BF16 R132, R4.reuse, R14, R132 ;  /* 0x0000000e0484723c */ /* 0x040fe20000041884 */
[----:B------:R-:W-:Y:S07]  /*11f90*/  LDSM.16.MT88.4 R12, [R212+0x7880] ;  /* 0x00788000d40c783b */ /* 0x000fee0000004200 */
[C---:B------:R-:W-:Y:S08]  /*11fa0*/  HMMA.16816.F32.BF16 R44, R4.reuse, R164, R44 ;  /* 0x000000a4042c723c */ /* 0x040ff0000004182c */
        /* <DEDUP_REMOVED lines=14> */
[C---:B------:R-:W-:Y:S08]  /*12090*/  HMMA.16816.F32.BF16 R28, R4.reuse, R172, R28 ;  /* 0x000000ac041c723c */ /* 0x040ff0000004181c */
[C---:B------:R-:W-:Y:S01]  /*120a0*/  HMMA.16816.F32.BF16 R32, R4.reuse, R174, R32 ;  /* 0x000000ae0420723c */ /* 0x040fe20000041820 */
[----:B------:R-:W-:Y:S07]  /*120b0*/  LDSM.16.MT88.4 R172, [R212+0x6880] ;  /* 0x00688000d4ac783b */ /* 0x000fee0000004200 */
[C---:B------:R-:W-:Y:S08]  /*120c0*/  HMMA.16816.F32.BF16 R36, R4.reuse, R168, R36 ;  /* 0x000000a80424723c */ /* 0x040ff00000041824 */
[C---:B------:R-:W-:Y:S01]  /*120d0*/  HMMA.16816.F32.BF16 R40, R4.reuse, R170, R40 ;  /* 0x000000aa0428723c */ /* 0x040fe20000041828 */
[----:B------:R-:W-:Y:S07]  /*120e0*/  LDSM.16.MT88.4 R168, [R215+0x8080] ;  /* 0x00808000d7a8783b */ /* 0x000fee0000004200 */
[C---:B------:R-:W-:Y:S08]  /*120f0*/  HMMA.16816.F32.BF16 R76, R4.reuse, R20, R76 ;  /* 0x00000014044c723c */ /* 0x040ff0000004184c */
[C---:B------:R-:W-:Y:S01]  /*12100*/  HMMA.16816.F32.BF16 R80, R4.reuse, R22, R80 ;  /* 0x000000160450723c */ /* 0x040fe20000041850 */
[----:B------:R-:W5:Y:S07]  /*12110*/  LDSM.16.MT88.4 R20, [R215+0x5080] ;  /* 0x00508000d714783b */ /* 0x000f6e0000004200 */
[C---:B------:R-:W-:Y:S08]  /*12120*/  HMMA.16816.F32.BF16 R84, R4.reuse, R16, R84 ;  /* 0x000000100454723c */ /* 0x040ff00000041854 */
[C---:B------:R-:W-:Y:S01]  /*12130*/  HMMA.16816.F32.BF16 R88, R4.reuse, R18, R88 ;  /* 0x000000120458723c */ /* 0x040fe20000041858 */
[----:B------:R-:W1:Y:S07]  /*12140*/  LDSM.16.MT88.4 R16, [R213+0x5080] ;  /* 0x00508000d510783b */ /* 0x000e6e0000004200 */
[C---:B------:R-:W-:Y:S08]  /*12150*/  HMMA.16816.F32.BF16 R92, R4.reuse, R12, R92 ;  /* 0x0000000c045c723c */ /* 0x040ff0000004185c */
[C---:B------:R-:W-:Y:S01]  /*12160*/  HMMA.16816.F32.BF16 R96, R4.reuse, R14, R96 ;  /* 0x0000000e0460723c */ /* 0x040fe20000041860 */
[----:B------:R-:W1:Y:S07]  /*12170*/  LDSM.16.MT88.4 R12, [R212+0x5080] ;  /* 0x00508000d40c783b */ /* 0x000e6e0000004200 */
[C---:B--2---:R-:W-:Y:S08]  /*12180*/  HMMA.16816.F32.BF16 R108, R4.reuse, R164, R108 ;  /* 0x000000a4046c723c */ /* 0x044ff0000004186c */
[C---:B------:R-:W-:Y:S01]  /*12190*/  HMMA.16816.F32.BF16 R112, R4.reuse, R166, R112 ;  /* 0x000000a60470723c */ /* 0x040fe20000041870 */
[----:B------:R-:W-:Y:S07]  /*121a0*/  LDSM.16.MT88.4 R164, [R214+0x8080] ;  /* 0x00808000d6a4783b */ /* 0x000fee0000004200 */
[C---:B---3--:R-:W-:Y:S08]  /*121b0*/  HMMA.16816.F32.BF16 R116, R4.reuse, R160, R116 ;  /* 0x000000a00474723c */ /* 0x048ff00000041874 */
[C---:B------:R-:W-:Y:S01]  /*121c0*/  HMMA.16816.F32.BF16 R120, R4.reuse, R162, R120 ;  /* 0x000000a20478723c */ /* 0x040fe20000041878 */
[----:B------:R-:W-:Y:S07]  /*121d0*/  LDSM.16.MT88.4 R160, [R213+0x8080] ;  /* 0x00808000d5a0783b */ /* 0x000fee0000004200 */
[C---:B----4-:R-:W-:Y:S08]  /*121e0*/  HMMA.16816.F32.BF16 R124, R4.reuse, R24, R124 ;  /* 0x00000018047c723c */ /* 0x050ff0000004187c */
[----:B------:R-:W-:Y:S01]  /*121f0*/  HMMA.16816.F32.BF16 R128, R4, R26, R128 ;  /* 0x0000001a0480723c */ /* 0x000fe20000041880 */
[----:B------:R-:W-:Y:S06]  /*12200*/  LDSM.16.MT88.4 R24, [R212+0x8080] ;  /* 0x00808000d418783b */ /* 0x000fec0000004200 */
        /* <DEDUP_REMOVED lines=12> */
[----:B------:R-:W-:-:S03]  /*122d0*/  FADD.FTZ R247, R247, R222 ;  /* 0x000000def7f77221 */ /* 0x000fc60000010000 */
[C---:B------:R-:W-:Y:S01]  /*122e0*/  HMMA.16816.F32.BF16 R140, R4.reuse, R10, R140 ;  /* 0x0000000a048c723c */ /* 0x040fe2000004188c */
[----:B------:R-:W1:Y:S07]  /*122f0*/  LDSM.16.MT88.4 R8, [R214+0x6880] ;  /* 0x00688000d608783b */ /* 0x000e6e0000004200 */
[C---:B-----5:R-:W-:Y:S08]  /*12300*/  HMMA.16816.F32.BF16 R152, R4.reuse, R20, R152 ;  /* 0x000000140498723c */ /* 0x060ff00000041898 */
        /* <DEDUP_REMOVED lines=25> */
[C---:B--2---:R-:W-:Y:S08]  /*124a0*/  HMMA.16816.F32.BF16 R100, R4.reuse, R20, R100 ;  /* 0x000000140464723c */ /* 0x044ff00000041864 */
[C---:B------:R-:W-:Y:S08]  /*124b0*/  HMMA.16816.F32.BF16 R104, R4.reuse, R22, R104 ;  /* 0x000000160468723c */ /* 0x040ff00000041868 */
[C---:B---3--:R-:W-:Y:S08]  /*124c0*/  HMMA.16816.F32.BF16 R108, R4.reuse, R16, R108 ;  /* 0x00000010046c723c */ /* 0x048ff0000004186c */
[C---:B------:R-:W-:Y:S08]  /*124d0*/  HMMA.16816.F32.BF16 R112, R4.reuse, R18, R112 ;  /* 0x000000120470723c */ /* 0x040ff00000041870 */
[C---:B----4-:R-:W-:Y:S08]  /*124e0*/  HMMA.16816.F32.BF16 R116, R4.reuse, R12, R116 ;  /* 0x0000000c0474723c */ /* 0x050ff00000041874 */
[C---:B------:R-:W-:Y:S08]  /*124f0*/  HMMA.16816.F32.BF16 R120, R4.reuse, R14, R120 ;  /* 0x0000000e0478723c */ /* 0x040ff00000041878 */
[C---:B-1----:R-:W-:Y:S08]  /*12500*/  HMMA.16816.F32.BF16 R124, R4.reuse, R8, R124 ;  /* 0x00000008047c723c */ /* 0x042ff0000004187c */
[----:B------:R-:W-:Y:S01]  /*12510*/  HMMA.16816.F32.BF16 R128, R4, R10, R128 ;  /* 0x0000000a0480723c */ /* 0x000fe20000041880 */
[----:B------:R-:W-:Y:S07]  /*12520*/  @!P1 BRA `(.L_x_941) ;  /* 0x0000306000009947 */ /* 0x000fee0003800000 */
[----:B------:R-:W1:Y:S01]  /*12530*/  S2R R3, SR_TID.X ;  /* 0x0000000000037919 */ /* 0x000e620000002100 */
[----:B------:R-:W-:-:S02]  /*12540*/  IADD3 R246, R156, -0x2, RZ ;  /* 0xfffffffe9cf67810 */ /* 0x000fc40007ffe0ff */
[----:B-1----:R-:W-:-:S04]  /*12550*/  SHF.R.S32.HI R2, RZ, 0x1f, R3 ;  /* 0x0000001fff027819 */ /* 0x002fc80000011403 */
[----:B------:R-:W-:-:S04]  /*12560*/  LEA.HI R239, R2, R3, RZ, 0x3 ;  /* 0x0000000302ef7211 */ /* 0x000fc800078f18ff */
[----:B------:R-:W-:Y:S02]  /*12570*/  LOP3.LUT R2, R239, 0xfffffff8, RZ, 0xc0, !PT ;  /* 0xfffffff8ef027812 */ /* 0x000fe400078ec0ff */
[----:B------:R-:W-:-:S03]  /*12580*/  SHF.R.S32.HI R239, RZ, 0x3, R239 ;  /* 0x00000003ffef7819 */ /* 0x000fc600000114ef */
[----:B------:R-:W-:Y:S01]  /*12590*/  IMAD.IADD R2, R3, 0x1, -R2 ;  /* 0x0000000103027824 */ /* 0x000fe200078e0a02 */
[----:B------:R-:W-:-:S03]  /*125a0*/  IADD3 R239, -R239, 0x30, RZ ;  /* 0x00000030efef7810 */ /* 0x000fc60007ffe1ff */
[----:B------:R-:W-:-:S05]  /*125b0*/  IMAD.SHL.U32 R241, R2, 0x8, RZ ;  /* 0x0000000802f17824 */ /* 0x000fca00078e00ff */
[C---:B------:R-:W-:Y:S02]  /*125c0*/  IADD3 R4, R241.reuse, 0x40, RZ ;  /* 0x00000040f1047810 */ /* 0x040fe40007ffe0ff */
[----:B------:R-:W-:Y:S02]  /*125d0*/  IADD3 R2, R241, 0x80, RZ ;  /* 0x00000080f1027810 */ /* 0x000fe40007ffe0ff */
[----:B------:R-:W-:Y:S02]  /*125e0*/  SHF.R.S32.HI R243, RZ, 0x1f, R4 ;  /* 0x0000001ffff37819 */ /* 0x000fe40000011404 */
[----:B------:R-:W-:Y:S02]  /*125f0*/  SHF.R.S32.HI R245, RZ, 0x1f, R2 ;  /* 0x0000001ffff57819 */ /* 0x000fe40000011402 */
[----:B------:R-:W-:Y:S02]  /*12600*/  LEA.HI R243, R243, R4, RZ, 0x3 ;  /* 0x00000004f3f37211 */ /* 0x000fe400078f18ff */
[----:B------:R-:W-:-:S02]  /*12610*/  LEA.HI R245, R245, R2, RZ, 0x3 ;  /* 0x00000002f5f57211 */ /* 0x000fc400078f18ff */
[----:B------:R-:W-:Y:S02]  /*12620*/  LOP3.LUT R243, R243, 0xfffffff8, RZ, 0xc0, !PT ;  /* 0xfffffff8f3f37812 */ /* 0x000fe400078ec0ff */
[----:B------:R-:W-:Y:S02]  /*12630*/  LOP3.LUT R245, R245, 0xfffffff8, RZ, 0xc0, !PT ;  /* 0xfffffff8f5f57812 */ /* 0x000fe400078ec0ff */
[----:B------:R-:W-:Y:S02]  /*12640*/  SHF.R.S32.HI R240, RZ, 0x1f, R241 ;  /* 0x0000001ffff07819 */ /* 0x000fe400000114f1 */
[----:B------:R-:W-:Y:S02]  /*12650*/  SHF.R.S32.HI R242, RZ, 0x1f, R243 ;  /* 0x0000001ffff27819 */ /* 0x000fe400000114f3 */
[----:B------:R-:W-:Y:S02]  /*12660*/  SHF.R.S32.HI R244, RZ, 0x1f, R245 ;  /* 0x0000001ffff47819 */ /* 0x000fe400000114f5 */
[C---:B------:R-:W-:Y:S01]  /*12670*/  SHF.L.U64.HI R240, R241.reuse, 0x1, R240 ;  /* 0x00000001f1f07819 */ /* 0x040fe200000102f0 */
[----:B------:R-:W-:Y:S01]  /*12680*/  IMAD.SHL.U32 R241, R241, 0x2, RZ ;  /* 0x00000002f1f17824 */ /* 0x000fe200078e00ff */
[C---:B------:R-:W-:Y:S01]  /*12690*/  SHF.L.U64.HI R242, R243.reuse, 0x1, R242 ;  /* 0x00000001f3f27819 */ /* 0x040fe200000102f2 */
[----:B------:R-:W-:Y:S01]  /*126a0*/  IMAD.SHL.U32 R243, R243, 0x2, RZ ;  /* 0x00000002f3f37824 */ /* 0x000fe200078e00ff */
[C---:B------:R-:W-:Y:S01]  /*126b0*/  SHF.L.U64.HI R244, R245.reuse, 0x1, R244 ;  /* 0x00000001f5f47819 */ /* 0x040fe200000102f4 */
[----:B------:R-:W-:-:S02]  /*126c0*/  IMAD.SHL.U32 R245, R245, 0x2, RZ ;  /* 0x00000002f5f57824 */ /* 0x000fc400078e00ff */
.L_x_946:
[----:B------:R-:W-:Y:S01]  /*126d0*/  SHF.R.S32.HI R5, RZ, 0x1f, R234 ;  /* 0x0000001fff057819 */ /* 0x000fe200000114ea */
[C---:B------:R-:W-:Y:S01]  /*126e0*/  IMAD.WIDE.U32 R8, R234.reuse, c[0x0][0x208], RZ ;  /* 0x00008200ea087a25 */ /* 0x040fe200078e00ff */
[----:B------:R-:W-:Y:S01]  /*126f0*/  SHF.R.S32.HI R249, RZ, 0x1f, R223 ;  /* 0x0000001ffff97819 */ /* 0x000fe200000114df */
[----:B------:R-:W-:Y:S04]  /*12700*/  DEPBAR.LE SB0, 0x0 ;  /* 0x000080000000791a */ /* 0x000fe80000000000 */
[----:B------:R-:W-:Y:S01]  /*12710*/  BAR.SYNC.DEFER_BLOCKING 0x0 ;  /* 0x0000000000007b1d */ /* 0x000fe20000010000 */
[----:B------:R-:W-:Y:S01]  /*12720*/  IMAD R5, R5, c[0x0][0x208], RZ ;  /* 0x0000820005057a24 */ /* 0x000fe200078e02ff */
[----:B------:R-:W-:Y:S01]  /*12730*/  SHF.R.S32.HI R6, RZ, 0x1f, R233 ;  /* 0x0000001fff067819 */ /* 0x000fe200000114e9 */
[----:B------:R-:W-:Y:S01]  /*12740*/  IMAD.WIDE.U32 R10, R223, c[0x0][0x210], RZ ;  /* 0x00008400df0a7a25 */ /* 0x000fe200078e00ff */
[----:B------:R-:W-:Y:S02]  /*12750*/  ISETP.GE.AND P1, PT, R229, c[0x0][0x1d4], PT ;  /* 0x00007500e5007a0c */ /* 0x000fe40003f26270 */
[----:B------:R-:W-:Y:S01]  /*12760*/  SHF.R.S32.HI R251, RZ, 0x1f, R238 ;  /* 0x0000001ffffb7819 */ /* 0x000fe200000114ee */
[----:B------:R-:W-:Y:S01]  /*12770*/  IMAD R5, R234, c[0x0][0x20c], R5 ;  /* 0x00008300ea057a24 */ /* 0x000fe200078e0205 */
[----:B------:R-:W-:Y:S01]  /*12780*/  MOV R3, R0 ;  /* 0x0000000000037202 */ /* 0x000fe20000000f00 */
[----:B------:R-:W-:Y:S02]  /*12790*/  IMAD R6, R6, c[0x0][0x218], RZ ;  /* 0x0000860006067a24 */ /* 0x000fe400078e02ff */
[----:B------:R-:W-:Y:S02]  /*127a0*/  IMAD.IADD R9, R9, 0x1, R5 ;  /* 0x0000000109097824 */ /* 0x000fe400078e0205 */
[----:B------:R-:W-:Y:S02]  /*127b0*/  IMAD R5, R249, c[0x0][0x210], RZ ;  /* 0x00008400f9057a24 */ /* 0x000fe400078e02ff */
[----:B------:R-:W-:Y:S04]  /*127c0*/  IMAD.WIDE.U32 R8, R233, c[0x0][0x218], R8 ;  /* 0x00008600e9087a25 */ /* 0x000fe800078e0008 */
[----:B------:R-:W-:Y:S01]  /*127d0*/  IMAD R5, R223, c[0x0][0x214], R5 ;  /* 0x00008500df057a24 */ /* 0x000fe200078e0205 */
[----:B------:R-:W-:Y:S01]  /*127e0*/  IADD3 R4, P0, R10, R8, RZ ;  /* 0x000000080a047210 */ /* 0x000fe20007f1e0ff */
[----:B------:R-:W-:Y:S02]  /*127f0*/  IMAD R6, R233, c[0x0][0x21c], R6 ;  /* 0x00008700e9067a24 */ /* 0x000fe400078e0206 */
[----:B------:R-:W-:Y:S01]  /*12800*/  IMAD.IADD R5, R11, 0x1, R5 ;  /* 0x000000010b057824 */ /* 0x000fe200078e0205 */
[----:B------:R-:W-:Y:S01]  /*12810*/  LDSM.16.M88.4 R160, [R218] ;  /* 0x00000000daa0783b */ /* 0x000fe20000000200 */
[----:B------:R-:W-:Y:S01]  /*12820*/  IMAD R158, R221, 0x2, R218 ;  /* 0x00000002dd9e7824 */ /* 0x000fe200078e02da */
[----:B------:R-:W-:Y:S01]  /*12830*/  ULDC.64 UR4, c[0x0][0x118] ;  /* 0x0000460000047ab9 */ /* 0x000fe20000000a00 */
[----:B------:R-:W-:Y:S01]  /*12840*/  BSSY B0, `(.L_x_942) ;  /* 0x0000031000007945 */ /* 0x000fe20003800000 */
[----:B------:R-:W-:Y:S01]  /*12850*/  LDSM.16.M88.4 R164, [R217+0xa080] ;  /* 0x00a08000d9a4783b */ /* 0x000fe20000000200 */
[----:B------:R-:W-:Y:S02]  /*12860*/  IADD3.X R5, R5, R9, R6, P0, !PT ;  /* 0x0000000905057210 */ /* 0x000fe400007fe406 */
[C---:B------:R-:W-:Y:S01]  /*12870*/  LEA R2, P0, R4.reuse, c[0x0][0x1f8], 0x1 ;  /* 0x00007e0004027a11 */ /* 0x040fe200078008ff */
[----:B------:R-:W-:Y:S03]  /*12880*/  LDSM.16.M88.4 R168, [R217+0xa880] ;  /* 0x00a88000d9a8783b */ /* 0x000fe60000000200 */
[----:B------:R-:W-:Y:S01]  /*12890*/  LEA.HI.X R10, R4, c[0x0][0x1fc], R5, 0x1, P0 ;  /* 0x00007f00040a7a11 */ /* 0x000fe200000f0c05 */
[----:B------:R-:W-:Y:S04]  /*128a0*/  LDSM.16.M88.4 R24, [R217+0xb080] ;  /* 0x00b08000d918783b */ /* 0x000fe80000000200 */
[----:B------:R-:W1:Y:S04]  /*128b0*/  SHFL.IDX PT, R4, R2, RZ, 0x181f ;  /* 0x00181fff02047589 */ /* 0x000e6800000e0000 */
[----:B------:R-:W-:Y:S04]  /*128c0*/  LDSM.16.M88.4 R172, [R158] ;  /* 0x000000009eac783b */ /* 0x000fe80000000200 */
[----:B------:R-:W2:Y:S04]  /*128d0*/  SHFL.IDX PT, R5, R10, RZ, 0x181f ;  /* 0x00181fff0a057589 */ /* 0x000ea800000e0000 */
[----:B------:R3:W4:Y:S04]  /*128e0*/  LDSM.16.M88.4 R176, [R216] ;  /* 0x00000000d8b0783b */ /* 0x0007280000000200 */
[----:B------:R3:W3:Y:S04]  /*128f0*/  LDSM.16.M88.4 R180, [R211] ;  /* 0x00000000d3b4783b */ /* 0x0006e80000000200 */
[----:B------:R3:W3:Y:S01]  /*12900*/  LDSM.16.M88.4 R184, [R210] ;  /* 0x00000000d2b8783b */ /* 0x0006e20000000200 */
[C---:B-1----:R-:W-:Y:S05]  /*12910*/  IADD3 R12, P0, R4.reuse, R241, RZ ;  /* 0x000000f1040c7210 */ /* 0x042fea0007f1e0ff */
[C---:B--2---:R-:W-:Y:S01]  /*12920*/  IMAD.X R13, R5.reuse, 0x1, R240, P0 ;  /* 0x00000001050d7824 */ /* 0x044fe200000e06f0 */
[C---:B------:R-:W-:Y:S04]  /*12930*/  IADD3 R8, P0, R4.reuse, R243, RZ ;  /* 0x000000f304087210 */ /* 0x040fe80007f1e0ff */
[----:B------:R-:W-:Y:S01]  /*12940*/  @!PT LDS RZ, [RZ] ;  /* 0x00000000fffff984 */ /* 0x000fe20000000800 */
[----:B------:R-:W-:Y:S01]  /*12950*/  @!PT LDS RZ, [RZ] ;  /* 0x00000000fffff984 */ /* 0x000fe20000000800 */
[----:B------:R-:W-:Y:S01]  /*12960*/  @!PT LDS RZ, [RZ] ;  /* 0x00000000fffff984 */ /* 0x000fe20000000800 */
[----:B------:R1:W-:Y:S01]  /*12970*/  LDGSTS.E.BYPASS.LTC128B.128 [R235+0x4080], [R12.64], !P6 ;  /* 0x040800000ceb7fae */ /* 0x0003e2000f101d44 */
[C---:B------:R-:W-:Y:S02]  /*12980*/  IADD3.X R9, R5.reuse, R242, RZ, P0, !PT ;  /* 0x000000f205097210 */ /* 0x040fe400007fe4ff */
[----:B------:R-:W-:Y:S03]  /*12990*/  IADD3 R6, P0, R4, R245, RZ ;  /* 0x000000f504067210 */ /* 0x000fe60007f1e0ff */
[----:B------:R1:W-:Y:S01]  /*129a0*/  LDGSTS.E.BYPASS.LTC128B.128 [R235+0x5880], [R8.64], !P1 ;  /* 0x0588000008eb7fae */ /* 0x0003e2000c901d44 */
[----:B------:R-:W-:Y:S01]  /*129b0*/  ISETP.GT.AND P1, PT, R224, 0x7f, PT ;  /* 0x0000007fe000780c */ /* 0x000fe20003f24270 */
[----:B------:R-:W-:Y:S01]  /*129c0*/  IMAD.X R7, R5, 0x1, R244, P0 ;  /* 0x0000000105077824 */ /* 0x000fe200000e06f4 */
[C---:B------:R-:W-:Y:S04]  /*129d0*/  LEA R4, P0, R238.reuse, R4, 0x1 ;  /* 0x00000004ee047211 */ /* 0x040fe800078008ff */
[----:B------:R1:W-:Y:S01]  /*129e0*/  LDGSTS.E.BYPASS.LTC128B.128 [R235+0x7080], [R6.64], !P5 ;  /* 0x0708000006eb7fae */ /* 0x0003e2000e901d44 */
[----:B------:R-:W-:Y:S05]  /*129f0*/  LEA.HI.X R5, R238, R5, R251, 0x1, P0 ;  /* 0x00000005ee057211 */ /* 0x000fea00000f0cfb */
[----:B------:R1:W-:Y:S01]  /*12a00*/  LDGSTS.E.BYPASS.LTC128B.128 [R235+0x8880], [R4.64], !P4 ;  /* 0x0888000004eb7fae */ /* 0x0003e2000e101d44 */
[----:B------:R-:W-:-:S05]  /*12a10*/  @P1 BRA `(.L_x_943) ;  /* 0x0000013000001947 */ /* 0x000fca0003800000 */
[----:B----4-:R-:W-:-:S05]  /*12a20*/  BRA.DIV ~URZ, `(.L_x_944) ;  /* 0x00005de27f007947 */ /* 0x010fca000b800000 */
[----:B-1----:R1:W2:Y:S04]  /*12a30*/  SHFL.IDX PT, R5, R10, 0x1, 0x181f ;  /* 0x00381f000a057f89 */ /* 0x0022a800000e0000 */
[----:B------:R1:W4:Y:S02]  /*12a40*/  SHFL.IDX PT, R9, R2, 0x1, 0x181f ;  /* 0x00381f0002097f89 */ /* 0x00032400000e0000 */
.L_x_965:
[----:B----4-:R-:W-:Y:S02]  /*12a50*/  IADD3 R12, P0, R9, R241, RZ ;  /* 0x000000f1090c7210 */ /* 0x010fe40007f1e0ff */
[----:B------:R-:W-:Y:S03]  /*12a60*/  ISETP.GE.AND P1, PT, R229, c[0x0][0x1d4], PT ;  /* 0x00007500e5007a0c */ /* 0x000fe60003f26270 */
[----:B--2---:R-:W-:Y:S01]  /*12a70*/  IMAD.X R13, R5, 0x1, R240, P0 ;  /* 0x00000001050d7824 */ /* 0x004fe200000e06f0 */
[----:B-1----:R-:W-:Y:S04]  /*12a80*/  IADD3 R10, P0, R9, R243, RZ ;  /* 0x000000f3090a7210 */ /* 0x002fe80007f1e0ff */
[----:B------:R-:W-:Y:S01]  /*12a90*/  @!PT LDS RZ, [RZ] ;  /* 0x00000000fffff984 */ /* 0x000fe20000000800 */
[----:B------:R-:W-:Y:S01]  /*12aa0*/  @!PT LDS RZ, [RZ] ;  /* 0x00000000fffff984 */ /* 0x000fe20000000800 */
[----:B------:R-:W-:Y:S01]  /*12ab0*/  @!PT LDS RZ, [RZ] ;  /* 0x00000000fffff984 */ /* 0x000fe20000000800 */
[----:B------:R1:W-:Y:S01]  /*12ac0*/  LDGSTS.E.BYPASS.LTC128B.128 [R235+0x5080], [R12.64], !P6 ;  /* 0x050800000ceb7fae */ /* 0x0003e2000f101d44 */
[----:B------:R-:W-:Y:S01]  /*12ad0*/  IMAD.X R11, R5, 0x1, R242, P0 ;  /* 0x00000001050b7824 */ /* 0x000fe200000e06f2 */
[----:B------:R-:W-:Y:S04]  /*12ae0*/  IADD3 R6, P0, R9, R245, RZ ;  /* 0x000000f509067210 */ /* 0x000fe80007f1e0ff */
[----:B------:R1:W-:Y:S01]  /*12af0*/  LDGSTS.E.BYPASS.LTC128B.128 [R235+0x6880], [R10.64], !P1 ;  /* 0x068800000aeb7fae */ /* 0x0003e2000c901d44 */
[----:B------:R-:W-:Y:S01]  /*12b00*/  IMAD.X R7, R5, 0x1, R244, P0 ;  /* 0x0000000105077824 */ /* 0x000fe200000e06f4 */
[C---:B------:R-:W-:Y:S04]  /*12b10*/  LEA R4, P0, R238.reuse, R9, 0x1 ;  /* 0x00000009ee047211 */ /* 0x040fe800078008ff */
[----:B------:R1:W-:Y:S01]  /*12b20*/  LDGSTS.E.BYPASS.LTC128B.128 [R235+0x8080], [R6.64], !P5 ;  /* 0x0808000006eb7fae */ /* 0x0003e2000e901d44 */
[----:B------:R-:W-:Y:S05]  /*12b30*/  LEA.HI.X R5, R238, R5, R251, 0x1, P0 ;  /* 0x00000005ee057211 */ /* 0x000fea00000f0cfb */
[----:B------:R1:W-:Y:S03]  /*12b40*/  LDGSTS.E.BYPASS.LTC128B.128 [R235+0x9880], [R4.64], !P4 ;  /* 0x0988000004eb7fae */ /* 0x0003e6000e101d44 */
.L_x_943:
[----:B----4-:R-:W-:Y:S05]  /*12b50*/  BSYNC B0 ;  /* 0x0000000000007941 */ /* 0x010fea0003800000 */
.L_x_942:
[----:B------:R-:W0:Y:S01]  /*12b60*/  LDGDEPBAR ;  /* 0x00000000000079af */ /* 0x000e220000000000 */
[----:B------:R-:W-:Y:S01]  /*12b70*/  WARPSYNC 0xffffffff ;  /* 0xffffffff00007948 */ /* 0x000fe20003800000 */
[C---:B-1----:R-:W-:Y:S03]  /*12b80*/  HMMA.16816.F32.BF16 R4, R160.reuse, R164, RZ ;  /* 0x000000a4a004723c */ /* 0x042fe600000418ff */
[----:B------:R-:W-:Y:S02]  /*12b90*/  ISETP.GE.AND P0, PT, R246, 0x1, PT ;  /* 0x00000001f600780c */ /* 0x000fe40003f06270 */
[----:B------:R-:W-:Y:S01]  /*12ba0*/  LDSM.16.M88.4 R196, [R209] ;  /* 0x00000000d1c4783b */ /* 0x000fe20000000200 */
[C---:B------:R-:W-:Y:S02]  /*12bb0*/  LEA R222, R219.reuse, R218, 0x1 ;  /* 0x000000dadbde7211 */ /* 0x040fe400078e08ff */
[C---:B------:R-:W-:Y:S01]  /*12bc0*/  HMMA.16816.F32.BF16 R8, R160.reuse, R166, RZ ;  /* 0x000000a6a008723c */ /* 0x040fe200000418ff */
[----:B------:R-:W-:Y:S03]  /*12bd0*/  LEA R2, R220, R217, 0x1 ;  /* 0x000000d9dc027211 */ /* 0x000fe600078e08ff */
[----:B------:R-:W-:Y:S01]  /*12be0*/  LDSM.16.M88.4 R188, [R222] ;  /* 0x00000000debc783b */ /* 0x000fe20000000200 */
[----:B------:R-:W-:Y:S03]  /*12bf0*/  LEA R156, R219, R158, 0x1 ;  /* 0x0000009edb9c7211 */ /* 0x000fe600078e08ff */
[C---:B------:R-:W-:Y:S03]  /*12c00*/  HMMA.16816.F32.BF16 R12, R160.reuse, R168, RZ ;  /* 0x000000a8a00c723c */ /* 0x040fe600000418ff */
[----:B------:R-:W1:Y:S05]  /*12c10*/  LDSM.16.M88.4 R192, [R2+0xa080] ;  /* 0x00a0800002c0783b */ /* 0x000e6a0000000200 */
[C---:B------:R-:W-:Y:S02]  /*12c20*/  HMMA.16816.F32.BF16 R16, R160.reuse, R170, RZ ;  /* 0x000000aaa010723c */ /* 0x040fe400000418ff */
[----:B------:R-:W-:Y:S06]  /*12c30*/  LDSM.16.M88.4 R164, [R2+0xb080] ;  /* 0x00b0800002a4783b */ /* 0x000fec0000000200 */
[C---:B------:R-:W-:Y:S01]  /*12c40*/  HMMA.16816.F32.BF16 R20, R160.reuse, R24, RZ ;  /* 0x00000018a014723c */ /* 0x040fe200000418ff */
[----:B------:R-:W-:Y:S07]  /*12c50*/  LDSM.16.M88.4 R168, [R156] ;  /* 0x000000009ca8783b */ /* 0x000fee0000000200 */
[----:B------:R-:W-:Y:S01]  /*12c60*/  HMMA.16816.F32.BF16 R24, R160, R26, RZ ;  /* 0x0000001aa018723c */ /* 0x000fe200000418ff */
[----:B------:R-:W2:Y:S07]  /*12c70*/  LDSM.16.M88.4 R160, [R2+0xa880] ;  /* 0x00a8800002a0783b */ /* 0x000eae0000000200 */
[C---:B------:R-:W-:Y:S08]  /*12c80*/  HMMA.16816.F32.BF16 R4, R172.reuse, R176, R4 ;  /* 0x000000b0ac04723c */ /* 0x040ff00000041804 */
[C---:B------:R-:W-:Y:S01]  /*12c90*/  HMMA.16816.F32.BF16 R8, R172.reuse, R178, R8 ;  /* 0x000000b2ac08723c */ /* 0x040fe20000041808 */
[----:B------:R-:W-:Y:S07]  /*12ca0*/  LDSM.16.M88.4 R176, [R209+0x1000] ;  /* 0x00100000d1b0783b */ /* 0x000fee0000000200 */
[C---:B---3--:R-:W-:Y:S08]  /*12cb0*/  HMMA.16816.F32.BF16 R12, R172.reuse, R180, R12 ;  /* 0x000000b4ac0c723c */ /* 0x048ff0000004180c */
[C---:B------:R-:W-:Y:S01]  /*12cc0*/  HMMA.16816.F32.BF16 R16, R172.reuse, R182, R16 ;  /* 0x000000b6ac10723c */ /* 0x040fe20000041810 */
[----:B------:R-:W-:Y:S07]  /*12cd0*/  LDSM.16.M88.4 R180, [R218+0x4000] ;  /* 0x00400000dab4783b */ /* 0x000fee0000000200 */
[C---:B------:R-:W-:Y:S08]  /*12ce0*/  HMMA.16816.F32.BF16 R20, R172.reuse, R184, R20 ;  /* 0x000000b8ac14723c */ /* 0x040ff00000041814 */
[----:B------:R-:W-:Y:S01]  /*12cf0*/  HMMA.16816.F32.BF16 R24, R172, R186, R24 ;  /* 0x000000baac18723c */ /* 0x000fe20000041818 */
[----:B------:R-:W3:Y:S07]  /*12d00*/  LDSM.16.M88.4 R172, [R209+0x800] ;  /* 0x00080000d1ac783b */ /* 0x000eee0000000200 */
[C---:B-1----:R-:W-:Y:S01]  /*12d10*/  HMMA.16816.F32.BF16 R4, R188.reuse, R192, R4 ;  /* 0x000000c0bc04723c */ /* 0x042fe20000041804 */
[----:B------:R-:W1:Y:S07]  /*12d20*/  LDSM.16.M88.4 R184, [R217+0xb880] ;  /* 0x00b88000d9b8783b */ /* 0x000e6e0000000200 */
[C---:B------:R-:W-:Y:S01]  /*12d30*/  HMMA.16816.F32.BF16 R8, R188.reuse, R194, R8 ;  /* 0x000000c2bc08723c */ /* 0x040fe20000041808 */
[----:B------:R-:W-:Y:S07]  /*12d40*/  LDSM.16.M88.4 R192, [R208] ;  /* 0x00000000d0c0783b */ /* 0x000fee0000000200 */
[C---:B--2---:R-:W-:Y:S08]  /*12d50*/  HMMA.16816.F32.BF16 R12, R188.reuse, R160, R12 ;  /* 0x000000a0bc0c723c */ /* 0x044ff0000004180c */
[C---:B------:R-:W-:Y:S01]  /*12d60*/  HMMA.16816.F32.BF16 R16, R188.reuse, R162, R16 ;  /* 0x000000a2bc10723c */ /* 0x040fe20000041810 */
[----:B------:R-:W2:Y:S07]  /*12d70*/  LDSM.16.M88.4 R160, [R217+0xc080] ;  /* 0x00c08000d9a0783b */ /* 0x000eae0000000200 */
[C---:B------:R-:W-:Y:S08]  /*12d80*/  HMMA.16816.F32.BF16 R20, R188.reuse, R164, R20 ;  /* 0x000000a4bc14723c */ /* 0x040ff00000041814 */
[----:B------:R-:W-:Y:S01]  /*12d90*/  HMMA.16816.F32.BF16 R24, R188, R166, R24 ;  /* 0x000000a6bc18723c */ /* 0x000fe20000041818 */
[----:B------:R-:W4:Y:S07]  /*12da0*/  LDSM.16.M88.4 R164, [R217+0xc880] ;  /* 0x00c88000d9a4783b */ /* 0x000f2e0000000200 */
[C---:B------:R-:W-:Y:S01]  /*12db0*/  HMMA.16816.F32.BF16 R4, R168.reuse, R196, R4 ;  /* 0x000000c4a804723c */ /* 0x040fe20000041804 */
[----:B------:R-:W5:Y:S07]  /*12dc0*/  LDSM.16.M88.4 R188, [R158+0x4000] ;  /* 0x004000009ebc783b */ /* 0x000f6e0000000200 */
[C---:B------:R-:W-:Y:S01]  /*12dd0*/  HMMA.16816.F32.BF16 R8, R168.reuse, R198, R8 ;  /* 0x000000c6a808723c */ /* 0x040fe20000041808 */
[----:B------:R-:W-:Y:S07]  /*12de0*/  LDSM.16.M88.4 R196, [R2+0xb880] ;  /* 0x00b8800002c4783b */ /* 0x000fee0000000200 */
[C---:B---3--:R-:W-:Y:S08]  /*12df0*/  HMMA.16816.F32.BF16 R12, R168.reuse, R172, R12 ;  /* 0x000000aca80c723c */ /* 0x048ff0000004180c */
[C---:B------:R-:W-:Y:S01]  /*12e00*/  HMMA.16816.F32.BF16 R16, R168.reuse, R174, R16 ;  /* 0x000000aea810723c */ /* 0x040fe20000041810 */
[----:B------:R-:W-:Y:S07]  /*12e10*/  LDSM.16.M88.4 R172, [R206] ;  /* 0x00000000ceac783b */ /* 0x000fee0000000200 */
[C---:B------:R-:W-:Y:S08]  /*12e20*/  HMMA.16816.F32.BF16 R20, R168.reuse, R176, R20 ;  /* 0x000000b0a814723c */ /* 0x040ff00000041814 */
[----:B------:R-:W-:Y:S01]  /*12e30*/  HMMA.16816.F32.BF16 R24, R168, R178, R24 ;  /* 0x000000b2a818723c */ /* 0x000fe20000041818 */
[----:B------:R-:W3:Y:S07]  /*12e40*/  LDSM.16.M88.4 R168, [R207] ;  /* 0x00000000cfa8783b */ /* 0x000eee0000000200 */
[C---:B-1----:R-:W-:Y:S01]  /*12e50*/  HMMA.16816.F32.BF16 R4, R180.reuse, R184, R4 ;  /* 0x000000b8b404723c */ /* 0x042fe20000041804 */
[----:B------:R-:W1:Y:S07]  /*12e60*/  LDSM.16.M88.4 R176, [R222+0x4000] ;  /* 0x00400000deb0783b */ /* 0x000e6e0000000200 */
[C---:B------:R-:W-:Y:S01]  /*12e70*/  HMMA.16816.F32.BF16 R8, R180.reuse, R186, R8 ;  /* 0x000000bab408723c */ /* 0x040fe20000041808 */
[----:B------:R-:W-:Y:S07]  /*12e80*/  LDSM.16.M88.4 R184, [R209+0x1800] ;  /* 0x00180000d1b8783b */ /* 0x000fee0000000200 */
[C---:B--2---:R-:W-:Y:S08]  /*12e90*/  HMMA.16816.F32.BF16 R12, R180.reuse, R160, R12 ;  /* 0x000000a0b40c723c */ /* 0x044ff0000004180c */
[C---:B------:R-:W-:Y:S01]  /*12ea0*/  HMMA.16816.F32.BF16 R16, R180.reuse, R162, R16 ;  /* 0x000000a2b410723c */ /* 0x040fe20000041810 */
[----:B------:R-:W2:Y:S07]  /*12eb0*/  LDSM.16.M88.4 R160, [R2+0xc080] ;  /* 0x00c0800002a0783b */ /* 0x000eae0000000200 */
[C---:B----4-:R-:W-:Y:S08]  /*12ec0*/  HMMA.16816.F32.BF16 R20, R180.reuse, R164, R20 ;  /* 0x000000a4b414723c */ /* 0x050ff00000041814 */
[----:B------:R-:W-:Y:S01]  /*12ed0*/  HMMA.16816.F32.BF16 R24, R180, R166, R24 ;  /* 0x000000a6b418723c */ /* 0x000fe20000041818 */
[----:B------:R-:W4:Y:S07]  /*12ee0*/  LDSM.16.M88.4 R164, [R2+0xc880] ;  /* 0x00c8800002a4783b */ /* 0x000f2e0000000200 */
[C---:B-----5:R-:W-:Y:S01]  /*12ef0*/  HMMA.16816.F32.BF16 R4, R188.reuse, R192, R4 ;  /* 0x000000c0bc04723c */ /* 0x060fe20000041804 */
[----:B------:R-:W5:Y:S07]  /*12f00*/  LDSM.16.M88.4 R180, [R156+0x4000] ;  /* 0x004000009cb4783b */ /* 0x000f6e0000000200 */
[C---:B------:R-:W-:Y:S01]  /*12f10*/  HMMA.16816.F32.BF16 R8, R188.reuse, R194, R8 ;  /* 0x000000c2bc08723c */ /* 0x040fe20000041808 */
[----:B------:R-:W-:Y:S07]  /*12f20*/  LDSM.16.M88.4 R192, [R217+0xd080] ;  /* 0x00d08000d9c0783b */ /* 0x000fee0000000200 */
[C---:B---3--:R-:W-:Y:S08]  /*12f30*/  HMMA.16816.F32.BF16 R12, R188.reuse, R168, R12 ;  /* 0x000000a8bc0c723c */ /* 0x048ff0000004180c */
[C---:B------:R-:W-:Y:S01]  /*12f40*/  HMMA.16816.F32.BF16 R16, R188.reuse, R170, R16 ;  /* 0x000000aabc10723c */ /* 0x040fe20000041810 */
[----:B------:R-:W3:Y:S07]  /*12f50*/  LDSM.16.M88.4 R168, [R209+0x2000] ;  /* 0x00200000d1a8783b */ /* 0x000eee0000000200 */
        /* <DEDUP_REMOVED lines=19> */
[----:B------:R-:W3:Y:S07]  /*13090*/  LDSM.16.M88.4 R168, [R204] ;  /* 0x00000000cca8783b */ /* 0x000eee0000000200 */
        /* <DEDUP_REMOVED lines=43> */
[----:B------:R-:W3:Y:S01]  /*13350*/  LDSM.16.M88.4 R188, [R222+0xc000] ;  /* 0x00c00000debc783b */ /* 0x000ee20000000200 */
[C---:B-1----:R-:W-:Y:S08]  /*13360*/  HMMA.16816.F32.BF16 R4, R176.reuse, R196, R4 ;  /* 0x000000c4b004723c */ /* 0x042ff00000041804 */
[C---:B------:R-:W-:Y:S01]  /*13370*/  HMMA.16816.F32.BF16 R8, R176.reuse, R198, R8 ;  /* 0x000000c6b008723c */ /* 0x040fe20000041808 */
[----:B------:R-:W-:Y:S07]  /*13380*/  LDSM.16.M88.4 R196, [R209+0x4800] ;  /* 0x00480000d1c4783b */ /* 0x000fee0000000200 */
[C---:B--2---:R-:W-:Y:S08]  /*13390*/  HMMA.16816.F32.BF16 R12, R176.reuse, R160, R12 ;  /* 0x000000a0b00c723c */ /* 0x044ff0000004180c */
[C---:B------:R-:W-:Y:S01]  /*133a0*/  HMMA.16816.F32.BF16 R16, R176.reuse, R162, R16 ;  /* 0x000000a2b010723c */ /* 0x040fe20000041810 */
[----:B------:R-:W1:Y:S07]  /*133b0*/  LDSM.16.M88.4 R160, [R2+0xf080] ;  /* 0x00f0800002a0783b */ /* 0x000e6e0000000200 */
[C---:B----4-:R-:W-:Y:S08]  /*133c0*/  HMMA.16816.F32.BF16 R20, R176.reuse, R164, R20 ;  /* 0x000000a4b014723c */ /* 0x050ff00000041814 */
[----:B------:R-:W-:Y:S01]  /*133d0*/  HMMA.16816.F32.BF16 R24, R176, R166, R24 ;  /* 0x000000a6b018723c */ /* 0x000fe20000041818 */
[----:B------:R-:W2:Y:S07]  /*133e0*/  LDSM.16.M88.4 R164, [R2+0xf880] ;  /* 0x00f8800002a4783b */ /* 0x000eae0000000200 */
[----:B------:R-:W4:Y:S01]  /*133f0*/  LDSM.16.M88.4 R176, [R156+0xc000] ;  /* 0x00c000009cb0783b */ /* 0x000f220000000200 */
[C---:B-----5:R-:W-:Y:S08]  /*13400*/  HMMA.16816.F32.BF16 R4, R180.reuse, R184, R4 ;  /* 0x000000b8b404723c */ /* 0x060ff00000041804 */
[C---:B------:R-:W-:Y:S08]  /*13410*/  HMMA.16816.F32.BF16 R8, R180.reuse, R186, R8 ;  /* 0x000000bab408723c */ /* 0x040ff00000041808 */
[C---:B---3--:R-:W-:Y:S08]  /*13420*/  HMMA.16816.F32.BF16 R12, R180.reuse, R168, R12 ;  /* 0x000000a8b40c723c */ /* 0x048ff0000004180c */
[C---:B------:R-:W-:Y:S08]  /*13430*/  HMMA.16816.F32.BF16 R16, R180.reuse, R170, R16 ;  /* 0x000000aab410723c */ /* 0x040ff00000041810 */
[C---:B------:R-:W-:Y:S08]  /*13440*/  HMMA.16816.F32.BF16 R20, R180.reuse, R172, R20 ;  /* 0x000000acb414723c */ /* 0x040ff00000041814 */
[----:B------:R-:W-:Y:S08]  /*13450*/  HMMA.16816.F32.BF16 R24, R180, R174, R24 ;  /* 0x000000aeb418723c */ /* 0x000ff00000041818 */
[C---:B------:R-:W-:Y:S08]  /*13460*/  HMMA.16816.F32.BF16 R4, R188.reuse, R192, R4 ;  /* 0x000000c0bc04723c */ /* 0x040ff00000041804 */
[C---:B------:R-:W-:Y:S08]  /*13470*/  HMMA.16816.F32.BF16 R8, R188.reuse, R194, R8 ;  /* 0x000000c2bc08723c */ /* 0x040ff00000041808 */
[C---:B-1----:R-:W-:Y:S08]  /*13480*/  HMMA.16816.F32.BF16 R12, R188.reuse, R160, R12 ;  /* 0x000000a0bc0c723c */ /* 0x042ff0000004180c */
[C---:B------:R-:W-:Y:S01]  /*13490*/  HMMA.16816.F32.BF16 R16, R188.reuse, R162, R16 ;  /* 0x000000a2bc10723c */ /* 0x040fe20000041810 */
[----:B------:R-:W1:Y:S07]  /*134a0*/  LDSM.16.M88.4 R160, [R209+0x5000] ;  /* 0x00500000d1a0783b */ /* 0x000e6e0000000200 */
[C---:B--2---:R-:W-:Y:S08]  /*134b0*/  HMMA.16816.F32.BF16 R20, R188.reuse, R164, R20 ;  /* 0x000000a4bc14723c */ /* 0x044ff00000041814 */
[----:B------:R-:W-:Y:S01]  /*134c0*/  HMMA.16816.F32.BF16 R24, R188, R166, R24 ;  /* 0x000000a6bc18723c */ /* 0x000fe20000041818 */
[----:B------:R-:W2:Y:S01]  /*134d0*/  LDSM.16.M88.4 R164, [R209+0x5800] ;  /* 0x00580000d1a4783b */ /* 0x000ea20000000200 */
[----:B------:R-:W-:Y:S06]  /*134e0*/  DEPBAR.LE SB0, 0x0 ;  /* 0x000080000000791a */ /* 0x000fec0000000000 */
[----:B------:R-:W-:Y:S01]  /*134f0*/  BAR.SYNC.DEFER_BLOCKING 0x0 ;  /* 0x0000000000007b1d */ /* 0x000fe20000010000 */
[C---:B----4-:R-:W-:Y:S08]  /*13500*/  HMMA.16816.F32.BF16 R4, R176.reuse, R196, R4 ;  /* 0x000000c4b004723c */ /* 0x050ff00000041804 */
[C---:B------:R-:W-:Y:S08]  /*13510*/  HMMA.16816.F32.BF16 R8, R176.reuse, R198, R8 ;  /* 0x000000c6b008723c */ /* 0x040ff00000041808 */
[C---:B-1----:R-:W-:Y:S08]  /*13520*/  HMMA.16816.F32.BF16 R12, R176.reuse, R160, R12 ;  /* 0x000000a0b00c723c */ /* 0x042ff0000004180c */
[C---:B------:R-:W-:Y:S04]  /*13530*/  HMMA.16816.F32.BF16 R16, R176.reuse, R162, R16 ;  /* 0x000000a2b010723c */ /* 0x040fe80000041810 */
[----:B------:R-:W-:Y:S02]  /*13540*/  FMUL.FTZ R157, R4, c[0x0][0x320] ;  /* 0x0000c800049d7a20 */ /* 0x000fe40000410000 */
[----:B------:R-:W-:Y:S02]  /*13550*/  FMUL.FTZ R156, R6, c[0x0][0x320] ;  /* 0x0000c800069c7a20 */ /* 0x000fe40000410000 */
[----:B------:R1:W3:Y:S01]  /*13560*/  MUFU.TANH R169, R157 ;  /* 0x0000009d00a97308 */ /* 0x0002e20000002400 */
[C---:B--2---:R-:W-:Y:S03]  /*13570*/  HMMA.16816.F32.BF16 R20, R176.reuse, R164, R20 ;  /* 0x000000a4b014723c */ /* 0x044fe60000041814 */
[----:B------:R-:W-:Y:S02]  /*13580*/  FMUL.FTZ R181, R5, c[0x0][0x320] ;  /* 0x0000c80005b57a20 */ /* 0x000fe40000410000 */
[----:B------:R-:W-:Y:S02]  /*13590*/  FMUL.FTZ R252, R7, c[0x0][0x320] ;  /* 0x0000c80007fc7a20 */ /* 0x000fe40000410000 */
[----:B------:R-:W-:Y:S01]  /*135a0*/  FMUL.FTZ R180, R8, c[0x0][0x320] ;  /* 0x0000c80008b47a20 */ /* 0x000fe20000410000 */
[----:B------:R-:W-:Y:S01]  /*135b0*/  HMMA.16816.F32.BF16 R24, R176, R166, R24 ;  /* 0x000000a6b018723c */ /* 0x000fe20000041818 */
[----:B------:R2:W4:Y:S03]  /*135c0*/  MUFU.TANH R6, R156 ;  /* 0x0000009c00067308 */ /* 0x0005260000002400 */
[----:B------:R-:W-:Y:S02]  /*135d0*/  FMUL.FTZ R184, R9, c[0x0][0x320] ;  /* 0x0000c80009b87a20 */ /* 0x000fe40000410000 */
[----:B------:R-:W-:Y:S02]  /*135e0*/  FMUL.FTZ R250, R12, c[0x0][0x320] ;  /* 0x0000c8000cfa7a20 */ /* 0x000fe40000410000 */
[----:B------:R-:W-:Y:S03]  /*135f0*/  FMUL.FTZ R198, R13, c[0x0][0x320] ;  /* 0x0000c8000dc67a20 */ /* 0x000fe60000410000 */
[----:B------:R-:W3:Y:S01]  /*13600*/  MUFU.TANH R181, R181 ;  /* 0x000000b500b57308 */ /* 0x000ee20000002400 */
[----:B------:R-:W-:Y:S02]  /*13610*/  FMUL.FTZ R174, R14, c[0x0][0x320] ;  /* 0x0000c8000eae7a20 */ /* 0x000fe40000410000 */
[----:B------:R-:W-:Y:S02]  /*13620*/  FMUL.FTZ R172, R15, c[0x0][0x320] ;  /* 0x0000c8000fac7a20 */ /* 0x000fe40000410000 */
[----:B-1----:R-:W-:Y:S02]  /*13630*/  FMUL.FTZ R157, R10, c[0x0][0x320] ;  /* 0x0000c8000a9d7a20 */ /* 0x002fe40000410000 */
[----:B------:R-:W-:Y:S02]  /*13640*/  FMUL.FTZ R170, R16, c[0x0][0x320] ;  /* 0x0000c80010aa7a20 */ /* 0x000fe40000410000 */
[----:B------:R-:W-:Y:S01]  /*13650*/  FMUL.FTZ R196, R20, c[0x0][0x320] ;  /* 0x0000c80014c47a20 */ /* 0x000fe20000410000 */
[----:B------:R-:W1:Y:S01]  /*13660*/  MUFU.TANH R252, R252 ;  /* 0x000000fc00fc7308 */ /* 0x000e620000002400 */
[----:B------:R-:W-:Y:S02]  /*13670*/  FMUL.FTZ R17, R17, c[0x0][0x320] ;  /* 0x0000c80011117a20 */ /* 0x000fe40000410000 */
[----:B------:R-:W-:Y:S02]  /*13680*/  FMUL.FTZ R185, R24, c[0x0][0x320] ;  /* 0x0000c80018b97a20 */ /* 0x000fe40000410000 */
[----:B--2---:R-:W-:Y:S02]  /*13690*/  FMUL.FTZ R156, R11, c[0x0][0x320] ;  /* 0x0000c8000b9c7a20 */ /* 0x004fe40000410000 */
[----:B------:R-:W-:Y:S02]  /*136a0*/  FMUL.FTZ R18, R18, c[0x0][0x320] ;  /* 0x0000c80012127a20 */ /* 0x000fe40000410000 */
[----:B------:R-:W-:Y:S01]  /*136b0*/  FMUL.FTZ R19, R19, c[0x0][0x320] ;  /* 0x0000c80013137a20 */ /* 0x000fe20000410000 */
[----:B------:R-:W2:Y:S01]  /*136c0*/  MUFU.TANH R180, R180 ;  /* 0x000000b400b47308 */ /* 0x000ea20000002400 */
[----:B------:R-:W-:Y:S02]  /*136d0*/  FMUL.FTZ R21, R21, c[0x0][0x320] ;  /* 0x0000c80015157a20 */ /* 0x000fe40000410000 */
[----:B------:R-:W-:Y:S02]  /*136e0*/  FMUL.FTZ R22, R22, c[0x0][0x320] ;  /* 0x0000c80016167a20 */ /* 0x000fe40000410000 */
[----:B------:R-:W-:Y:S02]  /*136f0*/  FMUL.FTZ R23, R23, c[0x0][0x320] ;  /* 0x0000c80017177a20 */ /* 0x000fe40000410000 */
[----:B------:R-:W-:Y:S02]  /*13700*/  FMUL.FTZ R25, R25, c[0x0][0x320] ;  /* 0x0000c80019197a20 */ /* 0x000fe40000410000 */
[----:B------:R-:W-:Y:S01]  /*13710*/  FMUL.FTZ R26, R26, c[0x0][0x320] ;  /* 0x0000c8001a1a7a20 */ /* 0x000fe20000410000 */
[----:B------:R-:W1:Y:S01]  /*13720*/  MUFU.TANH R184, R184 ;  /* 0x000000b800b87308 */ /* 0x000e620000002400 */
[----:B------:R-:W-:Y:S09]  /*13730*/  FMUL.FTZ R27, R27, c[0x0][0x320] ;  /* 0x0000c8001b1b7a20 */ /* 0x000ff20000410000 */
[----:B------:R1:W1:Y:S10]  /*13740*/  MUFU.TANH R189, R157 ;  /* 0x0000009d00bd7308 */ /* 0x0002740000002400 */
[----:B------:R1:W1:Y:S10]  /*13750*/  MUFU.TANH R9, R156 ;  /* 0x0000009c00097308 */ /* 0x0002740000002400 */
[----:B------:R-:W1:Y:S10]  /*13760*/  MUFU.TANH R250, R250 ;  /* 0x000000fa00fa7308 */ /* 0x000e740000002400 */
        /* <DEDUP_REMOVED lines=15> */
[----:B------:R-:W-:-:S05]  /*13860*/  @!P0 BRA `(.L_x_945) ;  /* 0x0000040000008947 */ /* 0x000fca0003800000 */
[----:B--234-:R-:W-:Y:S01]  /*13870*/  IMAD R5, R246, 0x30, R225 ;  /* 0x00000030f6057824 */ /* 0x01cfe200078e02e1 */
[----:B------:R-:W-:Y:S01]  /*13880*/  ISETP.NE.AND P1, PT, R231, 0x1, PT ;  /* 0x00000001e700780c */ /* 0x000fe20003f25270 */
[----:B------:R-:W-:Y:S03]  /*13890*/  IMAD.MOV.U32 R233, RZ, RZ, RZ ;  /* 0x000000ffffe97224 */ /* 0x000fe600078e00ff */
[----:B------:R-:W-:Y:S05]  /*138a0*/  IADD3 R234, R5, -0x30, R228 ;  /* 0xffffffd005ea7810 */ /* 0x000fea0007ffe0e4 */
[----:B------:R-:W-:Y:S04]  /*138b0*/  IMAD.MOV.U32 R5, RZ, RZ, R234 ;  /* 0x000000ffff057224 */ /* 0x000fe800078e00ea */
[----:B------:R-:W-:Y:S05]  /*138c0*/  @P1 IMAD.HI.U32 R2, R234, c[0x0][0x2bc], RZ ;  /* 0x0000af00ea021a27 */ /* 0x000fea00078e00ff */
[----:B------:R-:W-:Y:S02]  /*138d0*/  @P1 SHF.R.U32.HI R5, RZ, c[0x0][0x2c0], R2 ;  /* 0x0000b000ff051a19 */ /* 0x000fe40000011602 */
[----:B------:R-:W-:Y:S02]  /*138e0*/  ISETP.GE.AND P1, PT, R239, 0x1, PT ;  /* 0x00000001ef00780c */ /* 0x000fe40003f26270 */
[C---:B------:R-:W-:Y:S04]  /*138f0*/  @!P3 IADD3 R7, P0, R5.reuse, R236, RZ ;  /* 0x000000ec0507b210 */ /* 0x040fe80007f1e0ff */
[----:B------:R-:W-:Y:S01]  /*13900*/  @!P3 LEA.HI.X.SX32 R2, R5, R232, 0x1, P0 ;  /* 0x000000e80502b211 */ /* 0x000fe200000f0eff */
[----:B------:R-:W-:Y:S01]  /*13910*/  IMAD.MOV R5, RZ, RZ, -R5 ;  /* 0x000000ffff057224 */ /* 0x000fe200078e0a05 */
[----:B------:R-:W-:Y:S03]  /*13920*/  @!P3 LEA R12, P0, R7, c[0x0][0x2a0], 0x2 ;  /* 0x0000a800070cba11 */ /* 0x000fe600078010ff */
[----:B------:R-:W-:Y:S01]  /*13930*/  IMAD R234, R5, c[0x0][0x2b8], R234 ;  /* 0x0000ae0005ea7a24 */ /* 0x000fe200078e02ea */
[----:B------:R-:W-:Y:S01]  /*13940*/  @!P3 LEA.HI.X R13, R7, c[0x0][0x2a4], R2, 0x2, P0 ;  /* 0x0000a900070dba11 */ /* 0x000fe200000f1402 */
[----:B------:R-:W-:Y:S02]  /*13950*/  IMAD R7, R249, c[0x0][0x1e8], RZ ;  /* 0x00007a00f9077a24 */ /* 0x000fe400078e02ff */
[C---:B------:R-:W-:Y:S01]  /*13960*/  IMAD.WIDE.U32 R10, R234.reuse, c[0x0][0x1e0], RZ ;  /* 0x00007800ea0a7a25 */ /* 0x040fe200078e00ff */
[----:B------:R-:W-:Y:S01]  /*13970*/  SHF.R.S32.HI R5, RZ, 0x1f, R234 ;  /* 0x0000001fff057819 */ /* 0x000fe200000114ea */
[----:B------:R2:W3:Y:S02]  /*13980*/  @!P3 LDG.E R233, [R12.64] ;  /* 0x000000040ce9b981 */ /* 0x0004e4000c1e1900 */
[----:B------:R-:W-:Y:S02]  /*13990*/  IMAD R7, R223, c[0x0][0x1ec], R7 ;  /* 0x00007b00df077a24 */ /* 0x000fe400078e0207 */
[----:B------:R-:W-:Y:S04]  /*139a0*/  IMAD R5, R5, c[0x0][0x1e0], RZ ;  /* 0x0000780005057a24 */ /* 0x000fe800078e02ff */
[----:B------:R-:W-:Y:S04]  /*139b0*/  IMAD R5, R234, c[0x0][0x1e4], R5 ;  /* 0x00007900ea057a24 */ /* 0x000fe800078e0205 */
[----:B------:R-:W-:Y:S02]  /*139c0*/  IMAD.IADD R11, R11, 0x1, R5 ;  /* 0x000000010b0b7824 */ /* 0x000fe400078e0205 */
[----:B--2---:R-:W-:Y:S04]  /*139d0*/  IMAD.WIDE.U32 R12, R223, c[0x0][0x1e8], RZ ;  /* 0x00007a00df0c7a25 */ /* 0x004fe800078e00ff */
[----:B------:R-:W-:Y:S01]  /*139e0*/  IMAD.IADD R7, R13, 0x1, R7 ;  /* 0x000000010d077824 */ /* 0x000fe200078e0207 */
[----:B---3--:R-:W-:Y:S01]  /*139f0*/  SHF.R.S32.HI R8, RZ, 0x1f, R233 ;  /* 0x0000001fff087819 */ /* 0x008fe200000114e9 */
[C---:B------:R-:W-:Y:S04]  /*13a00*/  IMAD.WIDE.U32 R10, R233.reuse, c[0x0][0x1f0], R10 ;  /* 0x00007c00e90a7a25 */ /* 0x040fe800078e000a */
[----:B------:R-:W-:Y:S01]  /*13a10*/  IMAD R8, R8, c[0x0][0x1f0], RZ ;  /* 0x00007c0008087a24 */ /* 0x000fe200078e02ff */
[----:B------:R-:W-:Y:S03]  /*13a20*/  IADD3 R5, P0, R12, R10, RZ ;  /* 0x0000000a0c057210 */ /* 0x000fe60007f1e0ff */
[----:B------:R-:W-:Y:S05]  /*13a30*/  IMAD R8, R233, c[0x0][0x1f4], R8 ;  /* 0x00007d00e9087a24 */ /* 0x000fea00078e0208 */
[----:B------:R-:W-:Y:S02]  /*13a40*/  IADD3.X R8, R7, R11, R8, P0, !PT ;  /* 0x0000000b07087210 */ /* 0x000fe400007fe408 */
[C---:B------:R-:W-:Y:S04]  /*13a50*/  LEA R4, P0, R5.reuse, c[0x0][0x1c8], 0x1 ;  /* 0x0000720005047a11 */ /* 0x040fe800078008ff */
[----:B------:R-:W-:Y:S02]  /*13a60*/  LEA.HI.X R2, R5, c[0x0][0x1cc], R8, 0x1, P0 ;  /* 0x0000730005027a11 */ /* 0x000fe400000f0c08 */
[----:B------:R-:W2:Y:S04]  /*13a70*/  SHFL.IDX PT, R8, R4, RZ, 0x181f ;  /* 0x00181fff04087589 */ /* 0x000ea800000e0000 */
[----:B------:R-:W3:Y:S04]  /*13a80*/  SHFL.IDX PT, R5, R2, RZ, 0x181f ;  /* 0x00181fff02057589 */ /* 0x000ee800000e0000 */
[----:B------:R-:W4:Y:S01]  /*13a90*/  SHFL.IDX PT, R4, R4, 0x1, 0x181f ;  /* 0x00381f0004047f89 */ /* 0x000f2200000e0000 */
[C---:B--2---:R-:W-:Y:S05]  /*13aa0*/  @P1 IADD3 R14, P0, R8.reuse, R241, RZ ;  /* 0x000000f1080e1210 */ /* 0x044fea0007f1e0ff */
[C---:B---3--:R-:W-:Y:S01]  /*13ab0*/  @P1 IMAD.X R15, R5.reuse, 0x1, R240, P0 ;  /* 0x00000001050f1824 */ /* 0x048fe200000e06f0 */
[C---:B------:R-:W-:Y:S04]  /*13ac0*/  @P1 IADD3 R12, P0, R8.reuse, R243, RZ ;  /* 0x000000f3080c1210 */ /* 0x040fe80007f1e0ff */
[----:B------:R2:W-:Y:S01]  /*13ad0*/  @P1 LDGSTS.E.BYPASS.LTC128B.128 [R235+0xa080], [R14.64], !P6 ;  /* 0x0a0800000eeb1fae */ /* 0x0005e2000f101d44 */
[C---:B------:R-:W-:Y:S01]  /*13ae0*/  @P1 IMAD.X R13, R5.reuse, 0x1, R242, P0 ;  /* 0x00000001050d1824 */ /* 0x040fe200000e06f2 */
[----:B------:R-:W-:Y:S05]  /*13af0*/  @P1 IADD3 R10, P0, R8, R245, RZ ;  /* 0x000000f5080a1210 */ /* 0x000fea0007f1e0ff */
[----:B------:R-:W-:Y:S01]  /*13b00*/  @P1 IMAD.X R11, R5, 0x1, R244, P0 ;  /* 0x00000001050b1824 */ /* 0x000fe200000e06f4 */
[C---:B------:R-:W-:Y:S04]  /*13b10*/  @P1 LEA R16, P0, R238.reuse, R8, 0x1 ;  /* 0x00000008ee101211 */ /* 0x040fe800078008ff */
[C-C-:B-1----:R-:W-:Y:S02]  /*13b20*/  @P1 LEA.HI.X R17, R238.reuse, R5, R251.reuse, 0x1, P0 ;  /* 0x00000005ee111211 */ /* 0x142fe400000f0cfb */
[----:B------:R-:W1:Y:S01]  /*13b30*/  SHFL.IDX PT, R5, R2, 0x1, 0x181f ;  /* 0x00381f0002057f89 */ /* 0x000e6200000e0000 */
[----:B------:R-:W-:Y:S11]  /*13b40*/  ISETP.GE.AND P0, PT, R239, 0x21, PT ;  /* 0x00000021ef00780c */ /* 0x000ff60003f06270 */
[----:B------:R-:W-:Y:S02]  /*13b50*/  @!UPT UIADD3 URZ, URZ, URZ, URZ ;  /* 0x0000003f3f3ff290 */ /* 0x000fe4000fffe03f */
[C---:B----4-:R-:W-:Y:S04]  /*13b60*/  @P0 LEA R18, P2, R238.reuse, R4, 0x1 ;  /* 0x00000004ee120211 */ /* 0x050fe800078408ff */
[----:B-1----:R-:W-:Y:S02]  /*13b70*/  @P0 LEA.HI.X R19, R238, R5, R251, 0x1, P2 ;  /* 0x00000005ee130211 */ /* 0x002fe400010f0cfb */
[C---:B------:R-:W-:Y:S05]  /*13b80*/  @P0 IADD3 R22, P2, R4.reuse, R241, RZ ;  /* 0x000000f104160210 */ /* 0x040fea0007f5e0ff */
[C---:B------:R-:W-:Y:S01]  /*13b90*/  @P0 IMAD.X R23, R5.reuse, 0x1, R240, P2 ;  /* 0x0000000105170824 */ /* 0x040fe200010e06f0 */
[C---:B------:R-:W-:Y:S05]  /*13ba0*/  @P0 IADD3 R20, P2, R4.reuse, R243, RZ ;  /* 0x000000f304140210 */ /* 0x040fea0007f5e0ff */
[C---:B------:R-:W-:Y:S01]  /*13bb0*/  @P0 IMAD.X R21, R5.reuse, 0x1, R242, P2 ;  /* 0x0000000105150824 */ /* 0x040fe200010e06f2 */
[----:B------:R-:W-:Y:S05]  /*13bc0*/  @P0 IADD3 R24, P2, R4, R245, RZ ;  /* 0x000000f504180210 */ /* 0x000fea0007f5e0ff */
[----:B------:R-:W-:Y:S01]  /*13bd0*/  @P0 IMAD.X R25, R5, 0x1, R244, P2 ;  /* 0x0000000105190824 */ /* 0x000fe200010e06f4 */
[----:B------:R-:W-:Y:S11]  /*13be0*/  ISETP.GE.AND P2, PT, R229, c[0x0][0x1d4], PT ;  /* 0x00007500e5007a0c */ /* 0x000ff60003f46270 */
[----:B------:R-:W-:Y:S02]  /*13bf0*/  @!UPT UIADD3 URZ, URZ, URZ, URZ ;  /* 0x0000003f3f3ff290 */ /* 0x000fe4000fffe03f */
[----:B------:R2:W-:Y:S04]  /*13c00*/  @P1 LDGSTS.E.BYPASS.LTC128B.128 [R235+0xb880], [R12.64], !P2 ;  /* 0x0b8800000ceb1fae */ /* 0x0005e8000d101d44 */
[----:B------:R2:W-:Y:S04]  /*13c10*/  @P1 LDGSTS.E.BYPASS.LTC128B.128 [R235+0xd080], [R10.64], !P5 ;  /* 0x0d0800000aeb1fae */ /* 0x0005e8000e901d44 */
[----:B------:R2:W-:Y:S04]  /*13c20*/  @P1 LDGSTS.E.BYPASS.LTC128B.128 [R235+0xe880], [R16.64], !P4 ;  /* 0x0e88000010eb1fae */ /* 0x0005e8000e101d44 */
[----:B------:R2:W-:Y:S04]  /*13c30*/  @P0 LDGSTS.E.BYPASS.LTC128B.128 [R235+0xb080], [R22.64], !P6 ;  /* 0x0b08000016eb0fae */ /* 0x0005e8000f101d44 */
[----:B------:R2:W-:Y:S04]  /*13c40*/  @P0 LDGSTS.E.BYPASS.LTC128B.128 [R235+0xc880], [R20.64], !P2 ;  /* 0x0c88000014eb0fae */ /* 0x0005e8000d101d44 */
[----:B------:R2:W-:Y:S04]  /*13c50*/  @P0 LDGSTS.E.BYPASS.LTC128B.128 [R235+0xe080], [R24.64], !P5 ;  /* 0x0e08000018eb0fae */ /* 0x0005e8000e901d44 */
[----:B------:R2:W-:Y:S02]  /*13c60*/  @P0 LDGSTS.E.BYPASS.LTC128B.128 [R235+0xf880], [R18.64], !P4 ;  /* 0x0f88000012eb0fae */ /* 0x0005e4000e101d44 */
.L_x_945:
[----:B--234-:R-:W-:Y:S01]  /*13c70*/  FMNMX.FTZ R2, R169, R0, !PT ;  /* 0x00000000a9027209 */ /* 0x01cfe20007810000 */
[----:B-1----:R-:W-:Y:S01]  /*13c80*/  LDSM.16.MT88.4 R20, [R214+0x4080] ;  /* 0x00408000d614783b */ /* 0x002fe20000004200 */
        /* <DEDUP_REMOVED lines=27> */
[----:B------:R-:W-:Y:S01]  /*13e40*/  ISETP.GT.AND P0, PT, R246, RZ, PT ;  /* 0x000000fff600720c */ /* 0x000fe20003f04270 */
[----:B------:R-:W-:Y:S08]  /*13e50*/  SHFL.BFLY PT, R11, R10, 0x2, 0x1f ;  /* 0x0c401f000a0b7f89 */ /* 0x000ff000000e0000 */
[----:B------:R-:W1:Y:S02]  /*13e60*/  SHFL.BFLY PT, R7, R4, 0x2, 0x1f ;  /* 0x0c401f0004077f89 */ /* 0x000e6400000e0000 */
[----:B-1----:R-:W-:Y:S02]  /*13e70*/  FMNMX.FTZ R5, R4, R7, !PT ;  /* 0x0000000704057209 */ /* 0x002fe40007810000 */
[----:B------:R-:W-:Y:S04]  /*13e80*/  FMNMX.FTZ R8, R10, R11, !PT ;  /* 0x0000000b0a087209 */ /* 0x000fe80007810000 */
[----:B------:R-:W1:Y:S08]  /*13e90*/  SHFL.BFLY PT, R156, R5, 0x1, 0x1f ;  /* 0x0c201f00059c7f89 */ /* 0x000e7000000e0000 */
[----:B------:R-:W2:Y:S01]  /*13ea0*/  SHFL.BFLY PT, R11, R8, 0x1, 0x1f ;  /* 0x0c201f00080b7f89 */ /* 0x000ea200000e0000 */
[----:B-1----:R-:W-:Y:S02]  /*13eb0*/  FMNMX.FTZ R156, R156, R5, !PT ;  /* 0x000000059c9c7209 */ /* 0x002fe40007810000 */
[----:B--2---:R-:W-:Y:S05]  /*13ec0*/  FMNMX.FTZ R0, R8, R11, !PT ;  /* 0x0000000b08007209 */ /* 0x004fea0007810000 */
[C---:B------:R-:W-:Y:S02]  /*13ed0*/  FMUL.FTZ R186, R0.reuse, c[0x0][0x2d0] ;  /* 0x0000b40000ba7a20 */ /* 0x040fe40000410000 */
[----:B------:R-:W-:Y:S02]  /*13ee0*/  FADD.FTZ R2, -R0, R3 ;  /* 0x0000000300027221 */ /* 0x000fe40000010100 */
[--C-:B------:R-:W-:Y:S02]  /*13ef0*/  FFMA.FTZ R179, R184, c[0x0][0x2d0], -R186.reuse ;  /* 0x0000b400b8b37a23 */ /* 0x100fe400000108ba */
[----:B------:R-:W-:Y:S02]  /*13f00*/  FMUL.FTZ R184, R156, c[0x0][0x2d0] ;  /* 0x0000b4009cb87a20 */ /* 0x000fe40000410000 */
[----:B------:R-:W-:Y:S02]  /*13f10*/  FMUL.FTZ R3, R2, c[0x0][0x2d0] ;  /* 0x0000b40002037a20 */ /* 0x000fe40000410000 */
[----:B------:R-:W-:Y:S01]  /*13f20*/  FADD.FTZ R2, -R156, R159 ;  /* 0x0000009f9c027221 */ /* 0x000fe20000010100 */
[----:B------:R-:W-:Y:S01]  /*13f30*/  MUFU.EX2 R179, R179 ;  /* 0x000000b300b37308 */ /* 0x000fe20000000800 */
[----:B------:R-:W-:Y:S02]  /*13f40*/  FFMA.FTZ R182, R169, c[0x0][0x2d0], -R186 ;  /* 0x0000b400a9b67a23 */ /* 0x000fe400000108ba */
[----:B------:R-:W-:Y:S02]  /*13f50*/  FFMA.FTZ R159, R9, c[0x0][0x2d0], -R184 ;  /* 0x0000b400099f7a23 */ /* 0x000fe400000108b8 */
[--C-:B------:R-:W-:Y:S02]  /*13f60*/  FFMA.FTZ R181, R181, c[0x0][0x2d0], -R186.reuse ;  /* 0x0000b400b5b57a23 */ /* 0x100fe400000108ba */
[----:B------:R-:W-:Y:S02]  /*13f70*/  FFMA.FTZ R180, R180, c[0x0][0x2d0], -R186 ;  /* 0x0000b400b4b47a23 */ /* 0x000fe400000108ba */
[--C-:B------:R-:W-:Y:S01]  /*13f80*/  FFMA.FTZ R178, R6, c[0x0][0x2d0], -R184.reuse ;  /* 0x0000b40006b27a23 */ /* 0x100fe200000108b8 */
[----:B------:R-:W1:Y:S01]  /*13f90*/  MUFU.EX2 R3, R3 ;  /* 0x0000000300037308 */ /* 0x000e620000000800 */
[--C-:B------:R-:W-:Y:S02]  /*13fa0*/  FFMA.FTZ R177, R252, c[0x0][0x2d0], -R184.reuse ;  /* 0x0000b400fcb17a23 */ /* 0x100fe400000108b8 */
[--C-:B------:R-:W-:Y:S02]  /*13fb0*/  FFMA.FTZ R176, R189, c[0x0][0x2d0], -R184.reuse ;  /* 0x0000b400bdb07a23 */ /* 0x100fe400000108b8 */
[----:B------:R-:W-:Y:S02]  /*13fc0*/  FMUL.FTZ R4, R2, c[0x0][0x2d0] ;  /* 0x0000b40002047a20 */ /* 0x000fe40000410000 */
[--C-:B------:R-:W-:Y:S02]  /*13fd0*/  FFMA.FTZ R190, R174, c[0x0][0x2d0], -R184.reuse ;  /* 0x0000b400aebe7a23 */ /* 0x100fe400000108b8 */
[----:B------:R-:W-:Y:S01]  /*13fe0*/  FFMA.FTZ R191, R172, c[0x0][0x2d0], -R184 ;  /* 0x0000b400acbf7a23 */ /* 0x000fe200000108b8 */
[----:B------:R2:W3:Y:S01]  /*13ff0*/  MUFU.EX2 R2, R4 ;  /* 0x0000000400027308 */ /* 0x0004e20000000800 */
[--C-:B------:R-:W-:Y:S02]  /*14000*/  FFMA.FTZ R193, R170, c[0x0][0x2d0], -R186.reuse ;  /* 0x0000b400aac17a23 */ /* 0x100fe400000108ba */
[----:B------:R-:W-:Y:S02]  /*14010*/  FFMA.FTZ R192, R175, c[0x0][0x2d0], -R186 ;  /* 0x0000b400afc07a23 */ /* 0x000fe400000108ba */
[--C-:B------:R-:W-:Y:S02]  /*14020*/  FFMA.FTZ R194, R173, c[0x0][0x2d0], -R184.reuse ;  /* 0x0000b400adc27a23 */ /* 0x100fe400000108b8 */
[----:B------:R-:W-:Y:S01]  /*14030*/  LDSM.16.MT88.4 R172, [R215+0x7880] ;  /* 0x00788000d7ac783b */ /* 0x000fe20000004200 */
[----:B------:R-:W-:Y:S02]  /*14040*/  FFMA.FTZ R195, R171, c[0x0][0x2d0], -R184 ;  /* 0x0000b400abc37a23 */ /* 0x000fe400000108b8 */
[----:B------:R-:W-:Y:S01]  /*14050*/  MUFU.EX2 R182, R182 ;  /* 0x000000b600b67308 */ /* 0x000fe20000000800 */
        /* <DEDUP_REMOVED lines=8> */
[C---:B------:R-:W-:Y:S02]  /*140e0*/  FMUL.FTZ R17, R3.reuse, R141 ;  /* 0x0000008d03117220 */ /* 0x040fe40000410000 */
[C---:B--2---:R-:W-:Y:S02]  /*140f0*/  FMUL.FTZ R4, R3.reuse, R152 ;  /* 0x0000009803047220 */ /* 0x044fe40000410000 */
[C---:B---3--:R-:W-:Y:S02]  /*14100*/  FMUL.FTZ R6, R2.reuse, R154 ;  /* 0x0000009a02067220 */ /* 0x048fe40000410000 */
[C---:B------:R-:W-:Y:S01]  /*14110*/  FMUL.FTZ R7, R2.reuse, R155 ;  /* 0x0000009b02077220 */ /* 0x040fe20000410000 */
[----:B------:R-:W2:Y:S01]  /*14120*/  MUFU.EX2 R180, R180 ;  /* 0x000000b400b47308 */ /* 0x000ea20000000800 */
[C---:B------:R-:W-:Y:S02]  /*14130*/  FMUL.FTZ R10, R2.reuse, R150 ;  /* 0x00000096020a7220 */ /* 0x040fe40000410000 */
[C---:B------:R-:W-:Y:S02]  /*14140*/  FMUL.FTZ R11, R2.reuse, R151 ;  /* 0x00000097020b7220 */ /* 0x040fe40000410000 */
[C---:B------:R-:W-:Y:S01]  /*14150*/  FMUL.FTZ R18, R2.reuse, R142 ;  /* 0x0000008e02127220 */ /* 0x040fe20000410000 */
[----:B------:R-:W-:Y:S01]  /*14160*/  LDSM.16.MT88.4 R148, [R213+0x4880] ;  /* 0x00488000d594783b */ /* 0x000fe20000004200 */
[C---:B------:R-:W-:Y:S02]  /*14170*/  FMUL.FTZ R19, R2.reuse, R143 ;  /* 0x0000008f02137220 */ /* 0x040fe40000410000 */
[C---:B------:R-:W-:Y:S01]  /*14180*/  FMUL.FTZ R24, R3.reuse, R132 ;  /* 0x0000008403187220 */ /* 0x040fe20000410000 */
[----:B------:R-:W-:Y:S01]  /*14190*/  MUFU.EX2 R178, R178 ;  /* 0x000000b200b27308 */ /* 0x000fe20000000800 */
[----:B------:R-:W-:Y:S02]  /*141a0*/  FMUL.FTZ R25, R3, R133 ;  /* 0x0000008503197220 */ /* 0x000fe40000410000 */
[C---:B------:R-:W-:Y:S01]  /*141b0*/  FMUL.FTZ R26, R2.reuse, R134 ;  /* 0x00000086021a7220 */ /* 0x040fe20000410000 */
[----:B-1----:R-:W-:Y:S01]  /*141c0*/  F2FP.BF16.PACK_AB R152, R181, R182 ;  /* 0x000000b6b598723e */ /* 0x002fe200000010ff */
[----:B------:R-:W-:Y:S01]  /*141d0*/  LDSM.16.MT88.4 R140, [R213+0x5880] ;  /* 0x00588000d58c783b */ /* 0x000fe20000004200 */
[C---:B------:R-:W-:Y:S02]  /*141e0*/  FMUL.FTZ R27, R2.reuse, R135 ;  /* 0x00000087021b7220 */ /* 0x040fe40000410000 */
[C---:B------:R-:W-:Y:S02]  /*141f0*/  FMUL.FTZ R28, R3.reuse, R28 ;  /* 0x0000001c031c7220 */ /* 0x040fe40000410000 */
[----:B------:R-:W1:Y:S01]  /*14200*/  MUFU.EX2 R177, R177 ;  /* 0x000000b100b17308 */ /* 0x000e620000000800 */
[----:B------:R-:W-:Y:S02]  /*14210*/  FMUL.FTZ R29, R3, R29 ;  /* 0x0000001d031d7220 */ /* 0x000fe40000410000 */
[----:B------:R-:W-:Y:S01]  /*14220*/  LDSM.16.MT88.4 R132, [R214+0x5880] ;  /* 0x00588000d684783b */ /* 0x000fe20000004200 */
        /* <DEDUP_REMOVED lines=45> */
[----:B------:R-:W4:Y:S01]  /*14500*/  MUFU.EX2 R192, R192 ;  /* 0x000000c000c07308 */ /* 0x000f220000000800 */
        /* <DEDUP_REMOVED lines=9> */
[----:B------:R-:W5:Y:S01]  /*145a0*/  LDSM.16.MT88.4 R136, [R215+0x5880] ;  /* 0x00588000d788783b */ /* 0x000f620000004200 */
[C---:B------:R-:W-:Y:S01]  /*145b0*/  FMUL.FTZ R60, R3.reuse, R60 ;  /* 0x0000003c033c7220 */ /* 0x040fe20000410000 */
[----:B------:R-:W1:Y:S01]  /*145c0*/  MUFU.EX2 R195, R195 ;  /* 0x000000c300c37308 */ /* 0x000e620000000800 */
        /* <DEDUP_REMOVED lines=9> */
[C---:B---3--:R-:W-:Y:S04]  /*14660*/  HMMA.16816.F32.BF16 R28, R152.reuse, R144, R28 ;  /* 0x00000090981c723c */ /* 0x048fe8000004181c */
[C---:B------:R-:W-:Y:S02]  /*14670*/  FMUL.FTZ R67, R2.reuse, R67 ;  /* 0x0000004302437220 */ /* 0x040fe40000410000 */
[C---:B------:R-:W-:Y:S02]  /*14680*/  FMUL.FTZ R68, R3.reuse, R68 ;  /* 0x0000004403447220 */ /* 0x040fe40000410000 */
[C---:B------:R-:W-:Y:S01]  /*14690*/  HMMA.16816.F32.BF16 R32, R152.reuse, R146, R32 ;  /* 0x000000929820723c */ /* 0x040fe20000041820 */
[----:B------:R-:W-:Y:S03]  /*146a0*/  LDSM.16.MT88.4 R144, [R214+0x4880] ;  /* 0x00488000d690783b */ /* 0x000fe60000004200 */
[C---:B------:R-:W-:Y:S02]  /*146b0*/  FMUL.FTZ R69, R3.reuse, R69 ;  /* 0x0000004503457220 */ /* 0x040fe40000410000 */
[C---:B------:R-:W-:Y:S02]  /*146c0*/  FMUL.FTZ R70, R2.reuse, R70 ;  /* 0x0000004602467220 */ /* 0x040fe40000410000 */
[C---:B------:R-:W-:Y:S01]  /*146d0*/  FMUL.FTZ R71, R2.reuse, R71 ;  /* 0x0000004702477220 */ /* 0x040fe20000410000 */
[C---:B-----5:R-:W-:Y:S03]  /*146e0*/  HMMA.16816.F32.BF16 R36, R152.reuse, R136, R36 ;  /* 0x000000889824723c */ /* 0x060fe60000041824 */
[C---:B------:R-:W-:Y:S02]  /*146f0*/  FMUL.FTZ R72, R3.reuse, R72 ;  /* 0x0000004803487220 */ /* 0x040fe40000410000 */
[C---:B------:R-:W-:Y:S02]  /*14700*/  FMUL.FTZ R73, R3.reuse, R73 ;  /* 0x0000004903497220 */ /* 0x040fe40000410000 */
[C---:B------:R-:W-:Y:S01]  /*14710*/  FMUL.FTZ R74, R2.reuse, R74 ;  /* 0x0000004a024a7220 */ /* 0x040fe20000410000 */
        /* <DEDUP_REMOVED lines=8> */
[----:B------:R-:W5:Y:S03]  /*147a0*/  LDSM.16.MT88.4 R132, [R215+0x7080] ;  /* 0x00708000d784783b */ /* 0x000f660000004200 */
        /* <DEDUP_REMOVED lines=9> */
[C---:B------:R-:W-:Y:S01]  /*14840*/  FMUL.FTZ R85, R3.reuse, R85 ;  /* 0x0000005503557220 */ /* 0x040fe20000410000 */
[C---:B---3--:R-:W-:Y:S03]  /*14850*/  HMMA.16816.F32.BF16 R60, R152.reuse, R136, R60 ;  /* 0x00000088983c723c */ /* 0x048fe6000004183c */
[C---:B------:R-:W-:Y:S02]  /*14860*/  FMUL.FTZ R86, R2.reuse, R86 ;  /* 0x0000005602567220 */ /* 0x040fe40000410000 */
[C---:B------:R-:W-:Y:S02]  /*14870*/  FMUL.FTZ R87, R2.reuse, R87 ;  /* 0x0000005702577220 */ /* 0x040fe40000410000 */
[C---:B------:R-:W-:Y:S01]  /*14880*/  FMUL.FTZ R88, R3.reuse, R88 ;  /* 0x0000005803587220 */ /* 0x040fe20000410000 */
[C---:B------:R-:W-:Y:S01]  /*14890*/  HMMA.16816.F32.BF16 R64, R152.reuse, R138, R64 ;  /* 0x0000008a9840723c */ /* 0x040fe20000041840 */
[----:B------:R-:W3:Y:S03]  /*148a0*/  LDSM.16.MT88.4 R136, [R213+0x7080] ;  /* 0x00708000d588783b */ /* 0x000ee60000004200 */
[C---:B------:R-:W-:Y:S02]  /*148b0*/  FMUL.FTZ R89, R3.reuse, R89 ;  /* 0x0000005903597220 */ /* 0x040fe40000410000 */
[C---:B------:R-:W-:Y:S02]  /*148c0*/  FMUL.FTZ R90, R2.reuse, R90 ;  /* 0x0000005a025a7220 */ /* 0x040fe40000410000 */
[C---:B-----5:R-:W-:Y:S04]  /*148d0*/  HMMA.16816.F32.BF16 R68, R152.reuse, R132, R68 ;  /* 0x000000849844723c */ /* 0x060fe80000041844 */
[C---:B------:R-:W-:Y:S02]  /*148e0*/  FMUL.FTZ R91, R2.reuse, R91 ;  /* 0x0000005b025b7220 */ /* 0x040fe40000410000 */
[C---:B------:R-:W-:Y:S02]  /*148f0*/  FMUL.FTZ R92, R3.reuse, R92 ;  /* 0x0000005c035c7220 */ /* 0x040fe40000410000 */
[C---:B------:R-:W-:Y:S01]  /*14900*/  HMMA.16816.F32.BF16 R72, R152.reuse, R134, R72 ;  /* 0x000000869848723c */ /* 0x040fe20000041848 */
[----:B------:R-:W5:Y:S03]  /*14910*/  LDSM.16.MT88.4 R132, [R212+0x7080] ;  /* 0x00708000d484783b */ /* 0x000f660000004200 */
        /* <DEDUP_REMOVED lines=44> */
[C---:B-----5:R-:W-:Y:S03]  /*14be0*/  HMMA.16816.F32.BF16 R116, R152.reuse, R132, R116 ;  /* 0x000000849874723c */ /* 0x060fe60000041874 */
[C---:B------:R-:W-:Y:S02]  /*14bf0*/  FMUL.FTZ R122, R2.reuse, R122 ;  /* 0x0000007a027a7220 */ /* 0x040fe40000410000 */
[C---:B------:R-:W-:Y:S02]  /*14c00*/  FMUL.FTZ R123, R2.reuse, R123 ;  /* 0x0000007b027b7220 */ /* 0x040fe40000410000 */
[----:B------:R-:W-:Y:S01]  /*14c10*/  FMUL.FTZ R124, R3, R124 ;  /* 0x0000007c037c7220 */ /* 0x000fe20000410000 */
[----:B------:R-:W-:Y:S01]  /*14c20*/  F2FP.BF16.PACK_AB R132, R189, R188 ;  /* 0x000000bcbd84723e */ /* 0x000fe200000010ff */
[----:B------:R-:W-:Y:S03]  /*14c30*/  FMUL.FTZ R125, R3, R125 ;  /* 0x0000007d037d7220 */ /* 0x000fe60000410000 */
[C---:B------:R-:W-:Y:S03]  /*14c40*/  HMMA.16816.F32.BF16 R120, R152.reuse, R134, R120 ;  /* 0x000000869878723c */ /* 0x040fe60000041878 */
[C---:B------:R-:W-:Y:S01]  /*14c50*/  FMUL.FTZ R126, R2.reuse, R126 ;  /* 0x0000007e027e7220 */ /* 0x040fe20000410000 */
[----:B--2---:R-:W-:Y:S01]  /*14c60*/  F2FP.BF16.PACK_AB R133, R191, R190 ;  /* 0x000000bebf85723e */ /* 0x004fe200000010ff */
[----:B------:R-:W-:Y:S02]  /*14c70*/  FMUL.FTZ R127, R2, R127 ;  /* 0x0000007f027f7220 */ /* 0x000fe40000410000 */
[C---:B------:R-:W-:Y:S01]  /*14c80*/  FMUL.FTZ R128, R3.reuse, R128 ;  /* 0x0000008003807220 */ /* 0x040fe20000410000 */
[----:B----4-:R-:W-:Y:S01]  /*14c90*/  F2FP.BF16.PACK_AB R134, R192, R193 ;  /* 0x000000c1c086723e */ /* 0x010fe200000010ff */
[----:B------:R-:W-:Y:S03]  /*14ca0*/  FMUL.FTZ R129, R3, R129 ;  /* 0x0000008103817220 */ /* 0x000fe60000410000 */
[C---:B-1----:R-:W-:Y:S03]  /*14cb0*/  HMMA.16816.F32.BF16 R124, R152.reuse, R140, R124 ;  /* 0x0000008c987c723c */ /* 0x042fe6000004187c */
[C---:B------:R-:W-:Y:S01]  /*14cc0*/  FMUL.FTZ R130, R2.reuse, R130 ;  /* 0x0000008202827220 */ /* 0x040fe20000410000 */
[----:B------:R-:W-:Y:S01]  /*14cd0*/  F2FP.BF16.PACK_AB R135, R195, R194 ;  /* 0x000000c2c387723e */ /* 0x000fe200000010ff */
[----:B------:R-:W-:Y:S02]  /*14ce0*/  FMUL.FTZ R131, R2, R131 ;  /* 0x0000008302837220 */ /* 0x000fe40000410000 */
[--C-:B------:R-:W-:Y:S02]  /*14cf0*/  FFMA.FTZ R196, R196, c[0x0][0x2d0], -R186.reuse ;  /* 0x0000b400c4c47a23 */ /* 0x100fe400000108ba */
[----:B------:R-:W-:Y:S03]  /*14d00*/  FFMA.FTZ R199, R199, c[0x0][0x2d0], -R186 ;  /* 0x0000b400c7c77a23 */ /* 0x000fe600000108ba */
[----:B------:R-:W-:Y:S01]  /*14d10*/  HMMA.16816.F32.BF16 R128, R152, R142, R128 ;  /* 0x0000008e9880723c */ /* 0x000fe20000041880 */
[----:B------:R-:W1:Y:S01]  /*14d20*/  LDSM.16.MT88.4 R140, [R215+0x6080] ;  /* 0x00608000d78c783b */ /* 0x000e620000004200 */
[----:B------:R-:W-:Y:S01]  /*14d30*/  MUFU.EX2 R196, R196 ;  /* 0x000000c400c47308 */ /* 0x000fe20000000800 */
[--C-:B------:R-:W-:Y:S02]  /*14d40*/  FFMA.FTZ R197, R197, c[0x0][0x2d0], -R184.reuse ;  /* 0x0000b400c5c57a23 */ /* 0x100fe400000108b8 */
[----:B------:R-:W-:Y:S02]  /*14d50*/  FFMA.FTZ R198, R187, c[0x0][0x2d0], -R184 ;  /* 0x0000b400bbc67a23 */ /* 0x000fe400000108b8 */
[--C-:B------:R-:W-:Y:S01]  /*14d60*/  FFMA.FTZ R185, R185, c[0x0][0x2d0], -R186.reuse ;  /* 0x0000b400b9b97a23 */ /* 0x100fe200000108ba */
[C---:B---3--:R-:W-:Y:S01]  /*14d70*/  HMMA.16816.F32.BF16 R4, R132.reuse, R136, R4 ;  /* 0x000000888404723c */ /* 0x048fe20000041804 */
[----:B------:R-:W2:Y:S03]  /*14d80*/  LDSM.16.MT88.4 R152, [R214+0x6080] ;  /* 0x00608000d698783b */ /* 0x000ea60000004200 */
[----:B------:R-:W3:Y:S01]  /*14d90*/  MUFU.EX2 R199, R199 ;  /* 0x000000c700c77308 */ /* 0x000ee20000000800 */
[----:B------:R-:W-:Y:S02]  /*14da0*/  FFMA.FTZ R186, R183, c[0x0][0x2d0], -R186 ;  /* 0x0000b400b7ba7a23 */ /* 0x000fe400000108ba */
[--C-:B------:R-:W-:Y:S01]  /*14db0*/  FFMA.FTZ R158, R158, c[0x0][0x2d0], -R184.reuse ;  /* 0x0000b4009e9e7a23 */ /* 0x100fe200000108b8 */
[C---:B------:R-:W-:Y:S01]  /*14dc0*/  HMMA.16816.F32.BF16 R8, R132.reuse, R138, R8 ;  /* 0x0000008a8408723c */ /* 0x040fe20000041808 */
[----:B------:R-:W4:Y:S03]  /*14dd0*/  LDSM.16.MT88.4 R136, [R214+0x7880] ;  /* 0x00788000d688783b */ /* 0x000f260000004200 */
[----:B------:R-:W-:Y:S02]  /*14de0*/  FFMA.FTZ R184, R157, c[0x0][0x2d0], -R184 ;  /* 0x0000b4009db87a23 */ /* 0x000fe400000108b8 */
[----:B------:R-:W-:Y:S01]  /*14df0*/  MUFU.EX2 R197, R197 ;  /* 0x000000c500c57308 */ /* 0x000fe20000000800 */
[----:B------:R-:W-:Y:S01]  /*14e00*/  FFMA.FTZ R182, R3, R248, R182 ;  /* 0x000000f803b67223 */ /* 0x000fe200000100b6 */
[C---:B------:R-:W-:Y:S04]  /*14e10*/  HMMA.16816.F32.BF16 R12, R132.reuse, R144, R12 ;  /* 0x00000090840c723c */ /* 0x040fe8000004180c */
[----:B------:R-:W-:Y:S02]  /*14e20*/  FFMA.FTZ R178, R2, R247, R178 ;  /* 0x000000f702b27223 */ /* 0x000fe400000100b2 */
[----:B------:R-:W-:Y:S02]  /*14e30*/  FADD.FTZ R181, R181, R182 ;  /* 0x000000b6b5b57221 */ /* 0x000fe40000010000 */
[C---:B------:R-:W-:Y:S01]  /*14e40*/  HMMA.16816.F32.BF16 R16, R132.reuse, R146, R16 ;  /* 0x000000928410723c */ /* 0x040fe20000041810 */
[----:B------:R-:W5:Y:S01]  /*14e50*/  LDSM.16.MT88.4 R144, [R213+0x7880] ;  /* 0x00788000d590783b */ /* 0x000f620000004200 */
[----:B------:R-:W1:Y:S02]  /*14e60*/  MUFU.EX2 R198, R198 ;  /* 0x000000c600c67308 */ /* 0x000e640000000800 */
[----:B------:R-:W-:Y:S02]  /*14e70*/  FADD.FTZ R177, R177, R178 ;  /* 0x000000b2b1b17221 */ /* 0x000fe40000010000 */
[----:B------:R-:W-:Y:S02]  /*14e80*/  FADD.FTZ R180, R180, R181 ;  /* 0x000000b5b4b47221 */ /* 0x000fe40000010000 */
[C---:B------:R-:W-:Y:S04]  /*14e90*/  HMMA.16816.F32.BF16 R20, R132.reuse, R148, R20 ;  /* 0x000000948414723c */ /* 0x040fe80000041814 */
[----:B------:R-:W-:Y:S01]  /*14ea0*/  MUFU.EX2 R185, R185 ;  /* 0x000000b900b97308 */ /* 0x000fe20000000800 */
[----:B------:R-:W-:Y:S02]  /*14eb0*/  FADD.FTZ R176, R176, R177 ;  /* 0x000000b1b0b07221 */ /* 0x000fe40000010000 */
[----:B------:R-:W-:Y:S01]  /*14ec0*/  FADD.FTZ R179, R179, R180 ;  /* 0x000000b4b3b37221 */ /* 0x000fe20000010000 */
[C---:B------:R-:W-:Y:S01]  /*14ed0*/  HMMA.16816.F32.BF16 R24, R132.reuse, R150, R24 ;  /* 0x000000968418723c */ /* 0x040fe20000041818 */
[----:B------:R-:W-:Y:S03]  /*14ee0*/  LDSM.16.MT88.4 R148, [R215+0x9080] ;  /* 0x00908000d794783b */ /* 0x000fe60000004200 */
[----:B------:R-:W-:Y:S02]  /*14ef0*/  FADD.FTZ R159, R159, R176 ;  /* 0x000000b09f9f7221 */ /* 0x000fe40000010000 */
[----:B------:R-:W2:Y:S01]  /*14f00*/  MUFU.EX2 R186, R186 ;  /* 0x000000ba00ba7308 */ /* 0x000ea20000000800 */
[----:B------:R-:W-:Y:S01]  /*14f10*/  FADD.FTZ R2, R188, R179 ;  /* 0x000000b3bc027221 */ /* 0x000fe20000010000 */
[C---:B------:R-:W-:Y:S04]  /*14f20*/  HMMA.16816.F32.BF16 R28, R132.reuse, R160, R28 ;  /* 0x000000a0841c723c */ /* 0x040fe8000004181c */
[----:B------:R-:W-:Y:S01]  /*14f30*/  FADD.FTZ R190, R190, R159 ;  /* 0x0000009fbebe7221 */ /* 0x000fe20000010000 */
[----:B------:R-:W-:Y:S01]  /*14f40*/  MOV R159, R156 ;  /* 0x0000009c009f7202 */ /* 0x000fe20000000f00 */
[----:B------:R-:W-:Y:S01]  /*14f50*/  FADD.FTZ R2, R189, R2 ;  /* 0x00000002bd027221 */ /* 0x000fe20000010000 */
[----:B---3--:R-:W-:Y:S01]  /*14f60*/  F2FP.BF16.PACK_AB R160, R199, R196 ;  /* 0x000000c4c7a0723e */ /* 0x008fe200000010ff */
[C---:B------:R-:W-:Y:S01]  /*14f70*/  HMMA.16816.F32.BF16 R32, R132.reuse, R162, R32 ;  /* 0x000000a28420723c */ /* 0x040fe20000041820 */
[----:B------:R-:W-:Y:S03]  /*14f80*/  MUFU.EX2 R158, R158 ;  /* 0x0000009e009e7308 */ /* 0x000fe60000000800 */
[----:B-1----:R-:W-:Y:S01]  /*14f90*/  F2FP.BF16.PACK_AB R161, R198, R197 ;  /* 0x000000c5c6a1723e */ /* 0x002fe200000010ff */
[----:B------:R-:W-:Y:S02]  /*14fa0*/  FADD.FTZ R191, R191, R190 ;  /* 0x000000bebfbf7221 */ /* 0x000fe40000010000 */
[----:B------:R-:W-:Y:S01]  /*14fb0*/  FADD.FTZ R3, R193, R2 ;  /* 0x00000002c1037221 */ /* 0x000fe20000010000 */
[C---:B------:R-:W-:Y:S03]  /*14fc0*/  HMMA.16816.F32.BF16 R36, R132.reuse, R140, R36 ;  /* 0x0000008c8424723c */ /* 0x040fe60000041824 */
[----:B------:R-:W1:Y:S01]  /*14fd0*/  MUFU.EX2 R157, R184 ;  /* 0x000000b8009d7308 */ /* 0x000e620000000800 */
[----:B------:R-:W-:Y:S01]  /*14fe0*/  FADD.FTZ R194, R194, R191 ;  /* 0x000000bfc2c27221 */ /* 0x000fe20000010000 */
[----:B--2---:R-:W-:Y:S01]  /*14ff0*/  F2FP.BF16.PACK_AB R162, R186, R185 ;  /* 0x000000b9baa2723e */ /* 0x004fe200000010ff */
[----:B------:R-:W-:Y:S02]  /*15000*/  FADD.FTZ R3, R192, R3 ;  /* 0x00000003c0037221 */ /* 0x000fe40000010000 */
[C---:B------:R-:W-:Y:S01]  /*15010*/  HMMA.16816.F32.BF16 R40, R132.reuse, R142, R40 ;  /* 0x0000008e8428723c */ /* 0x040fe20000041828 */
[----:B------:R-:W2:Y:S03]  /*15020*/  LDSM.16.MT88.4 R140, [R212+0x7880] ;  /* 0x00788000d48c783b */ /* 0x000ea60000004200 */
[----:B------:R-:W-:Y:S02]  /*15030*/  FADD.FTZ R194, R195, R194 ;  /* 0x000000c2c3c27221 */ /* 0x000fe40000010000 */
[----:B------:R-:W-:Y:S02]  /*15040*/  FADD.FTZ R2, R196, R3 ;  /* 0x00000003c4027221 */ /* 0x000fe40000010000 */
[C---:B------:R-:W-:Y:S04]  /*15050*/  HMMA.16816.F32.BF16 R44, R132.reuse, R152, R44 ;  /* 0x00000098842c723c */ /* 0x040fe8000004182c */
[----:B------:R-:W-:Y:S02]  /*15060*/  FADD.FTZ R197, R197, R194 ;  /* 0x000000c2c5c57221 */ /* 0x000fe40000010000 */
[----:B------:R-:W-:Y:S02]  /*15070*/  FADD.FTZ R2, R199, R2 ;  /* 0x00000002c7027221 */ /* 0x000fe40000010000 */
[C---:B------:R-:W-:Y:S04]  /*15080*/  HMMA.16816.F32.BF16 R48, R132.reuse, R154, R48 ;  /* 0x0000009a8430723c */ /* 0x040fe80000041830 */
[----:B-1----:R-:W-:Y:S01]  /*15090*/  F2FP.BF16.PACK_AB R163, R157, R158 ;  /* 0x0000009e9da3723e */ /* 0x002fe200000010ff */
[----:B------:R-:W-:Y:S02]  /*150a0*/  FADD.FTZ R197, R198, R197 ;  /* 0x000000c5c6c57221 */ /* 0x000fe40000010000 */
[----:B------:R-:W-:Y:S01]  /*150b0*/  FADD.FTZ R185, R185, R2 ;  /* 0x00000002b9b97221 */ /* 0x000fe20000010000 */
[C---:B------:R-:W-:Y:S04]  /*150c0*/  HMMA.16816.F32.BF16 R52, R132.reuse, R164, R52 ;  /* 0x000000a48434723c */ /* 0x040fe80000041834 */
[----:B------:R-:W-:Y:S01]  /*150d0*/  IADD3 R2, R246, -0x1, RZ ;  /* 0xfffffffff6027810 */ /* 0x000fe20007ffe0ff */
[----:B------:R-:W-:Y:S02]  /*150e0*/  FADD.FTZ R158, R158, R197 ;  /* 0x000000c59e9e7221 */ /* 0x000fe40000010000 */
[----:B------:R-:W-:Y:S01]  /*150f0*/  FADD.FTZ R248, R186, R185 ;  /* 0x000000b9baf87221 */ /* 0x000fe20000010000 */
[C---:B------:R-:W-:Y:S01]  /*15100*/  HMMA.16816.F32.BF16 R56, R132.reuse, R166, R56 ;  /* 0x000000a68438723c */ /* 0x040fe20000041838 */
[----:B------:R-:W-:Y:S03]  /*15110*/  LDSM.16.MT88.4 R164, [R213+0x5080] ;  /* 0x00508000d5a4783b */ /* 0x000fe60000004200 */
[----:B------:R-:W-:Y:S01]  /*15120*/  FADD.FTZ R247, R157, R158 ;  /* 0x0000009e9df77221 */ /* 0x000fe20000010000 */
[----:B------:R-:W-:Y:S03]  /*15130*/  MOV R246, R2 ;  /* 0x0000000200f67202 */ /* 0x000fe60000000f00 */
[C---:B------:R-:W-:Y:S08]  /*15140*/  HMMA.16816.F32.BF16 R60, R132.reuse, R168, R60 ;  /* 0x000000a8843c723c */ /* 0x040ff0000004183c */
[C---:B------:R-:W-:Y:S01]  /*15150*/  HMMA.16816.F32.BF16 R64, R132.reuse, R170, R64 ;  /* 0x000000aa8440723c */ /* 0x040fe20000041840 */
[----:B------:R-:W-:Y:S07]  /*15160*/  LDSM.16.MT88.4 R168, [R212+0x5080] ;  /* 0x00508000d4a8783b */ /* 0x000fee0000004200 */
[C---:B------:R-:W-:Y:S08]  /*15170*/  HMMA.16816.F32.BF16 R68, R132.reuse, R172, R68 ;  /* 0x000000ac8444723c */ /* 0x040ff00000041844 */
[C---:B------:R-:W-:Y:S01]  /*15180*/  HMMA.16816.F32.BF16 R72, R132.reuse, R174, R72 ;  /* 0x000000ae8448723c */ /* 0x040fe20000041848 */
[----:B------:R-:W-:Y:S07]  /*15190*/  LDSM.16.MT88.4 R172, [R212+0x8080] ;  /* 0x00808000d4ac783b */ /* 0x000fee0000004200 */
[C---:B----4-:R-:W-:Y:S08]  /*151a0*/  HMMA.16816.F32.BF16 R76, R132.reuse, R136, R76 ;  /* 0x00000088844c723c */ /* 0x050ff0000004184c */
[C---:B------:R-:W-:Y:S01]  /*151b0*/  HMMA.16816.F32.BF16 R80, R132.reuse, R138, R80 ;  /* 0x0000008a8450723c */ /* 0x040fe20000041850 */
[----:B------:R-:W1:Y:S07]  /*151c0*/  LDSM.16.MT88.4 R136, [R214+0x9080] ;  /* 0x00908000d688783b */ /* 0x000e6e0000004200 */
[C---:B-----5:R-:W-:Y:S08]  /*151d0*/  HMMA.16816.F32.BF16 R84, R132.reuse, R144, R84 ;  /* 0x000000908454723c */ /* 0x060ff00000041854 */
        /* <DEDUP_REMOVED lines=12> */
[C---:B------:R-:W-:Y:S08]  /*152a0*/  HMMA.16816.F32.BF16 R120, R132.reuse, R146, R120 ;  /* 0x000000928478723c */ /* 0x040ff00000041878 */
[C---:B--2---:R-:W-:Y:S08]  /*152b0*/  HMMA.16816.F32.BF16 R124, R132.reuse, R140, R124 ;  /* 0x0000008c847c723c */ /* 0x044ff0000004187c */
[----:B------:R-:W-:Y:S08]  /*152c0*/  HMMA.16816.F32.BF16 R128, R132, R142, R128 ;  /* 0x0000008e8480723c */ /* 0x000ff00000041880 */
[C---:B----4-:R-:W-:Y:S01]  /*152d0*/  HMMA.16816.F32.BF16 R152, R160.reuse, R148, R4 ;  /* 0x00000094a098723c */ /* 0x050fe20000041804 */
[----:B------:R-:W2:Y:S07]  /*152e0*/  LDSM.16.MT88.4 R4, [R215+0x6880] ;  /* 0x00688000d704783b */ /* 0x000eae0000004200 */
[C---:B------:R-:W-:Y:S01]  /*152f0*/  HMMA.16816.F32.BF16 R148, R160.reuse, R150, R8 ;  /* 0x00000096a094723c */ /* 0x040fe20000041808 */
[----:B------:R-:W3:Y:S07]  /*15300*/  LDSM.16.MT88.4 R8, [R214+0x6880] ;  /* 0x00688000d608783b */ /* 0x000eee0000004200 */
[C---:B-1----:R-:W-:Y:S01]  /*15310*/  HMMA.16816.F32.BF16 R144, R160.reuse, R136, R12 ;  /* 0x00000088a090723c */ /* 0x042fe2000004180c */
[----:B------:R-:W1:Y:S07]  /*15320*/  LDSM.16.MT88.4 R12, [R213+0x6880] ;  /* 0x00688000d50c783b */ /* 0x000e6e0000004200 */
[C---:B------:R-:W-:Y:S01]  /*15330*/  HMMA.16816.F32.BF16 R140, R160.reuse, R138, R16 ;  /* 0x0000008aa08c723c */ /* 0x040fe20000041810 */
[----:B------:R-:W4:Y:S07]  /*15340*/  LDSM.16.MT88.4 R16, [R212+0x6880] ;  /* 0x00688000d410783b */ /* 0x000f2e0000004200 */
[C---:B------:R-:W-:Y:S01]  /*15350*/  HMMA.16816.F32.BF16 R136, R160.reuse, R164, R20 ;  /* 0x000000a4a088723c */ /* 0x040fe20000041814 */
[----:B------:R-:W5:Y:S07]  /*15360*/  LDSM.16.MT88.4 R20, [R215+0x8080] ;  /* 0x00808000d714783b */ /* 0x000f6e0000004200 */
[C---:B------:R-:W-:Y:S01]  /*15370*/  HMMA.16816.F32.BF16 R132, R160.reuse, R166, R24 ;  /* 0x000000a6a084723c */ /* 0x040fe20000041818 */
[----:B------:R-:W1:Y:S07]  /*15380*/  LDSM.16.MT88.4 R24, [R214+0x8080] ;  /* 0x00808000d618783b */ /* 0x000e6e0000004200 */
[C---:B------:R-:W-:Y:S01]  /*15390*/  HMMA.16816.F32.BF16 R28, R160.reuse, R168, R28 ;  /* 0x000000a8a01c723c */ /* 0x040fe2000004181c */
[----:B------:R-:W1:Y:S07]  /*153a0*/  LDSM.16.MT88.4 R164, [R213+0x8080] ;  /* 0x00808000d5a4783b */ /* 0x000e6e0000004200 */
        /* <DEDUP_REMOVED lines=12> */
[C---:B------:R-:W-:Y:S08]  /*15470*/  HMMA.16816.F32.BF16 R64, R160.reuse, R18, R64 ;  /* 0x00000012a040723c */ /* 0x040ff00000041840 */
[C---:B-----5:R-:W-:Y:S08]  /*15480*/  HMMA.16816.F32.BF16 R68, R160.reuse, R20, R68 ;  /* 0x00000014a044723c */ /* 0x060ff00000041844 */
        /* <DEDUP_REMOVED lines=13> */
[C---:B-1----:R-:W-:Y:S08]  /*15560*/  HMMA.16816.F32.BF16 R124, R160.reuse, R12, R124 ;  /* 0x0000000ca07c723c */ /* 0x042ff0000004187c */
[----:B------:R-:W-:Y:S01]  /*15570*/  HMMA.16816.F32.BF16 R128, R160, R14, R128 ;  /* 0x0000000ea080723c */ /* 0x000fe20000041880 */
[----:B------:R-:W-:-:S07]  /*15580*/  @P0 BRA `(.L_x_946) ;  /* 0xffffd14000000947 */ /* 0x000fce000383ffff */
.L_x_941:
        /* <DEDUP_REMOVED lines=10> */
[----:B-1----:R-:W-:Y:S02]  /*15630*/  FADD.FTZ R5, R6, R5 ;  /* 0x0000000506057221 */ /* 0x002fe40000010000 */
[----:B--2---:R-:W-:-:S03]  /*15640*/  FADD.FTZ R2, R2, R7 ;  /* 0x0000000702027221 */ /* 0x004fc60000010000 */
[----:B------:R-:W-:Y:S02]  /*15650*/  FSETP.NE.FTZ.AND P1, PT, R5, RZ, PT ;  /* 0x000000ff0500720b */ /* 0x000fe40003f35000 */
[----:B------:R-:W-:-:S11]  /*15660*/  FSETP.NE.FTZ.AND P0, PT, R2, RZ, PT ;  /* 0x000000ff0200720b */ /* 0x000fd60003f15000 */
[----:B------:R-:W1:Y:S01]  /*15670*/  @P1 MUFU.RCP R4, R5 ;  /* 0x0000000500041308 */ /* 0x000e620000001000 */
[----:B------:R-:W-:Y:S02]  /*15680*/  @P1 MOV R12, 0x3f317218 ;  /* 0x3f317218000c1802 */ /* 0x000fe40000000f00 */
[----:B------:R-:W-:-:S03]  /*15690*/  @P0 MOV R15, 0x3f317218 ;  /* 0x3f317218000f0802 */ /* 0x000fc60000000f00 */
[----:B------:R-:W-:Y:S02]  /*156a0*/  @P1 FMUL.FTZ R12, R12, c[0x0][0x2d0] ;  /* 0x0000b4000c0c1a20 */ /* 0x000fe40000410000 */
[----:B------:R-:W2:Y:S08]  /*156b0*/  @P0 MUFU.LG2 R10, R2 ;  /* 0x00000002000a0308 */ /* 0x000eb00000000c00 */
[----:B------:R-:W3:Y:S01]  /*156c0*/  @P1 MUFU.LG2 R5, R5 ;  /* 0x0000000500051308 */ /* 0x000ee20000000c00 */
[----:B-1----:R-:W-:-:S02]  /*156d0*/  FMUL.FTZ R152, R4, R152 ;  /* 0x0000009804987220 */ /* 0x002fc40000410000 */
[C---:B------:R-:W-:Y:S02]  /*156e0*/  FMUL.FTZ R153, R4.reuse, R153 ;  /* 0x0000009904997220 */ /* 0x040fe40000410000 */
[C---:B------:R-:W-:Y:S02]  /*156f0*/  FMUL.FTZ R148, R4.reuse, R148 ;  /* 0x0000009404947220 */ /* 0x040fe40000410000 */
[----:B------:R-:W-:Y:S01]  /*15700*/  FMUL.FTZ R149, R4, R149 ;  /* 0x0000009504957220 */ /* 0x000fe20000410000 */
[----:B------:R1:W4:Y:S01]  /*15710*/  @P0 MUFU.RCP R3, R2 ;  /* 0x0000000200030308 */ /* 0x0003220000001000 */
[----:B--2---:R-:W-:Y:S02]  /*15720*/  @P0 FMUL.FTZ R14, R10, 0.69314718246459960938 ;  /* 0x3f3172180a0e0820 */ /* 0x004fe40000410000 */
[----:B------:R-:W-:Y:S02]  /*15730*/  @P0 FMUL.FTZ R10, R15, c[0x0][0x2d0] ;  /* 0x0000b4000f0a0a20 */ /* 0x000fe40000410000 */
[----:B------:R-:W-:-:S02]  /*15740*/  FMUL.FTZ R144, R4, R144 ;  /* 0x0000009004907220 */ /* 0x000fc40000410000 */
[C---:B------:R-:W-:Y:S02]  /*15750*/  FMUL.FTZ R145, R4.reuse, R145 ;  /* 0x0000009104917220 */ /* 0x040fe40000410000 */
[----:B---3--:R-:W-:Y:S02]  /*15760*/  @P1 FMUL.FTZ R5, R5, 0.69314718246459960938 ;  /* 0x3f31721805051820 */ /* 0x008fe40000410000 */
[C---:B------:R-:W-:Y:S02]  /*15770*/  FMUL.FTZ R140, R4.reuse, R140 ;  /* 0x0000008c048c7220 */ /* 0x040fe40000410000 */
[C---:B------:R-:W-:Y:S02]  /*15780*/  FMUL.FTZ R141, R4.reuse, R141 ;  /* 0x0000008d048d7220 */ /* 0x040fe40000410000 */
[C---:B------:R-:W-:Y:S01]  /*15790*/  FMUL.FTZ R136, R4.reuse, R136 ;  /* 0x0000008804887220 */ /* 0x040fe20000410000 */
[----:B-1----:R-:W-:Y:S01]  /*157a0*/  MOV R2, 0xff800000 ;  /* 0xff80000000027802 */ /* 0x002fe20000000f00 */
        /* <DEDUP_REMOVED lines=55> */
[C---:B----4-:R-:W-:Y:S02]  /*15b20*/  FMUL.FTZ R154, R3.reuse, R154 ;  /* 0x0000009a039a7220 */ /* 0x050fe40000410000 */
        /* <DEDUP_REMOVED lines=65> */
.L_x_875:
[----:B------:R-:W-:Y:S01]  /*15f40*/  ULDC.64 UR4, c[0x0][0x118] ;  /* 0x0000460000047ab9 */ /* 0x000fe20000000a00 */
[----:B------:R-:W-:Y:S01]  /*15f50*/  SHF.R.S32.HI R0, RZ, 0x1f, R223 ;  /* 0x0000001fff007819 */ /* 0x000fe200000114df */
[----:B------:R-:W-:Y:S05]  /*15f60*/  @P2 BRA `(.L_x_947) ;  /* 0x00001a8000002947 */ /* 0x000fea0003800000 */
[----:B------:R-:W1:Y:S01]  /*15f70*/  S2R R5, SR_TID.X ;  /* 0x0000000000057919 */ /* 0x000e620000002100 */
[----:B------:R-:W-:-:S02]  /*15f80*/  F2FP.BF16.PACK_AB R16, R7, R6 ;  /* 0x000000060710723e */ /* 0x000fc400000010ff */
[----:B------:R-:W-:Y:S01]  /*15f90*/  F2FP.BF16.PACK_AB R112, R9, R112 ;  /* 0x000000700970723e */ /* 0x000fe200000010ff */
[----:B------:R-:W-:Y:S01]  /*15fa0*/  BAR.SYNC.DEFER_BLOCKING 0x1, 0x100 ;  /* 0x0044000000007b1d */ /* 0x000fe20000010000 */
[----:B------:R-:W-:Y:S01]  /*15fb0*/  F2FP.BF16.PACK_AB R4, R13, R4 ;  /* 0x000000040d04723e */ /* 0x000fe200000010ff */
[----:B------:R-:W-:Y:S01]  /*15fc0*/  IMAD.MOV.U32 R13, RZ, RZ, 0x20 ;  /* 0x00000020ff0d7424 */ /* 0x000fe200078e00ff */
        /* <DEDUP_REMOVED lines=9> */
[----:B-1----:R-:W-:-:S02]  /*16060*/  SHF.R.S32.HI R10, RZ, 0x1f, R5 ;  /* 0x0000001fff0a7819 */ /* 0x002fc40000011405 */
[----:B------:R-:W-:Y:S02]  /*16070*/  F2FP.BF16.PACK_AB R138, R139, R138 ;  /* 0x0000008a8b8a723e */ /* 0x000fe400000010ff */
[----:B------:R-:W-:Y:S02]  /*16080*/  LEA.HI R12, R10, R5, RZ, 0x2 ;  /* 0x000000050a0c7211 */ /* 0x000fe400078f10ff */
[----:B------:R-:W-:Y:S02]  /*16090*/  F2FP.BF16.PACK_AB R132, R133, R132 ;  /* 0x000000848584723e */ /* 0x000fe400000010ff */
[--C-:B------:R-:W-:Y:S02]  /*160a0*/  SHF.R.S32.HI R15, RZ, 0x2, R12.reuse ;  /* 0x00000002ff0f7819 */ /* 0x100fe4000001140c */
[----:B------:R-:W-:Y:S02]  /*160b0*/  SHF.R.S32.HI R14, RZ, 0x1f, R12 ;  /* 0x0000001fff0e7819 */ /* 0x000fe4000001140c */
[----:B------:R-:W-:-:S02]  /*160c0*/  LOP3.LUT R12, R12, 0xfffffffc, RZ, 0xc0, !PT ;  /* 0xfffffffc0c0c7812 */ /* 0x000fc400078ec0ff */
[----:B------:R-:W-:Y:S02]  /*160d0*/  LEA.HI R14, R14, R15, RZ, 0x3 ;  /* 0x0000000f0e0e7211 */ /* 0x000fe400078f18ff */
[----:B------:R-:W-:Y:S01]  /*160e0*/  F2FP.BF16.PACK_AB R134, R135, R134 ;  /* 0x000000868786723e */ /* 0x000fe200000010ff */
[----:B------:R-:W-:Y:S01]  /*160f0*/  IMAD.IADD R17, R5, 0x1, -R12 ;  /* 0x0000000105117824 */ /* 0x000fe200078e0a0c */
[----:B------:R-:W-:Y:S02]  /*16100*/  LOP3.LUT R14, R14, 0xfffffff8, RZ, 0xc0, !PT ;  /* 0xfffffff80e0e7812 */ /* 0x000fe400078ec0ff */
[----:B------:R-:W-:Y:S02]  /*16110*/  F2FP.BF16.PACK_AB R28, R29, R28 ;  /* 0x0000001c1d1c723e */ /* 0x000fe400000010ff */
[----:B------:R-:W-:Y:S01]  /*16120*/  F2FP.BF16.PACK_AB R30, R31, R30 ;  /* 0x0000001e1f1e723e */ /* 0x000fe200000010ff */
[----:B------:R-:W-:Y:S01]  /*16130*/  IMAD.IADD R15, R15, 0x1, -R14 ;  /* 0x000000010f0f7824 */ /* 0x000fe200078e0a0e */
[----:B------:R-:W-:-:S02]  /*16140*/  LEA.HI R14, R10, R5, RZ, 0x5 ;  /* 0x000000050a0e7211 */ /* 0x000fc400078f28ff */
[----:B------:R-:W-:Y:S01]  /*16150*/  F2FP.BF16.PACK_AB R32, R33, R32 ;  /* 0x000000202120723e */ /* 0x000fe200000010ff */
[C---:B------:R-:W-:Y:S01]  /*16160*/  IMAD.SHL.U32 R7, R15.reuse, 0x40, RZ ;  /* 0x000000400f077824 */ /* 0x040fe200078e00ff */
[----:B------:R-:W-:Y:S02]  /*16170*/  SHF.R.S32.HI R6, RZ, 0x5, R14 ;  /* 0x00000005ff067819 */ /* 0x000fe4000001140e */
[----:B------:R-:W-:Y:S02]  /*16180*/  LOP3.LUT R12, R15, 0x1, RZ, 0xc0, !PT ;  /* 0x000000010f0c7812 */ /* 0x000fe400078ec0ff */
[----:B------:R-:W-:Y:S01]  /*16190*/  LOP3.LUT R7, R7, 0x1c0, RZ, 0xc0, !PT ;  /* 0x000001c007077812 */ /* 0x000fe200078ec0ff */
[----:B------:R-:W-:Y:S01]  /*161a0*/  IMAD R9, R6, 0x200, R17 ;  /* 0x0000020006097824 */ /* 0x000fe200078e0211 */
[----:B------:R-:W-:Y:S02]  /*161b0*/  ISETP.NE.U32.AND P0, PT, R12, 0x1, PT ;  /* 0x000000010c00780c */ /* 0x000fe40003f05070 */
[----:B------:R-:W-:-:S02]  /*161c0*/  LEA.HI R18, R7, R7, RZ, 0x1d ;  /* 0x0000000707127211 */ /* 0x000fc400078fe8ff */
[----:B------:R-:W-:Y:S02]  /*161d0*/  R2P PR, R15, 0x6 ;  /* 0x000000060f007804 */ /* 0x000fe40000000000 */
[----:B------:R-:W-:Y:S01]  /*161e0*/  F2FP.BF16.PACK_AB R34, R35, R34 ;  /* 0x000000222322723e */ /* 0x000fe200000010ff */
[----:B------:R-:W-:Y:S01]  /*161f0*/  IMAD.U32 R9, R9, 0x2, R18 ;  /* 0x0000000209097824 */ /* 0x000fe200078e0012 */
[----:B------:R-:W-:Y:S02]  /*16200*/  F2FP.BF16.PACK_AB R36, R37, R36 ;  /* 0x000000242524723e */ /* 0x000fe400000010ff */
[----:B------:R-:W-:Y:S01]  /*16210*/  F2FP.BF16.PACK_AB R38, R39, R38 ;  /* 0x000000262726723e */ /* 0x000fe200000010ff */
[----:B------:R-:W-:Y:S01]  /*16220*/  IMAD.SHL.U32 R9, R9, 0x2, RZ ;  /* 0x0000000209097824 */ /* 0x000fe200078e00ff */
[----:B------:R-:W-:Y:S02]  /*16230*/  F2FP.BF16.PACK_AB R40, R41, R40 ;  /* 0x000000282928723e */ /* 0x000fe400000010ff */
[----:B------:R-:W-:-:S02]  /*16240*/  F2FP.BF16.PACK_AB R42, R43, R42 ;  /* 0x0000002a2b2a723e */ /* 0x000fc400000010ff */
[C---:B------:R-:W-:Y:S01]  /*16250*/  IADD3 R12, R9.reuse, 0x80, RZ ;  /* 0x00000080090c7810 */ /* 0x040fe20007ffe0ff */
[----:B------:R-:W-:Y:S01]  /*16260*/  STS [R9+0x80], R152 ;  /* 0x0000809809007388 */ /* 0x000fe20000000800 */
[----:B------:R-:W-:Y:S02]  /*16270*/  IADD3 R7, R9, 0x70, RZ ;  /* 0x0000007009077810 */ /* 0x000fe40007ffe0ff */
[----:B------:R-:W-:Y:S01]  /*16280*/  @P0 IADD3 R7, R12, 0x10, RZ ;  /* 0x000000100c070810 */ /* 0x000fe20007ffe0ff */
[----:B------:R-:W-:Y:S01]  /*16290*/  STS [R9+0x480], R154 ;  /* 0x0004809a09007388 */ /* 0x000fe20000000800 */
[----:B------:R-:W-:Y:S01]  /*162a0*/  SEL R12, R13, 0xffffffe0, !P1 ;  /* 0xffffffe00d0c7807 */ /* 0x000fe20004800000 */
[----:B------:R-:W-:Y:S01]  /*162b0*/  IMAD.MOV.U32 R13, RZ, RZ, 0x40 ;  /* 0x00000040ff0d7424 */ /* 0x000fe200078e00ff */
[----:B------:R-:W-:Y:S01]  /*162c0*/  F2FP.BF16.PACK_AB R44, R45, R44 ;  /* 0x0000002c2d2c723e */ /* 0x000fe200000010ff */
[----:B------:R-:W-:Y:S01]  /*162d0*/  STS [R7], R148 ;  /* 0x0000009407007388 */ /* 0x000fe20000000800 */
[----:B------:R-:W-:Y:S01]  /*162e0*/  F2FP.BF16.PACK_AB R46, R47, R46 ;  /* 0x0000002e2f2e723e */ /* 0x000fe200000010ff */
[----:B------:R-:W-:Y:S01]  /*162f0*/  IMAD.IADD R15, R9, 0x1, R12 ;  /* 0x00000001090f7824 */ /* 0x000fe200078e020c */
[----:B------:R-:W-:Y:S01]  /*16300*/  SEL R18, R13, 0xffffffc0, !P2 ;  /* 0xffffffc00d127807 */ /* 0x000fe20005000000 */
[----:B------:R-:W-:Y:S01]  /*16310*/  IMAD.IADD R13, R12, 0x1, R7 ;  /* 0x000000010c0d7824 */ /* 0x000fe200078e0207 */
[----:B------:R-:W-:Y:S01]  /*16320*/  STS [R7+0x400], R150 ;  /* 0x0004009607007388 */ /* 0x000fe20000000800 */
[----:B------:R-:W-:-:S02]  /*16330*/  F2FP.BF16.PACK_AB R48, R49, R48 ;  /* 0x000000303130723e */ /* 0x000fc400000010ff */
[--C-:B------:R-:W-:Y:S01]  /*16340*/  IMAD.IADD R19, R9, 0x1, R18.reuse ;  /* 0x0000000109137824 */ /* 0x100fe200078e0212 */
[----:B------:R-:W-:Y:S01]  /*16350*/  STS [R15+0x80], R144 ;  /* 0x000080900f007388 */ /* 0x000fe20000000800 */
[C---:B------:R-:W-:Y:S01]  /*16360*/  IMAD.IADD R21, R18.reuse, 0x1, R7 ;  /* 0x0000000112157824 */ /* 0x040fe200078e0207 */
[----:B------:R-:W-:Y:S01]  /*16370*/  F2FP.BF16.PACK_AB R50, R51, R50 ;  /* 0x000000323332723e */ /* 0x000fe200000010ff */
[----:B------:R-:W-:Y:S01]  /*16380*/  IMAD.IADD R23, R18, 0x1, R15 ;  /* 0x0000000112177824 */ /* 0x000fe200078e020f */
[----:B------:R-:W-:Y:S01]  /*16390*/  STS [R15+0x480], R146 ;  /* 0x000480920f007388 */ /* 0x000fe20000000800 */
[----:B------:R-:W-:Y:S01]  /*163a0*/  IMAD.IADD R25, R13, 0x1, R18 ;  /* 0x000000010d197824 */ /* 0x000fe200078e0212 */
[----:B------:R-:W-:Y:S02]  /*163b0*/  F2FP.BF16.PACK_AB R52, R53, R52 ;  /* 0x000000343534723e */ /* 0x000fe400000010ff */
        /* <DEDUP_REMOVED lines=55> */
[----:B------:R-:W-:-:S02]  /*16730*/  ISETP.NE.U32.AND P1, PT, RZ, c[0x0][0x508], PT ;  /* 0x00014200ff007a0c */ /* 0x000fc40003f25070 */
[----:B------:R-:W-:Y:S01]  /*16740*/  ISETP.NE.U32.AND P0, PT, RZ, c[0x0][0x500], PT ;  /* 0x00014000ff007a0c */ /* 0x000fe20003f05070 */
[----:B------:R-:W-:Y:S01]  /*16750*/  STS [R19+0x4480], R54 ;  /* 0x0044803613007388 */ /* 0x000fe20000000800 */
[----:B------:R-:W-:Y:S02]  /*16760*/  ISETP.NE.AND.EX P1, PT, RZ, c[0x0][0x50c], PT, P1 ;  /* 0x00014300ff007a0c */ /* 0x000fe40003f25310 */
[----:B------:R-:W-:Y:S01]  /*16770*/  ISETP.NE.AND.EX P0, PT, RZ, c[0x0][0x504], PT, P0 ;  /* 0x00014100ff007a0c */ /* 0x000fe20003f05300 */
        /* <DEDUP_REMOVED lines=28> */
[----:B------:R-:W-:Y:S04]  /*16940*/  STS [R13+0xc000], R112 ;  /* 0x00c000700d007388 */ /* 0x000fe80000000800 */
[----:B------:R-:W-:Y:S01]  /*16950*/  STS [R13+0xc400], R114 ;  /* 0x00c400720d007388 */ /* 0x000fe20000000800 */
[----:B-1----:R-:W-:-:S03]  /*16960*/  IMAD.MOV.U32 R9, RZ, RZ, 0x4 ;  /* 0x00000004ff097424 */ /* 0x002fc600078e00ff */
[----:B------:R-:W-:Y:S01]  /*16970*/  STS [R19+0xc080], R116 ;  /* 0x00c0807413007388 */ /* 0x000fe20000000800 */
[----:B------:R-:W-:-:S03]  /*16980*/  IMAD.WIDE R26, R226, R9, c[0x0][0x500] ;  /* 0x00014000e21a7625 */ /* 0x000fc600078e0209 */
        /* <DEDUP_REMOVED lines=8> */
[----:B--2---:R-:W-:-:S02]  /*16a10*/  IMAD.MOV.U32 R4, RZ, RZ, c[0x0][0x388] ;  /* 0x0000e200ff047624 */ /* 0x004fc400078e00ff */
[----:B-1----:R-:W-:-:S03]  /*16a20*/  @P1 IMAD.WIDE R18, R226, R9, c[0x0][0x508] ;  /* 0x00014200e2121625 */ /* 0x002fc600078e0209 */
[----:B------:R-:W2:Y:S04]  /*16a30*/  @P0 LDG.E R7, [R26.64] ;  /* 0x000000041a070981 */ /* 0x000ea8000c1e1900 */
[----:B------:R3:W5:Y:S01]  /*16a40*/  @P1 LDG.E R4, [R18.64] ;  /* 0x0000000412041981 */ /* 0x000762000c1e1900 */
[----:B------:R-:W-:Y:S02]  /*16a50*/  CS2R R12, SRZ ;  /* 0x00000000000c7805 */ /* 0x000fe4000001ff00 */
[--C-:B--2---:R-:W-:Y:S01]  /*16a60*/  @P0 SHF.R.S32.HI R13, RZ, 0x1f, R7.reuse ;  /* 0x0000001fff0d0819 */ /* 0x104fe20000011407 */
[----:B------:R-:W-:Y:S01]  /*16a70*/  @P0 IMAD.MOV.U32 R12, RZ, RZ, R7 ;  /* 0x000000ffff0c0224 */ /* 0x000fe200078e0007 */
[----:B------:R-:W-:Y:S05]  /*16a80*/  @P1 BRA `(.L_x_948) ;  /* 0x0000004000001947 */ /* 0x000fea0003800000 */
[----:B---3--:R-:W-:Y:S05]  /*16a90*/  @!P0 BRA `(.L_x_948) ;  /* 0x0000003000008947 */ /* 0x008fea0003800000 */
[----:B-----5:R-:W2:Y:S04]  /*16aa0*/  LDG.E R4, [R26.64] ;  /* 0x000000041a047981 */ /* 0x020ea8000c1e1900 */
[----:B------:R-:W2:Y:S02]  /*16ab0*/  LDG.E R3, [R26.64+0x4] ;  /* 0x000004041a037981 */ /* 0x000ea4000c1e1900 */
[----:B--2---:R-:W-:-:S02]  /*16ac0*/  IADD3 R4, -R4, R3, RZ ;  /* 0x0000000304047210 */ /* 0x004fc40007ffe1ff */
.L_x_948:
[----:B---3--:R-:W-:Y:S01]  /*16ad0*/  LOP3.LUT R14, R14, 0xffffffe0, RZ, 0xc0, !PT ;  /* 0xffffffe00e0e7812 */ /* 0x008fe200078ec0ff */
[----:B------:R-:W1:Y:S01]  /*16ae0*/  S2R R72, SR_CTAID.X ;  /* 0x0000000000487919 */ /* 0x000e620000002500 */
[----:B------:R-:W-:Y:S01]  /*16af0*/  SHF.R.S32.HI R15, RZ, 0x1f, R6 ;  /* 0x0000001fff0f7819 */ /* 0x000fe20000011406 */
[----:B------:R-:W-:Y:S01]  /*16b00*/  IMAD.MOV.U32 R9, RZ, RZ, c[0x0][0x4e8] ;  /* 0x00013a00ff097624 */ /* 0x000fe200078e00ff */
[----:B------:R-:W-:Y:S01]  /*16b10*/  LEA.HI R11, R17, R17, RZ, 0x1 ;  /* 0x00000011110b7211 */ /* 0x000fe200078f08ff */
[----:B------:R-:W-:Y:S01]  /*16b20*/  IMAD.IADD R7, R5, 0x1, -R14 ;  /* 0x0000000105077824 */ /* 0x000fe200078e0a0e */
[----:B------:R-:W-:Y:S01]  /*16b30*/  LEA.HI R15, R15, R6, RZ, 0x3 ;  /* 0x000000060f0f7211 */ /* 0x000fe200078f18ff */
[----:B------:R-:W-:Y:S01]  /*16b40*/  IMAD.MOV.U32 R19, RZ, RZ, R13 ;  /* 0x000000ffff137224 */ /* 0x000fe200078e000d */
[----:B------:R-:W-:Y:S01]  /*16b50*/  ISETP.NE.AND P1, PT, R9, 0x1, PT ;  /* 0x000000010900780c */ /* 0x000fe20003f25270 */
[----:B------:R-:W-:Y:S01]  /*16b60*/  BSSY B0, `(.L_x_949) ;  /* 0x000008b000007945 */ /* 0x000fe20003800000 */
[----:B------:R-:W-:-:S02]  /*16b70*/  SHF.R.S32.HI R14, RZ, 0x1f, R7 ;  /* 0x0000001fff0e7819 */ /* 0x000fc40000011407 */
[----:B------:R-:W-:Y:S02]  /*16b80*/  LOP3.LUT R15, R15, 0xffffff8, RZ, 0xc0, !PT ;  /* 0x0ffffff80f0f7812 */ /* 0x000fe400078ec0ff */
[----:B------:R-:W-:Y:S02]  /*16b90*/  LEA.HI R3, R14, R7, RZ, 0x2 ;  /* 0x000000070e037211 */ /* 0x000fe400078f10ff */
[----:B------:R-:W-:Y:S02]  /*16ba0*/  IADD3 R14, R6, -R15, RZ ;  /* 0x8000000f060e7210 */ /* 0x000fe40007ffe0ff */
[----:B------:R-:W-:Y:S02]  /*16bb0*/  LOP3.LUT R6, R11, 0x1ffffffe, RZ, 0xc0, !PT ;  /* 0x1ffffffe0b067812 */ /* 0x000fe400078ec0ff */
[----:B------:R-:W-:Y:S02]  /*16bc0*/  SHF.R.S32.HI R3, RZ, 0x2, R3 ;  /* 0x00000002ff037819 */ /* 0x000fe40000011403 */
[----:B------:R-:W-:Y:S01]  /*16bd0*/  MOV R18, R12 ;  /* 0x0000000c00127202 */ /* 0x000fe20000000f00 */
[----:B------:R-:W-:Y:S01]  /*16be0*/  IMAD.IADD R6, R17, 0x1, -R6 ;  /* 0x0000000111067824 */ /* 0x000fe200078e0a06 */
[----:B------:R-:W-:Y:S01]  /*16bf0*/  LOP3.LUT P2, RZ, R7, 0x3, RZ, 0xc0, !PT ;  /* 0x0000000307ff7812 */ /* 0x000fe2000784c0ff */
[----:B------:R-:W-:Y:S01]  /*16c00*/  IMAD R3, R14, 0x10, R3 ;  /* 0x000000100e037824 */ /* 0x000fe200078e0203 */
[-C--:B------:R-:W-:Y:S01]  /*16c10*/  LEA.HI R17, R10, R5.reuse, RZ, 0x3 ;  /* 0x000000050a117211 */ /* 0x080fe200078f18ff */
[----:B------:R-:W-:Y:S01]  /*16c20*/  IMAD R14, R0, c[0x0][0x490], RZ ;  /* 0x00012400000e7a24 */ /* 0x000fe200078e02ff */
[----:B------:R-:W-:Y:S01]  /*16c30*/  LEA.HI R10, R10, R5, RZ, 0x6 ;  /* 0x000000050a0a7211 */ /* 0x000fe200078f30ff */
[----:B------:R-:W-:Y:S01]  /*16c40*/  IMAD R9, R6, 0x8, R3 ;  /* 0x0000000806097824 */ /* 0x000fe200078e0203 */
[----:B------:R-:W-:Y:S01]  /*16c50*/  LOP3.LUT R6, R17, 0xfffffff8, RZ, 0xc0, !PT ;  /* 0xfffffff811067812 */ /* 0x000fe200078ec0ff */
[----:B------:R-:W-:Y:S01]  /*16c60*/  IMAD R7, R13, c[0x0][0x3a0], RZ ;  /* 0x0000e8000d077a24 */ /* 0x000fe200078e02ff */
[----:B------:R-:W-:Y:S01]  /*16c70*/  SHF.R.S32.HI R17, RZ, 0x3, R17 ;  /* 0x00000003ff117819 */ /* 0x000fe20000011411 */
[----:B------:R-:W-:Y:S01]  /*16c80*/  IMAD.WIDE.U32 R18, R223, c[0x0][0x490], R18 ;  /* 0x00012400df127a25 */ /* 0x000fe200078e0012 */
[----:B-1----:R-:W-:-:S02]  /*16c90*/  LEA R9, R72, R9, 0x7 ;  /* 0x0000000948097211 */ /* 0x002fc400078e38ff */
[----:B------:R-:W-:Y:S01]  /*16ca0*/  SHF.L.U32 R10, R10, 0x3, RZ ;  /* 0x000000030a0a7819 */ /* 0x000fe200000006ff */
[----:B------:R-:W-:Y:S02]  /*16cb0*/  IMAD R11, R223, c[0x0][0x494], R14 ;  /* 0x00012500df0b7a24 */ /* 0x000fe400078e020e */
[C---:B------:R-:W-:Y:S02]  /*16cc0*/  IMAD R7, R12.reuse, c[0x0][0x3a4], R7 ;  /* 0x0000e9000c077a24 */ /* 0x040fe400078e0207 */
[----:B------:R-:W-:-:S04]  /*16cd0*/  IMAD.WIDE.U32 R12, R12, c[0x0][0x3a0], RZ ;  /* 0x0000e8000c0c7a25 */ /* 0x000fc800078e00ff */
[----:B------:R-:W-:Y:S01]  /*16ce0*/  IMAD.IADD R19, R19, 0x1, R11 ;  /* 0x0000000113137824 */ /* 0x000fe200078e020b */
[----:B------:R-:W-:Y:S01]  /*16cf0*/  IADD3 R13, R13, R7, RZ ;  /* 0x000000070d0d7210 */ /* 0x000fe20007ffe0ff */
[----:B------:R-:W-:-:S04]  /*16d00*/  @P1 IMAD.HI.U32 R11, R9, c[0x0][0x4ec], RZ ;  /* 0x00013b00090b1a27 */ /* 0x000fc800078e00ff */
[----:B------:R-:W-:Y:S01]  /*16d10*/  IMAD.IADD R6, R5, 0x1, -R6 ;  /* 0x0000000105067824 */ /* 0x000fe200078e0a06 */
[----:B------:R-:W-:Y:S01]  /*16d20*/  SHF.R.S32.HI R5, RZ, 0x1f, R226 ;  /* 0x0000001fff057819 */ /* 0x000fe200000114e2 */
[----:B------:R-:W-:Y:S01]  /*16d30*/  IMAD.MOV.U32 R7, RZ, RZ, R9 ;  /* 0x000000ffff077224 */ /* 0x000fe200078e0009 */
[----:B------:R-:W-:Y:S01]  /*16d40*/  @P1 SHF.R.U32.HI R7, RZ, c[0x0][0x4f0], R11 ;  /* 0x00013c00ff071a19 */ /* 0x000fe2000001160b */
[----:B------:R-:W-:Y:S01]  /*16d50*/  IMAD R14, R0, c[0x0][0x3e8], RZ ;  /* 0x0000fa00000e7a24 */ /* 0x000fe200078e02ff */
[----:B------:R-:W-:Y:S01]  /*16d60*/  SEL R226, R226, RZ, !P0 ;  /* 0x000000ffe2e27207 */ /* 0x000fe20004000000 */
[----:B------:R-:W-:Y:S01]  /*16d70*/  IMAD.WIDE.U32 R12, R223, c[0x0][0x3e8], R12 ;  /* 0x0000fa00df0c7a25 */ /* 0x000fe200078e000c */
[----:B------:R-:W-:Y:S02]  /*16d80*/  SEL R5, R5, RZ, !P0 ;  /* 0x000000ff05057207 */ /* 0x000fe40004000000 */
[----:B------:R-:W-:Y:S01]  /*16d90*/  LEA R23, R6, R17, 0x5 ;  /* 0x0000001106177211 */ /* 0x000fe200078e28ff */
[----:B------:R-:W-:-:S02]  /*16da0*/  IMAD.MOV R0, RZ, RZ, -R7 ;  /* 0x000000ffff007224 */ /* 0x000fc400078e0a07 */
[----:B------:R-:W-:Y:S02]  /*16db0*/  IMAD R15, R223, c[0x0][0x3ec], R14 ;  /* 0x0000fb00df0f7a24 */ /* 0x000fe400078e020e */
[----:B------:R-:W-:-:S03]  /*16dc0*/  IMAD.WIDE.U32 R18, R226, c[0x0][0x498], R18 ;  /* 0x00012600e2127a25 */ /* 0x000fc600078e0012 */
[----:B------:R-:W-:Y:S01]  /*16dd0*/  IADD3 R13, R13, R15, RZ ;  /* 0x0000000f0d0d7210 */ /* 0x000fe20007ffe0ff */
[----:B------:R-:W-:Y:S01]  /*16de0*/  IMAD R11, R0, c[0x0][0x4e8], R9 ;  /* 0x00013a00000b7a24 */ /* 0x000fe200078e0209 */
[----:B------:R-:W-:Y:S01]  /*16df0*/  IADD3 R20, P0, R7, R18, RZ ;  /* 0x0000001207147210 */ /* 0x000fe20007f1e0ff */
[----:B------:R-:W-:Y:S01]  /*16e00*/  IMAD R21, R5, c[0x0][0x498], RZ ;  /* 0x0001260005157a24 */ /* 0x000fe200078e02ff */
[----:B------:R-:W-:Y:S01]  /*16e10*/  SHF.R.S32.HI R15, RZ, 0x1f, R7 ;  /* 0x0000001fff0f7819 */ /* 0x000fe20000011407 */
[----:B------:R-:W-:Y:S01]  /*16e20*/  IMAD.SHL.U32 R0, R17, 0x40, RZ ;  /* 0x0000004011007824 */ /* 0x000fe200078e00ff */
[----:B------:R-:W-:Y:S01]  /*16e30*/  SHF.R.S32.HI R18, RZ, 0x1f, R11 ;  /* 0x0000001fff127819 */ /* 0x000fe2000001140b */
[----:B------:R-:W-:Y:S02]  /*16e40*/  IMAD R14, R226, c[0x0][0x49c], R21 ;  /* 0x00012700e20e7a24 */ /* 0x000fe400078e0215 */
[----:B------:R-:W-:Y:S02]  /*16e50*/  IMAD R9, R72, 0x80, R23 ;  /* 0x0000008048097824 */ /* 0x000fe400078e0217 */
[----:B------:R-:W-:Y:S01]  /*16e60*/  IMAD R18, R18, c[0x0][0x488], RZ ;  /* 0x0001220012127a24 */ /* 0x000fe200078e02ff */
[----:B------:R-:W-:Y:S01]  /*16e70*/  IADD3.X R21, R15, R19, R14, P0, !PT ;  /* 0x000000130f157210 */ /* 0x000fe200007fe40e */
[----:B------:R-:W-:Y:S01]  /*16e80*/  @P1 IMAD.HI.U32 R16, R9, c[0x0][0x4ec], RZ ;  /* 0x00013b0009101a27 */ /* 0x000fe200078e00ff */
[----:B------:R-:W-:-:S03]  /*16e90*/  LOP3.LUT R15, R0, 0x1c0, RZ, 0xc0, !PT ;  /* 0x000001c0000f7812 */ /* 0x000fc600078ec0ff */
[----:B------:R-:W-:Y:S02]  /*16ea0*/  IMAD.SHL.U32 R0, R6, 0x8, RZ ;  /* 0x0000000806007824 */ /* 0x000fe400078e00ff */
[----:B------:R-:W-:-:S03]  /*16eb0*/  IMAD.WIDE.U32 R20, R11, c[0x0][0x488], R20 ;  /* 0x000122000b147a25 */ /* 0x000fc600078e0014 */
[----:B------:R-:W-:Y:S01]  /*16ec0*/  LOP3.LUT R6, R15, 0x38, R0, 0xf8, !PT ;  /* 0x000000380f067812 */ /* 0x000fe200078ef800 */
[----:B------:R-:W-:Y:S01]  /*16ed0*/  IMAD R18, R11, c[0x0][0x48c], R18 ;  /* 0x000123000b127a24 */ /* 0x000fe200078e0212 */
[----:B------:R-:W-:Y:S01]  /*16ee0*/  LEA R14, P0, R20, c[0x0][0x450], 0x2 ;  /* 0x00011400140e7a11 */ /* 0x000fe200078010ff */
[----:B------:R-:W-:Y:S01]  /*16ef0*/  IMAD R11, R5, c[0x0][0x3f0], RZ ;  /* 0x0000fc00050b7a24 */ /* 0x000fe200078e02ff */
[----:B------:R-:W-:Y:S01]  /*16f00*/  SHF.R.U32.HI R5, RZ, 0x3, R15 ;  /* 0x00000003ff057819 */ /* 0x000fe2000001160f */
[----:B------:R-:W-:Y:S01]  /*16f10*/  IMAD.MOV.U32 R7, RZ, RZ, R9 ;  /* 0x000000ffff077224 */ /* 0x000fe200078e0009 */
[----:B------:R-:W-:Y:S01]  /*16f20*/  IADD3 R15, R21, R18, RZ ;  /* 0x00000012150f7210 */ /* 0x000fe20007ffe0ff */
[----:B------:R-:W-:Y:S01]  /*16f30*/  SHFL.IDX PT, R32, R14, 0x1, 0x1c1f ;  /* 0x003c1f000e207f89 */ /* 0x000fe200000e0000 */
[----:B------:R-:W-:Y:S01]  /*16f40*/  @P1 SHF.R.U32.HI R7, RZ, c[0x0][0x4f0], R16 ;  /* 0x00013c00ff071a19 */ /* 0x000fe20000011610 */
[----:B------:R-:W-:Y:S01]  /*16f50*/  IMAD R11, R226, c[0x0][0x3f4], R11 ;  /* 0x0000fd00e20b7a24 */ /* 0x000fe200078e020b */
[----:B------:R-:W-:Y:S01]  /*16f60*/  LEA.HI.X R15, R20, c[0x0][0x454], R15, 0x2, P0 ;  /* 0x00011500140f7a11 */ /* 0x000fe200000f140f */
[----:B------:R-:W-:Y:S01]  /*16f70*/  SHFL.IDX PT, R18, R14, RZ, 0x1c1f ;  /* 0x001c1fff0e127589 */ /* 0x000fe200000e0000 */
[----:B------:R-:W-:Y:S01]  /*16f80*/  IMAD R20, R72, 0x80, R3 ;  /* 0x0000008048147824 */ /* 0x000fe200078e0203 */
[----:B------:R-:W-:Y:S01]  /*16f90*/  LOP3.LUT R5, R6, R5, RZ, 0x3c, !PT ;  /* 0x0000000506057212 */ /* 0x000fe200078e3cff */
[----:B------:R-:W-:Y:S01]  /*16fa0*/  IMAD.WIDE.U32 R12, R226, c[0x0][0x3f0], R12 ;  /* 0x0000fc00e20c7a25 */ /* 0x000fe200078e000c */
[----:B------:R-:W1:Y:S01]  /*16fb0*/  SHFL.IDX PT, R19, R15, RZ, 0x1c1f ;  /* 0x001c1fff0f137589 */ /* 0x000e6200000e0000 */
[----:B------:R-:W-:-:S02]  /*16fc0*/  SHF.R.S32.HI R16, RZ, 0x1f, R7 ;  /* 0x0000001fff107819 */ /* 0x000fc40000011407 */
[----:B------:R-:W-:Y:S01]  /*16fd0*/  IMAD.MOV R6, RZ, RZ, -R7 ;  /* 0x000000ffff067224 */ /* 0x000fe200078e0a07 */
[----:B------:R-:W2:Y:S01]  /*16fe0*/  SHFL.IDX PT, R33, R15, 0x1, 0x1c1f ;  /* 0x003c1f000f217f89 */ /* 0x000ea200000e0000 */
[----:B-----5:R-:W-:Y:S01]  /*16ff0*/  IMAD R3, R4, c[0x0][0x4e8], RZ ;  /* 0x00013a0004037a24 */ /* 0x020fe200078e02ff */
[----:B------:R-:W-:Y:S01]  /*17000*/  IADD3 R4, R20, 0x8, RZ ;  /* 0x0000000814047810 */ /* 0x000fe20007ffe0ff */
[----:B------:R-:W-:Y:S01]  /*17010*/  IMAD R6, R6, c[0x0][0x4e8], R9 ;  /* 0x00013a0006067a24 */ /* 0x000fe200078e0209 */
[----:B------:R-:W-:Y:S01]  /*17020*/  IADD3 R13, R13, R11, RZ ;  /* 0x0000000b0d0d7210 */ /* 0x000fe20007ffe0ff */
[----:B------:R-:W-:Y:S01]  /*17030*/  IMAD R16, R16, c[0x0][0x3e0], RZ ;  /* 0x0000f80010107a24 */ /* 0x000fe200078e02ff */
[-C--:B------:R-:W-:Y:S02]  /*17040*/  ISETP.GE.OR P1, PT, R20, R3.reuse, P2 ;  /* 0x000000031400720c */ /* 0x080fe40001726670 */
[----:B------:R-:W-:Y:S01]  /*17050*/  ISETP.GE.OR P0, PT, R4, R3, P2 ;  /* 0x000000030400720c */ /* 0x000fe20001706670 */
[----:B------:R-:W-:Y:S01]  /*17060*/  IMAD R16, R7, c[0x0][0x3e4], R16 ;  /* 0x0000f90007107a24 */ /* 0x000fe200078e0210 */
[----:B------:R-:W-:Y:S01]  /*17070*/  LOP3.LUT R5, R5, 0x7ffffe00, R10, 0xf8, !PT ;  /* 0x7ffffe0005057812 */ /* 0x000fe200078ef80a */
[----:B------:R-:W-:Y:S01]  /*17080*/  IMAD.WIDE.U32 R12, R7, c[0x0][0x3e0], R12 ;  /* 0x0000f800070c7a25 */ /* 0x000fe200078e000c */
[----:B------:R-:W-:-:S02]  /*17090*/  SHF.R.S32.HI R7, RZ, 0x1f, R6 ;  /* 0x0000001fff077819 */ /* 0x000fc40000011406 */
[----:B------:R-:W-:Y:S01]  /*170a0*/  SHF.L.U32 R76, R5, 0x1, RZ ;  /* 0x00000001054c7819 */ /* 0x000fe200000006ff */
[----:B------:R-:W-:Y:S01]  /*170b0*/  IMAD.IADD R13, R13, 0x1, R16 ;  /* 0x000000010d0d7824 */ /* 0x000fe200078e0210 */
[----:B------:R-:W-:Y:S01]  /*170c0*/  LEA R72, R72, R17, 0x7 ;  /* 0x0000001148487211 */ /* 0x000fe200078e38ff */
[----:B------:R-:W-:Y:S02]  /*170d0*/  IMAD R7, R7, c[0x0][0x3d8], RZ ;  /* 0x0000f60007077a24 */ /* 0x000fe400078e02ff */
[C---:B------:R-:W-:Y:S01]  /*170e0*/  IMAD.WIDE.U32 R74, R6.reuse, c[0x0][0x3d8], R12 ;  /* 0x0000f600064a7a25 */ /* 0x040fe200078e000c */
[----:B-1----:R1:W-:Y:S03]  /*170f0*/  @!P1 ST.E [R18.64], R2 ;  /* 0x0000000212009985 */ /* 0x0023e6000c101904 */
[----:B------:R-:W-:Y:S01]  /*17100*/  IMAD R16, R6, c[0x0][0x3dc], R7 ;  /* 0x0000f70006107a24 */ /* 0x000fe200078e0207 */
[----:B--2---:R1:W-:Y:S03]  /*17110*/  @!P0 ST.E [R32.64], R8 ;  /* 0x0000000820008985 */ /* 0x0043e6000c101904 */
[----:B------:R-:W-:Y:S01]  /*17120*/  IMAD.IADD R16, R75, 0x1, R16 ;  /* 0x000000014b107824 */ /* 0x000fe200078e0210 */
[----:B------:R1:W2:Y:S01]  /*17130*/  LDS.128 R60, [R76+0x1080] ;  /* 0x001080004c3c7984 */ /* 0x0002a20000000c00 */
[----:B------:R-:W-:-:S03]  /*17140*/  LEA R75, P0, R74, c[0x0][0x380], 0x1 ;  /* 0x0000e0004a4b7a11 */ /* 0x000fc600078008ff */
[----:B------:R1:W3:Y:S01]  /*17150*/  LDS.128 R56, [R76+0x2080] ;  /* 0x002080004c387984 */ /* 0x0002e20000000c00 */
[----:B------:R-:W-:Y:S02]  /*17160*/  LEA.HI.X R74, R74, c[0x0][0x384], R16, 0x1, P0 ;  /* 0x0000e1004a4a7a11 */ /* 0x000fe400000f0c10 */
[----:B------:R-:W-:Y:S01]  /*17170*/  ISETP.GE.AND P0, PT, R72, R3, PT ;  /* 0x000000034800720c */ /* 0x000fe20003f06270 */
        /* <DEDUP_REMOVED lines=22> */
[----:B------:R4:W5:Y:S01]  /*172e0*/  LDS.128 R16, [R76+0xc080] ;  /* 0x00c080004c107984 */ /* 0x0009620000000c00 */
        /* <DEDUP_REMOVED lines=9> */
[----:B----4-:R-:W-:Y:S01]  /*17380*/  @!P3 IMAD.WIDE R76, R0, 0x2, R78 ;  /* 0x00000002004cb825 */ /* 0x010fe200078e024e */
[----:B------:R-:W-:-:S03]  /*17390*/  @!P0 LOP3.LUT R2, R2, 0xfffffff8, RZ, 0xc0, !PT ;  /* 0xfffffff802028812 */ /* 0x000fc600078ec0ff */
[--C-:B------:R-:W-:Y:S01]  /*173a0*/  @!P2 IMAD.WIDE R70, R70, 0x2, R78.reuse ;  /* 0x000000024646a825 */ /* 0x100fe200078e024e */
[----:B--2---:R2:W-:Y:S03]  /*173b0*/  @!P3 ST.E.128 [R76.64], R64 ;  /* 0x000000404c00b985 */ /* 0x0045e6000c101d04 */
[--C-:B------:R-:W-:Y:S01]  /*173c0*/  @!P1 IMAD.WIDE R68, R68, 0x2, R78.reuse ;  /* 0x0000000244449825 */ /* 0x100fe200078e024e */
[----:B---3--:R2:W-:Y:S03]  /*173d0*/  @!P2 ST.E.128 [R70.64], R48 ;  /* 0x000000304600a985 */ /* 0x0085e6000c101d04 */
[----:B------:R-:W-:Y:S01]  /*173e0*/  @!P0 IMAD.WIDE R78, R2, 0x2, R78 ;  /* 0x00000002024e8825 */ /* 0x000fe200078e024e */
[----:B-1----:R2:W-:Y:S04]  /*173f0*/  @!P1 ST.E.128 [R68.64], R32 ;  /* 0x0000002044009985 */ /* 0x0025e8000c101d04 */
[----:B-----5:R2:W-:Y:S02]  /*17400*/  @!P0 ST.E.128 [R78.64], R16 ;  /* 0x000000104e008985 */ /* 0x0205e4000c101d04 */
.L_x_950:
[----:B--234-:R-:W-:Y:S05]  /*17410*/  BSYNC B0 ;  /* 0x0000000000007941 */ /* 0x01cfea0003800000 */
.L_x_949:
        /* <DEDUP_REMOVED lines=30> */
.L_x_952:
[----:B------:R-:W-:Y:S05]  /*17600*/  BSYNC B0 ;  /* 0x0000000000007941 */ /* 0x000fea0003800000 */
.L_x_951:
        /* <DEDUP_REMOVED lines=30> */
.L_x_954:
[----:B------:R-:W-:Y:S05]  /*177f0*/  BSYNC B0 ;  /* 0x0000000000007941 */ /* 0x000fea0003800000 */
.L_x_953:
        /* <DEDUP_REMOVED lines=31> */
.L_x_947:
[----:B------:R-:W-:Y:S01]  /*179f0*/  ISETP.NE.U32.AND P1, PT, RZ, c[0x0][0x508], PT ;  /* 0x00014200ff007a0c */ /* 0x000fe20003f25070 */
[----:B------:R-:W-:Y:S01]  /*17a00*/  IMAD.MOV.U32 R9, RZ, RZ, 0x4 ;  /* 0x00000004ff097424 */ /* 0x000fe200078e00ff */
[----:B------:R-:W-:Y:S02]  /*17a10*/  ISETP.NE.U32.AND P0, PT, RZ, c[0x0][0x500], PT ;  /* 0x00014000ff007a0c */ /* 0x000fe40003f05070 */
[----:B------:R-:W-:Y:S01]  /*17a20*/  ISETP.NE.AND.EX P1, PT, RZ, c[0x0][0x50c], PT, P1 ;  /* 0x00014300ff007a0c */ /* 0x000fe20003f25310 */
[----:B------:R-:W-:Y:S01]  /*17a30*/  IMAD.WIDE R6, R226, R9, c[0x0][0x500] ;  /* 0x00014000e2067625 */ /* 0x000fe200078e0209 */
[----:B------:R-:W-:-:S03]  /*17a40*/  ISETP.NE.AND.EX P0, PT, RZ, c[0x0][0x504], PT, P0 ;  /* 0x00014100ff007a0c */ /* 0x000fc60003f05300 */
[----:B------:R-:W-:-:S08]  /*17a50*/  IMAD.MOV.U32 R3, RZ, RZ, c[0x0][0x388] ;  /* 0x0000e200ff037624 */ /* 0x000fd000078e00ff */
[----:B------:R-:W-:Y:S02]  /*17a60*/  @P1 IMAD.WIDE R8, R226, R9, c[0x0][0x508] ;  /* 0x00014200e2081625 */ /* 0x000fe400078e0209 */
[----:B------:R-:W2:Y:S04]  /*17a70*/  @P0 LDG.E R5, [R6.64] ;  /* 0x0000000406050981 */ /* 0x000ea8000c1e1900 */
[----:B------:R1:W5:Y:S01]  /*17a80*/  @P1 LDG.E R3, [R8.64] ;  /* 0x0000000408031981 */ /* 0x000362000c1e1900 */
[----:B------:R-:W-:Y:S02]  /*17a90*/  CS2R R10, SRZ ;  /* 0x00000000000a7805 */ /* 0x000fe4000001ff00 */
[--C-:B--2---:R-:W-:Y:S01]  /*17aa0*/  @P0 SHF.R.S32.HI R11, RZ, 0x1f, R5.reuse ;  /* 0x0000001fff0b0819 */ /* 0x104fe20000011405 */
[----:B------:R-:W-:Y:S01]  /*17ab0*/  @P0 IMAD.MOV.U32 R10, RZ, RZ, R5 ;  /* 0x000000ffff0a0224 */ /* 0x000fe200078e0005 */
[----:B------:R-:W-:Y:S05]  /*17ac0*/  @P1 BRA `(.L_x_955) ;  /* 0x0000004000001947 */ /* 0x000fea0003800000 */
[----:B-1----:R-:W-:Y:S05]  /*17ad0*/  @!P0 BRA `(.L_x_955) ;  /* 0x0000003000008947 */ /* 0x002fea0003800000 */
[----:B-----5:R-:W2:Y:S04]  /*17ae0*/  LDG.E R3, [R6.64] ;  /* 0x0000000406037981 */ /* 0x020ea8000c1e1900 */
[----:B------:R-:W2:Y:S02]  /*17af0*/  LDG.E R2, [R6.64+0x4] ;  /* 0x0000040406027981 */ /* 0x000ea4000c1e1900 */
[----:B--2---:R-:W-:-:S02]  /*17b00*/  IADD3 R3, -R3, R2, RZ ;  /* 0x0000000203037210 */ /* 0x004fc40007ffe1ff */
.L_x_955:
[----:B-1----:R-:W1:Y:S01]  /*17b10*/  S2R R2, SR_TID.X ;  /* 0x0000000000027919 */ /* 0x002e620000002100 */
[----:B------:R-:W-:Y:S01]  /*17b20*/  SHF.R.S32.HI R5, RZ, 0x1f, R226 ;  /* 0x0000001fff057819 */ /* 0x000fe200000114e2 */
[----:B------:R-:W-:Y:S01]  /*17b30*/  BSSY B0, `(.L_x_956) ;  /* 0x0000027000007945 */ /* 0x000fe20003800000 */
[----:B------:R-:W-:-:S02]  /*17b40*/  SEL R226, R226, RZ, !P0 ;  /* 0x000000ffe2e27207 */ /* 0x000fc40004000000 */
[----:B------:R-:W-:Y:S02]  /*17b50*/  SEL R5, R5, RZ, !P0 ;  /* 0x000000ff05057207 */ /* 0x000fe40004000000 */
[----:B-1----:R-:W-:-:S13]  /*17b60*/  ISETP.GE.AND P1, PT, R2, 0x80, PT ;  /* 0x000000800200780c */ /* 0x002fda0003f26270 */
[----:B------:R-:W-:Y:S05]  /*17b70*/  @P1 BRA `(.L_x_957) ;  /* 0x0000022000001947 */ /* 0x000fea0003800000 */
[----:B------:R-:W1:Y:S01]  /*17b80*/  S2R R9, SR_CTAID.X ;  /* 0x0000000000097919 */ /* 0x000e620000002500 */
[----:B-----5:R-:W-:Y:S01]  /*17b90*/  IMAD R7, R3, c[0x0][0x4e8], RZ ;  /* 0x00013a0003077a24 */ /* 0x020fe200078e02ff */
[----:B-1----:R-:W-:-:S04]  /*17ba0*/  LEA R8, R9, R2, 0x7 ;  /* 0x0000000209087211 */ /* 0x002fc800078e38ff */
[----:B------:R-:W-:-:S13]  /*17bb0*/  ISETP.GE.AND P0, PT, R8, R7, PT ;  /* 0x000000070800720c */ /* 0x000fda0003f06270 */
[----:B------:R-:W-:Y:S05]  /*17bc0*/  @P0 BRA `(.L_x_957) ;  /* 0x000001d000000947 */ /* 0x000fea0003800000 */
[----:B------:R-:W-:Y:S01]  /*17bd0*/  MOV R4, c[0x0][0x4e8] ;  /* 0x00013a0000047a02 */ /* 0x000fe20000000f00 */
[----:B------:R-:W-:Y:S01]  /*17be0*/  IMAD.MOV.U32 R12, RZ, RZ, R10 ;  /* 0x000000ffff0c7224 */ /* 0x000fe200078e000a */
[----:B------:R-:W-:Y:S02]  /*17bf0*/  MOV R13, R11 ;  /* 0x0000000b000d7202 */ /* 0x000fe40000000f00 */
[----:B------:R-:W-:Y:S01]  /*17c00*/  ISETP.NE.AND P0, PT, R4, 0x1, PT ;  /* 0x000000010400780c */ /* 0x000fe20003f05270 */
[----:B------:R-:W-:Y:S01]  /*17c10*/  IMAD R4, R0, c[0x0][0x490], RZ ;  /* 0x0001240000047a24 */ /* 0x000fe200078e02ff */
[----:B------:R-:W-:Y:S01]  /*17c20*/  MOV R7, R8 ;  /* 0x0000000800077202 */ /* 0x000fe20000000f00 */
[----:B------:R-:W-:-:S04]  /*17c30*/  IMAD.WIDE.U32 R12, R223, c[0x0][0x490], R12 ;  /* 0x00012400df0c7a25 */ /* 0x000fc800078e000c */
[----:B------:R-:W-:Y:S02]  /*17c40*/  IMAD R4, R223, c[0x0][0x494], R4 ;  /* 0x00012500df047a24 */ /* 0x000fe400078e0204 */
[----:B------:R-:W-:Y:S02]  /*17c50*/  IMAD.MOV.U32 R14, RZ, RZ, R12 ;  /* 0x000000ffff0e7224 */ /* 0x000fe400078e000c */
[----:B------:R-:W-:Y:S02]  /*17c60*/  IMAD.IADD R15, R4, 0x1, R13 ;  /* 0x00000001040f7824 */ /* 0x000fe400078e020d */
[----:B------:R-:W-:-:S04]  /*17c70*/  @P0 IMAD.HI.U32 R6, R8, c[0x0][0x4ec], RZ ;  /* 0x00013b0008060a27 */ /* 0x000fc800078e00ff */
[----:B------:R-:W-:Y:S01]  /*17c80*/  IMAD R13, R5, c[0x0][0x498], RZ ;  /* 0x00012600050d7a24 */ /* 0x000fe200078e02ff */
[----:B------:R-:W-:Y:S01]  /*17c90*/  @P0 SHF.R.U32.HI R7, RZ, c[0x0][0x4f0], R6 ;  /* 0x00013c00ff070a19 */ /* 0x000fe20000011606 */
[----:B------:R-:W-:-:S03]  /*17ca0*/  IMAD.WIDE.U32 R14, R226, c[0x0][0x498], R14 ;  /* 0x00012600e20e7a25 */ /* 0x000fc600078e000e */
[C---:B------:R-:W-:Y:S01]  /*17cb0*/  IADD3 R9, -R7.reuse, RZ, RZ ;  /* 0x000000ff07097210 */ /* 0x040fe20007ffe1ff */
[----:B------:R-:W-:Y:S01]  /*17cc0*/  IMAD R13, R226, c[0x0][0x49c], R13 ;  /* 0x00012700e20d7a24 */ /* 0x000fe200078e020d */
[----:B------:R-:W-:Y:S02]  /*17cd0*/  SHF.R.S32.HI R4, RZ, 0x1f, R7 ;  /* 0x0000001fff047819 */ /* 0x000fe40000011407 */
[----:B------:R-:W-:Y:S01]  /*17ce0*/  IADD3 R12, P0, R7, R14, RZ ;  /* 0x0000000e070c7210 */ /* 0x000fe20007f1e0ff */
[----:B------:R-:W-:-:S03]  /*17cf0*/  IMAD R9, R9, c[0x0][0x4e8], R8 ;  /* 0x00013a0009097a24 */ /* 0x000fc600078e0208 */
[----:B------:R-:W-:Y:S02]  /*17d00*/  IADD3.X R13, R4, R15, R13, P0, !PT ;  /* 0x0000000f040d7210 */ /* 0x000fe400007fe40d */
[----:B------:R-:W-:Y:S02]  /*17d10*/  SHF.R.S32.HI R6, RZ, 0x1f, R9 ;  /* 0x0000001fff067819 */ /* 0x000fe40000011409 */
[----:B------:R-:W-:Y:S01]  /*17d20*/  MOV R4, 0xff800000 ;  /* 0xff80000000047802 */ /* 0x000fe20000000f00 */
[----:B------:R-:W-:-:S04]  /*17d30*/  IMAD.WIDE.U32 R12, R9, c[0x0][0x488], R12 ;  /* 0x00012200090c7a25 */ /* 0x000fc800078e000c */
[----:B------:R-:W-:-:S04]  /*17d40*/  IMAD R6, R6, c[0x0][0x488], RZ ;  /* 0x0001220006067a24 */ /* 0x000fc800078e02ff */
[----:B------:R-:W-:Y:S01]  /*17d50*/  IMAD R7, R9, c[0x0][0x48c], R6 ;  /* 0x0001230009077a24 */ /* 0x000fe200078e0206 */
[----:B------:R-:W-:-:S04]  /*17d60*/  LEA R6, P0, R12, c[0x0][0x450], 0x2 ;  /* 0x000114000c067a11 */ /* 0x000fc800078010ff */
[----:B------:R-:W-:-:S04]  /*17d70*/  IADD3 R7, R13, R7, RZ ;  /* 0x000000070d077210 */ /* 0x000fc80007ffe0ff */
[----:B------:R-:W-:-:S05]  /*17d80*/  LEA.HI.X R7, R12, c[0x0][0x454], R7, 0x2, P0 ;  /* 0x000115000c077a11 */ /* 0x000fca00000f1407 */
[----:B------:R1:W-:Y:S02]  /*17d90*/  STG.E [R6.64], R4 ;  /* 0x0000000406007986 */ /* 0x0003e4000c101904 */
.L_x_957:
[----:B------:R-:W-:Y:S05]  /*17da0*/  BSYNC B0 ;  /* 0x0000000000007941 */ /* 0x000fea0003800000 */
.L_x_956:
[----:B-1----:R-:W1:Y:S01]  /*17db0*/  S2R R6, SR_CTAID.X ;  /* 0x0000000000067919 */ /* 0x002e620000002500 */
[----:B------:R-:W-:Y:S01]  /*17dc0*/  SHF.R.S32.HI R7, RZ, 0x1f, R2 ;  /* 0x0000001fff077819 */ /* 0x000fe20000011402 */
[----:B------:R-:W-:Y:S01]  /*17dd0*/  IMAD R9, R11, c[0x0][0x3a0], RZ ;  /* 0x0000e8000b097a24 */ /* 0x000fe200078e02ff */
[----:B------:R-:W-:Y:S01]  /*17de0*/  BSSY B0, `(.L_x_958) ;  /* 0x0000045000007945 */ /* 0x000fe20003800000 */
[----:B------:R-:W-:Y:S01]  /*17df0*/  IMAD R0, R0, c[0x0][0x3e8], RZ ;  /* 0x0000fa0000007a24 */ /* 0x000fe200078e02ff */
[-C--:B------:R-:W-:Y:S01]  /*17e00*/  LEA.HI R8, R7, R2.reuse, RZ, 0x3 ;  /* 0x0000000207087211 */ /* 0x080fe200078f18ff */
[C---:B------:R-:W-:Y:S01]  /*17e10*/  IMAD R4, R10.reuse, c[0x0][0x3a4], R9 ;  /* 0x0000e9000a047a24 */ /* 0x040fe200078e0209 */
[----:B------:R-:W-:Y:S01]  /*17e20*/  MOV R7, c[0x0][0x4e8] ;  /* 0x00013a0000077a02 */ /* 0x000fe20000000f00 */
[----:B------:R-:W-:Y:S01]  /*17e30*/  IMAD.WIDE.U32 R10, R10, c[0x0][0x3a0], RZ ;  /* 0x0000e8000a0a7a25 */ /* 0x000fe200078e00ff */
[----:B------:R-:W-:Y:S02]  /*17e40*/  LOP3.LUT R9, R8, 0xfffffff8, RZ, 0xc0, !PT ;  /* 0xfffffff808097812 */ /* 0x000fe400078ec0ff */
[----:B------:R-:W-:Y:S01]  /*17e50*/  ISETP.NE.AND P0, PT, R7, 0x1, PT ;  /* 0x000000010700780c */ /* 0x000fe20003f05270 */
[----:B------:R-:W-:Y:S01]  /*17e60*/  IMAD.IADD R13, R11, 0x1, R4 ;  /* 0x000000010b0d7824 */ /* 0x000fe200078e0204 */
[----:B------:R-:W-:Y:S01]  /*17e70*/  IADD3 R11, -R9, R2, RZ ;  /* 0x00000002090b7210 */ /* 0x000fe20007ffe1ff */
[----:B------:R-:W-:Y:S01]  /*17e80*/  IMAD.MOV.U32 R12, RZ, RZ, R10 ;  /* 0x000000ffff0c7224 */ /* 0x000fe200078e000a */
[----:B------:R-:W-:Y:S01]  /*17e90*/  SHF.R.S32.HI R8, RZ, 0x3, R8 ;  /* 0x00000003ff087819 */ /* 0x000fe20000011408 */
[----:B------:R-:W-:-:S02]  /*17ea0*/  IMAD R0, R223, c[0x0][0x3ec], R0 ;  /* 0x0000fb00df007a24 */ /* 0x000fc400078e0200 */
[----:B------:R-:W-:Y:S01]  /*17eb0*/  IMAD.WIDE.U32 R12, R223, c[0x0][0x3e8], R12 ;  /* 0x0000fa00df0c7a25 */ /* 0x000fe200078e000c */
[CC--:B------:R-:W-:Y:S02]  /*17ec0*/  LEA R7, R11.reuse, R8.reuse, 0x5 ;  /* 0x000000080b077211 */ /* 0x0c0fe400078e28ff */
[----:B------:R-:W-:Y:S01]  /*17ed0*/  SHF.L.U32 R11, R11, 0x3, RZ ;  /* 0x000000030b0b7819 */ /* 0x000fe200000006ff */
[----:B------:R-:W-:Y:S01]  /*17ee0*/  IMAD R5, R5, c[0x0][0x3f0], RZ ;  /* 0x0000fc0005057a24 */ /* 0x000fe200078e02ff */
[----:B------:R-:W-:Y:S01]  /*17ef0*/  IADD3 R13, R0, R13, RZ ;  /* 0x0000000d000d7210 */ /* 0x000fe20007ffe0ff */
[C---:B-1----:R-:W-:Y:S01]  /*17f00*/  IMAD R7, R6.reuse, 0x80, R7 ;  /* 0x0000008006077824 */ /* 0x042fe200078e0207 */
[----:B------:R-:W-:Y:S01]  /*17f10*/  LEA R6, R6, R8, 0x7 ;  /* 0x0000000806067211 */ /* 0x000fe200078e38ff */
[----:B------:R-:W-:Y:S01]  /*17f20*/  IMAD R5, R226, c[0x0][0x3f4], R5 ;  /* 0x0000fd00e2057a24 */ /* 0x000fe200078e0205 */
[----:B------:R-:W-:Y:S01]  /*17f30*/  IADD3 R10, R11, 0x40, RZ ;  /* 0x000000400b0a7810 */ /* 0x000fe20007ffe0ff */
[----:B------:R-:W-:Y:S01]  /*17f40*/  @P0 IMAD.HI.U32 R0, R7, c[0x0][0x4ec], RZ ;  /* 0x00013b0007000a27 */ /* 0x000fe200078e00ff */
[----:B------:R-:W-:-:S02]  /*17f50*/  MOV R2, R7 ;  /* 0x0000000700027202 */ /* 0x000fc40000000f00 */
[C---:B------:R-:W-:Y:S01]  /*17f60*/  IADD3 R9, R11.reuse, 0x80, RZ ;  /* 0x000000800b097810 */ /* 0x040fe20007ffe0ff */
[----:B------:R-:W-:Y:S01]  /*17f70*/  IMAD.WIDE.U32 R12, R226, c[0x0][0x3f0], R12 ;  /* 0x0000fc00e20c7a25 */ /* 0x000fe200078e000c */
[----:B------:R-:W-:Y:S02]  /*17f80*/  @P0 SHF.R.U32.HI R2, RZ, c[0x0][0x4f0], R0 ;  /* 0x00013c00ff020a19 */ /* 0x000fe40000011600 */
[----:B------:R-:W-:Y:S02]  /*17f90*/  IADD3 R8, R11, 0xc0, RZ ;  /* 0x000000c00b087810 */ /* 0x000fe40007ffe0ff */
[--C-:B------:R-:W-:Y:S01]  /*17fa0*/  SHF.R.S32.HI R4, RZ, 0x1f, R2.reuse ;  /* 0x0000001fff047819 */ /* 0x100fe20000011402 */
[----:B------:R-:W-:Y:S01]  /*17fb0*/  IMAD.MOV R0, RZ, RZ, -R2 ;  /* 0x000000ffff007224 */ /* 0x000fe200078e0a02 */
[----:B------:R-:W-:-:S03]  /*17fc0*/  IADD3 R13, R13, R5, RZ ;  /* 0x000000050d0d7210 */ /* 0x000fc60007ffe0ff */
[----:B------:R-:W-:Y:S02]  /*17fd0*/  IMAD R5, R4, c[0x0][0x3e0], RZ ;  /* 0x0000f80004057a24 */ /* 0x000fe400078e02ff */
[----:B------:R-:W-:Y:S02]  /*17fe0*/  IMAD R0, R0, c[0x0][0x4e8], R7 ;  /* 0x00013a0000007a24 */ /* 0x000fe400078e0207 */
[----:B------:R-:W-:-:S04]  /*17ff0*/  IMAD.WIDE.U32 R12, R2, c[0x0][0x3e0], R12 ;  /* 0x0000f800020c7a25 */ /* 0x000fc800078e000c */
[----:B------:R-:W-:Y:S01]  /*18000*/  IMAD R5, R2, c[0x0][0x3e4], R5 ;  /* 0x0000f90002057a24 */ /* 0x000fe200078e0205 */
[----:B------:R-:W-:Y:S01]  /*18010*/  SHF.R.S32.HI R2, RZ, 0x1f, R0 ;  /* 0x0000001fff027819 */ /* 0x000fe20000011400 */
[----:B-----5:R-:W-:-:S03]  /*18020*/  IMAD R7, R3, c[0x0][0x4e8], RZ ;  /* 0x00013a0003077a24 */ /* 0x020fc600078e02ff */
[----:B------:R-:W-:Y:S01]  /*18030*/  IADD3 R13, R13, R5, RZ ;  /* 0x000000050d0d7210 */ /* 0x000fe20007ffe0ff */
[----:B------:R-:W-:-:S04]  /*18040*/  IMAD R5, R2, c[0x0][0x3d8], RZ ;  /* 0x0000f60002057a24 */ /* 0x000fc800078e02ff */
[C---:B------:R-:W-:Y:S02]  /*18050*/  IMAD R5, R0.reuse, c[0x0][0x3dc], R5 ;  /* 0x0000f70000057a24 */ /* 0x040fe400078e0205 */
[----:B------:R-:W-:-:S04]  /*18060*/  IMAD.WIDE.U32 R12, R0, c[0x0][0x3d8], R12 ;  /* 0x0000f600000c7a25 */ /* 0x000fc800078e000c */
[----:B------:R-:W-:Y:S01]  /*18070*/  IMAD.IADD R5, R13, 0x1, R5 ;  /* 0x000000010d057824 */ /* 0x000fe200078e0205 */
        /* <DEDUP_REMOVED lines=27> */
.L_x_959:
[----:B------:R-:W-:Y:S05]  /*18230*/  BSYNC B0 ;  /* 0x0000000000007941 */ /* 0x000fea0003800000 */
.L_x_958:
[----:B--2---:R-:W-:Y:S01]  /*18240*/  IADD3 R4, R6, 0x20, RZ ;  /* 0x0000002006047810 */ /* 0x004fe20007ffe0ff */
[----:B------:R2:W1:Y:S01]  /*18250*/  SHFL.IDX PT, R13, R0, 0x1, 0x181f ;  /* 0x00381f00000d7f89 */ /* 0x00046200000e0000 */
        /* <DEDUP_REMOVED lines=8> */
[----:B---3--:R-:W-:Y:S02]  /*182e0*/  @!P2 SHF.R.S32.HI R5, RZ, 0x1f, R10 ;  /* 0x0000001fff05a819 */ /* 0x008fe4000001140a */
        /* <DEDUP_REMOVED lines=16> */
.L_x_961:
[----:B------:R-:W-:Y:S05]  /*183f0*/  BSYNC B0 ;  /* 0x0000000000007941 */ /* 0x000fea0003800000 */
.L_x_960:
[----:B-1----:R-:W-:Y:S01]  /*18400*/  IADD3 R4, R6, 0x40, RZ ;  /* 0x0000004006047810 */ /* 0x002fe20007ffe0ff */
[----:B------:R1:W2:Y:S01]  /*18410*/  SHFL.IDX PT, R13, R0, 0x2, 0x181f ;  /* 0x00581f00000d7f89 */ /* 0x0002a200000e0000 */
        /* <DEDUP_REMOVED lines=12> */
[----:B--2-4-:R-:W-:Y:S01]  /*184e0*/  @!P3 IMAD.WIDE R14, R11, 0x2, R12 ;  /* 0x000000020b0eb825 */ /* 0x014fe200078e020c */
        /* <DEDUP_REMOVED lines=12> */
.L_x_963:
[----:B------:R-:W-:Y:S05]  /*185b0*/  BSYNC B0 ;  /* 0x0000000000007941 */ /* 0x000fea0003800000 */
.L_x_962:
[----:B------:R-:W-:Y:S01]  /*185c0*/  IADD3 R6, R6, 0x60, RZ ;  /* 0x0000006006067810 */ /* 0x000fe20007ffe0ff */
[----:B------:R1:W4:Y:S03]  /*185d0*/  SHFL.IDX PT, R3, R0, 0x3, 0x181f ;  /* 0x00781f0000037f89 */ /* 0x00032600000e0000 */
[----:B------:R-:W-:Y:S01]  /*185e0*/  ISETP.GE.AND P0, PT, R6, R7, PT ;  /* 0x000000070600720c */ /* 0x000fe20003f06270 */
[----:B-12---:R-:W1:-:S12]  /*185f0*/  SHFL.IDX PT, R2, R2, 0x3, 0x181f ;  /* 0x00781f0002027f89 */ /* 0x006e5800000e0000 */
[----:B------:R-:W-:Y:S05]  /*18600*/  @P0 EXIT ;  /* 0x000000000000094d */ /* 0x000fea0003800000 */
[----:B------:R-:W-:Y:S02]  /*18610*/  ISETP.GE.AND P1, PT, R10, c[0x0][0x3c8], PT ;  /* 0x0000f2000a007a0c */ /* 0x000fe40003f26270 */
[----:B------:R-:W-:Y:S02]  /*18620*/  ISETP.GE.AND P0, PT, R9, c[0x0][0x3c8], PT ;  /* 0x0000f20009007a0c */ /* 0x000fe40003f06270 */
[----:B------:R-:W-:-:S09]  /*18630*/  ISETP.GE.AND P2, PT, R11, c[0x0][0x3c8], PT ;  /* 0x0000f2000b007a0c */ /* 0x000fd20003f46270 */
[----:B---3--:R-:W-:Y:S02]  /*18640*/  @!P1 SHF.R.S32.HI R5, RZ, 0x1f, R10 ;  /* 0x0000001fff059819 */ /* 0x008fe4000001140a */
        /* <DEDUP_REMOVED lines=19> */
.L_x_936:
[----:B------:R-:W-:Y:S02]  /*18780*/  MOV R9, 0x1 ;  /* 0x0000000100097802 */ /* 0x000fe40000000f00 */
[----:B------:R-:W-:Y:S02]  /*18790*/  MOV R8, 0x187b0 ;  /* 0x000187b000087802 */ /* 0x000fe40000000f00 */
[----:B-1----:R-:W-:Y:S05]  /*187a0*/  CALL.REL.NOINC `($__internal_4_$__cuda_sm70_shflsync_idx_p) ;  /* 0x000000f000007944 */ /* 0x002fea0003c00000 */
[----:B--2---:R-:W-:Y:S01]  /*187b0*/  IMAD.MOV.U32 R30, RZ, RZ, R9 ;  /* 0x000000ffff1e7224 */ /* 0x004fe200078e0009 */
[----:B-1----:R-:W-:Y:S01]  /*187c0*/  MOV R10, R28 ;  /* 0x0000001c000a7202 */ /* 0x002fe20000000f00 */
[----:B------:R-:W-:Y:S01]  /*187d0*/  IMAD.MOV.U32 R9, RZ, RZ, 0x1 ;  /* 0x00000001ff097424 */ /* 0x000fe200078e00ff */
[----:B------:R-:W-:Y:S02]  /*187e0*/  MOV R8, 0x18800 ;  /* 0x0001880000087802 */ /* 0x000fe40000000f00 */
[----:B------:R-:W-:Y:S05]  /*187f0*/  CALL.REL.NOINC `($__internal_4_$__cuda_sm70_shflsync_idx_p) ;  /* 0x000000a000007944 */ /* 0x000fea0003c00000 */
[----:B-12---:R-:W-:Y:S05]  /*18800*/  BRA `(.L_x_964) ;  /* 0xffff765000007947 */ /* 0x006fea000383ffff */
.L_x_944:
[----:B-1----:R-:W-:Y:S02]  /*18810*/  MOV R9, 0x1 ;  /* 0x0000000100097802 */ /* 0x002fe40000000f00 */
[----:B------:R-:W-:Y:S02]  /*18820*/  MOV R8, 0x18840 ;  /* 0x0001884000087802 */ /* 0x000fe40000000f00 */
[----:B---3--:R-:W-:Y:S05]  /*18830*/  CALL.REL.NOINC `($__internal_4_$__cuda_sm70_shflsync_idx_p) ;  /* 0x0000006000007944 */ /* 0x008fea0003c00000 */
[----:B-1----:R-:W-:Y:S01]  /*18840*/  MOV R10, R2 ;  /* 0x00000002000a7202 */ /* 0x002fe20000000f00 */
[----:B--2---:R-:W-:Y:S01]  /*18850*/  IMAD.MOV.U32 R5, RZ, RZ, R9 ;  /* 0x000000ffff057224 */ /* 0x004fe200078e0009 */
[----:B------:R-:W-:Y:S01]  /*18860*/  MOV R8, 0x18890 ;  /* 0x0001889000087802 */ /* 0x000fe20000000f00 */
[----:B------:R-:W-:Y:S02]  /*18870*/  IMAD.MOV.U32 R9, RZ, RZ, 0x1 ;  /* 0x00000001ff097424 */ /* 0x000fe400078e00ff */
[----:B------:R-:W-:Y:S05]  /*18880*/  CALL.REL.NOINC `($__internal_4_$__cuda_sm70_shflsync_idx_p) ;  /* 0x0000001000007944 */ /* 0x000fea0003c00000 */
[----:B-12---:R-:W-:-:S05]  /*18890*/  BRA `(.L_x_965) ;  /* 0xffffa1b000007947 */ /* 0x006fca000383ffff */
        .weak           $__internal_4_$__cuda_sm70_shflsync_idx_p
        .type           $__internal_4_$__cuda_sm70_shflsync_idx_p,@function
        .size           $__internal_4_$__cuda_sm70_shflsync_idx_p,(.L_x_3642 - $__internal_4_$__cuda_sm70_shflsync_idx_p)
$__internal_4_$__cuda_sm70_shflsync_idx_p:
[----:B------:R-:W-:Y:S01]  /*188a0*/  MOV R16, R8 ;  /* 0x0000000800107202 */ /* 0x000fe20000000f00 */
[----:B------:R-:W-:Y:S04]  /*188b0*/  WARPSYNC R227 ;  /* 0x000000e300007348 */ /* 0x000fe80003800000 */
[----:B------:R-:W-:Y:S01]  /*188c0*/  MOV R17, 0x0 ;  /* 0x0000000000117802 */ /* 0x000fe20000000f00 */
[----:B------:R1:W2:Y:S03]  /*188d0*/  SHFL.IDX PT, R9, R10, R9, R230 ;  /* 0x000000090a097389 */ /* 0x0002a600000e00e6 */
[----:B------:R-:W-:Y:S05]  /*188e0*/  RET.REL.NODEC R16 `(_ZN7cutlass13device_kernelIN5flash19enable_sm80_to_sm89INS1_16FlashAttnFwdSm80INS1_25CollectiveMainloopFwdSm80ILi8ELi1ELb0EN4cute5tupleIJNS5_1CILi128EEENS7_ILi48EEENS7_ILi256EEEEEELi256ENS_10bfloat16_tEfNS_4arch4Sm80ELb0ELb0ELb1ELb1ELb1ELb1ELb1ELb0EEENS1_21CollectiveEpilogueFwdINS6_IJS8_SA_S9_EEENS6_IJNS7_ILi1EEESI_SI_EEESC_SE_Li256ELb1ELb1ELb0ELb0EEENS1_19SingleTileSchedulerILb1ELb0ELb1ELi128EEEEEEEEEvNT_6ParamsE) ;  /* 0xfffe771010007950 */ /* 0x000fea0003c3ffff */
.L_x_966:
        /* <DEDUP_REMOVED lines=9> */
.L_x_3642:


//--------------------- .text._ZN7cutlass13device_kernelIN5flash19enable_sm80_to_sm89INS1_16FlashAttnFwdSm80INS1_25CollectiveMainloopFwdSm80ILi8ELi1ELb0EN4cute5tupleIJNS5_1CILi128EEENS7_ILi64EEENS7_ILi256EEEEEELi256ENS_10bfloat16_tEfNS_4arch4Sm80ELb0ELb1ELb1ELb0ELb1ELb0ELb1ELb0EEENS1_21CollectiveEpilogueFwdINS6_IJS8_SA_S9_EEENS6_IJNS7_ILi1EEESI_SI_EEESC_SE_Li256ELb0ELb1ELb0ELb0EEENS1_19SingleTileSchedulerILb0ELb0ELb1ELi128EEEEEEEEEvNT_6ParamsE --------------------------
	.section	.text._ZN7cutlass13device_kernelIN5flash19enable_sm80_to_sm89INS1_16FlashAttnFwdSm80INS1_25CollectiveMainloopFwdSm80ILi8ELi1ELb0EN4cute5tupleIJNS5_1CILi128EEENS7_ILi64EEENS7_ILi256EEEEEELi256ENS_10bfloat16_tEfNS_4arch4Sm80ELb0ELb1ELb1ELb0ELb1ELb0ELb1ELb0EEENS1_21CollectiveEpilogueFwdINS6_IJS8_SA_S9_EEENS6_IJNS7_ILi1EEESI_SI_EEESC_SE_Li256ELb0ELb1ELb0ELb0EEENS1_19SingleTileSchedulerILb0ELb0ELb1ELi128EEEEEEEEEvNT_6ParamsE,"ax",@progbits
	.sectioninfo	@"SHI_REGISTERS=255"
	.align	128
.text._ZN7cutlass13device_kernelIN5flash19enable_sm80_to_sm89INS1_16FlashAttnFwdSm80INS1_25CollectiveMainloopFwdSm80ILi8ELi1ELb0EN4cute5tupleIJNS5_1CILi128EEENS7_ILi64EEENS7_ILi256EEEEEELi256ENS_10bfloat16_tEfNS_4arch4Sm80ELb0ELb1ELb1ELb0ELb1ELb0ELb1ELb0EEENS1_21CollectiveEpilogueFwdINS6_IJS8_SA_S9_EEENS6_IJNS7_ILi1EEESI_SI_EEESC_SE_Li256ELb0ELb1ELb0ELb0EEENS1_19SingleTileSchedulerILb0ELb0ELb1ELi128EEEEEEEEEvNT_6ParamsE:
        .type           _ZN7cutlass13device_kernelIN5flash19enable_sm80_to_sm89INS1_16FlashAttnFwdSm80INS1_25CollectiveMainloopFwdSm80ILi8ELi1ELb0EN4cute5tupleIJNS5_1CILi128EEENS7_ILi64EEENS7_ILi256EEEEEELi256ENS_10bfloat16_tEfNS_4arch4Sm80ELb0ELb1ELb1ELb0ELb1ELb0ELb1ELb0EEENS1_21CollectiveEpilogueFwdINS6_IJS8_SA_S9_EEENS6_IJNS7_ILi1EEESI_SI_EEESC_SE_Li256ELb0ELb1ELb0ELb0EEENS1_19SingleTileSchedulerILb0ELb0ELb1ELi128EEEEEEEEEvNT_6ParamsE,@function
        .size           _ZN7cutlass13device_kernelIN5flash19enable_sm80_to_sm89INS1_16FlashAttnFwdSm80INS1_25CollectiveMainloopFwdSm80ILi8ELi1ELb0EN4cute5tupleIJNS5_1CILi128EEENS7_ILi64EEENS7_ILi256EEEEEELi256ENS_10bfloat16_tEfNS_4arch4Sm80ELb0ELb1ELb1ELb0ELb1ELb0ELb1ELb0EEENS1_21CollectiveEpilogueFwdINS6_IJS8_SA_S9_EEENS6_IJNS7_ILi1EEESI_SI_EEESC_SE_Li256ELb0ELb1ELb0ELb0EEENS1_19SingleTileSchedulerILb0ELb0ELb1ELi128EEEEEEEEEvNT_6ParamsE,(.L_x_3644 - _ZN7cutlass13device_kernelIN5flash19enable_sm80_to_sm89INS1_16FlashAttnFwdSm80INS1_25CollectiveMainloopFwdSm80ILi8ELi1ELb0EN4cute5tupleIJNS5_1CILi128EEENS7_ILi64EEENS7_ILi256EEEEEELi256ENS_10bfloat16_tEfNS_4arch4Sm80ELb0ELb1ELb1ELb0ELb1ELb0ELb1ELb0EEENS1_21CollectiveEpilogueFwdINS6_IJS8_SA_S9_EEENS6_IJNS7_ILi1EEESI_SI_EEESC_SE_Li256ELb0ELb1ELb0ELb0EEENS1_19SingleTileSchedulerILb0ELb0ELb1ELi128EEEEEEEEEvNT_6ParamsE)
        .other          _ZN7cutlass13device_kernelIN5flash19enable_sm80_to_sm89INS1_16FlashAttnFwdSm80INS1_25CollectiveMainloopFwdSm80ILi8ELi1ELb0EN4cute5tupleIJNS5_1CILi128EEENS7_ILi64EEENS7_ILi256EEEEEELi256ENS_10bfloat16_tEfNS_4arch4Sm80ELb0ELb1ELb1ELb0ELb1ELb0ELb1ELb0EEENS1_21CollectiveEpilogueFwdINS6_IJS8_SA_S9_EEENS6_IJNS7_ILi1EEESI_SI_EEESC_SE_Li256ELb0ELb1ELb0ELb0EEENS1_19SingleTileSchedulerILb0ELb0ELb1ELi128EEEEEEEEEvNT_6ParamsE,@"STO_CUDA_ENTRY STV_DEFAULT"
_ZN7cutlass13device_kernelIN5flash19enable_sm80_to_sm89INS1_16FlashAttnFwdSm80INS1_25CollectiveMainloopFwdSm80ILi8ELi1ELb0EN4cute5tupleIJNS5_1CILi128EEENS7_ILi64EEENS7_ILi256EEEEEELi256ENS_10bfloat16_tEfNS_4arch4Sm80ELb0ELb1ELb1ELb0ELb1ELb0ELb1ELb0EEENS1_21CollectiveEpilogueFwdINS6_IJS8_SA_S9_EEENS6_IJNS7_ILi1EEESI_SI_EEESC_SE_Li256ELb0ELb1ELb0ELb0EEENS1_19SingleTileSchedulerILb0ELb0ELb1ELi128EEEEEEEEEvNT_6ParamsE:
        /* <DEDUP_REMOVED lines=20> */
[----:B------:R-:W-:Y:S01]  /*0140*/  UMOV UR13, 0x1 ;  /* 0x00000001000d7882 */ /* 0x000fe20000000000 */
[----:B------:R-:W3:Y:S01]  /*0150*/  S2UR UR9, SR_CTAID.Y ;  /* 0x00000000000979c3 */ /* 0x000ee20000002600 */
[----:B------:R-:W4:Y:S01]  /*0160*/  S2R R105, SR_TID.X ;  /* 0x0000000000697919 */ /* 0x000f220000002100 */
[----:B------:R-:W-:-:S02]  /*0170*/  ULDC UR8, c[0x0][0x1d0] ;  /* 0x0000740000087ab9 */ /* 0x000fc40000000800 */
[----:B------:R-:W-:Y:S02]  /*0180*/  ULDC UR14, c[0x0][0x168] ;  /* 0x00005a00000e7ab9 */ /* 0x000fe40000000800 */
[----:B-1----:R-:W-:-:S04]  /*0190*/  USHF.L.U32 UR25, UR25, 0x7, URZ ;  /* 0x0000000719197899 */ /* 0x002fc8000800063f */
[----:B------:R-:W-:Y:S02]  /*01a0*/  @UP2 UIADD3 UR10, UR25, 0x7f, URZ ;  /* 0x0000007f190a2890 */ /* 0x000fe4000fffe03f */
[----:B------:R-:W-:Y:S02]  /*01b0*/  UIADD3 UR7, UR25, 0x7f, URZ ;  /* 0x0000007f19077890 */ /* 0x000fe4000fffe03f */
[----:B------:R-:W-:Y:S02]  /*01c0*/  UIMAD.WIDE.U32 UR10, UR10, UR4, URZ ;  /* 0x000000040a0a72a5 */ /* 0x000fe4000f8e003f */
[----:B---3--:R-:W-:Y:S02]  /*01d0*/  USHF.R.S32.HI UR18, URZ, 0x1f, UR9 ;  /* 0x0000001f3f127899 */ /* 0x008fe40008011409 */
[----:B------:R-:W-:-:S03]  /*01e0*/  @UP2 USHF.R.U32.HI UR7, URZ, UR5, UR11 ;  /* 0x000000053f072299 */ /* 0x000fc6000801160b */
[----:B------:R-:W-:Y:S02]  /*01f0*/  ULDC.64 UR4, c[0x0][0x328] ;  /* 0x0000ca0000047ab9 */ /* 0x000fe40000000a00 */
[----:B------:R-:W-:Y:S02]  /*0200*/  UISETP.LE.AND UP1, UPT, UR13, UR5, UPT ;  /* 0x000000050d00728c */ /* 0x000fe4000bf23270 */
[----:B------:R-:W-:Y:S02]  /*0210*/  UMOV UR10, URZ ;  /* 0x0000003f000a7c82 */ /* 0x000fe40008000000 */
[----:B------:R-:W-:Y:S02]  /*0220*/  ULDC UR11, c[0x0][0x2ac] ;  /* 0x0000ab00000b7ab9 */ /* 0x000fe40000000800 */
[----:B------:R-:W-:-:S04]  /*0230*/  UIMAD UR8, UR11, UR8, URZ ;  /* 0x000000080b0872a4 */ /* 0x000fc8000f8e023f */
[----:B------:R-:W-:-:S04]  /*0240*/  UIADD3 UR14, UR8, -UR14, UR13 ;  /* 0x8000000e080e7290 */ /* 0x000fc8000fffe00d */
[----:B------:R-:W-:-:S04]  /*0250*/  UIADD3 UR5, UR14, UR7, URZ ;  /* 0x000000070e057290 */ /* 0x000fc8000fffe03f */
        /* <DEDUP_REMOVED lines=16> */
.L_x_968:
[----:B------:R-:W-:Y:S02]  /*0360*/  ULDC UR4, c[0x0][0x32c] ;  /* 0x0000cb0000047ab9 */ /* 0x000fe40000000800 */
[----:B------:R-:W-:-:S03]  /*0370*/  UISETP.NE.AND UP0, UPT, UR13, UR4, UPT ;  /* 0x000000040d00728c */ /* 0x000fc6000bf05270 */
[----:B------:R-:W-:Y:S02]  /*0380*/  ULDC.64 UR4, c[0x0][0x330] ;  /* 0x0000cc0000047ab9 */ /* 0x000fe40000000a00 */
[----:B------:R-:W-:-:S07]  /*0390*/  UIMAD.WIDE.U32 UR20, UR14, UR4, URZ ;  /* 0x000000040e1472a5 */ /* 0x000fce000f8e003f */
[----:B------:R-:W-:Y:S02]  /*03a0*/  @UP0 UMOV UR13, UR21 ;  /* 0x00000015000d0c82 */ /* 0x000fe40008000000 */
[----:B------:R-:W-:Y:S02]  /*03b0*/  @UP0 USHF.R.U32.HI UR14, URZ, UR5, UR13 ;  /* 0x000000053f0e0299 */ /* 0x000fe4000801160d */
.L_x_969:
[----:B------:R-:W-:Y:S02]  /*03c0*/  ULDC UR4, c[0x0][0x32c] ;  /* 0x0000cb0000047ab9 */ /* 0x000fe40000000800 */
[----:B------:R-:W-:-:S04]  /*03d0*/  UIMAD UR4, UR14, UR4, UR4 ;  /* 0x000000040e0472a4 */ /* 0x000fc8000f8e0204 */
[----:B------:R-:W-:-:S04]  /*03e0*/  UISETP.LT.AND UP0, UPT, UR7, UR4, UPT ;  /* 0x000000040700728c */ /* 0x000fc8000bf01270 */
[----:B------:R-:W-:Y:S02]  /*03f0*/  USEL UR7, UR7, UR4, UP0 ;  /* 0x0000000407077287 */ /* 0x000fe40008000000 */
.L_x_967:
[----:B----4-:R-:W-:Y:S01]  /*0400*/  UIADD3 UR13, UR8, 0x3f, URZ ;  /* 0x0000003f080d7890 */ /* 0x010fe2000fffe03f */
[----:B------:R-:W-:Y:S01]  /*0410*/  PLOP3.LUT P0, PT, PT, PT, UP1, 0x40, 0x0 ;  /* 0x000000000000781c */ /* 0x000fe20003f0e818 */
[----:B------:R-:W-:Y:S02]  /*0420*/  UIADD3 UR14, UR7, 0x3f, URZ ;  /* 0x0000003f070e7890 */ /* 0x000fe4000fffe03f */
[----:B------:R-:W-:Y:S02]  /*0430*/  ULDC.64 UR4, c[0x0][0x2c8] ;  /* 0x0000b20000047ab9 */ /* 0x000fe40000000a00 */
[----:B------:R-:W-:Y:S02]  /*0440*/  UIMAD.WIDE.U32 UR20, UR25, UR4, URZ ;  /* 0x00000004191472a5 */ /* 0x000fe4000f8e003f */
[----:B------:R-:W-:Y:S02]  /*0450*/  USHF.R.S32.HI UR15, URZ, 0x1f, UR13 ;  /* 0x0000001f3f0f7899 */ /* 0x000fe4000801140d */
[----:B------:R-:W-:-:S02]  /*0460*/  USHF.R.S32.HI UR7, URZ, 0x1f, UR14 ;  /* 0x0000001f3f077899 */ /* 0x000fc4000801140e */
[----:B------:R-:W-:Y:S02]  /*0470*/  UMOV UR4, UR25 ;  /* 0x0000001900047c82 */ /* 0x000fe40008000000 */
[----:B------:R-:W-:Y:S02]  /*0480*/  @UP2 USHF.R.U32.HI UR4, URZ, UR5, UR21 ;  /* 0x000000053f042299 */ /* 0x000fe40008011615 */
[----:B------:R-:W-:Y:S02]  /*0490*/  ULEA.HI UR5, UR15, UR13, URZ, 0x6 ;  /* 0x0000000d0f057291 */ /* 0x000fe4000f8f303f */
[----:B------:R-:W-:Y:S02]  /*04a0*/  ULEA.HI UR21, UR7, UR14, URZ, 0x6 ;  /* 0x0000000e07157291 */ /* 0x000fe4000f8f303f */
[----:B------:R-:W-:Y:S02]  /*04b0*/  ULDC UR24, c[0x0][0x168] ;  /* 0x00005a0000187ab9 */ /* 0x000fe40000000800 */
[----:B------:R-:W-:-:S02]  /*04c0*/  USHF.R.S32.HI UR5, URZ, 0x6, UR5 ;  /* 0x000000063f057899 */ /* 0x000fc40008011405 */
[----:B------:R-:W-:Y:S02]  /*04d0*/  USHF.R.S32.HI UR21, URZ, 0x6, UR21 ;  /* 0x000000063f157899 */ /* 0x000fe40008011415 */
[----:B------:R-:W-:Y:S02]  /*04e0*/  UIADD3 UR24, UR8, -UR24, URZ ;  /* 0x8000001808187290 */ /* 0x000fe4000fffe03f */
[----:B------:R-:W-:Y:S02]  /*04f0*/  UISETP.LT.AND UP0, UPT, UR5, UR21, UPT ;  /* 0x000000150500728c */ /* 0x000fe4000bf01270 */
[----:B------:R-:W-:Y:S02]  /*0500*/  UIADD3 UR4, UR24, UR4, URZ ;  /* 0x0000000418047290 */ /* 0x000fe4000fffe03f */
[----:B------:R-:W-:Y:S02]  /*0510*/  ULDC UR7, c[0x0][0x324] ;  /* 0x0000c90000077ab9 */ /* 0x000fe40000000800 */
        /* <DEDUP_REMOVED lines=15> */
.L_x_971:
[----:B------:R-:W-:Y:S02]  /*0610*/  ULDC UR4, c[0x0][0x32c] ;  /* 0x0000cb0000047ab9 */ /* 0x000fe40000000800 */
[----:B------:R-:W-:-:S03]  /*0620*/  UISETP.NE.AND UP0, UPT, UR4, 0x1, UPT ;  /* 0x000000010400788c */ /* 0x000fc6000bf05270 */
[----:B------:R-:W-:Y:S02]  /*0630*/  ULDC.64 UR4, c[0x0][0x330] ;  /* 0x0000cc0000047ab9 */ /* 0x000fe40000000a00 */
[----:B------:R-:W-:-:S06]  /*0640*/  UIMAD.WIDE.U32 UR14, UR13, UR4, URZ ;  /* 0x000000040d0e72a5 */ /* 0x000fcc000f8e003f */
[----:B------:R-:W-:Y:S02]  /*0650*/  @UP0 USHF.R.U32.HI UR13, URZ, UR5, UR15 ;  /* 0x000000053f0d0299 */ /* 0x000fe4000801160f */
.L_x_972:
[----:B------:R-:W-:Y:S02]  /*0660*/  ULDC UR4, c[0x0][0x32c] ;  /* 0x0000cb0000047ab9 */ /* 0x000fe40000000800 */
[----:B------:R-:W-:-:S04]  /*0670*/  UIMAD UR4, UR13, UR4, URZ ;  /* 0x000000040d0472a4 */ /* 0x000fc8000f8e023f */
[----:B------:R-:W-:-:S04]  /*0680*/  UISETP.LT.AND UP0, UPT, UR7, UR4, UPT ;  /* 0x000000040700728c */ /* 0x000fc8000bf01270 */
[----:B------:R-:W-:-:S04]  /*0690*/  USEL UR7, UR7, UR4, !UP0 ;  /* 0x0000000407077287 */ /* 0x000fc8000c000000 */
.L_x_970:
[----:B------:R-:W-:Y:S01]  /*06a0*/  USHF.R.S32.HI UR4, URZ, 0x1f, UR7 ;  /* 0x0000001f3f047899 */ /* 0x000fe20008011407 */
[----:B------:R-:W-:Y:S01]  /*06b0*/  PLOP3.LUT P2, PT, PT, PT, PT, 0x80, 0x0 ;  /* 0x000000000000781c */ /* 0x000fe20003f4f070 */
[----:B------:R-:W-:Y:S01]  /*06c0*/  CS2R R130, SRZ ;  /* 0x0000000000827805 */ /* 0x000fe2000001ff00 */
[----:B------:R-:W-:Y:S01]  /*06d0*/  IMAD.MOV.U32 R23, RZ, RZ, RZ ;  /* 0x000000ffff177224 */ /* 0x000fe200078e00ff */
[----:B------:R-:W-:Y:S01]  /*06e0*/  ULEA.HI UR7, UR4, UR7, URZ, 0x6 ;  /* 0x0000000704077291 */ /* 0x000fe2000f8f303f */
[----:B------:R-:W-:Y:S01]  /*06f0*/  IMAD.MOV.U32 R128, RZ, RZ, RZ ;  /* 0x000000ffff807224 */ /* 0x000fe200078e00ff */
[----:B------:R-:W-:Y:S01]  /*0700*/  CS2R R126, SRZ ;  /* 0x00000000007e7805 */ /* 0x000fe2000001ff00 */
[----:B------:R-:W-:Y:S01]  /*0710*/  CS2R R24, SRZ ;  /* 0x0000000000187805 */ /* 0x000fe2000001ff00 */
[----:B------:R-:W-:Y:S01]  /*0720*/  USHF.R.S32.HI UR7, URZ, 0x6, UR7 ;  /* 0x000000063f077899 */ /* 0x000fe20008011407 */
[----:B------:R-:W-:Y:S01]  /*0730*/  MOV R124, RZ ;  /* 0x000000ff007c7202 */ /* 0x000fe20000000f00 */
[----:B------:R-:W-:Y:S01]  /*0740*/  CS2R R122, SRZ ;  /* 0x00000000007a7805 */ /* 0x000fe2000001ff00 */
[----:B------:R-:W-:Y:S01]  /*0750*/  IMAD.MOV.U32 R120, RZ, RZ, RZ ;  /* 0x000000ffff787224 */ /* 0x000fe200078e00ff */
[----:B------:R-:W-:Y:S01]  /*0760*/  UISETP.LT.AND UP0, UPT, URZ, UR7, UPT ;  /* 0x000000073f00728c */ /* 0x000fe2000bf01270 */
[----:B------:R-:W-:Y:S01]  /*0770*/  CS2R R118, SRZ ;  /* 0x0000000000767805 */ /* 0x000fe2000001ff00 */
[----:B------:R-:W-:Y:S01]  /*0780*/  CS2R R26, SRZ ;  /* 0x00000000001a7805 */ /* 0x000fe2000001ff00 */
[----:B------:R-:W-:Y:S01]  /*0790*/  MOV R116, RZ ;  /* 0x000000ff00747202 */ /* 0x000fe20000000f00 */
[----:B------:R-:W-:Y:S01]  /*07a0*/  USEL UR7, URZ, UR7, !UP0 ;  /* 0x000000073f077287 */ /* 0x000fe2000c000000 */
[----:B------:R-:W-:Y:S01]  /*07b0*/  CS2R R114, SRZ ;  /* 0x0000000000727805 */ /* 0x000fe2000001ff00 */
[----:B------:R-:W-:Y:S01]  /*07c0*/  IMAD.MOV.U32 R112, RZ, RZ, RZ ;  /* 0x000000ffff707224 */ /* 0x000fe200078e00ff */
[----:B------:R-:W-:Y:S01]  /*07d0*/  CS2R R110, SRZ ;  /* 0x00000000006e7805 */ /* 0x000fe2000001ff00 */
[----:B------:R-:W-:Y:S01]  /*07e0*/  UISETP.GT.AND UP0, UPT, UR21, UR7, UPT ;  /* 0x000000071500728c */ /* 0x000fe2000bf04270 */
[----:B------:R-:W-:Y:S01]  /*07f0*/  CS2R R28, SRZ ;  /* 0x00000000001c7805 */ /* 0x000fe2000001ff00 */
[----:B------:R-:W-:Y:S01]  /*0800*/  MOV R108, RZ ;  /* 0x000000ff006c7202 */ /* 0x000fe20000000f00 */
[----:B------:R-:W-:Y:S01]  /*0810*/  CS2R R106, SRZ ;  /* 0x00000000006a7805 */ /* 0x000fe2000001ff00 */
[----:B------:R-:W-:Y:S01]  /*0820*/  IMAD.MOV.U32 R104, RZ, RZ, RZ ;  /* 0x000000ffff687224 */ /* 0x000fe200078e00ff */
[----:B------:R-:W-:Y:S01]  /*0830*/  CS2R R102, SRZ ;  /* 0x0000000000667805 */ /* 0x000fe2000001ff00 */
[----:B------:R-:W-:Y:S01]  /*0840*/  PLOP3.LUT P0, PT, PT, PT, UP0, 0x80, 0x0 ;  /* 0x000000000000781c */ /* 0x000fe20003f0f008 */
        /* <DEDUP_REMOVED lines=63> */
[----:B-1----:R-:W-:Y:S02]  /*0c40*/  IMAD.U32 R2, RZ, RZ, UR4 ;  /* 0x00000004ff027e24 */ /* 0x002fe4000f8e00ff */
[----:B------:R-:W-:Y:S01]  /*0c50*/  IMAD.U32 R3, RZ, RZ, UR5 ;  /* 0x00000005ff037e24 */ /* 0x000fe2000f8e00ff */
[----:B------:R-:W-:Y:S01]  /*0c60*/  SHF.R.S32.HI R101, RZ, 0x1f, R105 ;  /* 0x0000001fff657819 */ /* 0x000fe20000011469 */
[----:B------:R-:W-:Y:S02]  /*0c70*/  ULDC.64 UR4, c[0x0][0x1b8] ;  /* 0x00006e0000047ab9 */ /* 0x000fe40000000a00 */
[----:B------:R-:W-:Y:S01]  /*0c80*/  UIMAD UR13, UR18, UR4, URZ ;  /* 0x00000004120d72a4 */ /* 0x000fe2000f8e023f */
[----:B------:R1:W3:Y:S01]  /*0c90*/  @P0 LDG.E R9, [R2.64] ;  /* 0x0000001002090981 */ /* 0x0002e2000c1e1900 */
[----:B------:R-:W-:Y:S01]  /*0ca0*/  PLOP3.LUT P2, PT, PT, PT, UP2, 0x80, 0x0 ;  /* 0x000000000000781c */ /* 0x000fe20003f4f028 */
[----:B------:R-:W-:Y:S01]  /*0cb0*/  UIMAD.WIDE.U32 UR22, UR9, UR4, URZ ;  /* 0x00000004091672a5 */ /* 0x000fe2000f8e003f */
[----:B------:R-:W-:Y:S01]  /*0cc0*/  PLOP3.LUT P1, PT, PT, PT, UP2, 0x80, 0x0 ;  /* 0x000000000000781c */ /* 0x000fe20003f2f028 */
[----:B------:R-:W-:Y:S01]  /*0cd0*/  UIMAD UR13, UR9, UR5, UR13 ;  /* 0x00000005090d72a4 */ /* 0x000fe2000f8e020d */
[----:B------:R-:W-:Y:S01]  /*0ce0*/  IMAD.MOV.U32 R240, RZ, RZ, RZ ;  /* 0x000000fffff07224 */ /* 0x000fe200078e00ff */
[----:B------:R-:W-:-:S02]  /*0cf0*/  USHF.R.S32.HI UR14, URZ, 0x1f, UR6 ;  /* 0x0000001f3f0e7899 */ /* 0x000fc40008011406 */
[----:B------:R-:W-:Y:S02]  /*0d00*/  ULDC.64 UR4, c[0x0][0x1c0] ;  /* 0x0000700000047ab9 */ /* 0x000fe40000000a00 */
[----:B------:R-:W-:Y:S02]  /*0d10*/  UIADD3 UR23, UR23, UR13, URZ ;  /* 0x0000000d17177290 */ /* 0x000fe4000fffe03f */
[----:B------:R-:W-:Y:S02]  /*0d20*/  UIMAD UR14, UR14, UR4, URZ ;  /* 0x000000040e0e72a4 */ /* 0x000fe4000f8e023f */
[----:B------:R-:W-:Y:S02]  /*0d30*/  UIMAD.WIDE.U32 UR22, UR6, UR4, UR22 ;  /* 0x00000004061672a5 */ /* 0x000fe4000f8e0016 */
[----:B------:R-:W-:Y:S02]  /*0d40*/  UIMAD UR5, UR6, UR5, UR14 ;  /* 0x00000005060572a4 */ /* 0x000fe4000f8e020e */
[----:B------:R-:W-:-:S02]  /*0d50*/  ULDC UR4, c[0x0][0x168] ;  /* 0x00005a0000047ab9 */ /* 0x000fc40000000800 */
[----:B------:R-:W-:Y:S02]  /*0d60*/  UIADD3 UR5, UR23, UR5, URZ ;  /* 0x0000000517057290 */ /* 0x000fe4000fffe03f */
[----:B------:R-:W-:Y:S02]  /*0d70*/  UIMAD UR12, UR12, UR4, URZ ;  /* 0x000000040c0c72a4 */ /* 0x000fe4000f8e023f */
[----:B------:R-:W-:Y:S01]  /*0d80*/  UIADD3 UR26, UR21, -0x1, URZ ;  /* 0xffffffff151a7890 */ /* 0x000fe2000fffe03f */
[----:B-1----:R-:W-:Y:S01]  /*0d90*/  LEA.HI R2, R101, R105, RZ, 0x3 ;  /* 0x0000006965027211 */ /* 0x002fe200078f18ff */
[----:B------:R-:W-:Y:S02]  /*0da0*/  IMAD.U32 R3, RZ, RZ, UR23 ;  /* 0x00000017ff037e24 */ /* 0x000fe4000f8e00ff */
[----:B------:R-:W-:Y:S01]  /*0db0*/  IMAD.U32 R3, RZ, RZ, UR5 ;  /* 0x00000005ff037e24 */ /* 0x000fe2000f8e00ff */
[----:B------:R-:W-:Y:S01]  /*0dc0*/  LOP3.LUT R0, R2, 0xfffffff8, RZ, 0xc0, !PT ;  /* 0xfffffff802007812 */ /* 0x000fe200078ec0ff */
[----:B------:R-:W-:Y:S01]  /*0dd0*/  USHF.L.U32 UR20, UR26, 0x6, URZ ;  /* 0x000000061a147899 */ /* 0x000fe2000800063f */
[----:B------:R-:W-:Y:S01]  /*0de0*/  SHF.R.S32.HI R18, RZ, 0x3, R2 ;  /* 0x00000003ff127819 */ /* 0x000fe20000011402 */
[----:B------:R-:W-:Y:S01]  /*0df0*/  IMAD.U32 R2, RZ, RZ, UR22 ;  /* 0x00000016ff027e24 */ /* 0x000fe2000f8e00ff */
[----:B------:R-:W-:Y:S01]  /*0e00*/  ULDC.64 UR4, c[0x0][0x2b0] ;  /* 0x0000ac0000047ab9 */ /* 0x000fe20000000a00 */
[----:B------:R-:W-:Y:S01]  /*0e10*/  IMAD.IADD R26, R105, 0x1, -R0 ;  /* 0x00000001691a7824 */ /* 0x000fe200078e0a00 */
[----:B------:R-:W-:-:S03]  /*0e20*/  IADD3 R16, R18, UR25, RZ ;  /* 0x0000001912107c10 */ /* 0x000fc6000fffe0ff */
[----:B------:R-:W-:Y:S01]  /*0e30*/  IMAD R251, R26, 0x20, R18 ;  /* 0x000000201afb7824 */ /* 0x000fe200078e0212 */
[----:B------:R-:W-:Y:S01]  /*0e40*/  ISETP.GE.AND P3, PT, R16, UR12, PT ;  /* 0x0000000c10007c0c */ /* 0x000fe2000bf66270 */
[----:B------:R-:W-:Y:S01]  /*0e50*/  IMAD.SHL.U32 R252, R26, 0x8, RZ ;  /* 0x000000081afc7824 */ /* 0x000fe200078e00ff */
[----:B------:R-:W-:Y:S02]  /*0e60*/  IADD3 R17, R16, 0x40, RZ ;  /* 0x0000004010117810 */ /* 0x000fe40007ffe0ff */
[----:B------:R-:W-:Y:S02]  /*0e70*/  IADD3 R5, R251, UR25, RZ ;  /* 0x00000019fb057c10 */ /* 0x000fe4000fffe0ff */
[C---:B------:R-:W-:Y:S02]  /*0e80*/  IADD3 R42, R252.reuse, 0x40, RZ ;  /* 0x00000040fc2a7810 */ /* 0x040fe40007ffe0ff */
[C---:B------:R-:W-:Y:S01]  /*0e90*/  IADD3 R27, R252.reuse, 0x80, RZ ;  /* 0x00000080fc1b7810 */ /* 0x040fe20007ffe0ff */
[----:B------:R-:W-:Y:S01]  /*0ea0*/  @P2 IMAD.HI.U32 R0, R5, c[0x0][0x2c8], RZ ;  /* 0x0000b20005002a27 */ /* 0x000fe200078e00ff */
[----:B------:R-:W-:-:S02]  /*0eb0*/  IADD3 R43, R252, 0xc0, RZ ;  /* 0x000000c0fc2b7810 */ /* 0x000fc40007ffe0ff */
[----:B------:R-:W-:Y:S01]  /*0ec0*/  ISETP.GE.AND P5, PT, R42, c[0x0][0x198], PT ;  /* 0x000066002a007a0c */ /* 0x000fe20003fa6270 */
[----:B------:R-:W-:Y:S01]  /*0ed0*/  IMAD.MOV.U32 R4, RZ, RZ, R5 ;  /* 0x000000ffff047224 */ /* 0x000fe200078e0005 */
[----:B------:R-:W-:Y:S02]  /*0ee0*/  @P1 SHF.R.U32.HI R4, RZ, c[0x0][0x2cc], R0 ;  /* 0x0000b300ff041a19 */ /* 0x000fe40000011600 */
[----:B------:R-:W-:Y:S02]  /*0ef0*/  ISETP.GE.AND P4, PT, R27, c[0x0][0x198], PT ;  /* 0x000066001b007a0c */ /* 0x000fe40003f86270 */
[--C-:B------:R-:W-:Y:S01]  /*0f00*/  SHF.R.S32.HI R6, RZ, 0x1f, R4.reuse ;  /* 0x0000001fff067819 */ /* 0x100fe20000011404 */
[----:B------:R-:W-:Y:S01]  /*0f10*/  IMAD.MOV R0, RZ, RZ, -R4 ;  /* 0x000000ffff007224 */ /* 0x000fe200078e0a04 */
[----:B------:R-:W-:Y:S01]  /*0f20*/  ISETP.GE.AND P2, PT, R43, c[0x0][0x198], PT ;  /* 0x000066002b007a0c */ /* 0x000fe20003f46270 */
[----:B------:R-:W-:Y:S01]  /*0f30*/  IMAD.WIDE.U32 R2, R4, c[0x0][0x1b0], R2 ;  /* 0x00006c0004027a25 */ /* 0x000fe200078e0002 */
[----:B------:R-:W-:-:S03]  /*0f40*/  ISETP.GE.AND P6, PT, R17, UR12, PT ;  /* 0x0000000c11007c0c */ /* 0x000fc6000bfc6270 */
[----:B------:R-:W-:Y:S02]  /*0f50*/  IMAD R6, R6, c[0x0][0x1b0], RZ ;  /* 0x00006c0006067a24 */ /* 0x000fe400078e02ff */
[----:B------:R-:W-:Y:S02]  /*0f60*/  IMAD R5, R0, c[0x0][0x2c4], R5 ;  /* 0x0000b10000057a24 */ /* 0x000fe400078e0205 */
[----:B------:R-:W-:Y:S02]  /*0f70*/  IMAD.SHL.U32 R0, R18, 0x40, RZ ;  /* 0x0000004012007824 */ /* 0x000fe400078e00ff */
[----:B------:R-:W-:Y:S01]  /*0f80*/  IMAD R4, R4, c[0x0][0x1b4], R6 ;  /* 0x00006d0004047a24 */ /* 0x000fe200078e0206 */
[----:B------:R-:W-:Y:S02]  /*0f90*/  SHF.R.S32.HI R6, RZ, 0x1f, R5 ;  /* 0x0000001fff067819 */ /* 0x000fe40000011405 */
[----:B------:R-:W-:Y:S01]  /*0fa0*/  LOP3.LUT R0, R0, 0x1c0, RZ, 0xc0, !PT ;  /* 0x000001c000007812 */ /* 0x000fe200078ec0ff */
[----:B------:R-:W-:-:S02]  /*0fb0*/  IMAD.IADD R3, R3, 0x1, R4 ;  /* 0x0000000103037824 */ /* 0x000fc400078e0204 */
[----:B------:R-:W-:Y:S01]  /*0fc0*/  IMAD R4, R6, c[0x0][0x1a8], RZ ;  /* 0x00006a0006047a24 */ /* 0x000fe200078e02ff */
[----:B------:R-:W-:Y:S01]  /*0fd0*/  SHF.R.U32.HI R7, RZ, 0x3, R0 ;  /* 0x00000003ff077819 */ /* 0x000fe20000011600 */
[----:B------:R-:W-:Y:S01]  /*0fe0*/  IMAD.WIDE.U32 R2, R5, c[0x0][0x1a8], R2 ;  /* 0x00006a0005027a25 */ /* 0x000fe200078e0002 */
[----:B------:R-:W-:-:S03]  /*0ff0*/  LOP3.LUT R6, R0, 0x38, R252, 0xf8, !PT ;  /* 0x0000003800067812 */ /* 0x000fc600078ef8fc */
[----:B------:R-:W-:Y:S01]  /*1000*/  IMAD R0, R5, c[0x0][0x1ac], R4 ;  /* 0x00006b0005007a24 */ /* 0x000fe200078e0204 */
[----:B------:R-:W-:Y:S02]  /*1010*/  LOP3.LUT R5, R6, R7, RZ, 0x3c, !PT ;  /* 0x0000000706057212 */ /* 0x000fe400078e3cff */
[----:B------:R-:W-:Y:S01]  /*1020*/  LEA.HI R6, R101, R105, RZ, 0x6 ;  /* 0x0000006965067211 */ /* 0x000fe200078f30ff */
[----:B------:R-:W-:Y:S01]  /*1030*/  IMAD.IADD R0, R3, 0x1, R0 ;  /* 0x0000000103007824 */ /* 0x000fe200078e0200 */
[----:B------:R-:W-:Y:S02]  /*1040*/  LEA R15, P1, R2, c[0x0][0x160], 0x1 ;  /* 0x00005800020f7a11 */ /* 0x000fe400078208ff */
[----:B------:R-:W-:Y:S01]  /*1050*/  IADD3 R4, R16, 0x20, RZ ;  /* 0x0000002010047810 */ /* 0x000fe20007ffe0ff */
[----:B------:R-:W-:Y:S01]  /*1060*/  IMAD.SHL.U32 R3, R6, 0x8, RZ ;  /* 0x0000000806037824 */ /* 0x000fe200078e00ff */
[----:B------:R-:W-:Y:S02]  /*1070*/  LEA.HI.X R14, R2, c[0x0][0x164], R0, 0x1, P1 ;  /* 0x00005900020e7a11 */ /* 0x000fe400008f0c00 */
[----:B------:R-:W-:Y:S01]  /*1080*/  ISETP.GE.AND P1, PT, R4, UR12, PT ;  /* 0x0000000c04007c0c */ /* 0x000fe2000bf26270 */
[----:B------:R-:W-:Y:S01]  /*1090*/  SHFL.IDX PT, R2, R15, 0x1, 0x181f ;  /* 0x00381f000f027f89 */ /* 0x000fe200000e0000 */
[----:B------:R-:W-:-:S02]  /*10a0*/  LOP3.LUT R8, R5, 0xfffffe00, R3, 0xf8, !PT ;  /* 0xfffffe0005087812 */ /* 0x000fc400078ef803 */
[----:B------:R-:W-:Y:S01]  /*10b0*/  SHF.R.S32.HI R7, RZ, 0x1f, R42 ;  /* 0x0000001fff077819 */ /* 0x000fe2000001142a */
[----:B------:R-:W-:Y:S01]  /*10c0*/  SHFL.IDX PT, R4, R15, RZ, 0x181f ;  /* 0x00181fff0f047589 */ /* 0x000fe200000e0000 */
[----:B------:R-:W-:Y:S01]  /*10d0*/  SHF.R.S32.HI R6, RZ, 0x1f, R27 ;  /* 0x0000001fff067819 */ /* 0x000fe2000001141b */
[----:B------:R-:W-:Y:S01]  /*10e0*/  IMAD.SHL.U32 R239, R8, 0x2, RZ ;  /* 0x0000000208ef7824 */ /* 0x000fe200078e00ff */
[----:B------:R-:W-:Y:S01]  /*10f0*/  SHF.R.S32.HI R0, RZ, 0x1f, R43 ;  /* 0x0000001fff007819 */ /* 0x000fe2000001142b */
[----:B------:R-:W1:Y:S01]  /*1100*/  SHFL.IDX PT, R5, R14, RZ, 0x181f ;  /* 0x00181fff0e057589 */ /* 0x000e6200000e0000 */
[----:B------:R-:W-:Y:S02]  /*1110*/  LEA.HI R7, R7, R42, RZ, 0x3 ;  /* 0x0000002a07077211 */ /* 0x000fe400078f18ff */
[----:B------:R-:W-:Y:S01]  /*1120*/  LEA.HI R6, R6, R27, RZ, 0x3 ;  /* 0x0000001b06067211 */ /* 0x000fe200078f18ff */
[----:B------:R-:W4:Y:S01]  /*1130*/  SHFL.IDX PT, R3, R14, 0x1, 0x181f ;  /* 0x00381f000e037f89 */ /* 0x000f2200000e0000 */
[----:B------:R-:W-:-:S02]  /*1140*/  LEA.HI R0, R0, R43, RZ, 0x3 ;  /* 0x0000002b00007211 */ /* 0x000fc400078f18ff */
[----:B------:R-:W-:Y:S02]  /*1150*/  LOP3.LUT R107, R7, 0xfffffff8, RZ, 0xc0, !PT ;  /* 0xfffffff8076b7812 */ /* 0x000fe400078ec0ff */
[----:B------:R-:W-:Y:S01]  /*1160*/  LOP3.LUT R104, R6, 0xfffffff8, RZ, 0xc0, !PT ;  /* 0xfffffff806687812 */ /* 0x000fe200078ec0ff */
[----:B------:R-:W-:Y:S01]  /*1170*/  SHFL.IDX PT, R7, R14, 0x2, 0x181f ;  /* 0x00581f000e077f89 */ /* 0x000fe200000e0000 */
[----:B------:R-:W-:Y:S01]  /*1180*/  LOP3.LUT R250, R0, 0xfffffff8, RZ, 0xc0, !PT ;  /* 0xfffffff800fa7812 */ /* 0x000fe200078ec0ff */
[----:B------:R-:W-:Y:S02]  /*1190*/  IMAD.MOV.U32 R0, RZ, RZ, c[0x0][0x2b8] ;  /* 0x0000ae00ff007624 */ /* 0x000fe400078e00ff */
[----:B------:R-:W5:Y:S01]  /*11a0*/  SHFL.IDX PT, R6, R15, 0x2, 0x181f ;  /* 0x00581f000f067f89 */ /* 0x000f6200000e0000 */
[----:B-1----:R-:W-:-:S04]  /*11b0*/  @!P3 IMAD.WIDE R12, R252, 0x2, R4 ;  /* 0x00000002fc0cb825 */ /* 0x002fc800078e0204 */
[----:B------:R-:W-:Y:S01]  /*11c0*/  @!P3 IMAD.WIDE R10, R107, 0x2, R4 ;  /* 0x000000026b0ab825 */ /* 0x000fe200078e0204 */
[----:B---3--:R1:W3:Y:S01]  /*11d0*/  @P0 R2UR UR14, R9 ;  /* 0x00000000090e03c2 */ /* 0x0082e200000e0000 */
[----:B------:R-:W-:Y:S01]  /*11e0*/  ISETP.GE.AND P0, PT, R252, c[0x0][0x198], PT ;  /* 0x00006600fc007a0c */ /* 0x000fe20003f06270 */
[----:B---3--:R-:W-:Y:S02]  /*11f0*/  @!UP0 UMOV UR14, UR6 ;  /* 0x00000006000e8c82 */ /* 0x008fe40008000000 */
[----:B------:R-:W-:-:S04]  /*1200*/  USHF.R.S32.HI UR6, URZ, 0x1f, UR14 ;  /* 0x0000001f3f067899 */ /* 0x000fc8000801140e */
[----:B------:R-:W-:-:S04]  /*1210*/  UIMAD UR6, UR6, UR4, URZ ;  /* 0x00000004060672a4 */ /* 0x000fc8000f8e023f */
[----:B------:R-:W-:Y:S02]  /*1220*/  UIMAD UR6, UR14, UR5, UR6 ;  /* 0x000000050e0672a4 */ /* 0x000fe4000f8e0206 */
[----:B------:R3:W-:Y:S04]  /*1230*/  @!P3 LDGSTS.E.BYPASS.LTC128B.128 [R239+0x10100], [R12.64], !P0 ;  /* 0x101000000cefbfae */ /* 0x0007e8000c101d50 */
[----:B------:R4:W-:Y:S01]  /*1240*/  @!P3 LDGSTS.E.BYPASS.LTC128B.128 [R239+0x14100], [R10.64], !P5 ;  /* 0x141000000aefbfae */ /* 0x0009e2000e901d50 */
[----:B-1----:R-:W-:-:S04]  /*1250*/  @!P3 IMAD.WIDE R8, R104, 0x2, R4 ;  /* 0x000000026808b825 */ /* 0x002fc800078e0204 */
[----:B------:R-:W-:Y:S01]  /*1260*/  @!P3 IMAD.WIDE R4, R250, 0x2, R4 ;  /* 0x00000002fa04b825 */ /* 0x000fe200078e0204 */
[----:B------:R1:W-:Y:S04]  /*1270*/  @!P3 LDGSTS.E.BYPASS.LTC128B.128 [R239+0x18100], [R8.64], !P4 ;  /* 0x1810000008efbfae */ /* 0x0003e8000e101d50 */
[----:B------:R2:W-:Y:S01]  /*1280*/  @!P3 LDGSTS.E.BYPASS.LTC128B.128 [R239+0x1c100], [R4.64], !P2 ;  /* 0x1c10000004efbfae */ /* 0x0005e2000d101d50 */
[----:B------:R-:W-:Y:S02]  /*1290*/  ISETP.NE.AND P3, PT, R0, 0x1, PT ;  /* 0x000000010000780c */ /* 0x000fe40003f65270 */
[----:B------:R-:W-:Y:S01]  /*12a0*/  IADD3 R0, R16, 0x60, RZ ;  /* 0x0000006010007810 */ /* 0x000fe20007ffe0ff */
[----:B----4-:R-:W-:-:S05]  /*12b0*/  @!P1 IMAD.WIDE R10, R252, 0x2, R2 ;  /* 0x00000002fc0a9825 */ /* 0x010fca00078e0202 */
[----:B------:R5:W-:Y:S01]  /*12c0*/  @!P1 LDGSTS.E.BYPASS.LTC128B.128 [R239+0x11100], [R10.64], !P0 ;  /* 0x111000000aef9fae */ /* 0x000be2000c101d50 */
[----:B-1----:R-:W-:-:S04]  /*12d0*/  @!P1 IMAD.WIDE R8, R107, 0x2, R2 ;  /* 0x000000026b089825 */ /* 0x002fc800078e0202 */
[--C-:B--2---:R-:W-:Y:S01]  /*12e0*/  @!P1 IMAD.WIDE R4, R104, 0x2, R2.reuse ;  /* 0x0000000268049825 */ /* 0x104fe200078e0202 */
[----:B------:R1:W-:Y:S03]  /*12f0*/  @!P1 LDGSTS.E.BYPASS.LTC128B.128 [R239+0x15100], [R8.64], !P5 ;  /* 0x1510000008ef9fae */ /* 0x0003e6000e901d50 */
[----:B------:R-:W-:Y:S01]  /*1300*/  @!P1 IMAD.WIDE R2, R250, 0x2, R2 ;  /* 0x00000002fa029825 */ /* 0x000fe200078e0202 */
[----:B------:R2:W-:Y:S04]  /*1310*/  @!P1 LDGSTS.E.BYPASS.LTC128B.128 [R239+0x19100], [R4.64], !P4 ;  /* 0x1910000004ef9fae */ /* 0x0005e8000e101d50 */
[----:B------:R4:W-:Y:S01]  /*1320*/  @!P1 LDGSTS.E.BYPASS.LTC128B.128 [R239+0x1d100], [R2.64], !P2 ;  /* 0x1d10000002ef9fae */ /* 0x0009e2000d101d50 */
[----:B------:R-:W-:Y:S01]  /*1330*/  ISETP.GE.AND P1, PT, R0, UR12, PT ;  /* 0x0000000c00007c0c */ /* 0x000fe2000bf26270 */
[----:B------:R-:W-:Y:S01]  /*1340*/  UIMAD.WIDE.U32 UR12, UR14, UR4, URZ ;  /* 0x000000040e0c72a5 */ /* 0x000fe2000f8e003f */
[----:B------:R-:W-:-:S02]  /*1350*/  IADD3 R0, R251, UR20, RZ ;  /* 0x00000014fb007c10 */ /* 0x000fc4000fffe0ff */
[----:B------:R-:W-:Y:S02]  /*1360*/  ULDC.64 UR4, c[0x0][0x210] ;  /* 0x0000840000047ab9 */ /* 0x000fe40000000a00 */
[----:B------:R-:W-:Y:S01]  /*1370*/  UIADD3 UR6, UR13, UR6, URZ ;  /* 0x000000060d067290 */ /* 0x000fe2000fffe03f */
[----:B-----5:R-:W-:-:S04]  /*1380*/  @!P6 IMAD.WIDE R10, R107, 0x2, R6 ;  /* 0x000000026b0ae825 */ /* 0x020fc800078e0206 */
[----:B-1----:R-:W-:-:S04]  /*1390*/  @!P6 IMAD.WIDE R8, R104, 0x2, R6 ;  /* 0x000000026808e825 */ /* 0x002fc800078e0206 */
[--C-:B--2---:R-:W-:Y:S01]  /*13a0*/  @!P6 IMAD.WIDE R4, R252, 0x2, R6.reuse ;  /* 0x00000002fc04e825 */ /* 0x104fe200078e0206 */
[----:B----4-:R-:W-:Y:S03]  /*13b0*/  SHFL.IDX PT, R2, R15, 0x3, 0x181f ;  /* 0x00781f000f027f89 */ /* 0x010fe600000e0000 */
[----:B------:R-:W-:Y:S01]  /*13c0*/  @!P6 IMAD.WIDE R6, R250, 0x2, R6 ;  /* 0x00000002fa06e825 */ /* 0x000fe200078e0206 */
[----:B------:R-:W1:Y:S04]  /*13d0*/  SHFL.IDX PT, R3, R14, 0x3, 0x181f ;  /* 0x00781f000e037f89 */ /* 0x000e6800000e0000 */
[----:B------:R1:W-:Y:S04]  /*13e0*/  @!P6 LDGSTS.E.BYPASS.LTC128B.128 [R239+0x12100], [R4.64], !P0 ;  /* 0x1210000004efefae */ /* 0x0003e8000c101d50 */
[----:B------:R2:W-:Y:S04]  /*13f0*/  @!P6 LDGSTS.E.BYPASS.LTC128B.128 [R239+0x16100], [R10.64], !P5 ;  /* 0x161000000aefefae */ /* 0x0005e8000e901d50 */
[----:B------:R4:W-:Y:S04]  /*1400*/  @!P6 LDGSTS.E.BYPASS.LTC128B.128 [R239+0x1a100], [R8.64], !P4 ;  /* 0x1a10000008efefae */ /* 0x0009e8000e101d50 */
[----:B------:R5:W-:Y:S01]  /*1410*/  @!P6 LDGSTS.E.BYPASS.LTC128B.128 [R239+0x1e100], [R6.64], !P2 ;  /* 0x1e10000006efefae */ /* 0x000be2000d101d50 */
[----:B------:R-:W-:-:S04]  /*1420*/  ISETP.GE.AND P6, PT, R0, UR8, PT ;  /* 0x0000000800007c0c */ /* 0x000fc8000bfc6270 */
[----:B------:R-:W-:Y:S01]  /*1430*/  ISETP.GT.OR P6, PT, R251, 0x3f, P6 ;  /* 0x0000003ffb00780c */ /* 0x000fe200037c4670 */
[----:B-1----:R-:W-:-:S04]  /*1440*/  @!P1 IMAD.WIDE R4, R252, 0x2, R2 ;  /* 0x00000002fc049825 */ /* 0x002fc800078e0202 */
[--C-:B--2---:R-:W-:Y:S01]  /*1450*/  @!P1 IMAD.WIDE R10, R107, 0x2, R2.reuse ;  /* 0x000000026b0a9825 */ /* 0x104fe200078e0202 */
[----:B------:R1:W-:Y:S03]  /*1460*/  @!P1 LDGSTS.E.BYPASS.LTC128B.128 [R239+0x13100], [R4.64], !P0 ;  /* 0x1310000004ef9fae */ /* 0x0003e6000c101d50 */
[--C-:B----4-:R-:W-:Y:S01]  /*1470*/  @!P1 IMAD.WIDE R8, R104, 0x2, R2.reuse ;  /* 0x0000000268089825 */ /* 0x110fe200078e0202 */
[----:B------:R2:W-:Y:S03]  /*1480*/  @!P1 LDGSTS.E.BYPASS.LTC128B.128 [R239+0x17100], [R10.64], !P5 ;  /* 0x171000000aef9fae */ /* 0x0005e6000e901d50 */
[----:B------:R-:W-:Y:S01]  /*1490*/  @!P1 IMAD.WIDE R2, R250, 0x2, R2 ;  /* 0x00000002fa029825 */ /* 0x000fe200078e0202 */
[----:B-----5:R-:W-:Y:S01]  /*14a0*/  IADD3 R7, R0, UR10, RZ ;  /* 0x0000000a00077c10 */ /* 0x020fe2000fffe0ff */
[----:B------:R4:W-:Y:S04]  /*14b0*/  @!P1 LDGSTS.E.BYPASS.LTC128B.128 [R239+0x1b100], [R8.64], !P4 ;  /* 0x1b10000008ef9fae */ /* 0x0009e8000e101d50 */
[----:B------:R5:W-:Y:S01]  /*14c0*/  @!P1 LDGSTS.E.BYPASS.LTC128B.128 [R239+0x1f100], [R2.64], !P2 ;  /* 0x1f10000002ef9fae */ /* 0x000be2000d101d50 */
[----:B------:R-:W-:-:S03]  /*14d0*/  @P3 IMAD.HI.U32 R0, R7, c[0x0][0x2bc], RZ ;  /* 0x0000af0007003a27 */ /* 0x000fc600078e00ff */
[----:B------:R-:W0:Y:S01]  /*14e0*/  LDGDEPBAR ;  /* 0x00000000000079af */ /* 0x000e220000000000 */
[----:B------:R-:W-:Y:S01]  /*14f0*/  IMAD.MOV.U32 R6, RZ, RZ, R7 ;  /* 0x000000ffff067224 */ /* 0x000fe200078e0007 */
[----:B------:R-:W-:-:S04]  /*1500*/  @P3 SHF.R.U32.HI R6, RZ, c[0x0][0x2c0], R0 ;  /* 0x0000b000ff063a19 */ /* 0x000fc80000011600 */
[----:B------:R-:W-:-:S04]  /*1510*/  @!P6 IADD3 R0, P0, R6, UR12, RZ ;  /* 0x0000000c0600ec10 */ /* 0x000fc8000ff1e0ff */
[----:B-1----:R-:W-:Y:S02]  /*1520*/  @!P6 LEA.HI.X.SX32 R5, R6, UR6, 0x1, P0 ;  /* 0x000000060605ec11 */ /* 0x002fe400080f0eff */
[----:B------:R-:W-:-:S04]  /*1530*/  @!P6 LEA R4, P0, R0, c[0x0][0x2a0], 0x2 ;  /* 0x0000a8000004ea11 */ /* 0x000fc800078010ff */
[----:B------:R-:W-:Y:S01]  /*1540*/  @!P6 LEA.HI.X R5, R0, c[0x0][0x2a4], R5, 0x2, P0 ;  /* 0x0000a9000005ea11 */ /* 0x000fe200000f1405 */
[----:B------:R-:W-:Y:S06]  /*1550*/  BAR.SYNC.DEFER_BLOCKING 0x0 ;  /* 0x0000000000007b1d */ /* 0x000fec0000010000 */
[----:B------:R1:W2:Y:S01]  /*1560*/  @!P6 LDG.E R240, [R4.64] ;  /* 0x0000001004f0e981 */ /* 0x0002a2000c1e1900 */
[----:B------:R-:W-:Y:S01]  /*1570*/  IMAD.MOV R0, RZ, RZ, -R6 ;  /* 0x000000ffff007224 */ /* 0x000fe200078e0a06 */
[----:B------:R-:W-:Y:S01]  /*1580*/  UIMAD UR19, UR18, UR4, URZ ;  /* 0x00000004121372a4 */ /* 0x000fe2000f8e023f */
[----:B------:R-:W-:Y:S01]  /*1590*/  IMAD.U32 R96, RZ, RZ, UR20 ;  /* 0x00000014ff607e24 */ /* 0x000fe2000f8e00ff */
[----:B------:R-:W-:Y:S01]  /*15a0*/  UIMAD.WIDE.U32 UR14, UR9, UR4, URZ ;  /* 0x00000004090e72a5 */ /* 0x000fe2000f8e003f */
[----:B------:R-:W-:Y:S01]  /*15b0*/  IMAD R242, R0, c[0x0][0x2b8], R7 ;  /* 0x0000ae0000f27a24 */ /* 0x000fe200078e0207 */
[----:B------:R-:W-:Y:S01]  /*15c0*/  UIMAD UR19, UR9, UR5, UR19 ;  /* 0x00000005091372a4 */ /* 0x000fe2000f8e0213 */
[----:B------:R-:W-:Y:S01]  /*15d0*/  ISETP.GE.AND P6, PT, R42, c[0x0][0x1d4], PT ;  /* 0x000075002a007a0c */ /* 0x000fe20003fc6270 */
[----:B------:R-:W-:Y:S01]  /*15e0*/  UISETP.GT.AND UP0, UPT, UR26, UR7, UPT ;  /* 0x000000071a00728c */ /* 0x000fe2000bf04270 */
[----:B------:R-:W-:Y:S01]  /*15f0*/  IADD3 R14, -R18, UR8, -R96 ;  /* 0x00000008120e7c10 */ /* 0x000fe2000fffe960 */
[----:B------:R-:W-:Y:S01]  /*1600*/  UIADD3 UR19, UR15, UR19, URZ ;  /* 0x000000130f137290 */ /* 0x000fe2000fffe03f */
[----:B------:R-:W-:Y:S01]  /*1610*/  SHF.R.S32.HI R0, RZ, 0x1f, R242 ;  /* 0x0000001fff007819 */ /* 0x000fe200000114f2 */
[----:B------:R-:W-:Y:S01]  /*1620*/  ULDC.64 UR4, c[0x0][0x1e8] ;  /* 0x00007a0000047ab9 */ /* 0x000fe20000000a00 */
[----:B------:R-:W-:Y:S01]  /*1630*/  ISETP.GE.AND P5, PT, R27, c[0x0][0x1d4], PT ;  /* 0x000075001b007a0c */ /* 0x000fe20003fa6270 */
[----:B------:R-:W-:Y:S01]  /*1640*/  UIMAD UR18, UR18, UR4, URZ ;  /* 0x00000004121272a4 */ /* 0x000fe2000f8e023f */
[----:B------:R-:W-:Y:S01]  /*1650*/  ISETP.GE.AND P4, PT, R252, c[0x0][0x1d4], PT ;  /* 0x00007500fc007a0c */ /* 0x000fe20003f86270 */
[C---:B-----5:R-:W-:Y:S01]  /*1660*/  IMAD R2, R0.reuse, c[0x0][0x1e0], RZ ;  /* 0x0000780000027a24 */ /* 0x060fe200078e02ff */
[----:B------:R-:W-:Y:S01]  /*1670*/  UIMAD.WIDE.U32 UR22, UR9, UR4, URZ ;  /* 0x00000004091672a5 */ /* 0x000fe2000f8e003f */
[----:B------:R-:W-:Y:S01]  /*1680*/  IMAD R6, R0, c[0x0][0x208], RZ ;  /* 0x0000820000067a24 */ /* 0x000fe200078e02ff */
[----:B------:R-:W-:Y:S01]  /*1690*/  UIMAD UR18, UR9, UR5, UR18 ;  /* 0x00000005091272a4 */ /* 0x000fe2000f8e0212 */
[C---:B------:R-:W-:Y:S01]  /*16a0*/  IMAD R0, R242.reuse, c[0x0][0x1e4], R2 ;  /* 0x00007900f2007a24 */ /* 0x040fe200078e0202 */
[----:B------:R-:W-:Y:S01]  /*16b0*/  ISETP.GE.AND P4, PT, R43, c[0x0][0x1d4], PT ;  /* 0x000075002b007a0c */ /* 0x000fe20003f86270 */
[----:B------:R-:W-:Y:S01]  /*16c0*/  IMAD.WIDE.U32 R2, R242, c[0x0][0x208], RZ ;  /* 0x00008200f2027a25 */ /* 0x000fe200078e00ff */
[----:B------:R-:W-:Y:S01]  /*16d0*/  UIADD3 UR18, UR23, UR18, URZ ;  /* 0x0000001217127290 */ /* 0x000fe2000fffe03f */
[----:B---3--:R-:W-:-:S02]  /*16e0*/  LEA.HI R12, R101, R105, RZ, 0x4 ;  /* 0x00000069650c7211 */ /* 0x008fc400078f20ff */
[C---:B-1----:R-:W-:Y:S01]  /*16f0*/  IMAD.WIDE.U32 R4, R242.reuse, c[0x0][0x1e0], RZ ;  /* 0x00007800f2047a25 */ /* 0x042fe200078e00ff */
[----:B------:R-:W-:Y:S02]  /*1700*/  LEA.HI R100, R101, R105, RZ, 0x5 ;  /* 0x0000006965647211 */ /* 0x000fe400078f28ff */
[----:B------:R-:W-:Y:S01]  /*1710*/  SHF.R.S32.HI R108, RZ, 0x1f, R107 ;  /* 0x0000001fff6c7819 */ /* 0x000fe2000001146b */
[----:B------:R-:W-:Y:S01]  /*1720*/  IMAD R6, R242, c[0x0][0x20c], R6 ;  /* 0x00008300f2067a24 */ /* 0x000fe200078e0206 */
[----:B------:R-:W-:Y:S01]  /*1730*/  SHF.R.S32.HI R99, RZ, 0x5, R100 ;  /* 0x00000005ff637819 */ /* 0x000fe20000011464 */
[----:B------:R-:W-:Y:S01]  /*1740*/  IMAD.IADD R5, R5, 0x1, R0 ;  /* 0x0000000105057824 */ /* 0x000fe200078e0200 */
[----:B------:R-:W-:Y:S01]  /*1750*/  SHF.R.S32.HI R106, RZ, 0x1f, R104 ;  /* 0x0000001fff6a7819 */ /* 0x000fe20000011468 */
[----:B------:R-:W-:Y:S01]  /*1760*/  IMAD.IADD R3, R3, 0x1, R6 ;  /* 0x0000000103037824 */ /* 0x000fe200078e0206 */
[----:B------:R-:W-:Y:S01]  /*1770*/  STL [R1+0x14], R108 ;  /* 0x0000146c01007387 */ /* 0x000fe20000100800 */
[----:B------:R-:W-:-:S02]  /*1780*/  SHF.R.S32.HI R109, RZ, 0x1f, R252 ;  /* 0x0000001fff6d7819 */ /* 0x000fc400000114fc */
[----:B------:R-:W-:Y:S01]  /*1790*/  SEL R102, RZ, 0x10, P4 ;  /* 0x00000010ff667807 */ /* 0x000fe20002000000 */
[----:B------:R-:W-:Y:S01]  /*17a0*/  STL [R1+0x18], R106 ;  /* 0x0000186a01007387 */ /* 0x000fe20000100800 */
[----:B------:R-:W-:Y:S02]  /*17b0*/  SHF.R.S32.HI R103, RZ, 0x1f, R250 ;  /* 0x0000001fff677819 */ /* 0x000fe400000114fa */
[----:B------:R-:W-:Y:S02]  /*17c0*/  IADD3 R241, R239, 0x100, RZ ;  /* 0x00000100eff17810 */ /* 0x000fe40007ffe0ff */
[----:B--2---:R-:W-:Y:S01]  /*17d0*/  SHF.R.S32.HI R0, RZ, 0x1f, R240 ;  /* 0x0000001fff007819 */ /* 0x004fe200000114f0 */
[----:B------:R-:W-:-:S04]  /*17e0*/  IMAD.WIDE.U32 R2, R240, c[0x0][0x218], R2 ;  /* 0x00008600f0027a25 */ /* 0x000fc800078e0002 */
[----:B----4-:R-:W-:Y:S01]  /*17f0*/  IMAD R8, R0, c[0x0][0x218], RZ ;  /* 0x0000860000087a24 */ /* 0x010fe200078e02ff */
[----:B------:R-:W-:Y:S01]  /*1800*/  IADD3 R7, P0, R2, UR14, RZ ;  /* 0x0000000e02077c10 */ /* 0x000fe2000ff1e0ff */
[----:B------:R-:W-:Y:S02]  /*1810*/  IMAD R0, R0, c[0x0][0x1f0], RZ ;  /* 0x00007c0000007a24 */ /* 0x000fe400078e02ff */
[C---:B------:R-:W-:Y:S02]  /*1820*/  IMAD R8, R240.reuse, c[0x0][0x21c], R8 ;  /* 0x00008700f0087a24 */ /* 0x040fe400078e0208 */
[C---:B------:R-:W-:Y:S02]  /*1830*/  IMAD R9, R240.reuse, c[0x0][0x1f4], R0 ;  /* 0x00007d00f0097a24 */ /* 0x040fe400078e0200 */
[----:B------:R-:W-:Y:S01]  /*1840*/  IMAD.WIDE.U32 R4, R240, c[0x0][0x1f0], R4 ;  /* 0x00007c00f0047a25 */ /* 0x000fe200078e0004 */
[----:B------:R-:W-:Y:S02]  /*1850*/  IADD3.X R0, R3, UR19, R8, P0, !PT ;  /* 0x0000001303007c10 */ /* 0x000fe400087fe408 */
[----:B------:R-:W-:-:S02]  /*1860*/  LEA R2, P0, R7, c[0x0][0x1f8], 0x1 ;  /* 0x00007e0007027a11 */ /* 0x000fc400078008ff */
[----:B------:R-:W-:Y:S02]  /*1870*/  IADD3 R6, P1, R4, UR22, RZ ;  /* 0x0000001604067c10 */ /* 0x000fe4000ff3e0ff */
[----:B------:R-:W-:Y:S01]  /*1880*/  LEA.HI.X R0, R7, c[0x0][0x1fc], R0, 0x1, P0 ;  /* 0x00007f0007007a11 */ /* 0x000fe200000f0c00 */
[----:B------:R-:W1:Y:S01]  /*1890*/  SHFL.IDX PT, R16, R2, RZ, 0x181f ;  /* 0x00181fff02107589 */ /* 0x000e6200000e0000 */
[----:B------:R-:W-:Y:S02]  /*18a0*/  IADD3.X R4, R5, UR18, R9, P1, !PT ;  /* 0x0000001205047c10 */ /* 0x000fe40008ffe409 */
[C---:B------:R-:W-:Y:S01]  /*18b0*/  LEA R11, P1, R6.reuse, c[0x0][0x1c8], 0x1 ;  /* 0x00007200060b7a11 */ /* 0x040fe200078208ff */
[----:B------:R-:W2:Y:S03]  /*18c0*/  SHFL.IDX PT, R17, R0, RZ, 0x181f ;  /* 0x00181fff00117589 */ /* 0x000ea600000e0000 */
[----:B------:R-:W-:Y:S01]  /*18d0*/  LEA.HI.X R10, R6, c[0x0][0x1cc], R4, 0x1, P1 ;  /* 0x00007300060a7a11 */ /* 0x000fe200008f0c04 */
[----:B------:R-:W3:Y:S01]  /*18e0*/  SHFL.IDX PT, R19, R2, 0x1, 0x181f ;  /* 0x00381f0002137f89 */ /* 0x000ee200000e0000 */
[----:B------:R-:W-:Y:S01]  /*18f0*/  IMAD.WIDE R6, R252, 0x2, RZ ;  /* 0x00000002fc067825 */ /* 0x000fe200078e02ff */
[----:B------:R-:W-:-:S02]  /*1900*/  ISETP.GE.AND P1, PT, R14, 0x1, PT ;  /* 0x000000010e00780c */ /* 0x000fc40003f26270 */
[----:B------:R-:W4:Y:S01]  /*1910*/  SHFL.IDX PT, R20, R0, 0x1, 0x181f ;  /* 0x00381f0000147f89 */ /* 0x000f2200000e0000 */
[----:B------:R-:W-:-:S03]  /*1920*/  IMAD.WIDE R4, R107, 0x2, RZ ;  /* 0x000000026b047825 */ /* 0x000fc600078e02ff */
[----:B------:R-:W-:Y:S04]  /*1930*/  SHFL.IDX PT, R2, R11, RZ, 0x181f ;  /* 0x00181fff0b027589 */ /* 0x000fe800000e0000 */
[----:B------:R-:W5:Y:S01]  /*1940*/  SHFL.IDX PT, R3, R10, RZ, 0x181f ;  /* 0x00181fff0a037589 */ /* 0x000f6200000e0000 */
[----:B-1----:R-:W-:-:S05]  /*1950*/  IADD3 R40, P2, R16, R6, RZ ;  /* 0x0000000610287210 */ /* 0x002fca0007f5e0ff */
[----:B--2---:R-:W-:Y:S01]  /*1960*/  IMAD.X R41, R17, 0x1, R7, P2 ;  /* 0x0000000111297824 */ /* 0x004fe200010e0607 */
[----:B------:R-:W-:Y:S02]  /*1970*/  IADD3 R38, P2, R16, R4, RZ ;  /* 0x0000000410267210 */ /* 0x000fe40007f5e0ff */
[----:B---3--:R-:W-:-:S03]  /*1980*/  IADD3 R36, P0, R6, R19, RZ ;  /* 0x0000001306247210 */ /* 0x008fc60007f1e0ff */
[----:B------:R-:W-:Y:S01]  /*1990*/  IMAD.X R39, R17, 0x1, R5, P2 ;  /* 0x0000000111277824 */ /* 0x000fe200010e0605 */
[----:B------:R-:W-:Y:S01]  /*19a0*/  ISETP.GE.AND P2, PT, R252, c[0x0][0x1d4], PT ;  /* 0x00007500fc007a0c */ /* 0x000fe20003f46270 */
[----:B----4-:R-:W-:Y:S01]  /*19b0*/  IMAD.X R37, R7, 0x1, R20, P0 ;  /* 0x0000000107257824 */ /* 0x010fe200000e0614 */
[----:B------:R-:W-:Y:S02]  /*19c0*/  IADD3 R30, P0, R4, R19, RZ ;  /* 0x00000013041e7210 */ /* 0x000fe40007f1e0ff */
[----:B------:R-:W-:-:S03]  /*19d0*/  LOP3.LUT R0, R12, 0xfffffff0, RZ, 0xc0, !PT ;  /* 0xfffffff00c007812 */ /* 0x000fc600078ec0ff */
[----:B------:R-:W-:Y:S02]  /*19e0*/  IMAD.X R31, R5, 0x1, R20, P0 ;  /* 0x00000001051f7824 */ /* 0x000fe400000e0614 */
[----:B-----5:R-:W-:-:S04]  /*19f0*/  @P1 IMAD.WIDE R6, R252, 0x2, R2 ;  /* 0x00000002fc061825 */ /* 0x020fc800078e0202 */
[--C-:B------:R-:W-:Y:S01]  /*1a00*/  @P1 IMAD.WIDE R8, R107, 0x2, R2.reuse ;  /* 0x000000026b081825 */ /* 0x100fe200078e0202 */
[----:B------:R1:W-:Y:S03]  /*1a10*/  @P1 LDGSTS.E.BYPASS.LTC128B.128 [R239+0x8100], [R6.64], !P2 ;  /* 0x0810000006ef1fae */ /* 0x0003e6000d101d50 */
[----:B------:R-:W-:Y:S01]  /*1a20*/  @P1 IMAD.WIDE R4, R250, 0x2, R2 ;  /* 0x00000002fa041825 */ /* 0x000fe200078e0202 */
[----:B------:R2:W-:Y:S03]  /*1a30*/  @P1 LDGSTS.E.BYPASS.LTC128B.128 [R239+0xa100], [R8.64], !P6 ;  /* 0x0a10000008ef1fae */ /* 0x0005e6000f101d50 */
[----:B------:R-:W-:-:S05]  /*1a40*/  IMAD.IADD R0, R105, 0x1, -R0 ;  /* 0x0000000169007824 */ /* 0x000fca00078e0a00 */
[----:B------:R-:W-:-:S04]  /*1a50*/  SHF.R.S32.HI R15, RZ, 0x1f, R0 ;  /* 0x0000001fff0f7819 */ /* 0x000fc80000011400 */
[----:B------:R-:W-:Y:S01]  /*1a60*/  LEA.HI R15, R15, R0, RZ, 0x3 ;  /* 0x000000000f0f7211 */ /* 0x000fe200078f18ff */
[----:B-1----:R-:W-:Y:S02]  /*1a70*/  @P1 IMAD.WIDE R6, R104, 0x2, R2 ;  /* 0x0000000268061825 */ /* 0x002fe400078e0202 */
[----:B------:R-:W-:Y:S02]  /*1a80*/  SHFL.IDX PT, R2, R11, 0x1, 0x181f ;  /* 0x00381f000b027f89 */ /* 0x000fe400000e0000 */
[----:B--2---:R-:W-:Y:S02]  /*1a90*/  IMAD.SHL.U32 R8, R18, 0x8, RZ ;  /* 0x0000000812087824 */ /* 0x004fe400078e00ff */
[----:B------:R1:W2:Y:S04]  /*1aa0*/  SHFL.IDX PT, R3, R10, 0x1, 0x181f ;  /* 0x00381f000a037f89 */ /* 0x0002a800000e0000 */
[----:B------:R3:W-:Y:S04]  /*1ab0*/  @P1 LDGSTS.E.BYPASS.LTC128B.128 [R239+0xc100], [R6.64], !P5 ;  /* 0x0c10000006ef1fae */ /* 0x0007e8000e901d50 */
[----:B------:R4:W-:Y:S01]  /*1ac0*/  @P1 LDGSTS.E.BYPASS.LTC128B.128 [R239+0xe100], [R4.64], !P4 ;  /* 0x0e10000004ef1fae */ /* 0x0009e2000e101d50 */
[----:B------:R-:W-:-:S02]  /*1ad0*/  ISETP.GT.AND P1, PT, R14, 0x20, PT ;  /* 0x000000200e00780c */ /* 0x000fc40003f24270 */
[----:B---3--:R-:W-:Y:S01]  /*1ae0*/  SHF.R.S32.HI R7, RZ, 0x4, R12 ;  /* 0x00000004ff077819 */ /* 0x008fe2000001140c */
[----:B------:R-:W-:-:S03]  /*1af0*/  IMAD.SHL.U32 R6, R26, 0x40, RZ ;  /* 0x000000401a067824 */ /* 0x000fc600078e00ff */
[----:B------:R-:W-:Y:S01]  /*1b00*/  LEA.HI R9, R12, R7, RZ, 0x1 ;  /* 0x000000070c097211 */ /* 0x000fe200078f08ff */
[----:B----4-:R-:W-:Y:S01]  /*1b10*/  IMAD.WIDE R4, R104, 0x2, RZ ;  /* 0x0000000268047825 */ /* 0x010fe200078e02ff */
[----:B------:R-:W-:Y:S02]  /*1b20*/  LOP3.LUT R6, R6, 0x1c0, RZ, 0xc0, !PT ;  /* 0x000001c006067812 */ /* 0x000fe400078ec0ff */
[----:B-1----:R-:W-:Y:S02]  /*1b30*/  LOP3.LUT R10, R9, 0xfffffffe, RZ, 0xc0, !PT ;  /* 0xfffffffe090a7812 */ /* 0x002fe400078ec0ff */
[----:B------:R-:W-:Y:S02]  /*1b40*/  LOP3.LUT R9, R6, 0x8, R8, 0xf8, !PT ;  /* 0x0000000806097812 */ /* 0x000fe400078ef808 */
[----:B------:R-:W-:Y:S01]  /*1b50*/  LOP3.LUT R8, R15, 0xfffffff8, RZ, 0xc0, !PT ;  /* 0xfffffff80f087812 */ /* 0x000fe200078ec0ff */
[----:B------:R-:W-:Y:S01]  /*1b60*/  IMAD.IADD R12, R7, 0x1, -R10 ;  /* 0x00000001070c7824 */ /* 0x000fe200078e0a0a */
[----:B------:R-:W-:Y:S01]  /*1b70*/  SHF.R.U32.HI R6, RZ, 0x3, R6 ;  /* 0x00000003ff067819 */ /* 0x000fe20000011606 */
[----:B--2---:R-:W-:Y:S01]  /*1b80*/  @P1 IMAD.WIDE R10, R252, 0x2, R2 ;  /* 0x00000002fc0a1825 */ /* 0x004fe200078e0202 */
[----:B------:R-:W-:-:S02]  /*1b90*/  IADD3 R28, P0, R16, R4, RZ ;  /* 0x00000004101c7210 */ /* 0x000fc40007f1e0ff */
[----:B------:R-:W-:Y:S01]  /*1ba0*/  LOP3.LUT R13, R9, R6, RZ, 0x3c, !PT ;  /* 0x00000006090d7212 */ /* 0x000fe200078e3cff */
[----:B------:R-:W-:Y:S01]  /*1bb0*/  IMAD.IADD R18, R0, 0x1, -R8 ;  /* 0x0000000100127824 */ /* 0x000fe200078e0a08 */
[----:B------:R1:W-:Y:S01]  /*1bc0*/  @P1 LDGSTS.E.BYPASS.LTC128B.128 [R239+0x9100], [R10.64], !P2 ;  /* 0x091000000aef1fae */ /* 0x0003e2000d101d50 */
[----:B------:R-:W-:-:S04]  /*1bd0*/  @P1 IMAD.WIDE R8, R107, 0x2, R2 ;  /* 0x000000026b081825 */ /* 0x000fc800078e0202 */
[--C-:B------:R-:W-:Y:S01]  /*1be0*/  @P1 IMAD.WIDE R6, R104, 0x2, R2.reuse ;  /* 0x0000000268061825 */ /* 0x100fe200078e0202 */
[----:B------:R1:W-:Y:S03]  /*1bf0*/  @P1 LDGSTS.E.BYPASS.LTC128B.128 [R239+0xb100], [R8.64], !P6 ;  /* 0x0b10000008ef1fae */ /* 0x0003e6000f101d50 */
[----:B------:R-:W-:Y:S01]  /*1c00*/  @P1 IMAD.WIDE R2, R250, 0x2, R2 ;  /* 0x00000002fa021825 */ /* 0x000fe200078e0202 */
[----:B------:R2:W-:Y:S03]  /*1c10*/  @P1 LDGSTS.E.BYPASS.LTC128B.128 [R239+0xd100], [R6.64], !P5 ;  /* 0x0d10000006ef1fae */ /* 0x0005e6000e901d50 */
[----:B------:R-:W-:Y:S01]  /*1c20*/  IMAD R0, R12, 0x200, R13 ;  /* 0x000002000c007824 */ /* 0x000fe200078e020d */
[----:B------:R3:W-:Y:S01]  /*1c30*/  @P1 LDGSTS.E.BYPASS.LTC128B.128 [R239+0xf100], [R2.64], !P4 ;  /* 0x0f10000002ef1fae */ /* 0x0007e2000e101d50 */
[----:B------:R-:W-:Y:S01]  /*1c40*/  IMAD.X R29, R17, 0x1, R5, P0 ;  /* 0x00000001111d7824 */ /* 0x000fe200000e0605 */
[----:B------:R-:W-:Y:S01]  /*1c50*/  IADD3 R24, P0, R4, R19, RZ ;  /* 0x0000001304187210 */ /* 0x000fe20007f1e0ff */
[----:B------:R-:W-:Y:S01]  /*1c60*/  IMAD.SHL.U32 R212, R0, 0x2, RZ ;  /* 0x0000000200d47824 */ /* 0x000fe200078e00ff */
[----:B------:R-:W0:Y:S01]  /*1c70*/  LDGDEPBAR ;  /* 0x00000000000079af */ /* 0x000e220000000000 */
[----:B------:R-:W-:Y:S01]  /*1c80*/  LOP3.LUT P1, RZ, R26, 0x2, RZ, 0xc0, !PT ;  /* 0x000000021aff7812 */ /* 0x000fe2000782c0ff */
[----:B------:R-:W-:-:S02]  /*1c90*/  IMAD.SHL.U32 R4, R12, 0x8, RZ ;  /* 0x000000080c047824 */ /* 0x000fc400078e00ff */
[----:B------:R-:W-:Y:S01]  /*1ca0*/  IMAD.X R25, R5, 0x1, R20, P0 ;  /* 0x0000000105197824 */ /* 0x000fe200000e0614 */
[----:B------:R-:W-:Y:S01]  /*1cb0*/  IADD3 R223, R212, 0x8120, RZ ;  /* 0x00008120d4df7810 */ /* 0x000fe20007ffe0ff */
[----:B------:R-:W-:-:S05]  /*1cc0*/  IMAD.SHL.U32 R5, R15, 0x40, RZ ;  /* 0x000000400f057824 */ /* 0x000fca00078e00ff */
[----:B------:R-:W-:Y:S01]  /*1cd0*/  LOP3.LUT R98, R5, 0xfffffe00, RZ, 0xc0, !PT ;  /* 0xfffffe0005627812 */ /* 0x000fe200078ec0ff */
[----:B---3--:R-:W-:Y:S01]  /*1ce0*/  IMAD.SHL.U32 R2, R18, 0x40, RZ ;  /* 0x0000004012027824 */ /* 0x008fe200078e00ff */
[----:B------:R-:W-:-:S04]  /*1cf0*/  DEPBAR.LE SB0, 0x1 ;  /* 0x000080400000791a */ /* 0x000fc80000000000 */
[----:B------:R-:W-:Y:S01]  /*1d00*/  LOP3.LUT R0, R2, 0x1c0, RZ, 0xc0, !PT ;  /* 0x000001c002007812 */ /* 0x000fe200078ec0ff */
[----:B------:R-:W-:Y:S01]  /*1d10*/  IMAD.WIDE R2, R250, 0x2, RZ ;  /* 0x00000002fa027825 */ /* 0x000fe200078e02ff */
[----:B------:R-:W-:-:S04]  /*1d20*/  DEPBAR.LE SB0, 0x0 ;  /* 0x000080000000791a */ /* 0x000fc80000000000 */
[----:B------:R-:W-:Y:S01]  /*1d30*/  BAR.SYNC.DEFER_BLOCKING 0x0 ;  /* 0x0000000000007b1d */ /* 0x000fe20000010000 */
[----:B--2---:R-:W-:Y:S02]  /*1d40*/  IADD3 R6, P0, R16, R2, RZ ;  /* 0x0000000210067210 */ /* 0x004fe40007f1e0ff */
[----:B------:R-:W-:Y:S02]  /*1d50*/  LOP3.LUT R5, R0, 0x8, R4, 0xf8, !PT ;  /* 0x0000000800057812 */ /* 0x000fe400078ef804 */
[----:B------:R-:W-:Y:S01]  /*1d60*/  IADD3 R4, R212, 0x8100, RZ ;  /* 0x00008100d4047810 */ /* 0x000fe20007ffe0ff */
[----:B------:R-:W-:Y:S01]  /*1d70*/  IMAD.X R7, R17, 0x1, R3, P0 ;  /* 0x0000000111077824 */ /* 0x000fe200000e0603 */
[----:B------:R-:W-:Y:S02]  /*1d80*/  SHF.R.U32.HI R0, RZ, 0x3, R0 ;  /* 0x00000003ff007819 */ /* 0x000fe40000011600 */
[----:B------:R-:W-:Y:S01]  /*1d90*/  IADD3 R12, P0, R2, R19, RZ ;  /* 0x00000013020c7210 */ /* 0x000fe20007f1e0ff */
[----:B------:R-:W-:Y:S01]  /*1da0*/  IMAD.MOV.U32 R2, RZ, RZ, 0x40 ;  /* 0x00000040ff027424 */ /* 0x000fe200078e00ff */
[----:B------:R-:W-:Y:S01]  /*1db0*/  @P1 IADD3 R223, R4, -0x20, RZ ;  /* 0xffffffe004df1810 */ /* 0x000fe20007ffe0ff */
[----:B------:R-:W-:Y:S01]  /*1dc0*/  IMAD.MOV.U32 R4, RZ, RZ, 0x10 ;  /* 0x00000010ff047424 */ /* 0x000fe200078e00ff */
[----:B------:R-:W-:Y:S01]  /*1dd0*/  LOP3.LUT R97, R5, R0, RZ, 0x3c, !PT ;  /* 0x0000000005617212 */ /* 0x000fe200078e3cff */
[----:B------:R-:W-:Y:S01]  /*1de0*/  IMAD R0, R99, 0x400, R98 ;  /* 0x0000040063007824 */ /* 0x000fe200078e0262 */
[----:B------:R-:W-:Y:S01]  /*1df0*/  R2P PR, R18, 0x6 ;  /* 0x0000000612007804 */ /* 0x000fe20000000000 */
[----:B------:R-:W-:Y:S01]  /*1e00*/  IMAD.X R13, R3, 0x1, R20, P0 ;  /* 0x00000001030d7824 */ /* 0x000fe200000e0614 */
[----:B------:R-:W-:Y:S01]  /*1e10*/  ISETP.GE.AND P0, PT, R252, c[0x0][0x1d4], PT ;  /* 0x00007500fc007a0c */ /* 0x000fe20003f06270 */
[----:B------:R-:W-:Y:S01]  /*1e20*/  IMAD.IADD R0, R97, 0x1, R0 ;  /* 0x0000000161007824 */ /* 0x000fe200078e0200 */
[----:B------:R-:W-:-:S02]  /*1e30*/  IADD3 R238, R223, 0x800, RZ ;  /* 0x00000800dfee7810 */ /* 0x000fc40007ffe0ff */
[----:B------:R-:W-:Y:S01]  /*1e40*/  ISETP.LT.OR P0, PT, R14, 0x1, P0 ;  /* 0x000000010e00780c */ /* 0x000fe20000701670 */
[----:B------:R-:W-:Y:S01]  /*1e50*/  IMAD.SHL.U32 R219, R0, 0x2, RZ ;  /* 0x0000000200db7824 */ /* 0x000fe200078e00ff */
[----:B------:R-:W-:Y:S01]  /*1e60*/  SEL R4, R4, 0xfffffff0, !P1 ;  /* 0xfffffff004047807 */ /* 0x000fe20004800000 */
[----:B------:R-:W-:Y:S01]  /*1e70*/  LDSM.16.M88.4 R20, [R212+0x8100] ;  /* 0x00810000d414783b */ /* 0x000fe20000000200 */
[----:B------:R-:W-:Y:S01]  /*1e80*/  ISETP.GE.AND P1, PT, R42, c[0x0][0x1d4], PT ;  /* 0x000075002a007a0c */ /* 0x000fe20003f26270 */
[----:B------:R-:W-:Y:S01]  /*1e90*/  IMAD.MOV.U32 R0, RZ, RZ, 0x20 ;  /* 0x00000020ff007424 */ /* 0x000fe200078e00ff */
[C---:B------:R-:W-:Y:S01]  /*1ea0*/  IADD3 R237, R223.reuse, 0x1000, RZ ;  /* 0x00001000dfed7810 */ /* 0x040fe20007ffe0ff */
[----:B------:R-:W-:Y:S01]  /*1eb0*/  IMAD R220, R4, 0x2, R219 ;  /* 0x0000000204dc7824 */ /* 0x000fe200078e02db */
[----:B-1----:R-:W-:Y:S01]  /*1ec0*/  LDSM.16.M88.4 R8, [R219+0x10100] ;  /* 0x01010000db08783b */ /* 0x002fe20000000200 */
[C---:B------:R-:W-:Y:S02]  /*1ed0*/  IADD3 R236, R223.reuse, 0x1800, RZ ;  /* 0x00001800dfec7810 */ /* 0x040fe40007ffe0ff */
[----:B------:R-:W-:Y:S01]  /*1ee0*/  SEL R0, R0, 0xffffffe0, !P2 ;  /* 0xffffffe000007807 */ /* 0x000fe20005000000 */
[----:B------:R-:W-:Y:S01]  /*1ef0*/  LDSM.16.M88.4 R16, [R220+0x10100] ;  /* 0x01010000dc10783b */ /* 0x000fe20000000200 */
[----:B------:R-:W-:-:S02]  /*1f00*/  IADD3 R235, R223, 0x2000, RZ ;  /* 0x00002000dfeb7810 */ /* 0x000fc40007ffe0ff */
[C---:B------:R-:W-:Y:S01]  /*1f10*/  IADD3 R234, R223.reuse, 0x2800, RZ ;  /* 0x00002800dfea7810 */ /* 0x040fe20007ffe0ff */
[----:B------:R-:W-:Y:S01]  /*1f20*/  LDSM.16.M88.4 R32, [R212+0x8900] ;  /* 0x00890000d420783b */ /* 0x000fe20000000200 */
[C---:B------:R-:W-:Y:S01]  /*1f30*/  IMAD R222, R0.reuse, 0x2, R219 ;  /* 0x0000000200de7824 */ /* 0x040fe200078e02db */
[C---:B------:R-:W-:Y:S01]  /*1f40*/  IADD3 R233, R223.reuse, 0x3000, RZ ;  /* 0x00003000dfe97810 */ /* 0x040fe20007ffe0ff */
[----:B------:R-:W-:Y:S01]  /*1f50*/  IMAD R221, R0, 0x2, R220 ;  /* 0x0000000200dd7824 */ /* 0x000fe200078e02dc */
[----:B------:R-:W1:Y:S01]  /*1f60*/  LDSM.16.M88.4 R44, [R212+0x9100] ;  /* 0x00910000d42c783b */ /* 0x000e620000000200 */
[C---:B------:R-:W-:Y:S02]  /*1f70*/  IADD3 R232, R223.reuse, 0x3800, RZ ;  /* 0x00003800dfe87810 */ /* 0x040fe40007ffe0ff */
[C---:B------:R-:W-:Y:S01]  /*1f80*/  IADD3 R231, R223.reuse, 0x4000, RZ ;  /* 0x00004000dfe77810 */ /* 0x040fe20007ffe0ff */
[----:B------:R-:W2:Y:S01]  /*1f90*/  LDSM.16.M88.4 R48, [R212+0x9900] ;  /* 0x00990000d430783b */ /* 0x000ea20000000200 */
[----:B------:R-:W-:-:S02]  /*1fa0*/  IADD3 R230, R223, 0x4800, RZ ;  /* 0x00004800dfe67810 */ /* 0x000fc40007ffe0ff */
[C---:B------:R-:W-:Y:S01]  /*1fb0*/  IADD3 R229, R223.reuse, 0x5000, RZ ;  /* 0x00005000dfe57810 */ /* 0x040fe20007ffe0ff */
[----:B------:R-:W-:Y:S01]  /*1fc0*/  LDSM.16.M88.4 R60, [R223] ;  /* 0x00000000df3c783b */ /* 0x000fe20000000200 */
[C---:B------:R-:W-:Y:S02]  /*1fd0*/  IADD3 R228, R223.reuse, 0x5800, RZ ;  /* 0x00005800dfe47810 */ /* 0x040fe40007ffe0ff */
[C---:B------:R-:W-:Y:S01]  /*1fe0*/  IADD3 R227, R223.reuse, 0x6000, RZ ;  /* 0x00006000dfe37810 */ /* 0x040fe20007ffe0ff */
[----:B------:R-:W-:Y:S01]  /*1ff0*/  LDSM.16.M88.4 R72, [R223+0x800] ;  /* 0x00080000df48783b */ /* 0x000fe20000000200 */
[C---:B------:R-:W-:Y:S02]  /*2000*/  IADD3 R226, R223.reuse, 0x6800, RZ ;  /* 0x00006800dfe27810 */ /* 0x040fe40007ffe0ff */
[C---:B------:R-:W-:Y:S01]  /*2010*/  IADD3 R225, R223.reuse, 0x7000, RZ ;  /* 0x00007000dfe17810 */ /* 0x040fe20007ffe0ff */
[----:B------:R-:W-:Y:S01]  /*2020*/  LDSM.16.M88.4 R76, [R223+0x1000] ;  /* 0x00100000df4c783b */ /* 0x000fe20000000200 */
[----:B------:R-:W-:-:S03]  /*2030*/  IADD3 R224, R223, 0x7800, RZ ;  /* 0x00007800dfe07810 */ /* 0x000fc60007ffe0ff */
[----:B------:R-:W3:Y:S04]  /*2040*/  LDSM.16.M88.4 R80, [R223+0x1800] ;  /* 0x00180000df50783b */ /* 0x000ee80000000200 */
[----:B------:R-:W-:Y:S01]  /*2050*/  @!PT LDS RZ, [RZ] ;  /* 0x00000000fffff984 */ /* 0x000fe20000000800 */
[----:B------:R-:W-:Y:S01]  /*2060*/  @!PT LDS RZ, [RZ] ;  /* 0x00000000fffff984 */ /* 0x000fe20000000800 */
[----:B------:R-:W-:Y:S01]  /*2070*/  @!PT LDS RZ, [RZ] ;  /* 0x00000000fffff984 */ /* 0x000fe20000000800 */
[----:B------:R4:W-:Y:S01]  /*2080*/  LDGSTS.E.BYPASS.LTC128B.128 [R239+0x100], [R40.64], !P0 ;  /* 0x0010000028ef7fae */ /* 0x0009e2000c101d50 */
[----:B------:R-:W-:Y:S02]  /*2090*/  ISETP.LT.OR P0, PT, R14, 0x1, P1 ;  /* 0x000000010e00780c */ /* 0x000fe40000f01670 */
[----:B------:R-:W-:-:S11]  /*20a0*/  ISETP.GE.AND P1, PT, R27, c[0x0][0x1d4], PT ;  /* 0x000075001b007a0c */ /* 0x000fd60003f26270 */
[----:B------:R5:W-:Y:S01]  /*20b0*/  LDGSTS.E.BYPASS.LTC128B.128 [R239+0x2100], [R38.64], !P0 ;  /* 0x0210000026ef7fae */ /* 0x000be2000c101d50 */
[----:B------:R-:W-:Y:S01]  /*20c0*/  ISETP.LT.OR P0, PT, R14, 0x1, P1 ;  /* 0x000000010e00780c */ /* 0x000fe20000f01670 */
[----:B-1----:R-:W-:Y:S01]  /*20d0*/  HMMA.16816.F32.BF16 R56, R8, R44, RZ ;  /* 0x0000002c0838723c */ /* 0x002fe200000418ff */
[----:B------:R-:W-:-:S07]  /*20e0*/  ISETP.GE.AND P1, PT, R43, c[0x0][0x1d4], PT ;  /* 0x000075002b007a0c */ /* 0x000fce0003f26270 */
[----:B--2---:R-:W-:Y:S04]  /*20f0*/  HMMA.16816.F32.BF16 R52, R8, R48, RZ ;  /* 0x000000300834723c */ /* 0x004fe800000418ff */
[----:B------:R1:W-:Y:S01]  /*2100*/  LDGSTS.E.BYPASS.LTC128B.128 [R239+0x4100], [R28.64], !P0 ;  /* 0x041000001cef7fae */ /* 0x0003e2000c101d50 */
[C---:B------:R-:W-:Y:S02]  /*2110*/  ISETP.LT.OR P0, PT, R14.reuse, 0x1, P1 ;  /* 0x000000010e00780c */ /* 0x040fe40000f01670 */
[----:B------:R-:W-:-:S11]  /*2120*/  ISETP.LT.OR P1, PT, R14, 0x21, P1 ;  /* 0x000000210e00780c */ /* 0x000fd60000f21670 */
[----:B------:R2:W-:Y:S01]  /*2130*/  LDGSTS.E.BYPASS.LTC128B.128 [R239+0x6100], [R6.64], !P0 ;  /* 0x0610000006ef7fae */ /* 0x0005e2000c101d50 */
[----:B------:R-:W-:-:S04]  /*2140*/  ISETP.GE.AND P0, PT, R252, c[0x0][0x1d4], PT ;  /* 0x00007500fc007a0c */ /* 0x000fc80003f06270 */
[----:B------:R-:W-:Y:S01]  /*2150*/  ISETP.LT.OR P0, PT, R14, 0x21, P0 ;  /* 0x000000210e00780c */ /* 0x000fe20000701670 */
[----:B---3--:R-:W-:Y:S11]  /*2160*/  HMMA.16816.F32.BF16 R52, R16, R80, R52 ;  /* 0x000000501034723c */ /* 0x008ff60000041834 */
[----:B------:R-:W-:Y:S01]  /*2170*/  @!UPT UIADD3 URZ, URZ, URZ, URZ ;  /* 0x0000003f3f3ff290 */ /* 0x000fe2000fffe03f */
[----:B------:R5:W-:Y:S01]  /*2180*/  LDGSTS.E.BYPASS.LTC128B.128 [R239+0x1100], [R36.64], !P0 ;  /* 0x0110000024ef7fae */ /* 0x000be2000c101d50 */
[----:B------:R-:W-:-:S04]  /*2190*/  ISETP.GE.AND P0, PT, R42, c[0x0][0x1d4], PT ;  /* 0x000075002a007a0c */ /* 0x000fc80003f06270 */
[----:B------:R-:W-:Y:S11]  /*21a0*/  ISETP.LT.OR P0, PT, R14, 0x21, P0 ;  /* 0x000000210e00780c */ /* 0x000ff60000701670 */
[----:B------:R-:W-:Y:S02]  /*21b0*/  @!UPT UIADD3 URZ, URZ, URZ, URZ ;  /* 0x0000003f3f3ff290 */ /* 0x000fe4000fffe03f */
[----:B------:R1:W-:Y:S01]  /*21c0*/  LDGSTS.E.BYPASS.LTC128B.128 [R239+0x3100], [R30.64], !P0 ;  /* 0x031000001eef7fae */ /* 0x0003e2000c101d50 */
[----:B------:R-:W-:-:S04]  /*21d0*/  ISETP.GE.AND P0, PT, R27, c[0x0][0x1d4], PT ;  /* 0x000075001b007a0c */ /* 0x000fc80003f06270 */
[----:B------:R-:W-:Y:S01]  /*21e0*/  ISETP.LT.OR P0, PT, R14, 0x21, P0 ;  /* 0x000000210e00780c */ /* 0x000fe20000701670 */
[C---:B-----5:R-:W-:Y:S08]  /*21f0*/  HMMA.16816.F32.BF16 R36, R8.reuse, R32, RZ ;  /* 0x000000200824723c */ /* 0x060ff000000418ff */
[----:B------:R-:W-:Y:S04]  /*2200*/  HMMA.16816.F32.BF16 R32, R8, R34, RZ ;  /* 0x000000220820723c */ /* 0x000fe800000418ff */
[----:B------:R3:W-:Y:S01]  /*2210*/  LDGSTS.E.BYPASS.LTC128B.128 [R239+0x5100], [R24.64], !P0 ;  /* 0x0510000018ef7fae */ /* 0x0007e2000c101d50 */
[----:B------:R-:W-:-:S03]  /*2220*/  LOP3.LUT P0, RZ, R26, 0x4, RZ, 0xc0, !PT ;  /* 0x000000041aff7812 */ /* 0x000fc6000780c0ff */
[----:B------:R5:W-:Y:S01]  /*2230*/  LDGSTS.E.BYPASS.LTC128B.128 [R239+0x7100], [R12.64], !P1 ;  /* 0x071000000cef7fae */ /* 0x000be2000c901d50 */
[----:B------:R-:W-:Y:S02]  /*2240*/  SEL R2, R2, 0xffffffc0, !P0 ;  /* 0xffffffc002027807 */ /* 0x000fe40004000000 */
[----:B------:R-:W-:Y:S01]  /*2250*/  PLOP3.LUT P0, PT, PT, PT, UP0, 0x40, 0x0 ;  /* 0x000000000000781c */ /* 0x000fe20003f0e808 */
[----:B------:R-:W0:Y:S01]  /*2260*/  LDGDEPBAR ;  /* 0x00000000000079af */ /* 0x000e220000000000 */
[----:B-1----:R-:W-:Y:S01]  /*2270*/  HMMA.16816.F32.BF16 R28, R8, R20, RZ ;  /* 0x00000014081c723c */ /* 0x002fe200000418ff */
[----:B------:R-:W-:Y:S01]  /*2280*/  IMAD.IADD R218, R212, 0x1, R2 ;  /* 0x00000001d4da7824 */ /* 0x000fe200078e0202 */
[----:B------:R-:W-:Y:S01]  /*2290*/  ISETP.GT.AND P1, PT, R251, 0x3f, PT ;  /* 0x0000003ffb00780c */ /* 0x000fe20003f24270 */
[----:B------:R-:W-:-:S03]  /*22a0*/  IMAD.IADD R217, R2, 0x1, R223 ;  /* 0x0000000102d97824 */ /* 0x000fc600078e02df */
[----:B------:R-:W-:Y:S02]  /*22b0*/  LDSM.16.M88.4 R68, [R218+0x8100] ;  /* 0x00810000da44783b */ /* 0x000fe40000000200 */
[----:B------:R-:W-:Y:S02]  /*22c0*/  HMMA.16816.F32.BF16 R20, R8, R22, RZ ;  /* 0x000000160814723c */ /* 0x000fe400000418ff */
[----:B------:R-:W-:Y:S04]  /*22d0*/  LDSM.16.M88.4 R64, [R218+0x9100] ;  /* 0x00910000da40783b */ /* 0x000fe80000000200 */
[----:B------:R-:W-:Y:S02]  /*22e0*/  LDSM.16.M88.4 R84, [R218+0x9900] ;  /* 0x00990000da54783b */ /* 0x000fe40000000200 */
[----:B------:R-:W-:Y:S02]  /*22f0*/  HMMA.16816.F32.BF16 R36, R16, R72, R36 ;  /* 0x000000481024723c */ /* 0x000fe40000041824 */
[----:B------:R-:W-:Y:S04]  /*2300*/  LDSM.16.M88.4 R88, [R217] ;  /* 0x00000000d958783b */ /* 0x000fe80000000200 */
[----:B-----5:R-:W1:Y:S02]  /*2310*/  LDSM.16.M88.4 R12, [R222+0x10100] ;  /* 0x01010000de0c783b */ /* 0x020e640000000200 */
[C---:B---3--:R-:W-:Y:S02]  /*2320*/  HMMA.16816.F32.BF16 R24, R8.reuse, R46, RZ ;  /* 0x0000002e0818723c */ /* 0x048fe400000418ff */
[----:B------:R-:W-:Y:S06]  /*2330*/  LDSM.16.M88.4 R92, [R217+0x2800] ;  /* 0x00280000d95c783b */ /* 0x000fec0000000200 */
[----:B------:R-:W-:Y:S01]  /*2340*/  HMMA.16816.F32.BF16 R44, R8, R50, RZ ;  /* 0x00000032082c723c */ /* 0x000fe200000418ff */
[----:B------:R-:W3:Y:S07]  /*2350*/  LDSM.16.M88.4 R48, [R218+0x8900] ;  /* 0x00890000da30783b */ /* 0x000eee0000000200 */
[C---:B------:R-:W-:Y:S08]  /*2360*/  HMMA.16816.F32.BF16 R8, R16.reuse, R60, R28 ;  /* 0x0000003c1008723c */ /* 0x040ff0000004181c */
[C---:B------:R-:W-:Y:S01]  /*2370*/  HMMA.16816.F32.BF16 R32, R16.reuse, R74, R32 ;  /* 0x0000004a1020723c */ /* 0x040fe20000041820 */
[----:B------:R-:W-:Y:S07]  /*2380*/  LDSM.16.M88.4 R72, [R212+0xb100] ;  /* 0x00b10000d448783b */ /* 0x000fee0000000200 */
[C---:B----4-:R-:W-:Y:S01]  /*2390*/  HMMA.16816.F32.BF16 R40, R16.reuse, R62, R20 ;  /* 0x0000003e1028723c */ /* 0x050fe20000041814 */
[----:B------:R-:W4:Y:S07]  /*23a0*/  LDSM.16.M88.4 R20, [R221+0x10100] ;  /* 0x01010000dd14783b */ /* 0x000f2e0000000200 */
[C---:B------:R-:W-:Y:S08]  /*23b0*/  HMMA.16816.F32.BF16 R28, R16.reuse, R76, R56 ;  /* 0x0000004c101c723c */ /* 0x040ff00000041838 */
[C---:B------:R-:W-:Y:S01]  /*23c0*/  HMMA.16816.F32.BF16 R24, R16.reuse, R78, R24 ;  /* 0x0000004e1018723c */ /* 0x040fe20000041818 */
[----:B------:R-:W5:Y:S07]  /*23d0*/  LDSM.16.M88.4 R76, [R217+0x800] ;  /* 0x00080000d94c783b */ /* 0x000f6e0000000200 */
[----:B------:R-:W-:Y:S01]  /*23e0*/  HMMA.16816.F32.BF16 R16, R16, R82, R44 ;  /* 0x000000521010723c */ /* 0x000fe2000004182c */
[----:B------:R-:W2:Y:S07]  /*23f0*/  LDSM.16.M88.4 R80, [R217+0x1000] ;  /* 0x00100000d950783b */ /* 0x000eae0000000200 */
[C---:B-1----:R-:W-:Y:S08]  /*2400*/  HMMA.16816.F32.BF16 R8, R12.reuse, R68, R8 ;  /* 0x000000440c08723c */ /* 0x042ff00000041808 */
[C---:B---3--:R-:W-:Y:S08]  /*2410*/  HMMA.16816.F32.BF16 R60, R12.reuse, R48, R36 ;  /* 0x000000300c3c723c */ /* 0x048ff00000041824 */
[C---:B------:R-:W-:Y:S01]  /*2420*/  HMMA.16816.F32.BF16 R56, R12.reuse, R50, R32 ;  /* 0x000000320c38723c */ /* 0x040fe20000041820 */
[----:B------:R-:W-:Y:S07]  /*2430*/  LDSM.16.M88.4 R32, [R212+0xa100] ;  /* 0x00a10000d420783b */ /* 0x000fee0000000200 */
[C---:B------:R-:W-:Y:S08]  /*2440*/  HMMA.16816.F32.BF16 R48, R12.reuse, R64, R28 ;  /* 0x000000400c30723c */ /* 0x040ff0000004181c */
[C---:B------:R-:W-:Y:S01]  /*2450*/  HMMA.16816.F32.BF16 R44, R12.reuse, R70, R40 ;  /* 0x000000460c2c723c */ /* 0x040fe20000041828 */
[----:B------:R-:W-:Y:S07]  /*2460*/  LDSM.16.M88.4 R68, [R212+0xa900] ;  /* 0x00a90000d444783b */ /* 0x000fee0000000200 */
[C---:B------:R-:W-:Y:S01]  /*2470*/  HMMA.16816.F32.BF16 R28, R12.reuse, R86, R16 ;  /* 0x000000560c1c723c */ /* 0x040fe20000041810 */
[----:B------:R-:W1:Y:S07]  /*2480*/  LDSM.16.M88.4 R16, [R217+0x1800] ;  /* 0x00180000d910783b */ /* 0x000e6e0000000200 */
[C---:B------:R-:W-:Y:S08]  /*2490*/  HMMA.16816.F32.BF16 R40, R12.reuse, R66, R24 ;  /* 0x000000420c28723c */ /* 0x040ff00000041818 */
[----:B------:R-:W-:Y:S01]  /*24a0*/  HMMA.16816.F32.BF16 R64, R12, R84, R52 ;  /* 0x000000540c40723c */ /* 0x000fe20000041834 */
[----:B------:R-:W-:Y:S04]  /*24b0*/  LDSM.16.M88.4 R12, [R220+0x14100] ;  /* 0x01410000dc0c783b */ /* 0x000fe80000000200 */
[----:B------:R-:W-:Y:S03]  /*24c0*/  LDSM.16.M88.4 R84, [R223+0x2000] ;  /* 0x00200000df54783b */ /* 0x000fe60000000200 */
[C---:B----4-:R-:W-:Y:S01]  /*24d0*/  HMMA.16816.F32.BF16 R24, R20.reuse, R88, R8 ;  /* 0x000000581418723c */ /* 0x050fe20000041808 */
[----:B------:R-:W3:Y:S07]  /*24e0*/  LDSM.16.M88.4 R8, [R219+0x14100] ;  /* 0x01410000db08783b */ /* 0x000eee0000000200 */
[C---:B------:R-:W-:Y:S01]  /*24f0*/  HMMA.16816.F32.BF16 R36, R20.reuse, R90, R44 ;  /* 0x0000005a1424723c */ /* 0x040fe2000004182c */
[----:B------:R-:W-:Y:S07]  /*2500*/  LDSM.16.M88.4 R88, [R217+0x2000] ;  /* 0x00200000d958783b */ /* 0x000fee0000000200 */
[C---:B-----5:R-:W-:Y:S08]  /*2510*/  HMMA.16816.F32.BF16 R44, R20.reuse, R76, R60 ;  /* 0x0000004c142c723c */ /* 0x060ff0000004183c */
[C---:B------:R-:W-:Y:S01]  /*2520*/  HMMA.16816.F32.BF16 R56, R20.reuse, R78, R56 ;  /* 0x0000004e1438723c */ /* 0x040fe20000041838 */
[----:B------:R-:W4:Y:S07]  /*2530*/  LDSM.16.M88.4 R76, [R212+0xb900] ;  /* 0x00b90000d44c783b */ /* 0x000f2e0000000200 */
[C---:B--2---:R-:W-:Y:S08]  /*2540*/  HMMA.16816.F32.BF16 R52, R20.reuse, R80, R48 ;  /* 0x000000501434723c */ /* 0x044ff00000041830 */
[C---:B------:R-:W-:Y:S01]  /*2550*/  HMMA.16816.F32.BF16 R48, R20.reuse, R82, R40 ;  /* 0x000000521430723c */ /* 0x040fe20000041828 */
[----:B------:R-:W2:Y:S07]  /*2560*/  LDSM.16.M88.4 R80, [R223+0x2800] ;  /* 0x00280000df50783b */ /* 0x000eae0000000200 */
[C---:B-1----:R-:W-:Y:S08]  /*2570*/  HMMA.16816.F32.BF16 R60, R20.reuse, R16, R64 ;  /* 0x00000010143c723c */ /* 0x042ff00000041840 */
[----:B------:R-:W-:Y:S08]  /*2580*/  HMMA.16816.F32.BF16 R20, R20, R18, R28 ;  /* 0x000000121414723c */ /* 0x000ff0000004181c */
[C---:B---3--:R-:W-:Y:S08]  /*2590*/  HMMA.16816.F32.BF16 R16, R8.reuse, R32, R24 ;  /* 0x000000200810723c */ /* 0x048ff00000041818 */
[C---:B------:R-:W-:Y:S01]  /*25a0*/  HMMA.16816.F32.BF16 R64, R8.reuse, R72, R52 ;  /* 0x000000480840723c */ /* 0x040fe20000041834 */
[----:B------:R-:W1:Y:S07]  /*25b0*/  LDSM.16.M88.4 R52, [R223+0x3000] ;  /* 0x00300000df34783b */ /* 0x000e6e0000000200 */
[C---:B------:R-:W-:Y:S08]  /*25c0*/  HMMA.16816.F32.BF16 R24, R8.reuse, R34, R36 ;  /* 0x000000220818723c */ /* 0x040ff00000041824 */
[C---:B------:R-:W-:Y:S08]  /*25d0*/  HMMA.16816.F32.BF16 R40, R8.reuse, R70, R56 ;  /* 0x000000460828723c */ /* 0x040ff00000041838 */
[C---:B------:R-:W-:Y:S01]  /*25e0*/  HMMA.16816.F32.BF16 R28, R8.reuse, R68, R44 ;  /* 0x00000044081c723c */ /* 0x040fe2000004182c */
[----:B------:R-:W-:Y:S04]  /*25f0*/  LDSM.16.M88.4 R68, [R218+0xa100] ;  /* 0x00a10000da44783b */ /* 0x000fe80000000200 */
[----:B------:R-:W-:Y:S03]  /*2600*/  LDSM.16.M88.4 R44, [R223+0x3800] ;  /* 0x00380000df2c783b */ /* 0x000fe60000000200 */
[C---:B------:R-:W-:Y:S01]  /*2610*/  HMMA.16816.F32.BF16 R48, R8.reuse, R74, R48 ;  /* 0x0000004a0830723c */ /* 0x040fe20000041830 */
[----:B------:R-:W-:Y:S07]  /*2620*/  LDSM.16.M88.4 R72, [R218+0xa900] ;  /* 0x00a90000da48783b */ /* 0x000fee0000000200 */
[C---:B----4-:R-:W-:Y:S08]  /*2630*/  HMMA.16816.F32.BF16 R56, R8.reuse, R76, R60 ;  /* 0x0000004c0838723c */ /* 0x050ff0000004183c */
[----:B------:R-:W-:Y:S01]  /*2640*/  HMMA.16816.F32.BF16 R36, R8, R78, R20 ;  /* 0x0000004e0824723c */ /* 0x000fe20000041814 */
[----:B------:R-:W3:Y:S04]  /*2650*/  LDSM.16.M88.4 R8, [R222+0x14100] ;  /* 0x01410000de08783b */ /* 0x000ee80000000200 */
[----:B------:R-:W4:Y:S03]  /*2660*/  LDSM.16.M88.4 R76, [R218+0xb100] ;  /* 0x00b10000da4c783b */ /* 0x000f260000000200 */
[C---:B------:R-:W-:Y:S01]  /*2670*/  HMMA.16816.F32.BF16 R32, R12.reuse, R84, R16 ;  /* 0x000000540c20723c */ /* 0x040fe20000041810 */
[----:B------:R-:W-:Y:S07]  /*2680*/  LDSM.16.M88.4 R16, [R221+0x14100] ;  /* 0x01410000dd10783b */ /* 0x000fee0000000200 */
[C---:B--2---:R-:W-:Y:S08]  /*2690*/  HMMA.16816.F32.BF16 R20, R12.reuse, R80, R28 ;  /* 0x000000500c14723c */ /* 0x044ff0000004181c */
[C---:B------:R-:W-:Y:S01]  /*26a0*/  HMMA.16816.F32.BF16 R24, R12.reuse, R86, R24 ;  /* 0x000000560c18723c */ /* 0x040fe20000041818 */
[----:B------:R-:W2:Y:S07]  /*26b0*/  LDSM.16.M88.4 R84, [R218+0xb900] ;  /* 0x00b90000da54783b */ /* 0x000eae0000000200 */
[C---:B------:R-:W-:Y:S01]  /*26c0*/  HMMA.16816.F32.BF16 R28, R12.reuse, R82, R40 ;  /* 0x000000520c1c723c */ /* 0x040fe20000041828 */
[----:B------:R-:W-:Y:S07]  /*26d0*/  LDSM.16.M88.4 R80, [R217+0x3800] ;  /* 0x00380000d950783b */ /* 0x000fee0000000200 */
[C---:B-1----:R-:W-:Y:S08]  /*26e0*/  HMMA.16816.F32.BF16 R60, R12.reuse, R52, R64 ;  /* 0x000000340c3c723c */ /* 0x042ff00000041840 */
[----:B------:R-:W-:Y:S01]  /*26f0*/  HMMA.16816.F32.BF16 R48, R12, R54, R48 ;  /* 0x000000360c30723c */ /* 0x000fe20000041830 */
[----:B------:R-:W-:Y:S07]  /*2700*/  LDSM.16.M88.4 R52, [R212+0xc900] ;  /* 0x00c90000d434783b */ /* 0x000fee0000000200 */
[----:B---3--:R-:W-:Y:S01]  /*2710*/  HMMA.16816.F32.BF16 R40, R8, R68, R32 ;  /* 0x000000440828723c */ /* 0x008fe20000041820 */
[----:B------:R-:W1:Y:S07]  /*2720*/  LDSM.16.M88.4 R32, [R217+0x3000] ;  /* 0x00300000d920783b */ /* 0x000e6e0000000200 */
[C---:B------:R-:W-:Y:S08]  /*2730*/  HMMA.16816.F32.BF16 R56, R12.reuse, R44, R56 ;  /* 0x0000002c0c38723c */ /* 0x040ff00000041838 */
[----:B------:R-:W-:Y:S08]  /*2740*/  HMMA.16816.F32.BF16 R44, R12, R46, R36 ;  /* 0x0000002e0c2c723c */ /* 0x000ff00000041824 */
[C---:B------:R-:W-:Y:S08]  /*2750*/  HMMA.16816.F32.BF16 R36, R8.reuse, R70, R24 ;  /* 0x000000460824723c */ /* 0x040ff00000041818 */
[C---:B------:R-:W-:Y:S08]  /*2760*/  HMMA.16816.F32.BF16 R12, R8.reuse, R72, R20 ;  /* 0x00000048080c723c */ /* 0x040ff00000041814 */
[C---:B------:R-:W-:Y:S08]  /*2770*/  HMMA.16816.F32.BF16 R28, R8.reuse, R74, R28 ;  /* 0x0000004a081c723c */ /* 0x040ff0000004181c */
[C---:B----4-:R-:W-:Y:S08]  /*2780*/  HMMA.16816.F32.BF16 R24, R8.reuse, R76, R60 ;  /* 0x0000004c0818723c */ /* 0x050ff0000004183c */
[C---:B------:R-:W-:Y:S01]  /*2790*/  HMMA.16816.F32.BF16 R20, R8.reuse, R78, R48 ;  /* 0x0000004e0814723c */ /* 0x040fe20000041830 */
[----:B------:R-:W-:Y:S07]  /*27a0*/  LDSM.16.M88.4 R76, [R223+0x4000] ;  /* 0x00400000df4c783b */ /* 0x000fee0000000200 */
[C---:B--2---:R-:W-:Y:S08]  /*27b0*/  HMMA.16816.F32.BF16 R56, R8.reuse, R84, R56 ;  /* 0x000000540838723c */ /* 0x044ff00000041838 */
[----:B------:R-:W-:Y:S01]  /*27c0*/  HMMA.16816.F32.BF16 R72, R8, R86, R44 ;  /* 0x000000560848723c */ /* 0x000fe2000004182c */
[----:B------:R-:W-:Y:S04]  /*27d0*/  LDSM.16.M88.4 R8, [R219+0x18100] ;  /* 0x01810000db08783b */ /* 0x000fe80000000200 */
[----:B------:R-:W-:Y:S03]  /*27e0*/  LDSM.16.M88.4 R84, [R217+0x5800] ;  /* 0x00580000d954783b */ /* 0x000fe60000000200 */
[C---:B------:R-:W-:Y:S01]  /*27f0*/  HMMA.16816.F32.BF16 R68, R16.reuse, R88, R40 ;  /* 0x000000581044723c */ /* 0x040fe20000041828 */
[----:B------:R-:W2:Y:S07]  /*2800*/  LDSM.16.M88.4 R40, [R212+0xc100] ;  /* 0x00c10000d428783b */ /* 0x000eae0000000200 */
[C---:B------:R-:W-:Y:S01]  /*2810*/  HMMA.16816.F32.BF16 R64, R16.reuse, R90, R36 ;  /* 0x0000005a1040723c */ /* 0x040fe20000041824 */
[----:B------:R-:W3:Y:S04]  /*2820*/  LDSM.16.M88.4 R36, [R212+0xd100] ;  /* 0x00d10000d424783b */ /* 0x000ee80000000200 */
[----:B------:R-:W-:Y:S03]  /*2830*/  LDSM.16.M88.4 R88, [R218+0xf900] ;  /* 0x00f90000da58783b */ /* 0x000fe60000000200 */
[C---:B------:R-:W-:Y:S08]  /*2840*/  HMMA.16816.F32.BF16 R48, R16.reuse, R94, R28 ;  /* 0x0000005e1030723c */ /* 0x040ff0000004181c */
[C---:B-1----:R-:W-:Y:S08]  /*2850*/  HMMA.16816.F32.BF16 R44, R16.reuse, R32, R24 ;  /* 0x00000020102c723c */ /* 0x042ff00000041818 */
[C---:B------:R-:W-:Y:S01]  /*2860*/  HMMA.16816.F32.BF16 R28, R16.reuse, R34, R20 ;  /* 0x00000022101c723c */ /* 0x040fe20000041814 */
[----:B------:R-:W1:Y:S07]  /*2870*/  LDSM.16.M88.4 R32, [R212+0xd900] ;  /* 0x00d90000d420783b */ /* 0x000e6e0000000200 */
[C---:B------:R-:W-:Y:S01]  /*2880*/  HMMA.16816.F32.BF16 R60, R16.reuse, R92, R12 ;  /* 0x0000005c103c723c */ /* 0x040fe2000004180c */
[----:B------:R-:W4:Y:S07]  /*2890*/  LDSM.16.M88.4 R12, [R220+0x18100] ;  /* 0x01810000dc0c783b */ /* 0x000f2e0000000200 */
[C---:B------:R-:W-:Y:S08]  /*28a0*/  HMMA.16816.F32.BF16 R24, R16.reuse, R80, R56 ;  /* 0x000000501018723c */ /* 0x040ff00000041838 */
[----:B------:R-:W-:Y:S01]  /*28b0*/  HMMA.16816.F32.BF16 R20, R16, R82, R72 ;  /* 0x000000521014723c */ /* 0x000fe20000041848 */
[----:B------:R-:W5:Y:S04]  /*28c0*/  LDSM.16.M88.4 R80, [R223+0x4800] ;  /* 0x00480000df50783b */ /* 0x000f680000000200 */
[----:B------:R-:W-:Y:S03]  /*28d0*/  LDSM.16.M88.4 R72, [R223+0x5800] ;  /* 0x00580000df48783b */ /* 0x000fe60000000200 */
[C---:B--2---:R-:W-:Y:S01]  /*28e0*/  HMMA.16816.F32.BF16 R16, R8.reuse, R40, R68 ;  /* 0x000000280810723c */ /* 0x044fe20000041844 */
[----:B------:R-:W2:Y:S07]  /*28f0*/  LDSM.16.M88.4 R68, [R223+0x5000] ;  /* 0x00500000df44783b */ /* 0x000eae0000000200 */
[C---:B------:R-:W-:Y:S01]  /*2900*/  HMMA.16816.F32.BF16 R40, R8.reuse, R42, R64 ;  /* 0x0000002a0828723c */ /* 0x040fe20000041840 */
[----:B------:R-:W-:Y:S07]  /*2910*/  LDSM.16.M88.4 R64, [R218+0xd100] ;  /* 0x00d10000da40783b */ /* 0x000fee0000000200 */
[C---:B------:R-:W-:Y:S08]  /*2920*/  HMMA.16816.F32.BF16 R60, R8.reuse, R52, R60 ;  /* 0x00000034083c723c */ /* 0x040ff0000004183c */
[C---:B------:R-:W-:Y:S08]  /*2930*/  HMMA.16816.F32.BF16 R56, R8.reuse, R54, R48 ;  /* 0x000000360838723c */ /* 0x040ff00000041830 */
[C---:B---3--:R-:W-:Y:S08]  /*2940*/  HMMA.16816.F32.BF16 R52, R8.reuse, R36, R44 ;  /* 0x000000240834723c */ /* 0x048ff0000004182c */
[C---:B------:R-:W-:Y:S01]  /*2950*/  HMMA.16816.F32.BF16 R48, R8.reuse, R38, R28 ;  /* 0x000000260830723c */ /* 0x040fe2000004181c */
[----:B------:R-:W-:Y:S07]  /*2960*/  LDSM.16.M88.4 R36, [R218+0xc900] ;  /* 0x00c90000da24783b */ /* 0x000fee0000000200 */
[C---:B-1----:R-:W-:Y:S01]  /*2970*/  HMMA.16816.F32.BF16 R44, R8.reuse, R32, R24 ;  /* 0x00000020082c723c */ /* 0x042fe20000041818 */
[----:B------:R-:W-:Y:S07]  /*2980*/  LDSM.16.M88.4 R24, [R218+0xc100] ;  /* 0x00c10000da18783b */ /* 0x000fee0000000200 */
[----:B------:R-:W-:Y:S01]  /*2990*/  HMMA.16816.F32.BF16 R28, R8, R34, R20 ;  /* 0x00000022081c723c */ /* 0x000fe20000041814 */
[----:B------:R-:W1:Y:S07]  /*29a0*/  LDSM.16.M88.4 R8, [R222+0x18100] ;  /* 0x01810000de08783b */ /* 0x000e6e0000000200 */
[C---:B----4-:R-:W-:Y:S08]  /*29b0*/  HMMA.16816.F32.BF16 R20, R12.reuse, R76, R16 ;  /* 0x0000004c0c14723c */ /* 0x050ff00000041810 */
[C---:B------:R-:W-:Y:S01]  /*29c0*/  HMMA.16816.F32.BF16 R16, R12.reuse, R78, R40 ;  /* 0x0000004e0c10723c */ /* 0x040fe20000041828 */
[----:B------:R-:W3:Y:S07]  /*29d0*/  LDSM.16.M88.4 R76, [R218+0xd900] ;  /* 0x00d90000da4c783b */ /* 0x000eee0000000200 */
[C---:B-----5:R-:W-:Y:S08]  /*29e0*/  HMMA.16816.F32.BF16 R32, R12.reuse, R80, R60 ;  /* 0x000000500c20723c */ /* 0x060ff0000004183c */
[C---:B------:R-:W-:Y:S01]  /*29f0*/  HMMA.16816.F32.BF16 R56, R12.reuse, R82, R56 ;  /* 0x000000520c38723c */ /* 0x040fe20000041838 */
[----:B------:R-:W-:Y:S07]  /*2a00*/  LDSM.16.M88.4 R80, [R223+0x6000] ;  /* 0x00600000df50783b */ /* 0x000fee0000000200 */
[C---:B--2---:R-:W-:Y:S08]  /*2a10*/  HMMA.16816.F32.BF16 R52, R12.reuse, R68, R52 ;  /* 0x000000440c34723c */ /* 0x044ff00000041834 */
[C---:B------:R-:W-:Y:S08]  /*2a20*/  HMMA.16816.F32.BF16 R60, R12.reuse, R70, R48 ;  /* 0x000000460c3c723c */ /* 0x040ff00000041830 */
[C---:B------:R-:W-:Y:S01]  /*2a30*/  HMMA.16816.F32.BF16 R68, R12.reuse, R72, R44 ;  /* 0x000000480c44723c */ /* 0x040fe2000004182c */
[----:B------:R-:W-:Y:S07]  /*2a40*/  LDSM.16.M88.4 R44, [R217+0x4000] ;  /* 0x00400000d92c783b */ /* 0x000fee0000000200 */
[----:B------:R-:W-:Y:S01]  /*2a50*/  HMMA.16816.F32.BF16 R48, R12, R74, R28 ;  /* 0x0000004a0c30723c */ /* 0x000fe2000004181c */
[----:B------:R-:W2:Y:S07]  /*2a60*/  LDSM.16.M88.4 R12, [R221+0x18100] ;  /* 0x01810000dd0c783b */ /* 0x000eae0000000200 */
[C---:B-1----:R-:W-:Y:S08]  /*2a70*/  HMMA.16816.F32.BF16 R40, R8.reuse, R24, R20 ;  /* 0x000000180828723c */ /* 0x042ff00000041814 */
[C---:B------:R-:W-:Y:S08]  /*2a80*/  HMMA.16816.F32.BF16 R16, R8.reuse, R26, R16 ;  /* 0x0000001a0810723c */ /* 0x040ff00000041810 */
[C---:B------:R-:W-:Y:S01]  /*2a90*/  HMMA.16816.F32.BF16 R28, R8.reuse, R36, R32 ;  /* 0x00000024081c723c */ /* 0x040fe20000041820 */
[----:B------:R-:W1:Y:S07]  /*2aa0*/  LDSM.16.M88.4 R32, [R217+0x4800] ;  /* 0x00480000d920783b */ /* 0x000e6e0000000200 */
[C---:B------:R-:W-:Y:S01]  /*2ab0*/  HMMA.16816.F32.BF16 R24, R8.reuse, R38, R56 ;  /* 0x000000260818723c */ /* 0x040fe20000041838 */
[----:B------:R-:W4:Y:S07]  /*2ac0*/  LDSM.16.M88.4 R36, [R217+0x5000] ;  /* 0x00500000d924783b */ /* 0x000f2e0000000200 */
[C---:B------:R-:W-:Y:S01]  /*2ad0*/  HMMA.16816.F32.BF16 R20, R8.reuse, R64, R52 ;  /* 0x000000400814723c */ /* 0x040fe20000041834 */
[----:B------:R-:W-:Y:S07]  /*2ae0*/  LDSM.16.M88.4 R52, [R212+0xe900] ;  /* 0x00e90000d434783b */ /* 0x000fee0000000200 */
[C---:B------:R-:W-:Y:S01]  /*2af0*/  HMMA.16816.F32.BF16 R56, R8.reuse, R66, R60 ;  /* 0x000000420838723c */ /* 0x040fe2000004183c */
[----:B------:R-:W-:Y:S07]  /*2b00*/  LDSM.16.M88.4 R60, [R212+0xe100] ;  /* 0x00e10000d43c783b */ /* 0x000fee0000000200 */
[C---:B---3--:R-:W-:Y:S08]  /*2b10*/  HMMA.16816.F32.BF16 R68, R8.reuse, R76, R68 ;  /* 0x0000004c0844723c */ /* 0x048ff00000041844 */
[----:B------:R-:W-:Y:S01]  /*2b20*/  HMMA.16816.F32.BF16 R76, R8, R78, R48 ;  /* 0x0000004e084c723c */ /* 0x000fe20000041830 */
[----:B------:R-:W3:Y:S07]  /*2b30*/  LDSM.16.M88.4 R8, [R219+0x1c100] ;  /* 0x01c10000db08783b */ /* 0x000eee0000000200 */
[C---:B--2---:R-:W-:Y:S01]  /*2b40*/  HMMA.16816.F32.BF16 R72, R12.reuse, R44, R40 ;  /* 0x0000002c0c48723c */ /* 0x044fe20000041828 */
[----:B------:R-:W2:Y:S07]  /*2b50*/  LDSM.16.M88.4 R40, [R212+0xf100] ;  /* 0x00f10000d428783b */ /* 0x000eae0000000200 */
[C---:B------:R-:W-:Y:S01]  /*2b60*/  HMMA.16816.F32.BF16 R64, R12.reuse, R46, R16 ;  /* 0x0000002e0c40723c */ /* 0x040fe20000041810 */
[----:B------:R-:W-:Y:S07]  /*2b70*/  LDSM.16.M88.4 R16, [R220+0x1c100] ;  /* 0x01c10000dc10783b */ /* 0x000fee0000000200 */
[C---:B-1----:R-:W-:Y:S08]  /*2b80*/  HMMA.16816.F32.BF16 R48, R12.reuse, R32, R28 ;  /* 0x000000200c30723c */ /* 0x042ff0000004181c */
[C---:B------:R-:W-:Y:S08]  /*2b90*/  HMMA.16816.F32.BF16 R44, R12.reuse, R34, R24 ;  /* 0x000000220c2c723c */ /* 0x040ff00000041818 */
[C---:B----4-:R-:W-:Y:S08]  /*2ba0*/  HMMA.16816.F32.BF16 R32, R12.reuse, R36, R20 ;  /* 0x000000240c20723c */ /* 0x050ff00000041814 */
[C---:B------:R-:W-:Y:S01]  /*2bb0*/  HMMA.16816.F32.BF16 R28, R12.reuse, R38, R56 ;  /* 0x000000260c1c723c */ /* 0x040fe20000041838 */
[----:B------:R-:W1:Y:S07]  /*2bc0*/  LDSM.16.M88.4 R36, [R212+0xf900] ;  /* 0x00f90000d424783b */ /* 0x000e6e0000000200 */
[C---:B------:R-:W-:Y:S08]  /*2bd0*/  HMMA.16816.F32.BF16 R24, R12.reuse, R84, R68 ;  /* 0x000000540c18723c */ /* 0x040ff00000041844 */
[----:B------:R-:W-:Y:S01]  /*2be0*/  HMMA.16816.F32.BF16 R20, R12, R86, R76 ;  /* 0x000000560c14723c */ /* 0x000fe2000004184c */
[----:B------:R-:W-:Y:S04]  /*2bf0*/  LDSM.16.M88.4 R76, [R223+0x7800] ;  /* 0x00780000df4c783b */ /* 0x000fe80000000200 */
[----:B------:R-:W-:Y:S03]  /*2c00*/  LDSM.16.M88.4 R84, [R217+0x6000] ;  /* 0x00600000d954783b */ /* 0x000fe60000000200 */
[C---:B---3--:R-:W-:Y:S01]  /*2c10*/  HMMA.16816.F32.BF16 R12, R8.reuse, R60, R72 ;  /* 0x0000003c080c723c */ /* 0x048fe20000041848 */
[----:B------:R-:W-:Y:S07]  /*2c20*/  LDSM.16.M88.4 R72, [R223+0x7000] ;  /* 0x00700000df48783b */ /* 0x000fee0000000200 */
[C---:B------:R-:W-:Y:S08]  /*2c30*/  HMMA.16816.F32.BF16 R68, R8.reuse, R52, R48 ;  /* 0x000000340844723c */ /* 0x040ff00000041830 */
[C---:B------:R-:W-:Y:S01]  /*2c40*/  HMMA.16816.F32.BF16 R56, R8.reuse, R62, R64 ;  /* 0x0000003e0838723c */ /* 0x040fe20000041840 */
[----:B------:R-:W3:Y:S07]  /*2c50*/  LDSM.16.M88.4 R64, [R223+0x6800] ;  /* 0x00680000df40783b */ /* 0x000eee0000000200 */
[C---:B------:R-:W-:Y:S08]  /*2c60*/  HMMA.16816.F32.BF16 R52, R8.reuse, R54, R44 ;  /* 0x000000360834723c */ /* 0x040ff0000004182c */
[C---:B--2---:R-:W-:Y:S01]  /*2c70*/  HMMA.16816.F32.BF16 R48, R8.reuse, R40, R32 ;  /* 0x000000280830723c */ /* 0x044fe20000041820 */
[----:B------:R-:W-:Y:S07]  /*2c80*/  LDSM.16.M88.4 R32, [R218+0xe100] ;  /* 0x00e10000da20783b */ /* 0x000fee0000000200 */
[C---:B------:R-:W-:Y:S01]  /*2c90*/  HMMA.16816.F32.BF16 R44, R8.reuse, R42, R28 ;  /* 0x0000002a082c723c */ /* 0x040fe2000004181c */
[----:B------:R-:W-:Y:S07]  /*2ca0*/  LDSM.16.M88.4 R28, [R218+0xe900] ;  /* 0x00e90000da1c783b */ /* 0x000fee0000000200 */
[----:B-1----:R-:W-:Y:S08]  /*2cb0*/  HMMA.16816.F32.BF16 R40, R8, R36, R24 ;  /* 0x000000240828723c */ /* 0x002ff00000041818 */
[----:B------:R-:W-:Y:S01]  /*2cc0*/  HMMA.16816.F32.BF16 R24, R16, R80, R12 ;  /* 0x000000501018723c */ /* 0x000fe2000004180c */
[----:B------:R-:W1:Y:S07]  /*2cd0*/  LDSM.16.M88.4 R12, [R222+0x1c100] ;  /* 0x01c10000de0c783b */ /* 0x000e6e0000000200 */
[----:B------:R-:W-:Y:S01]  /*2ce0*/  HMMA.16816.F32.BF16 R36, R8, R38, R20 ;  /* 0x000000260824723c */ /* 0x000fe20000041814 */
[----:B------:R-:W2:Y:S07]  /*2cf0*/  LDSM.16.M88.4 R8, [R221+0x1c100] ;  /* 0x01c10000dd08783b */ /* 0x000eae0000000200 */
[C---:B------:R-:W-:Y:S01]  /*2d00*/  HMMA.16816.F32.BF16 R20, R16.reuse, R82, R56 ;  /* 0x000000521014723c */ /* 0x040fe20000041838 */
[----:B------:R-:W4:Y:S07]  /*2d10*/  LDSM.16.M88.4 R80, [R218+0xf100] ;  /* 0x00f10000da50783b */ /* 0x000f2e0000000200 */
[C---:B---3--:R-:W-:Y:S08]  /*2d20*/  HMMA.16816.F32.BF16 R68, R16.reuse, R64, R68 ;  /* 0x000000401044723c */ /* 0x048ff00000041844 */
[C---:B------:R-:W-:Y:S08]  /*2d30*/  HMMA.16816.F32.BF16 R64, R16.reuse, R66, R52 ;  /* 0x000000421040723c */ /* 0x040ff00000041834 */
[----:B------:R-:W-:Y:S08]  /*2d40*/  HMMA.16816.F32.BF16 R52, R16, R76, R40 ;  /* 0x0000004c1034723c */ /* 0x000ff00000041828 */
[----:B-1----:R-:W-:Y:S08]  /*2d50*/  HMMA.16816.F32.BF16 R40, R12, R32, R24 ;  /* 0x000000200c28723c */ /* 0x002ff00000041818 */
[C---:B------:R-:W-:Y:S08]  /*2d60*/  HMMA.16816.F32.BF16 R60, R16.reuse, R72, R48 ;  /* 0x00000048103c723c */ /* 0x040ff00000041830 */
[C---:B------:R-:W-:Y:S01]  /*2d70*/  HMMA.16816.F32.BF16 R48, R16.reuse, R78, R36 ;  /* 0x0000004e1030723c */ /* 0x040fe20000041824 */
[----:B------:R-:W1:Y:S07]  /*2d80*/  LDSM.16.M88.4 R76, [R217+0x6800] ;  /* 0x00680000d94c783b */ /* 0x000e6e0000000200 */
[----:B------:R-:W-:Y:S01]  /*2d90*/  HMMA.16816.F32.BF16 R56, R16, R74, R44 ;  /* 0x0000004a1038723c */ /* 0x000fe2000004182c */
[----:B------:R-:W3:Y:S04]  /*2da0*/  LDSM.16.M88.4 R72, [R217+0x7000] ;  /* 0x00700000d948783b */ /* 0x000ee80000000200 */
[----:B------:R-:W5:Y:S01]  /*2db0*/  LDSM.16.M88.4 R44, [R217+0x7800] ;  /* 0x00780000d92c783b */ /* 0x000f620000000200 */
[----:B------:R-:W-:-:S04]  /*2dc0*/  DEPBAR.LE SB0, 0x0 ;  /* 0x000080000000791a */ /* 0x000fc80000000000 */
[----:B--2---:R-:W-:Y:S08]  /*2dd0*/  HMMA.16816.F32.BF16 R40, R8, R84, R40 ;  /* 0x000000540828723c */ /* 0x004ff00000041828 */
[C---:B------:R-:W-:Y:S08]  /*2de0*/  HMMA.16816.F32.BF16 R36, R12.reuse, R34, R20 ;  /* 0x000000220c24723c */ /* 0x040ff00000041814 */
[C---:B------:R-:W-:Y:S08]  /*2df0*/  HMMA.16816.F32.BF16 R32, R12.reuse, R28, R68 ;  /* 0x0000001c0c20723c */ /* 0x040ff00000041844 */
[----:B------:R-:W-:Y:S01]  /*2e00*/  HMMA.16816.F32.BF16 R28, R12, R30, R64 ;  /* 0x0000001e0c1c723c */ /* 0x000fe20000041840 */
[----:B------:R-:W-:-:S07]  /*2e10*/  FMUL.FTZ R2, R40, c[0x0][0x320] ;  /* 0x0000c80028027a20 */ /* 0x000fce0000410000 */
[C---:B----4-:R-:W-:Y:S08]  /*2e20*/  HMMA.16816.F32.BF16 R24, R12.reuse, R80, R60 ;  /* 0x000000500c18723c */ /* 0x050ff0000004183c */
[C---:B------:R-:W-:Y:S08]  /*2e30*/  HMMA.16816.F32.BF16 R20, R12.reuse, R82, R56 ;  /* 0x000000520c14723c */ /* 0x040ff00000041838 */
[C---:B------:R-:W-:Y:S08]  /*2e40*/  HMMA.16816.F32.BF16 R16, R12.reuse, R88, R52 ;  /* 0x000000580c10723c */ /* 0x040ff00000041834 */
[----:B------:R-:W-:Y:S08]  /*2e50*/  HMMA.16816.F32.BF16 R12, R12, R90, R48 ;  /* 0x0000005a0c0c723c */ /* 0x000ff00000041830 */
[C---:B-1----:R-:W-:Y:S08]  /*2e60*/  HMMA.16816.F32.BF16 R52, R8.reuse, R76, R32 ;  /* 0x0000004c0834723c */ /* 0x042ff00000041820 */
[C---:B------:R-:W-:Y:S01]  /*2e70*/  HMMA.16816.F32.BF16 R76, R8.reuse, R78, R28 ;  /* 0x0000004e084c723c */ /* 0x040fe2000004181c */
[----:B------:R1:W2:Y:S07]  /*2e80*/  MUFU.TANH R28, R2 ;  /* 0x00000002001c7308 */ /* 0x0002ae0000002400 */
[C---:B---3--:R-:W-:Y:S08]  /*2e90*/  HMMA.16816.F32.BF16 R48, R8.reuse, R72, R24 ;  /* 0x000000480830723c */ /* 0x048ff00000041818 */
[----:B------:R-:W-:Y:S01]  /*2ea0*/  HMMA.16816.F32.BF16 R84, R8, R86, R36 ;  /* 0x000000560854723c */ /* 0x000fe20000041824 */
[----:B-1----:R-:W-:-:S04]  /*2eb0*/  FMUL.FTZ R2, R41, c[0x0][0x320] ;  /* 0x0000c80029027a20 */ /* 0x002fc80000410000 */
[----:B------:R1:W3:Y:S03]  /*2ec0*/  MUFU.TANH R27, R2 ;  /* 0x00000002001b7308 */ /* 0x0002e60000002400 */
[C---:B-----5:R-:W-:Y:S08]  /*2ed0*/  HMMA.16816.F32.BF16 R36, R8.reuse, R44, R16 ;  /* 0x0000002c0824723c */ /* 0x060ff00000041810 */
[----:B------:R-:W-:Y:S01]  /*2ee0*/  HMMA.16816.F32.BF16 R32, R8, R74, R20 ;  /* 0x0000004a0820723c */ /* 0x000fe20000041814 */
[----:B-1----:R-:W-:-:S07]  /*2ef0*/  FMUL.FTZ R2, R42, c[0x0][0x320] ;  /* 0x0000c8002a027a20 */ /* 0x002fce0000410000 */
[----:B------:R-:W-:Y:S01]  /*2f00*/  HMMA.16816.F32.BF16 R44, R8, R46, R12 ;  /* 0x0000002e082c723c */ /* 0x000fe2000004180c */
[----:B------:R1:W4:Y:S01]  /*2f10*/  MUFU.TANH R31, R2 ;  /* 0x00000002001f7308 */ /* 0x0003220000002400 */
[----:B------:R-:W-:Y:S06]  /*2f20*/  BAR.SYNC.DEFER_BLOCKING 0x0 ;  /* 0x0000000000007b1d */ /* 0x000fec0000010000 */
[----:B------:R-:W-:Y:S05]  /*2f30*/  @P0 BRA `(.L_x_974) ;  /* 0x000004f000000947 */ /* 0x000fea0003800000 */
[----:B--23--:R-:W-:Y:S01]  /*2f40*/  IADD3 R3, R251, UR10, R96 ;  /* 0x0000000afb037c10 */ /* 0x00cfe2000fffe060 */
[----:B------:R-:W-:-:S03]  /*2f50*/  IMAD.MOV.U32 R240, RZ, RZ, RZ ;  /* 0x000000fffff07224 */ /* 0x000fc600078e00ff */
[----:B------:R-:W-:-:S05]  /*2f60*/  IADD3 R3, R3, -0x40, RZ ;  /* 0xffffffc003037810 */ /* 0x000fca0007ffe0ff */
[----:B------:R-:W-:-:S04]  /*2f70*/  @P3 IMAD.HI.U32 R5, R3, c[0x0][0x2bc], RZ ;  /* 0x0000af0003053a27 */ /* 0x000fc800078e00ff */
[----:B-1----:R-:W-:Y:S01]  /*2f80*/  IMAD.MOV.U32 R2, RZ, RZ, R3 ;  /* 0x000000ffff027224 */ /* 0x002fe200078e0003 */
[----:B------:R-:W-:-:S04]  /*2f90*/  @P3 SHF.R.U32.HI R2, RZ, c[0x0][0x2c0], R5 ;  /* 0x0000b000ff023a19 */ /* 0x000fc80000011605 */
[----:B------:R-:W-:-:S04]  /*2fa0*/  @!P1 IADD3 R5, P0, R2, UR12, RZ ;  /* 0x0000000c02059c10 */ /* 0x000fc8000ff1e0ff */
[----:B------:R-:W-:Y:S02]  /*2fb0*/  @!P1 LEA.HI.X.SX32 R7, R2, UR6, 0x1, P0 ;  /* 0x0000000602079c11 */ /* 0x000fe400080f0eff */
[----:B------:R-:W-:-:S04]  /*2fc0*/  @!P1 LEA R6, P0, R5, c[0x0][0x2a0], 0x2 ;  /* 0x0000a80005069a11 */ /* 0x000fc800078010ff */
[----:B------:R-:W-:-:S05]  /*2fd0*/  @!P1 LEA.HI.X R7, R5, c[0x0][0x2a4], R7, 0x2, P0 ;  /* 0x0000a90005079a11 */ /* 0x000fca00000f1407 */
[----:B------:R1:W2:Y:S01]  /*2fe0*/  @!P1 LDG.E R240, [R6.64] ;  /* 0x0000001006f09981 */ /* 0x0002a2000c1e1900 */
[----:B------:R-:W-:Y:S01]  /*2ff0*/  IMAD.MOV R2, RZ, RZ, -R2 ;  /* 0x000000ffff027224 */ /* 0x000fe200078e0a02 */
[C---:B------:R-:W-:Y:S01]  /*3000*/  ISETP.GE.AND P2, PT, R252.reuse, c[0x0][0x1d4], PT ;  /* 0x00007500fc007a0c */ /* 0x040fe20003f46270 */
[----:B------:R-:W-:Y:S01]  /*3010*/  IMAD.SHL.U32 R11, R252, 0x2, RZ ;  /* 0x00000002fc0b7824 */ /* 0x000fe200078e00ff */
[----:B------:R-:W-:Y:S01]  /*3020*/  SEL R26, RZ, 0x10, P6 ;  /* 0x00000010ff1a7807 */ /* 0x000fe20003000000 */
[----:B------:R-:W-:Y:S01]  /*3030*/  IMAD R242, R2, c[0x0][0x2b8], R3 ;  /* 0x0000ae0002f27a24 */ /* 0x000fe200078e0203 */
[----:B------:R-:W-:Y:S01]  /*3040*/  SEL R24, RZ, 0x10, P2 ;  /* 0x00000010ff187807 */ /* 0x000fe20001000000 */
[----:B------:R-:W-:Y:S01]  /*3050*/  IMAD.SHL.U32 R20, R104, 0x2, RZ ;  /* 0x0000000268147824 */ /* 0x000fe200078e00ff */
[----:B------:R-:W-:Y:S01]  /*3060*/  IADD3 R10, -R26, 0x10, RZ ;  /* 0x000000101a0a7810 */ /* 0x000fe20007ffe1ff */
[----:B------:R-:W-:Y:S01]  /*3070*/  IMAD.SHL.U32 R22, R250, 0x2, RZ ;  /* 0x00000002fa167824 */ /* 0x000fe200078e00ff */
[----:B------:R-:W-:-:S02]  /*3080*/  SHF.R.S32.HI R2, RZ, 0x1f, R242 ;  /* 0x0000001fff027819 */ /* 0x000fc400000114f2 */
[----:B------:R-:W-:Y:S02]  /*3090*/  LOP3.LUT R10, R10, 0xf, RZ, 0xc0, !PT ;  /* 0x0000000f0a0a7812 */ /* 0x000fe400078ec0ff */
[----:B------:R-:W-:Y:S01]  /*30a0*/  SEL R25, RZ, 0x10, P5 ;  /* 0x00000010ff197807 */ /* 0x000fe20002800000 */
[----:B------:R-:W-:Y:S01]  /*30b0*/  IMAD R5, R2, c[0x0][0x1e0], RZ ;  /* 0x0000780002057a24 */ /* 0x000fe200078e02ff */
[----:B------:R-:W-:Y:S01]  /*30c0*/  SHF.L.U64.HI R9, R107, 0x1, R108 ;  /* 0x000000016b097819 */ /* 0x000fe2000001026c */
[----:B------:R-:W-:Y:S01]  /*30d0*/  IMAD.WIDE.U32 R2, R242, c[0x0][0x1e0], RZ ;  /* 0x00007800f2027a25 */ /* 0x000fe200078e00ff */
[----:B------:R-:W-:Y:S02]  /*30e0*/  SHF.L.U64.HI R21, R104, 0x1, R106 ;  /* 0x0000000168157819 */ /* 0x000fe4000001026a */
[----:B------:R-:W-:Y:S01]  /*30f0*/  SHF.L.U64.HI R23, R250, 0x1, R103 ;  /* 0x00000001fa177819 */ /* 0x000fe20000010267 */
[----:B------:R-:W-:-:S04]  /*3100*/  IMAD R5, R242, c[0x0][0x1e4], R5 ;  /* 0x00007900f2057a24 */ /* 0x000fc800078e0205 */
[----:B------:R-:W-:Y:S01]  /*3110*/  IMAD.IADD R3, R3, 0x1, R5 ;  /* 0x0000000103037824 */ /* 0x000fe200078e0205 */
[----:B-1----:R-:W-:-:S04]  /*3120*/  IADD3 R7, -R24, 0x10, RZ ;  /* 0x0000001018077810 */ /* 0x002fc80007ffe1ff */
[----:B------:R-:W-:Y:S02]  /*3130*/  LOP3.LUT R8, R7, 0xf, RZ, 0xc0, !PT ;  /* 0x0000000f07087812 */ /* 0x000fe400078ec0ff */
[----:B------:R-:W-:Y:S02]  /*3140*/  SHF.L.U64.HI R7, R252, 0x1, R109 ;  /* 0x00000001fc077819 */ /* 0x000fe4000001026d */
[----:B--2---:R-:W-:Y:S01]  /*3150*/  SHF.R.S32.HI R5, RZ, 0x1f, R240 ;  /* 0x0000001fff057819 */ /* 0x004fe200000114f0 */
[----:B------:R-:W-:-:S04]  /*3160*/  IMAD.WIDE.U32 R2, R240, c[0x0][0x1f0], R2 ;  /* 0x00007c00f0027a25 */ /* 0x000fc800078e0002 */
[----:B------:R-:W-:Y:S01]  /*3170*/  IMAD R5, R5, c[0x0][0x1f0], RZ ;  /* 0x00007c0005057a24 */ /* 0x000fe200078e02ff */
[----:B------:R-:W-:-:S03]  /*3180*/  IADD3 R2, P0, R2, UR22, RZ ;  /* 0x0000001602027c10 */ /* 0x000fc6000ff1e0ff */
[----:B------:R-:W-:-:S05]  /*3190*/  IMAD R5, R240, c[0x0][0x1f4], R5 ;  /* 0x00007d00f0057a24 */ /* 0x000fca00078e0205 */
[----:B------:R-:W-:Y:S02]  /*31a0*/  IADD3.X R3, R3, UR18, R5, P0, !PT ;  /* 0x0000001203037c10 */ /* 0x000fe400087fe405 */
[----:B------:R-:W-:-:S04]  /*31b0*/  LEA R6, P0, R2, c[0x0][0x1c8], 0x1 ;  /* 0x0000720002067a11 */ /* 0x000fc800078008ff */
[----:B------:R-:W-:Y:S02]  /*31c0*/  LEA.HI.X R5, R2, c[0x0][0x1cc], R3, 0x1, P0 ;  /* 0x0000730002057a11 */ /* 0x000fe400000f0c03 */
[----:B------:R-:W1:Y:S04]  /*31d0*/  SHFL.IDX PT, R2, R6, 0x1, 0x181f ;  /* 0x00381f0006027f89 */ /* 0x000e6800000e0000 */
[----:B------:R-:W2:Y:S01]  /*31e0*/  SHFL.IDX PT, R3, R5, 0x1, 0x181f ;  /* 0x00381f0005037f89 */ /* 0x000ea200000e0000 */
[----:B-1----:R-:W-:Y:S01]  /*31f0*/  IADD3 R18, P2, P0, R8, R2, R11 ;  /* 0x0000000208127210 */ /* 0x002fe2000785e00b */
[----:B------:R-:W-:-:S03]  /*3200*/  IMAD.SHL.U32 R8, R107, 0x2, RZ ;  /* 0x000000026b087824 */ /* 0x000fc600078e00ff */
[-C--:B--2---:R-:W-:Y:S02]  /*3210*/  IADD3.X R19, RZ, R3.reuse, R7, P2, P0 ;  /* 0x00000003ff137210 */ /* 0x084fe400017e0407 */
        /* <DEDUP_REMOVED lines=12> */
[----:B------:R-:W-:Y:S02]  /*32e0*/  ISETP.GE.AND P2, PT, R252, c[0x0][0x1d4], PT ;  /* 0x00007500fc007a0c */ /* 0x000fe40003f46270 */
[----:B-1----:R-:W-:-:S05]  /*32f0*/  IADD3 R10, P0, R2, R11, RZ ;  /* 0x0000000b020a7210 */ /* 0x002fca0007f1e0ff */
[----:B--2---:R-:W-:Y:S01]  /*3300*/  IMAD.X R11, R3, 0x1, R7, P0 ;  /* 0x00000001030b7824 */ /* 0x004fe200000e0607 */
[----:B------:R-:W-:-:S05]  /*3310*/  IADD3 R8, P0, R2, R8, RZ ;  /* 0x0000000802087210 */ /* 0x000fca0007f1e0ff */
        /* <DEDUP_REMOVED lines=17> */
.L_x_974:
[----:B-123--:R-:W-:Y:S01]  /*3430*/  FMUL.FTZ R2, R84, c[0x0][0x320] ;  /* 0x0000c80054027a20 */ /* 0x00efe20000410000 */
[----:B------:R-:W-:Y:S01]  /*3440*/  LOP3.LUT R3, R100, 0xffffffe0, RZ, 0xc0, !PT ;  /* 0xffffffe064037812 */ /* 0x000fe200078ec0ff */
[----:B------:R-:W-:Y:S01]  /*3450*/  UIADD3 UR4, UR8, 0x1, -UR20 ;  /* 0x0000000108047890 */ /* 0x000fe2000fffe814 */
[----:B------:R-:W-:Y:S01]  /*3460*/  LEA.HI R5, R101, R105, RZ, 0x2 ;  /* 0x0000006965057211 */ /* 0x000fe200078f10ff */
[----:B------:R1:W2:Y:S01]  /*3470*/  MUFU.TANH R25, R2 ;  /* 0x0000000200197308 */ /* 0x0002a20000002400 */
[----:B------:R-:W-:Y:S01]  /*3480*/  SHF.R.S32.HI R6, RZ, 0x1f, R99 ;  /* 0x0000001fff067819 */ /* 0x000fe20000011463 */
[----:B------:R-:W-:Y:S01]  /*3490*/  ULDC UR5, c[0x0][0x324] ;  /* 0x0000c90000057ab9 */ /* 0x000fe20000000800 */
[----:B------:R-:W-:Y:S01]  /*34a0*/  LOP3.LUT R5, R5, 0xfffffffc, RZ, 0xc0, !PT ;  /* 0xfffffffc05057812 */ /* 0x000fe200078ec0ff */
[----:B------:R-:W0:Y:S01]  /*34b0*/  LDGDEPBAR ;  /* 0x00000000000079af */ /* 0x000e220000000000 */
[----:B------:R-:W-:Y:S02]  /*34c0*/  LEA.HI R6, R6, R99, RZ, 0x3 ;  /* 0x0000006306067211 */ /* 0x000fe400078f18ff */
[----:B------:R-:W-:-:S02]  /*34d0*/  PLOP3.LUT P0, PT, PT, PT, UP2, 0x80, 0x0 ;  /* 0x000000000000781c */ /* 0x000fc40003f0f028 */
[----:B------:R-:W-:-:S04]  /*34e0*/  LOP3.LUT R6, R6, 0xffffff8, RZ, 0xc0, !PT ;  /* 0x0ffffff806067812 */ /* 0x000fc800078ec0ff */
[----:B------:R-:W-:Y:S01]  /*34f0*/  IADD3 R9, -R6, R99, RZ ;  /* 0x0000006306097210 */ /* 0x000fe20007ffe1ff */
[----:B-1----:R-:W-:-:S04]  /*3500*/  FMUL.FTZ R2, R85, c[0x0][0x320] ;  /* 0x0000c80055027a20 */ /* 0x002fc80000410000 */
[----:B------:R1:W3:Y:S02]  /*3510*/  MUFU.TANH R24, R2 ;  /* 0x0000000200187308 */ /* 0x0002e40000002400 */
[----:B-1----:R-:W-:-:S06]  /*3520*/  FMUL.FTZ R2, R52, c[0x0][0x320] ;  /* 0x0000c80034027a20 */ /* 0x002fcc0000410000 */
[----:B------:R1:W4:Y:S02]  /*3530*/  MUFU.TANH R23, R2 ;  /* 0x0000000200177308 */ /* 0x0003240000002400 */
[----:B-1----:R-:W-:-:S06]  /*3540*/  FMUL.FTZ R2, R53, c[0x0][0x320] ;  /* 0x0000c80035027a20 */ /* 0x002fcc0000410000 */
[----:B------:R1:W1:Y:S02]  /*3550*/  MUFU.TANH R22, R2 ;  /* 0x0000000200167308 */ /* 0x0002640000002400 */
[----:B-1----:R-:W-:-:S06]  /*3560*/  FMUL.FTZ R2, R76, c[0x0][0x320] ;  /* 0x0000c8004c027a20 */ /* 0x002fcc0000410000 */
[----:B------:R1:W1:Y:S02]  /*3570*/  MUFU.TANH R21, R2 ;  /* 0x0000000200157308 */ /* 0x0002640000002400 */
[----:B-1----:R-:W-:Y:S02]  /*3580*/  IMAD.IADD R2, R105, 0x1, -R3 ;  /* 0x0000000169027824 */ /* 0x002fe400078e0a03 */
[----:B------:R-:W-:-:S03]  /*3590*/  FMUL.FTZ R3, R77, c[0x0][0x320] ;  /* 0x0000c8004d037a20 */ /* 0x000fc60000410000 */
[----:B------:R-:W-:Y:S01]  /*35a0*/  SHF.R.S32.HI R7, RZ, 0x1f, R2 ;  /* 0x0000001fff077819 */ /* 0x000fe20000011402 */
[----:B------:R1:W1:Y:S02]  /*35b0*/  MUFU.TANH R20, R3 ;  /* 0x0000000300147308 */ /* 0x0002640000002400 */
[----:B-1----:R-:W-:Y:S01]  /*35c0*/  IMAD.IADD R3, R105, 0x1, -R5 ;  /* 0x0000000169037824 */ /* 0x002fe200078e0a05 */
[----:B------:R-:W-:Y:S01]  /*35d0*/  LEA.HI R5, R7, R2, RZ, 0x2 ;  /* 0x0000000207057211 */ /* 0x000fe200078f10ff */
[----:B------:R-:W-:-:S03]  /*35e0*/  FMUL.FTZ R7, R48, c[0x0][0x320] ;  /* 0x0000c80030077a20 */ /* 0x000fc60000410000 */
[----:B------:R-:W-:Y:S01]  /*35f0*/  LEA.HI R8, R3, R3, RZ, 0x1 ;  /* 0x0000000303087211 */ /* 0x000fe200078f08ff */
[----:B------:R1:W1:Y:S01]  /*3600*/  MUFU.TANH R19, R7 ;  /* 0x0000000700137308 */ /* 0x0002620000002400 */
[----:B------:R-:W-:Y:S02]  /*3610*/  LEA.HI.SX32 R6, R5, UR25, 0x1e ;  /* 0x0000001905067c11 */ /* 0x000fe4000f8ff2ff */
[----:B------:R-:W-:-:S05]  /*3620*/  LOP3.LUT R8, R8, 0x1ffffffe, RZ, 0xc0, !PT ;  /* 0x1ffffffe08087812 */ /* 0x000fca00078ec0ff */
[----:B------:R-:W-:Y:S02]  /*3630*/  IMAD.IADD R3, R3, 0x1, -R8 ;  /* 0x0000000103037824 */ /* 0x000fe400078e0a08 */
[----:B-1----:R-:W-:Y:S02]  /*3640*/  IMAD R7, R9, 0x10, R6 ;  /* 0x0000001009077824 */ /* 0x002fe400078e0206 */
[----:B------:R-:W-:-:S03]  /*3650*/  FMUL.FTZ R6, R49, c[0x0][0x320] ;  /* 0x0000c80031067a20 */ /* 0x000fc60000410000 */
[----:B------:R-:W-:Y:S01]  /*3660*/  LEA R10, R3, R7, 0x3 ;  /* 0x00000007030a7211 */ /* 0x000fe200078e18ff */
[----:B------:R-:W-:Y:S01]  /*3670*/  FMUL.FTZ R3, R32, c[0x0][0x320] ;  /* 0x0000c80020037a20 */ /* 0x000fe20000410000 */
[----:B------:R1:W1:Y:S03]  /*3680*/  MUFU.TANH R18, R6 ;  /* 0x0000000600127308 */ /* 0x0002660000002400 */
[----:B------:R-:W-:Y:S01]  /*3690*/  IMAD.MOV.U32 R7, RZ, RZ, R10 ;  /* 0x000000ffff077224 */ /* 0x000fe200078e000a */
[----:B------:R5:W-:Y:S04]  /*36a0*/  STL [R1+0xc], R10 ;  /* 0x00000c0a01007387 */ /* 0x000be80000100800 */
[----:B------:R2:W2:Y:S01]  /*36b0*/  MUFU.TANH R17, R3 ;  /* 0x0000000300117308 */ /* 0x0004a20000002400 */
[----:B-1----:R-:W-:Y:S01]  /*36c0*/  @P0 IMAD.HI.U32 R6, R10, c[0x0][0x2c8], RZ ;  /* 0x0000b2000a060a27 */ /* 0x002fe200078e00ff */
[----:B------:R-:W-:-:S03]  /*36d0*/  PLOP3.LUT P0, PT, PT, PT, UP2, 0x80, 0x0 ;  /* 0x000000000000781c */ /* 0x000fc60003f0f028 */
[----:B--2---:R-:W-:-:S04]  /*36e0*/  FMUL.FTZ R3, R33, c[0x0][0x320] ;  /* 0x0000c80021037a20 */ /* 0x004fc80000410000 */
[----:B------:R1:W2:Y:S06]  /*36f0*/  MUFU.TANH R16, R3 ;  /* 0x0000000300107308 */ /* 0x0002ac0000002400 */
[----:B------:R-:W-:Y:S02]  /*3700*/  @P0 SHF.R.U32.HI R7, RZ, c[0x0][0x2cc], R6 ;  /* 0x0000b300ff070a19 */ /* 0x000fe40000011606 */
[----:B------:R-:W-:-:S03]  /*3710*/  PLOP3.LUT P0, PT, PT, PT, UP1, 0x40, 0x0 ;  /* 0x000000000000781c */ /* 0x000fc60003f0e818 */
[----:B------:R-:W2:Y:S01]  /*3720*/  SHFL.IDX PT, R6, R7, RZ, 0x1c1f ;  /* 0x001c1fff07067589 */ /* 0x000ea200000e0000 */
[----:B-1----:R-:W-:-:S04]  /*3730*/  FMUL.FTZ R3, R36, c[0x0][0x320] ;  /* 0x0000c80024037a20 */ /* 0x002fc80000410000 */
[----:B------:R1:W1:Y:S02]  /*3740*/  MUFU.TANH R15, R3 ;  /* 0x00000003000f7308 */ /* 0x0002640000002400 */
[----:B-1----:R-:W-:-:S06]  /*3750*/  FMUL.FTZ R3, R37, c[0x0][0x320] ;  /* 0x0000c80025037a20 */ /* 0x002fcc0000410000 */
[----:B------:R1:W1:Y:S02]  /*3760*/  MUFU.TANH R14, R3 ;  /* 0x00000003000e7308 */ /* 0x0002640000002400 */
[----:B-1----:R-:W-:Y:S01]  /*3770*/  LOP3.LUT R3, R5, 0x7ffffffc, RZ, 0xc0, !PT ;  /* 0x7ffffffc05037812 */ /* 0x002fe200078ec0ff */
[----:B------:R-:W-:-:S04]  /*3780*/  FMUL.FTZ R5, R44, c[0x0][0x320] ;  /* 0x0000c8002c057a20 */ /* 0x000fc80000410000 */
[----:B------:R-:W-:Y:S01]  /*3790*/  IMAD.IADD R3, R2, 0x1, -R3 ;  /* 0x0000000102037824 */ /* 0x000fe200078e0a03 */
[----:B------:R-:W-:Y:S01]  /*37a0*/  MOV R2, UR4 ;  /* 0x0000000400027c02 */ /* 0x000fe20008000f00 */
[----:B------:R-:W-:Y:S01]  /*37b0*/  ULDC UR4, c[0x0][0x1d0] ;  /* 0x0000740000047ab9 */ /* 0x000fe20000000800 */
[----:B------:R2:W1:Y:S01]  /*37c0*/  MUFU.TANH R13, R5 ;  /* 0x00000005000d7308 */ /* 0x0004620000002400 */
[----:B------:R-:W-:Y:S01]  /*37d0*/  IMAD.SHL.U32 R32, R3, 0x2, RZ ;  /* 0x0000000203207824 */ /* 0x000fe200078e00ff */
[----:B------:R-:W-:Y:S01]  /*37e0*/  UIMAD UR4, UR11, UR4, -UR20 ;  /* 0x000000040b0472a4 */ /* 0x000fe2000f8e0a14 */
[----:B------:R-:W-:Y:S01]  /*37f0*/  FMUL.FTZ R3, R45, c[0x0][0x320] ;  /* 0x0000c8002d037a20 */ /* 0x000fe20000410000 */
[----:B------:R-:W-:Y:S02]  /*3800*/  ULOP3.LUT UR20, URZ, UR5, URZ, 0x33, !UPT ;  /* 0x000000053f147292 */ /* 0x000fe4000f8e333f */
[----:B------:R1:W-:Y:S01]  /*3810*/  STL [R1+0x8], R32 ;  /* 0x0000082001007387 */ /* 0x0003e20000100800 */
[----:B------:R-:W-:Y:S01]  /*3820*/  IADD3 R2, R2, -c[0x0][0x168], -R32 ;  /* 0x80005a0002027a10 */ /* 0x000fe20007ffe820 */
[----:B------:R3:W1:Y:S01]  /*3830*/  MUFU.TANH R12, R3 ;  /* 0x00000003000c7308 */ /* 0x0006620000002400 */
[----:B-----5:R-:W-:-:S02]  /*3840*/  IADD3 R10, -R32, UR4, RZ ;  /* 0x00000004200a7c10 */ /* 0x020fc4000fffe1ff */
[C---:B------:R-:W-:Y:S02]  /*3850*/  IADD3 R9, R2.reuse, c[0x0][0x328], RZ ;  /* 0x0000ca0002097a10 */ /* 0x040fe40007ffe0ff */
[----:B------:R-:W-:Y:S01]  /*3860*/  IADD3 R11, R2, UR20, RZ ;  /* 0x00000014020b7c10 */ /* 0x000fe2000fffe0ff */
[----:B------:R-:W-:Y:S01]  /*3870*/  IMAD.IADD R2, R98, 0x1, R97 ;  /* 0x0000000162027824 */ /* 0x000fe200078e0261 */
[----:B--2---:R-:W-:-:S04]  /*3880*/  IADD3 R5, R9, R6, RZ ;  /* 0x0000000609057210 */ /* 0x004fc80007ffe0ff */
[----:B------:R-:W-:Y:S02]  /*3890*/  IMNMX R5, R5, R10, PT ;  /* 0x0000000a05057217 */ /* 0x000fe40003800200 */
[----:B---3--:R-:W-:Y:S01]  /*38a0*/  IADD3 R3, R11, R6, RZ ;  /* 0x000000060b037210 */ /* 0x008fe20007ffe0ff */
[----:B------:R-:W-:Y:S05]  /*38b0*/  @P0 BRA `(.L_x_975) ;  /* 0x0000016000000947 */ /* 0x000fea0003800000 */
[----:B----4-:R-:W-:Y:S01]  /*38c0*/  IMAD.U32 R8, RZ, RZ, UR8 ;  /* 0x00000008ff087e24 */ /* 0x010fe2000f8e00ff */
        /* <DEDUP_REMOVED lines=11> */
.L_x_977:
[----:B------:R-:W-:-:S04]  /*3980*/  MOV R8, c[0x0][0x32c] ;  /* 0x0000cb0000087a02 */ /* 0x000fc80000000f00 */
[----:B------:R-:W-:-:S13]  /*3990*/  ISETP.NE.AND P0, PT, R8, 0x1, PT ;  /* 0x000000010800780c */ /* 0x000fda0003f05270 */
[----:B------:R-:W-:-:S05]  /*39a0*/  @P0 IMAD.HI.U32 R8, R6, c[0x0][0x330], RZ ;  /* 0x0000cc0006080a27 */ /* 0x000fca00078e00ff */
[----:B------:R-:W-:Y:S02]  /*39b0*/  @P0 SHF.R.U32.HI R6, RZ, c[0x0][0x334], R8 ;  /* 0x0000cd00ff060a19 */ /* 0x000fe40000011608 */
.L_x_978:
[----:B------:R-:W-:Y:S05]  /*39c0*/  BSYNC B0 ;  /* 0x0000000000007941 */ /* 0x000fea0003800000 */
.L_x_976:
[----:B------:R-:W-:-:S04]  /*39d0*/  IMAD R6, R6, c[0x0][0x32c], -R96 ;  /* 0x0000cb0006067a24 */ /* 0x000fc800078e0a60 */
[----:B------:R-:W-:-:S05]  /*39e0*/  IMAD.IADD R6, R6, 0x1, -R32 ;  /* 0x0000000106067824 */ /* 0x000fca00078e0a20 */
[----:B------:R-:W-:Y:S02]  /*39f0*/  IADD3 R8, R6, c[0x0][0x32c], RZ ;  /* 0x0000cb0006087a10 */ /* 0x000fe40007ffe0ff */
[----:B------:R-:W-:Y:S02]  /*3a00*/  IMNMX R3, R3, R6, !PT ;  /* 0x0000000603037217 */ /* 0x000fe40007800200 */
[----:B------:R-:W-:Y:S02]  /*3a10*/  IMNMX R5, R5, R8, PT ;  /* 0x0000000805057217 */ /* 0x000fe40003800200 */
.L_x_975:
[----:B----4-:R-:W-:Y:S01]  /*3a20*/  ISETP.LT.AND P2, PT, RZ, UR21, PT ;  /* 0x00000015ff007c0c */ /* 0x010fe2000bf41270 */
[----:B------:R-:W2:Y:S03]  /*3a30*/  SHFL.IDX PT, R6, R7, 0x1, 0x1c1f ;  /* 0x003c1f0007067f89 */ /* 0x000ea600000e0000 */
[----:B------:R-:W-:-:S04]  /*3a40*/  ISETP.GT.AND P0, PT, R3, RZ, P2 ;  /* 0x000000ff0300720c */ /* 0x000fc80001704270 */
        /* <DEDUP_REMOVED lines=43> */
[----:B-1----:R-:W-:Y:S02]  /*3d00*/  FSEL R189, R13, -INF , !P0 ;  /* 0xff8000000dbd7808 */ /* 0x002fe40004000000 */
[----:B------:R-:W-:Y:S01]  /*3d10*/  ISETP.GT.AND P0, PT, R3, 0x39, P2 ;  /* 0x000000390300780c */ /* 0x000fe20001704270 */
[----:B------:R-:W-:-:S03]  /*3d20*/  FMUL.FTZ R3, R51, c[0x0][0x320] ;  /* 0x0000c80033037a20 */ /* 0x000fc60000410000 */
[----:B------:R-:W-:Y:S01]  /*3d30*/  ISETP.LT.OR P0, PT, R5, 0x3a, P0 ;  /* 0x0000003a0500780c */ /* 0x000fe20000701670 */
[----:B------:R1:W3:Y:S03]  /*3d40*/  MUFU.TANH R25, R3 ;  /* 0x0000000300197308 */ /* 0x0002e60000002400 */
[----:B------:R-:W-:Y:S02]  /*3d50*/  FSEL R5, R12, -INF , !P0 ;  /* 0xff8000000c057808 */ /* 0x000fe40004000000 */
[----:B------:R-:W-:-:S03]  /*3d60*/  PLOP3.LUT P0, PT, PT, PT, UP1, 0x40, 0x0 ;  /* 0x000000000000781c */ /* 0x000fc60003f0e818 */
[----:B------:R2:W-:Y:S01]  /*3d70*/  STL [R1+0x10], R5 ;  /* 0x0000100501007387 */ /* 0x0005e20000100800 */
[----:B-1----:R-:W-:-:S04]  /*3d80*/  FMUL.FTZ R3, R86, c[0x0][0x320] ;  /* 0x0000c80056037a20 */ /* 0x002fc80000410000 */
[----:B------:R1:W4:Y:S01]  /*3d90*/  MUFU.TANH R23, R3 ;  /* 0x0000000300177308 */ /* 0x0003220000002400 */
[----:B--2---:R-:W-:Y:S02]  /*3da0*/  IMAD.IADD R5, R9, 0x1, R6 ;  /* 0x0000000109057824 */ /* 0x004fe400078e0206 */
[----:B-1----:R-:W-:-:S03]  /*3db0*/  FMUL.FTZ R3, R87, c[0x0][0x320] ;  /* 0x0000c80057037a20 */ /* 0x002fc60000410000 */
[----:B------:R-:W-:Y:S02]  /*3dc0*/  IMNMX R5, R5, R10, PT ;  /* 0x0000000a05057217 */ /* 0x000fe40003800200 */
[----:B------:R1:W2:Y:S02]  /*3dd0*/  MUFU.TANH R22, R3 ;  /* 0x0000000300167308 */ /* 0x0002a40000002400 */
[----:B-1----:R-:W-:-:S06]  /*3de0*/  FMUL.FTZ R3, R34, c[0x0][0x320] ;  /* 0x0000c80022037a20 */ /* 0x002fcc0000410000 */
[----:B------:R1:W1:Y:S02]  /*3df0*/  MUFU.TANH R21, R3 ;  /* 0x0000000300157308 */ /* 0x0002640000002400 */
        /* <DEDUP_REMOVED lines=22> */
[----:B-1----:R-:W-:Y:S01]  /*3f60*/  IMAD.IADD R3, R11, 0x1, R6 ;  /* 0x000000010b037824 */ /* 0x002fe200078e0206 */
[----:B------:R-:W-:Y:S05]  /*3f70*/  @P0 BRA `(.L_x_979) ;  /* 0x0000016000000947 */ /* 0x000fea0003800000 */
[----:B--234-:R-:W-:Y:S01]  /*3f80*/  IMAD.U32 R7, RZ, RZ, UR8 ;  /* 0x00000008ff077e24 */ /* 0x01cfe2000f8e00ff */
        /* <DEDUP_REMOVED lines=11> */
.L_x_981:
[----:B------:R-:W-:-:S04]  /*4040*/  MOV R7, c[0x0][0x32c] ;  /* 0x0000cb0000077a02 */ /* 0x000fc80000000f00 */
[----:B------:R-:W-:-:S13]  /*4050*/  ISETP.NE.AND P0, PT, R7, 0x1, PT ;  /* 0x000000010700780c */ /* 0x000fda0003f05270 */
[----:B------:R-:W-:-:S05]  /*4060*/  @P0 IMAD.HI.U32 R7, R6, c[0x0][0x330], RZ ;  /* 0x0000cc0006070a27 */ /* 0x000fca00078e00ff */
[----:B------:R-:W-:Y:S02]  /*4070*/  @P0 SHF.R.U32.HI R6, RZ, c[0x0][0x334], R7 ;  /* 0x0000cd00ff060a19 */ /* 0x000fe40000011607 */
.L_x_982:
[----:B------:R-:W-:Y:S05]  /*4080*/  BSYNC B0 ;  /* 0x0000000000007941 */ /* 0x000fea0003800000 */
.L_x_980:
[----:B------:R-:W-:-:S04]  /*4090*/  IMAD R6, R6, c[0x0][0x32c], -R96 ;  /* 0x0000cb0006067a24 */ /* 0x000fc800078e0a60 */
[----:B------:R-:W-:-:S05]  /*40a0*/  IMAD.IADD R6, R6, 0x1, -R32 ;  /* 0x0000000106067824 */ /* 0x000fca00078e0a20 */
[----:B------:R-:W-:Y:S02]  /*40b0*/  IADD3 R7, R6, c[0x0][0x32c], RZ ;  /* 0x0000cb0006077a10 */ /* 0x000fe40007ffe0ff */
[----:B------:R-:W-:Y:S02]  /*40c0*/  IMNMX R3, R3, R6, !PT ;  /* 0x0000000603037217 */ /* 0x000fe40007800200 */
[----:B------:R-:W-:Y:S02]  /*40d0*/  IMNMX R5, R5, R7, PT ;  /* 0x0000000705057217 */ /* 0x000fe40003800200 */
.L_x_979:
[----:B--234-:R-:W-:Y:S01]  /*40e0*/  STL [R1+0x28], R219 ;  /* 0x000028db01007387 */ /* 0x01cfe20000100800 */
[----:B------:R-:W-:Y:S02]  /*40f0*/  ISETP.GT.AND P0, PT, R3, 0x1, P2 ;  /* 0x000000010300780c */ /* 0x000fe40001704270 */
[----:B------:R-:W-:Y:S01]  /*4100*/  FMNMX.FTZ R132, R26, R27, !PT ;  /* 0x0000001b1a847209 */ /* 0x000fe20007810000 */
[----:B------:R1:W-:Y:S01]  /*4110*/  STL [R1+0x24], R218 ;  /* 0x000024da01007387 */ /* 0x0003e20000100800 */
[----:B------:R-:W-:Y:S01]  /*4120*/  IMAD.SHL.U32 R213, R2, 0x2, RZ ;  /* 0x0000000202d57824 */ /* 0x000fe200078e00ff */
[----:B------:R-:W-:-:S02]  /*4130*/  ULDC.64 UR4, c[0x0][0x2c8] ;  /* 0x0000b20000047ab9 */ /* 0x000fc40000000a00 */
[----:B-1----:R-:W2:Y:S01]  /*4140*/  LDL.LU R218, [R1+0x10] ;  /* 0x0000100001da7983 */ /* 0x002ea20000300800 */
[----:B------:R-:W-:Y:S01]  /*4150*/  ISETP.LT.OR P0, PT, R5, 0x2, P0 ;  /* 0x000000020500780c */ /* 0x000fe20000701670 */
[----:B------:R-:W-:Y:S01]  /*4160*/  IMAD R214, R4, 0x2, R213 ;  /* 0x0000000204d67824 */ /* 0x000fe200078e02d5 */
[----:B------:R-:W-:Y:S01]  /*4170*/  FMNMX.FTZ R132, R28, R132, !PT ;  /* 0x000000841c847209 */ /* 0x000fe20007810000 */
[----:B------:R-:W-:Y:S01]  /*4180*/  STL [R1+0x20], R217 ;  /* 0x000020d901007387 */ /* 0x000fe20000100800 */
[----:B------:R-:W-:Y:S01]  /*4190*/  FSEL R12, R12, -INF , !P0 ;  /* 0xff8000000c0c7808 */ /* 0x000fe20004000000 */
[----:B------:R-:W-:Y:S01]  /*41a0*/  IMAD R215, R0, 0x2, R214 ;  /* 0x0000000200d77824 */ /* 0x000fe200078e02d6 */
[----:B------:R-:W-:Y:S01]  /*41b0*/  ISETP.GT.AND P0, PT, R3, 0x8, P2 ;  /* 0x000000080300780c */ /* 0x000fe20001704270 */
[----:B------:R-:W-:Y:S01]  /*41c0*/  STL [R1+0x1c], R212 ;  /* 0x00001cd401007387 */ /* 0x000fe20000100800 */
[----:B------:R-:W-:Y:S02]  /*41d0*/  FMNMX.FTZ R132, R29, R132, !PT ;  /* 0x000000841d847209 */ /* 0x000fe40007810000 */
[----:B------:R-:W-:Y:S01]  /*41e0*/  ISETP.LT.OR P0, PT, R5, 0x9, P0 ;  /* 0x000000090500780c */ /* 0x000fe20000701670 */
[----:B------:R-:W-:Y:S01]  /*41f0*/  LDSM.16.MT88.4 R40, [R213+0x100] ;  /* 0x00010000d528783b */ /* 0x000fe20000004200 */
[----:B------:R-:W-:-:S02]  /*4200*/  FMNMX.FTZ R132, R72, R132, !PT ;  /* 0x0000008448847209 */ /* 0x000fc40007810000 */
[----:B------:R-:W-:Y:S01]  /*4210*/  FSEL R11, R23, -INF , !P0 ;  /* 0xff800000170b7808 */ /* 0x000fe20004000000 */
[----:B------:R-:W-:Y:S01]  /*4220*/  LDSM.16.MT88.4 R36, [R215+0x2100] ;  /* 0x00210000d724783b */ /* 0x000fe20000004200 */
[----:B------:R-:W-:Y:S02]  /*4230*/  ISETP.GT.AND P0, PT, R3, 0x9, P2 ;  /* 0x000000090300780c */ /* 0x000fe40001704270 */
[----:B------:R-:W-:Y:S01]  /*4240*/  FMNMX.FTZ R132, R74, R132, !PT ;  /* 0x000000844a847209 */ /* 0x000fe20007810000 */
[----:B------:R-:W-:Y:S01]  /*4250*/  LDSM.16.MT88.4 R52, [R213+0x4100] ;  /* 0x00410000d534783b */ /* 0x000fe20000004200 */
[----:B------:R-:W-:Y:S02]  /*4260*/  ISETP.LT.OR P0, PT, R5, 0xa, P0 ;  /* 0x0000000a0500780c */ /* 0x000fe40000701670 */
[----:B------:R-:W-:Y:S01]  /*4270*/  FMNMX.FTZ R132, R73, R132, !PT ;  /* 0x0000008449847209 */ /* 0x000fe20007810000 */
[----:B------:R-:W-:Y:S01]  /*4280*/  LDSM.16.MT88.4 R48, [R214+0x4100] ;  /* 0x00410000d630783b */ /* 0x000fe20000004200 */
[----:B------:R-:W-:-:S02]  /*4290*/  FSEL R24, R22, -INF , !P0 ;  /* 0xff80000016187808 */ /* 0x000fc40004000000 */
[----:B------:R-:W-:Y:S02]  /*42a0*/  ISETP.GT.AND P0, PT, R3, 0x10, P2 ;  /* 0x000000100300780c */ /* 0x000fe40001704270 */
[----:B------:R-:W-:Y:S02]  /*42b0*/  FMNMX.FTZ R132, R75, R132, !PT ;  /* 0x000000844b847209 */ /* 0x000fe40007810000 */
[----:B------:R-:W-:Y:S02]  /*42c0*/  ISETP.LT.OR P0, PT, R5, 0x11, P0 ;  /* 0x000000110500780c */ /* 0x000fe40000701670 */
[----:B------:R-:W-:Y:S02]  /*42d0*/  FMNMX.FTZ R132, R165, R132, !PT ;  /* 0x00000084a5847209 */ /* 0x000fe40007810000 */
[----:B------:R-:W-:Y:S02]  /*42e0*/  FSEL R57, R15, -INF , !P0 ;  /* 0xff8000000f397808 */ /* 0x000fe40004000000 */
[----:B------:R-:W-:-:S02]  /*42f0*/  ISETP.GT.AND P0, PT, R3, 0x11, P2 ;  /* 0x000000110300780c */ /* 0x000fc40001704270 */
[----:B------:R-:W-:Y:S02]  /*4300*/  FMNMX.FTZ R132, R166, R132, !PT ;  /* 0x00000084a6847209 */ /* 0x000fe40007810000 */
[----:B------:R-:W-:Y:S02]  /*4310*/  ISETP.LT.OR P0, PT, R5, 0x12, P0 ;  /* 0x000000120500780c */ /* 0x000fe40000701670 */
[----:B------:R-:W-:Y:S02]  /*4320*/  FMNMX.FTZ R132, R167, R132, !PT ;  /* 0x00000084a7847209 */ /* 0x000fe40007810000 */
[----:B------:R-:W-:Y:S02]  /*4330*/  FSEL R56, R14, -INF , !P0 ;  /* 0xff8000000e387808 */ /* 0x000fe40004000000 */
[----:B------:R-:W-:Y:S02]  /*4340*/  ISETP.GT.AND P0, PT, R3, 0x18, P2 ;  /* 0x000000180300780c */ /* 0x000fe40001704270 */
[----:B------:R-:W-:-:S02]  /*4350*/  FMNMX.FTZ R132, R188, R132, !PT ;  /* 0x00000084bc847209 */ /* 0x000fc40007810000 */
[----:B------:R-:W-:Y:S02]  /*4360*/  ISETP.LT.OR P0, PT, R5, 0x19, P0 ;  /* 0x000000190500780c */ /* 0x000fe40000701670 */
[----:B------:R-:W-:Y:S02]  /*4370*/  FMNMX.FTZ R132, R243, R132, !PT ;  /* 0x00000084f3847209 */ /* 0x000fe40007810000 */
[----:B------:R-:W-:Y:S02]  /*4380*/  FSEL R58, R19, -INF , !P0 ;  /* 0xff800000133a7808 */ /* 0x000fe40004000000 */
[----:B------:R-:W-:Y:S02]  /*4390*/  ISETP.GT.AND P0, PT, R3, 0x19, P2 ;  /* 0x000000190300780c */ /* 0x000fe40001704270 */
[----:B------:R-:W-:Y:S02]  /*43a0*/  FMNMX.FTZ R132, R190, R132, !PT ;  /* 0x00000084be847209 */ /* 0x000fe40007810000 */
[----:B------:R-:W-:-:S02]  /*43b0*/  ISETP.LT.OR P0, PT, R5, 0x1a, P0 ;  /* 0x0000001a0500780c */ /* 0x000fc40000701670 */
[----:B------:R-:W-:Y:S02]  /*43c0*/  FMNMX.FTZ R132, R189, R132, !PT ;  /* 0x00000084bd847209 */ /* 0x000fe40007810000 */
[----:B------:R-:W-:Y:S02]  /*43d0*/  FSEL R59, R18, -INF , !P0 ;  /* 0xff800000123b7808 */ /* 0x000fe40004000000 */
[----:B------:R-:W-:Y:S02]  /*43e0*/  ISETP.GT.AND P0, PT, R3, 0x20, P2 ;  /* 0x000000200300780c */ /* 0x000fe40001704270 */
[----:B------:R-:W-:Y:S02]  /*43f0*/  LEA R216, R0, R213, 0x1 ;  /* 0x000000d500d87211 */ /* 0x000fe400078e08ff */
[----:B------:R-:W-:-:S03]  /*4400*/  ISETP.LT.OR P0, PT, R5, 0x21, P0 ;  /* 0x000000210500780c */ /* 0x000fc60000701670 */
[----:B------:R-:W-:Y:S01]  /*4410*/  LDSM.16.MT88.4 R44, [R216+0x4100] ;  /* 0x00410000d82c783b */ /* 0x000fe20000004200 */
        /* <DEDUP_REMOVED lines=10> */
[----:B------:R-:W-:Y:S01]  /*44c0*/  ISETP.GT.AND P0, PT, R3, 0x30, P2 ;  /* 0x000000300300780c */ /* 0x000fe20001704270 */
[----:B------:R-:W-:Y:S03]  /*44d0*/  LDSM.16.MT88.4 R20, [R214+0x100] ;  /* 0x00010000d614783b */ /* 0x000fe60000004200 */
        /* <DEDUP_REMOVED lines=9> */
[----:B------:R-:W-:-:S04]  /*4570*/  ISETP.GT.AND P0, PT, R3, RZ, P2 ;  /* 0x000000ff0300720c */ /* 0x000fc80001704270 */
[----:B------:R-:W-:-:S04]  /*4580*/  ISETP.LT.OR P0, PT, R5, 0x1, P0 ;  /* 0x000000010500780c */ /* 0x000fc80000701670 */
[----:B------:R-:W-:Y:S02]  /*4590*/  FSEL R10, R31, -INF , !P0 ;  /* 0xff8000001f0a7808 */ /* 0x000fe40004000000 */
[----:B------:R-:W-:Y:S02]  /*45a0*/  ISETP.GT.AND P0, PT, R3, 0x39, P2 ;  /* 0x000000390300780c */ /* 0x000fe40001704270 */
[----:B------:R-:W-:Y:S02]  /*45b0*/  FMNMX.FTZ R6, R10, R12, !PT ;  /* 0x0000000c0a067209 */ /* 0x000fe40007810000 */
[----:B------:R-:W-:Y:S02]  /*45c0*/  ISETP.LT.OR P0, PT, R5, 0x3a, P0 ;  /* 0x0000003a0500780c */ /* 0x000fe40000701670 */
[----:B------:R-:W-:Y:S02]  /*45d0*/  FMNMX.FTZ R6, R11, R6, !PT ;  /* 0x000000060b067209 */ /* 0x000fe40007810000 */
[----:B------:R-:W-:-:S02]  /*45e0*/  FSEL R249, R30, -INF , !P0 ;  /* 0xff8000001ef97808 */ /* 0x000fc40004000000 */
[----:B------:R-:W-:-:S04]  /*45f0*/  FMNMX.FTZ R6, R24, R6, !PT ;  /* 0x0000000618067209 */ /* 0x000fc80007810000 */
        /* <DEDUP_REMOVED lines=11> */
[----:B------:R-:W-:-:S05]  /*46b0*/  FMNMX.FTZ R3, R249, R3, !PT ;  /* 0x00000003f9037209 */ /* 0x000fca0007810000 */
[----:B------:R-:W1:Y:S02]  /*46c0*/  SHFL.BFLY PT, R5, R3, 0x2, 0x1f ;  /* 0x0c401f0003057f89 */ /* 0x000e6400000e0000 */
[----:B-1----:R-:W-:Y:S02]  /*46d0*/  FMNMX.FTZ R3, R3, R5, !PT ;  /* 0x0000000503037209 */ /* 0x002fe40007810000 */
[----:B--2---:R-:W-:-:S05]  /*46e0*/  FMNMX.FTZ R132, R218, R132, !PT ;  /* 0x00000084da847209 */ /* 0x004fca0007810000 */
[----:B------:R-:W1:Y:S02]  /*46f0*/  SHFL.BFLY PT, R7, R132, 0x2, 0x1f ;  /* 0x0c401f0084077f89 */ /* 0x000e6400000e0000 */
[----:B-1----:R-:W-:-:S05]  /*4700*/  FMNMX.FTZ R132, R132, R7, !PT ;  /* 0x0000000784847209 */ /* 0x002fca0007810000 */
[----:B------:R-:W1:Y:S02]  /*4710*/  SHFL.BFLY PT, R6, R132, 0x1, 0x1f ;  /* 0x0c201f0084067f89 */ /* 0x000e6400000e0000 */
[----:B-1----:R-:W-:Y:S02]  /*4720*/  FMNMX.FTZ R132, R132, R6, !PT ;  /* 0x0000000684847209 */ /* 0x002fe40007810000 */
[----:B------:R-:W1:Y:S02]  /*4730*/  SHFL.BFLY PT, R6, R3, 0x1, 0x1f ;  /* 0x0c201f0003067f89 */ /* 0x000e6400000e0000 */
[C---:B------:R-:W-:Y:S01]  /*4740*/  FSETP.NEU.FTZ.AND P0, PT, R132.reuse, -INF , PT ;  /* 0xff8000008400780b */ /* 0x040fe20003f1d000 */
[----:B------:R-:W-:-:S05]  /*4750*/  FMUL.FTZ R9, R132, c[0x0][0x2d0] ;  /* 0x0000b40084097a20 */ /* 0x000fca0000410000 */
[----:B------:R-:W-:-:S05]  /*4760*/  FSEL R9, R9, RZ, P0 ;  /* 0x000000ff09097208 */ /* 0x000fca0000000000 */
[----:B------:R-:W-:-:S04]  /*4770*/  FFMA.FTZ R5, R26, c[0x0][0x2d0], -R9 ;  /* 0x0000b4001a057a23 */ /* 0x000fc80000010809 */
[----:B------:R2:W-:Y:S01]  /*4780*/  MUFU.EX2 R32, R5 ;  /* 0x0000000500207308 */ /* 0x0005e20000000800 */
[----:B-1----:R-:W-:-:S04]  /*4790*/  FMNMX.FTZ R3, R3, R6, !PT ;  /* 0x0000000603037209 */ /* 0x002fc80007810000 */
[C---:B------:R-:W-:Y:S01]  /*47a0*/  FSETP.NEU.FTZ.AND P0, PT, R3.reuse, -INF , PT ;  /* 0xff8000000300780b */ /* 0x040fe20003f1d000 */
[----:B------:R-:W-:Y:S02]  /*47b0*/  FMUL.FTZ R8, R3, c[0x0][0x2d0] ;  /* 0x0000b40003087a20 */ /* 0x000fe40000410000 */
[----:B--2---:R-:W-:-:S03]  /*47c0*/  FFMA.FTZ R5, R27, c[0x0][0x2d0], -R9 ;  /* 0x0000b4001b057a23 */ /* 0x004fc60000010809 */
[----:B------:R-:W-:Y:S01]  /*47d0*/  FSEL R8, R8, RZ, P0 ;  /* 0x000000ff08087208 */ /* 0x000fe20000000000 */
[----:B------:R1:W-:Y:S04]  /*47e0*/  MUFU.EX2 R171, R5 ;  /* 0x0000000500ab7308 */ /* 0x0003e80000000800 */
[--C-:B------:R-:W-:Y:S02]  /*47f0*/  FFMA.FTZ R2, R12, c[0x0][0x2d0], -R8.reuse ;  /* 0x0000b4000c027a23 */ /* 0x100fe40000010808 */
[----:B------:R-:W2:Y:S01]  /*4800*/  LDSM.16.MT88.4 R12, [R215+0x100] ;  /* 0x00010000d70c783b */ /* 0x000ea20000004200 */
[----:B------:R-:W-:-:S03]  /*4810*/  FFMA.FTZ R0, R24, c[0x0][0x2d0], -R8 ;  /* 0x0000b40018007a23 */ /* 0x000fc60000010808 */
[----:B------:R-:W3:Y:S01]  /*4820*/  LDSM.16.MT88.4 R24, [R216+0x2100] ;  /* 0x00210000d818783b */ /* 0x000ee20000004200 */
[----:B------:R4:W-:Y:S01]  /*4830*/  MUFU.EX2 R179, R0 ;  /* 0x0000000000b37308 */ /* 0x0009e20000000800 */
[----:B-1----:R-:W-:-:S07]  /*4840*/  FFMA.FTZ R5, R28, c[0x0][0x2d0], -R9 ;  /* 0x0000b4001c057a23 */ /* 0x002fce0000010809 */
[----:B------:R1:W-:Y:S01]  /*4850*/  MUFU.EX2 R212, R5 ;  /* 0x0000000500d47308 */ /* 0x0003e20000000800 */
[----:B----4-:R-:W-:-:S07]  /*4860*/  FFMA.FTZ R0, R72, c[0x0][0x2d0], -R9 ;  /* 0x0000b40048007a23 */ /* 0x010fce0000010809 */
[----:B------:R4:W-:Y:S01]  /*4870*/  MUFU.EX2 R217, R0 ;  /* 0x0000000000d97308 */ /* 0x0009e20000000800 */
[--C-:B-1----:R-:W-:Y:S02]  /*4880*/  FFMA.FTZ R5, R29, c[0x0][0x2d0], -R9.reuse ;  /* 0x0000b4001d057a23 */ /* 0x102fe40000010809 */
[----:B------:R-:W-:Y:S05]  /*4890*/  LDSM.16.MT88.4 R28, [R214+0x2100] ;  /* 0x00210000d61c783b */ /* 0x000fea0000004200 */
[----:B------:R1:W1:Y:S01]  /*48a0*/  MUFU.EX2 R219, R5 ;  /* 0x0000000500db7308 */ /* 0x0002620000000800 */
[----:B----4-:R-:W-:-:S07]  /*48b0*/  FFMA.FTZ R0, R74, c[0x0][0x2d0], -R9 ;  /* 0x0000b4004a007a23 */ /* 0x010fce0000010809 */
[----:B------:R4:W-:Y:S01]  /*48c0*/  MUFU.EX2 R168, R0 ;  /* 0x0000000000a87308 */ /* 0x0009e20000000800 */
[----:B-1----:R-:W-:Y:S01]  /*48d0*/  FFMA.FTZ R5, R10, c[0x0][0x2d0], -R8 ;  /* 0x0000b4000a057a23 */ /* 0x002fe20000010808 */
[----:B------:R-:W-:-:S06]  /*48e0*/  F2FP.BF16.PACK_AB R6, R219, R212 ;  /* 0x000000d4db06723e */ /* 0x000fcc00000010ff */
[----:B------:R1:W-:Y:S01]  /*48f0*/  MUFU.EX2 R10, R2 ;  /* 0x00000002000a7308 */ /* 0x0003e20000000800 */
[----:B----4-:R-:W-:-:S07]  /*4900*/  FFMA.FTZ R0, R73, c[0x0][0x2d0], -R9 ;  /* 0x0000b40049007a23 */ /* 0x010fce0000010809 */
[----:B------:R-:W4:Y:S01]  /*4910*/  MUFU.EX2 R191, R5 ;  /* 0x0000000500bf7308 */ /* 0x000f220000000800 */
[----:B-1----:R-:W-:-:S07]  /*4920*/  FFMA.FTZ R2, R11, c[0x0][0x2d0], -R8 ;  /* 0x0000b4000b027a23 */ /* 0x002fce0000010808 */
[----:B------:R1:W-:Y:S01]  /*4930*/  MUFU.EX2 R170, R0 ;  /* 0x0000000000aa7308 */ /* 0x0003e20000000800 */
[----:B----4-:R-:W-:-:S07]  /*4940*/  F2FP.BF16.PACK_AB R5, R10, R191 ;  /* 0x000000bf0a05723e */ /* 0x010fce00000010ff */
[----:B------:R4:W2:Y:S01]  /*4950*/  MUFU.EX2 R183, R2 ;  /* 0x0000000200b77308 */ /* 0x0008a20000000800 */
[----:B-1----:R-:W-:-:S07]  /*4960*/  FFMA.FTZ R0, R75, c[0x0][0x2d0], -R9 ;  /* 0x0000b4004b007a23 */ /* 0x002fce0000010809 */
[----:B------:R1:W1:Y:S01]  /*4970*/  MUFU.EX2 R181, R0 ;  /* 0x0000000000b57308 */ /* 0x0002620000000800 */
[----:B----4-:R-:W-:Y:S01]  /*4980*/  IMAD.MOV.U32 R2, RZ, RZ, R32 ;  /* 0x000000ffff027224 */ /* 0x010fe200078e0020 */
[----:B--2---:R-:W-:Y:S01]  /*4990*/  F2FP.BF16.PACK_AB R7, R179, R183 ;  /* 0x000000b7b307723e */ /* 0x004fe200000010ff */
[----:B------:R-:W-:Y:S03]  /*49a0*/  LDSM.16.MT88.4 R32, [R213+0x2100] ;  /* 0x00210000d520783b */ /* 0x000fe60000004200 */
[----:B------:R-:W-:-:S07]  /*49b0*/  F2FP.BF16.PACK_AB R4, R171, R2 ;  /* 0x00000002ab04723e */ /* 0x000fce00000010ff */
[----:B------:R-:W-:Y:S01]  /*49c0*/  HMMA.16816.F32.BF16 R100, R4, R12, RZ ;  /* 0x0000000c0464723c */ /* 0x000fe200000418ff */
[----:B-1----:R-:W-:-:S04]  /*49d0*/  FFMA.FTZ R0, R57, c[0x0][0x2d0], -R8 ;  /* 0x0000b40039007a23 */ /* 0x002fc80000010808 */
[----:B------:R1:W-:Y:S03]  /*49e0*/  MUFU.EX2 R11, R0 ;  /* 0x00000000000b7308 */ /* 0x0003e60000000800 */
[C---:B------:R-:W-:Y:S01]  /*49f0*/  HMMA.16816.F32.BF16 R80, R4.reuse, R14, RZ ;  /* 0x0000000e0450723c */ /* 0x040fe200000418ff */
[----:B------:R-:W2:Y:S07]  /*4a00*/  LDSM.16.MT88.4 R12, [R215+0x4100] ;  /* 0x00410000d70c783b */ /* 0x000eae0000004200 */
[----:B------:R-:W-:Y:S01]  /*4a10*/  HMMA.16816.F32.BF16 R108, R4, R20, RZ ;  /* 0x00000014046c723c */ /* 0x000fe200000418ff */
[----:B-1----:R-:W-:-:S07]  /*4a20*/  FFMA.FTZ R0, R56, c[0x0][0x2d0], -R8 ;  /* 0x0000b40038007a23 */ /* 0x002fce0000010808 */
[C---:B------:R-:W-:Y:S01]  /*4a30*/  HMMA.16816.F32.BF16 R84, R4.reuse, R22, RZ ;  /* 0x000000160454723c */ /* 0x040fe200000418ff */
[----:B------:R-:W-:Y:S01]  /*4a40*/  LDSM.16.MT88.4 R20, [R216+0x6100] ;  /* 0x00610000d814783b */ /* 0x000fe20000004200 */
[----:B------:R1:W4:Y:S06]  /*4a50*/  MUFU.EX2 R180, R0 ;  /* 0x0000000000b47308 */ /* 0x00032c0000000800 */
[C---:B------:R-:W-:Y:S08]  /*4a60*/  HMMA.16816.F32.BF16 R104, R4.reuse, R16, RZ ;  /* 0x000000100468723c */ /* 0x040ff000000418ff */
[----:B------:R-:W-:Y:S01]  /*4a70*/  HMMA.16816.F32.BF16 R120, R4, R18, RZ ;  /* 0x000000120478723c */ /* 0x000fe200000418ff */
[----:B------:R-:W4:Y:S01]  /*4a80*/  LDSM.16.MT88.4 R16, [R213+0x6100] ;  /* 0x00610000d510783b */ /* 0x000f220000004200 */
[----:B-1----:R-:W-:-:S04]  /*4a90*/  FFMA.FTZ R0, R58, c[0x0][0x2d0], -R8 ;  /* 0x0000b4003a007a23 */ /* 0x002fc80000010808 */
[----:B------:R1:W-:Y:S02]  /*4aa0*/  MUFU.EX2 R182, R0 ;  /* 0x0000000000b67308 */ /* 0x0003e40000000800 */
[C---:B---3--:R-:W-:Y:S08]  /*4ab0*/  HMMA.16816.F32.BF16 R96, R4.reuse, R24, RZ ;  /* 0x000000180460723c */ /* 0x048ff000000418ff */
[----:B------:R-:W-:Y:S01]  /*4ac0*/  HMMA.16816.F32.BF16 R64, R4, R26, RZ ;  /* 0x0000001a0440723c */ /* 0x000fe200000418ff */
[----:B------:R-:W3:Y:S01]  /*4ad0*/  LDSM.16.MT88.4 R24, [R214+0x6100] ;  /* 0x00610000d618783b */ /* 0x000ee20000004200 */
[----:B-1----:R-:W-:-:S06]  /*4ae0*/  FFMA.FTZ R0, R59, c[0x0][0x2d0], -R8 ;  /* 0x0000b4003b007a23 */ /* 0x002fcc0000010808 */
[C---:B--2---:R-:W-:Y:S01]  /*4af0*/  HMMA.16816.F32.BF16 R140, R4.reuse, R12, RZ ;  /* 0x0000000c048c723c */ /* 0x044fe200000418ff */
[----:B------:R-:W1:Y:S07]  /*4b00*/  MUFU.EX2 R176, R0 ;  /* 0x0000000000b07308 */ /* 0x000e6e0000000800 */
[C---:B------:R-:W-:Y:S01]  /*4b10*/  HMMA.16816.F32.BF16 R136, R4.reuse, R14, RZ ;  /* 0x0000000e0488723c */ /* 0x040fe200000418ff */
[----:B------:R-:W2:Y:S07]  /*4b20*/  LDSM.16.MT88.4 R12, [R215+0x6100] ;  /* 0x00610000d70c783b */ /* 0x000eae0000004200 */
[C---:B------:R-:W-:Y:S08]  /*4b30*/  HMMA.16816.F32.BF16 R60, R4.reuse, R32, RZ ;  /* 0x00000020043c723c */ /* 0x040ff000000418ff */
[C---:B------:R-:W-:Y:S01]  /*4b40*/  HMMA.16816.F32.BF16 R76, R4.reuse, R34, RZ ;  /* 0x00000022044c723c */ /* 0x040fe200000418ff */
        /* <DEDUP_REMOVED lines=9> */
[C---:B------:R-:W-:Y:S01]  /*4be0*/  HMMA.16816.F32.BF16 R68, R4.reuse, R30, RZ ;  /* 0x0000001e0444723c */ /* 0x040fe200000418ff */
[----:B------:R-:W1:Y:S07]  /*4bf0*/  LDSM.16.MT88.4 R28, [R214+0x900] ;  /* 0x00090000d61c783b */ /* 0x000e6e0000004200 */
[C---:B------:R-:W-:Y:S08]  /*4c00*/  HMMA.16816.F32.BF16 R52, R4.reuse, R54, RZ ;  /* 0x000000360434723c */ /* 0x040ff000000418ff */
[C---:B------:R-:W-:Y:S08]  /*4c10*/  HMMA.16816.F32.BF16 R48, R4.reuse, R50, RZ ;  /* 0x000000320430723c */ /* 0x040ff000000418ff */
[C---:B------:R-:W-:Y:S08]  /*4c20*/  HMMA.16816.F32.BF16 R44, R4.reuse, R46, RZ ;  /* 0x0000002e042c723c */ /* 0x040ff000000418ff */
[C---:B----4-:R-:W-:Y:S08]  /*4c30*/  HMMA.16816.F32.BF16 R144, R4.reuse, R16, RZ ;  /* 0x000000100490723c */ /* 0x050ff000000418ff */
[C---:B------:R-:W-:Y:S01]  /*4c40*/  HMMA.16816.F32.BF16 R148, R4.reuse, R18, RZ ;  /* 0x000000120494723c */ /* 0x040fe200000418ff */
[----:B------:R-:W4:Y:S07]  /*4c50*/  LDSM.16.MT88.4 R16, [R215+0x900] ;  /* 0x00090000d710783b */ /* 0x000f2e0000004200 */
[C---:B---3--:R-:W-:Y:S08]  /*4c60*/  HMMA.16816.F32.BF16 R152, R4.reuse, R24, RZ ;  /* 0x000000180498723c */ /* 0x048ff000000418ff */
[C---:B------:R-:W-:Y:S08]  /*4c70*/  HMMA.16816.F32.BF16 R156, R4.reuse, R26, RZ ;  /* 0x0000001a049c723c */ /* 0x040ff000000418ff */
[C---:B------:R-:W-:Y:S08]  /*4c80*/  HMMA.16816.F32.BF16 R160, R4.reuse, R20, RZ ;  /* 0x0000001404a0723c */ /* 0x040ff000000418ff */
[C---:B------:R-:W-:Y:S01]  /*4c90*/  HMMA.16816.F32.BF16 R56, R4.reuse, R22, RZ ;  /* 0x000000160438723c */ /* 0x040fe200000418ff */
[----:B------:R-:W3:Y:S07]  /*4ca0*/  LDSM.16.MT88.4 R20, [R216+0x900] ;  /* 0x00090000d814783b */ /* 0x000eee0000004200 */
[C---:B--2---:R-:W-:Y:S08]  /*4cb0*/  HMMA.16816.F32.BF16 R184, R4.reuse, R12, RZ ;  /* 0x0000000c04b8723c */ /* 0x044ff000000418ff */
[----:B------:R-:W-:Y:S01]  /*4cc0*/  HMMA.16816.F32.BF16 R192, R4, R14, RZ ;  /* 0x0000000e04c0723c */ /* 0x000fe200000418ff */
[----:B------:R-:W2:Y:S06]  /*4cd0*/  LDSM.16.MT88.4 R12, [R213+0x2900] ;  /* 0x00290000d50c783b */ /* 0x000eac0000004200 */
[----:B------:R-:W-:-:S02]  /*4ce0*/  F2FP.BF16.PACK_AB R4, R168, R217 ;  /* 0x000000d9a804723e */ /* 0x000fc400000010ff */
[----:B------:R-:W-:Y:S02]  /*4cf0*/  F2FP.BF16.PACK_AB R6, R181, R170 ;  /* 0x000000aab506723e */ /* 0x000fe400000010ff */
[----:B------:R-:W-:Y:S02]  /*4d00*/  F2FP.BF16.PACK_AB R5, R180, R11 ;  /* 0x0000000bb405723e */ /* 0x000fe400000010ff */
[----:B-1----:R-:W-:-:S07]  /*4d10*/  F2FP.BF16.PACK_AB R7, R176, R182 ;  /* 0x000000b6b007723e */ /* 0x002fce00000010ff */
[C---:B------:R-:W-:Y:S04]  /*4d20*/  HMMA.16816.F32.BF16 R24, R4.reuse, R32, R112 ;  /* 0x000000200418723c */ /* 0x040fe80000041870 */
[----:B------:R-:W-:Y:S01]  /*4d30*/  MOV R177, R192 ;  /* 0x000000c000b17202 */ /* 0x000fe20000000f00 */
[----:B------:R-:W-:Y:S01]  /*4d40*/  IMAD.MOV.U32 R174, RZ, RZ, R193 ;  /* 0x000000ffffae7224 */ /* 0x000fe200078e00c1 */
[----:B------:R-:W-:Y:S01]  /*4d50*/  MOV R172, R195 ;  /* 0x000000c300ac7202 */ /* 0x000fe20000000f00 */
[----:B------:R-:W-:Y:S01]  /*4d60*/  IMAD.MOV.U32 R173, RZ, RZ, R194 ;  /* 0x000000ffffad7224 */ /* 0x000fe200078e00c2 */
[C---:B------:R-:W-:Y:S08]  /*4d70*/  HMMA.16816.F32.BF16 R32, R4.reuse, R34, R124 ;  /* 0x000000220420723c */ /* 0x040ff0000004187c */
[C---:B------:R-:W-:Y:S08]  /*4d80*/  HMMA.16816.F32.BF16 R200, R4.reuse, R28, R108 ;  /* 0x0000001c04c8723c */ /* 0x040ff0000004186c */
[----:B------:R-:W-:Y:S01]  /*4d90*/  IMAD.MOV.U32 R113, RZ, RZ, R27 ;  /* 0x000000ffff717224 */ /* 0x000fe200078e001b */
[----:B------:R-:W-:Y:S01]  /*4da0*/  MOV R248, R24 ;  /* 0x0000001800f87202 */ /* 0x000fe20000000f00 */
[----:B------:R-:W-:Y:S01]  /*4db0*/  IMAD.MOV.U32 R112, RZ, RZ, R26 ;  /* 0x000000ffff707224 */ /* 0x000fe200078e001a */
[C---:B------:R-:W-:Y:S01]  /*4dc0*/  HMMA.16816.F32.BF16 R192, R4.reuse, R30, R84 ;  /* 0x0000001e04c0723c */ /* 0x040fe20000041854 */
[----:B------:R-:W-:Y:S01]  /*4dd0*/  IMAD.MOV.U32 R75, RZ, RZ, R25 ;  /* 0x000000ffff4b7224 */ /* 0x000fe200078e0019 */
[----:B------:R-:W-:Y:S03]  /*4de0*/  LDSM.16.MT88.4 R28, [R216+0x2900] ;  /* 0x00290000d81c783b */ /* 0x000fe60000004200 */
[----:B------:R-:W-:Y:S01]  /*4df0*/  IMAD.MOV.U32 R74, RZ, RZ, R33 ;  /* 0x000000ffff4a7224 */ /* 0x000fe200078e0021 */
[----:B------:R-:W1:Y:S01]  /*4e00*/  LDSM.16.MT88.4 R24, [R214+0x2900] ;  /* 0x00290000d618783b */ /* 0x000e620000004200 */
[----:B------:R-:W-:Y:S01]  /*4e10*/  MOV R73, R34 ;  /* 0x0000002200497202 */ /* 0x000fe20000000f00 */
[C---:B----4-:R-:W-:Y:S01]  /*4e20*/  HMMA.16816.F32.BF16 R108, R4.reuse, R18, R80 ;  /* 0x00000012046c723c */ /* 0x050fe20000041850 */
[----:B------:R-:W-:Y:S01]  /*4e30*/  IMAD.MOV.U32 R72, RZ, RZ, R35 ;  /* 0x000000ffff487224 */ /* 0x000fe200078e0023 */
[----:B------:R-:W-:Y:S01]  /*4e40*/  MOV R87, R183 ;  /* 0x000000b700577202 */ /* 0x000fe20000000f00 */
[----:B------:R-:W-:Y:S01]  /*4e50*/  IMAD.MOV.U32 R0, RZ, RZ, R32 ;  /* 0x000000ffff007224 */ /* 0x000fe200078e0020 */
[----:B------:R-:W-:Y:S01]  /*4e60*/  MOV R84, R180 ;  /* 0x000000b400547202 */ /* 0x000fe20000000f00 */
[----:B------:R-:W4:Y:S01]  /*4e70*/  LDSM.16.MT88.4 R32, [R215+0x2900] ;  /* 0x00290000d720783b */ /* 0x000f220000004200 */
[----:B------:R-:W-:Y:S01]  /*4e80*/  IMAD.MOV.U32 R86, RZ, RZ, R182 ;  /* 0x000000ffff567224 */ /* 0x000fe200078e00b6 */
[----:B------:R-:W-:Y:S01]  /*4e90*/  MOV R81, R176 ;  /* 0x000000b000517202 */ /* 0x000fe20000000f00 */
[----:B---3--:R-:W-:Y:S01]  /*4ea0*/  HMMA.16816.F32.BF16 R104, R4, R20, R104 ;  /* 0x000000140468723c */ /* 0x008fe20000041868 */
[----:B------:R-:W-:-:S02]  /*4eb0*/  IMAD.MOV.U32 R83, RZ, RZ, R113 ;  /* 0x000000ffff537224 */ /* 0x000fc400078e0071 */
[----:B------:R-:W-:Y:S02]  /*4ec0*/  IMAD.MOV.U32 R82, RZ, RZ, R112 ;  /* 0x000000ffff527224 */ /* 0x000fe400078e0070 */
[----:B------:R-:W-:Y:S02]  /*4ed0*/  IMAD.MOV.U32 R85, RZ, RZ, R181 ;  /* 0x000000ffff557224 */ /* 0x000fe400078e00b5 */
[----:B------:R-:W-:Y:S01]  /*4ee0*/  IMAD.MOV.U32 R80, RZ, RZ, R177 ;  /* 0x000000ffff507224 */ /* 0x000fe200078e00b1 */
[C---:B------:R-:W-:Y:S01]  /*4ef0*/  HMMA.16816.F32.BF16 R244, R4.reuse, R22, R120 ;  /* 0x0000001604f4723c */ /* 0x040fe20000041878 */
[----:B------:R-:W3:Y:S07]  /*4f00*/  LDSM.16.MT88.4 R20, [R213+0x4900] ;  /* 0x00490000d514783b */ /* 0x000eee0000004200 */
[C---:B------:R-:W-:Y:S01]  /*4f10*/  HMMA.16816.F32.BF16 R196, R4.reuse, R16, R100 ;  /* 0x0000001004c4723c */ /* 0x040fe20000041864 */
[----:B------:R-:W3:Y:S06]  /*4f20*/  LDSM.16.MT88.4 R16, [R214+0x4900] ;  /* 0x00490000d610783b */ /* 0x000eec0000004200 */
[----:B------:R-:W-:Y:S01]  /*4f30*/  IMAD.MOV.U32 R100, RZ, RZ, R175 ;  /* 0x000000ffff647224 */ /* 0x000fe200078e00af */
[----:B--2---:R-:W-:Y:S01]  /*4f40*/  HMMA.16816.F32.BF16 R112, R4, R12, R60 ;  /* 0x0000000c0470723c */ /* 0x004fe2000004183c */
[----:B------:R-:W-:Y:S01]  /*4f50*/  MOV R102, R179 ;  /* 0x000000b300667202 */ /* 0x000fe20000000f00 */
[----:B------:R-:W-:Y:S01]  /*4f60*/  IMAD.MOV.U32 R101, RZ, RZ, R178 ;  /* 0x000000ffff657224 */ /* 0x000fe200078e00b2 */
[----:B------:R-:W-:-:S04]  /*4f70*/  MOV R103, R168 ;  /* 0x000000a800677202 */ /* 0x000fc80000000f00 */
[----:B------:R-:W-:Y:S01]  /*4f80*/  IMAD.MOV.U32 R61, RZ, RZ, R174 ;  /* 0x000000ffff3d7224 */ /* 0x000fe200078e00ae */
[----:B------:R-:W-:Y:S01]  /*4f90*/  HMMA.16816.F32.BF16 R124, R4, R14, R76 ;  /* 0x0000000e047c723c */ /* 0x000fe2000004184c */
[----:B------:R-:W2:Y:S01]  /*4fa0*/  LDSM.16.MT88.4 R12, [R216+0x4900] ;  /* 0x00490000d80c783b */ /* 0x000ea20000004200 */
[----:B------:R-:W-:Y:S01]  /*4fb0*/  MOV R62, R173 ;  /* 0x000000ad003e7202 */ /* 0x000fe20000000f00 */
[----:B------:R-:W-:-:S05]  /*4fc0*/  IMAD.MOV.U32 R63, RZ, RZ, R172 ;  /* 0x000000ffff3f7224 */ /* 0x000fca00078e00ac */
[C---:B-1----:R-:W-:Y:S08]  /*4fd0*/  HMMA.16816.F32.BF16 R120, R4.reuse, R24, R40 ;  /* 0x000000180478723c */ /* 0x042ff00000041828 */
[C---:B------:R-:W-:Y:S01]  /*4fe0*/  HMMA.16816.F32.BF16 R208, R4.reuse, R26, R68 ;  /* 0x0000001a04d0723c */ /* 0x040fe20000041844 */
[----:B------:R-:W1:Y:S07]  /*4ff0*/  LDSM.16.MT88.4 R24, [R215+0x4900] ;  /* 0x00490000d718783b */ /* 0x000e6e0000004200 */
[C---:B------:R-:W-:Y:S08]  /*5000*/  HMMA.16816.F32.BF16 R96, R4.reuse, R28, R96 ;  /* 0x0000001c0460723c */ /* 0x040ff00000041860 */
[C---:B----4-:R-:W-:Y:S08]  /*5010*/  HMMA.16816.F32.BF16 R180, R4.reuse, R32, R92 ;  /* 0x0000002004b4723c */ /* 0x050ff0000004185c */
[C---:B---3--:R-:W-:Y:S08]  /*5020*/  HMMA.16816.F32.BF16 R172, R4.reuse, R20, R88 ;  /* 0x0000001404ac723c */ /* 0x048ff00000041858 */
[----:B------:R-:W-:Y:S01]  /*5030*/  HMMA.16816.F32.BF16 R92, R4, R18, R48 ;  /* 0x00000012045c723c */ /* 0x000fe20000041830 */
[----:B------:R-:W-:Y:S01]  /*5040*/  IMAD.MOV.U32 R43, RZ, RZ, R96 ;  /* 0x000000ffff2b7224 */ /* 0x000fe200078e0060 */
[----:B------:R-:W-:Y:S01]  /*5050*/  MOV R42, R97 ;  /* 0x00000061002a7202 */ /* 0x000fe20000000f00 */
[----:B------:R-:W-:-:S02]  /*5060*/  IMAD.MOV.U32 R41, RZ, RZ, R98 ;  /* 0x000000ffff297224 */ /* 0x000fc400078e0062 */
[----:B------:R-:W-:Y:S02]  /*5070*/  IMAD.MOV.U32 R40, RZ, RZ, R99 ;  /* 0x000000ffff287224 */ /* 0x000fe400078e0063 */
[----:B------:R-:W-:Y:S01]  /*5080*/  MOV R19, R75 ;  /* 0x0000004b00137202 */ /* 0x000fe20000000f00 */
[----:B--2---:R-:W-:Y:S01]  /*5090*/  HMMA.16816.F32.BF16 R88, R4, R12, R128 ;  /* 0x0000000c0458723c */ /* 0x004fe20000041880 */
[----:B------:R-:W-:-:S06]  /*50a0*/  IMAD.MOV.U32 R18, RZ, RZ, R248 ;  /* 0x000000ffff127224 */ /* 0x000fcc00078e00f8 */
[----:B------:R-:W-:Y:S01]  /*50b0*/  IMAD.MOV.U32 R128, RZ, RZ, R74 ;  /* 0x000000ffff807224 */ /* 0x000fe200078e004a */
[----:B------:R-:W-:Y:S01]  /*50c0*/  MOV R130, R72 ;  /* 0x0000004800827202 */ /* 0x000fe20000000f00 */
[----:B------:R-:W-:Y:S01]  /*50d0*/  IMAD.MOV.U32 R129, RZ, RZ, R73 ;  /* 0x000000ffff817224 */ /* 0x000fe200078e0049 */
[C---:B------:R-:W-:Y:S01]  /*50e0*/  HMMA.16816.F32.BF16 R204, R4.reuse, R30, R64 ;  /* 0x0000001e04cc723c */ /* 0x040fe20000041840 */
[----:B------:R-:W2:Y:S07]  /*50f0*/  LDSM.16.MT88.4 R28, [R213+0x6900] ;  /* 0x00690000d51c783b */ /* 0x000eae0000004200 */
[C---:B------:R-:W-:Y:S01]  /*5100*/  HMMA.16816.F32.BF16 R72, R4.reuse, R14, R44 ;  /* 0x0000000e0448723c */ /* 0x040fe2000004182c */
[----:B------:R-:W3:Y:S06]  /*5110*/  LDSM.16.MT88.4 R12, [R216+0x6900] ;  /* 0x00690000d80c783b */ /* 0x000eec0000004200 */
[----:B------:R-:W-:Y:S01]  /*5120*/  IMAD.MOV.U32 R47, RZ, RZ, R0 ;  /* 0x000000ffff2f7224 */ /* 0x000fe200078e0000 */
[C---:B------:R-:W-:Y:S01]  /*5130*/  HMMA.16816.F32.BF16 R176, R4.reuse, R34, R116 ;  /* 0x0000002204b0723c */ /* 0x040fe20000041874 */
[----:B------:R-:W-:Y:S01]  /*5140*/  FFMA.FTZ R0, R165, c[0x0][0x2d0], -R9 ;  /* 0x0000b400a5007a23 */ /* 0x000fe20000010809 */
[----:B------:R-:W-:Y:S03]  /*5150*/  LDSM.16.MT88.4 R32, [R215+0x6900] ;  /* 0x00690000d720783b */ /* 0x000fe60000004200 */
[----:B------:R4:W-:Y:S02]  /*5160*/  MUFU.EX2 R45, R0 ;  /* 0x00000000002d7308 */ /* 0x0009e40000000800 */
[----:B------:R-:W-:Y:S01]  /*5170*/  MOV R118, R171 ;  /* 0x000000ab00767202 */ /* 0x000fe20000000f00 */
[----:B------:R-:W-:Y:S01]  /*5180*/  IMAD.MOV.U32 R117, RZ, RZ, R170 ;  /* 0x000000ffff757224 */ /* 0x000fe200078e00aa */
[----:B------:R-:W-:Y:S01]  /*5190*/  HMMA.16816.F32.BF16 R96, R4, R16, R36 ;  /* 0x000000100460723c */ /* 0x000fe20000041824 */
[----:B------:R-:W-:-:S02]  /*51a0*/  IMAD.MOV.U32 R116, RZ, RZ, R169 ;  /* 0x000000ffff747224 */ /* 0x000fc400078e00a9 */
[----:B------:R-:W-:Y:S01]  /*51b0*/  IMAD.MOV.U32 R119, RZ, RZ, R81 ;  /* 0x000000ffff777224 */ /* 0x000fe200078e0051 */
[----:B------:R-:W-:-:S03]  /*51c0*/  MOV R165, R117 ;  /* 0x0000007500a57202 */ /* 0x000fc60000000f00 */
[----:B------:R-:W-:Y:S01]  /*51d0*/  IMAD.MOV.U32 R36, RZ, RZ, R80 ;  /* 0x000000ffff247224 */ /* 0x000fe200078e0050 */
[C---:B------:R-:W-:Y:S01]  /*51e0*/  HMMA.16816.F32.BF16 R168, R4.reuse, R22, R52 ;  /* 0x0000001604a8723c */ /* 0x040fe20000041834 */
[----:B------:R-:W3:Y:S01]  /*51f0*/  LDSM.16.MT88.4 R20, [R214+0x6900] ;  /* 0x00690000d614783b */ /* 0x000ee20000004200 */
[----:B------:R-:W-:Y:S01]  /*5200*/  MOV R16, R82 ;  /* 0x0000005200107202 */ /* 0x000fe20000000f00 */
[----:B------:R-:W-:Y:S01]  /*5210*/  IMAD.MOV.U32 R17, RZ, RZ, R83 ;  /* 0x000000ffff117224 */ /* 0x000fe200078e0053 */
[----:B------:R-:W-:Y:S01]  /*5220*/  MOV R39, R63 ;  /* 0x0000003f00277202 */ /* 0x000fe20000000f00 */
[----:B----4-:R-:W-:Y:S02]  /*5230*/  FFMA.FTZ R0, R166, c[0x0][0x2d0], -R9 ;  /* 0x0000b400a6007a23 */ /* 0x010fe40000010809 */
[----:B------:R-:W-:Y:S01]  /*5240*/  IMAD.MOV.U32 R38, RZ, RZ, R62 ;  /* 0x000000ffff267224 */ /* 0x000fe200078e003e */
[----:B-1----:R-:W-:Y:S01]  /*5250*/  HMMA.16816.F32.BF16 R52, R4, R24, R140 ;  /* 0x000000180434723c */ /* 0x002fe2000004188c */
[----:B------:R1:W4:Y:S01]  /*5260*/  MUFU.EX2 R46, R0 ;  /* 0x00000000002e7308 */ /* 0x0003220000000800 */
[----:B------:R-:W-:-:S05]  /*5270*/  IMAD.MOV.U32 R37, RZ, RZ, R61 ;  /* 0x000000ffff257224 */ /* 0x000fca00078e003d */
[----:B------:R-:W-:Y:S01]  /*5280*/  MOV R140, R18 ;  /* 0x00000012008c7202 */ /* 0x000fe20000000f00 */
[C---:B------:R-:W-:Y:S01]  /*5290*/  HMMA.16816.F32.BF16 R80, R4.reuse, R26, R136 ;  /* 0x0000001a0450723c */ /* 0x040fe20000041888 */
[----:B------:R-:W3:Y:S01]  /*52a0*/  LDSM.16.MT88.4 R24, [R213+0x1100] ;  /* 0x00110000d518783b */ /* 0x000ee20000004200 */
[----:B------:R-:W-:Y:S01]  /*52b0*/  IMAD.MOV.U32 R141, RZ, RZ, R19 ;  /* 0x000000ffff8d7224 */ /* 0x000fe200078e0013 */
[----:B------:R-:W-:Y:S01]  /*52c0*/  MOV R143, R17 ;  /* 0x00000011008f7202 */ /* 0x000fe20000000f00 */
[----:B------:R-:W-:Y:S02]  /*52d0*/  IMAD.MOV.U32 R142, RZ, RZ, R16 ;  /* 0x000000ffff8e7224 */ /* 0x000fe400078e0010 */
[----:B------:R-:W-:Y:S01]  /*52e0*/  LDSM.16.MT88.4 R16, [R215+0x1100] ;  /* 0x00110000d710783b */ /* 0x000fe20000004200 */
[----:B------:R-:W-:Y:S01]  /*52f0*/  IMAD.MOV.U32 R136, RZ, RZ, R118 ;  /* 0x000000ffff887224 */ /* 0x000fe200078e0076 */
[----:B--2---:R-:W-:Y:S01]  /*5300*/  HMMA.16816.F32.BF16 R76, R4, R30, R148 ;  /* 0x0000001e044c723c */ /* 0x004fe20000041894 */
[----:B-1----:R-:W-:Y:S01]  /*5310*/  FFMA.FTZ R0, R167, c[0x0][0x2d0], -R9 ;  /* 0x0000b400a7007a23 */ /* 0x002fe20000010809 */
[----:B------:R-:W-:Y:S01]  /*5320*/  MOV R138, R42 ;  /* 0x0000002a008a7202 */ /* 0x000fe20000000f00 */
[----:B------:R-:W-:-:S02]  /*5330*/  IMAD.MOV.U32 R137, RZ, RZ, R43 ;  /* 0x000000ffff897224 */ /* 0x000fc400078e002b */
[----:B------:R1:W2:Y:S01]  /*5340*/  MUFU.EX2 R44, R0 ;  /* 0x00000000002c7308 */ /* 0x0002a20000000800 */
[----:B------:R-:W-:Y:S01]  /*5350*/  IMAD.MOV.U32 R118, RZ, RZ, R243 ;  /* 0x000000ffff767224 */ /* 0x000fe200078e00f3 */
[----:B------:R-:W-:Y:S01]  /*5360*/  MOV R149, R128 ;  /* 0x0000008000957202 */ /* 0x000fe20000000f00 */
[C---:B---3--:R-:W-:Y:S01]  /*5370*/  HMMA.16816.F32.BF16 R60, R4.reuse, R12, R160 ;  /* 0x0000000c043c723c */ /* 0x048fe200000418a0 */
[----:B------:R-:W-:Y:S02]  /*5380*/  IMAD.MOV.U32 R148, RZ, RZ, R47 ;  /* 0x000000ffff947224 */ /* 0x000fe400078e002f */
[----:B------:R-:W-:Y:S02]  /*5390*/  IMAD.MOV.U32 R47, RZ, RZ, R39 ;  /* 0x000000ffff2f7224 */ /* 0x000fe400078e0027 */
[----:B------:R-:W-:Y:S01]  /*53a0*/  IMAD.MOV.U32 R150, RZ, RZ, R129 ;  /* 0x000000ffff967224 */ /* 0x000fe200078e0081 */
[----:B------:R-:W-:Y:S01]  /*53b0*/  MOV R129, R84 ;  /* 0x0000005400817202 */ /* 0x000fe20000000f00 */
[----:B----4-:R-:W-:Y:S01]  /*53c0*/  IMAD.MOV.U32 R162, RZ, RZ, R46 ;  /* 0x000000ffffa27224 */ /* 0x010fe200078e002e */
[----:B------:R-:W-:Y:S01]  /*53d0*/  MOV R163, R45 ;  /* 0x0000002d00a37202 */ /* 0x000fe20000000f00 */
[----:B------:R-:W-:Y:S01]  /*53e0*/  HMMA.16816.F32.BF16 R64, R4, R20, R152 ;  /* 0x000000140440723c */ /* 0x000fe20000041898 */
[----:B------:R-:W-:Y:S01]  /*53f0*/  IMAD.MOV.U32 R45, RZ, RZ, R37 ;  /* 0x000000ffff2d7224 */ /* 0x000fe200078e0025 */
[----:B------:R-:W-:Y:S01]  /*5400*/  MOV R46, R38 ;  /* 0x00000026002e7202 */ /* 0x000fe20000000f00 */
[----:B------:R-:W-:Y:S01]  /*5410*/  IMAD.MOV.U32 R151, RZ, RZ, R130 ;  /* 0x000000ffff977224 */ /* 0x000fe200078e0082 */
[----:B------:R-:W-:Y:S01]  /*5420*/  MOV R37, R87 ;  /* 0x0000005700257202 */ /* 0x000fe20000000f00 */
[----:B-1----:R-:W-:-:S02]  /*5430*/  FFMA.FTZ R0, R188, c[0x0][0x2d0], -R9 ;  /* 0x0000b400bc007a23 */ /* 0x002fc40000010809 */
[----:B--2---:R-:W-:Y:S01]  /*5440*/  IMAD.MOV.U32 R161, RZ, RZ, R44 ;  /* 0x000000ffffa17224 */ /* 0x004fe200078e002c */
[C---:B------:R-:W-:Y:S01]  /*5450*/  HMMA.16816.F32.BF16 R48, R4.reuse, R22, R156 ;  /* 0x000000160430723c */ /* 0x040fe2000004189c */
[----:B------:R1:W2:Y:S01]  /*5460*/  MUFU.EX2 R131, R0 ;  /* 0x0000000000837308 */ /* 0x0002a20000000800 */
[----:B------:R-:W-:Y:S01]  /*5470*/  IMAD.MOV.U32 R44, RZ, RZ, R36 ;  /* 0x000000ffff2c7224 */ /* 0x000fe200078e0024 */
[----:B------:R-:W3:Y:S01]  /*5480*/  LDSM.16.MT88.4 R20, [R214+0x1100] ;  /* 0x00110000d614783b */ /* 0x000ee20000004200 */
[----:B------:R-:W-:Y:S02]  /*5490*/  IMAD.MOV.U32 R130, RZ, RZ, R85 ;  /* 0x000000ffff827224 */ /* 0x000fe400078e0055 */
[----:B------:R-:W-:Y:S02]  /*54a0*/  IMAD.MOV.U32 R36, RZ, RZ, R86 ;  /* 0x000000ffff247224 */ /* 0x000fe400078e0056 */
[----:B------:R-:W-:Y:S01]  /*54b0*/  HMMA.16816.F32.BF16 R68, R4, R28, R144 ;  /* 0x0000001c0444723c */ /* 0x000fe20000041890 */
[----:B------:R-:W-:-:S02]  /*54c0*/  IMAD.MOV.U32 R139, RZ, RZ, R41 ;  /* 0x000000ffff8b7224 */ /* 0x000fc400078e0029 */
[----:B------:R-:W-:Y:S02]  /*54d0*/  IMAD.MOV.U32 R128, RZ, RZ, R40 ;  /* 0x000000ffff807224 */ /* 0x000fe400078e0028 */
[----:B------:R-:W-:Y:S01]  /*54e0*/  IMAD.MOV.U32 R38, RZ, RZ, R219 ;  /* 0x000000ffff267224 */ /* 0x000fe200078e00db */
[----:B------:R-:W-:Y:S01]  /*54f0*/  LDSM.16.MT88.4 R40, [R216+0x1100] ;  /* 0x00110000d828783b */ /* 0x000fe20000004200 */
[----:B-1----:R-:W-:Y:S01]  /*5500*/  FFMA.FTZ R0, R133, c[0x0][0x2d0], -R8 ;  /* 0x0000b40085007a23 */ /* 0x002fe20000010808 */
[C---:B------:R-:W-:Y:S02]  /*5510*/  HMMA.16816.F32.BF16 R84, R4.reuse, R14, R56 ;  /* 0x0000000e0454723c */ /* 0x040fe40000041838 */
[----:B------:R-:W1:Y:S01]  /*5520*/  LDSM.16.MT88.4 R12, [R213+0x3100] ;  /* 0x00310000d50c783b */ /* 0x000e620000004200 */
[----:B------:R-:W-:Y:S01]  /*5530*/  IMAD.MOV.U32 R39, RZ, RZ, R218 ;  /* 0x000000ffff277224 */ /* 0x000fe200078e00da */
[----:B------:R4:W-:Y:S04]  /*5540*/  MUFU.EX2 R248, R0 ;  /* 0x0000000000f87308 */ /* 0x0009e80000000800 */
[----:B------:R-:W-:Y:S01]  /*5550*/  HMMA.16816.F32.BF16 R44, R4, R34, R44 ;  /* 0x00000022042c723c */ /* 0x000fe2000004182c */
[----:B------:R-:W-:Y:S01]  /*5560*/  MOV R146, R136 ;  /* 0x0000008800927202 */ /* 0x000fe20000000f00 */
[----:B------:R-:W-:-:S02]  /*5570*/  IMAD.MOV.U32 R145, RZ, RZ, R129 ;  /* 0x000000ffff917224 */ /* 0x000fc400078e0081 */
[----:B------:R-:W-:Y:S02]  /*5580*/  IMAD.MOV.U32 R154, RZ, RZ, R36 ;  /* 0x000000ffff9a7224 */ /* 0x000fe400078e0024 */
[----:B------:R-:W-:Y:S02]  /*5590*/  IMAD.MOV.U32 R117, RZ, RZ, R212 ;  /* 0x000000ffff757224 */ /* 0x000fe400078e00d4 */
[----:B------:R-:W-:Y:S01]  /*55a0*/  IMAD.MOV.U32 R188, RZ, RZ, R101 ;  /* 0x000000ffffbc7224 */ /* 0x000fe200078e0065 */
[----:B------:R-:W-:Y:S01]  /*55b0*/  MOV R144, R130 ;  /* 0x0000008200907202 */ /* 0x000fe20000000f00 */
[----:B------:R-:W-:Y:S01]  /*55c0*/  IMAD.MOV.U32 R147, RZ, RZ, R116 ;  /* 0x000000ffff937224 */ /* 0x000fe200078e0074 */
[----:B------:R1:W5:Y:S01]  /*55d0*/  LDL.LU R219, [R1+0x28] ;  /* 0x0000280001db7983 */ /* 0x0003620000300800 */
[----:B----4-:R-:W-:Y:S01]  /*55e0*/  FFMA.FTZ R0, R134, c[0x0][0x2d0], -R8 ;  /* 0x0000b40086007a23 */ /* 0x010fe20000010808 */
[----:B------:R-:W-:Y:S01]  /*55f0*/  HMMA.16816.F32.BF16 R56, R4, R32, R184 ;  /* 0x000000200438723c */ /* 0x000fe200000418b8 */
[----:B------:R-:W-:Y:S01]  /*5600*/  IMAD.MOV.U32 R136, RZ, RZ, R137 ;  /* 0x000000ffff887224 */ /* 0x000fe200078e0089 */
[----:B------:R-:W4:Y:S01]  /*5610*/  LDSM.16.MT88.4 R32, [R214+0x3100] ;  /* 0x00310000d620783b */ /* 0x000f220000004200 */
[----:B------:R2:W1:Y:S01]  /*5620*/  MUFU.EX2 R243, R0 ;  /* 0x0000000000f37308 */ /* 0x0004620000000800 */
[----:B------:R-:W-:-:S02]  /*5630*/  IMAD.MOV.U32 R129, RZ, RZ, R37 ;  /* 0x000000ffff817224 */ /* 0x000fc400078e0025 */
[----:B------:R-:W-:Y:S01]  /*5640*/  IMAD.MOV.U32 R152, RZ, RZ, R39 ;  /* 0x000000ffff987224 */ /* 0x000fe200078e0027 */
[----:B------:R-:W-:Y:S01]  /*5650*/  MOV R116, R217 ;  /* 0x000000d900747202 */ /* 0x000fe20000000f00 */
[----:B------:R-:W-:Y:S01]  /*5660*/  IMAD.MOV.U32 R155, RZ, RZ, R147 ;  /* 0x000000ffff9b7224 */ /* 0x000fe200078e0093 */
[----:B------:R-:W-:Y:S01]  /*5670*/  MOV R153, R117 ;  /* 0x0000007500997202 */ /* 0x000fe20000000f00 */
[----:B------:R-:W-:Y:S01]  /*5680*/  IMAD.MOV.U32 R160, RZ, RZ, R119 ;  /* 0x000000ffffa07224 */ /* 0x000fe200078e0077 */
[----:B------:R3:W5:Y:S01]  /*5690*/  LDL.LU R218, [R1+0x24] ;  /* 0x0000240001da7983 */ /* 0x0007620000300800 */
[----:B--2---:R-:W-:Y:S01]  /*56a0*/  FFMA.FTZ R0, R164, c[0x0][0x2d0], -R8 ;  /* 0x0000b400a4007a23 */ /* 0x004fe20000010808 */
[----:B------:R-:W-:Y:S02]  /*56b0*/  F2FP.BF16.PACK_AB R4, R162, R163 ;  /* 0x000000a3a204723e */ /* 0x000fe400000010ff */
[----:B------:R-:W-:Y:S01]  /*56c0*/  F2FP.BF16.PACK_AB R6, R131, R161 ;  /* 0x000000a18306723e */ /* 0x000fe200000010ff */
[----:B------:R2:W-:Y:S01]  /*56d0*/  MUFU.EX2 R134, R0 ;  /* 0x0000000000867308 */ /* 0x0005e20000000800 */
[----:B-1----:R-:W-:Y:S01]  /*56e0*/  F2FP.BF16.PACK_AB R5, R243, R248 ;  /* 0x000000f8f305723e */ /* 0x002fe200000010ff */
[----:B------:R-:W-:Y:S01]  /*56f0*/  IMAD.MOV.U32 R137, RZ, RZ, R138 ;  /* 0x000000ffff897224 */ /* 0x000fe200078e008a */
[----:B------:R1:W5:Y:S01]  /*5700*/  LDL.LU R217, [R1+0x20] ;  /* 0x0000200001d97983 */ /* 0x0003620000300800 */
[----:B--2---:R-:W-:Y:S01]  /*5710*/  FFMA.FTZ R0, R135, c[0x0][0x2d0], -R8 ;  /* 0x0000b40087007a23 */ /* 0x004fe20000010808 */
[----:B------:R-:W-:Y:S01]  /*5720*/  MOV R138, R139 ;  /* 0x0000008b008a7202 */ /* 0x000fe20000000f00 */
[----:B------:R-:W-:Y:S01]  /*5730*/  IMAD.MOV.U32 R147, RZ, RZ, R165 ;  /* 0x000000ffff937224 */ /* 0x000fe200078e00a5 */
[----:B------:R1:W5:Y:S01]  /*5740*/  LDL.LU R212, [R1+0x1c] ;  /* 0x00001c0001d47983 */ /* 0x0003620000300800 */
[----:B------:R-:W2:Y:S01]  /*5750*/  MUFU.EX2 R133, R0 ;  /* 0x0000000000857308 */ /* 0x000ea20000000800 */
[----:B------:R-:W-:Y:S01]  /*5760*/  IMAD.MOV.U32 R139, RZ, RZ, R128 ;  /* 0x000000ffff8b7224 */ /* 0x000fe200078e0080 */
[----:B------:R-:W-:Y:S01]  /*5770*/  MOV R128, R38 ;  /* 0x0000002600807202 */ /* 0x000fe20000000f00 */
[----:B------:R-:W-:Y:S01]  /*5780*/  IMAD.MOV.U32 R130, RZ, RZ, R116 ;  /* 0x000000ffff827224 */ /* 0x000fe200078e0074 */
[----:B------:R-:W1:Y:S01]  /*5790*/  LDSM.16.MT88.4 R36, [R215+0x3100] ;  /* 0x00310000d724783b */ /* 0x000e620000004200 */
[----:B------:R-:W-:Y:S01]  /*57a0*/  MOV R135, R100 ;  /* 0x0000006400877202 */ /* 0x000fe20000000f00 */
[----:B------:R-:W-:Y:S01]  /*57b0*/  UIMAD.WIDE.U32 UR26, UR25, UR4, URZ ;  /* 0x00000004191a72a5 */ /* 0x000fe2000f8e003f */
[----:B------:R-:W-:Y:S01]  /*57c0*/  PLOP3.LUT P0, PT, PT, PT, UP1, 0x40, 0x0 ;  /* 0x000000000000781c */ /* 0x000fe20003f0e818 */
[----:B------:R-:W-:-:S02]  /*57d0*/  UIADD3 UR21, UR21, -0x2, URZ ;  /* 0xfffffffe15157890 */ /* 0x000fc4000fffe03f */
[----:B------:R-:W-:-:S04]  /*57e0*/  @UP2 USHF.R.U32.HI UR25, URZ, UR5, UR27 ;  /* 0x000000053f192299 */ /* 0x000fc8000801161b */
[----:B------:R-:W-:Y:S01]  /*57f0*/  UIADD3 UR4, UR24, UR25, URZ ;  /* 0x0000001918047290 */ /* 0x000fe2000fffe03f */
[----:B--2---:R-:W-:Y:S01]  /*5800*/  F2FP.BF16.PACK_AB R7, R133, R134 ;  /* 0x000000868507723e */ /* 0x004fe200000010ff */
[----:B------:R-:W-:Y:S01]  /*5810*/  IMAD.MOV.U32 R0, RZ, RZ, R118 ;  /* 0x000000ffff007224 */ /* 0x000fe200078e0076 */
[----:B------:R-:W-:Y:S02]  /*5820*/  ULDC UR25, c[0x0][0x328] ;  /* 0x0000ca0000197ab9 */ /* 0x000fe40000000800 */
[----:B------:R-:W-:Y:S01]  /*5830*/  UIADD3 UR25, UR4, UR25, URZ ;  /* 0x0000001904197290 */ /* 0x000fe2000fffe03f */
[----:B------:R-:W-:Y:S02]  /*5840*/  FFMA.FTZ R0, R0, c[0x0][0x2d0], -R9 ;  /* 0x0000b40000007a23 */ /* 0x000fe40000010809 */
[C---:B------:R-:W-:Y:S08]  /*5850*/  HMMA.16816.F32.BF16 R28, R4.reuse, R26, R148 ;  /* 0x0000001a041c723c */ /* 0x040ff00000041894 */
[C---:B------:R-:W-:Y:S01]  /*5860*/  HMMA.16816.F32.BF16 R140, R4.reuse, R24, R140 ;  /* 0x00000018048c723c */ /* 0x040fe2000004188c */
[----:B------:R-:W-:Y:S07]  /*5870*/  LDSM.16.MT88.4 R24, [R213+0x5100] ;  /* 0x00510000d518783b */ /* 0x000fee0000004200 */
[C---:B---3--:R-:W-:Y:S07]  /*5880*/  HMMA.16816.F32.BF16 R148, R4.reuse, R20, R200 ;  /* 0x000000140494723c */ /* 0x048fee00000418c8 */
[----:B------:R-:W-:Y:S01]  /*5890*/  IMAD.MOV.U32 R202, RZ, RZ, R102 ;  /* 0x000000ffffca7224 */ /* 0x000fe200078e0066 */
[----:B------:R-:W-:Y:S01]  /*58a0*/  MOV R187, R28 ;  /* 0x0000001c00bb7202 */ /* 0x000fe20000000f00 */
[----:B------:R-:W-:Y:S01]  /*58b0*/  IMAD.MOV.U32 R186, RZ, RZ, R29 ;  /* 0x000000ffffba7224 */ /* 0x000fe200078e001d */
[----:B------:R-:W-:Y:S01]  /*58c0*/  MOV R184, R31 ;  /* 0x0000001f00b87202 */ /* 0x000fe20000000f00 */
[----:B------:R-:W-:Y:S01]  /*58d0*/  IMAD.MOV.U32 R185, RZ, RZ, R30 ;  /* 0x000000ffffb97224 */ /* 0x000fe200078e001e */
[----:B------:R-:W-:Y:S01]  /*58e0*/  MOV R203, R103 ;  /* 0x0000006700cb7202 */ /* 0x000fe20000000f00 */
[----:B------:R-:W2:Y:S01]  /*58f0*/  LDSM.16.MT88.4 R28, [R216+0x3100] ;  /* 0x00310000d81c783b */ /* 0x000ea20000004200 */
[C---:B------:R-:W-:Y:S08]  /*5900*/  HMMA.16816.F32.BF16 R164, R4.reuse, R16, R196 ;  /* 0x0000001004a4723c */ /* 0x040ff000000418c4 */
[C---:B------:R-:W-:Y:S01]  /*5910*/  HMMA.16816.F32.BF16 R108, R4.reuse, R18, R108 ;  /* 0x00000012046c723c */ /* 0x040fe2000004186c */
[----:B------:R-:W3:Y:S07]  /*5920*/  LDSM.16.MT88.4 R16, [R214+0x5100] ;  /* 0x00510000d610783b */ /* 0x000eee0000004200 */
[C---:B------:R-:W-:Y:S01]  /*5930*/  HMMA.16816.F32.BF16 R100, R4.reuse, R22, R192 ;  /* 0x000000160464723c */ /* 0x040fe200000418c0 */
[----:B------:R-:W2:Y:S07]  /*5940*/  LDSM.16.MT88.4 R20, [R215+0x5100] ;  /* 0x00510000d714783b */ /* 0x000eae0000004200 */
[C---:B------:R-:W-:Y:S08]  /*5950*/  HMMA.16816.F32.BF16 R112, R4.reuse, R12, R112 ;  /* 0x0000000c0470723c */ /* 0x040ff00000041870 */
[C---:B------:R-:W-:Y:S01]  /*5960*/  HMMA.16816.F32.BF16 R116, R4.reuse, R14, R124 ;  /* 0x0000000e0474723c */ /* 0x040fe2000004187c */
[----:B------:R-:W2:Y:S07]  /*5970*/  LDSM.16.MT88.4 R12, [R216+0x5100] ;  /* 0x00510000d80c783b */ /* 0x000eae0000004200 */
[C---:B----4-:R-:W-:Y:S08]  /*5980*/  HMMA.16816.F32.BF16 R120, R4.reuse, R32, R120 ;  /* 0x000000200478723c */ /* 0x050ff00000041878 */
[C---:B------:R-:W-:Y:S08]  /*5990*/  HMMA.16816.F32.BF16 R124, R4.reuse, R34, R208 ;  /* 0x00000022047c723c */ /* 0x040ff000000418d0 */
[C---:B-1----:R-:W-:Y:S07]  /*59a0*/  HMMA.16816.F32.BF16 R32, R4.reuse, R36, R180 ;  /* 0x000000240420723c */ /* 0x042fee00000418b4 */
[----:B------:R-:W-:Y:S01]  /*59b0*/  MOV R181, R135 ;  /* 0x0000008700b57202 */ /* 0x000fe20000000f00 */
[----:B------:R-:W-:Y:S01]  /*59c0*/  HMMA.16816.F32.BF16 R156, R4, R40, R104 ;  /* 0x00000028049c723c */ /* 0x000fe20000041868 */
[----:B------:R-:W-:Y:S01]  /*59d0*/  IMAD.MOV.U32 R135, RZ, RZ, R188 ;  /* 0x000000ffff877224 */ /* 0x000fe200078e00bc */
[----:B------:R-:W-:Y:S01]  /*59e0*/  MOV R183, R202 ;  /* 0x000000ca00b77202 */ /* 0x000fe20000000f00 */
[----:B------:R-:W-:-:S02]  /*59f0*/  IMAD.MOV.U32 R182, RZ, RZ, R203 ;  /* 0x000000ffffb67224 */ /* 0x000fc400078e00cb */
[----:B------:R-:W-:-:S03]  /*5a00*/  IMAD.MOV.U32 R180, RZ, RZ, R187 ;  /* 0x000000ffffb47224 */ /* 0x000fc600078e00bb */
[C---:B------:R-:W-:Y:S08]  /*5a10*/  HMMA.16816.F32.BF16 R104, R4.reuse, R42, R244 ;  /* 0x0000002a0468723c */ /* 0x040ff000000418f4 */
[----:B--2---:R-:W-:Y:S01]  /*5a20*/  HMMA.16816.F32.BF16 R136, R4, R28, R136 ;  /* 0x0000001c0488723c */ /* 0x004fe20000041888 */
[----:B------:R-:W-:Y:S01]  /*5a30*/  IMAD.MOV.U32 R41, RZ, RZ, R32 ;  /* 0x000000ffff297224 */ /* 0x000fe200078e0020 */
[----:B------:R-:W-:Y:S01]  /*5a40*/  MOV R43, R34 ;  /* 0x00000022002b7202 */ /* 0x000fe20000000f00 */
[----:B------:R-:W-:-:S02]  /*5a50*/  IMAD.MOV.U32 R40, RZ, RZ, R33 ;  /* 0x000000ffff287224 */ /* 0x000fc400078e0021 */
[----:B------:R-:W-:-:S03]  /*5a60*/  IMAD.MOV.U32 R42, RZ, RZ, R35 ;  /* 0x000000ffff2a7224 */ /* 0x000fc600078e0023 */
[C---:B------:R-:W-:Y:S01]  /*5a70*/  HMMA.16816.F32.BF16 R204, R4.reuse, R30, R204 ;  /* 0x0000001e04cc723c */ /* 0x040fe200000418cc */
[----:B------:R-:W1:Y:S07]  /*5a80*/  LDSM.16.MT88.4 R28, [R213+0x7100] ;  /* 0x00710000d51c783b */ /* 0x000e6e0000004200 */
[C---:B------:R-:W-:Y:S07]  /*5a90*/  HMMA.16816.F32.BF16 R244, R4.reuse, R24, R172 ;  /* 0x0000001804f4723c */ /* 0x040fee00000418ac */
[----:B------:R-:W-:Y:S01]  /*5aa0*/  MOV R174, R190 ;  /* 0x000000be00ae7202 */ /* 0x000fe20000000f00 */
[----:B------:R-:W-:Y:S01]  /*5ab0*/  HMMA.16816.F32.BF16 R32, R4, R38, R176 ;  /* 0x000000260420723c */ /* 0x000fe200000418b0 */
[----:B------:R-:W-:-:S06]  /*5ac0*/  IMAD.MOV.U32 R175, RZ, RZ, R189 ;  /* 0x000000ffffaf7224 */ /* 0x000fcc00078e00bd */
[----:B------:R-:W-:Y:S01]  /*5ad0*/  MOV R176, R152 ;  /* 0x0000009800b07202 */ /* 0x000fe20000000f00 */
[C---:B---3--:R-:W-:Y:S01]  /*5ae0*/  HMMA.16816.F32.BF16 R196, R4.reuse, R18, R92 ;  /* 0x0000001204c4723c */ /* 0x048fe2000004185c */
[----:B------:R-:W-:Y:S01]  /*5af0*/  IMAD.MOV.U32 R152, RZ, RZ, R154 ;  /* 0x000000ffff987224 */ /* 0x000fe200078e009a */
[----:B------:R-:W-:Y:S01]  /*5b00*/  MOV R154, R155 ;  /* 0x0000009b009a7202 */ /* 0x000fe20000000f00 */
[----:B------:R-:W-:Y:S01]  /*5b10*/  IMAD.MOV.U32 R155, RZ, RZ, R191 ;  /* 0x000000ffff9b7224 */ /* 0x000fe200078e00bf */
[----:B------:R-:W-:Y:S01]  /*5b20*/  MOV R177, R181 ;  /* 0x000000b500b17202 */ /* 0x000fe20000000f00 */
[----:B------:R-:W-:Y:S01]  /*5b30*/  IMAD.MOV.U32 R178, RZ, RZ, R182 ;  /* 0x000000ffffb27224 */ /* 0x000fe200078e00b6 */
[----:B------:R-:W-:Y:S01]  /*5b40*/  MOV R181, R186 ;  /* 0x000000ba00b57202 */ /* 0x000fe20000000f00 */
[----:B------:R-:W-:Y:S01]  /*5b50*/  IMAD.MOV.U32 R182, RZ, RZ, R185 ;  /* 0x000000ffffb67224 */ /* 0x000fe200078e00b9 */
[----:B------:R-:W-:Y:S01]  /*5b60*/  HMMA.16816.F32.BF16 R92, R4, R20, R52 ;  /* 0x00000014045c723c */ /* 0x000fe20000041834 */
[----:B------:R2:W3:Y:S01]  /*5b70*/  MUFU.EX2 R53, R0 ;  /* 0x0000000000357308 */ /* 0x0004e20000000800 */
[----:B------:R-:W-:Y:S01]  /*5b80*/  MOV R179, R183 ;  /* 0x000000b700b37202 */ /* 0x000fe20000000f00 */
[----:B------:R-:W-:Y:S01]  /*5b90*/  IMAD.MOV.U32 R172, RZ, RZ, R181 ;  /* 0x000000ffffac7224 */ /* 0x000fe200078e00b5 */
[----:B------:R-:W-:-:S02]  /*5ba0*/  MOV R181, R163 ;  /* 0x000000a300b57202 */ /* 0x000fc40000000f00 */
[----:B------:R-:W-:Y:S02]  /*5bb0*/  MOV R163, R11 ;  /* 0x0000000b00a37202 */ /* 0x000fe40000000f00 */
[C---:B------:R-:W-:Y:S01]  /*5bc0*/  HMMA.16816.F32.BF16 R192, R4.reuse, R12, R88 ;  /* 0x0000000c04c0723c */ /* 0x040fe20000041858 */
[----:B------:R-:W-:Y:S01]  /*5bd0*/  MOV R183, R184 ;  /* 0x000000b800b77202 */ /* 0x000fe20000000f00 */
[----:B------:R-:W-:Y:S01]  /*5be0*/  IMAD.MOV.U32 R39, RZ, RZ, R32 ;  /* 0x000000ffff277224 */ /* 0x000fe200078e0020 */
[----:B------:R-:W-:Y:S01]  /*5bf0*/  MOV R38, R33 ;  /* 0x0000002100267202 */ /* 0x000fe20000000f00 */
[----:B------:R-:W-:Y:S01]  /*5c00*/  IMAD.MOV.U32 R37, RZ, RZ, R34 ;  /* 0x000000ffff257224 */ /* 0x000fe200078e0022 */
[----:B------:R-:W-:Y:S02]  /*5c10*/  MOV R36, R35 ;  /* 0x0000002300247202 */ /* 0x000fe40000000f00 */
[----:B------:R-:W-:Y:S01]  /*5c20*/  LDSM.16.MT88.4 R32, [R214+0x7100] ;  /* 0x00710000d620783b */ /* 0x000fe20000004200 */
[C---:B------:R-:W-:Y:S01]  /*5c30*/  HMMA.16816.F32.BF16 R188, R4.reuse, R14, R72 ;  /* 0x0000000e04bc723c */ /* 0x040fe20000041848 */
[----:B--2---:R-:W-:Y:S01]  /*5c40*/  FFMA.FTZ R0, R174, c[0x0][0x2d0], -R9 ;  /* 0x0000b400ae007a23 */ /* 0x004fe20000010809 */
[----:B------:R-:W-:Y:S01]  /*5c50*/  MOV R173, R182 ;  /* 0x000000b600ad7202 */ /* 0x000fe20000000f00 */
[----:B------:R-:W2:Y:S01]  /*5c60*/  LDSM.16.MT88.4 R12, [R215+0x7100] ;  /* 0x00710000d70c783b */ /* 0x000ea20000004200 */
[----:B------:R-:W-:Y:S01]  /*5c70*/  IMAD.MOV.U32 R174, RZ, RZ, R183 ;  /* 0x000000ffffae7224 */ /* 0x000fe200078e00b7 */
[----:B------:R4:W-:Y:S01]  /*5c80*/  MUFU.EX2 R52, R0 ;  /* 0x0000000000347308 */ /* 0x0009e20000000800 */
[----:B------:R-:W-:Y:S01]  /*5c90*/  IMAD.MOV.U32 R182, RZ, RZ, R152 ;  /* 0x000000ffffb67224 */ /* 0x000fe200078e0098 */
[----:B------:R-:W-:Y:S01]  /*5ca0*/  MOV R152, R146 ;  /* 0x0000009200987202 */ /* 0x000fe20000000f00 */
[C---:B------:R-:W-:Y:S01]  /*5cb0*/  HMMA.16816.F32.BF16 R200, R4.reuse, R26, R168 ;  /* 0x0000001a04c8723c */ /* 0x040fe200000418a8 */
[----:B------:R-:W-:Y:S01]  /*5cc0*/  IMAD.MOV.U32 R55, RZ, RZ, R173 ;  /* 0x000000ffff377224 */ /* 0x000fe200078e00ad */
[----:B------:R-:W-:Y:S01]  /*5cd0*/  MOV R72, R174 ;  /* 0x000000ae00487202 */ /* 0x000fe20000000f00 */
[----:B------:R-:W-:Y:S01]  /*5ce0*/  IMAD.MOV.U32 R75, RZ, RZ, R181 ;  /* 0x000000ffff4b7224 */ /* 0x000fe200078e00b5 */
[----:B------:R-:W-:Y:S01]  /*5cf0*/  MOV R183, R144 ;  /* 0x0000009000b77202 */ /* 0x000fe20000000f00 */
[----:B------:R-:W-:Y:S01]  /*5d00*/  IMAD.MOV.U32 R91, RZ, RZ, R161 ;  /* 0x000000ffff5b7224 */ /* 0x000fe200078e00a1 */
[----:B------:R-:W-:Y:S01]  /*5d10*/  MOV R88, R182 ;  /* 0x000000b600587202 */ /* 0x000fe20000000f00 */
[----:B------:R-:W-:Y:S01]  /*5d20*/  IMAD.MOV.U32 R168, RZ, RZ, R135 ;  /* 0x000000ffffa87224 */ /* 0x000fe200078e0087 */
[C---:B------:R-:W-:Y:S01]  /*5d30*/  HMMA.16816.F32.BF16 R208, R4.reuse, R16, R96 ;  /* 0x0000001004d0723c */ /* 0x040fe20000041860 */
[----:B------:R-:W2:Y:S01]  /*5d40*/  LDSM.16.MT88.4 R16, [R216+0x7100] ;  /* 0x00710000d810783b */ /* 0x000ea20000004200 */
[----:B------:R-:W-:Y:S01]  /*5d50*/  MOV R169, R178 ;  /* 0x000000b200a97202 */ /* 0x000fe20000000f00 */
[----:B------:R-:W-:Y:S01]  /*5d60*/  IMAD.MOV.U32 R170, RZ, RZ, R179 ;  /* 0x000000ffffaa7224 */ /* 0x000fe200078e00b3 */
[----:B------:R-:W-:Y:S01]  /*5d70*/  MOV R171, R180 ;  /* 0x000000b400ab7202 */ /* 0x000fe20000000f00 */
[----:B----4-:R-:W-:Y:S01]  /*5d80*/  FFMA.FTZ R0, R175, c[0x0][0x2d0], -R9 ;  /* 0x0000b400af007a23 */ /* 0x010fe20000010809 */
[----:B------:R-:W-:Y:S01]  /*5d90*/  MOV R175, R160 ;  /* 0x000000a000af7202 */ /* 0x000fe20000000f00 */
[----:B------:R-:W-:Y:S01]  /*5da0*/  IMAD.MOV.U32 R99, RZ, RZ, R169 ;  /* 0x000000ffff637224 */ /* 0x000fe200078e00a9 */
[----:B------:R-:W-:Y:S01]  /*5db0*/  HMMA.16816.F32.BF16 R184, R4, R22, R80 ;  /* 0x0000001604b8723c */ /* 0x000fe20000041850 */
[----:B------:R4:W2:Y:S01]  /*5dc0*/  MUFU.EX2 R54, R0 ;  /* 0x0000000000367308 */ /* 0x0008a20000000800 */
[----:B------:R-:W-:Y:S01]  /*5dd0*/  MOV R98, R170 ;  /* 0x000000aa00627202 */ /* 0x000fe20000000f00 */
[----:B------:R-:W-:Y:S01]  /*5de0*/  IMAD.MOV.U32 R73, RZ, RZ, R175 ;  /* 0x000000ffff497224 */ /* 0x000fe200078e00af */
[----:B------:R-:W-:Y:S01]  /*5df0*/  MOV R170, R41 ;  /* 0x0000002900aa7202 */ /* 0x000fe20000000f00 */
[----:B------:R-:W-:-:S02]  /*5e00*/  IMAD.MOV.U32 R169, RZ, RZ, R153 ;  /* 0x000000ffffa97224 */ /* 0x000fc400078e0099 */
[----:B---3--:R-:W-:Y:S01]  /*5e10*/  MOV R83, R53 ;  /* 0x0000003500537202 */ /* 0x008fe20000000f00 */
[----:B------:R-:W-:Y:S01]  /*5e20*/  IMAD.MOV.U32 R53, RZ, RZ, R171 ;  /* 0x000000ffff357224 */ /* 0x000fe200078e00ab */
[C---:B-1----:R-:W-:Y:S01]  /*5e30*/  HMMA.16816.F32.BF16 R24, R4.reuse, R28, R68 ;  /* 0x0000001c0418723c */ /* 0x042fe20000041844 */
[----:B------:R-:W-:Y:S02]  /*5e40*/  IMAD.MOV.U32 R171, RZ, RZ, R40 ;  /* 0x000000ffffab7224 */ /* 0x000fe400078e0028 */
[----:B------:R-:W-:Y:S02]  /*5e50*/  IMAD.MOV.U32 R180, RZ, RZ, R162 ;  /* 0x000000ffffb47224 */ /* 0x000fe400078e00a2 */
[----:B------:R-:W-:Y:S02]  /*5e60*/  IMAD.MOV.U32 R160, RZ, RZ, R145 ;  /* 0x000000ffffa07224 */ /* 0x000fe400078e0091 */
[----:B------:R-:W-:Y:S01]  /*5e70*/  MOV R71, R73 ;  /* 0x0000004900477202 */ /* 0x000fe20000000f00 */
[----:B----4-:R-:W-:Y:S01]  /*5e80*/  FFMA.FTZ R0, R176, c[0x0][0x2d0], -R9 ;  /* 0x0000b400b0007a23 */ /* 0x010fe20000010809 */
[C---:B------:R-:W-:Y:S01]  /*5e90*/  HMMA.16816.F32.BF16 R28, R4.reuse, R30, R76 ;  /* 0x0000001e041c723c */ /* 0x040fe2000004184c */
[----:B------:R-:W-:Y:S01]  /*5ea0*/  MOV R73, R171 ;  /* 0x000000ab00497202 */ /* 0x000fe20000000f00 */
[----:B------:R-:W-:Y:S01]  /*5eb0*/  IMAD.MOV.U32 R162, RZ, RZ, R147 ;  /* 0x000000ffffa27224 */ /* 0x000fe200078e0093 */
[----:B------:R1:W3:Y:S01]  /*5ec0*/  MUFU.EX2 R135, R0 ;  /* 0x0000000000877308 */ /* 0x0002e20000000800 */
[----:B------:R-:W4:Y:S01]  /*5ed0*/  LDSM.16.MT88.4 R144, [R213+0x1900] ;  /* 0x00190000d590783b */ /* 0x000f220000004200 */
[----:B------:R-:W-:Y:S01]  /*5ee0*/  MOV R74, R180 ;  /* 0x000000b4004a7202 */ /* 0x000fe20000000f00 */
[----:B------:R-:W-:Y:S01]  /*5ef0*/  IMAD.MOV.U32 R89, RZ, RZ, R183 ;  /* 0x000000ffff597224 */ /* 0x000fe200078e00b7 */
[----:B------:R-:W-:Y:S01]  /*5f00*/  MOV R78, R55 ;  /* 0x00000037004e7202 */ /* 0x000fe20000000f00 */
[----:B------:R-:W-:Y:S01]  /*5f10*/  IMAD.MOV.U32 R79, RZ, RZ, R72 ;  /* 0x000000ffff4f7224 */ /* 0x000fe200078e0048 */
[----:B------:R-:W-:Y:S01]  /*5f20*/  MOV R55, R169 ;  /* 0x000000a900377202 */ /* 0x000fe20000000f00 */
[----:B------:R-:W-:Y:S01]  /*5f30*/  IMAD.MOV.U32 R72, RZ, RZ, R170 ;  /* 0x000000ffff487224 */ /* 0x000fe200078e00aa */
[C---:B--2---:R-:W-:Y:S01]  /*5f40*/  HMMA.16816.F32.BF16 R180, R4.reuse, R12, R56 ;  /* 0x0000000c04b4723c */ /* 0x044fe20000041838 */
[----:B------:R-:W-:Y:S01]  /*5f50*/  LDSM.16.MT88.4 R56, [R216+0x3900] ;  /* 0x00390000d838783b */ /* 0x000fe20000004200 */
[----:B------:R-:W-:Y:S01]  /*5f60*/  IMAD.MOV.U32 R70, RZ, RZ, R74 ;  /* 0x000000ffff467224 */ /* 0x000fe200078e004a */
[----:B------:R-:W-:Y:S01]  /*5f70*/  MOV R69, R75 ;  /* 0x0000004b00457202 */ /* 0x000fe20000000f00 */
[----:B------:R-:W-:Y:S01]  /*5f80*/  IMAD.MOV.U32 R80, RZ, RZ, R88 ;  /* 0x000000ffff507224 */ /* 0x000fe200078e0058 */
[----:B------:R-:W-:Y:S01]  /*5f90*/  MOV R81, R89 ;  /* 0x0000005900517202 */ /* 0x000fe20000000f00 */
[----:B------:R-:W-:Y:S01]  /*5fa0*/  IMAD.MOV.U32 R74, RZ, RZ, R43 ;  /* 0x000000ffff4a7224 */ /* 0x000fe200078e002b */
[----:B------:R-:W-:Y:S01]  /*5fb0*/  MOV R75, R42 ;  /* 0x0000002a004b7202 */ /* 0x000fe20000000f00 */
[----:B-1----:R-:W-:Y:S01]  /*5fc0*/  FFMA.FTZ R0, R177, c[0x0][0x2d0], -R8 ;  /* 0x0000b400b1007a23 */ /* 0x002fe20000010808 */
[C---:B------:R-:W-:Y:S01]  /*5fd0*/  HMMA.16816.F32.BF16 R20, R4.reuse, R32, R64 ;  /* 0x000000200414723c */ /* 0x040fe20000041840 */
[----:B------:R-:W-:Y:S01]  /*5fe0*/  MOV R90, R160 ;  /* 0x000000a0005a7202 */ /* 0x000fe20000000f00 */
[----:B------:R-:W-:Y:S01]  /*5ff0*/  IMAD.MOV.U32 R97, RZ, RZ, R163 ;  /* 0x000000ffff617224 */ /* 0x000fe200078e00a3 */
[----:B------:R1:W-:Y:S01]  /*6000*/  MUFU.EX2 R11, R0 ;  /* 0x00000000000b7308 */ /* 0x0003e20000000800 */
[----:B------:R-:W-:Y:S01]  /*6010*/  MOV R96, R162 ;  /* 0x000000a200607202 */ /* 0x000fe20000000f00 */
[----:B------:R-:W-:Y:S01]  /*6020*/  IMAD.MOV.U32 R68, RZ, RZ, R80 ;  /* 0x000000ffff447224 */ /* 0x000fe200078e0050 */
[----:B------:R-:W-:Y:S01]  /*6030*/  MOV R76, R53 ;  /* 0x00000035004c7202 */ /* 0x000fe20000000f00 */
[----:B------:R-:W-:Y:S01]  /*6040*/  IMAD.MOV.U32 R82, RZ, RZ, R90 ;  /* 0x000000ffff527224 */ /* 0x000fe200078e005a */
[C---:B------:R-:W-:Y:S01]  /*6050*/  HMMA.16816.F32.BF16 R32, R4.reuse, R34, R48 ;  /* 0x000000220420723c */ /* 0x040fe20000041830 */
[----:B------:R-:W-:Y:S01]  /*6060*/  LDSM.16.MT88.4 R48, [R214+0x3900] ;  /* 0x00390000d630783b */ /* 0x000fe20000004200 */
[----:B------:R-:W-:Y:S01]  /*6070*/  MOV R53, R97 ;  /* 0x0000006100357202 */ /* 0x000fe20000000f00 */
[----:B------:R-:W-:Y:S01]  /*6080*/  IMAD.MOV.U32 R90, RZ, RZ, R128 ;  /* 0x000000ffff5a7224 */ /* 0x000fe200078e0080 */
[----:B------:R-:W-:Y:S01]  /*6090*/  MOV R97, R131 ;  /* 0x0000008300617202 */ /* 0x000fe20000000f00 */
[----:B------:R-:W-:Y:S03]  /*60a0*/  LDSM.16.MT88.4 R160, [R216+0x1900] ;  /* 0x00190000d8a0783b */ /* 0x000fe60000004200 */
[----:B------:R-:W-:Y:S01]  /*60b0*/  HMMA.16816.F32.BF16 R176, R4, R16, R60 ;  /* 0x0000001004b0723c */ /* 0x000fe2000004183c */
[----:B------:R-:W-:Y:S01]  /*60c0*/  LDSM.16.MT88.4 R64, [R215+0x3900] ;  /* 0x00390000d740783b */ /* 0x000fe20000004200 */
[----:B-1----:R-:W-:-:S02]  /*60d0*/  FFMA.FTZ R0, R154, c[0x0][0x2d0], -R8 ;  /* 0x0000b4009a007a23 */ /* 0x002fc40000010808 */
[----:B------:R-:W-:Y:S01]  /*60e0*/  IMAD.MOV.U32 R154, RZ, RZ, R155 ;  /* 0x000000ffff9a7224 */ /* 0x000fe200078e009b */
[----:B------:R-:W-:Y:S02]  /*60f0*/  MOV R155, R10 ;  /* 0x0000000a009b7202 */ /* 0x000fe40000000f00 */
[----:B------:R-:W-:Y:S01]  /*6100*/  IMAD.MOV.U32 R60, RZ, RZ, R72 ;  /* 0x000000ffff3c7224 */ /* 0x000fe200078e0048 */
[----:B------:R1:W2:Y:S01]  /*6110*/  MUFU.EX2 R10, R0 ;  /* 0x00000000000a7308 */ /* 0x0002a20000000800 */
[----:B------:R-:W-:Y:S01]  /*6120*/  MOV R61, R73 ;  /* 0x00000049003d7202 */ /* 0x000fe20000000f00 */
[----:B------:R-:W-:Y:S01]  /*6130*/  IMAD.MOV.U32 R62, RZ, RZ, R74 ;  /* 0x000000ffff3e7224 */ /* 0x000fe200078e004a */
[----:B------:R-:W-:Y:S01]  /*6140*/  MOV R40, R154 ;  /* 0x0000009a00287202 */ /* 0x000fe20000000f00 */
[----:B------:R-:W-:Y:S01]  /*6150*/  IMAD.MOV.U32 R41, RZ, RZ, R155 ;  /* 0x000000ffff297224 */ /* 0x000fe200078e009b */
[----:B------:R-:W-:Y:S02]  /*6160*/  MOV R63, R75 ;  /* 0x0000004b003f7202 */ /* 0x000fe40000000f00 */
[----:B------:R-:W-:Y:S01]  /*6170*/  LDSM.16.MT88.4 R72, [R213+0x5900] ;  /* 0x00590000d548783b */ /* 0x000fe20000004200 */
[----:B------:R-:W-:Y:S01]  /*6180*/  IMAD.MOV.U32 R88, RZ, RZ, R40 ;  /* 0x000000ffff587224 */ /* 0x000fe200078e0028 */
[----:B------:R-:W-:-:S02]  /*6190*/  MOV R89, R41 ;  /* 0x0000002900597202 */ /* 0x000fc40000000f00 */
[----:B------:R-:W-:Y:S01]  /*61a0*/  LDSM.16.MT88.4 R40, [R213+0x3900] ;  /* 0x00390000d528783b */ /* 0x000fe20000004200 */
[--C-:B-1----:R-:W-:Y:S01]  /*61b0*/  FFMA.FTZ R0, R168, c[0x0][0x2d0], -R8.reuse ;  /* 0x0000b400a8007a23 */ /* 0x102fe20000010808 */
[----:B------:R-:W-:Y:S02]  /*61c0*/  MOV R168, R152 ;  /* 0x0000009800a87202 */ /* 0x000fe40000000f00 */
[----:B------:R-:W-:Y:S01]  /*61d0*/  LDSM.16.MT88.4 R152, [R214+0x1900] ;  /* 0x00190000d698783b */ /* 0x000fe20000004200 */
[----:B------:R1:W-:Y:S02]  /*61e0*/  MUFU.EX2 R9, R0 ;  /* 0x0000000000097308 */ /* 0x0003e40000000800 */
[----:B-1----:R-:W-:Y:S02]  /*61f0*/  FFMA.FTZ R0, R249, c[0x0][0x2d0], -R8 ;  /* 0x0000b400f9007a23 */ /* 0x002fe40000010808 */
[----:B------:R-:W-:Y:S01]  /*6200*/  IMAD.MOV.U32 R249, RZ, RZ, R54 ;  /* 0x000000fffff97224 */ /* 0x000fe200078e0036 */
[----:B------:R-:W-:-:S03]  /*6210*/  MOV R54, R172 ;  /* 0x000000ac00367202 */ /* 0x000fc60000000f00 */
[----:B------:R1:W1:Y:S01]  /*6220*/  MUFU.EX2 R8, R0 ;  /* 0x0000000000087308 */ /* 0x0002620000000800 */
[C---:B------:R-:W-:Y:S01]  /*6230*/  HMMA.16816.F32.BF16 R172, R4.reuse, R18, R84 ;  /* 0x0000001204ac723c */ /* 0x040fe20000041854 */
[----:B------:R-:W-:Y:S02]  /*6240*/  IMAD.MOV.U32 R77, RZ, RZ, R54 ;  /* 0x000000ffff4d7224 */ /* 0x000fe400078e0036 */
[----:B------:R-:W-:Y:S02]  /*6250*/  IMAD.MOV.U32 R54, RZ, RZ, R168 ;  /* 0x000000ffff367224 */ /* 0x000fe400078e00a8 */
[----:B------:R-:W4:Y:S03]  /*6260*/  LDSM.16.MT88.4 R168, [R215+0x1900] ;  /* 0x00190000d7a8783b */ /* 0x000f260000004200 */
[----:B------:R-:W-:Y:S01]  /*6270*/  HMMA.16816.F32.BF16 R16, R4, R14, R44 ;  /* 0x0000000e0410723c */ /* 0x000fe2000004182c */
[----:B------:R-:W-:Y:S01]  /*6280*/  MOV R87, R53 ;  /* 0x0000003500577202 */ /* 0x000fe20000000f00 */
[----:B------:R-:W-:Y:S01]  /*6290*/  IMAD.MOV.U32 R85, RZ, RZ, R98 ;  /* 0x000000ffff557224 */ /* 0x000fe200078e0062 */
[----:B------:R-:W-:-:S02]  /*62a0*/  MOV R86, R99 ;  /* 0x0000006300567202 */ /* 0x000fc40000000f00 */
[----:B------:R-:W-:Y:S02]  /*62b0*/  MOV R84, R97 ;  /* 0x0000006100547202 */ /* 0x000fe40000000f00 */
[----:B------:R-:W-:Y:S01]  /*62c0*/  IMAD.MOV.U32 R7, RZ, RZ, R52 ;  /* 0x000000ffff077224 */ /* 0x000fe200078e0034 */
[----:B------:R-:W-:Y:S01]  /*62d0*/  MOV R6, R83 ;  /* 0x0000005300067202 */ /* 0x000fe20000000f00 */
[----:B------:R-:W-:Y:S01]  /*62e0*/  IMAD.MOV.U32 R52, RZ, RZ, R96 ;  /* 0x000000ffff347224 */ /* 0x000fe200078e0060 */
[----:B------:R-:W-:Y:S01]  /*62f0*/  MOV R83, R91 ;  /* 0x0000005b00537202 */ /* 0x000fe20000000f00 */
[----:B------:R-:W-:Y:S01]  /*6300*/  IMAD.MOV.U32 R96, RZ, RZ, R130 ;  /* 0x000000ffff607224 */ /* 0x000fe200078e0082 */
[----:B------:R-:W-:Y:S01]  /*6310*/  MOV R91, R129 ;  /* 0x00000081005b7202 */ /* 0x000fe20000000f00 */
[----:B------:R-:W-:Y:S01]  /*6320*/  IMAD.MOV.U32 R4, RZ, RZ, R54 ;  /* 0x000000ffff047224 */ /* 0x000fe200078e0036 */
[----:B------:R-:W-:Y:S01]  /*6330*/  F2FP.BF16.PACK_AB R128, R7, R6 ;  /* 0x000000060780723e */ /* 0x000fe200000010ff */
[----:B------:R-:W-:Y:S01]  /*6340*/  IMAD.MOV.U32 R15, RZ, RZ, R90 ;  /* 0x000000ffff0f7224 */ /* 0x000fe200078e005a */
[----:B---3--:R-:W-:Y:S01]  /*6350*/  F2FP.BF16.PACK_AB R130, R135, R249 ;  /* 0x000000f98782723e */ /* 0x008fe200000010ff */
[----:B-1----:R-:W-:Y:S01]  /*6360*/  IMAD.MOV.U32 R0, RZ, RZ, R88 ;  /* 0x000000ffff007224 */ /* 0x002fe200078e0058 */
[----:B--2---:R-:W-:Y:S01]  /*6370*/  F2FP.BF16.PACK_AB R129, R10, R11 ;  /* 0x0000000b0a81723e */ /* 0x004fe200000010ff */
[----:B------:R-:W-:Y:S01]  /*6380*/  IMAD.MOV.U32 R13, RZ, RZ, R96 ;  /* 0x000000ffff0d7224 */ /* 0x000fe200078e0060 */
[----:B------:R-:W-:Y:S01]  /*6390*/  F2FP.BF16.PACK_AB R131, R8, R9 ;  /* 0x000000090883723e */ /* 0x000fe200000010ff */
[----:B------:R-:W-:Y:S01]  /*63a0*/  LDSM.16.MT88.4 R96, [R215+0x5900] ;  /* 0x00590000d760783b */ /* 0x000fe20000004200 */
[----:B------:R-:W-:-:S02]  /*63b0*/  MOV R5, R55 ;  /* 0x0000003700057202 */ /* 0x000fc40000000f00 */
[----:B------:R-:W-:Y:S02]  /*63c0*/  MOV R14, R89 ;  /* 0x00000059000e7202 */ /* 0x000fe40000000f00 */
[----:B------:R-:W-:Y:S01]  /*63d0*/  MOV R12, R91 ;  /* 0x0000005b000c7202 */ /* 0x000fe20000000f00 */
[C---:B----4-:R-:W-:Y:S01]  /*63e0*/  HMMA.16816.F32.BF16 R140, R128.reuse, R144, R140 ;  /* 0x00000090808c723c */ /* 0x050fe2000004188c */
[----:B------:R-:W-:Y:S07]  /*63f0*/  LDSM.16.MT88.4 R88, [R216+0x5900] ;  /* 0x00590000d858783b */ /* 0x000fee0000004200 */
[C---:B------:R-:W-:Y:S07]  /*6400*/  HMMA.16816.F32.BF16 R144, R128.reuse, R146, R76 ;  /* 0x000000928090723c */ /* 0x040fee000004184c */
[----:B------:R-:W-:Y:S01]  /*6410*/  IMAD.MOV.U32 R76, RZ, RZ, R52 ;  /* 0x000000ffff4c7224 */ /* 0x000fe200078e0034 */
[----:B------:R-:W-:Y:S01]  /*6420*/  HMMA.16816.F32.BF16 R164, R128, R168, R164 ;  /* 0x000000a880a4723c */ /* 0x000fe200000418a4 */
[----:B------:R-:W-:Y:S01]  /*6430*/  IMAD.MOV.U32 R78, RZ, RZ, R82 ;  /* 0x000000ffff4e7224 */ /* 0x000fe200078e0052 */
[----:B------:R-:W-:-:S02]  /*6440*/  MOV R79, R81 ;  /* 0x00000051004f7202 */ /* 0x000fc40000000f00 */
[----:B------:R-:W-:Y:S02]  /*6450*/  MOV R77, R83 ;  /* 0x00000053004d7202 */ /* 0x000fe40000000f00 */
[----:B------:R-:W1:Y:S02]  /*6460*/  LDSM.16.MT88.4 R80, [R214+0x5900] ;  /* 0x00590000d650783b */ /* 0x000e640000004200 */
[C---:B------:R-:W-:Y:S07]  /*6470*/  HMMA.16816.F32.BF16 R168, R128.reuse, R170, R108 ;  /* 0x000000aa80a8723c */ /* 0x040fee000004186c */
[----:B------:R-:W-:Y:S01]  /*6480*/  IMAD.MOV.U32 R110, RZ, RZ, R4 ;  /* 0x000000ffff6e7224 */ /* 0x000fe200078e0004 */
[----:B------:R-:W-:Y:S01]  /*6490*/  HMMA.16816.F32.BF16 R52, R128, R56, R136 ;  /* 0x000000388034723c */ /* 0x000fe20000041888 */
[----:B------:R-:W-:Y:S01]  /*64a0*/  MOV R111, R5 ;  /* 0x00000005006f7202 */ /* 0x000fe20000000f00 */
[----:B------:R-:W-:Y:S01]  /*64b0*/  IMAD.MOV.U32 R5, RZ, RZ, R84 ;  /* 0x000000ffff057224 */ /* 0x000fe200078e0054 */
[----:B------:R-:W-:Y:S01]  /*64c0*/  MOV R4, R13 ;  /* 0x0000000d00047202 */ /* 0x000fe20000000f00 */
[----:B------:R-:W-:-:S03]  /*64d0*/  FADD.FTZ R2, R2, R110 ;  /* 0x0000006e02027221 */ /* 0x000fc60000010000 */
[----:B------:R-:W-:Y:S01]  /*64e0*/  IMAD.MOV.U32 R136, RZ, RZ, R12 ;  /* 0x000000ffff887224 */ /* 0x000fe200078e000c */
[C---:B------:R-:W-:Y:S01]  /*64f0*/  HMMA.16816.F32.BF16 R56, R128.reuse, R58, R204 ;  /* 0x0000003a8038723c */ /* 0x040fe200000418cc */
[----:B------:R-:W-:Y:S01]  /*6500*/  FADD.FTZ R2, R111, R2 ;  /* 0x000000026f027221 */ /* 0x000fe20000010000 */
[----:B------:R-:W-:Y:S01]  /*6510*/  MOV R138, R79 ;  /* 0x0000004f008a7202 */ /* 0x000fe20000000f00 */
[----:B------:R-:W-:Y:S02]  /*6520*/  IMAD.MOV.U32 R137, RZ, RZ, R78 ;  /* 0x000000ffff897224 */ /* 0x000fe400078e004e */
[----:B------:R-:W-:Y:S02]  /*6530*/  IMAD.MOV.U32 R139, RZ, RZ, R68 ;  /* 0x000000ffff8b7224 */ /* 0x000fe400078e0044 */
[----:B------:R-:W-:Y:S01]  /*6540*/  IMAD.MOV.U32 R206, RZ, RZ, R14 ;  /* 0x000000ffffce7224 */ /* 0x000fe200078e000e */
[----:B------:R-:W-:Y:S01]  /*6550*/  HMMA.16816.F32.BF16 R148, R128, R152, R148 ;  /* 0x000000988094723c */ /* 0x000fe20000041894 */
[----:B------:R-:W-:-:S02]  /*6560*/  MOV R207, R15 ;  /* 0x0000000f00cf7202 */ /* 0x000fc40000000f00 */
[----:B------:R-:W-:Y:S01]  /*6570*/  FADD.FTZ R0, R0, R206 ;  /* 0x000000ce00007221 */ /* 0x000fe20000010000 */
[----:B------:R-:W-:Y:S02]  /*6580*/  LDSM.16.MT88.4 R12, [R215+0x7900] ;  /* 0x00790000d70c783b */ /* 0x000fe40000004200 */
[----:B------:R-:W-:Y:S02]  /*6590*/  FADD.FTZ R2, R207, R2 ;  /* 0x00000002cf027221 */ /* 0x000fe40000010000 */
[----:B------:R-:W-:Y:S01]  /*65a0*/  HMMA.16816.F32.BF16 R152, R128, R154, R100 ;  /* 0x0000009a8098723c */ /* 0x000fe20000041864 */
[----:B------:R-:W-:Y:S02]  /*65b0*/  FADD.FTZ R0, R136, R0 ;  /* 0x0000000088007221 */ /* 0x000fe40000010000 */
[----:B------:R-:W-:-:S04]  /*65c0*/  FADD.FTZ R4, R4, R2 ;  /* 0x0000000204047221 */ /* 0x000fc80000010000 */
[----:B------:R-:W-:Y:S01]  /*65d0*/  IMAD.MOV.U32 R100, RZ, RZ, R39 ;  /* 0x000000ffff647224 */ /* 0x000fe200078e0027 */
[----:B------:R-:W-:Y:S01]  /*65e0*/  MOV R101, R38 ;  /* 0x0000002600657202 */ /* 0x000fe20000000f00 */
[----:B------:R-:W-:Y:S01]  /*65f0*/  IMAD.MOV.U32 R102, RZ, RZ, R37 ;  /* 0x000000ffff667224 */ /* 0x000fe200078e0025 */
[----:B------:R-:W-:Y:S01]  /*6600*/  MOV R103, R36 ;  /* 0x0000002400677202 */ /* 0x000fe20000000f00 */
[C---:B------:R-:W-:Y:S01]  /*6610*/  HMMA.16816.F32.BF16 R44, R128.reuse, R48, R120 ;  /* 0x00000030802c723c */ /* 0x040fe20000041878 */
[----:B------:R-:W-:Y:S07]  /*6620*/  LDSM.16.MT88.4 R120, [R216+0x7900] ;  /* 0x00790000d878783b */ /* 0x000fee0000004200 */
[C---:B------:R-:W-:Y:S01]  /*6630*/  HMMA.16816.F32.BF16 R36, R128.reuse, R40, R112 ;  /* 0x000000288024723c */ /* 0x040fe20000041870 */
[----:B------:R-:W-:Y:S07]  /*6640*/  LDSM.16.MT88.4 R112, [R214+0x7900] ;  /* 0x00790000d670783b */ /* 0x000fee0000004200 */
[C---:B------:R-:W-:Y:S07]  /*6650*/  HMMA.16816.F32.BF16 R40, R128.reuse, R42, R116 ;  /* 0x0000002a8028723c */ /* 0x040fee0000041874 */
[----:B------:R-:W-:Y:S01]  /*6660*/  MOV R116, R85 ;  /* 0x0000005500747202 */ /* 0x000fe20000000f00 */
[----:B------:R-:W-:Y:S01]  /*6670*/  IMAD.MOV.U32 R117, RZ, RZ, R86 ;  /* 0x000000ffff757224 */ /* 0x000fe200078e0056 */
[----:B------:R-:W-:Y:S01]  /*6680*/  MOV R118, R87 ;  /* 0x0000005700767202 */ /* 0x000fe20000000f00 */
[----:B------:R-:W-:Y:S01]  /*6690*/  IMAD.MOV.U32 R119, RZ, RZ, R76 ;  /* 0x000000ffff777224 */ /* 0x000fe200078e004c */
[----:B------:R-:W-:Y:S01]  /*66a0*/  HMMA.16816.F32.BF16 R48, R128, R50, R124 ;  /* 0x000000328030723c */ /* 0x000fe2000004187c */
[----:B------:R-:W-:-:S02]  /*66b0*/  FADD.FTZ R2, R116, R0 ;  /* 0x0000000074027221 */ /* 0x000fc40000010000 */
[----:B------:R-:W-:Y:S02]  /*66c0*/  FADD.FTZ R0, R117, R4 ;  /* 0x0000000475007221 */ /* 0x000fe40000010000 */
[----:B------:R-:W-:Y:S02]  /*66d0*/  FADD.FTZ R2, R118, R2 ;  /* 0x0000000276027221 */ /* 0x000fe40000010000 */
[----:B------:R-:W-:Y:S01]  /*66e0*/  FADD.FTZ R0, R119, R0 ;  /* 0x0000000077007221 */ /* 0x000fe20000010000 */
[----:B------:R-:W-:Y:S01]  /*66f0*/  MOV R124, R69 ;  /* 0x00000045007c7202 */ /* 0x000fe20000000f00 */
[----:B------:R-:W-:Y:S01]  /*6700*/  FADD.FTZ R2, R137, R2 ;  /* 0x0000000289027221 */ /* 0x000fe20000010000 */
[----:B------:R-:W-:Y:S01]  /*6710*/  MOV R125, R71 ;  /* 0x00000047007d7202 */ /* 0x000fe20000000f00 */
[----:B------:R-:W-:Y:S01]  /*6720*/  FADD.FTZ R0, R138, R0 ;  /* 0x000000008a007221 */ /* 0x000fe20000010000 */
[----:B------:R-:W-:Y:S01]  /*6730*/  MOV R127, R77 ;  /* 0x0000004d007f7202 */ /* 0x000fe20000000f00 */
[----:B------:R-:W-:Y:S01]  /*6740*/  FADD.FTZ R2, R139, R2 ;  /* 0x000000028b027221 */ /* 0x000fe20000010000 */
[----:B------:R-:W-:Y:S01]  /*6750*/  HMMA.16816.F32.BF16 R156, R128, R160, R156 ;  /* 0x000000a0809c723c */ /* 0x000fe2000004189c */
[----:B------:R-:W-:-:S02]  /*6760*/  IMAD.MOV.U32 R126, RZ, RZ, R70 ;  /* 0x000000ffff7e7224 */ /* 0x000fc400078e0046 */
[----:B------:R-:W-:Y:S02]  /*6770*/  FADD.FTZ R0, R124, R0 ;  /* 0x000000007c007221 */ /* 0x000fe40000010000 */
[----:B------:R-:W-:Y:S02]  /*6780*/  FADD.FTZ R2, R125, R2 ;  /* 0x000000027d027221 */ /* 0x000fe40000010000 */
[----:B------:R-:W-:Y:S01]  /*6790*/  FADD.FTZ R0, R126, R0 ;  /* 0x000000007e007221 */ /* 0x000fe20000010000 */
[----:B------:R-:W-:Y:S01]  /*67a0*/  HMMA.16816.F32.BF16 R160, R128, R162, R104 ;  /* 0x000000a280a0723c */ /* 0x000fe20000041868 */
[----:B------:R-:W-:Y:S01]  /*67b0*/  FADD.FTZ R2, R248, R2 ;  /* 0x00000002f8027221 */ /* 0x000fe20000010000 */
[----:B------:R-:W2:Y:S01]  /*67c0*/  LDSM.16.MT88.4 R104, [R213+0x7900] ;  /* 0x00790000d568783b */ /* 0x000ea20000004200 */
[----:B------:R-:W-:Y:S02]  /*67d0*/  FADD.FTZ R0, R127, R0 ;  /* 0x000000007f007221 */ /* 0x000fe40000010000 */
[----:B------:R-:W-:-:S02]  /*67e0*/  FADD.FTZ R2, R243, R2 ;  /* 0x00000002f3027221 */ /* 0x000fc40000010000 */
[----:B------:R-:W-:Y:S01]  /*67f0*/  FADD.FTZ R0, R5, R0 ;  /* 0x0000000005007221 */ /* 0x000fe20000010000 */
[C---:B------:R-:W-:Y:S01]  /*6800*/  HMMA.16816.F32.BF16 R60, R128.reuse, R64, R60 ;  /* 0x00000040803c723c */ /* 0x040fe2000004183c */
[----:B------:R-:W-:Y:S02]  /*6810*/  FADD.FTZ R4, R134, R2 ;  /* 0x0000000286047221 */ /* 0x000fe40000010000 */
[----:B------:R-:W-:Y:S02]  /*6820*/  FADD.FTZ R2, R6, R0 ;  /* 0x0000000006027221 */ /* 0x000fe40000010000 */
[----:B------:R-:W-:Y:S02]  /*6830*/  FADD.FTZ R0, R133, R4 ;  /* 0x0000000485007221 */ /* 0x000fe40000010000 */
[----:B------:R-:W-:Y:S01]  /*6840*/  FADD.FTZ R2, R7, R2 ;  /* 0x0000000207027221 */ /* 0x000fe20000010000 */
[----:B------:R-:W-:Y:S01]  /*6850*/  HMMA.16816.F32.BF16 R64, R128, R66, R100 ;  /* 0x000000428040723c */ /* 0x000fe20000041864 */
[----:B------:R-:W-:-:S02]  /*6860*/  FADD.FTZ R0, R11, R0 ;  /* 0x000000000b007221 */ /* 0x000fc40000010000 */
[----:B------:R-:W-:Y:S02]  /*6870*/  FADD.FTZ R2, R249, R2 ;  /* 0x00000002f9027221 */ /* 0x000fe40000010000 */
[----:B------:R-:W-:Y:S02]  /*6880*/  FADD.FTZ R0, R10, R0 ;  /* 0x000000000a007221 */ /* 0x000fe40000010000 */
[----:B------:R-:W-:Y:S01]  /*6890*/  FADD.FTZ R2, R135, R2 ;  /* 0x0000000287027221 */ /* 0x000fe20000010000 */
[----:B------:R-:W-:Y:S01]  /*68a0*/  HMMA.16816.F32.BF16 R68, R128, R72, R244 ;  /* 0x000000488044723c */ /* 0x000fe200000418f4 */
[----:B------:R-:W-:-:S04]  /*68b0*/  FADD.FTZ R0, R9, R0 ;  /* 0x0000000009007221 */ /* 0x000fc80000010000 */
[----:B------:R-:W-:-:S03]  /*68c0*/  FADD.FTZ R0, R8, R0 ;  /* 0x0000000008007221 */ /* 0x000fc60000010000 */
[C---:B-1----:R-:W-:Y:S02]  /*68d0*/  HMMA.16816.F32.BF16 R76, R128.reuse, R80, R208 ;  /* 0x00000050804c723c */ /* 0x042fe400000418d0 */
[----:B------:R1:W-:Y:S04]  /*68e0*/  STL [R1+0x4], R0 ;  /* 0x0000040001007387 */ /* 0x0003e80000100800 */
[----:B------:R1:W-:Y:S02]  /*68f0*/  STL [R1], R2 ;  /* 0x0000000201007387 */ /* 0x0003e40000100800 */
        /* <DEDUP_REMOVED lines=15> */
[----:B-1----:R-:W-:Y:S01]  /*69f0*/  ISETP.LT.AND P0, PT, RZ, UR4, PT ;  /* 0x00000004ff007c0c */ /* 0x002fe2000bf01270 */
[----:B------:R-:W-:-:S02]  /*6a00*/  UIADD3 UR26, UR4, -0x1, URZ ;  /* 0xffffffff041a7890 */ /* 0x000fc4000fffe03f */
[----:B------:R-:W-:-:S10]  /*6a10*/  ULDC UR24, c[0x0][0x32c] ;  /* 0x0000cb0000187ab9 */ /* 0x000fd40000000800 */
[----:B------:R-:W-:Y:S05]  /*6a20*/  @P0 BRA `(.L_x_984) ;  /* 0x0000008000000947 */ /* 0x000fea0003800000 */
[----:B------:R-:W-:Y:S02]  /*6a30*/  UISETP.NE.AND UP0, UPT, UR24, 0x1, UPT ;  /* 0x000000011800788c */ /* 0x000fe4000bf05270 */
[----:B------:R-:W-:-:S03]  /*6a40*/  UIADD3 UR26, -UR4, URZ, URZ ;  /* 0x0000003f041a7290 */ /* 0x000fc6000fffe13f */
[----:B------:R-:W-:Y:S02]  /*6a50*/  ULDC.64 UR4, c[0x0][0x330] ;  /* 0x0000cc0000047ab9 */ /* 0x000fe40000000a00 */
[----:B------:R-:W-:-:S07]  /*6a60*/  UIMAD.WIDE.U32 UR28, UR26, UR4, URZ ;  /* 0x000000041a1c72a5 */ /* 0x000fce000f8e003f */
[----:B------:R-:W-:Y:S02]  /*6a70*/  @UP0 UMOV UR27, UR29 ;  /* 0x0000001d001b0c82 */ /* 0x000fe40008000000 */
[----:B------:R-:W-:-:S04]  /*6a80*/  @UP0 USHF.R.U32.HI UR26, URZ, UR5, UR27 ;  /* 0x000000053f1a0299 */ /* 0x000fc8000801161b */
[----:B------:R-:W-:Y:S01]  /*6a90*/  ULOP3.LUT UR26, URZ, UR26, URZ, 0x33, !UPT ;  /* 0x0000001a3f1a7292 */ /* 0x000fe2000f8e333f */
[----:B------:R-:W-:Y:S05]  /*6aa0*/  BRA `(.L_x_985) ;  /* 0x0000005000007947 */ /* 0x000fea0003800000 */
.L_x_984:
[----:B------:R-:W-:Y:S02]  /*6ab0*/  UISETP.NE.AND UP0, UPT, UR24, 0x1, UPT ;  /* 0x000000011800788c */ /* 0x000fe4000bf05270 */
[----:B------:R-:W-:Y:S02]  /*6ac0*/  ULDC.64 UR4, c[0x0][0x330] ;  /* 0x0000cc0000047ab9 */ /* 0x000fe40000000a00 */
[----:B------:R-:W-:-:S07]  /*6ad0*/  UIMAD.WIDE.U32 UR28, UR26, UR4, URZ ;  /* 0x000000041a1c72a5 */ /* 0x000fce000f8e003f */
[----:B------:R-:W-:Y:S02]  /*6ae0*/  @UP0 UMOV UR27, UR29 ;  /* 0x0000001d001b0c82 */ /* 0x000fe40008000000 */
[----:B------:R-:W-:Y:S02]  /*6af0*/  @UP0 USHF.R.U32.HI UR26, URZ, UR5, UR27 ;  /* 0x000000053f1a0299 */ /* 0x000fe4000801161b */
.L_x_985:
[----:B------:R-:W-:Y:S02]  /*6b00*/  ULDC UR4, c[0x0][0x32c] ;  /* 0x0000cb0000047ab9 */ /* 0x000fe40000000800 */
[----:B------:R-:W-:-:S04]  /*6b10*/  UIMAD UR4, UR26, UR24, UR4 ;  /* 0x000000181a0472a4 */ /* 0x000fc8000f8e0204 */
[----:B------:R-:W-:-:S04]  /*6b20*/  UISETP.LT.AND UP0, UPT, UR25, UR4, UPT ;  /* 0x000000041900728c */ /* 0x000fc8000bf01270 */
[----:B------:R-:W-:-:S04]  /*6b30*/  USEL UR25, UR25, UR4, UP0 ;  /* 0x0000000419197287 */ /* 0x000fc80008000000 */
.L_x_983:
[----:B-1----:R-:W-:-:S04]  /*6b40*/  USHF.R.S32.HI UR4, URZ, 0x1f, UR25 ;  /* 0x0000001f3f047899 */ /* 0x002fc80008011419 */
[----:B------:R-:W-:-:S04]  /*6b50*/  ULEA.HI UR4, UR4, UR25, URZ, 0x6 ;  /* 0x0000001904047291 */ /* 0x000fc8000f8f303f */
[----:B------:R-:W-:-:S04]  /*6b60*/  USHF.R.S32.HI UR4, URZ, 0x6, UR4 ;  /* 0x000000063f047899 */ /* 0x000fc80008011404 */
[----:B------:R-:W-:-:S04]  /*6b70*/  UISETP.LT.AND UP0, UPT, UR7, UR4, UPT ;  /* 0x000000040700728c */ /* 0x000fc8000bf01270 */
[----:B------:R-:W-:-:S04]  /*6b80*/  USEL UR4, UR7, UR4, !UP0 ;  /* 0x0000000407047287 */ /* 0x000fc8000c000000 */
[----:B------:R-:W-:-:S06]  /*6b90*/  UISETP.GE.AND UP0, UPT, UR21, UR4, UPT ;  /* 0x000000041500728c */ /* 0x000fcc000bf06270 */
[----:B------:R-:W-:-:S13]  /*6ba0*/  PLOP3.LUT P0, PT, PT, PT, UP0, 0x40, 0x0 ;  /* 0x000000000000781c */ /* 0x000fda0003f0e808 */
[----:B------:R-:W-:Y:S05]  /*6bb0*/  @P0 BRA `(.L_x_986) ;  /* 0x000047c000000947 */ /* 0x000fea0003800000 */
[----:B------:R-:W2:Y:S04]  /*6bc0*/  LDL R4, [R1+0x14] ;  /* 0x0000140001047983 */ /* 0x000ea80000100800 */
[----:B------:R-:W3:Y:S01]  /*6bd0*/  LDL R2, [R1+0x18] ;  /* 0x0000180001027983 */ /* 0x000ee20000100800 */
[----:B------:R-:W-:Y:S01]  /*6be0*/  SHF.R.S32.HI R0, RZ, 0x1f, R252 ;  /* 0x0000001fff007819 */ /* 0x000fe200000114fc */
[----:B------:R-:W-:Y:S01]  /*6bf0*/  IMAD.MOV.U32 R134, RZ, RZ, R3 ;  /* 0x000000ffff867224 */ /* 0x000fe200078e0003 */
[C---:B------:R-:W-:Y:S01]  /*6c00*/  IADD3 R5, R252.reuse, 0x40, RZ ;  /* 0x00000040fc057810 */ /* 0x040fe20007ffe0ff */
[----:B------:R-:W-:Y:S01]  /*6c10*/  IMAD.MOV.U32 R133, RZ, RZ, R132 ;  /* 0x000000ffff857224 */ /* 0x000fe200078e0084 */
[C---:B------:R-:W-:Y:S01]  /*6c20*/  SHF.L.U64.HI R210, R252.reuse, 0x1, R0 ;  /* 0x00000001fcd27819 */ /* 0x040fe20000010200 */
[C---:B------:R-:W-:Y:S01]  /*6c30*/  IMAD.SHL.U32 R3, R252.reuse, 0x2, RZ ;  /* 0x00000002fc037824 */ /* 0x040fe200078e00ff */
[----:B------:R-:W-:-:S02]  /*6c40*/  IADD3 R0, R252, 0x80, RZ ;  /* 0x00000080fc007810 */ /* 0x000fc40007ffe0ff */
[----:B------:R-:W-:Y:S02]  /*6c50*/  IADD3 R6, R252, 0x40, RZ ;  /* 0x00000040fc067810 */ /* 0x000fe40007ffe0ff */
[----:B------:R-:W-:Y:S02]  /*6c60*/  SHF.R.S32.HI R0, RZ, 0x1f, R0 ;  /* 0x0000001fff007819 */ /* 0x000fe40000011400 */
[----:B------:R-:W-:-:S04]  /*6c70*/  SHF.R.S32.HI R5, RZ, 0x1f, R5 ;  /* 0x0000001fff057819 */ /* 0x000fc80000011405 */
[----:B------:R-:W-:-:S04]  /*6c80*/  LEA.HI R5, R5, R6, RZ, 0x3 ;  /* 0x0000000605057211 */ /* 0x000fc800078f18ff */
[----:B------:R-:W-:-:S05]  /*6c90*/  LOP3.LUT R5, R5, 0xfffffff8, RZ, 0xc0, !PT ;  /* 0xfffffff805057812 */ /* 0x000fca00078ec0ff */
[C---:B------:R-:W-:Y:S02]  /*6ca0*/  IMAD.SHL.U32 R208, R5.reuse, 0x2, RZ ;  /* 0x0000000205d07824 */ /* 0x040fe400078e00ff */
[----:B--2---:R-:W-:Y:S02]  /*6cb0*/  IMAD.MOV.U32 R7, RZ, RZ, R4 ;  /* 0x000000ffff077224 */ /* 0x004fe400078e0004 */
[----:B---3--:R-:W-:Y:S01]  /*6cc0*/  IMAD.MOV.U32 R4, RZ, RZ, R2 ;  /* 0x000000ffff047224 */ /* 0x008fe200078e0002 */
[----:B------:R-:W-:Y:S02]  /*6cd0*/  IADD3 R2, R252, 0x80, RZ ;  /* 0x00000080fc027810 */ /* 0x000fe40007ffe0ff */
[----:B------:R-:W-:Y:S02]  /*6ce0*/  SHF.L.U64.HI R209, R5, 0x1, R7 ;  /* 0x0000000105d17819 */ /* 0x000fe40000010207 */
[----:B------:R-:W-:Y:S02]  /*6cf0*/  LEA.HI R0, R0, R2, RZ, 0x3 ;  /* 0x0000000200007211 */ /* 0x000fe400078f18ff */
[----:B------:R-:W-:-:S02]  /*6d00*/  SEL R2, RZ, 0x10, P6 ;  /* 0x00000010ff027807 */ /* 0x000fc40003000000 */
[----:B------:R-:W-:-:S04]  /*6d10*/  LOP3.LUT R0, R0, 0xfffffff8, RZ, 0xc0, !PT ;  /* 0xfffffff800007812 */ /* 0x000fc800078ec0ff */
[C---:B------:R-:W-:Y:S01]  /*6d20*/  SHF.L.U64.HI R207, R0.reuse, 0x1, R4 ;  /* 0x0000000100cf7819 */ /* 0x040fe20000010204 */
[----:B------:R-:W-:Y:S01]  /*6d30*/  IMAD.SHL.U32 R206, R0, 0x2, RZ ;  /* 0x0000000200ce7824 */ /* 0x000fe200078e00ff */
[----:B------:R-:W-:Y:S02]  /*6d40*/  SEL R0, RZ, 0x10, P5 ;  /* 0x00000010ff007807 */ /* 0x000fe40002800000 */
.L_x_997:
[----:B------:R-:W-:Y:S04]  /*6d50*/  DEPBAR.LE SB0, 0x0 ;  /* 0x000080000000791a */ /* 0x000fe80000000000 */
[----:B------:R-:W-:Y:S01]  /*6d60*/  BAR.SYNC.DEFER_BLOCKING 0x0 ;  /* 0x0000000000007b1d */ /* 0x000fe20000010000 */
[----:B------:R-:W-:Y:S01]  /*6d70*/  UISETP.GT.AND UP0, UPT, UR7, UR21, UPT ;  /* 0x000000150700728c */ /* 0x000fe2000bf04270 */
[----:B------:R-:W-:Y:S01]  /*6d80*/  SEL R204, RZ, 0x10, P4 ;  /* 0x00000010ffcc7807 */ /* 0x000fe20002000000 */
[----:B------:R-:W-:Y:S01]  /*6d90*/  IMAD.SHL.U32 R243, R252, 0x2, RZ ;  /* 0x00000002fcf37824 */ /* 0x000fe200078e00ff */
[----:B------:R-:W-:Y:S02]  /*6da0*/  SEL R205, RZ, 0x10, P5 ;  /* 0x00000010ffcd7807 */ /* 0x000fe40002800000 */
[----:B------:R-:W-:Y:S02]  /*6db0*/  SEL R211, RZ, 0x10, P6 ;  /* 0x00000010ffd37807 */ /* 0x000fe40003000000 */
[----:B------:R-:W-:Y:S02]  /*6dc0*/  PLOP3.LUT P0, PT, PT, PT, UP0, 0x80, 0x0 ;  /* 0x000000000000781c */ /* 0x000fe40003f0f008 */
[----:B------:R-:W-:Y:S01]  /*6dd0*/  SHF.R.S32.HI R244, RZ, 0x1f, R250 ;  /* 0x0000001ffff47819 */ /* 0x000fe200000114fa */
[----:B-1---5:R1:W2:Y:S04]  /*6de0*/  LDSM.16.M88.4 R32, [R219+0x10100] ;  /* 0x01010000db20783b */ /* 0x0222a80000000200 */
[----:B------:R1:W3:Y:S04]  /*6df0*/  LDSM.16.M88.4 R8, [R212+0x8100] ;  /* 0x00810000d408783b */ /* 0x0002e80000000200 */
[----:B------:R1:W4:Y:S04]  /*6e00*/  LDSM.16.M88.4 R16, [R212+0x8900] ;  /* 0x00890000d410783b */ /* 0x0003280000000200 */
[----:B------:R1:W1:Y:S04]  /*6e10*/  LDSM.16.M88.4 R24, [R212+0x9100] ;  /* 0x00910000d418783b */ /* 0x0002680000000200 */
[----:B------:R1:W1:Y:S04]  /*6e20*/  LDSM.16.M88.4 R136, [R212+0x9900] ;  /* 0x00990000d488783b */ /* 0x0002680000000200 */
[----:B------:R1:W1:Y:S04]  /*6e30*/  LDSM.16.M88.4 R172, [R220+0x10100] ;  /* 0x01010000dcac783b */ /* 0x0002680000000200 */
[----:B------:R1:W1:Y:S04]  /*6e40*/  LDSM.16.M88.4 R176, [R223] ;  /* 0x00000000dfb0783b */ /* 0x0002680000000200 */
[----:B------:R1:W1:Y:S04]  /*6e50*/  LDSM.16.M88.4 R180, [R238] ;  /* 0x00000000eeb4783b */ /* 0x0002680000000200 */
[----:B------:R1:W1:Y:S04]  /*6e60*/  LDSM.16.M88.4 R184, [R237] ;  /* 0x00000000edb8783b */ /* 0x0002680000000200 */
[----:B------:R1:W1:Y:S01]  /*6e70*/  LDSM.16.M88.4 R188, [R236] ;  /* 0x00000000ecbc783b */ /* 0x0002620000000200 */
[----:B------:R-:W-:-:S05]  /*6e80*/  @P0 BRA `(.L_x_987) ;  /* 0x0000037000000947 */ /* 0x000fca0003800000 */
[----:B------:R-:W-:Y:S01]  /*6e90*/  SHF.R.S32.HI R0, RZ, 0x1f, R242 ;  /* 0x0000001fff007819 */ /* 0x000fe200000114f2 */
[----:B------:R-:W-:Y:S01]  /*6ea0*/  IMAD.WIDE.U32 R2, R242, c[0x0][0x208], RZ ;  /* 0x00008200f2027a25 */ /* 0x000fe200078e00ff */
[----:B------:R-:W-:Y:S02]  /*6eb0*/  SHF.R.S32.HI R4, RZ, 0x1f, R240 ;  /* 0x0000001fff047819 */ /* 0x000fe400000114f0 */
[----:B------:R-:W-:Y:S01]  /*6ec0*/  IADD3 R30, -R211, 0x10, RZ ;  /* 0x00000010d31e7810 */ /* 0x000fe20007ffe1ff */
[----:B------:R-:W-:Y:S01]  /*6ed0*/  IMAD R0, R0, c[0x0][0x208], RZ ;  /* 0x0000820000007a24 */ /* 0x000fe200078e02ff */
[----:B------:R-:W-:Y:S01]  /*6ee0*/  IADD3 R28, -R205, 0x10, RZ ;  /* 0x00000010cd1c7810 */ /* 0x000fe20007ffe1ff */
[----:B------:R-:W-:Y:S01]  /*6ef0*/  IMAD R4, R4, c[0x0][0x218], RZ ;  /* 0x0000860004047a24 */ /* 0x000fe200078e02ff */
[----:B------:R-:W-:Y:S01]  /*6f00*/  LOP3.LUT R30, R30, 0xf, RZ, 0xc0, !PT ;  /* 0x0000000f1e1e7812 */ /* 0x000fe200078ec0ff */
[----:B------:R-:W-:Y:S01]  /*6f10*/  IMAD R0, R242, c[0x0][0x20c], R0 ;  /* 0x00008300f2007a24 */ /* 0x000fe200078e0200 */
[----:B------:R-:W-:Y:S01]  /*6f20*/  LOP3.LUT R28, R28, 0xf, RZ, 0xc0, !PT ;  /* 0x0000000f1c1c7812 */ /* 0x000fe200078ec0ff */
[----:B------:R-:W-:Y:S01]  /*6f30*/  IMAD R4, R240, c[0x0][0x21c], R4 ;  /* 0x00008700f0047a24 */ /* 0x000fe200078e0204 */
[----:B------:R-:W-:Y:S01]  /*6f40*/  IADD3 R22, -R204, 0x10, RZ ;  /* 0x00000010cc167810 */ /* 0x000fe20007ffe1ff */
[----:B------:R-:W-:Y:S01]  /*6f50*/  IMAD.IADD R3, R3, 0x1, R0 ;  /* 0x0000000103037824 */ /* 0x000fe200078e0200 */
[C---:B------:R-:W-:Y:S01]  /*6f60*/  SHF.L.U64.HI R6, R250.reuse, 0x1, R244 ;  /* 0x00000001fa067819 */ /* 0x040fe200000102f4 */
[----:B------:R-:W-:Y:S01]  /*6f70*/  IMAD.SHL.U32 R5, R250, 0x2, RZ ;  /* 0x00000002fa057824 */ /* 0x000fe200078e00ff */
[----:B------:R-:W-:Y:S01]  /*6f80*/  LOP3.LUT R22, R22, 0xf, RZ, 0xc0, !PT ;  /* 0x0000000f16167812 */ /* 0x000fe200078ec0ff */
[----:B------:R-:W-:Y:S05]  /*6f90*/  IMAD.WIDE.U32 R2, R240, c[0x0][0x218], R2 ;  /* 0x00008600f0027a25 */ /* 0x000fea00078e0002 */
[----:B------:R-:W-:Y:S04]  /*6fa0*/  IADD3 R0, P0, R2, UR14, RZ ;  /* 0x0000000e02007c10 */ /* 0x000fe8000ff1e0ff */
[----:B------:R-:W-:Y:S02]  /*6fb0*/  IADD3.X R4, R3, UR19, R4, P0, !PT ;  /* 0x0000001303047c10 */ /* 0x000fe400087fe404 */
[C---:B------:R-:W-:Y:S04]  /*6fc0*/  LEA R3, P0, R0.reuse, c[0x0][0x1f8], 0x1 ;  /* 0x00007e0000037a11 */ /* 0x040fe800078008ff */
[----:B------:R-:W-:Y:S02]  /*6fd0*/  LEA.HI.X R4, R0, c[0x0][0x1fc], R4, 0x1, P0 ;  /* 0x00007f0000047a11 */ /* 0x000fe400000f0c04 */
[----:B------:R-:W5:Y:S04]  /*6fe0*/  SHFL.IDX PT, R0, R3, 0x1, 0x181f ;  /* 0x00381f0003007f89 */ /* 0x000f6800000e0000 */
[----:B------:R-:W4:Y:S04]  /*6ff0*/  SHFL.IDX PT, R2, R4, 0x1, 0x181f ;  /* 0x00381f0004027f89 */ /* 0x000f2800000e0000 */
[----:B------:R-:W3:Y:S04]  /*7000*/  SHFL.IDX PT, R3, R3, RZ, 0x181f ;  /* 0x00181fff03037589 */ /* 0x000ee800000e0000 */
[----:B------:R-:W2:Y:S01]  /*7010*/  SHFL.IDX PT, R4, R4, RZ, 0x181f ;  /* 0x00181fff04047589 */ /* 0x000ea200000e0000 */
[----:B-----5:R-:W-:Y:S04]  /*7020*/  IADD3 R30, P2, P0, R30, R0, R208 ;  /* 0x000000001e1e7210 */ /* 0x020fe8000785e0d0 */
[----:B----4-:R-:W-:Y:S02]  /*7030*/  IADD3.X R31, RZ, R2, R209, P2, P0 ;  /* 0x00000002ff1f7210 */ /* 0x010fe400017e04d1 */
[----:B------:R-:W-:Y:S04]  /*7040*/  IADD3 R28, P2, P0, R28, R0, R206 ;  /* 0x000000001c1c7210 */ /* 0x000fe8000785e0ce */
[----:B------:R-:W-:Y:S02]  /*7050*/  IADD3.X R29, RZ, R2, R207, P2, P0 ;  /* 0x00000002ff1d7210 */ /* 0x000fe400017e04cf */
[----:B------:R-:W-:Y:S04]  /*7060*/  IADD3 R22, P2, P0, R22, R0, R5 ;  /* 0x0000000016167210 */ /* 0x000fe8000785e005 */
[--C-:B------:R-:W-:Y:S02]  /*7070*/  IADD3.X R23, RZ, R2, R6.reuse, P2, P0 ;  /* 0x00000002ff177210 */ /* 0x100fe400017e0406 */
[C---:B---3--:R-:W-:Y:S02]  /*7080*/  IADD3 R20, P0, R3.reuse, R5, RZ ;  /* 0x0000000503147210 */ /* 0x048fe40007f1e0ff */
[----:B------:R-:W-:Y:S03]  /*7090*/  ISETP.GE.AND P2, PT, R252, c[0x0][0x1d4], PT ;  /* 0x00007500fc007a0c */ /* 0x000fe60003f46270 */
[C---:B--2---:R-:W-:Y:S01]  /*70a0*/  IMAD.X R21, R4.reuse, 0x1, R6, P0 ;  /* 0x0000000104157824 */ /* 0x044fe200000e0606 */
[CC--:B------:R-:W-:Y:S05]  /*70b0*/  IADD3 R14, P0, R3.reuse, R243.reuse, RZ ;  /* 0x000000f3030e7210 */ /* 0x0c0fea0007f1e0ff */
[C-C-:B------:R-:W-:Y:S01]  /*70c0*/  IMAD.X R15, R4.reuse, 0x1, R210.reuse, P0 ;  /* 0x00000001040f7824 */ /* 0x140fe200000e06d2 */
[C---:B------:R-:W-:Y:S04]  /*70d0*/  IADD3 R12, P0, R3.reuse, R208, RZ ;  /* 0x000000d0030c7210 */ /* 0x040fe80007f1e0ff */
[----:B------:R2:W-:Y:S01]  /*70e0*/  LDGSTS.E.BYPASS.LTC128B.128 [R241], [R14.64], !P2 ;  /* 0x000000000ef17fae */ /* 0x0005e2000d101d50 */
[C---:B------:R-:W-:Y:S01]  /*70f0*/  IMAD.X R13, R4.reuse, 0x1, R209, P0 ;  /* 0x00000001040d7824 */ /* 0x040fe200000e06d1 */
[----:B------:R-:W-:Y:S04]  /*7100*/  IADD3 R6, P0, R3, R206, RZ ;  /* 0x000000ce03067210 */ /* 0x000fe80007f1e0ff */
[----:B------:R2:W-:Y:S01]  /*7110*/  LDGSTS.E.BYPASS.LTC128B.128 [R241+0x2000], [R12.64], !P6 ;  /* 0x020000000cf17fae */ /* 0x0005e2000f101d50 */
[----:B------:R-:W-:Y:S01]  /*7120*/  IMAD.X R7, R4, 0x1, R207, P0 ;  /* 0x0000000104077824 */ /* 0x000fe200000e06cf */
[----:B------:R-:W-:Y:S04]  /*7130*/  IADD3 R4, P0, R0, R243, RZ ;  /* 0x000000f300047210 */ /* 0x000fe80007f1e0ff */
[----:B------:R2:W-:Y:S01]  /*7140*/  LDGSTS.E.BYPASS.LTC128B.128 [R241+0x4000], [R6.64], !P5 ;  /* 0x0400000006f17fae */ /* 0x0005e2000e901d50 */
[----:B------:R-:W-:Y:S01]  /*7150*/  IMAD.X R5, R2, 0x1, R210, P0 ;  /* 0x0000000102057824 */ /* 0x000fe200000e06d2 */
[----:B------:R-:W-:Y:S02]  /*7160*/  ISETP.NE.U32.AND P0, PT, R211, RZ, PT ;  /* 0x000000ffd300720c */ /* 0x000fe40003f05070 */
[----:B------:R2:W-:Y:S04]  /*7170*/  LDGSTS.E.BYPASS.LTC128B.128 [R241+0x6000], [R20.64], !P4 ;  /* 0x0600000014f17fae */ /* 0x0005e8000e101d50 */
[----:B------:R2:W-:Y:S07]  /*7180*/  LDGSTS.E.BYPASS.LTC128B.128 [R241+0x1000], [R4.64], !P2 ;  /* 0x0100000004f17fae */ /* 0x0005ee000d101d50 */
[----:B------:R2:W-:Y:S01]  /*7190*/  LDGSTS.E.BYPASS.LTC128B.128.ZFILL [R241+0x3000], [R30.64], P0 ;  /* 0x030000001ef17fae */ /* 0x0005e20008141d50 */
[----:B------:R-:W-:Y:S11]  /*71a0*/  ISETP.NE.U32.AND P0, PT, R205, RZ, PT ;  /* 0x000000ffcd00720c */ /* 0x000ff60003f05070 */
[----:B------:R-:W-:Y:S02]  /*71b0*/  @!UPT UIADD3 URZ, URZ, URZ, URZ ;  /* 0x0000003f3f3ff290 */ /* 0x000fe4000fffe03f */
[----:B------:R2:W-:Y:S01]  /*71c0*/  LDGSTS.E.BYPASS.LTC128B.128.ZFILL [R241+0x5000], [R28.64], P0 ;  /* 0x050000001cf17fae */ /* 0x0005e20008141d50 */
[----:B------:R-:W-:Y:S11]  /*71d0*/  ISETP.NE.U32.AND P0, PT, R204, RZ, PT ;  /* 0x000000ffcc00720c */ /* 0x000ff60003f05070 */
[----:B------:R-:W-:Y:S02]  /*71e0*/  @!UPT UIADD3 URZ, URZ, URZ, URZ ;  /* 0x0000003f3f3ff290 */ /* 0x000fe4000fffe03f */
[----:B------:R2:W-:Y:S02]  /*71f0*/  LDGSTS.E.BYPASS.LTC128B.128.ZFILL [R241+0x7000], [R22.64], P0 ;  /* 0x0700000016f17fae */ /* 0x0005e40008141d50 */
.L_x_987:
[C---:B--23--:R-:W-:Y:S01]  /*7200*/  HMMA.16816.F32.BF16 R4, R32.reuse, R8, RZ ;  /* 0x000000082004723c */ /* 0x04cfe200000418ff */
[----:B------:R-:W-:Y:S01]  /*7210*/  LDSM.16.M88.4 R192, [R218+0x8100] ;  /* 0x00810000dac0783b */ /* 0x000fe20000000200 */
[----:B------:R-:W-:Y:S06]  /*7220*/  UISETP.GT.AND UP0, UPT, UR21, UR7, UPT ;  /* 0x000000071500728c */ /* 0x000fec000bf04270 */
[C---:B------:R-:W-:Y:S01]  /*7230*/  HMMA.16816.F32.BF16 R8, R32.reuse, R10, RZ ;  /* 0x0000000a2008723c */ /* 0x040fe200000418ff */
[----:B------:R-:W0:Y:S01]  /*7240*/  LDGDEPBAR ;  /* 0x00000000000079af */ /* 0x000e220000000000 */
[----:B------:R-:W-:Y:S06]  /*7250*/  PLOP3.LUT P0, PT, PT, PT, UP0, 0x40, 0x0 ;  /* 0x000000000000781c */ /* 0x000fec0003f0e808 */
[C---:B----4-:R-:W-:Y:S01]  /*7260*/  HMMA.16816.F32.BF16 R12, R32.reuse, R16, RZ ;  /* 0x00000010200c723c */ /* 0x050fe200000418ff */
[----:B------:R-:W-:Y:S07]  /*7270*/  LDSM.16.M88.4 R196, [R218+0x8900] ;  /* 0x00890000dac4783b */ /* 0x000fee0000000200 */
[C---:B------:R-:W-:Y:S01]  /*7280*/  HMMA.16816.F32.BF16 R16, R32.reuse, R18, RZ ;  /* 0x000000122010723c */ /* 0x040fe200000418ff */
[----:B------:R-:W-:Y:S07]  /*7290*/  LDSM.16.M88.4 R200, [R217] ;  /* 0x00000000d9c8783b */ /* 0x000fee0000000200 */
[C---:B-1----:R-:W-:Y:S08]  /*72a0*/  HMMA.16816.F32.BF16 R20, R32.reuse, R24, RZ ;  /* 0x000000182014723c */ /* 0x042ff000000418ff */
[C---:B------:R-:W-:Y:S08]  /*72b0*/  HMMA.16816.F32.BF16 R24, R32.reuse, R26, RZ ;  /* 0x0000001a2018723c */ /* 0x040ff000000418ff */
[C---:B------:R-:W-:Y:S08]  /*72c0*/  HMMA.16816.F32.BF16 R28, R32.reuse, R136, RZ ;  /* 0x00000088201c723c */ /* 0x040ff000000418ff */
[----:B------:R-:W-:Y:S01]  /*72d0*/  HMMA.16816.F32.BF16 R32, R32, R138, RZ ;  /* 0x0000008a2020723c */ /* 0x000fe200000418ff */
        /* <DEDUP_REMOVED lines=11> */
[----:B------:R-:W-:Y:S01]  /*7390*/  HMMA.16816.F32.BF16 R32, R172, R190, R32 ;  /* 0x000000beac20723c */ /* 0x000fe20000041820 */
[----:B------:R-:W5:Y:S07]  /*73a0*/  LDSM.16.M88.4 R172, [R217+0x800] ;  /* 0x00080000d9ac783b */ /* 0x000f6e0000000200 */
[C---:B-1----:R-:W-:Y:S01]  /*73b0*/  HMMA.16816.F32.BF16 R4, R136.reuse, R192, R4 ;  /* 0x000000c08804723c */ /* 0x042fe20000041804 */
[----:B------:R-:W-:Y:S07]  /*73c0*/  LDSM.16.M88.4 R188, [R217+0x1800] ;  /* 0x00180000d9bc783b */ /* 0x000fee0000000200 */
        /* <DEDUP_REMOVED lines=10> */
[----:B------:R-:W2:Y:S07]  /*7470*/  LDSM.16.M88.4 R136, [R212+0xa900] ;  /* 0x00a90000d488783b */ /* 0x000eae0000000200 */
[C---:B----4-:R-:W-:Y:S01]  /*7480*/  HMMA.16816.F32.BF16 R4, R184.reuse, R200, R4 ;  /* 0x000000c8b804723c */ /* 0x050fe20000041804 */
[----:B------:R-:W3:Y:S07]  /*7490*/  LDSM.16.M88.4 R180, [R212+0xb100] ;  /* 0x00b10000d4b4783b */ /* 0x000eee0000000200 */
[C---:B------:R-:W-:Y:S01]  /*74a0*/  HMMA.16816.F32.BF16 R8, R184.reuse, R202, R8 ;  /* 0x000000cab808723c */ /* 0x040fe20000041808 */
[----:B------:R-:W4:Y:S07]  /*74b0*/  LDSM.16.M88.4 R200, [R212+0xb900] ;  /* 0x00b90000d4c8783b */ /* 0x000f2e0000000200 */
[C---:B-----5:R-:W-:Y:S08]  /*74c0*/  HMMA.16816.F32.BF16 R12, R184.reuse, R172, R12 ;  /* 0x000000acb80c723c */ /* 0x060ff0000004180c */
[C---:B------:R-:W-:Y:S01]  /*74d0*/  HMMA.16816.F32.BF16 R16, R184.reuse, R174, R16 ;  /* 0x000000aeb810723c */ /* 0x040fe20000041810 */
[----:B------:R-:W-:Y:S07]  /*74e0*/  LDSM.16.M88.4 R172, [R220+0x14100] ;  /* 0x01410000dcac783b */ /* 0x000fee0000000200 */
[C---:B-1----:R-:W-:Y:S08]  /*74f0*/  HMMA.16816.F32.BF16 R20, R184.reuse, R176, R20 ;  /* 0x000000b0b814723c */ /* 0x042ff00000041814 */
[C---:B------:R-:W-:Y:S01]  /*7500*/  HMMA.16816.F32.BF16 R24, R184.reuse, R178, R24 ;  /* 0x000000b2b818723c */ /* 0x040fe20000041818 */
[----:B------:R-:W1:Y:S07]  /*7510*/  LDSM.16.M88.4 R176, [R235] ;  /* 0x00000000ebb0783b */ /* 0x000e6e0000000200 */
[C---:B------:R-:W-:Y:S08]  /*7520*/  HMMA.16816.F32.BF16 R28, R184.reuse, R188, R28 ;  /* 0x000000bcb81c723c */ /* 0x040ff0000004181c */
[----:B------:R-:W-:Y:S01]  /*7530*/  HMMA.16816.F32.BF16 R32, R184, R190, R32 ;  /* 0x000000beb820723c */ /* 0x000fe20000041820 */
[----:B------:R-:W5:Y:S07]  /*7540*/  LDSM.16.M88.4 R184, [R234] ;  /* 0x00000000eab8783b */ /* 0x000f6e0000000200 */
[C---:B------:R-:W-:Y:S01]  /*7550*/  HMMA.16816.F32.BF16 R4, R192.reuse, R196, R4 ;  /* 0x000000c4c004723c */ /* 0x040fe20000041804 */
[----:B------:R-:W1:Y:S07]  /*7560*/  LDSM.16.M88.4 R188, [R233] ;  /* 0x00000000e9bc783b */ /* 0x000e6e0000000200 */
[C---:B------:R-:W-:Y:S01]  /*7570*/  HMMA.16816.F32.BF16 R8, R192.reuse, R198, R8 ;  /* 0x000000c6c008723c */ /* 0x040fe20000041808 */
[----:B------:R-:W1:Y:S07]  /*7580*/  LDSM.16.M88.4 R196, [R232] ;  /* 0x00000000e8c4783b */ /* 0x000e6e0000000200 */
[C---:B--2---:R-:W-:Y:S08]  /*7590*/  HMMA.16816.F32.BF16 R12, R192.reuse, R136, R12 ;  /* 0x00000088c00c723c */ /* 0x044ff0000004180c */
[C---:B------:R-:W-:Y:S01]  /*75a0*/  HMMA.16816.F32.BF16 R16, R192.reuse, R138, R16 ;  /* 0x0000008ac010723c */ /* 0x040fe20000041810 */
[----:B------:R-:W-:Y:S07]  /*75b0*/  LDSM.16.M88.4 R136, [R222+0x14100] ;  /* 0x01410000de88783b */ /* 0x000fee0000000200 */
[C---:B---3--:R-:W-:Y:S08]  /*75c0*/  HMMA.16816.F32.BF16 R20, R192.reuse, R180, R20 ;  /* 0x000000b4c014723c */ /* 0x048ff00000041814 */
[C---:B------:R-:W-:Y:S01]  /*75d0*/  HMMA.16816.F32.BF16 R24, R192.reuse, R182, R24 ;  /* 0x000000b6c018723c */ /* 0x040fe20000041818 */
[----:B------:R-:W2:Y:S07]  /*75e0*/  LDSM.16.M88.4 R180, [R218+0xa100] ;  /* 0x00a10000dab4783b */ /* 0x000eae0000000200 */
[C---:B----4-:R-:W-:Y:S08]  /*75f0*/  HMMA.16816.F32.BF16 R28, R192.reuse, R200, R28 ;  /* 0x000000c8c01c723c */ /* 0x050ff0000004181c */
[----:B------:R-:W-:Y:S01]  /*7600*/  HMMA.16816.F32.BF16 R32, R192, R202, R32 ;  /* 0x000000cac020723c */ /* 0x000fe20000041820 */
[----:B------:R-:W3:Y:S07]  /*7610*/  LDSM.16.M88.4 R192, [R218+0xa900] ;  /* 0x00a90000dac0783b */ /* 0x000eee0000000200 */
[C---:B-1----:R-:W-:Y:S01]  /*7620*/  HMMA.16816.F32.BF16 R4, R172.reuse, R176, R4 ;  /* 0x000000b0ac04723c */ /* 0x042fe20000041804 */
[----:B------:R-:W-:Y:S07]  /*7630*/  LDSM.16.M88.4 R200, [R217+0x3800] ;  /* 0x00380000d9c8783b */ /* 0x000fee0000000200 */
[C---:B------:R-:W-:Y:S01]  /*7640*/  HMMA.16816.F32.BF16 R8, R172.reuse, R178, R8 ;  /* 0x000000b2ac08723c */ /* 0x040fe20000041808 */
[----:B------:R-:W1:Y:S07]  /*7650*/  LDSM.16.M88.4 R176, [R218+0xb100] ;  /* 0x00b10000dab0783b */ /* 0x000e6e0000000200 */
[C---:B-----5:R-:W-:Y:S08]  /*7660*/  HMMA.16816.F32.BF16 R12, R172.reuse, R184, R12 ;  /* 0x000000b8ac0c723c */ /* 0x060ff0000004180c */
        /* <DEDUP_REMOVED lines=8> */
[C---:B--2---:R-:W-:Y:S01]  /*76f0*/  HMMA.16816.F32.BF16 R4, R136.reuse, R180, R4 ;  /* 0x000000b48804723c */ /* 0x044fe20000041804 */
[----:B------:R-:W-:Y:S07]  /*7700*/  LDSM.16.M88.4 R196, [R217+0x3000] ;  /* 0x00300000d9c4783b */ /* 0x000fee0000000200 */
[C---:B------:R-:W-:Y:S01]  /*7710*/  HMMA.16816.F32.BF16 R8, R136.reuse, R182, R8 ;  /* 0x000000b68808723c */ /* 0x040fe20000041808 */
[----:B------:R-:W2:Y:S07]  /*7720*/  LDSM.16.M88.4 R180, [R217+0x2800] ;  /* 0x00280000d9b4783b */ /* 0x000eae0000000200 */
[C---:B---3--:R-:W-:Y:S08]  /*7730*/  HMMA.16816.F32.BF16 R12, R136.reuse, R192, R12 ;  /* 0x000000c0880c723c */ /* 0x048ff0000004180c */
[C---:B------:R-:W-:Y:S01]  /*7740*/  HMMA.16816.F32.BF16 R16, R136.reuse, R194, R16 ;  /* 0x000000c28810723c */ /* 0x040fe20000041810 */
[----:B------:R-:W-:Y:S07]  /*7750*/  LDSM.16.M88.4 R192, [R220+0x18100] ;  /* 0x01810000dcc0783b */ /* 0x000fee0000000200 */
[C---:B-1----:R-:W-:Y:S08]  /*7760*/  HMMA.16816.F32.BF16 R20, R136.reuse, R176, R20 ;  /* 0x000000b08814723c */ /* 0x042ff00000041814 */
[C---:B------:R-:W-:Y:S01]  /*7770*/  HMMA.16816.F32.BF16 R24, R136.reuse, R178, R24 ;  /* 0x000000b28818723c */ /* 0x040fe20000041818 */
[----:B------:R-:W-:Y:S07]  /*7780*/  LDSM.16.M88.4 R176, [R212+0xc100] ;  /* 0x00c10000d4b0783b */ /* 0x000fee0000000200 */
[C---:B----4-:R-:W-:Y:S08]  /*7790*/  HMMA.16816.F32.BF16 R28, R136.reuse, R184, R28 ;  /* 0x000000b8881c723c */ /* 0x050ff0000004181c */
[----:B------:R-:W-:Y:S01]  /*77a0*/  HMMA.16816.F32.BF16 R32, R136, R186, R32 ;  /* 0x000000ba8820723c */ /* 0x000fe20000041820 */
[----:B------:R-:W1:Y:S07]  /*77b0*/  LDSM.16.M88.4 R136, [R219+0x18100] ;  /* 0x01810000db88783b */ /* 0x000e6e0000000200 */
[C---:B-----5:R-:W-:Y:S01]  /*77c0*/  HMMA.16816.F32.BF16 R4, R172.reuse, R188, R4 ;  /* 0x000000bcac04723c */ /* 0x060fe20000041804 */
[----:B------:R-:W3:Y:S07]  /*77d0*/  LDSM.16.M88.4 R184, [R212+0xc900] ;  /* 0x00c90000d4b8783b */ /* 0x000eee0000000200 */
[C---:B------:R-:W-:Y:S01]  /*77e0*/  HMMA.16816.F32.BF16 R8, R172.reuse, R190, R8 ;  /* 0x000000beac08723c */ /* 0x040fe20000041808 */
[----:B------:R-:W-:Y:S07]  /*77f0*/  LDSM.16.M88.4 R188, [R212+0xd900] ;  /* 0x00d90000d4bc783b */ /* 0x000fee0000000200 */
[C---:B--2---:R-:W-:Y:S08]  /*7800*/  HMMA.16816.F32.BF16 R12, R172.reuse, R180, R12 ;  /* 0x000000b4ac0c723c */ /* 0x044ff0000004180c */
[C---:B------:R-:W-:Y:S01]  /*7810*/  HMMA.16816.F32.BF16 R16, R172.reuse, R182, R16 ;  /* 0x000000b6ac10723c */ /* 0x040fe20000041810 */
[----:B------:R-:W2:Y:S07]  /*7820*/  LDSM.16.M88.4 R180, [R212+0xd100] ;  /* 0x00d10000d4b4783b */ /* 0x000eae0000000200 */
[C---:B------:R-:W-:Y:S08]  /*7830*/  HMMA.16816.F32.BF16 R20, R172.reuse, R196, R20 ;  /* 0x000000c4ac14723c */ /* 0x040ff00000041814 */
[C---:B------:R-:W-:Y:S01]  /*7840*/  HMMA.16816.F32.BF16 R24, R172.reuse, R198, R24 ;  /* 0x000000c6ac18723c */ /* 0x040fe20000041818 */
[----:B------:R-:W4:Y:S07]  /*7850*/  LDSM.16.M88.4 R196, [R231] ;  /* 0x00000000e7c4783b */ /* 0x000f2e0000000200 */
[C---:B------:R-:W-:Y:S08]  /*7860*/  HMMA.16816.F32.BF16 R28, R172.reuse, R200, R28 ;  /* 0x000000c8ac1c723c */ /* 0x040ff0000004181c */
[----:B------:R-:W-:Y:S01]  /*7870*/  HMMA.16816.F32.BF16 R32, R172, R202, R32 ;  /* 0x000000caac20723c */ /* 0x000fe20000041820 */
[----:B------:R-:W5:Y:S07]  /*7880*/  LDSM.16.M88.4 R172, [R230] ;  /* 0x00000000e6ac783b */ /* 0x000f6e0000000200 */
[C---:B-1----:R-:W-:Y:S01]  /*7890*/  HMMA.16816.F32.BF16 R4, R136.reuse, R176, R4 ;  /* 0x000000b08804723c */ /* 0x042fe20000041804 */
[----:B------:R-:W-:Y:S07]  /*78a0*/  LDSM.16.M88.4 R200, [R228] ;  /* 0x00000000e4c8783b */ /* 0x000fee0000000200 */
[C---:B------:R-:W-:Y:S01]  /*78b0*/  HMMA.16816.F32.BF16 R8, R136.reuse, R178, R8 ;  /* 0x000000b28808723c */ /* 0x040fe20000041808 */
[----:B------:R-:W1:Y:S07]  /*78c0*/  LDSM.16.M88.4 R176, [R229] ;  /* 0x00000000e5b0783b */ /* 0x000e6e0000000200 */
[C---:B---3--:R-:W-:Y:S08]  /*78d0*/  HMMA.16816.F32.BF16 R12, R136.reuse, R184, R12 ;  /* 0x000000b8880c723c */ /* 0x048ff0000004180c */
[C---:B------:R-:W-:Y:S01]  /*78e0*/  HMMA.16816.F32.BF16 R16, R136.reuse, R186, R16 ;  /* 0x000000ba8810723c */ /* 0x040fe20000041810 */
[----:B------:R-:W-:Y:S07]  /*78f0*/  LDSM.16.M88.4 R184, [R218+0xc900] ;  /* 0x00c90000dab8783b */ /* 0x000fee0000000200 */
[C---:B--2---:R-:W-:Y:S08]  /*7900*/  HMMA.16816.F32.BF16 R20, R136.reuse, R180, R20 ;  /* 0x000000b48814723c */ /* 0x044ff00000041814 */
[C---:B------:R-:W-:Y:S01]  /*7910*/  HMMA.16816.F32.BF16 R24, R136.reuse, R182, R24 ;  /* 0x000000b68818723c */ /* 0x040fe20000041818 */
[----:B------:R-:W-:Y:S07]  /*7920*/  LDSM.16.M88.4 R180, [R218+0xc100] ;  /* 0x00c10000dab4783b */ /* 0x000fee0000000200 */
[C---:B------:R-:W-:Y:S08]  /*7930*/  HMMA.16816.F32.BF16 R28, R136.reuse, R188, R28 ;  /* 0x000000bc881c723c */ /* 0x040ff0000004181c */
        /* <DEDUP_REMOVED lines=11> */
[----:B------:R-:W1:Y:S07]  /*79f0*/  LDSM.16.M88.4 R176, [R217+0x4000] ;  /* 0x00400000d9b0783b */ /* 0x000e6e0000000200 */
[C---:B------:R-:W-:Y:S08]  /*7a00*/  HMMA.16816.F32.BF16 R28, R192.reuse, R200, R28 ;  /* 0x000000c8c01c723c */ /* 0x040ff0000004181c */
[----:B------:R-:W-:Y:S01]  /*7a10*/  HMMA.16816.F32.BF16 R32, R192, R202, R32 ;  /* 0x000000cac020723c */ /* 0x000fe20000041820 */
[----:B------:R-:W5:Y:S07]  /*7a20*/  LDSM.16.M88.4 R192, [R217+0x4800] ;  /* 0x00480000d9c0783b */ /* 0x000f6e0000000200 */
[C---:B--2---:R-:W-:Y:S01]  /*7a30*/  HMMA.16816.F32.BF16 R4, R136.reuse, R180, R4 ;  /* 0x000000b48804723c */ /* 0x044fe20000041804 */
[----:B------:R-:W-:Y:S07]  /*7a40*/  LDSM.16.M88.4 R200, [R212+0xe100] ;  /* 0x00e10000d4c8783b */ /* 0x000fee0000000200 */
[C---:B------:R-:W-:Y:S01]  /*7a50*/  HMMA.16816.F32.BF16 R8, R136.reuse, R182, R8 ;  /* 0x000000b68808723c */ /* 0x040fe20000041808 */
[----:B------:R-:W2:Y:S07]  /*7a60*/  LDSM.16.M88.4 R180, [R217+0x5000] ;  /* 0x00500000d9b4783b */ /* 0x000eae0000000200 */
[C---:B------:R-:W-:Y:S08]  /*7a70*/  HMMA.16816.F32.BF16 R12, R136.reuse, R184, R12 ;  /* 0x000000b8880c723c */ /* 0x040ff0000004180c */
[C---:B------:R-:W-:Y:S01]  /*7a80*/  HMMA.16816.F32.BF16 R16, R136.reuse, R186, R16 ;  /* 0x000000ba8810723c */ /* 0x040fe20000041810 */
[----:B------:R-:W2:Y:S07]  /*7a90*/  LDSM.16.M88.4 R184, [R217+0x5800] ;  /* 0x00580000d9b8783b */ /* 0x000eae0000000200 */
[C---:B---3--:R-:W-:Y:S08]  /*7aa0*/  HMMA.16816.F32.BF16 R20, R136.reuse, R188, R20 ;  /* 0x000000bc8814723c */ /* 0x048ff00000041814 */
[C---:B------:R-:W-:Y:S01]  /*7ab0*/  HMMA.16816.F32.BF16 R24, R136.reuse, R190, R24 ;  /* 0x000000be8818723c */ /* 0x040fe20000041818 */
[----:B------:R-:W3:Y:S07]  /*7ac0*/  LDSM.16.M88.4 R188, [R219+0x1c100] ;  /* 0x01c10000dbbc783b */ /* 0x000eee0000000200 */
[C---:B----4-:R-:W-:Y:S08]  /*7ad0*/  HMMA.16816.F32.BF16 R28, R136.reuse, R196, R28 ;  /* 0x000000c4881c723c */ /* 0x050ff0000004181c */
[----:B------:R-:W-:Y:S01]  /*7ae0*/  HMMA.16816.F32.BF16 R32, R136, R198, R32 ;  /* 0x000000c68820723c */ /* 0x000fe20000041820 */
[----:B------:R-:W4:Y:S07]  /*7af0*/  LDSM.16.M88.4 R136, [R212+0xe900] ;  /* 0x00e90000d488783b */ /* 0x000f2e0000000200 */
[C---:B-1----:R-:W-:Y:S01]  /*7b00*/  HMMA.16816.F32.BF16 R4, R172.reuse, R176, R4 ;  /* 0x000000b0ac04723c */ /* 0x042fe20000041804 */
[----:B------:R-:W-:Y:S07]  /*7b10*/  LDSM.16.M88.4 R196, [R225] ;  /* 0x00000000e1c4783b */ /* 0x000fee0000000200 */
[C---:B------:R-:W-:Y:S01]  /*7b20*/  HMMA.16816.F32.BF16 R8, R172.reuse, R178, R8 ;  /* 0x000000b2ac08723c */ /* 0x040fe20000041808 */
[----:B------:R-:W1:Y:S07]  /*7b30*/  LDSM.16.M88.4 R176, [R212+0xf100] ;  /* 0x00f10000d4b0783b */ /* 0x000e6e0000000200 */
[C---:B-----5:R-:W-:Y:S08]  /*7b40*/  HMMA.16816.F32.BF16 R12, R172.reuse, R192, R12 ;  /* 0x000000c0ac0c723c */ /* 0x060ff0000004180c */
[C---:B------:R-:W-:Y:S01]  /*7b50*/  HMMA.16816.F32.BF16 R16, R172.reuse, R194, R16 ;  /* 0x000000c2ac10723c */ /* 0x040fe20000041810 */
[----:B------:R-:W5:Y:S07]  /*7b60*/  LDSM.16.M88.4 R192, [R212+0xf900] ;  /* 0x00f90000d4c0783b */ /* 0x000f6e0000000200 */
[C---:B--2---:R-:W-:Y:S08]  /*7b70*/  HMMA.16816.F32.BF16 R20, R172.reuse, R180, R20 ;  /* 0x000000b4ac14723c */ /* 0x044ff00000041814 */
[C---:B------:R-:W-:Y:S01]  /*7b80*/  HMMA.16816.F32.BF16 R24, R172.reuse, R182, R24 ;  /* 0x000000b6ac18723c */ /* 0x040fe20000041818 */
[----:B------:R-:W-:Y:S07]  /*7b90*/  LDSM.16.M88.4 R180, [R227] ;  /* 0x00000000e3b4783b */ /* 0x000fee0000000200 */
[C---:B------:R-:W-:Y:S08]  /*7ba0*/  HMMA.16816.F32.BF16 R28, R172.reuse, R184, R28 ;  /* 0x000000b8ac1c723c */ /* 0x040ff0000004181c */
[----:B------:R-:W-:Y:S01]  /*7bb0*/  HMMA.16816.F32.BF16 R32, R172, R186, R32 ;  /* 0x000000baac20723c */ /* 0x000fe20000041820 */
[----:B------:R-:W2:Y:S07]  /*7bc0*/  LDSM.16.M88.4 R172, [R220+0x1c100] ;  /* 0x01c10000dcac783b */ /* 0x000eae0000000200 */
[C---:B---3--:R-:W-:Y:S01]  /*7bd0*/  HMMA.16816.F32.BF16 R4, R188.reuse, R200, R4 ;  /* 0x000000c8bc04723c */ /* 0x048fe20000041804 */
[----:B------:R-:W3:Y:S07]  /*7be0*/  LDSM.16.M88.4 R184, [R226] ;  /* 0x00000000e2b8783b */ /* 0x000eee0000000200 */
[C---:B------:R-:W-:Y:S01]  /*7bf0*/  HMMA.16816.F32.BF16 R8, R188.reuse, R202, R8 ;  /* 0x000000cabc08723c */ /* 0x040fe20000041808 */
[----:B------:R-:W2:Y:S07]  /*7c00*/  LDSM.16.M88.4 R200, [R224] ;  /* 0x00000000e0c8783b */ /* 0x000eae0000000200 */
[C---:B----4-:R-:W-:Y:S08]  /*7c10*/  HMMA.16816.F32.BF16 R12, R188.reuse, R136, R12 ;  /* 0x00000088bc0c723c */ /* 0x050ff0000004180c */
[C---:B------:R-:W-:Y:S01]  /*7c20*/  HMMA.16816.F32.BF16 R16, R188.reuse, R138, R16 ;  /* 0x0000008abc10723c */ /* 0x040fe20000041810 */
[----:B------:R-:W-:Y:S07]  /*7c30*/  LDSM.16.M88.4 R136, [R222+0x1c100] ;  /* 0x01c10000de88783b */ /* 0x000fee0000000200 */
[C---:B-1----:R-:W-:Y:S08]  /*7c40*/  HMMA.16816.F32.BF16 R20, R188.reuse, R176, R20 ;  /* 0x000000b0bc14723c */ /* 0x042ff00000041814 */
[C---:B------:R-:W-:Y:S01]  /*7c50*/  HMMA.16816.F32.BF16 R24, R188.reuse, R178, R24 ;  /* 0x000000b2bc18723c */ /* 0x040fe20000041818 */
[----:B------:R-:W1:Y:S07]  /*7c60*/  LDSM.16.M88.4 R176, [R218+0xe100] ;  /* 0x00e10000dab0783b */ /* 0x000e6e0000000200 */
[C---:B-----5:R-:W-:Y:S08]  /*7c70*/  HMMA.16816.F32.BF16 R28, R188.reuse, R192, R28 ;  /* 0x000000c0bc1c723c */ /* 0x060ff0000004181c */
[----:B------:R-:W-:Y:S01]  /*7c80*/  HMMA.16816.F32.BF16 R32, R188, R194, R32 ;  /* 0x000000c2bc20723c */ /* 0x000fe20000041820 */
[----:B------:R-:W-:Y:S07]  /*7c90*/  LDSM.16.M88.4 R188, [R218+0xf900] ;  /* 0x00f90000dabc783b */ /* 0x000fee0000000200 */
[C---:B--2---:R-:W-:Y:S01]  /*7ca0*/  HMMA.16816.F32.BF16 R4, R172.reuse, R180, R4 ;  /* 0x000000b4ac04723c */ /* 0x044fe20000041804 */
[----:B------:R-:W-:Y:S07]  /*7cb0*/  LDSM.16.M88.4 R192, [R221+0x1c100] ;  /* 0x01c10000ddc0783b */ /* 0x000fee0000000200 */
[C---:B------:R-:W-:Y:S01]  /*7cc0*/  HMMA.16816.F32.BF16 R8, R172.reuse, R182, R8 ;  /* 0x000000b6ac08723c */ /* 0x040fe20000041808 */
[----:B------:R-:W2:Y:S07]  /*7cd0*/  LDSM.16.M88.4 R180, [R218+0xe900] ;  /* 0x00e90000dab4783b */ /* 0x000eae0000000200 */
[C---:B---3--:R-:W-:Y:S08]  /*7ce0*/  HMMA.16816.F32.BF16 R12, R172.reuse, R184, R12 ;  /* 0x000000b8ac0c723c */ /* 0x048ff0000004180c */
[C---:B------:R-:W-:Y:S01]  /*7cf0*/  HMMA.16816.F32.BF16 R16, R172.reuse, R186, R16 ;  /* 0x000000baac10723c */ /* 0x040fe20000041810 */
[----:B------:R-:W3:Y:S07]  /*7d00*/  LDSM.16.M88.4 R184, [R218+0xf100] ;  /* 0x00f10000dab8783b */ /* 0x000eee0000000200 */
[C---:B------:R-:W-:Y:S08]  /*7d10*/  HMMA.16816.F32.BF16 R20, R172.reuse, R196, R20 ;  /* 0x000000c4ac14723c */ /* 0x040ff00000041814 */
[C---:B------:R-:W-:Y:S01]  /*7d20*/  HMMA.16816.F32.BF16 R24, R172.reuse, R198, R24 ;  /* 0x000000c6ac18723c */ /* 0x040fe20000041818 */
[----:B------:R-:W4:Y:S07]  /*7d30*/  LDSM.16.M88.4 R196, [R217+0x6000] ;  /* 0x00600000d9c4783b */ /* 0x000f2e0000000200 */
[C---:B------:R-:W-:Y:S08]  /*7d40*/  HMMA.16816.F32.BF16 R28, R172.reuse, R200, R28 ;  /* 0x000000c8ac1c723c */ /* 0x040ff0000004181c */
[----:B------:R-:W-:Y:S08]  /*7d50*/  HMMA.16816.F32.BF16 R32, R172, R202, R32 ;  /* 0x000000caac20723c */ /* 0x000ff00000041820 */
[C---:B-1----:R-:W-:Y:S08]  /*7d60*/  HMMA.16816.F32.BF16 R4, R136.reuse, R176, R4 ;  /* 0x000000b08804723c */ /* 0x042ff00000041804 */
[C---:B------:R-:W-:Y:S08]  /*7d70*/  HMMA.16816.F32.BF16 R8, R136.reuse, R178, R8 ;  /* 0x000000b28808723c */ /* 0x040ff00000041808 */
[C---:B--2---:R-:W-:Y:S08]  /*7d80*/  HMMA.16816.F32.BF16 R12, R136.reuse, R180, R12 ;  /* 0x000000b4880c723c */ /* 0x044ff0000004180c */
[C---:B------:R-:W-:Y:S08]  /*7d90*/  HMMA.16816.F32.BF16 R16, R136.reuse, R182, R16 ;  /* 0x000000b68810723c */ /* 0x040ff00000041810 */
[C---:B---3--:R-:W-:Y:S08]  /*7da0*/  HMMA.16816.F32.BF16 R20, R136.reuse, R184, R20 ;  /* 0x000000b88814723c */ /* 0x048ff00000041814 */
[C---:B------:R-:W-:Y:S08]  /*7db0*/  HMMA.16816.F32.BF16 R24, R136.reuse, R186, R24 ;  /* 0x000000ba8818723c */ /* 0x040ff00000041818 */
[C---:B------:R-:W-:Y:S08]  /*7dc0*/  HMMA.16816.F32.BF16 R28, R136.reuse, R188, R28 ;  /* 0x000000bc881c723c */ /* 0x040ff0000004181c */
[----:B------:R-:W-:Y:S01]  /*7dd0*/  HMMA.16816.F32.BF16 R32, R136, R190, R32 ;  /* 0x000000be8820723c */ /* 0x000fe20000041820 */
[----:B------:R-:W1:Y:S07]  /*7de0*/  LDSM.16.M88.4 R136, [R217+0x6800] ;  /* 0x00680000d988783b */ /* 0x000e6e0000000200 */
[C---:B----4-:R-:W-:Y:S08]  /*7df0*/  HMMA.16816.F32.BF16 R4, R192.reuse, R196, R4 ;  /* 0x000000c4c004723c */ /* 0x050ff00000041804 */
        /* <DEDUP_REMOVED lines=16> */
[----:B------:R-:W-:Y:S02]  /*7f00*/  FMUL.FTZ R12, R12, c[0x0][0x320] ;  /* 0x0000c8000c0c7a20 */ /* 0x000fe40000410000 */
[----:B------:R-:W-:Y:S02]  /*7f10*/  FMUL.FTZ R13, R13, c[0x0][0x320] ;  /* 0x0000c8000d0d7a20 */ /* 0x000fe40000410000 */
[----:B------:R-:W-:Y:S02]  /*7f20*/  FMUL.FTZ R14, R14, c[0x0][0x320] ;  /* 0x0000c8000e0e7a20 */ /* 0x000fe40000410000 */
[----:B------:R-:W-:Y:S02]  /*7f30*/  FMUL.FTZ R15, R15, c[0x0][0x320] ;  /* 0x0000c8000f0f7a20 */ /* 0x000fe40000410000 */
[----:B------:R-:W-:Y:S01]  /*7f40*/  FMUL.FTZ R16, R16, c[0x0][0x320] ;  /* 0x0000c80010107a20 */ /* 0x000fe20000410000 */
[----:B------:R-:W1:Y:S01]  /*7f50*/  MUFU.TANH R181, R8 ;  /* 0x0000000800b57308 */ /* 0x000e620000002400 */
[----:B------:R-:W-:Y:S02]  /*7f60*/  FMUL.FTZ R17, R17, c[0x0][0x320] ;  /* 0x0000c80011117a20 */ /* 0x000fe40000410000 */
[----:B------:R-:W-:Y:S02]  /*7f70*/  FMUL.FTZ R18, R18, c[0x0][0x320] ;  /* 0x0000c80012127a20 */ /* 0x000fe40000410000 */
[----:B------:R-:W-:Y:S05]  /*7f80*/  FMUL.FTZ R19, R19, c[0x0][0x320] ;  /* 0x0000c80013137a20 */ /* 0x000fea0000410000 */
[----:B------:R-:W1:Y:S01]  /*7f90*/  MUFU.TANH R178, R9 ;  /* 0x0000000900b27308 */ /* 0x000e620000002400 */
[----:B----4-:R-:W4:Y:S09]  /*7fa0*/  LDSM.16.M88.4 R4, [R217+0x7000] ;  /* 0x00700000d904783b */ /* 0x010f320000000200 */
[----:B------:R-:W1:Y:S10]  /*7fb0*/  MUFU.TANH R185, R10 ;  /* 0x0000000a00b97308 */ /* 0x000e740000002400 */
[----:B------:R5:W1:Y:S10]  /*7fc0*/  MUFU.TANH R184, R11 ;  /* 0x0000000b00b87308 */ /* 0x000a740000002400 */
[----:B------:R-:W1:Y:S10]  /*7fd0*/  MUFU.TANH R175, R12 ;  /* 0x0000000c00af7308 */ /* 0x000e740000002400 */
[----:B------:R-:W1:Y:S01]  /*7fe0*/  MUFU.TANH R174, R13 ;  /* 0x0000000d00ae7308 */ /* 0x000e620000002400 */
[----:B-----5:R-:W5:Y:S01]  /*7ff0*/  LDSM.16.M88.4 R8, [R217+0x7800] ;  /* 0x00780000d908783b */ /* 0x020f620000000200 */
[----:B------:R-:W-:Y:S04]  /*8000*/  DEPBAR.LE SB0, 0x0 ;  /* 0x000080000000791a */ /* 0x000fe80000000000 */
[C---:B----4-:R-:W-:Y:S04]  /*8010*/  HMMA.16816.F32.BF16 R20, R192.reuse, R4, R20 ;  /* 0x00000004c014723c */ /* 0x050fe80000041814 */
[----:B------:R-:W4:Y:S01]  /*8020*/  MUFU.TANH R180, R14 ;  /* 0x0000000e00b47308 */ /* 0x000f220000002400 */
[----:B------:R-:W-:Y:S03]  /*8030*/  BAR.SYNC.DEFER_BLOCKING 0x0 ;  /* 0x0000000000007b1d */ /* 0x000fe60000010000 */
[C---:B------:R-:W-:Y:S06]  /*8040*/  HMMA.16816.F32.BF16 R24, R192.reuse, R6, R24 ;  /* 0x00000006c018723c */ /* 0x040fec0000041818 */
[----:B------:R-:W1:Y:S10]  /*8050*/  MUFU.TANH R179, R15 ;  /* 0x0000000f00b37308 */ /* 0x000e740000002400 */
[----:B------:R-:W1:Y:S01]  /*8060*/  MUFU.TANH R173, R16 ;  /* 0x0000001000ad7308 */ /* 0x000e620000002400 */
[----:B------:R-:W-:Y:S02]  /*8070*/  FMUL.FTZ R20, R20, c[0x0][0x320] ;  /* 0x0000c80014147a20 */ /* 0x000fe40000410000 */
[----:B------:R-:W-:Y:S02]  /*8080*/  FMUL.FTZ R21, R21, c[0x0][0x320] ;  /* 0x0000c80015157a20 */ /* 0x000fe40000410000 */
[----:B------:R-:W-:Y:S02]  /*8090*/  FMUL.FTZ R22, R22, c[0x0][0x320] ;  /* 0x0000c80016167a20 */ /* 0x000fe40000410000 */
[----:B------:R-:W-:Y:S03]  /*80a0*/  FMUL.FTZ R23, R23, c[0x0][0x320] ;  /* 0x0000c80017177a20 */ /* 0x000fe60000410000 */
[----:B------:R-:W1:Y:S01]  /*80b0*/  MUFU.TANH R136, R20 ;  /* 0x0000001400887308 */ /* 0x000e620000002400 */
[----:B------:R-:W-:Y:S02]  /*80c0*/  FMUL.FTZ R24, R24, c[0x0][0x320] ;  /* 0x0000c80018187a20 */ /* 0x000fe40000410000 */
[----:B------:R-:W-:Y:S01]  /*80d0*/  FMUL.FTZ R27, R27, c[0x0][0x320] ;  /* 0x0000c8001b1b7a20 */ /* 0x000fe20000410000 */
[C---:B-----5:R-:W-:Y:S03]  /*80e0*/  HMMA.16816.F32.BF16 R28, R192.reuse, R8, R28 ;  /* 0x00000008c01c723c */ /* 0x060fe6000004181c */
[----:B------:R-:W-:Y:S03]  /*80f0*/  FMUL.FTZ R26, R26, c[0x0][0x320] ;  /* 0x0000c8001a1a7a20 */ /* 0x000fe60000410000 */
[----:B------:R5:W1:Y:S02]  /*8100*/  MUFU.TANH R135, R21 ;  /* 0x0000001500877308 */ /* 0x000a640000002400 */
[----:B------:R-:W-:Y:S08]  /*8110*/  HMMA.16816.F32.BF16 R32, R192, R10, R32 ;  /* 0x0000000ac020723c */ /* 0x000ff00000041820 */
[----:B------:R1:W1:Y:S10]  /*8120*/  MUFU.TANH R139, R22 ;  /* 0x00000016008b7308 */ /* 0x0002740000002400 */
[----:B------:R2:W2:Y:S06]  /*8130*/  MUFU.TANH R172, R23 ;  /* 0x0000001700ac7308 */ /* 0x0004ac0000002400 */
[----:B-----5:R-:W-:Y:S02]  /*8140*/  FMUL.FTZ R21, R32, c[0x0][0x320] ;  /* 0x0000c80020157a20 */ /* 0x020fe40000410000 */
[----:B------:R-:W-:Y:S02]  /*8150*/  FMUL.FTZ R20, R33, c[0x0][0x320] ;  /* 0x0000c80021147a20 */ /* 0x000fe40000410000 */
[----:B------:R5:W3:Y:S01]  /*8160*/  MUFU.TANH R132, R24 ;  /* 0x0000001800847308 */ /* 0x000ae20000002400 */
[----:B-1----:R-:W-:Y:S02]  /*8170*/  FMUL.FTZ R22, R29, c[0x0][0x320] ;  /* 0x0000c8001d167a20 */ /* 0x002fe40000410000 */
[----:B------:R-:W-:Y:S07]  /*8180*/  FMUL.FTZ R29, R35, c[0x0][0x320] ;  /* 0x0000c800231d7a20 */ /* 0x000fee0000410000 */
[----:B------:R1:W1:Y:S01]  /*8190*/  MUFU.TANH R138, R27 ;  /* 0x0000001b008a7308 */ /* 0x0002620000002400 */
[----:B--2---:R-:W-:Y:S02]  /*81a0*/  FMUL.FTZ R23, R28, c[0x0][0x320] ;  /* 0x0000c8001c177a20 */ /* 0x004fe40000410000 */
[----:B------:R-:W-:Y:S07]  /*81b0*/  FMUL.FTZ R28, R34, c[0x0][0x320] ;  /* 0x0000c800221c7a20 */ /* 0x000fee0000410000 */
[----:B------:R2:W2:Y:S01]  /*81c0*/  MUFU.TANH R137, R17 ;  /* 0x0000001100897308 */ /* 0x0004a20000002400 */
[----:B-----5:R-:W-:Y:S02]  /*81d0*/  FMUL.FTZ R24, R25, c[0x0][0x320] ;  /* 0x0000c80019187a20 */ /* 0x020fe40000410000 */
[----:B------:R-:W-:Y:S07]  /*81e0*/  FMUL.FTZ R25, R30, c[0x0][0x320] ;  /* 0x0000c8001e197a20 */ /* 0x000fee0000410000 */
[----:B------:R2:W2:Y:S01]  /*81f0*/  MUFU.TANH R177, R18 ;  /* 0x0000001200b17308 */ /* 0x0004a20000002400 */
[----:B-1----:R-:W-:Y:S09]  /*8200*/  FMUL.FTZ R27, R31, c[0x0][0x320] ;  /* 0x0000c8001f1b7a20 */ /* 0x002ff20000410000 */
[----:B------:R1:W1:Y:S10]  /*8210*/  MUFU.TANH R176, R19 ;  /* 0x0000001300b07308 */ /* 0x0002740000002400 */
        /* <DEDUP_REMOVED lines=11> */
[----:B--234-:R-:W-:Y:S01]  /*82d0*/  IADD3 R18, -R211, 0x10, RZ ;  /* 0x00000010d3127810 */ /* 0x01cfe20007ffe1ff */
[----:B------:R-:W-:Y:S01]  /*82e0*/  ULEA UR5, UR21, UR10, 0x6 ;  /* 0x0000000a15057291 */ /* 0x000fe2000f8e303f */
[----:B------:R-:W-:Y:S01]  /*82f0*/  IADD3 R16, -R205, 0x10, RZ ;  /* 0x00000010cd107810 */ /* 0x000fe20007ffe1ff */
[----:B------:R-:W-:Y:S01]  /*8300*/  IMAD.MOV.U32 R240, RZ, RZ, RZ ;  /* 0x000000fffff07224 */ /* 0x000fe200078e00ff */
[----:B------:R-:W-:Y:S02]  /*8310*/  LOP3.LUT R18, R18, 0xf, RZ, 0xc0, !PT ;  /* 0x0000000f12127812 */ /* 0x000fe400078ec0ff */
[----:B------:R-:W-:Y:S01]  /*8320*/  LOP3.LUT R16, R16, 0xf, RZ, 0xc0, !PT ;  /* 0x0000000f10107812 */ /* 0x000fe200078ec0ff */
[----:B------:R-:W-:Y:S01]  /*8330*/  IMAD.U32 R2, RZ, RZ, UR5 ;  /* 0x00000005ff027e24 */ /* 0x000fe2000f8e00ff */
[----:B------:R-:W-:Y:S02]  /*8340*/  IADD3 R14, -R204, 0x10, RZ ;  /* 0x00000010cc0e7810 */ /* 0x000fe40007ffe1ff */
[----:B------:R-:W-:Y:S02]  /*8350*/  SHF.L.U64.HI R6, R250, 0x1, R244 ;  /* 0x00000001fa067819 */ /* 0x000fe400000102f4 */
[----:B------:R-:W-:Y:S02]  /*8360*/  IADD3 R2, R2, -0x40, R251 ;  /* 0xffffffc002027810 */ /* 0x000fe40007ffe0fb */
[----:B------:R-:W-:Y:S03]  /*8370*/  LOP3.LUT R14, R14, 0xf, RZ, 0xc0, !PT ;  /* 0x0000000f0e0e7812 */ /* 0x000fe600078ec0ff */
        /* <DEDUP_REMOVED lines=8> */
[----:B------:R-:W-:Y:S03]  /*8400*/  @!P1 LEA.HI.X R5, R3, c[0x0][0x2a4], R5, 0x2, P0 ;  /* 0x0000a90003059a11 */ /* 0x000fe600000f1405 */
[----:B------:R-:W-:Y:S01]  /*8410*/  IMAD.WIDE.U32 R2, R242, c[0x0][0x1e0], RZ ;  /* 0x00007800f2027a25 */ /* 0x000fe200078e00ff */
[----:B------:R-:W-:Y:S01]  /*8420*/  SHF.R.S32.HI R0, RZ, 0x1f, R242 ;  /* 0x0000001fff007819 */ /* 0x000fe200000114f2 */
[----:B------:R2:W3:Y:S04]  /*8430*/  @!P1 LDG.E R240, [R4.64] ;  /* 0x0000001004f09981 */ /* 0x0004e8000c1e1900 */
[----:B------:R-:W-:Y:S04]  /*8440*/  IMAD R0, R0, c[0x0][0x1e0], RZ ;  /* 0x0000780000007a24 */ /* 0x000fe800078e02ff */
[----:B------:R-:W-:Y:S04]  /*8450*/  IMAD R0, R242, c[0x0][0x1e4], R0 ;  /* 0x00007900f2007a24 */ /* 0x000fe800078e0200 */
[----:B------:R-:W-:Y:S02]  /*8460*/  IMAD.IADD R3, R3, 0x1, R0 ;  /* 0x0000000103037824 */ /* 0x000fe400078e0200 */
[----:B--2---:R-:W-:Y:S01]  /*8470*/  IMAD.SHL.U32 R5, R250, 0x2, RZ ;  /* 0x00000002fa057824 */ /* 0x004fe200078e00ff */
[----:B---3--:R-:W-:Y:S01]  /*8480*/  SHF.R.S32.HI R4, RZ, 0x1f, R240 ;  /* 0x0000001fff047819 */ /* 0x008fe200000114f0 */
[----:B------:R-:W-:Y:S04]  /*8490*/  IMAD.WIDE.U32 R2, R240, c[0x0][0x1f0], R2 ;  /* 0x00007c00f0027a25 */ /* 0x000fe800078e0002 */
[----:B------:R-:W-:Y:S01]  /*84a0*/  IMAD R4, R4, c[0x0][0x1f0], RZ ;  /* 0x00007c0004047a24 */ /* 0x000fe200078e02ff */
[----:B------:R-:W-:Y:S03]  /*84b0*/  IADD3 R0, P0, R2, UR22, RZ ;  /* 0x0000001602007c10 */ /* 0x000fe6000ff1e0ff */
[----:B------:R-:W-:Y:S05]  /*84c0*/  IMAD R4, R240, c[0x0][0x1f4], R4 ;  /* 0x00007d00f0047a24 */ /* 0x000fea00078e0204 */
[----:B------:R-:W-:Y:S02]  /*84d0*/  IADD3.X R4, R3, UR18, R4, P0, !PT ;  /* 0x0000001203047c10 */ /* 0x000fe400087fe404 */
[C---:B------:R-:W-:Y:S04]  /*84e0*/  LEA R3, P0, R0.reuse, c[0x0][0x1c8], 0x1 ;  /* 0x0000720000037a11 */ /* 0x040fe800078008ff */
[----:B------:R-:W-:Y:S02]  /*84f0*/  LEA.HI.X R4, R0, c[0x0][0x1cc], R4, 0x1, P0 ;  /* 0x0000730000047a11 */ /* 0x000fe400000f0c04 */
[----:B------:R-:W2:Y:S04]  /*8500*/  SHFL.IDX PT, R0, R3, 0x1, 0x181f ;  /* 0x00381f0003007f89 */ /* 0x000ea800000e0000 */
[----:B------:R-:W3:Y:S04]  /*8510*/  SHFL.IDX PT, R2, R4, 0x1, 0x181f ;  /* 0x00381f0004027f89 */ /* 0x000ee800000e0000 */
[----:B------:R-:W4:Y:S04]  /*8520*/  SHFL.IDX PT, R3, R3, RZ, 0x181f ;  /* 0x00181fff03037589 */ /* 0x000f2800000e0000 */
[----:B------:R-:W5:Y:S01]  /*8530*/  SHFL.IDX PT, R4, R4, RZ, 0x181f ;  /* 0x00181fff04047589 */ /* 0x000f6200000e0000 */
[----:B--2---:R-:W-:Y:S04]  /*8540*/  IADD3 R18, P2, P0, R18, R0, R208 ;  /* 0x0000000012127210 */ /* 0x004fe8000785e0d0 */
[----:B-1-3--:R-:W-:Y:S02]  /*8550*/  IADD3.X R19, RZ, R2, R209, P2, P0 ;  /* 0x00000002ff137210 */ /* 0x00afe400017e04d1 */
[----:B------:R-:W-:Y:S04]  /*8560*/  IADD3 R16, P2, P0, R16, R0, R206 ;  /* 0x0000000010107210 */ /* 0x000fe8000785e0ce */
[----:B------:R-:W-:Y:S02]  /*8570*/  IADD3.X R17, RZ, R2, R207, P2, P0 ;  /* 0x00000002ff117210 */ /* 0x000fe400017e04cf */
[----:B------:R-:W-:Y:S04]  /*8580*/  IADD3 R14, P2, P0, R14, R0, R5 ;  /* 0x000000000e0e7210 */ /* 0x000fe8000785e005 */
[--C-:B------:R-:W-:Y:S02]  /*8590*/  IADD3.X R15, RZ, R2, R6.reuse, P2, P0 ;  /* 0x00000002ff0f7210 */ /* 0x100fe400017e0406 */
[C---:B----4-:R-:W-:Y:S02]  /*85a0*/  IADD3 R12, P0, R3.reuse, R5, RZ ;  /* 0x00000005030c7210 */ /* 0x050fe40007f1e0ff */
[----:B------:R-:W-:Y:S03]  /*85b0*/  ISETP.GE.AND P2, PT, R252, c[0x0][0x1d4], PT ;  /* 0x00007500fc007a0c */ /* 0x000fe60003f46270 */
[C---:B-----5:R-:W-:Y:S01]  /*85c0*/  IMAD.X R13, R4.reuse, 0x1, R6, P0 ;  /* 0x00000001040d7824 */ /* 0x060fe200000e0606 */
[CC--:B------:R-:W-:Y:S05]  /*85d0*/  IADD3 R10, P0, R3.reuse, R243.reuse, RZ ;  /* 0x000000f3030a7210 */ /* 0x0c0fea0007f1e0ff */
[C-C-:B------:R-:W-:Y:S01]  /*85e0*/  IMAD.X R11, R4.reuse, 0x1, R210.reuse, P0 ;  /* 0x00000001040b7824 */ /* 0x140fe200000e06d2 */
        /* <DEDUP_REMOVED lines=19> */
.L_x_988:
[----:B--234-:R-:W2:Y:S01]  /*8720*/  LDL R2, [R1+0xc] ;  /* 0x00000c0001027983 */ /* 0x01cea20000100800 */
[----:B------:R-:W-:Y:S01]  /*8730*/  PLOP3.LUT P0, PT, PT, PT, UP2, 0x80, 0x0 ;  /* 0x000000000000781c */ /* 0x000fe20003f0f028 */
[----:B------:R-:W-:Y:S02]  /*8740*/  USHF.L.U32 UR5, UR21, 0x6, URZ ;  /* 0x0000000615057899 */ /* 0x000fe4000800063f */
[----:B-1----:R-:W3:Y:S04]  /*8750*/  LDL R12, [R1+0x8] ;  /* 0x00000800010c7983 */ /* 0x002ee80000100800 */
[----:B------:R-:W-:Y:S01]  /*8760*/  IMAD.U32 R5, RZ, RZ, UR5 ;  /* 0x00000005ff057e24 */ /* 0x000fe2000f8e00ff */
[----:B------:R-:W0:Y:S05]  /*8770*/  LDGDEPBAR ;  /* 0x00000000000079af */ /* 0x000e2a0000000000 */
[----:B--2---:R-:W-:Y:S01]  /*8780*/  @P0 IMAD.HI.U32 R0, R2, c[0x0][0x2c8], RZ ;  /* 0x0000b20002000a27 */ /* 0x004fe200078e00ff */
[----:B------:R-:W-:Y:S03]  /*8790*/  PLOP3.LUT P0, PT, PT, PT, UP2, 0x80, 0x0 ;  /* 0x000000000000781c */ /* 0x000fe60003f0f028 */
[----:B------:R-:W-:Y:S02]  /*87a0*/  IMAD.MOV.U32 R4, RZ, RZ, R2 ;  /* 0x000000ffff047224 */ /* 0x000fe400078e0002 */
[----:B------:R-:W-:Y:S08]  /*87b0*/  IMAD.U32 R2, RZ, RZ, UR11 ;  /* 0x0000000bff027e24 */ /* 0x000ff0000f8e00ff */
[----:B------:R-:W-:Y:S02]  /*87c0*/  @P0 SHF.R.U32.HI R4, RZ, c[0x0][0x2cc], R0 ;  /* 0x0000b300ff040a19 */ /* 0x000fe40000011600 */
[----:B---3--:R-:W-:Y:S02]  /*87d0*/  IADD3 R0, -R12, 0x1, -R5 ;  /* 0x000000010c007810 */ /* 0x008fe40007ffe905 */
[----:B------:R-:W-:Y:S01]  /*87e0*/  PLOP3.LUT P0, PT, PT, PT, UP1, 0x40, 0x0 ;  /* 0x000000000000781c */ /* 0x000fe20003f0e818 */
[----:B------:R-:W1:Y:S02]  /*87f0*/  SHFL.IDX PT, R3, R4, RZ, 0x1c1f ;  /* 0x001c1fff04037589 */ /* 0x000e6400000e0000 */
[----:B------:R-:W-:Y:S05]  /*8800*/  IMAD R0, R2, c[0x0][0x1d0], R0 ;  /* 0x0000740002007a24 */ /* 0x000fea00078e0200 */
[----:B------:R-:W-:Y:S04]  /*8810*/  IADD3 R0, R0, -c[0x0][0x168], RZ ;  /* 0x80005a0000007a10 */ /* 0x000fe80007ffe0ff */
[C---:B------:R-:W-:Y:S02]  /*8820*/  IADD3 R7, R0.reuse, c[0x0][0x328], RZ ;  /* 0x0000ca0000077a10 */ /* 0x040fe40007ffe0ff */
[----:B------:R-:W-:Y:S03]  /*8830*/  IADD3 R6, R0, UR20, RZ ;  /* 0x0000001400067c10 */ /* 0x000fe6000fffe0ff */
[--C-:B-1----:R-:W-:Y:S02]  /*8840*/  IMAD.IADD R2, R7, 0x1, R3.reuse ;  /* 0x0000000107027824 */ /* 0x102fe400078e0203 */
        /* <DEDUP_REMOVED lines=17> */
.L_x_991:
[----:B------:R-:W-:Y:S04]  /*8960*/  MOV R8, c[0x0][0x32c] ;  /* 0x0000cb0000087a02 */ /* 0x000fe80000000f00 */
[----:B------:R-:W-:Y:S11]  /*8970*/  ISETP.NE.AND P0, PT, R8, 0x1, PT ;  /* 0x000000010800780c */ /* 0x000ff60003f05270 */
[----:B------:R-:W-:Y:S02]  /*8980*/  @!UPT UIADD3 URZ, URZ, URZ, URZ ;  /* 0x0000003f3f3ff290 */ /* 0x000fe4000fffe03f */
[----:B------:R-:W-:Y:S05]  /*8990*/  @P0 IMAD.HI.U32 R8, R3, c[0x0][0x330], RZ ;  /* 0x0000cc0003080a27 */ /* 0x000fea00078e00ff */
[----:B------:R-:W-:Y:S02]  /*89a0*/  @P0 SHF.R.U32.HI R3, RZ, c[0x0][0x334], R8 ;  /* 0x0000cd00ff030a19 */ /* 0x000fe40000011608 */
.L_x_992:
[----:B------:R-:W-:Y:S05]  /*89b0*/  BSYNC B0 ;  /* 0x0000000000007941 */ /* 0x000fea0003800000 */
.L_x_990:
[----:B------:R-:W-:Y:S04]  /*89c0*/  IMAD R3, R3, c[0x0][0x32c], -R5 ;  /* 0x0000cb0003037a24 */ /* 0x000fe800078e0a05 */
[----:B------:R-:W-:Y:S05]  /*89d0*/  IMAD.IADD R3, R3, 0x1, -R12 ;  /* 0x0000000103037824 */ /* 0x000fea00078e0a0c */
[----:B------:R-:W-:Y:S02]  /*89e0*/  IADD3 R8, R3, c[0x0][0x32c], RZ ;  /* 0x0000cb0003087a10 */ /* 0x000fe40007ffe0ff */
[----:B------:R-:W-:Y:S02]  /*89f0*/  IMNMX R0, R0, R3, !PT ;  /* 0x0000000300007217 */ /* 0x000fe40007800200 */
[----:B------:R-:W-:Y:S02]  /*8a00*/  IMNMX R2, R2, R8, PT ;  /* 0x0000000802027217 */ /* 0x000fe40003800200 */
.L_x_989:
[----:B------:R-:W-:Y:S01]  /*8a10*/  UISETP.GT.AND UP0, UPT, UR21, -0x1, UPT ;  /* 0xffffffff1500788c */ /* 0x000fe2000bf04270 */
[----:B------:R-:W1:Y:S05]  /*8a20*/  SHFL.IDX PT, R3, R4, 0x1, 0x1c1f ;  /* 0x003c1f0004037f89 */ /* 0x000e6a00000e0000 */
[----:B------:R-:W-:Y:S04]  /*8a30*/  PLOP3.LUT P0, PT, PT, PT, UP0, 0x80, 0x0 ;  /* 0x000000000000781c */ /* 0x000fe80003f0f008 */
[----:B------:R-:W-:Y:S04]  /*8a40*/  ISETP.GT.AND P0, PT, R0, RZ, P0 ;  /* 0x000000ff0000720c */ /* 0x000fe80000704270 */
        /* <DEDUP_REMOVED lines=59> */
[----:B------:R-:W-:Y:S01]  /*8e00*/  ISETP.GT.AND P0, PT, R0, 0x39, P0 ;  /* 0x000000390000780c */ /* 0x000fe20000704270 */
[--C-:B-1----:R-:W-:Y:S03]  /*8e10*/  IMAD.IADD R0, R6, 0x1, R3.reuse ;  /* 0x0000000106007824 */ /* 0x102fe600078e0203 */
[----:B------:R-:W-:Y:S01]  /*8e20*/  ISETP.LT.OR P0, PT, R2, 0x3a, P0 ;  /* 0x0000003a0200780c */ /* 0x000fe20000701670 */
[----:B------:R-:W-:Y:S03]  /*8e30*/  IMAD.IADD R2, R7, 0x1, R3 ;  /* 0x0000000107027824 */ /* 0x000fe600078e0203 */
[----:B------:R-:W-:Y:S02]  /*8e40*/  FSEL R201, R20, -INF , !P0 ;  /* 0xff80000014c97808 */ /* 0x000fe40004000000 */
[----:B------:R-:W-:Y:S11]  /*8e50*/  PLOP3.LUT P0, PT, PT, PT, UP1, 0x40, 0x0 ;  /* 0x000000000000781c */ /* 0x000ff60003f0e818 */
[----:B------:R-:W-:Y:S02]  /*8e60*/  @!UPT UIADD3 URZ, URZ, URZ, URZ ;  /* 0x0000003f3f3ff290 */ /* 0x000fe4000fffe03f */
        /* <DEDUP_REMOVED lines=16> */
.L_x_995:
[----:B------:R-:W-:Y:S04]  /*8f70*/  MOV R4, c[0x0][0x32c] ;  /* 0x0000cb0000047a02 */ /* 0x000fe80000000f00 */
[----:B------:R-:W-:Y:S11]  /*8f80*/  ISETP.NE.AND P0, PT, R4, 0x1, PT ;  /* 0x000000010400780c */ /* 0x000ff60003f05270 */
[----:B------:R-:W-:Y:S02]  /*8f90*/  @!UPT UIADD3 URZ, URZ, URZ, URZ ;  /* 0x0000003f3f3ff290 */ /* 0x000fe4000fffe03f */
[----:B------:R-:W-:Y:S05]  /*8fa0*/  @P0 IMAD.HI.U32 R4, R3, c[0x0][0x330], RZ ;  /* 0x0000cc0003040a27 */ /* 0x000fea00078e00ff */
[----:B------:R-:W-:Y:S02]  /*8fb0*/  @P0 SHF.R.U32.HI R3, RZ, c[0x0][0x334], R4 ;  /* 0x0000cd00ff030a19 */ /* 0x000fe40000011604 */
.L_x_996:
[----:B------:R-:W-:Y:S05]  /*8fc0*/  BSYNC B0 ;  /* 0x0000000000007941 */ /* 0x000fea0003800000 */
.L_x_994:
[----:B------:R-:W-:Y:S04]  /*8fd0*/  IMAD R5, R3, c[0x0][0x32c], -R5 ;  /* 0x0000cb0003057a24 */ /* 0x000fe800078e0a05 */
[----:B------:R-:W-:Y:S05]  /*8fe0*/  IMAD.IADD R5, R5, 0x1, -R12 ;  /* 0x0000000105057824 */ /* 0x000fea00078e0a0c */
[----:B------:R-:W-:Y:S02]  /*8ff0*/  IADD3 R3, R5, c[0x0][0x32c], RZ ;  /* 0x0000cb0005037a10 */ /* 0x000fe40007ffe0ff */
[----:B------:R-:W-:Y:S02]  /*9000*/  IMNMX R0, R0, R5, !PT ;  /* 0x0000000500007217 */ /* 0x000fe40007800200 */
[----:B------:R-:W-:Y:S02]  /*9010*/  IMNMX R2, R2, R3, PT ;  /* 0x0000000302027217 */ /* 0x000fe40003800200 */
.L_x_993:
[----:B------:R-:W-:Y:S01]  /*9020*/  PLOP3.LUT P0, PT, PT, PT, UP0, 0x80, 0x0 ;  /* 0x000000000000781c */ /* 0x000fe20003f0f008 */
[----:B------:R-:W-:Y:S01]  /*9030*/  LDSM.16.MT88.4 R20, [R214+0x100] ;  /* 0x00010000d614783b */ /* 0x000fe20000004200 */
[----:B------:R-:W-:Y:S02]  /*9040*/  FMNMX.FTZ R3, R8, R133, !PT ;  /* 0x0000008508037209 */ /* 0x000fe40007810000 */
[----:B------:R-:W-:Y:S02]  /*9050*/  ISETP.GT.AND P0, PT, R0, RZ, P0 ;  /* 0x000000ff0000720c */ /* 0x000fe40000704270 */
[----:B------:R-:W-:Y:S02]  /*9060*/  FMNMX.FTZ R3, R10, R3, !PT ;  /* 0x000000030a037209 */ /* 0x000fe40007810000 */
        /* <DEDUP_REMOVED lines=49> */
[----:B------:R-:W-:Y:S03]  /*9380*/  ISETP.LT.OR P0, PT, R2, 0x1a, P0 ;  /* 0x0000001a0200780c */ /* 0x000fe60000701670 */
[----:B------:R-:W1:Y:S01]  /*9390*/  SHFL.BFLY PT, R13, R3, 0x2, 0x1f ;  /* 0x0c401f00030d7f89 */ /* 0x000e6200000e0000 */
[----:B------:R-:W-:Y:S02]  /*93a0*/  FSEL R176, R176, -INF , !P0 ;  /* 0xff800000b0b07808 */ /* 0x000fe40004000000 */
[----:B------:R-:W-:Y:S02]  /*93b0*/  PLOP3.LUT P0, PT, PT, PT, UP0, 0x80, 0x0 ;  /* 0x000000000000781c */ /* 0x000fe40003f0f008 */
[----:B------:R-:W-:Y:S02]  /*93c0*/  FMNMX.FTZ R12, R176, R12, !PT ;  /* 0x0000000cb00c7209 */ /* 0x000fe40007810000 */
[----:B------:R-:W-:Y:S04]  /*93d0*/  ISETP.GT.AND P0, PT, R0, 0x20, P0 ;  /* 0x000000200000780c */ /* 0x000fe80000704270 */
[----:B------:R-:W-:Y:S04]  /*93e0*/  ISETP.LT.OR P0, PT, R2, 0x21, P0 ;  /* 0x000000210200780c */ /* 0x000fe80000701670 */
[----:B------:R-:W-:Y:S02]  /*93f0*/  FSEL R181, R139, -INF , !P0 ;  /* 0xff8000008bb57808 */ /* 0x000fe40004000000 */
[----:B------:R-:W-:Y:S02]  /*9400*/  PLOP3.LUT P0, PT, PT, PT, UP0, 0x80, 0x0 ;  /* 0x000000000000781c */ /* 0x000fe40003f0f008 */
[----:B------:R-:W-:Y:S02]  /*9410*/  FMNMX.FTZ R12, R181, R12, !PT ;  /* 0x0000000cb50c7209 */ /* 0x000fe40007810000 */
[----:B------:R-:W-:Y:S02]  /*9420*/  ISETP.GT.AND P0, PT, R0, 0x21, P0 ;  /* 0x000000210000780c */ /* 0x000fe40000704270 */
[----:B-1----:R-:W-:Y:S02]  /*9430*/  FMNMX.FTZ R3, R3, R13, !PT ;  /* 0x0000000d03037209 */ /* 0x002fe40007810000 */
        /* <DEDUP_REMOVED lines=13> */
[----:B------:R-:W-:Y:S01]  /*9510*/  FMUL.FTZ R172, R132, c[0x0][0x2d0] ;  /* 0x0000b40084ac7a20 */ /* 0x000fe20000410000 */
[----:B------:R-:W-:Y:S02]  /*9520*/  FSEL R187, R138, -INF , !P0 ;  /* 0xff8000008abb7808 */ /* 0x000fe40004000000 */
[----:B------:R-:W-:Y:S02]  /*9530*/  PLOP3.LUT P0, PT, PT, PT, UP0, 0x80, 0x0 ;  /* 0x000000000000781c */ /* 0x000fe40003f0f008 */
[----:B------:R-:W-:Y:S02]  /*9540*/  FMNMX.FTZ R12, R187, R12, !PT ;  /* 0x0000000cbb0c7209 */ /* 0x000fe40007810000 */
        /* <DEDUP_REMOVED lines=11> */
[----:B------:R-:W-:Y:S01]  /*9600*/  PLOP3.LUT P0, PT, PT, PT, UP0, 0x80, 0x0 ;  /* 0x000000000000781c */ /* 0x000fe20003f0f008 */
[----:B------:R-:W-:Y:S02]  /*9610*/  UISETP.GT.AND UP0, UPT, UR21, UR4, UPT ;  /* 0x000000041500728c */ /* 0x000fe4000bf04270 */
[----:B------:R-:W-:Y:S01]  /*9620*/  UIADD3 UR21, UR21, -0x1, URZ ;  /* 0xffffffff15157890 */ /* 0x000fe2000fffe03f */
[----:B------:R-:W-:Y:S02]  /*9630*/  ISETP.GT.AND P0, PT, R0, 0x39, P0 ;  /* 0x000000390000780c */ /* 0x000fe40000704270 */
[----:B------:R-:W-:Y:S02]  /*9640*/  FMNMX.FTZ R0, R195, R12, !PT ;  /* 0x0000000cc3007209 */ /* 0x000fe40007810000 */
[----:B------:R-:W-:Y:S01]  /*9650*/  ISETP.LT.OR P0, PT, R2, 0x3a, P0 ;  /* 0x0000003a0200780c */ /* 0x000fe20000701670 */
[----:B------:R-:W-:Y:S01]  /*9660*/  LDSM.16.MT88.4 R12, [R213+0x100] ;  /* 0x00010000d50c783b */ /* 0x000fe20000004200 */
[----:B------:R-:W-:Y:S02]  /*9670*/  FMNMX.FTZ R0, R196, R0, !PT ;  /* 0x00000000c4007209 */ /* 0x000fe40007810000 */
[----:B------:R-:W-:Y:S02]  /*9680*/  FSEL R135, R29, -INF , !P0 ;  /* 0xff8000001d877808 */ /* 0x000fe40004000000 */
[----:B------:R-:W-:Y:S02]  /*9690*/  FMNMX.FTZ R0, R197, R0, !PT ;  /* 0x00000000c5007209 */ /* 0x000fe40007810000 */
[----:B------:R-:W-:Y:S01]  /*96a0*/  FSETP.NEU.FTZ.AND P0, PT, R132, -INF , PT ;  /* 0xff8000008400780b */ /* 0x000fe20003f1d000 */
[----:B------:R-:W-:Y:S01]  /*96b0*/  LDSM.16.MT88.4 R28, [R216+0x100] ;  /* 0x00010000d81c783b */ /* 0x000fe20000004200 */
[----:B------:R-:W-:Y:S02]  /*96c0*/  FMNMX.FTZ R0, R135, R0, !PT ;  /* 0x0000000087007209 */ /* 0x000fe40007810000 */
[----:B------:R-:W-:Y:S05]  /*96d0*/  FSEL R172, R172, RZ, P0 ;  /* 0x000000ffacac7208 */ /* 0x000fea0000000000 */
[----:B------:R-:W1:Y:S01]  /*96e0*/  SHFL.BFLY PT, R2, R0, 0x2, 0x1f ;  /* 0x0c401f0000027f89 */ /* 0x000e6200000e0000 */
[--C-:B------:R-:W-:Y:S02]  /*96f0*/  FFMA.FTZ R8, R8, c[0x0][0x2d0], -R172.reuse ;  /* 0x0000b40008087a23 */ /* 0x100fe400000108ac */
[--C-:B------:R-:W-:Y:S02]  /*9700*/  FFMA.FTZ R10, R10, c[0x0][0x2d0], -R172.reuse ;  /* 0x0000b4000a0a7a23 */ /* 0x100fe400000108ac */
[--C-:B------:R-:W-:Y:S01]  /*9710*/  FFMA.FTZ R9, R9, c[0x0][0x2d0], -R172.reuse ;  /* 0x0000b40009097a23 */ /* 0x100fe200000108ac */
[----:B------:R-:W-:Y:S01]  /*9720*/  MUFU.EX2 R249, R8 ;  /* 0x0000000800f97308 */ /* 0x000fe20000000800 */
[----:B------:R-:W-:Y:S09]  /*9730*/  FFMA.FTZ R11, R11, c[0x0][0x2d0], -R172 ;  /* 0x0000b4000b0b7a23 */ /* 0x000ff200000108ac */
[----:B------:R-:W2:Y:S01]  /*9740*/  MUFU.EX2 R33, R10 ;  /* 0x0000000a00217308 */ /* 0x000ea20000000800 */
[----:B-1----:R-:W-:Y:S02]  /*9750*/  FMNMX.FTZ R2, R0, R2, !PT ;  /* 0x0000000200027209 */ /* 0x002fe40007810000 */
[----:B------:R-:W-:Y:S07]  /*9760*/  FSEL R0, R132, RZ, P0 ;  /* 0x000000ff84007208 */ /* 0x000fee0000000000 */
[----:B------:R-:W-:Y:S01]  /*9770*/  MUFU.EX2 R34, R9 ;  /* 0x0000000900227308 */ /* 0x000fe20000000800 */
[----:B------:R-:W1:Y:S01]  /*9780*/  SHFL.BFLY PT, R3, R2, 0x1, 0x1f ;  /* 0x0c201f0002037f89 */ /* 0x000e6200000e0000 */
[----:B------:R-:W-:Y:S04]  /*9790*/  FADD.FTZ R0, -R0, R133 ;  /* 0x0000008500007221 */ /* 0x000fe80000010100 */
[----:B------:R-:W-:Y:S04]  /*97a0*/  FMUL.FTZ R0, R0, c[0x0][0x2d0] ;  /* 0x0000b40000007a20 */ /* 0x000fe80000410000 */
[----:B------:R-:W3:Y:S01]  /*97b0*/  MUFU.EX2 R35, R11 ;  /* 0x0000000b00237308 */ /* 0x000ee20000000800 */
[----:B--2---:R-:W-:Y:S02]  /*97c0*/  F2FP.BF16.PACK_AB R136, R33, R249 ;  /* 0x000000f92188723e */ /* 0x004fe400000010ff */
[----:B-1----:R-:W-:Y:S07]  /*97d0*/  FMNMX.FTZ R3, R2, R3, !PT ;  /* 0x0000000302037209 */ /* 0x002fee0007810000 */
[----:B------:R1:W2:Y:S01]  /*97e0*/  MUFU.EX2 R2, R0 ;  /* 0x0000000000027308 */ /* 0x0002a20000000800 */
[C---:B------:R-:W-:Y:S01]  /*97f0*/  FSETP.NEU.FTZ.AND P0, PT, R3.reuse, -INF , PT ;  /* 0xff8000000300780b */ /* 0x040fe20003f1d000 */
[----:B------:R-:W-:Y:S01]  /*9800*/  FMUL.FTZ R133, R3, c[0x0][0x2d0] ;  /* 0x0000b40003857a20 */ /* 0x000fe20000410000 */
[----:B---3--:R-:W-:Y:S04]  /*9810*/  F2FP.BF16.PACK_AB R138, R35, R34 ;  /* 0x00000022238a723e */ /* 0x008fe800000010ff */
[----:B------:R-:W-:Y:S05]  /*9820*/  FSEL R133, R133, RZ, P0 ;  /* 0x000000ff85857208 */ /* 0x000fea0000000000 */
[--C-:B------:R-:W-:Y:S02]  /*9830*/  FFMA.FTZ R4, R4, c[0x0][0x2d0], -R133.reuse ;  /* 0x0000b40004047a23 */ /* 0x100fe40000010885 */
[--C-:B------:R-:W-:Y:S02]  /*9840*/  FFMA.FTZ R6, R6, c[0x0][0x2d0], -R133.reuse ;  /* 0x0000b40006067a23 */ /* 0x100fe40000010885 */
[--C-:B------:R-:W-:Y:S01]  /*9850*/  FFMA.FTZ R5, R5, c[0x0][0x2d0], -R133.reuse ;  /* 0x0000b40005057a23 */ /* 0x100fe20000010885 */
[----:B------:R3:W-:Y:S01]  /*9860*/  MUFU.EX2 R205, R4 ;  /* 0x0000000400cd7308 */ /* 0x0007e20000000800 */
[--C-:B------:R-:W-:Y:S01]  /*9870*/  FFMA.FTZ R7, R7, c[0x0][0x2d0], -R133.reuse ;  /* 0x0000b40007077a23 */ /* 0x100fe20000010885 */
[----:B-1----:R-:W-:Y:S01]  /*9880*/  FSEL R0, R3, RZ, P0 ;  /* 0x000000ff03007208 */ /* 0x002fe20000000000 */
[C---:B--2---:R-:W-:Y:S01]  /*9890*/  FMUL.FTZ R8, R2.reuse, R144 ;  /* 0x0000009002087220 */ /* 0x044fe20000410000 */
[----:B------:R-:W-:Y:S01]  /*98a0*/  PLOP3.LUT P0, PT, PT, PT, UP0, 0x80, 0x0 ;  /* 0x000000000000781c */ /* 0x000fe20003f0f008 */
[----:B------:R-:W-:Y:S05]  /*98b0*/  FMUL.FTZ R9, R2, R145 ;  /* 0x0000009102097220 */ /* 0x000fea0000410000 */
[----:B------:R-:W1:Y:S01]  /*98c0*/  MUFU.EX2 R204, R6 ;  /* 0x0000000600cc7308 */ /* 0x000e620000000800 */
[----:B------:R-:W-:Y:S02]  /*98d0*/  FADD.FTZ R0, -R0, R134 ;  /* 0x0000008600007221 */ /* 0x000fe40000010100 */
[----:B------:R-:W-:Y:S02]  /*98e0*/  FMUL.FTZ R16, R2, R152 ;  /* 0x0000009802107220 */ /* 0x000fe40000410000 */
[----:B------:R-:W-:Y:S02]  /*98f0*/  FMUL.FTZ R0, R0, c[0x0][0x2d0] ;  /* 0x0000b40000007a20 */ /* 0x000fe40000410000 */
[C---:B------:R-:W-:Y:S02]  /*9900*/  FMUL.FTZ R17, R2.reuse, R153 ;  /* 0x0000009902117220 */ /* 0x040fe40000410000 */
[C---:B------:R-:W-:Y:S01]  /*9910*/  FMUL.FTZ R24, R2.reuse, R160 ;  /* 0x000000a002187220 */ /* 0x040fe20000410000 */
[----:B------:R2:W-:Y:S01]  /*9920*/  MUFU.EX2 R203, R5 ;  /* 0x0000000500cb7308 */ /* 0x0005e20000000800 */
[C---:B------:R-:W-:Y:S02]  /*9930*/  FMUL.FTZ R25, R2.reuse, R161 ;  /* 0x000000a102197220 */ /* 0x040fe40000410000 */
[--C-:B------:R-:W-:Y:S02]  /*9940*/  FFMA.FTZ R134, R175, c[0x0][0x2d0], -R172.reuse ;  /* 0x0000b400af867a23 */ /* 0x100fe400000108ac */
[C---:B---3--:R-:W-:Y:S02]  /*9950*/  FMUL.FTZ R4, R2.reuse, R140 ;  /* 0x0000008c02047220 */ /* 0x048fe40000410000 */
[C---:B------:R-:W-:Y:S01]  /*9960*/  FMUL.FTZ R32, R2.reuse, R168 ;  /* 0x000000a802207220 */ /* 0x040fe20000410000 */
[----:B------:R-:W-:Y:S01]  /*9970*/  MOV R168, R33 ;  /* 0x0000002100a87202 */ /* 0x000fe20000000f00 */
[C---:B------:R-:W-:Y:S01]  /*9980*/  FMUL.FTZ R33, R2.reuse, R169 ;  /* 0x000000a902217220 */ /* 0x040fe20000410000 */
[----:B------:R-:W3:Y:S01]  /*9990*/  MUFU.EX2 R202, R7 ;  /* 0x0000000700ca7308 */ /* 0x000ee20000000800 */
[----:B------:R-:W-:Y:S01]  /*99a0*/  MOV R169, R34 ;  /* 0x0000002200a97202 */ /* 0x000fe20000000f00 */
[----:B------:R-:W-:Y:S01]  /*99b0*/  FMUL.FTZ R36, R2, R36 ;  /* 0x0000002402247220 */ /* 0x000fe20000410000 */
[----:B-1----:R-:W-:Y:S01]  /*99c0*/  F2FP.BF16.PACK_AB R137, R204, R205 ;  /* 0x000000cdcc89723e */ /* 0x002fe200000010ff */
[C---:B------:R-:W-:Y:S02]  /*99d0*/  FMUL.FTZ R37, R2.reuse, R37 ;  /* 0x0000002502257220 */ /* 0x040fe40000410000 */
[C---:B------:R-:W-:Y:S02]  /*99e0*/  FMUL.FTZ R40, R2.reuse, R40 ;  /* 0x0000002802287220 */ /* 0x040fe40000410000 */
[C---:B------:R-:W-:Y:S02]  /*99f0*/  FMUL.FTZ R41, R2.reuse, R41 ;  /* 0x0000002902297220 */ /* 0x040fe40000410000 */
[----:B------:R-:W1:Y:S01]  /*9a00*/  MUFU.EX2 R0, R0 ;  /* 0x0000000000007308 */ /* 0x000e620000000800 */
[C---:B------:R-:W-:Y:S02]  /*9a10*/  FMUL.FTZ R44, R2.reuse, R44 ;  /* 0x0000002c022c7220 */ /* 0x040fe40000410000 */
[C---:B------:R-:W-:Y:S02]  /*9a20*/  FMUL.FTZ R45, R2.reuse, R45 ;  /* 0x0000002d022d7220 */ /* 0x040fe40000410000 */
[C---:B--2---:R-:W-:Y:S02]  /*9a30*/  FMUL.FTZ R5, R2.reuse, R141 ;  /* 0x0000008d02057220 */ /* 0x044fe40000410000 */
[C---:B------:R-:W-:Y:S02]  /*9a40*/  FMUL.FTZ R48, R2.reuse, R48 ;  /* 0x0000003002307220 */ /* 0x040fe40000410000 */
[C---:B------:R-:W-:Y:S01]  /*9a50*/  FMUL.FTZ R49, R2.reuse, R49 ;  /* 0x0000003102317220 */ /* 0x040fe20000410000 */
[----:B------:R2:W-:Y:S01]  /*9a60*/  MUFU.EX2 R248, R134 ;  /* 0x0000008600f87308 */ /* 0x0005e20000000800 */
[C---:B------:R-:W-:Y:S02]  /*9a70*/  FMUL.FTZ R52, R2.reuse, R52 ;  /* 0x0000003402347220 */ /* 0x040fe40000410000 */
[----:B------:R-:W-:Y:S01]  /*9a80*/  FMUL.FTZ R53, R2, R53 ;  /* 0x0000003502357220 */ /* 0x000fe20000410000 */
[----:B---3--:R-:W-:Y:S01]  /*9a90*/  F2FP.BF16.PACK_AB R139, R202, R203 ;  /* 0x000000cbca8b723e */ /* 0x008fe200000010ff */
[C---:B------:R-:W-:Y:S02]  /*9aa0*/  FMUL.FTZ R56, R2.reuse, R56 ;  /* 0x0000003802387220 */ /* 0x040fe40000410000 */
[C---:B------:R-:W-:Y:S02]  /*9ab0*/  FMUL.FTZ R57, R2.reuse, R57 ;  /* 0x0000003902397220 */ /* 0x040fe40000410000 */
[C---:B------:R-:W-:Y:S02]  /*9ac0*/  FMUL.FTZ R60, R2.reuse, R60 ;  /* 0x0000003c023c7220 */ /* 0x040fe40000410000 */
[C---:B------:R-:W-:Y:S02]  /*9ad0*/  FMUL.FTZ R61, R2.reuse, R61 ;  /* 0x0000003d023d7220 */ /* 0x040fe40000410000 */
[----:B------:R-:W-:Y:S02]  /*9ae0*/  FMUL.FTZ R64, R2, R64 ;  /* 0x0000004002407220 */ /* 0x000fe40000410000 */
[C---:B-1----:R-:W-:Y:S02]  /*9af0*/  FMUL.FTZ R6, R0.reuse, R142 ;  /* 0x0000008e00067220 */ /* 0x042fe40000410000 */
[C---:B------:R-:W-:Y:S02]  /*9b00*/  FMUL.FTZ R7, R0.reuse, R143 ;  /* 0x0000008f00077220 */ /* 0x040fe40000410000 */
[----:B------:R-:W1:Y:S01]  /*9b10*/  LDSM.16.MT88.4 R140, [R215+0x100] ;  /* 0x00010000d78c783b */ /* 0x000e620000004200 */
[C---:B------:R-:W-:Y:S02]  /*9b20*/  FMUL.FTZ R10, R0.reuse, R146 ;  /* 0x00000092000a7220 */ /* 0x040fe40000410000 */
[C---:B------:R-:W-:Y:S02]  /*9b30*/  FMUL.FTZ R11, R0.reuse, R147 ;  /* 0x00000093000b7220 */ /* 0x040fe40000410000 */
[C---:B------:R-:W-:Y:S03]  /*9b40*/  HMMA.16816.F32.BF16 R4, R136.reuse, R12, R4 ;  /* 0x0000000c8804723c */ /* 0x040fe60000041804 */
[----:B------:R-:W3:Y:S02]  /*9b50*/  LDSM.16.MT88.4 R144, [R213+0x2100] ;  /* 0x00210000d590783b */ /* 0x000ee40000004200 */
[----:B------:R-:W-:Y:S02]  /*9b60*/  FMUL.FTZ R18, R0, R154 ;  /* 0x0000009a00127220 */ /* 0x000fe40000410000 */
[C---:B------:R-:W-:Y:S01]  /*9b70*/  FMUL.FTZ R12, R2.reuse, R148 ;  /* 0x00000094020c7220 */ /* 0x040fe20000410000 */
[C---:B------:R-:W-:Y:S04]  /*9b80*/  HMMA.16816.F32.BF16 R8, R136.reuse, R14, R8 ;  /* 0x0000000e8808723c */ /* 0x040fe80000041808 */
[----:B------:R-:W-:Y:S02]  /*9b90*/  FMUL.FTZ R13, R2, R149 ;  /* 0x00000095020d7220 */ /* 0x000fe40000410000 */
[C---:B------:R-:W-:Y:S02]  /*9ba0*/  FMUL.FTZ R19, R0.reuse, R155 ;  /* 0x0000009b00137220 */ /* 0x040fe40000410000 */
[C---:B------:R-:W-:Y:S01]  /*9bb0*/  FMUL.FTZ R14, R0.reuse, R150 ;  /* 0x00000096000e7220 */ /* 0x040fe20000410000 */
[----:B------:R-:W-:Y:S03]  /*9bc0*/  LDSM.16.MT88.4 R152, [R214+0x900] ;  /* 0x00090000d698783b */ /* 0x000fe60000004200 */
[C---:B------:R-:W-:Y:S02]  /*9bd0*/  FMUL.FTZ R15, R0.reuse, R151 ;  /* 0x00000097000f7220 */ /* 0x040fe40000410000 */
[C---:B------:R-:W-:Y:S02]  /*9be0*/  FMUL.FTZ R26, R0.reuse, R162 ;  /* 0x000000a2001a7220 */ /* 0x040fe40000410000 */
[----:B------:R-:W-:Y:S01]  /*9bf0*/  FMUL.FTZ R27, R0, R163 ;  /* 0x000000a3001b7220 */ /* 0x000fe20000410000 */
[----:B------:R-:W4:Y:S01]  /*9c00*/  LDSM.16.MT88.4 R148, [R214+0x2100] ;  /* 0x00210000d694783b */ /* 0x000f220000004200 */
[--C-:B--2---:R-:W-:Y:S01]  /*9c10*/  FFMA.FTZ R134, R174, c[0x0][0x2d0], -R172.reuse ;  /* 0x0000b400ae867a23 */ /* 0x104fe200000108ac */
[C---:B------:R-:W-:Y:S03]  /*9c20*/  HMMA.16816.F32.BF16 R12, R136.reuse, R20, R12 ;  /* 0x00000014880c723c */ /* 0x040fe6000004180c */
[C---:B------:R-:W-:Y:S01]  /*9c30*/  FMUL.FTZ R34, R0.reuse, R170 ;  /* 0x000000aa00227220 */ /* 0x040fe20000410000 */
[----:B------:R-:W-:Y:S01]  /*9c40*/  MOV R170, R35 ;  /* 0x0000002300aa7202 */ /* 0x000fe20000000f00 */
[----:B------:R-:W-:Y:S01]  /*9c50*/  FMUL.FTZ R35, R0, R171 ;  /* 0x000000ab00237220 */ /* 0x000fe20000410000 */
[----:B------:R-:W-:Y:S01]  /*9c60*/  LDSM.16.MT88.4 R160, [R213+0x4900] ;  /* 0x00490000d5a0783b */ /* 0x000fe20000004200 */
[C---:B------:R-:W-:Y:S01]  /*9c70*/  FMUL.FTZ R20, R2.reuse, R156 ;  /* 0x0000009c02147220 */ /* 0x040fe20000410000 */
[C---:B------:R-:W-:Y:S01]  /*9c80*/  HMMA.16816.F32.BF16 R16, R136.reuse, R22, R16 ;  /* 0x000000168810723c */ /* 0x040fe20000041810 */
[----:B------:R2:W5:Y:S03]  /*9c90*/  MUFU.EX2 R247, R134 ;  /* 0x0000008600f77308 */ /* 0x0005660000000800 */
[----:B------:R-:W-:Y:S02]  /*9ca0*/  FMUL.FTZ R21, R2, R157 ;  /* 0x0000009d02157220 */ /* 0x000fe40000410000 */
        /* <DEDUP_REMOVED lines=8> */
[----:B------:R-:W-:Y:S02]  /*9d30*/  FMUL.FTZ R46, R0, R46 ;  /* 0x0000002e002e7220 */ /* 0x000fe40000410000 */
[C---:B------:R-:W-:Y:S01]  /*9d40*/  FMUL.FTZ R28, R2.reuse, R164 ;  /* 0x000000a4021c7220 */ /* 0x040fe20000410000 */
[C---:B------:R-:W-:Y:S04]  /*9d50*/  HMMA.16816.F32.BF16 R24, R136.reuse, R30, R24 ;  /* 0x0000001e8818723c */ /* 0x040fe80000041818 */
[----:B------:R-:W-:Y:S02]  /*9d60*/  FMUL.FTZ R29, R2, R165 ;  /* 0x000000a5021d7220 */ /* 0x000fe40000410000 */
[C---:B------:R-:W-:Y:S02]  /*9d70*/  FMUL.FTZ R47, R0.reuse, R47 ;  /* 0x0000002f002f7220 */ /* 0x040fe40000410000 */
[C---:B------:R-:W-:Y:S04]  /*9d80*/  FMUL.FTZ R30, R0.reuse, R166 ;  /* 0x000000a6001e7220 */ /* 0x040fe80000410000 */
[C---:B------:R-:W-:Y:S02]  /*9d90*/  FMUL.FTZ R31, R0.reuse, R167 ;  /* 0x000000a7001f7220 */ /* 0x040fe40000410000 */
[----:B------:R-:W-:Y:S01]  /*9da0*/  LDSM.16.MT88.4 R164, [R214+0x4900] ;  /* 0x00490000d6a4783b */ /* 0x000fe20000004200 */
[--C-:B--2---:R-:W-:Y:S02]  /*9db0*/  FFMA.FTZ R134, R173, c[0x0][0x2d0], -R172.reuse ;  /* 0x0000b400ad867a23 */ /* 0x104fe400000108ac */
[C---:B------:R-:W-:Y:S02]  /*9dc0*/  FMUL.FTZ R50, R0.reuse, R50 ;  /* 0x0000003200327220 */ /* 0x040fe40000410000 */
[C---:B-1----:R-:W-:Y:S01]  /*9dd0*/  HMMA.16816.F32.BF16 R28, R136.reuse, R140, R28 ;  /* 0x0000008c881c723c */ /* 0x042fe2000004181c */
[----:B------:R1:W-:Y:S02]  /*9de0*/  MUFU.EX2 R246, R134 ;  /* 0x0000008600f67308 */ /* 0x0003e40000000800 */
[C---:B------:R-:W-:Y:S02]  /*9df0*/  FMUL.FTZ R51, R0.reuse, R51 ;  /* 0x0000003300337220 */ /* 0x040fe40000410000 */
[C---:B------:R-:W-:Y:S02]  /*9e00*/  FMUL.FTZ R54, R0.reuse, R54 ;  /* 0x0000003600367220 */ /* 0x040fe40000410000 */
[C---:B------:R-:W-:Y:S01]  /*9e10*/  FMUL.FTZ R55, R0.reuse, R55 ;  /* 0x0000003700377220 */ /* 0x040fe20000410000 */
[C---:B------:R-:W-:Y:S01]  /*9e20*/  HMMA.16816.F32.BF16 R32, R136.reuse, R142, R32 ;  /* 0x0000008e8820723c */ /* 0x040fe20000041820 */
[----:B------:R-:W2:Y:S03]  /*9e30*/  LDSM.16.MT88.4 R140, [R216+0x2100] ;  /* 0x00210000d88c783b */ /* 0x000ea60000004200 */
[C---:B------:R-:W-:Y:S02]  /*9e40*/  FMUL.FTZ R58, R0.reuse, R58 ;  /* 0x0000003a003a7220 */ /* 0x040fe40000410000 */
[C---:B------:R-:W-:Y:S02]  /*9e50*/  FMUL.FTZ R59, R0.reuse, R59 ;  /* 0x0000003b003b7220 */ /* 0x040fe40000410000 */
[C---:B---3--:R-:W-:Y:S04]  /*9e60*/  HMMA.16816.F32.BF16 R36, R136.reuse, R144, R36 ;  /* 0x000000908824723c */ /* 0x048fe80000041824 */
[C---:B------:R-:W-:Y:S02]  /*9e70*/  FMUL.FTZ R62, R0.reuse, R62 ;  /* 0x0000003e003e7220 */ /* 0x040fe40000410000 */
[----:B------:R-:W-:Y:S02]  /*9e80*/  FMUL.FTZ R63, R0, R63 ;  /* 0x0000003f003f7220 */ /* 0x000fe40000410000 */
[C---:B------:R-:W-:Y:S01]  /*9e90*/  HMMA.16816.F32.BF16 R40, R136.reuse, R146, R40 ;  /* 0x000000928828723c */ /* 0x040fe20000041828 */
[----:B------:R-:W3:Y:S03]  /*9ea0*/  LDSM.16.MT88.4 R144, [R215+0x2100] ;  /* 0x00210000d790783b */ /* 0x000ee60000004200 */
[--C-:B-1----:R-:W-:Y:S02]  /*9eb0*/  FFMA.FTZ R134, R178, c[0x0][0x2d0], -R172.reuse ;  /* 0x0000b400b2867a23 */ /* 0x102fe400000108ac */
[----:B------:R-:W-:Y:S02]  /*9ec0*/  FMUL.FTZ R65, R2, R65 ;  /* 0x0000004102417220 */ /* 0x000fe40000410000 */
[C---:B----4-:R-:W-:Y:S01]  /*9ed0*/  HMMA.16816.F32.BF16 R44, R136.reuse, R148, R44 ;  /* 0x00000094882c723c */ /* 0x050fe2000004182c */
[----:B------:R1:W4:Y:S03]  /*9ee0*/  MUFU.EX2 R245, R134 ;  /* 0x0000008600f57308 */ /* 0x0003260000000800 */
[C---:B------:R-:W-:Y:S02]  /*9ef0*/  FMUL.FTZ R66, R0.reuse, R66 ;  /* 0x0000004200427220 */ /* 0x040fe40000410000 */
[----:B------:R-:W-:Y:S02]  /*9f00*/  FMUL.FTZ R67, R0, R67 ;  /* 0x0000004300437220 */ /* 0x000fe40000410000 */
[C---:B------:R-:W-:Y:S01]  /*9f10*/  HMMA.16816.F32.BF16 R48, R136.reuse, R150, R48 ;  /* 0x000000968830723c */ /* 0x040fe20000041830 */
[----:B------:R-:W1:Y:S03]  /*9f20*/  LDSM.16.MT88.4 R148, [R213+0x4100] ;  /* 0x00410000d594783b */ /* 0x000e660000004200 */
[C---:B------:R-:W-:Y:S02]  /*9f30*/  FMUL.FTZ R68, R2.reuse, R68 ;  /* 0x0000004402447220 */ /* 0x040fe40000410000 */
[----:B------:R-:W-:Y:S02]  /*9f40*/  FMUL.FTZ R69, R2, R69 ;  /* 0x0000004502457220 */ /* 0x000fe40000410000 */
[C---:B------:R-:W-:Y:S01]  /*9f50*/  FMUL.FTZ R70, R0.reuse, R70 ;  /* 0x0000004600467220 */ /* 0x040fe20000410000 */
[C---:B--2---:R-:W-:Y:S03]  /*9f60*/  HMMA.16816.F32.BF16 R52, R136.reuse, R140, R52 ;  /* 0x0000008c8834723c */ /* 0x044fe60000041834 */
[----:B------:R-:W-:Y:S02]  /*9f70*/  FMUL.FTZ R71, R0, R71 ;  /* 0x0000004700477220 */ /* 0x000fe40000410000 */
[C---:B------:R-:W-:Y:S02]  /*9f80*/  FMUL.FTZ R72, R2.reuse, R72 ;  /* 0x0000004802487220 */ /* 0x040fe40000410000 */
[----:B------:R-:W-:Y:S01]  /*9f90*/  FMUL.FTZ R73, R2, R73 ;  /* 0x0000004902497220 */ /* 0x000fe20000410000 */
[C---:B------:R-:W-:Y:S01]  /*9fa0*/  HMMA.16816.F32.BF16 R56, R136.reuse, R142, R56 ;  /* 0x0000008e8838723c */ /* 0x040fe20000041838 */
[----:B------:R-:W2:Y:S03]  /*9fb0*/  LDSM.16.MT88.4 R140, [R214+0x4100] ;  /* 0x00410000d68c783b */ /* 0x000ea60000004200 */
[C---:B------:R-:W-:Y:S02]  /*9fc0*/  FMUL.FTZ R74, R0.reuse, R74 ;  /* 0x0000004a004a7220 */ /* 0x040fe40000410000 */
[----:B------:R-:W-:Y:S02]  /*9fd0*/  FMUL.FTZ R75, R0, R75 ;  /* 0x0000004b004b7220 */ /* 0x000fe40000410000 */
[C---:B---3--:R-:W-:Y:S04]  /*9fe0*/  HMMA.16816.F32.BF16 R60, R136.reuse, R144, R60 ;  /* 0x00000090883c723c */ /* 0x048fe8000004183c */
[C---:B------:R-:W-:Y:S02]  /*9ff0*/  FMUL.FTZ R76, R2.reuse, R76 ;  /* 0x0000004c024c7220 */ /* 0x040fe40000410000 */
[----:B------:R-:W-:Y:S02]  /*a000*/  FMUL.FTZ R77, R2, R77 ;  /* 0x0000004d024d7220 */ /* 0x000fe40000410000 */
[C---:B------:R-:W-:Y:S01]  /*a010*/  HMMA.16816.F32.BF16 R64, R136.reuse, R146, R64 ;  /* 0x000000928840723c */ /* 0x040fe20000041840 */
[----:B------:R-:W3:Y:S03]  /*a020*/  LDSM.16.MT88.4 R144, [R216+0x4100] ;  /* 0x00410000d890783b */ /* 0x000ee60000004200 */
[C---:B------:R-:W-:Y:S02]  /*a030*/  FMUL.FTZ R78, R0.reuse, R78 ;  /* 0x0000004e004e7220 */ /* 0x040fe40000410000 */
[----:B------:R-:W-:Y:S02]  /*a040*/  FMUL.FTZ R79, R0, R79 ;  /* 0x0000004f004f7220 */ /* 0x000fe40000410000 */
[C---:B-1----:R-:W-:Y:S04]  /*a050*/  HMMA.16816.F32.BF16 R68, R136.reuse, R148, R68 ;  /* 0x000000948844723c */ /* 0x042fe80000041844 */
[--C-:B------:R-:W-:Y:S02]  /*a060*/  FFMA.FTZ R134, R180, c[0x0][0x2d0], -R133.reuse ;  /* 0x0000b400b4867a23 */ /* 0x100fe40000010885 */
[C---:B------:R-:W-:Y:S02]  /*a070*/  FMUL.FTZ R80, R2.reuse, R80 ;  /* 0x0000005002507220 */ /* 0x040fe40000410000 */
[C---:B------:R-:W-:Y:S01]  /*a080*/  HMMA.16816.F32.BF16 R72, R136.reuse, R150, R72 ;  /* 0x000000968848723c */ /* 0x040fe20000041848 */
[----:B------:R-:W1:Y:S01]  /*a090*/  LDSM.16.MT88.4 R148, [R215+0x4100] ;  /* 0x00410000d794783b */ /* 0x000e620000004200 */
[----:B------:R3:W-:Y:S02]  /*a0a0*/  MUFU.EX2 R194, R134 ;  /* 0x0000008600c27308 */ /* 0x0007e40000000800 */
[----:B------:R-:W-:Y:S02]  /*a0b0*/  FMUL.FTZ R81, R2, R81 ;  /* 0x0000005102517220 */ /* 0x000fe40000410000 */
[C---:B------:R-:W-:Y:S02]  /*a0c0*/  FMUL.FTZ R82, R0.reuse, R82 ;  /* 0x0000005200527220 */ /* 0x040fe40000410000 */
[----:B------:R-:W-:Y:S01]  /*a0d0*/  FMUL.FTZ R83, R0, R83 ;  /* 0x0000005300537220 */ /* 0x000fe20000410000 */
[C---:B--2---:R-:W-:Y:S03]  /*a0e0*/  HMMA.16816.F32.BF16 R76, R136.reuse, R140, R76 ;  /* 0x0000008c884c723c */ /* 0x044fe6000004184c */
[C---:B------:R-:W-:Y:S02]  /*a0f0*/  FMUL.FTZ R84, R2.reuse, R84 ;  /* 0x0000005402547220 */ /* 0x040fe40000410000 */
[----:B------:R-:W-:Y:S02]  /*a100*/  FMUL.FTZ R85, R2, R85 ;  /* 0x0000005502557220 */ /* 0x000fe40000410000 */
[C---:B------:R-:W-:Y:S01]  /*a110*/  FMUL.FTZ R86, R0.reuse, R86 ;  /* 0x0000005600567220 */ /* 0x040fe20000410000 */
[C---:B------:R-:W-:Y:S01]  /*a120*/  HMMA.16816.F32.BF16 R80, R136.reuse, R142, R80 ;  /* 0x0000008e8850723c */ /* 0x040fe20000041850 */
[----:B------:R-:W2:Y:S03]  /*a130*/  LDSM.16.MT88.4 R140, [R213+0x6100] ;  /* 0x00610000d58c783b */ /* 0x000ea60000004200 */
[----:B------:R-:W-:Y:S02]  /*a140*/  FMUL.FTZ R87, R0, R87 ;  /* 0x0000005700577220 */ /* 0x000fe40000410000 */
[C---:B------:R-:W-:Y:S02]  /*a150*/  FMUL.FTZ R88, R2.reuse, R88 ;  /* 0x0000005802587220 */ /* 0x040fe40000410000 */
[----:B------:R-:W-:Y:S03]  /*a160*/  FMUL.FTZ R89, R2, R89 ;  /* 0x0000005902597220 */ /* 0x000fe60000410000 */
[C---:B---3--:R-:W-:Y:S03]  /*a170*/  HMMA.16816.F32.BF16 R84, R136.reuse, R144, R84 ;  /* 0x000000908854723c */ /* 0x048fe60000041854 */
[C---:B------:R-:W-:Y:S02]  /*a180*/  FMUL.FTZ R90, R0.reuse, R90 ;  /* 0x0000005a005a7220 */ /* 0x040fe40000410000 */
[----:B------:R-:W-:Y:S02]  /*a190*/  FMUL.FTZ R91, R0, R91 ;  /* 0x0000005b005b7220 */ /* 0x000fe40000410000 */
[--C-:B------:R-:W-:Y:S02]  /*a1a0*/  FFMA.FTZ R134, R179, c[0x0][0x2d0], -R133.reuse ;  /* 0x0000b400b3867a23 */ /* 0x100fe40000010885 */
[C---:B------:R-:W-:Y:S02]  /*a1b0*/  FMUL.FTZ R92, R2.reuse, R92 ;  /* 0x0000005c025c7220 */ /* 0x040fe40000410000 */
[----:B------:R3:W2:Y:S01]  /*a1c0*/  MUFU.EX2 R193, R134 ;  /* 0x0000008600c17308 */ /* 0x0006a20000000800 */
[C---:B------:R-:W-:Y:S01]  /*a1d0*/  HMMA.16816.F32.BF16 R88, R136.reuse, R146, R88 ;  /* 0x000000928858723c */ /* 0x040fe20000041858 */
[----:B------:R-:W4:Y:S02]  /*a1e0*/  LDSM.16.MT88.4 R144, [R214+0x6100] ;  /* 0x00610000d690783b */ /* 0x000f240000004200 */
[----:B------:R-:W-:Y:S02]  /*a1f0*/  FMUL.FTZ R93, R2, R93 ;  /* 0x0000005d025d7220 */ /* 0x000fe40000410000 */
[C---:B------:R-:W-:Y:S02]  /*a200*/  FMUL.FTZ R94, R0.reuse, R94 ;  /* 0x0000005e005e7220 */ /* 0x040fe40000410000 */
[----:B------:R-:W-:Y:S02]  /*a210*/  FMUL.FTZ R95, R0, R95 ;  /* 0x0000005f005f7220 */ /* 0x000fe40000410000 */
[C---:B------:R-:W-:Y:S03]  /*a220*/  FMUL.FTZ R96, R2.reuse, R96 ;  /* 0x0000006002607220 */ /* 0x040fe60000410000 */
[----:B------:R-:W-:Y:S02]  /*a230*/  FMUL.FTZ R97, R2, R97 ;  /* 0x0000006102617220 */ /* 0x000fe40000410000 */
[C---:B-1----:R-:W-:Y:S03]  /*a240*/  HMMA.16816.F32.BF16 R92, R136.reuse, R148, R92 ;  /* 0x00000094885c723c */ /* 0x042fe6000004185c */
[C---:B------:R-:W-:Y:S02]  /*a250*/  FMUL.FTZ R98, R0.reuse, R98 ;  /* 0x0000006200627220 */ /* 0x040fe40000410000 */
[----:B------:R-:W-:Y:S02]  /*a260*/  FMUL.FTZ R99, R0, R99 ;  /* 0x0000006300637220 */ /* 0x000fe40000410000 */
[C---:B------:R-:W-:Y:S02]  /*a270*/  FMUL.FTZ R100, R2.reuse, R100 ;  /* 0x0000006402647220 */ /* 0x040fe40000410000 */
[--C-:B---3--:R-:W-:Y:S03]  /*a280*/  FFMA.FTZ R134, R177, c[0x0][0x2d0], -R133.reuse ;  /* 0x0000b400b1867a23 */ /* 0x108fe60000010885 */
[C---:B------:R-:W-:Y:S01]  /*a290*/  HMMA.16816.F32.BF16 R96, R136.reuse, R150, R96 ;  /* 0x000000968860723c */ /* 0x040fe20000041860 */
[----:B------:R-:W1:Y:S01]  /*a2a0*/  LDSM.16.MT88.4 R148, [R216+0x6100] ;  /* 0x00610000d894783b */ /* 0x000e620000004200 */
[----:B------:R3:W-:Y:S01]  /*a2b0*/  MUFU.EX2 R192, R134 ;  /* 0x0000008600c07308 */ /* 0x0007e20000000800 */
[----:B------:R-:W-:Y:S02]  /*a2c0*/  FMUL.FTZ R101, R2, R101 ;  /* 0x0000006502657220 */ /* 0x000fe40000410000 */
[C---:B------:R-:W-:Y:S02]  /*a2d0*/  FMUL.FTZ R102, R0.reuse, R102 ;  /* 0x0000006600667220 */ /* 0x040fe40000410000 */
[----:B------:R-:W-:Y:S02]  /*a2e0*/  FMUL.FTZ R103, R0, R103 ;  /* 0x0000006700677220 */ /* 0x000fe40000410000 */
[C---:B------:R-:W-:Y:S03]  /*a2f0*/  FMUL.FTZ R104, R2.reuse, R104 ;  /* 0x0000006802687220 */ /* 0x040fe60000410000 */
[----:B------:R-:W-:Y:S02]  /*a300*/  FMUL.FTZ R105, R2, R105 ;  /* 0x0000006902697220 */ /* 0x000fe40000410000 */
        /* <DEDUP_REMOVED lines=9> */
[--C-:B---3--:R-:W-:Y:S02]  /*a3a0*/  FFMA.FTZ R134, R176, c[0x0][0x2d0], -R133.reuse ;  /* 0x0000b400b0867a23 */ /* 0x108fe40000010885 */
[----:B------:R-:W-:Y:S02]  /*a3b0*/  LDSM.16.MT88.4 R176, [R214+0x3900] ;  /* 0x00390000d6b0783b */ /* 0x000fe40000004200 */
[----:B------:R3:W1:Y:S01]  /*a3c0*/  MUFU.EX2 R191, R134 ;  /* 0x0000008600bf7308 */ /* 0x0006620000000800 */
[C---:B----4-:R-:W-:Y:S03]  /*a3d0*/  HMMA.16816.F32.BF16 R108, R136.reuse, R144, R108 ;  /* 0x00000090886c723c */ /* 0x050fe6000004186c */
[C---:B------:R-:W-:Y:S02]  /*a3e0*/  FMUL.FTZ R112, R2.reuse, R112 ;  /* 0x0000007002707220 */ /* 0x040fe40000410000 */
[----:B------:R-:W-:Y:S02]  /*a3f0*/  FMUL.FTZ R113, R2, R113 ;  /* 0x0000007102717220 */ /* 0x000fe40000410000 */
[C---:B------:R-:W-:Y:S02]  /*a400*/  FMUL.FTZ R114, R0.reuse, R114 ;  /* 0x0000007200727220 */ /* 0x040fe40000410000 */
[----:B------:R-:W-:Y:S03]  /*a410*/  FMUL.FTZ R115, R0, R115 ;  /* 0x0000007300737220 */ /* 0x000fe60000410000 */
[C---:B------:R-:W-:Y:S02]  /*a420*/  FMUL.FTZ R116, R2.reuse, R116 ;  /* 0x0000007402747220 */ /* 0x040fe40000410000 */
[----:B------:R-:W-:Y:S02]  /*a430*/  FMUL.FTZ R117, R2, R117 ;  /* 0x0000007502757220 */ /* 0x000fe40000410000 */
[C---:B------:R-:W-:Y:S01]  /*a440*/  HMMA.16816.F32.BF16 R112, R136.reuse, R146, R112 ;  /* 0x000000928870723c */ /* 0x040fe20000041870 */
[----:B------:R-:W4:Y:S02]  /*a450*/  LDSM.16.MT88.4 R144, [R213+0x900] ;  /* 0x00090000d590783b */ /* 0x000f240000004200 */
        /* <DEDUP_REMOVED lines=18> */
[--C-:B---3--:R-:W-:Y:S04]  /*a580*/  FFMA.FTZ R134, R182, c[0x0][0x2d0], -R172.reuse ;  /* 0x0000b400b6867a23 */ /* 0x108fe800000108ac */
[----:B------:R2:W-:Y:S01]  /*a590*/  MUFU.EX2 R244, R134 ;  /* 0x0000008600f47308 */ /* 0x0005e20000000800 */
[----:B------:R-:W-:Y:S01]  /*a5a0*/  HMMA.16816.F32.BF16 R128, R136, R142, R128 ;  /* 0x0000008e8880723c */ /* 0x000fe20000041880 */
[----:B------:R-:W3:Y:S06]  /*a5b0*/  LDSM.16.MT88.4 R140, [R213+0x2900] ;  /* 0x00290000d58c783b */ /* 0x000eec0000004200 */
[----:B-----5:R-:W-:Y:S02]  /*a5c0*/  F2FP.BF16.PACK_AB R136, R247, R248 ;  /* 0x000000f8f788723e */ /* 0x020fe400000010ff */
[----:B------:R-:W-:Y:S03]  /*a5d0*/  F2FP.BF16.PACK_AB R138, R245, R246 ;  /* 0x000000f6f58a723e */ /* 0x000fe600000010ff */
[----:B------:R-:W-:Y:S02]  /*a5e0*/  F2FP.BF16.PACK_AB R137, R193, R194 ;  /* 0x000000c2c189723e */ /* 0x000fe400000010ff */
[----:B------:R-:W-:Y:S07]  /*a5f0*/  F2FP.BF16.PACK_AB R139, R191, R192 ;  /* 0x000000c0bf8b723e */ /* 0x000fee00000010ff */
[C---:B----4-:R-:W-:Y:S03]  /*a600*/  HMMA.16816.F32.BF16 R4, R136.reuse, R144, R4 ;  /* 0x000000908804723c */ /* 0x050fe60000041804 */
[--C-:B--2---:R-:W-:Y:S04]  /*a610*/  FFMA.FTZ R134, R188, c[0x0][0x2d0], -R172.reuse ;  /* 0x0000b400bc867a23 */ /* 0x104fe800000108ac */
[----:B------:R2:W4:Y:S01]  /*a620*/  MUFU.EX2 R243, R134 ;  /* 0x0000008600f37308 */ /* 0x0005220000000800 */
[C---:B------:R-:W-:Y:S01]  /*a630*/  HMMA.16816.F32.BF16 R8, R136.reuse, R146, R8 ;  /* 0x000000928808723c */ /* 0x040fe20000041808 */
[----:B------:R-:W5:Y:S07]  /*a640*/  LDSM.16.MT88.4 R144, [R214+0x2900] ;  /* 0x00290000d690783b */ /* 0x000f6e0000004200 */
[C---:B------:R-:W-:Y:S08]  /*a650*/  HMMA.16816.F32.BF16 R12, R136.reuse, R152, R12 ;  /* 0x00000098880c723c */ /* 0x040ff0000004180c */
[C---:B------:R-:W-:Y:S01]  /*a660*/  HMMA.16816.F32.BF16 R16, R136.reuse, R154, R16 ;  /* 0x0000009a8810723c */ /* 0x040fe20000041810 */
[----:B------:R-:W-:Y:S03]  /*a670*/  LDSM.16.MT88.4 R152, [R215+0x2900] ;  /* 0x00290000d798783b */ /* 0x000fe60000004200 */
[--C-:B--2---:R-:W-:Y:S04]  /*a680*/  FFMA.FTZ R134, R189, c[0x0][0x2d0], -R172.reuse ;  /* 0x0000b400bd867a23 */ /* 0x104fe800000108ac */
[C---:B-1----:R-:W-:Y:S01]  /*a690*/  HMMA.16816.F32.BF16 R20, R136.reuse, R148, R20 ;  /* 0x000000948814723c */ /* 0x042fe20000041814 */
[----:B------:R1:W-:Y:S07]  /*a6a0*/  MUFU.EX2 R211, R134 ;  /* 0x0000008600d37308 */ /* 0x0003ee0000000800 */
[C---:B------:R-:W-:Y:S01]  /*a6b0*/  HMMA.16816.F32.BF16 R24, R136.reuse, R150, R24 ;  /* 0x000000968818723c */ /* 0x040fe20000041818 */
[----:B------:R-:W2:Y:S07]  /*a6c0*/  LDSM.16.MT88.4 R148, [R216+0x2900] ;  /* 0x00290000d894783b */ /* 0x000eae0000004200 */
[C---:B------:R-:W-:Y:S08]  /*a6d0*/  HMMA.16816.F32.BF16 R28, R136.reuse, R156, R28 ;  /* 0x0000009c881c723c */ /* 0x040ff0000004181c */
[C---:B------:R-:W-:Y:S01]  /*a6e0*/  HMMA.16816.F32.BF16 R32, R136.reuse, R158, R32 ;  /* 0x0000009e8820723c */ /* 0x040fe20000041820 */
[----:B------:R-:W4:Y:S03]  /*a6f0*/  LDSM.16.MT88.4 R156, [R216+0x4900] ;  /* 0x00490000d89c783b */ /* 0x000f260000004200 */
[--C-:B-1----:R-:W-:Y:S04]  /*a700*/  FFMA.FTZ R134, R190, c[0x0][0x2d0], -R172.reuse ;  /* 0x0000b400be867a23 */ /* 0x102fe800000108ac */
[C---:B---3--:R-:W-:Y:S01]  /*a710*/  HMMA.16816.F32.BF16 R36, R136.reuse, R140, R36 ;  /* 0x0000008c8824723c */ /* 0x048fe20000041824 */
[----:B------:R1:W3:Y:S07]  /*a720*/  MUFU.EX2 R190, R134 ;  /* 0x0000008600be7308 */ /* 0x0002ee0000000800 */
[C---:B------:R-:W-:Y:S01]  /*a730*/  HMMA.16816.F32.BF16 R40, R136.reuse, R142, R40 ;  /* 0x0000008e8828723c */ /* 0x040fe20000041828 */
[----:B------:R-:W3:Y:S07]  /*a740*/  LDSM.16.MT88.4 R140, [R215+0x4900] ;  /* 0x00490000d78c783b */ /* 0x000eee0000004200 */
[C---:B-----5:R-:W-:Y:S08]  /*a750*/  HMMA.16816.F32.BF16 R44, R136.reuse, R144, R44 ;  /* 0x00000090882c723c */ /* 0x060ff0000004182c */
[C---:B------:R-:W-:Y:S01]  /*a760*/  HMMA.16816.F32.BF16 R48, R136.reuse, R146, R48 ;  /* 0x000000928830723c */ /* 0x040fe20000041830 */
[----:B------:R-:W5:Y:S03]  /*a770*/  LDSM.16.MT88.4 R144, [R213+0x6900] ;  /* 0x00690000d590783b */ /* 0x000f660000004200 */
[--C-:B-1----:R-:W-:Y:S04]  /*a780*/  FFMA.FTZ R134, R181, c[0x0][0x2d0], -R133.reuse ;  /* 0x0000b400b5867a23 */ /* 0x102fe80000010885 */
[C---:B--2---:R-:W-:Y:S01]  /*a790*/  HMMA.16816.F32.BF16 R52, R136.reuse, R148, R52 ;  /* 0x000000948834723c */ /* 0x044fe20000041834 */
[----:B------:R1:W-:Y:S07]  /*a7a0*/  MUFU.EX2 R185, R134 ;  /* 0x0000008600b97308 */ /* 0x0003ee0000000800 */
[C---:B------:R-:W-:Y:S01]  /*a7b0*/  HMMA.16816.F32.BF16 R56, R136.reuse, R150, R56 ;  /* 0x000000968838723c */ /* 0x040fe20000041838 */
[----:B------:R-:W2:Y:S07]  /*a7c0*/  LDSM.16.MT88.4 R148, [R214+0x6900] ;  /* 0x00690000d694783b */ /* 0x000eae0000004200 */
[C---:B------:R-:W-:Y:S08]  /*a7d0*/  HMMA.16816.F32.BF16 R60, R136.reuse, R152, R60 ;  /* 0x00000098883c723c */ /* 0x040ff0000004183c */
[C---:B------:R-:W-:Y:S01]  /*a7e0*/  HMMA.16816.F32.BF16 R64, R136.reuse, R154, R64 ;  /* 0x0000009a8840723c */ /* 0x040fe20000041840 */
[----:B------:R-:W2:Y:S03]  /*a7f0*/  LDSM.16.MT88.4 R152, [R216+0x6900] ;  /* 0x00690000d898783b */ /* 0x000ea60000004200 */
[--C-:B-1----:R-:W-:Y:S04]  /*a800*/  FFMA.FTZ R134, R183, c[0x0][0x2d0], -R133.reuse ;  /* 0x0000b400b7867a23 */ /* 0x102fe80000010885 */
[C---:B------:R-:W-:Y:S01]  /*a810*/  HMMA.16816.F32.BF16 R68, R136.reuse, R160, R68 ;  /* 0x000000a08844723c */ /* 0x040fe20000041844 */
[----:B------:R1:W1:Y:S07]  /*a820*/  MUFU.EX2 R184, R134 ;  /* 0x0000008600b87308 */ /* 0x00026e0000000800 */
[C---:B------:R-:W-:Y:S01]  /*a830*/  HMMA.16816.F32.BF16 R72, R136.reuse, R162, R72 ;  /* 0x000000a28848723c */ /* 0x040fe20000041848 */
[----:B------:R-:W-:Y:S07]  /*a840*/  LDSM.16.MT88.4 R160, [R215+0x1100] ;  /* 0x00110000d7a0783b */ /* 0x000fee0000004200 */
[C---:B------:R-:W-:Y:S08]  /*a850*/  HMMA.16816.F32.BF16 R76, R136.reuse, R164, R76 ;  /* 0x000000a4884c723c */ /* 0x040ff0000004184c */
[C---:B------:R-:W-:Y:S01]  /*a860*/  HMMA.16816.F32.BF16 R80, R136.reuse, R166, R80 ;  /* 0x000000a68850723c */ /* 0x040fe20000041850 */
[----:B------:R-:W-:Y:S03]  /*a870*/  LDSM.16.MT88.4 R164, [R214+0x5100] ;  /* 0x00510000d6a4783b */ /* 0x000fe60000004200 */
[--C-:B-1----:R-:W-:Y:S04]  /*a880*/  FFMA.FTZ R134, R186, c[0x0][0x2d0], -R133.reuse ;  /* 0x0000b400ba867a23 */ /* 0x102fe80000010885 */
[C---:B----4-:R-:W-:Y:S01]  /*a890*/  HMMA.16816.F32.BF16 R84, R136.reuse, R156, R84 ;  /* 0x0000009c8854723c */ /* 0x050fe20000041854 */
[----:B------:R1:W-:Y:S07]  /*a8a0*/  MUFU.EX2 R183, R134 ;  /* 0x0000008600b77308 */ /* 0x0003ee0000000800 */
[C---:B------:R-:W-:Y:S01]  /*a8b0*/  HMMA.16816.F32.BF16 R88, R136.reuse, R158, R88 ;  /* 0x0000009e8858723c */ /* 0x040fe20000041858 */
[----:B------:R-:W-:Y:S07]  /*a8c0*/  LDSM.16.MT88.4 R156, [R214+0x1100] ;  /* 0x00110000d69c783b */ /* 0x000fee0000004200 */
[C---:B---3--:R-:W-:Y:S08]  /*a8d0*/  HMMA.16816.F32.BF16 R92, R136.reuse, R140, R92 ;  /* 0x0000008c885c723c */ /* 0x048ff0000004185c */
[C---:B------:R-:W-:Y:S01]  /*a8e0*/  HMMA.16816.F32.BF16 R96, R136.reuse, R142, R96 ;  /* 0x0000008e8860723c */ /* 0x040fe20000041860 */
[----:B------:R-:W3:Y:S03]  /*a8f0*/  LDSM.16.MT88.4 R140, [R215+0x6900] ;  /* 0x00690000d78c783b */ /* 0x000ee60000004200 */
[--C-:B-1----:R-:W-:Y:S04]  /*a900*/  FFMA.FTZ R134, R187, c[0x0][0x2d0], -R133.reuse ;  /* 0x0000b400bb867a23 */ /* 0x102fe80000010885 */
[C---:B-----5:R-:W-:Y:S01]  /*a910*/  HMMA.16816.F32.BF16 R100, R136.reuse, R144, R100 ;  /* 0x000000908864723c */ /* 0x060fe20000041864 */
[----:B------:R1:W4:Y:S07]  /*a920*/  MUFU.EX2 R182, R134 ;  /* 0x0000008600b67308 */ /* 0x00032e0000000800 */
[C---:B------:R-:W-:Y:S01]  /*a930*/  HMMA.16816.F32.BF16 R104, R136.reuse, R146, R104 ;  /* 0x000000928868723c */ /* 0x040fe20000041868 */
[----:B------:R-:W5:Y:S07]  /*a940*/  LDSM.16.MT88.4 R144, [R213+0x1100] ;  /* 0x00110000d590783b */ /* 0x000f6e0000004200 */
[C---:B--2---:R-:W-:Y:S08]  /*a950*/  HMMA.16816.F32.BF16 R108, R136.reuse, R148, R108 ;  /* 0x00000094886c723c */ /* 0x044ff0000004186c */
[C---:B------:R-:W-:Y:S01]  /*a960*/  HMMA.16816.F32.BF16 R112, R136.reuse, R150, R112 ;  /* 0x000000968870723c */ /* 0x040fe20000041870 */
[----:B------:R-:W2:Y:S03]  /*a970*/  LDSM.16.MT88.4 R148, [R216+0x1100] ;  /* 0x00110000d894783b */ /* 0x000ea60000004200 */
[--C-:B-1----:R-:W-:Y:S01]  /*a980*/  FFMA.FTZ R134, R198, c[0x0][0x2d0], -R172.reuse ;  /* 0x0000b400c6867a23 */ /* 0x102fe200000108ac */
[----:B------:R-:W-:Y:S03]  /*a990*/  MOV R198, R170 ;  /* 0x000000aa00c67202 */ /* 0x000fe60000000f00 */
[C---:B------:R-:W-:Y:S01]  /*a9a0*/  HMMA.16816.F32.BF16 R116, R136.reuse, R152, R116 ;  /* 0x000000988874723c */ /* 0x040fe20000041874 */
[----:B------:R1:W-:Y:S07]  /*a9b0*/  MUFU.EX2 R189, R134 ;  /* 0x0000008600bd7308 */ /* 0x0003ee0000000800 */
[C---:B------:R-:W-:Y:S01]  /*a9c0*/  HMMA.16816.F32.BF16 R120, R136.reuse, R154, R120 ;  /* 0x0000009a8878723c */ /* 0x040fe20000041878 */
[----:B------:R-:W-:Y:S07]  /*a9d0*/  LDSM.16.MT88.4 R152, [R216+0x3100] ;  /* 0x00310000d898783b */ /* 0x000fee0000004200 */
[C---:B---3--:R-:W-:Y:S08]  /*a9e0*/  HMMA.16816.F32.BF16 R124, R136.reuse, R140, R124 ;  /* 0x0000008c887c723c */ /* 0x048ff0000004187c */
[----:B------:R-:W-:Y:S01]  /*a9f0*/  HMMA.16816.F32.BF16 R128, R136, R142, R128 ;  /* 0x0000008e8880723c */ /* 0x000fe20000041880 */
[----:B------:R-:W3:Y:S03]  /*aa00*/  LDSM.16.MT88.4 R140, [R213+0x3100] ;  /* 0x00310000d58c783b */ /* 0x000ee60000004200 */
[--C-:B-1----:R-:W-:Y:S01]  /*aa10*/  FFMA.FTZ R134, R199, c[0x0][0x2d0], -R172.reuse ;  /* 0x0000b400c7867a23 */ /* 0x102fe200000108ac */
[----:B------:R-:W-:Y:S02]  /*aa20*/  MOV R199, R169 ;  /* 0x000000a900c77202 */ /* 0x000fe40000000f00 */
[----:B------:R-:W-:Y:S01]  /*aa30*/  F2FP.BF16.PACK_AB R136, R243, R244 ;  /* 0x000000f4f388723e */ /* 0x000fe200000010ff */
[----:B------:R1:W1:Y:S01]  /*aa40*/  MUFU.EX2 R188, R134 ;  /* 0x0000008600bc7308 */ /* 0x0002620000000800 */
[----:B------:R-:W-:Y:S03]  /*aa50*/  F2FP.BF16.PACK_AB R138, R190, R211 ;  /* 0x000000d3be8a723e */ /* 0x000fe600000010ff */
[----:B------:R-:W-:Y:S02]  /*aa60*/  F2FP.BF16.PACK_AB R137, R184, R185 ;  /* 0x000000b9b889723e */ /* 0x000fe400000010ff */
[----:B----4-:R-:W-:Y:S07]  /*aa70*/  F2FP.BF16.PACK_AB R139, R182, R183 ;  /* 0x000000b7b68b723e */ /* 0x010fee00000010ff */
[C---:B-----5:R-:W-:Y:S08]  /*aa80*/  HMMA.16816.F32.BF16 R4, R136.reuse, R144, R4 ;  /* 0x000000908804723c */ /* 0x060ff00000041804 */
[C---:B------:R-:W-:Y:S01]  /*aa90*/  HMMA.16816.F32.BF16 R8, R136.reuse, R146, R8 ;  /* 0x000000928808723c */ /* 0x040fe20000041808 */
[----:B------:R-:W4:Y:S03]  /*aaa0*/  LDSM.16.MT88.4 R144, [R214+0x3100] ;  /* 0x00310000d690783b */ /* 0x000f260000004200 */
[--C-:B-1----:R-:W-:Y:S01]  /*aab0*/  FFMA.FTZ R134, R200, c[0x0][0x2d0], -R172.reuse ;  /* 0x0000b400c8867a23 */ /* 0x102fe200000108ac */
[----:B------:R-:W-:Y:S01]  /*aac0*/  MOV R200, R168 ;  /* 0x000000a800c87202 */ /* 0x000fe20000000f00 */
[----:B------:R-:W-:Y:S02]  /*aad0*/  FFMA.FTZ R172, R201, c[0x0][0x2d0], -R172 ;  /* 0x0000b400c9ac7a23 */ /* 0x000fe400000108ac */
[C---:B------:R-:W-:Y:S01]  /*aae0*/  HMMA.16816.F32.BF16 R12, R136.reuse, R156, R12 ;  /* 0x0000009c880c723c */ /* 0x040fe2000004180c */
[----:B------:R-:W5:Y:S01]  /*aaf0*/  LDL.LU R201, [R1+0x4] ;  /* 0x0000040001c97983 */ /* 0x000f620000300800 */
[----:B------:R1:W-:Y:S03]  /*ab00*/  MUFU.EX2 R186, R172 ;  /* 0x000000ac00ba7308 */ /* 0x0003e60000000800 */
[----:B------:R-:W-:Y:S03]  /*ab10*/  LDSM.16.MT88.4 R168, [R215+0x1900] ;  /* 0x00190000d7a8783b */ /* 0x000fe60000004200 */
[C---:B------:R-:W-:Y:S04]  /*ab20*/  HMMA.16816.F32.BF16 R16, R136.reuse, R158, R16 ;  /* 0x0000009e8810723c */ /* 0x040fe80000041810 */
[----:B------:R3:W3:Y:S01]  /*ab30*/  MUFU.EX2 R187, R134 ;  /* 0x0000008600bb7308 */ /* 0x0006e20000000800 */
[----:B------:R-:W4:Y:S03]  /*ab40*/  LDSM.16.MT88.4 R156, [R215+0x3100] ;  /* 0x00310000d79c783b */ /* 0x000f260000004200 */
[C---:B--2---:R-:W-:Y:S08]  /*ab50*/  HMMA.16816.F32.BF16 R20, R136.reuse, R148, R20 ;  /* 0x000000948814723c */ /* 0x044ff00000041814 */
[C---:B------:R-:W-:Y:S01]  /*ab60*/  HMMA.16816.F32.BF16 R24, R136.reuse, R150, R24 ;  /* 0x000000968818723c */ /* 0x040fe20000041818 */
[----:B------:R-:W2:Y:S07]  /*ab70*/  LDSM.16.MT88.4 R148, [R213+0x5100] ;  /* 0x00510000d594783b */ /* 0x000eae0000004200 */
[C---:B------:R-:W-:Y:S01]  /*ab80*/  HMMA.16816.F32.BF16 R28, R136.reuse, R160, R28 ;  /* 0x000000a0881c723c */ /* 0x040fe2000004181c */
[----:B-1----:R-:W-:Y:S03]  /*ab90*/  LDSM.16.MT88.4 R172, [R213+0x3900] ;  /* 0x00390000d5ac783b */ /* 0x002fe60000004200 */
[--C-:B---3--:R-:W-:Y:S04]  /*aba0*/  FFMA.FTZ R134, R195, c[0x0][0x2d0], -R133.reuse ;  /* 0x0000b400c3867a23 */ /* 0x108fe80000010885 */
[C---:B------:R-:W-:Y:S01]  /*abb0*/  HMMA.16816.F32.BF16 R32, R136.reuse, R162, R32 ;  /* 0x000000a28820723c */ /* 0x040fe20000041820 */
[----:B------:R-:W3:Y:S01]  /*abc0*/  LDL.LU R195, [R1] ;  /* 0x0000000001c37983 */ /* 0x000ee20000300800 */
[----:B------:R1:W-:Y:S03]  /*abd0*/  MUFU.EX2 R181, R134 ;  /* 0x0000008600b57308 */ /* 0x0003e60000000800 */
[----:B------:R-:W2:Y:S03]  /*abe0*/  LDSM.16.MT88.4 R160, [R216+0x5100] ;  /* 0x00510000d8a0783b */ /* 0x000ea60000004200 */
[C---:B------:R-:W-:Y:S08]  /*abf0*/  HMMA.16816.F32.BF16 R36, R136.reuse, R140, R36 ;  /* 0x0000008c8824723c */ /* 0x040ff00000041824 */
[C---:B------:R-:W-:Y:S01]  /*ac00*/  HMMA.16816.F32.BF16 R40, R136.reuse, R142, R40 ;  /* 0x0000008e8828723c */ /* 0x040fe20000041828 */
[----:B------:R-:W2:Y:S07]  /*ac10*/  LDSM.16.MT88.4 R140, [R215+0x5100] ;  /* 0x00510000d78c783b */ /* 0x000eae0000004200 */
[C---:B----4-:R-:W-:Y:S04]  /*ac20*/  HMMA.16816.F32.BF16 R44, R136.reuse, R144, R44 ;  /* 0x00000090882c723c */ /* 0x050fe8000004182c */
[--C-:B-1----:R-:W-:Y:S04]  /*ac30*/  FFMA.FTZ R134, R196, c[0x0][0x2d0], -R133.reuse ;  /* 0x0000b400c4867a23 */ /* 0x102fe80000010885 */
[C---:B------:R-:W-:Y:S01]  /*ac40*/  HMMA.16816.F32.BF16 R48, R136.reuse, R146, R48 ;  /* 0x000000928830723c */ /* 0x040fe20000041830 */
[----:B------:R-:W1:Y:S01]  /*ac50*/  LDSM.16.MT88.4 R144, [R213+0x7100] ;  /* 0x00710000d590783b */ /* 0x000e620000004200 */
[----:B------:R4:W1:Y:S06]  /*ac60*/  MUFU.EX2 R180, R134 ;  /* 0x0000008600b47308 */ /* 0x00086c0000000800 */
[C---:B------:R-:W-:Y:S08]  /*ac70*/  HMMA.16816.F32.BF16 R52, R136.reuse, R152, R52 ;  /* 0x000000988834723c */ /* 0x040ff00000041834 */
[C---:B------:R-:W-:Y:S01]  /*ac80*/  HMMA.16816.F32.BF16 R56, R136.reuse, R154, R56 ;  /* 0x0000009a8838723c */ /* 0x040fe20000041838 */
[----:B------:R-:W-:Y:S07]  /*ac90*/  LDSM.16.MT88.4 R152, [R216+0x7100] ;  /* 0x00710000d898783b */ /* 0x000fee0000004200 */
[C---:B------:R-:W-:Y:S04]  /*aca0*/  HMMA.16816.F32.BF16 R60, R136.reuse, R156, R60 ;  /* 0x0000009c883c723c */ /* 0x040fe8000004183c */
[--C-:B----4-:R-:W-:Y:S02]  /*acb0*/  FFMA.FTZ R134, R197, c[0x0][0x2d0], -R133.reuse ;  /* 0x0000b400c5867a23 */ /* 0x110fe40000010885 */
[----:B------:R-:W-:Y:S02]  /*acc0*/  FFMA.FTZ R133, R135, c[0x0][0x2d0], -R133 ;  /* 0x0000b40087857a23 */ /* 0x000fe40000010885 */
[C---:B------:R-:W-:Y:S01]  /*acd0*/  HMMA.16816.F32.BF16 R64, R136.reuse, R158, R64 ;  /* 0x0000009e8840723c */ /* 0x040fe20000041840 */
[----:B------:R-:W-:Y:S01]  /*ace0*/  LDSM.16.MT88.4 R156, [R214+0x1900] ;  /* 0x00190000d69c783b */ /* 0x000fe20000004200 */
[----:B------:R-:W-:Y:S06]  /*acf0*/  MUFU.EX2 R134, R134 ;  /* 0x0000008600867308 */ /* 0x000fec0000000800 */
[C---:B--2---:R-:W-:Y:S04]  /*ad00*/  HMMA.16816.F32.BF16 R68, R136.reuse, R148, R68 ;  /* 0x000000948844723c */ /* 0x044fe80000041844 */
[----:B------:R-:W2:Y:S04]  /*ad10*/  MUFU.EX2 R133, R133 ;  /* 0x0000008500857308 */ /* 0x000ea80000000800 */
[C---:B------:R-:W-:Y:S01]  /*ad20*/  HMMA.16816.F32.BF16 R72, R136.reuse, R150, R72 ;  /* 0x000000968848723c */ /* 0x040fe20000041848 */
[----:B------:R-:W4:Y:S07]  /*ad30*/  LDSM.16.MT88.4 R148, [R214+0x7100] ;  /* 0x00710000d694783b */ /* 0x000f2e0000004200 */
[C---:B------:R-:W-:Y:S08]  /*ad40*/  HMMA.16816.F32.BF16 R76, R136.reuse, R164, R76 ;  /* 0x000000a4884c723c */ /* 0x040ff0000004184c */
[C---:B------:R-:W-:Y:S08]  /*ad50*/  HMMA.16816.F32.BF16 R80, R136.reuse, R166, R80 ;  /* 0x000000a68850723c */ /* 0x040ff00000041850 */
[C---:B------:R-:W-:Y:S08]  /*ad60*/  HMMA.16816.F32.BF16 R84, R136.reuse, R160, R84 ;  /* 0x000000a08854723c */ /* 0x040ff00000041854 */
[C---:B------:R-:W-:Y:S01]  /*ad70*/  HMMA.16816.F32.BF16 R88, R136.reuse, R162, R88 ;  /* 0x000000a28858723c */ /* 0x040fe20000041858 */
[----:B------:R-:W-:Y:S07]  /*ad80*/  LDSM.16.MT88.4 R160, [R216+0x1900] ;  /* 0x00190000d8a0783b */ /* 0x000fee0000004200 */
[C---:B------:R-:W-:Y:S08]  /*ad90*/  HMMA.16816.F32.BF16 R92, R136.reuse, R140, R92 ;  /* 0x0000008c885c723c */ /* 0x040ff0000004185c */
[C---:B------:R-:W-:Y:S01]  /*ada0*/  HMMA.16816.F32.BF16 R96, R136.reuse, R142, R96 ;  /* 0x0000008e8860723c */ /* 0x040fe20000041860 */
[----:B------:R-:W2:Y:S07]  /*adb0*/  LDSM.16.MT88.4 R140, [R215+0x7100] ;  /* 0x00710000d78c783b */ /* 0x000eae0000004200 */
[C---:B-1----:R-:W-:Y:S08]  /*adc0*/  HMMA.16816.F32.BF16 R100, R136.reuse, R144, R100 ;  /* 0x000000908864723c */ /* 0x042ff00000041864 */
[C---:B------:R-:W-:Y:S01]  /*add0*/  HMMA.16816.F32.BF16 R104, R136.reuse, R146, R104 ;  /* 0x000000928868723c */ /* 0x040fe20000041868 */
[----:B------:R-:W1:Y:S07]  /*ade0*/  LDSM.16.MT88.4 R144, [R213+0x1900] ;  /* 0x00190000d590783b */ /* 0x000e6e0000004200 */
[C---:B----4-:R-:W-:Y:S08]  /*adf0*/  HMMA.16816.F32.BF16 R108, R136.reuse, R148, R108 ;  /* 0x00000094886c723c */ /* 0x050ff0000004186c */
[C---:B------:R-:W-:Y:S08]  /*ae00*/  HMMA.16816.F32.BF16 R112, R136.reuse, R150, R112 ;  /* 0x000000968870723c */ /* 0x040ff00000041870 */
[C---:B------:R-:W-:Y:S08]  /*ae10*/  HMMA.16816.F32.BF16 R116, R136.reuse, R152, R116 ;  /* 0x000000988874723c */ /* 0x040ff00000041874 */
[C---:B------:R-:W-:Y:S08]  /*ae20*/  HMMA.16816.F32.BF16 R120, R136.reuse, R154, R120 ;  /* 0x0000009a8878723c */ /* 0x040ff00000041878 */
[C---:B--2---:R-:W-:Y:S08]  /*ae30*/  HMMA.16816.F32.BF16 R124, R136.reuse, R140, R124 ;  /* 0x0000008c887c723c */ /* 0x044ff0000004187c */
[----:B------:R-:W-:Y:S07]  /*ae40*/  HMMA.16816.F32.BF16 R128, R136, R142, R128 ;  /* 0x0000008e8880723c */ /* 0x000fee0000041880 */
[----:B------:R-:W-:Y:S02]  /*ae50*/  F2FP.BF16.PACK_AB R136, R188, R189 ;  /* 0x000000bdbc88723e */ /* 0x000fe400000010ff */
[----:B------:R-:W-:Y:S03]  /*ae60*/  F2FP.BF16.PACK_AB R138, R186, R187 ;  /* 0x000000bbba8a723e */ /* 0x000fe600000010ff */
[----:B------:R-:W-:Y:S02]  /*ae70*/  F2FP.BF16.PACK_AB R137, R180, R181 ;  /* 0x000000b5b489723e */ /* 0x000fe400000010ff */
[----:B------:R-:W-:Y:S07]  /*ae80*/  F2FP.BF16.PACK_AB R139, R133, R134 ;  /* 0x00000086858b723e */ /* 0x000fee00000010ff */
[C---:B-1----:R-:W-:Y:S01]  /*ae90*/  HMMA.16816.F32.BF16 R140, R136.reuse, R144, R4 ;  /* 0x00000090888c723c */ /* 0x042fe20000041804 */
[----:B------:R-:W1:Y:S07]  /*aea0*/  LDSM.16.MT88.4 R4, [R216+0x3900] ;  /* 0x00390000d804783b */ /* 0x000e6e0000004200 */
[C---:B------:R-:W-:Y:S01]  /*aeb0*/  HMMA.16816.F32.BF16 R144, R136.reuse, R146, R8 ;  /* 0x000000928890723c */ /* 0x040fe20000041808 */
[----:B------:R-:W2:Y:S07]  /*aec0*/  LDSM.16.MT88.4 R8, [R215+0x3900] ;  /* 0x00390000d708783b */ /* 0x000eae0000004200 */
[C---:B------:R-:W-:Y:S01]  /*aed0*/  HMMA.16816.F32.BF16 R148, R136.reuse, R156, R12 ;  /* 0x0000009c8894723c */ /* 0x040fe2000004180c */
[----:B------:R-:W4:Y:S07]  /*aee0*/  LDSM.16.MT88.4 R12, [R213+0x5900] ;  /* 0x00590000d50c783b */ /* 0x000f2e0000004200 */
[C---:B------:R-:W-:Y:S01]  /*aef0*/  HMMA.16816.F32.BF16 R152, R136.reuse, R158, R16 ;  /* 0x0000009e8898723c */ /* 0x040fe20000041810 */
[----:B------:R-:W1:Y:S07]  /*af00*/  LDSM.16.MT88.4 R16, [R214+0x5900] ;  /* 0x00590000d610783b */ /* 0x000e6e0000004200 */
[C---:B------:R-:W-:Y:S01]  /*af10*/  HMMA.16816.F32.BF16 R156, R136.reuse, R160, R20 ;  /* 0x000000a0889c723c */ /* 0x040fe20000041814 */
[----:B------:R-:W1:Y:S07]  /*af20*/  LDSM.16.MT88.4 R20, [R216+0x5900] ;  /* 0x00590000d814783b */ /* 0x000e6e0000004200 */
[C---:B------:R-:W-:Y:S01]  /*af30*/  HMMA.16816.F32.BF16 R160, R136.reuse, R162, R24 ;  /* 0x000000a288a0723c */ /* 0x040fe20000041818 */
[----:B------:R-:W1:Y:S07]  /*af40*/  LDSM.16.MT88.4 R24, [R215+0x5900] ;  /* 0x00590000d718783b */ /* 0x000e6e0000004200 */
[C---:B------:R-:W-:Y:S01]  /*af50*/  HMMA.16816.F32.BF16 R164, R136.reuse, R168, R28 ;  /* 0x000000a888a4723c */ /* 0x040fe2000004181c */
[----:B------:R-:W1:Y:S07]  /*af60*/  LDSM.16.MT88.4 R28, [R213+0x7900] ;  /* 0x00790000d51c783b */ /* 0x000e6e0000004200 */
[C---:B------:R-:W-:Y:S08]  /*af70*/  HMMA.16816.F32.BF16 R168, R136.reuse, R170, R32 ;  /* 0x000000aa88a8723c */ /* 0x040ff00000041820 */
[C---:B------:R-:W-:Y:S08]  /*af80*/  HMMA.16816.F32.BF16 R36, R136.reuse, R172, R36 ;  /* 0x000000ac8824723c */ /* 0x040ff00000041824 */
        /* <DEDUP_REMOVED lines=12> */
[C---:B------:R-:W-:Y:S07]  /*b050*/  HMMA.16816.F32.BF16 R76, R136.reuse, R16, R76 ;  /* 0x00000010884c723c */ /* 0x040fee000004184c */
[----:B---3--:R-:W-:Y:S01]  /*b060*/  FFMA.FTZ R16, R2, R195, R249 ;  /* 0x000000c302107223 */ /* 0x008fe200000100f9 */
[C---:B------:R-:W-:Y:S04]  /*b070*/  HMMA.16816.F32.BF16 R80, R136.reuse, R18, R80 ;  /* 0x000000128850723c */ /* 0x040fe80000041850 */
[----:B-----5:R-:W-:Y:S02]  /*b080*/  FFMA.FTZ R2, R0, R201, R205 ;  /* 0x000000c900027223 */ /* 0x020fe400000100cd */
        /* <DEDUP_REMOVED lines=19> */
[C---:B-1----:R-:W-:Y:S04]  /*b1c0*/  HMMA.16816.F32.BF16 R108, R136.reuse, R4, R108 ;  /* 0x00000004886c723c */ /* 0x042fe8000004186c */
        /* <DEDUP_REMOVED lines=11> */
[----:B------:R-:W-:Y:S01]  /*b280*/  FADD.FTZ R4, R182, R2 ;  /* 0x00000002b6047221 */ /* 0x000fe20000010000 */
[C---:B----4-:R-:W-:Y:S03]  /*b290*/  HMMA.16816.F32.BF16 R124, R136.reuse, R12, R124 ;  /* 0x0000000c887c723c */ /* 0x050fe6000004187c */
[----:B------:R-:W-:Y:S02]  /*b2a0*/  FADD.FTZ R2, R189, R0 ;  /* 0x00000000bd027221 */ /* 0x000fe40000010000 */
[----:B------:R-:W-:Y:S02]  /*b2b0*/  FADD.FTZ R0, R181, R4 ;  /* 0x00000004b5007221 */ /* 0x000fe40000010000 */
[----:B------:R-:W-:Y:S01]  /*b2c0*/  FADD.FTZ R2, R188, R2 ;  /* 0x00000002bc027221 */ /* 0x000fe20000010000 */
[----:B------:R-:W-:Y:S04]  /*b2d0*/  HMMA.16816.F32.BF16 R128, R136, R14, R128 ;  /* 0x0000000e8880723c */ /* 0x000fe80000041880 */
[----:B------:R-:W-:Y:S02]  /*b2e0*/  FADD.FTZ R0, R180, R0 ;  /* 0x00000000b4007221 */ /* 0x000fe40000010000 */
[----:B------:R-:W-:Y:S02]  /*b2f0*/  FADD.FTZ R2, R187, R2 ;  /* 0x00000002bb027221 */ /* 0x000fe40000010000 */
[----:B------:R-:W-:Y:S01]  /*b300*/  FADD.FTZ R0, R134, R0 ;  /* 0x0000000086007221 */ /* 0x000fe20000010000 */
[----:B------:R-:W-:Y:S03]  /*b310*/  MOV R134, R3 ;  /* 0x0000000300867202 */ /* 0x000fe60000000f00 */
[----:B------:R-:W-:Y:S02]  /*b320*/  FADD.FTZ R2, R186, R2 ;  /* 0x00000002ba027221 */ /* 0x000fe40000010000 */
[----:B------:R-:W-:Y:S01]  /*b330*/  FADD.FTZ R0, R133, R0 ;  /* 0x0000000085007221 */ /* 0x000fe20000010000 */
[----:B------:R-:W-:Y:S02]  /*b340*/  MOV R133, R132 ;  /* 0x0000008400857202 */ /* 0x000fe40000000f00 */
[----:B------:R1:W-:Y:S04]  /*b350*/  STL [R1], R2 ;  /* 0x0000000201007387 */ /* 0x0003e80000100800 */
[----:B------:R1:W-:Y:S01]  /*b360*/  STL [R1+0x4], R0 ;  /* 0x0000040001007387 */ /* 0x0003e20000100800 */
[----:B------:R-:W-:-:S05]  /*b370*/  @P0 BRA `(.L_x_997) ;  /* 0xffffb9d000000947 */ /* 0x000fca000383ffff */
.L_x_986:
[----:B------:R-:W2:Y:S01]  /*b380*/  S2UR UR24, SR_CTAID.X ;  /* 0x00000000001879c3 */ /* 0x000ea20000002500 */
[----:B------:R-:W-:Y:S01]  /*b390*/  ULDC UR25, c[0x0][0x168] ;  /* 0x00005a0000197ab9 */ /* 0x000fe20000000800 */
[----:B------:R-:W-:Y:S01]  /*b3a0*/  PLOP3.LUT P0, PT, PT, PT, UP1, 0x40, 0x0 ;  /* 0x000000000000781c */ /* 0x000fe20003f0e818 */
[----:B------:R-:W-:-:S02]  /*b3b0*/  ULDC.64 UR4, c[0x0][0x2c8] ;  /* 0x0000b20000047ab9 */ /* 0x000fc40000000a00 */
[----:B------:R-:W-:Y:S02]  /*b3c0*/  UIADD3 UR25, -UR25, 0x1, URZ ;  /* 0x0000000119197890 */ /* 0x000fe4000fffe13f */
[----:B--2---:R-:W-:-:S04]  /*b3d0*/  ULEA UR24, UR24, 0x7f, 0x7 ;  /* 0x0000007f18187891 */ /* 0x004fc8000f8e383f */
        /* <DEDUP_REMOVED lines=20> */
.L_x_999:
[----:B------:R-:W-:Y:S02]  /*b520*/  ULDC UR4, c[0x0][0x32c] ;  /* 0x0000cb0000047ab9 */ /* 0x000fe40000000800 */
[----:B------:R-:W-:-:S03]  /*b530*/  UISETP.NE.AND UP0, UPT, UR4, 0x1, UPT ;  /* 0x000000010400788c */ /* 0x000fc6000bf05270 */
[----:B------:R-:W-:Y:S02]  /*b540*/  ULDC.64 UR4, c[0x0][0x330] ;  /* 0x0000cc0000047ab9 */ /* 0x000fe40000000a00 */
[----:B------:R-:W-:-:S07]  /*b550*/  UIMAD.WIDE.U32 UR26, UR24, UR4, URZ ;  /* 0x00000004181a72a5 */ /* 0x000fce000f8e003f */
[----:B------:R-:W-:Y:S02]  /*b560*/  @UP0 UMOV UR25, UR27 ;  /* 0x0000001b00190c82 */ /* 0x000fe40008000000 */
[----:B------:R-:W-:Y:S02]  /*b570*/  @UP0 USHF.R.U32.HI UR24, URZ, UR5, UR25 ;  /* 0x000000053f180299 */ /* 0x000fe40008011619 */
.L_x_1000:
[----:B------:R-:W-:Y:S02]  /*b580*/  ULDC UR4, c[0x0][0x32c] ;  /* 0x0000cb0000047ab9 */ /* 0x000fe40000000800 */
[----:B------:R-:W-:-:S04]  /*b590*/  UIMAD UR4, UR24, UR4, URZ ;  /* 0x00000004180472a4 */ /* 0x000fc8000f8e023f */
[----:B------:R-:W-:-:S04]  /*b5a0*/  UISETP.LT.AND UP0, UPT, UR11, UR4, UPT ;  /* 0x000000040b00728c */ /* 0x000fc8000bf01270 */
[----:B------:R-:W-:-:S04]  /*b5b0*/  USEL UR11, UR11, UR4, !UP0 ;  /* 0x000000040b0b7287 */ /* 0x000fc8000c000000 */
.L_x_998:
        /* <DEDUP_REMOVED lines=11> */
[C---:B-1----:R-:W-:Y:S02]  /*b670*/  IADD3 R0, R252.reuse, 0x80, RZ ;  /* 0x00000080fc007810 */ /* 0x042fe40007ffe0ff */
[C---:B------:R-:W-:Y:S02]  /*b680*/  IADD3 R5, R252.reuse, 0x40, RZ ;  /* 0x00000040fc057810 */ /* 0x040fe40007ffe0ff */
[----:B------:R-:W-:Y:S02]  /*b690*/  IADD3 R2, R252, 0x80, RZ ;  /* 0x00000080fc027810 */ /* 0x000fe40007ffe0ff */
[----:B------:R-:W-:-:S02]  /*b6a0*/  SHF.R.S32.HI R0, RZ, 0x1f, R0 ;  /* 0x0000001fff007819 */ /* 0x000fc40000011400 */
[----:B------:R-:W-:Y:S02]  /*b6b0*/  IADD3 R6, R252, 0x40, RZ ;  /* 0x00000040fc067810 */ /* 0x000fe40007ffe0ff */
[----:B------:R-:W-:Y:S02]  /*b6c0*/  SHF.R.S32.HI R5, RZ, 0x1f, R5 ;  /* 0x0000001fff057819 */ /* 0x000fe40000011405 */
[----:B------:R-:W-:Y:S02]  /*b6d0*/  LEA.HI R0, R0, R2, RZ, 0x3 ;  /* 0x0000000200007211 */ /* 0x000fe400078f18ff */
[----:B------:R-:W-:Y:S02]  /*b6e0*/  LEA.HI R5, R5, R6, RZ, 0x3 ;  /* 0x0000000605057211 */ /* 0x000fe400078f18ff */
[----:B------:R-:W-:Y:S02]  /*b6f0*/  LOP3.LUT R0, R0, 0xfffffff8, RZ, 0xc0, !PT ;  /* 0xfffffff800007812 */ /* 0x000fe400078ec0ff */
[----:B------:R-:W-:-:S02]  /*b700*/  LOP3.LUT R5, R5, 0xfffffff8, RZ, 0xc0, !PT ;  /* 0xfffffff805057812 */ /* 0x000fc400078ec0ff */
[----:B------:R-:W-:Y:S01]  /*b710*/  SHF.R.S32.HI R208, RZ, 0x1f, R252 ;  /* 0x0000001fffd07819 */ /* 0x000fe200000114fc */
[----:B------:R-:W-:Y:S01]  /*b720*/  IMAD.MOV.U32 R134, RZ, RZ, R3 ;  /* 0x000000ffff867224 */ /* 0x000fe200078e0003 */
[----:B------:R-:W-:Y:S01]  /*b730*/  SEL R2, RZ, 0x10, P6 ;  /* 0x00000010ff027807 */ /* 0x000fe20003000000 */
[----:B------:R-:W-:Y:S01]  /*b740*/  IMAD.SHL.U32 R204, R0, 0x2, RZ ;  /* 0x0000000200cc7824 */ /* 0x000fe200078e00ff */
[C---:B------:R-:W-:Y:S01]  /*b750*/  SHF.L.U64.HI R208, R252.reuse, 0x1, R208 ;  /* 0x00000001fcd07819 */ /* 0x040fe200000102d0 */
[----:B------:R-:W-:Y:S02]  /*b760*/  IMAD.MOV.U32 R133, RZ, RZ, R132 ;  /* 0x000000ffff857224 */ /* 0x000fe400078e0084 */
[----:B------:R-:W-:Y:S02]  /*b770*/  IMAD.SHL.U32 R3, R252, 0x2, RZ ;  /* 0x00000002fc037824 */ /* 0x000fe400078e00ff */
[----:B------:R-:W-:Y:S01]  /*b780*/  IMAD.SHL.U32 R206, R5, 0x2, RZ ;  /* 0x0000000205ce7824 */ /* 0x000fe200078e00ff */
[----:B--2---:R-:W-:-:S02]  /*b790*/  SHF.L.U64.HI R205, R0, 0x1, R4 ;  /* 0x0000000100cd7819 */ /* 0x004fc40000010204 */
[----:B------:R-:W-:Y:S02]  /*b7a0*/  SEL R0, RZ, 0x10, P5 ;  /* 0x00000010ff007807 */ /* 0x000fe40002800000 */
[----:B---3--:R-:W-:Y:S02]  /*b7b0*/  SHF.L.U64.HI R207, R5, 0x1, R7 ;  /* 0x0000000105cf7819 */ /* 0x008fe40000010207 */
.L_x_1004:
        /* <DEDUP_REMOVED lines=75> */
.L_x_1002:
        /* <DEDUP_REMOVED lines=221> */
[----:B------:R1:W1:Y:S10]  /*ca40*/  MUFU.TANH R138, R12 ;  /* 0x0000000c008a7308 */ /* 0x0002740000002400 */
[----:B------:R1:W1:Y:S01]  /*ca50*/  MUFU.TANH R139, R13 ;  /* 0x0000000d008b7308 */ /* 0x0002620000002400 */
[----:B-----5:R-:W5:Y:S01]  /*ca60*/  LDSM.16.M88.4 R8, [R217+0x7800] ;  /* 0x00780000d908783b */ /* 0x020f620000000200 */
[----:B------:R-:W-:Y:S04]  /*ca70*/  DEPBAR.LE SB0, 0x0 ;  /* 0x000080000000791a */ /* 0x000fe80000000000 */
[C---:B----4-:R-:W-:Y:S04]  /*ca80*/  HMMA.16816.F32.BF16 R20, R192.reuse, R4, R20 ;  /* 0x00000004c014723c */ /* 0x050fe80000041814 */
[----:B------:R4:W1:Y:S01]  /*ca90*/  MUFU.TANH R179, R14 ;  /* 0x0000000e00b37308 */ /* 0x0008620000002400 */
[----:B------:R-:W-:Y:S03]  /*caa0*/  BAR.SYNC.DEFER_BLOCKING 0x0 ;  /* 0x0000000000007b1d */ /* 0x000fe60000010000 */
[C---:B------:R-:W-:Y:S06]  /*cab0*/  HMMA.16816.F32.BF16 R24, R192.reuse, R6, R24 ;  /* 0x00000006c018723c */ /* 0x040fec0000041818 */
[----:B------:R4:W1:Y:S10]  /*cac0*/  MUFU.TANH R180, R15 ;  /* 0x0000000f00b47308 */ /* 0x0008740000002400 */
[----:B------:R4:W1:Y:S01]  /*cad0*/  MUFU.TANH R181, R16 ;  /* 0x0000001000b57308 */ /* 0x0008620000002400 */
[----:B------:R-:W-:Y:S02]  /*cae0*/  FMUL.FTZ R20, R20, c[0x0][0x320] ;  /* 0x0000c80014147a20 */ /* 0x000fe40000410000 */
[----:B------:R-:W-:Y:S02]  /*caf0*/  FMUL.FTZ R21, R21, c[0x0][0x320] ;  /* 0x0000c80015157a20 */ /* 0x000fe40000410000 */
[----:B------:R-:W-:Y:S02]  /*cb00*/  FMUL.FTZ R22, R22, c[0x0][0x320] ;  /* 0x0000c80016167a20 */ /* 0x000fe40000410000 */
[----:B------:R-:W-:Y:S03]  /*cb10*/  FMUL.FTZ R23, R23, c[0x0][0x320] ;  /* 0x0000c80017177a20 */ /* 0x000fe60000410000 */
[----:B------:R4:W1:Y:S01]  /*cb20*/  MUFU.TANH R182, R17 ;  /* 0x0000001100b67308 */ /* 0x0008620000002400 */
[----:B------:R-:W-:Y:S02]  /*cb30*/  FMUL.FTZ R24, R24, c[0x0][0x320] ;  /* 0x0000c80018187a20 */ /* 0x000fe40000410000 */
[----:B------:R-:W-:Y:S01]  /*cb40*/  FMUL.FTZ R25, R25, c[0x0][0x320] ;  /* 0x0000c80019197a20 */ /* 0x000fe20000410000 */
[C---:B-----5:R-:W-:Y:S03]  /*cb50*/  HMMA.16816.F32.BF16 R28, R192.reuse, R8, R28 ;  /* 0x00000008c01c723c */ /* 0x060fe6000004181c */
[----:B------:R-:W-:Y:S02]  /*cb60*/  FMUL.FTZ R26, R26, c[0x0][0x320] ;  /* 0x0000c8001a1a7a20 */ /* 0x000fe40000410000 */
[----:B------:R-:W-:Y:S01]  /*cb70*/  FMUL.FTZ R27, R27, c[0x0][0x320] ;  /* 0x0000c8001b1b7a20 */ /* 0x000fe20000410000 */
[----:B------:R4:W1:Y:S02]  /*cb80*/  MUFU.TANH R183, R18 ;  /* 0x0000001200b77308 */ /* 0x0008640000002400 */
[----:B------:R-:W-:Y:S08]  /*cb90*/  HMMA.16816.F32.BF16 R32, R192, R10, R32 ;  /* 0x0000000ac020723c */ /* 0x000ff00000041820 */
[----:B------:R4:W1:Y:S08]  /*cba0*/  MUFU.TANH R184, R19 ;  /* 0x0000001300b87308 */ /* 0x0008700000002400 */
[----:B------:R-:W-:Y:S02]  /*cbb0*/  FMUL.FTZ R28, R28, c[0x0][0x320] ;  /* 0x0000c8001c1c7a20 */ /* 0x000fe40000410000 */
[----:B------:R4:W1:Y:S01]  /*cbc0*/  MUFU.TANH R185, R20 ;  /* 0x0000001400b97308 */ /* 0x0008620000002400 */
        /* <DEDUP_REMOVED lines=21> */
[----:B------:R4:W1:Y:S01]  /*cd20*/  MUFU.TANH R136, R0 ;  /* 0x0000000000887308 */ /* 0x0008620000002400 */
        /* <DEDUP_REMOVED lines=41> */
[----:B---3--:R-:W-:Y:S02]  /*cfc0*/  IADD3.X R19, RZ, R2, R207, P2, P0 ;  /* 0x00000002ff137210 */ /* 0x008fe400017e04cf */
[----:B------:R-:W-:Y:S04]  /*cfd0*/  IADD3 R16, P2, P0, R16, R0, R204 ;  /* 0x0000000010107210 */ /* 0x000fe8000785e0cc */
[----:B------:R-:W-:Y:S02]  /*cfe0*/  IADD3.X R17, RZ, R2, R205, P2, P0 ;  /* 0x00000002ff117210 */ /* 0x000fe400017e04cd */
[----:B------:R-:W-:Y:S04]  /*cff0*/  IADD3 R14, P2, P0, R14, R0, R5 ;  /* 0x000000000e0e7210 */ /* 0x000fe8000785e005 */
[--C-:B------:R-:W-:Y:S02]  /*d000*/  IADD3.X R15, RZ, R2, R6.reuse, P2, P0 ;  /* 0x00000002ff0f7210 */ /* 0x100fe400017e0406 */
[C---:B-1--4-:R-:W-:Y:S02]  /*d010*/  IADD3 R12, P0, R3.reuse, R5, RZ ;  /* 0x00000005030c7210 */ /* 0x052fe40007f1e0ff */
        /* <DEDUP_REMOVED lines=23> */
.L_x_1003:
[----:B--234-:R-:W-:Y:S01]  /*d190*/  FMNMX.FTZ R0, R172, R133, !PT ;  /* 0x00000085ac007209 */ /* 0x01cfe20007810000 */
[----:B-1----:R-:W-:Y:S01]  /*d1a0*/  LDSM.16.MT88.4 R12, [R213+0x100] ;  /* 0x00010000d50c783b */ /* 0x002fe20000004200 */
        /* <DEDUP_REMOVED lines=31> */
[----:B------:R-:W-:Y:S02]  /*d3a0*/  PLOP3.LUT P0, PT, PT, PT, UP0, 0x80, 0x0 ;  /* 0x000000000000781c */ /* 0x000fe40003f0f008 */
[----:B------:R-:W-:Y:S02]  /*d3b0*/  FMNMX.FTZ R132, R198, R0, !PT ;  /* 0x00000000c6847209 */ /* 0x000fe40007810000 */
[----:B------:R-:W-:Y:S02]  /*d3c0*/  FMNMX.FTZ R0, R195, R2, !PT ;  /* 0x00000002c3007209 */ /* 0x000fe40007810000 */
[----:B------:R-:W-:Y:S02]  /*d3d0*/  FMNMX.FTZ R132, R199, R132, !PT ;  /* 0x00000084c7847209 */ /* 0x000fe40007810000 */
[----:B------:R-:W-:Y:S03]  /*d3e0*/  FMNMX.FTZ R0, R135, R0, !PT ;  /* 0x0000000087007209 */ /* 0x000fe60007810000 */
[----:B------:R-:W-:Y:S01]  /*d3f0*/  SHFL.BFLY PT, R3, R132, 0x2, 0x1f ;  /* 0x0c401f0084037f89 */ /* 0x000fe200000e0000 */
[----:B------:R-:W-:Y:S07]  /*d400*/  FMNMX.FTZ R0, R136, R0, !PT ;  /* 0x0000000088007209 */ /* 0x000fee0007810000 */
        /* <DEDUP_REMOVED lines=11> */
[----:B------:R1:W-:Y:S01]  /*d4c0*/  MUFU.EX2 R172, R4 ;  /* 0x0000000400ac7308 */ /* 0x0003e20000000800 */
[----:B------:R-:W-:Y:S04]  /*d4d0*/  FMUL.FTZ R133, R3, c[0x0][0x2d0] ;  /* 0x0000b40003857a20 */ /* 0x000fe80000410000 */
[--C-:B------:R-:W-:Y:S02]  /*d4e0*/  FFMA.FTZ R6, R174, c[0x0][0x2d0], -R133.reuse ;  /* 0x0000b400ae067a23 */ /* 0x100fe40000010885 */
[--C-:B------:R-:W-:Y:S02]  /*d4f0*/  FFMA.FTZ R8, R178, c[0x0][0x2d0], -R133.reuse ;  /* 0x0000b400b2087a23 */ /* 0x100fe40000010885 */
[--C-:B------:R-:W-:Y:S01]  /*d500*/  FFMA.FTZ R135, R135, c[0x0][0x2d0], -R133.reuse ;  /* 0x0000b40087877a23 */ /* 0x100fe20000010885 */
[----:B------:R2:W3:Y:S10]  /*d510*/  MUFU.EX2 R2, R0 ;  /* 0x0000000000027308 */ /* 0x0004f40000000800 */
[----:B------:R-:W-:Y:S01]  /*d520*/  MUFU.EX2 R135, R135 ;  /* 0x0000008700877308 */ /* 0x000fe20000000800 */
[----:B-1----:R-:W-:Y:S09]  /*d530*/  FFMA.FTZ R4, R177, c[0x0][0x2d0], -R192 ;  /* 0x0000b400b1047a23 */ /* 0x002ff200000108c0 */
[----:B------:R1:W4:Y:S01]  /*d540*/  MUFU.EX2 R5, R4 ;  /* 0x0000000400057308 */ /* 0x0003220000000800 */
[----:B--2---:R-:W-:Y:S02]  /*d550*/  FADD.FTZ R0, -R3, R134 ;  /* 0x0000008603007221 */ /* 0x004fe40000010100 */
[----:B---3--:R-:W-:Y:S02]  /*d560*/  FMUL.FTZ R9, R2, R145 ;  /* 0x0000009102097220 */ /* 0x008fe40000410000 */
[----:B------:R-:W-:Y:S05]  /*d570*/  FMUL.FTZ R0, R0, c[0x0][0x2d0] ;  /* 0x0000b40000007a20 */ /* 0x000fea0000410000 */
[----:B------:R-:W-:Y:S01]  /*d580*/  MUFU.EX2 R177, R6 ;  /* 0x0000000600b17308 */ /* 0x000fe20000000800 */
[C---:B------:R-:W-:Y:S02]  /*d590*/  FMUL.FTZ R16, R2.reuse, R152 ;  /* 0x0000009802107220 */ /* 0x040fe40000410000 */
[C---:B------:R-:W-:Y:S02]  /*d5a0*/  FMUL.FTZ R17, R2.reuse, R153 ;  /* 0x0000009902117220 */ /* 0x040fe40000410000 */
[C---:B------:R-:W-:Y:S02]  /*d5b0*/  FMUL.FTZ R24, R2.reuse, R160 ;  /* 0x000000a002187220 */ /* 0x040fe40000410000 */
[----:B------:R-:W-:Y:S02]  /*d5c0*/  FMUL.FTZ R25, R2, R161 ;  /* 0x000000a102197220 */ /* 0x000fe40000410000 */
[--C-:B------:R-:W-:Y:S01]  /*d5d0*/  FFMA.FTZ R134, R138, c[0x0][0x2d0], -R192.reuse ;  /* 0x0000b4008a867a23 */ /* 0x100fe200000108c0 */
[----:B------:R-:W2:Y:S01]  /*d5e0*/  MUFU.EX2 R0, R0 ;  /* 0x0000000000007308 */ /* 0x000ea20000000800 */
[C---:B------:R-:W-:Y:S02]  /*d5f0*/  FMUL.FTZ R32, R2.reuse, R168 ;  /* 0x000000a802207220 */ /* 0x040fe40000410000 */
[C---:B------:R-:W-:Y:S02]  /*d600*/  FMUL.FTZ R33, R2.reuse, R169 ;  /* 0x000000a902217220 */ /* 0x040fe40000410000 */
[--C-:B-1----:R-:W-:Y:S01]  /*d610*/  FFMA.FTZ R4, R175, c[0x0][0x2d0], -R192.reuse ;  /* 0x0000b400af047a23 */ /* 0x102fe200000108c0 */
[----:B----4-:R-:W-:Y:S01]  /*d620*/  MOV R175, R5 ;  /* 0x0000000500af7202 */ /* 0x010fe20000000f00 */
        /* <DEDUP_REMOVED lines=8> */
[----:B------:R3:W-:Y:S01]  /*d6b0*/  MUFU.EX2 R247, R134 ;  /* 0x0000008600f77308 */ /* 0x0007e20000000800 */
[C---:B------:R-:W-:Y:S02]  /*d6c0*/  FMUL.FTZ R49, R2.reuse, R49 ;  /* 0x0000003102317220 */ /* 0x040fe40000410000 */
[----:B------:R-:W-:Y:S02]  /*d6d0*/  FMUL.FTZ R52, R2, R52 ;  /* 0x0000003402347220 */ /* 0x000fe40000410000 */
[C---:B--2---:R-:W-:Y:S02]  /*d6e0*/  FMUL.FTZ R6, R0.reuse, R142 ;  /* 0x0000008e00067220 */ /* 0x044fe40000410000 */
[C---:B------:R-:W-:Y:S02]  /*d6f0*/  FMUL.FTZ R10, R0.reuse, R146 ;  /* 0x00000092000a7220 */ /* 0x040fe40000410000 */
[C---:B------:R-:W-:Y:S02]  /*d700*/  FMUL.FTZ R11, R0.reuse, R147 ;  /* 0x00000093000b7220 */ /* 0x040fe40000410000 */
[C---:B------:R-:W-:Y:S02]  /*d710*/  FMUL.FTZ R18, R0.reuse, R154 ;  /* 0x0000009a00127220 */ /* 0x040fe40000410000 */
[C---:B------:R-:W-:Y:S01]  /*d720*/  FMUL.FTZ R19, R0.reuse, R155 ;  /* 0x0000009b00137220 */ /* 0x040fe20000410000 */
[----:B-1----:R-:W-:Y:S01]  /*d730*/  MOV R174, R7 ;  /* 0x0000000700ae7202 */ /* 0x002fe20000000f00 */
[--C-:B------:R-:W-:Y:S01]  /*d740*/  FFMA.FTZ R4, R137, c[0x0][0x2d0], -R192.reuse ;  /* 0x0000b40089047a23 */ /* 0x100fe200000108c0 */
[----:B------:R-:W-:Y:S01]  /*d750*/  LDSM.16.MT88.4 R152, [R214+0x2100] ;  /* 0x00210000d698783b */ /* 0x000fe20000004200 */
[----:B------:R1:W-:Y:S01]  /*d760*/  MUFU.EX2 R137, R8 ;  /* 0x0000000800897308 */ /* 0x0003e20000000800 */
[C---:B------:R-:W-:Y:S02]  /*d770*/  FMUL.FTZ R7, R0.reuse, R143 ;  /* 0x0000008f00077220 */ /* 0x040fe40000410000 */
[C---:B------:R-:W-:Y:S02]  /*d780*/  FMUL.FTZ R26, R0.reuse, R162 ;  /* 0x000000a2001a7220 */ /* 0x040fe40000410000 */
[C---:B------:R-:W-:Y:S02]  /*d790*/  FMUL.FTZ R27, R0.reuse, R163 ;  /* 0x000000a3001b7220 */ /* 0x040fe40000410000 */
[C---:B------:R-:W-:Y:S01]  /*d7a0*/  FMUL.FTZ R34, R0.reuse, R170 ;  /* 0x000000aa00227220 */ /* 0x040fe20000410000 */
[----:B------:R-:W-:Y:S01]  /*d7b0*/  LDSM.16.MT88.4 R160, [R215+0x900] ;  /* 0x00090000d7a0783b */ /* 0x000fe20000004200 */
[C---:B------:R-:W-:Y:S01]  /*d7c0*/  FMUL.FTZ R35, R0.reuse, R171 ;  /* 0x000000ab00237220 */ /* 0x040fe20000410000 */
[----:B------:R2:W4:Y:S01]  /*d7d0*/  MUFU.EX2 R5, R4 ;  /* 0x0000000400057308 */ /* 0x0005220000000800 */
[C---:B------:R-:W-:Y:S02]  /*d7e0*/  FMUL.FTZ R38, R0.reuse, R38 ;  /* 0x0000002600267220 */ /* 0x040fe40000410000 */
[C---:B------:R-:W-:Y:S02]  /*d7f0*/  FMUL.FTZ R39, R0.reuse, R39 ;  /* 0x0000002700277220 */ /* 0x040fe40000410000 */
[--C-:B---3--:R-:W-:Y:S01]  /*d800*/  FFMA.FTZ R134, R139, c[0x0][0x2d0], -R192.reuse ;  /* 0x0000b4008b867a23 */ /* 0x108fe200000108c0 */
[----:B------:R-:W-:Y:S01]  /*d810*/  LDSM.16.MT88.4 R168, [R214+0x4900] ;  /* 0x00490000d6a8783b */ /* 0x000fe20000004200 */
[C---:B------:R-:W-:Y:S02]  /*d820*/  FMUL.FTZ R42, R0.reuse, R42 ;  /* 0x0000002a002a7220 */ /* 0x040fe40000410000 */
[C---:B------:R-:W-:Y:S01]  /*d830*/  FMUL.FTZ R43, R0.reuse, R43 ;  /* 0x0000002b002b7220 */ /* 0x040fe20000410000 */
[----:B------:R3:W-:Y:S01]  /*d840*/  MUFU.EX2 R246, R134 ;  /* 0x0000008600f67308 */ /* 0x0007e20000000800 */
[C---:B------:R-:W-:Y:S02]  /*d850*/  FMUL.FTZ R46, R0.reuse, R46 ;  /* 0x0000002e002e7220 */ /* 0x040fe40000410000 */
[----:B------:R-:W-:Y:S02]  /*d860*/  FMUL.FTZ R47, R0, R47 ;  /* 0x0000002f002f7220 */ /* 0x000fe40000410000 */
[----:B-1----:R-:W-:Y:S02]  /*d870*/  FMUL.FTZ R8, R2, R144 ;  /* 0x0000009002087220 */ /* 0x002fe40000410000 */
[----:B------:R-:W1:Y:S01]  /*d880*/  LDSM.16.MT88.4 R144, [R215+0x100] ;  /* 0x00010000d790783b */ /* 0x000e620000004200 */
[C---:B------:R-:W-:Y:S02]  /*d890*/  FMUL.FTZ R50, R0.reuse, R50 ;  /* 0x0000003200327220 */ /* 0x040fe40000410000 */
[----:B------:R-:W-:Y:S02]  /*d8a0*/  FMUL.FTZ R51, R0, R51 ;  /* 0x0000003300337220 */ /* 0x000fe40000410000 */
[C---:B------:R-:W-:Y:S02]  /*d8b0*/  FMUL.FTZ R53, R2.reuse, R53 ;  /* 0x0000003502357220 */ /* 0x040fe40000410000 */
[--C-:B--2---:R-:W-:Y:S01]  /*d8c0*/  FFMA.FTZ R4, R173, c[0x0][0x2d0], -R133.reuse ;  /* 0x0000b400ad047a23 */ /* 0x104fe20000010885 */
[----:B----4-:R-:W-:Y:S01]  /*d8d0*/  MOV R178, R5 ;  /* 0x0000000500b27202 */ /* 0x010fe20000000f00 */
[----:B------:R-:W-:Y:S01]  /*d8e0*/  FMUL.FTZ R5, R2, R141 ;  /* 0x0000008d02057220 */ /* 0x000fe20000410000 */
[----:B------:R-:W-:Y:S01]  /*d8f0*/  F2FP.BF16.PACK_AB R141, R137, R177 ;  /* 0x000000b1898d723e */ /* 0x000fe200000010ff */
[----:B------:R2:W-:Y:S01]  /*d900*/  MUFU.EX2 R249, R4 ;  /* 0x0000000400f97308 */ /* 0x0005e20000000800 */
[----:B------:R-:W-:Y:S01]  /*d910*/  F2FP.BF16.PACK_AB R142, R178, R174 ;  /* 0x000000aeb28e723e */ /* 0x000fe200000010ff */
[C---:B------:R-:W-:Y:S02]  /*d920*/  FMUL.FTZ R54, R0.reuse, R54 ;  /* 0x0000003600367220 */ /* 0x040fe40000410000 */
[----:B------:R-:W-:Y:S02]  /*d930*/  FMUL.FTZ R55, R0, R55 ;  /* 0x0000003700377220 */ /* 0x000fe40000410000 */
[--C-:B---3--:R-:W-:Y:S02]  /*d940*/  FFMA.FTZ R134, R179, c[0x0][0x2d0], -R133.reuse ;  /* 0x0000b400b3867a23 */ /* 0x108fe40000010885 */
[C---:B------:R-:W-:Y:S02]  /*d950*/  FMUL.FTZ R56, R2.reuse, R56 ;  /* 0x0000003802387220 */ /* 0x040fe40000410000 */
[----:B------:R-:W-:Y:S01]  /*d960*/  FMUL.FTZ R57, R2, R57 ;  /* 0x0000003902397220 */ /* 0x000fe20000410000 */
[----:B------:R-:W-:Y:S01]  /*d970*/  MUFU.EX2 R245, R134 ;  /* 0x0000008600f57308 */ /* 0x000fe20000000800 */
[C---:B------:R-:W-:Y:S02]  /*d980*/  FMUL.FTZ R58, R0.reuse, R58 ;  /* 0x0000003a003a7220 */ /* 0x040fe40000410000 */
[----:B------:R-:W-:Y:S02]  /*d990*/  FMUL.FTZ R59, R0, R59 ;  /* 0x0000003b003b7220 */ /* 0x000fe40000410000 */
[C---:B------:R-:W-:Y:S02]  /*d9a0*/  FMUL.FTZ R60, R2.reuse, R60 ;  /* 0x0000003c023c7220 */ /* 0x040fe40000410000 */
[----:B------:R-:W-:Y:S02]  /*d9b0*/  FMUL.FTZ R61, R2, R61 ;  /* 0x0000003d023d7220 */ /* 0x000fe40000410000 */
[C---:B------:R-:W-:Y:S02]  /*d9c0*/  FMUL.FTZ R62, R0.reuse, R62 ;  /* 0x0000003e003e7220 */ /* 0x040fe40000410000 */
[----:B------:R-:W-:Y:S02]  /*d9d0*/  FMUL.FTZ R63, R0, R63 ;  /* 0x0000003f003f7220 */ /* 0x000fe40000410000 */
[--C-:B--2---:R-:W-:Y:S02]  /*d9e0*/  FFMA.FTZ R4, R176, c[0x0][0x2d0], -R133.reuse ;  /* 0x0000b400b0047a23 */ /* 0x104fe40000010885 */
[C---:B------:R-:W-:Y:S02]  /*d9f0*/  FMUL.FTZ R64, R2.reuse, R64 ;  /* 0x0000004002407220 */ /* 0x040fe40000410000 */
[----:B------:R-:W2:Y:S01]  /*da00*/  MUFU.EX2 R248, R4 ;  /* 0x0000000400f87308 */ /* 0x000ea20000000800 */
[----:B------:R-:W-:Y:S02]  /*da10*/  FMUL.FTZ R65, R2, R65 ;  /* 0x0000004102417220 */ /* 0x000fe40000410000 */
[C---:B------:R-:W-:Y:S02]  /*da20*/  FMUL.FTZ R66, R0.reuse, R66 ;  /* 0x0000004200427220 */ /* 0x040fe40000410000 */
        /* <DEDUP_REMOVED lines=9> */
[----:B------:R-:W-:Y:S01]  /*dac0*/  FMUL.FTZ R76, R2, R76 ;  /* 0x0000004c024c7220 */ /* 0x000fe20000410000 */
[----:B--2---:R-:W-:Y:S01]  /*dad0*/  F2FP.BF16.PACK_AB R143, R248, R249 ;  /* 0x000000f9f88f723e */ /* 0x004fe200000010ff */
[C---:B------:R-:W-:Y:S01]  /*dae0*/  FMUL.FTZ R4, R2.reuse, R140 ;  /* 0x0000008c02047220 */ /* 0x040fe20000410000 */
[----:B------:R-:W-:Y:S01]  /*daf0*/  F2FP.BF16.PACK_AB R140, R175, R172 ;  /* 0x000000acaf8c723e */ /* 0x000fe200000010ff */
[----:B------:R-:W-:Y:S02]  /*db00*/  FMUL.FTZ R77, R2, R77 ;  /* 0x0000004d024d7220 */ /* 0x000fe40000410000 */
[C---:B------:R-:W-:Y:S02]  /*db10*/  FMUL.FTZ R78, R0.reuse, R78 ;  /* 0x0000004e004e7220 */ /* 0x040fe40000410000 */
[----:B------:R-:W-:Y:S02]  /*db20*/  FMUL.FTZ R79, R0, R79 ;  /* 0x0000004f004f7220 */ /* 0x000fe40000410000 */
[C---:B------:R-:W-:Y:S05]  /*db30*/  HMMA.16816.F32.BF16 R4, R140.reuse, R12, R4 ;  /* 0x0000000c8c04723c */ /* 0x040fea0000041804 */
[C---:B------:R-:W-:Y:S02]  /*db40*/  FMUL.FTZ R80, R2.reuse, R80 ;  /* 0x0000005002507220 */ /* 0x040fe40000410000 */
[C---:B------:R-:W-:Y:S01]  /*db50*/  FMUL.FTZ R12, R2.reuse, R148 ;  /* 0x00000094020c7220 */ /* 0x040fe20000410000 */
[C---:B------:R-:W-:Y:S04]  /*db60*/  HMMA.16816.F32.BF16 R8, R140.reuse, R14, R8 ;  /* 0x0000000e8c08723c */ /* 0x040fe80000041808 */
[C---:B------:R-:W-:Y:S02]  /*db70*/  FMUL.FTZ R13, R2.reuse, R149 ;  /* 0x00000095020d7220 */ /* 0x040fe40000410000 */
[----:B------:R-:W-:Y:S02]  /*db80*/  FMUL.FTZ R81, R2, R81 ;  /* 0x0000005102517220 */ /* 0x000fe40000410000 */
[C---:B------:R-:W-:Y:S04]  /*db90*/  FMUL.FTZ R14, R0.reuse, R150 ;  /* 0x00000096000e7220 */ /* 0x040fe80000410000 */
[C---:B------:R-:W-:Y:S02]  /*dba0*/  FMUL.FTZ R15, R0.reuse, R151 ;  /* 0x00000097000f7220 */ /* 0x040fe40000410000 */
[----:B------:R-:W2:Y:S01]  /*dbb0*/  LDSM.16.MT88.4 R148, [R213+0x2100] ;  /* 0x00210000d594783b */ /* 0x000ea20000004200 */
[C---:B------:R-:W-:Y:S02]  /*dbc0*/  FMUL.FTZ R82, R0.reuse, R82 ;  /* 0x0000005200527220 */ /* 0x040fe40000410000 */
[----:B------:R-:W-:Y:S02]  /*dbd0*/  FMUL.FTZ R83, R0, R83 ;  /* 0x0000005300537220 */ /* 0x000fe40000410000 */
[C---:B------:R-:W-:Y:S03]  /*dbe0*/  HMMA.16816.F32.BF16 R12, R140.reuse, R20, R12 ;  /* 0x000000148c0c723c */ /* 0x040fe6000004180c */
[C---:B------:R-:W-:Y:S02]  /*dbf0*/  FMUL.FTZ R84, R2.reuse, R84 ;  /* 0x0000005402547220 */ /* 0x040fe40000410000 */
[C---:B------:R-:W-:Y:S02]  /*dc00*/  FMUL.FTZ R85, R2.reuse, R85 ;  /* 0x0000005502557220 */ /* 0x040fe40000410000 */
[C---:B------:R-:W-:Y:S01]  /*dc10*/  FMUL.FTZ R20, R2.reuse, R156 ;  /* 0x0000009c02147220 */ /* 0x040fe20000410000 */
[C---:B------:R-:W-:Y:S04]  /*dc20*/  HMMA.16816.F32.BF16 R16, R140.reuse, R22, R16 ;  /* 0x000000168c10723c */ /* 0x040fe80000041810 */
[----:B------:R-:W-:Y:S02]  /*dc30*/  FMUL.FTZ R21, R2, R157 ;  /* 0x0000009d02157220 */ /* 0x000fe40000410000 */
[C---:B------:R-:W-:Y:S02]  /*dc40*/  FMUL.FTZ R86, R0.reuse, R86 ;  /* 0x0000005600567220 */ /* 0x040fe40000410000 */
[C---:B------:R-:W-:Y:S04]  /*dc50*/  FMUL.FTZ R22, R0.reuse, R158 ;  /* 0x0000009e00167220 */ /* 0x040fe80000410000 */
[C---:B------:R-:W-:Y:S02]  /*dc60*/  FMUL.FTZ R23, R0.reuse, R159 ;  /* 0x0000009f00177220 */ /* 0x040fe40000410000 */
[----:B------:R-:W-:Y:S01]  /*dc70*/  LDSM.16.MT88.4 R156, [R214+0x900] ;  /* 0x00090000d69c783b */ /* 0x000fe20000004200 */
[----:B------:R-:W-:Y:S02]  /*dc80*/  FMUL.FTZ R87, R0, R87 ;  /* 0x0000005700577220 */ /* 0x000fe40000410000 */
[C---:B------:R-:W-:Y:S02]  /*dc90*/  FMUL.FTZ R88, R2.reuse, R88 ;  /* 0x0000005802587220 */ /* 0x040fe40000410000 */
[C---:B------:R-:W-:Y:S03]  /*dca0*/  HMMA.16816.F32.BF16 R20, R140.reuse, R28, R20 ;  /* 0x0000001c8c14723c */ /* 0x040fe60000041814 */
[----:B------:R-:W-:Y:S02]  /*dcb0*/  FMUL.FTZ R89, R2, R89 ;  /* 0x0000005902597220 */ /* 0x000fe40000410000 */
[----:B------:R-:W-:Y:S02]  /*dcc0*/  FMUL.FTZ R90, R0, R90 ;  /* 0x0000005a005a7220 */ /* 0x000fe40000410000 */
[C---:B------:R-:W-:Y:S01]  /*dcd0*/  FMUL.FTZ R28, R2.reuse, R164 ;  /* 0x000000a4021c7220 */ /* 0x040fe20000410000 */
[C---:B------:R-:W-:Y:S04]  /*dce0*/  HMMA.16816.F32.BF16 R24, R140.reuse, R30, R24 ;  /* 0x0000001e8c18723c */ /* 0x040fe80000041818 */
[----:B------:R-:W-:Y:S02]  /*dcf0*/  FMUL.FTZ R29, R2, R165 ;  /* 0x000000a5021d7220 */ /* 0x000fe40000410000 */
[C---:B------:R-:W-:Y:S02]  /*dd00*/  FMUL.FTZ R91, R0.reuse, R91 ;  /* 0x0000005b005b7220 */ /* 0x040fe40000410000 */
[C---:B------:R-:W-:Y:S04]  /*dd10*/  FMUL.FTZ R30, R0.reuse, R166 ;  /* 0x000000a6001e7220 */ /* 0x040fe80000410000 */
[----:B------:R-:W-:Y:S02]  /*dd20*/  FMUL.FTZ R31, R0, R167 ;  /* 0x000000a7001f7220 */ /* 0x000fe40000410000 */
[----:B------:R-:W-:Y:S01]  /*dd30*/  LDSM.16.MT88.4 R164, [R213+0x4900] ;  /* 0x00490000d5a4783b */ /* 0x000fe20000004200 */
[C---:B------:R-:W-:Y:S02]  /*dd40*/  FMUL.FTZ R92, R2.reuse, R92 ;  /* 0x0000005c025c7220 */ /* 0x040fe40000410000 */
[----:B------:R-:W-:Y:S02]  /*dd50*/  FMUL.FTZ R93, R2, R93 ;  /* 0x0000005d025d7220 */ /* 0x000fe40000410000 */
        /* <DEDUP_REMOVED lines=30> */
[----:B------:R-:W-:Y:S02]  /*df40*/  FMUL.FTZ R112, R2, R112 ;  /* 0x0000007002707220 */ /* 0x000fe40000410000 */
[C---:B--2---:R-:W-:Y:S04]  /*df50*/  HMMA.16816.F32.BF16 R60, R140.reuse, R148, R60 ;  /* 0x000000948c3c723c */ /* 0x044fe8000004183c */
[--C-:B------:R-:W-:Y:S02]  /*df60*/  FFMA.FTZ R134, R180, c[0x0][0x2d0], -R133.reuse ;  /* 0x0000b400b4867a23 */ /* 0x100fe40000010885 */
[----:B------:R-:W-:Y:S02]  /*df70*/  FMUL.FTZ R113, R2, R113 ;  /* 0x0000007102717220 */ /* 0x000fe40000410000 */
[C---:B------:R-:W-:Y:S01]  /*df80*/  HMMA.16816.F32.BF16 R64, R140.reuse, R150, R64 ;  /* 0x000000968c40723c */ /* 0x040fe20000041840 */
[----:B------:R2:W4:Y:S01]  /*df90*/  MUFU.EX2 R244, R134 ;  /* 0x0000008600f47308 */ /* 0x0005220000000800 */
[----:B------:R-:W5:Y:S02]  /*dfa0*/  LDSM.16.MT88.4 R148, [R216+0x4100] ;  /* 0x00410000d894783b */ /* 0x000f640000004200 */
        /* <DEDUP_REMOVED lines=9> */
[C---:B------:R-:W-:Y:S01]  /*e040*/  FMUL.FTZ R120, R2.reuse, R120 ;  /* 0x0000007802787220 */ /* 0x040fe20000410000 */
[C---:B-1----:R-:W-:Y:S03]  /*e050*/  HMMA.16816.F32.BF16 R76, R140.reuse, R144, R76 ;  /* 0x000000908c4c723c */ /* 0x042fe6000004184c */
[--C-:B--2---:R-:W-:Y:S02]  /*e060*/  FFMA.FTZ R134, R181, c[0x0][0x2d0], -R192.reuse ;  /* 0x0000b400b5867a23 */ /* 0x104fe400000108c0 */
[----:B------:R-:W-:Y:S02]  /*e070*/  FMUL.FTZ R121, R2, R121 ;  /* 0x0000007902797220 */ /* 0x000fe40000410000 */
[----:B------:R1:W-:Y:S01]  /*e080*/  MUFU.EX2 R243, R134 ;  /* 0x0000008600f37308 */ /* 0x0003e20000000800 */
[C---:B------:R-:W-:Y:S01]  /*e090*/  HMMA.16816.F32.BF16 R80, R140.reuse, R146, R80 ;  /* 0x000000928c50723c */ /* 0x040fe20000041850 */
[----:B------:R-:W2:Y:S03]  /*e0a0*/  LDSM.16.MT88.4 R144, [R213+0x6100] ;  /* 0x00610000d590783b */ /* 0x000ea60000004200 */
[C---:B------:R-:W-:Y:S02]  /*e0b0*/  FMUL.FTZ R122, R0.reuse, R122 ;  /* 0x0000007a007a7220 */ /* 0x040fe40000410000 */
[----:B------:R-:W-:Y:S02]  /*e0c0*/  FMUL.FTZ R123, R0, R123 ;  /* 0x0000007b007b7220 */ /* 0x000fe40000410000 */
[C---:B------:R-:W-:Y:S01]  /*e0d0*/  FMUL.FTZ R124, R2.reuse, R124 ;  /* 0x0000007c027c7220 */ /* 0x040fe20000410000 */
[C---:B-----5:R-:W-:Y:S03]  /*e0e0*/  HMMA.16816.F32.BF16 R84, R140.reuse, R148, R84 ;  /* 0x000000948c54723c */ /* 0x060fe60000041854 */
[----:B------:R-:W-:Y:S02]  /*e0f0*/  FMUL.FTZ R125, R2, R125 ;  /* 0x0000007d027d7220 */ /* 0x000fe40000410000 */
[C---:B------:R-:W-:Y:S02]  /*e100*/  FMUL.FTZ R126, R0.reuse, R126 ;  /* 0x0000007e007e7220 */ /* 0x040fe40000410000 */
[----:B------:R-:W-:Y:S01]  /*e110*/  FMUL.FTZ R127, R0, R127 ;  /* 0x0000007f007f7220 */ /* 0x000fe20000410000 */
[C---:B------:R-:W-:Y:S01]  /*e120*/  HMMA.16816.F32.BF16 R88, R140.reuse, R150, R88 ;  /* 0x000000968c58723c */ /* 0x040fe20000041858 */
[----:B------:R-:W5:Y:S03]  /*e130*/  LDSM.16.MT88.4 R148, [R214+0x6100] ;  /* 0x00610000d694783b */ /* 0x000f660000004200 */
[----:B------:R-:W-:Y:S02]  /*e140*/  FMUL.FTZ R128, R2, R128 ;  /* 0x0000008002807220 */ /* 0x000fe40000410000 */
[--C-:B-1----:R-:W-:Y:S02]  /*e150*/  FFMA.FTZ R134, R182, c[0x0][0x2d0], -R192.reuse ;  /* 0x0000b400b6867a23 */ /* 0x102fe400000108c0 */
[C---:B---3--:R-:W-:Y:S02]  /*e160*/  HMMA.16816.F32.BF16 R92, R140.reuse, R152, R92 ;  /* 0x000000988c5c723c */ /* 0x048fe4000004185c */
[----:B------:R1:W3:Y:S02]  /*e170*/  MUFU.EX2 R211, R134 ;  /* 0x0000008600d37308 */ /* 0x0002e40000000800 */
[----:B------:R-:W-:Y:S02]  /*e180*/  FMUL.FTZ R129, R2, R129 ;  /* 0x0000008102817220 */ /* 0x000fe40000410000 */
[C---:B------:R-:W-:Y:S02]  /*e190*/  FMUL.FTZ R130, R0.reuse, R130 ;  /* 0x0000008200827220 */ /* 0x040fe40000410000 */
[C---:B------:R-:W-:Y:S01]  /*e1a0*/  HMMA.16816.F32.BF16 R96, R140.reuse, R154, R96 ;  /* 0x0000009a8c60723c */ /* 0x040fe20000041860 */
[----:B------:R-:W3:Y:S03]  /*e1b0*/  LDSM.16.MT88.4 R152, [R216+0x6100] ;  /* 0x00610000d898783b */ /* 0x000ee60000004200 */
[----:B------:R-:W-:Y:S04]  /*e1c0*/  FMUL.FTZ R131, R0, R131 ;  /* 0x0000008300837220 */ /* 0x000fe80000410000 */
[C---:B--2---:R-:W-:Y:S08]  /*e1d0*/  HMMA.16816.F32.BF16 R100, R140.reuse, R144, R100 ;  /* 0x000000908c64723c */ /* 0x044ff00000041864 */
[C---:B------:R-:W-:Y:S01]  /*e1e0*/  HMMA.16816.F32.BF16 R104, R140.reuse, R146, R104 ;  /* 0x000000928c68723c */ /* 0x040fe20000041868 */
[----:B------:R-:W2:Y:S03]  /*e1f0*/  LDSM.16.MT88.4 R144, [R215+0x6100] ;  /* 0x00610000d790783b */ /* 0x000ea60000004200 */
[--C-:B-1----:R-:W-:Y:S04]  /*e200*/  FFMA.FTZ R134, R183, c[0x0][0x2d0], -R133.reuse ;  /* 0x0000b400b7867a23 */ /* 0x102fe80000010885 */
[----:B------:R1:W-:Y:S01]  /*e210*/  MUFU.EX2 R210, R134 ;  /* 0x0000008600d27308 */ /* 0x0003e20000000800 */
[C---:B-----5:R-:W-:Y:S08]  /*e220*/  HMMA.16816.F32.BF16 R108, R140.reuse, R148, R108 ;  /* 0x000000948c6c723c */ /* 0x060ff0000004186c */
[C---:B------:R-:W-:Y:S01]  /*e230*/  HMMA.16816.F32.BF16 R112, R140.reuse, R150, R112 ;  /* 0x000000968c70723c */ /* 0x040fe20000041870 */
[----:B------:R-:W5:Y:S07]  /*e240*/  LDSM.16.MT88.4 R148, [R213+0x900] ;  /* 0x00090000d594783b */ /* 0x000f6e0000004200 */
[C---:B---3--:R-:W-:Y:S04]  /*e250*/  HMMA.16816.F32.BF16 R116, R140.reuse, R152, R116 ;  /* 0x000000988c74723c */ /* 0x048fe80000041874 */
[--C-:B-1----:R-:W-:Y:S04]  /*e260*/  FFMA.FTZ R134, R184, c[0x0][0x2d0], -R133.reuse ;  /* 0x0000b400b8867a23 */ /* 0x102fe80000010885 */
[C---:B------:R-:W-:Y:S01]  /*e270*/  HMMA.16816.F32.BF16 R120, R140.reuse, R154, R120 ;  /* 0x0000009a8c78723c */ /* 0x040fe20000041878 */
[----:B------:R-:W1:Y:S01]  /*e280*/  LDSM.16.MT88.4 R152, [R216+0x900] ;  /* 0x00090000d898783b */ /* 0x000e620000004200 */
[----:B------:R3:W3:Y:S06]  /*e290*/  MUFU.EX2 R209, R134 ;  /* 0x0000008600d17308 */ /* 0x0006ec0000000800 */
[C---:B--2---:R-:W-:Y:S08]  /*e2a0*/  HMMA.16816.F32.BF16 R124, R140.reuse, R144, R124 ;  /* 0x000000908c7c723c */ /* 0x044ff0000004187c */
[----:B------:R-:W-:Y:S01]  /*e2b0*/  HMMA.16816.F32.BF16 R128, R140, R146, R128 ;  /* 0x000000928c80723c */ /* 0x000fe20000041880 */
[----:B------:R-:W2:Y:S06]  /*e2c0*/  LDSM.16.MT88.4 R144, [R213+0x2900] ;  /* 0x00290000d590783b */ /* 0x000eac0000004200 */
[----:B------:R-:W-:Y:S02]  /*e2d0*/  F2FP.BF16.PACK_AB R140, R246, R247 ;  /* 0x000000f7f68c723e */ /* 0x000fe400000010ff */
[----:B----4-:R-:W-:Y:S03]  /*e2e0*/  F2FP.BF16.PACK_AB R141, R244, R245 ;  /* 0x000000f5f48d723e */ /* 0x010fe600000010ff */
[----:B------:R-:W-:Y:S01]  /*e2f0*/  F2FP.BF16.PACK_AB R142, R211, R243 ;  /* 0x000000f3d38e723e */ /* 0x000fe200000010ff */
[--C-:B---3--:R-:W-:Y:S01]  /*e300*/  FFMA.FTZ R134, R185, c[0x0][0x2d0], -R192.reuse ;  /* 0x0000b400b9867a23 */ /* 0x108fe200000108c0 */
[----:B------:R-:W-:Y:S03]  /*e310*/  F2FP.BF16.PACK_AB R143, R209, R210 ;  /* 0x000000d2d18f723e */ /* 0x000fe600000010ff */
[----:B------:R3:W-:Y:S04]  /*e320*/  MUFU.EX2 R203, R134 ;  /* 0x0000008600cb7308 */ /* 0x0007e80000000800 */
[C---:B-----5:R-:W-:Y:S08]  /*e330*/  HMMA.16816.F32.BF16 R4, R140.reuse, R148, R4 ;  /* 0x000000948c04723c */ /* 0x060ff00000041804 */
[C---:B------:R-:W-:Y:S01]  /*e340*/  HMMA.16816.F32.BF16 R8, R140.reuse, R150, R8 ;  /* 0x000000968c08723c */ /* 0x040fe20000041808 */
[----:B------:R-:W4:Y:S07]  /*e350*/  LDSM.16.MT88.4 R148, [R214+0x2900] ;  /* 0x00290000d694783b */ /* 0x000f2e0000004200 */
[C---:B------:R-:W-:Y:S04]  /*e360*/  HMMA.16816.F32.BF16 R12, R140.reuse, R156, R12 ;  /* 0x0000009c8c0c723c */ /* 0x040fe8000004180c */
[--C-:B---3--:R-:W-:Y:S04]  /*e370*/  FFMA.FTZ R134, R186, c[0x0][0x2d0], -R192.reuse ;  /* 0x0000b400ba867a23 */ /* 0x108fe800000108c0 */
[C---:B------:R-:W-:Y:S01]  /*e380*/  HMMA.16816.F32.BF16 R16, R140.reuse, R158, R16 ;  /* 0x0000009e8c10723c */ /* 0x040fe20000041810 */
[----:B------:R-:W-:Y:S01]  /*e390*/  LDSM.16.MT88.4 R156, [R215+0x2900] ;  /* 0x00290000d79c783b */ /* 0x000fe20000004200 */
[----:B------:R3:W5:Y:S06]  /*e3a0*/  MUFU.EX2 R202, R134 ;  /* 0x0000008600ca7308 */ /* 0x00076c0000000800 */
[C---:B-1----:R-:W-:Y:S08]  /*e3b0*/  HMMA.16816.F32.BF16 R20, R140.reuse, R152, R20 ;  /* 0x000000988c14723c */ /* 0x042ff00000041814 */
[C---:B------:R-:W-:Y:S01]  /*e3c0*/  HMMA.16816.F32.BF16 R24, R140.reuse, R154, R24 ;  /* 0x0000009a8c18723c */ /* 0x040fe20000041818 */
[----:B------:R-:W1:Y:S07]  /*e3d0*/  LDSM.16.MT88.4 R152, [R216+0x2900] ;  /* 0x00290000d898783b */ /* 0x000e6e0000004200 */
[C---:B------:R-:W-:Y:S04]  /*e3e0*/  HMMA.16816.F32.BF16 R28, R140.reuse, R160, R28 ;  /* 0x000000a08c1c723c */ /* 0x040fe8000004181c */
[--C-:B---3--:R-:W-:Y:S04]  /*e3f0*/  FFMA.FTZ R134, R187, c[0x0][0x2d0], -R133.reuse ;  /* 0x0000b400bb867a23 */ /* 0x108fe80000010885 */
[C---:B------:R-:W-:Y:S01]  /*e400*/  HMMA.16816.F32.BF16 R32, R140.reuse, R162, R32 ;  /* 0x000000a28c20723c */ /* 0x040fe20000041820 */
[----:B------:R-:W3:Y:S01]  /*e410*/  LDSM.16.MT88.4 R160, [R216+0x4900] ;  /* 0x00490000d8a0783b */ /* 0x000ee20000004200 */
[----:B------:R1:W-:Y:S06]  /*e420*/  MUFU.EX2 R201, R134 ;  /* 0x0000008600c97308 */ /* 0x0003ec0000000800 */
[C---:B--2---:R-:W-:Y:S08]  /*e430*/  HMMA.16816.F32.BF16 R36, R140.reuse, R144, R36 ;  /* 0x000000908c24723c */ /* 0x044ff00000041824 */
        /* <DEDUP_REMOVED lines=9> */
[----:B------:R-:W1:Y:S07]  /*e4d0*/  LDSM.16.MT88.4 R152, [R214+0x6900] ;  /* 0x00690000d698783b */ /* 0x000e6e0000004200 */
[C---:B------:R-:W-:Y:S04]  /*e4e0*/  HMMA.16816.F32.BF16 R60, R140.reuse, R156, R60 ;  /* 0x0000009c8c3c723c */ /* 0x040fe8000004183c */
[--C-:B----4-:R-:W-:Y:S01]  /*e4f0*/  FFMA.FTZ R134, R189, c[0x0][0x2d0], -R192.reuse ;  /* 0x0000b400bd867a23 */ /* 0x110fe200000108c0 */
[----:B------:R-:W-:Y:S03]  /*e500*/  MOV R189, R178 ;  /* 0x000000b200bd7202 */ /* 0x000fe60000000f00 */
[C---:B------:R-:W-:Y:S01]  /*e510*/  HMMA.16816.F32.BF16 R64, R140.reuse, R158, R64 ;  /* 0x0000009e8c40723c */ /* 0x040fe20000041840 */
[----:B------:R-:W4:Y:S01]  /*e520*/  LDSM.16.MT88.4 R156, [R216+0x6900] ;  /* 0x00690000d89c783b */ /* 0x000f220000004200 */
[----:B------:R1:W-:Y:S06]  /*e530*/  MUFU.EX2 R188, R134 ;  /* 0x0000008600bc7308 */ /* 0x0003ec0000000800 */
[C---:B------:R-:W-:Y:S08]  /*e540*/  HMMA.16816.F32.BF16 R68, R140.reuse, R164, R68 ;  /* 0x000000a48c44723c */ /* 0x040ff00000041844 */
[C---:B------:R-:W-:Y:S01]  /*e550*/  HMMA.16816.F32.BF16 R72, R140.reuse, R166, R72 ;  /* 0x000000a68c48723c */ /* 0x040fe20000041848 */
[----:B------:R-:W-:Y:S07]  /*e560*/  LDSM.16.MT88.4 R164, [R215+0x1100] ;  /* 0x00110000d7a4783b */ /* 0x000fee0000004200 */
[C---:B------:R-:W-:Y:S04]  /*e570*/  HMMA.16816.F32.BF16 R76, R140.reuse, R168, R76 ;  /* 0x000000a88c4c723c */ /* 0x040fe8000004184c */
[--C-:B-1----:R-:W-:Y:S01]  /*e580*/  FFMA.FTZ R134, R190, c[0x0][0x2d0], -R192.reuse ;  /* 0x0000b400be867a23 */ /* 0x102fe200000108c0 */
[----:B------:R-:W-:Y:S03]  /*e590*/  MOV R190, R174 ;  /* 0x000000ae00be7202 */ /* 0x000fe60000000f00 */
[C---:B------:R-:W-:Y:S01]  /*e5a0*/  HMMA.16816.F32.BF16 R80, R140.reuse, R170, R80 ;  /* 0x000000aa8c50723c */ /* 0x040fe20000041850 */
[----:B------:R-:W-:Y:S01]  /*e5b0*/  LDSM.16.MT88.4 R168, [R214+0x5100] ;  /* 0x00510000d6a8783b */ /* 0x000fe20000004200 */
[----:B------:R1:W1:Y:S06]  /*e5c0*/  MUFU.EX2 R187, R134 ;  /* 0x0000008600bb7308 */ /* 0x00026c0000000800 */
[C---:B---3--:R-:W-:Y:S08]  /*e5d0*/  HMMA.16816.F32.BF16 R84, R140.reuse, R160, R84 ;  /* 0x000000a08c54723c */ /* 0x048ff00000041854 */
[C---:B------:R-:W-:Y:S01]  /*e5e0*/  HMMA.16816.F32.BF16 R88, R140.reuse, R162, R88 ;  /* 0x000000a28c58723c */ /* 0x040fe20000041858 */
[----:B------:R-:W-:Y:S07]  /*e5f0*/  LDSM.16.MT88.4 R160, [R214+0x1100] ;  /* 0x00110000d6a0783b */ /* 0x000fee0000004200 */
[C---:B--2---:R-:W-:Y:S04]  /*e600*/  HMMA.16816.F32.BF16 R92, R140.reuse, R144, R92 ;  /* 0x000000908c5c723c */ /* 0x044fe8000004185c */
[--C-:B-1----:R-:W-:Y:S01]  /*e610*/  FFMA.FTZ R134, R191, c[0x0][0x2d0], -R133.reuse ;  /* 0x0000b400bf867a23 */ /* 0x102fe20000010885 */
[----:B------:R-:W-:Y:S03]  /*e620*/  MOV R191, R137 ;  /* 0x0000008900bf7202 */ /* 0x000fe60000000f00 */
[C---:B------:R-:W-:Y:S01]  /*e630*/  HMMA.16816.F32.BF16 R96, R140.reuse, R146, R96 ;  /* 0x000000928c60723c */ /* 0x040fe20000041860 */
[----:B------:R-:W1:Y:S01]  /*e640*/  LDSM.16.MT88.4 R144, [R215+0x6900] ;  /* 0x00690000d790783b */ /* 0x000e620000004200 */
[----:B------:R2:W-:Y:S06]  /*e650*/  MUFU.EX2 R186, R134 ;  /* 0x0000008600ba7308 */ /* 0x0005ec0000000800 */
[C---:B------:R-:W-:Y:S08]  /*e660*/  HMMA.16816.F32.BF16 R100, R140.reuse, R148, R100 ;  /* 0x000000948c64723c */ /* 0x040ff00000041864 */
[C---:B------:R-:W-:Y:S01]  /*e670*/  HMMA.16816.F32.BF16 R104, R140.reuse, R150, R104 ;  /* 0x000000968c68723c */ /* 0x040fe20000041868 */
[----:B------:R-:W3:Y:S07]  /*e680*/  LDSM.16.MT88.4 R148, [R213+0x1100] ;  /* 0x00110000d594783b */ /* 0x000eee0000004200 */
[C---:B------:R-:W-:Y:S04]  /*e690*/  HMMA.16816.F32.BF16 R108, R140.reuse, R152, R108 ;  /* 0x000000988c6c723c */ /* 0x040fe8000004186c */
[--C-:B--2---:R-:W-:Y:S01]  /*e6a0*/  FFMA.FTZ R134, R196, c[0x0][0x2d0], -R133.reuse ;  /* 0x0000b400c4867a23 */ /* 0x104fe20000010885 */
[----:B------:R-:W-:Y:S03]  /*e6b0*/  MOV R196, R175 ;  /* 0x000000af00c47202 */ /* 0x000fe60000000f00 */
[C---:B------:R-:W-:Y:S01]  /*e6c0*/  HMMA.16816.F32.BF16 R112, R140.reuse, R154, R112 ;  /* 0x0000009a8c70723c */ /* 0x040fe20000041870 */
[----:B------:R-:W2:Y:S01]  /*e6d0*/  LDSM.16.MT88.4 R152, [R216+0x1100] ;  /* 0x00110000d898783b */ /* 0x000ea20000004200 */
[----:B------:R3:W2:Y:S06]  /*e6e0*/  MUFU.EX2 R185, R134 ;  /* 0x0000008600b97308 */ /* 0x0006ac0000000800 */
[C---:B----4-:R-:W-:Y:S08]  /*e6f0*/  HMMA.16816.F32.BF16 R116, R140.reuse, R156, R116 ;  /* 0x0000009c8c74723c */ /* 0x050ff00000041874 */
[C---:B------:R-:W-:Y:S01]  /*e700*/  HMMA.16816.F32.BF16 R120, R140.reuse, R158, R120 ;  /* 0x0000009e8c78723c */ /* 0x040fe20000041878 */
[----:B------:R-:W-:Y:S07]  /*e710*/  LDSM.16.MT88.4 R156, [R216+0x3100] ;  /* 0x00310000d89c783b */ /* 0x000fee0000004200 */
[C---:B-1----:R-:W-:Y:S04]  /*e720*/  HMMA.16816.F32.BF16 R124, R140.reuse, R144, R124 ;  /* 0x000000908c7c723c */ /* 0x042fe8000004187c */
[--C-:B---3--:R-:W-:Y:S02]  /*e730*/  FFMA.FTZ R134, R197, c[0x0][0x2d0], -R192.reuse ;  /* 0x0000b400c5867a23 */ /* 0x108fe400000108c0 */
[----:B------:R-:W3:Y:S02]  /*e740*/  LDL.LU R197, [R1+0x4] ;  /* 0x0000040001c57983 */ /* 0x000ee40000300800 */
[----:B------:R-:W-:Y:S01]  /*e750*/  HMMA.16816.F32.BF16 R128, R140, R146, R128 ;  /* 0x000000928c80723c */ /* 0x000fe20000041880 */
[----:B------:R1:W-:Y:S01]  /*e760*/  MUFU.EX2 R184, R134 ;  /* 0x0000008600b87308 */ /* 0x0003e20000000800 */
[----:B------:R-:W4:Y:S05]  /*e770*/  LDSM.16.MT88.4 R144, [R213+0x3100] ;  /* 0x00310000d590783b */ /* 0x000f2a0000004200 */
[----:B-----5:R-:W-:Y:S02]  /*e780*/  F2FP.BF16.PACK_AB R140, R202, R203 ;  /* 0x000000cbca8c723e */ /* 0x020fe400000010ff */
[----:B------:R-:W-:Y:S03]  /*e790*/  F2FP.BF16.PACK_AB R141, R200, R201 ;  /* 0x000000c9c88d723e */ /* 0x000fe600000010ff */
[----:B------:R-:W-:Y:S02]  /*e7a0*/  F2FP.BF16.PACK_AB R142, R187, R188 ;  /* 0x000000bcbb8e723e */ /* 0x000fe400000010ff */
[----:B--2---:R-:W-:Y:S07]  /*e7b0*/  F2FP.BF16.PACK_AB R143, R185, R186 ;  /* 0x000000bab98f723e */ /* 0x004fee00000010ff */
[C---:B------:R-:W-:Y:S03]  /*e7c0*/  HMMA.16816.F32.BF16 R4, R140.reuse, R148, R4 ;  /* 0x000000948c04723c */ /* 0x040fe60000041804 */
[--C-:B-1----:R-:W-:Y:S01]  /*e7d0*/  FFMA.FTZ R134, R193, c[0x0][0x2d0], -R192.reuse ;  /* 0x0000b400c1867a23 */ /* 0x102fe200000108c0 */
[----:B------:R-:W-:Y:S02]  /*e7e0*/  MOV R193, R177 ;  /* 0x000000b100c17202 */ /* 0x000fe40000000f00 */
[----:B------:R-:W-:Y:S02]  /*e7f0*/  LDSM.16.MT88.4 R176, [R214+0x3900] ;  /* 0x00390000d6b0783b */ /* 0x000fe40000004200 */
[C---:B------:R-:W-:Y:S01]  /*e800*/  HMMA.16816.F32.BF16 R8, R140.reuse, R150, R8 ;  /* 0x000000968c08723c */ /* 0x040fe20000041808 */
[----:B------:R1:W2:Y:S05]  /*e810*/  MUFU.EX2 R183, R134 ;  /* 0x0000008600b77308 */ /* 0x0002aa0000000800 */
[----:B------:R-:W5:Y:S02]  /*e820*/  LDSM.16.MT88.4 R148, [R214+0x3100] ;  /* 0x00310000d694783b */ /* 0x000f640000004200 */
[C---:B------:R-:W-:Y:S08]  /*e830*/  HMMA.16816.F32.BF16 R12, R140.reuse, R160, R12 ;  /* 0x000000a08c0c723c */ /* 0x040ff0000004180c */
[C---:B------:R-:W-:Y:S01]  /*e840*/  HMMA.16816.F32.BF16 R16, R140.reuse, R162, R16 ;  /* 0x000000a28c10723c */ /* 0x040fe20000041810 */
[----:B------:R-:W2:Y:S07]  /*e850*/  LDSM.16.MT88.4 R160, [R215+0x3100] ;  /* 0x00310000d7a0783b */ /* 0x000eae0000004200 */
[C---:B------:R-:W-:Y:S04]  /*e860*/  HMMA.16816.F32.BF16 R20, R140.reuse, R152, R20 ;  /* 0x000000988c14723c */ /* 0x040fe80000041814 */
[--C-:B-1----:R-:W-:Y:S02]  /*e870*/  FFMA.FTZ R134, R194, c[0x0][0x2d0], -R133.reuse ;  /* 0x0000b400c2867a23 */ /* 0x102fe40000010885 */
[----:B------:R-:W3:Y:S02]  /*e880*/  LDL.LU R194, [R1] ;  /* 0x0000000001c27983 */ /* 0x000ee40000300800 */
[C---:B------:R-:W-:Y:S01]  /*e890*/  HMMA.16816.F32.BF16 R24, R140.reuse, R154, R24 ;  /* 0x0000009a8c18723c */ /* 0x040fe20000041818 */
[----:B------:R1:W-:Y:S01]  /*e8a0*/  MUFU.EX2 R182, R134 ;  /* 0x0000008600b67308 */ /* 0x0003e20000000800 */
[----:B------:R-:W5:Y:S06]  /*e8b0*/  LDSM.16.MT88.4 R152, [R213+0x5100] ;  /* 0x00510000d598783b */ /* 0x000f6c0000004200 */
[C---:B------:R-:W-:Y:S08]  /*e8c0*/  HMMA.16816.F32.BF16 R28, R140.reuse, R164, R28 ;  /* 0x000000a48c1c723c */ /* 0x040ff0000004181c */
[C---:B------:R-:W-:Y:S01]  /*e8d0*/  HMMA.16816.F32.BF16 R32, R140.reuse, R166, R32 ;  /* 0x000000a68c20723c */ /* 0x040fe20000041820 */
[----:B------:R-:W5:Y:S07]  /*e8e0*/  LDSM.16.MT88.4 R164, [R216+0x5100] ;  /* 0x00510000d8a4783b */ /* 0x000f6e0000004200 */
[C---:B----4-:R-:W-:Y:S04]  /*e8f0*/  HMMA.16816.F32.BF16 R36, R140.reuse, R144, R36 ;  /* 0x000000908c24723c */ /* 0x050fe80000041824 */
[--C-:B-1----:R-:W-:Y:S01]  /*e900*/  FFMA.FTZ R134, R195, c[0x0][0x2d0], -R133.reuse ;  /* 0x0000b400c3867a23 */ /* 0x102fe20000010885 */
[----:B------:R-:W-:Y:S01]  /*e910*/  MOV R195, R172 ;  /* 0x000000ac00c37202 */ /* 0x000fe20000000f00 */
[----:B------:R-:W-:Y:S01]  /*e920*/  FFMA.FTZ R133, R136, c[0x0][0x2d0], -R133 ;  /* 0x0000b40088857a23 */ /* 0x000fe20000010885 */
[----:B------:R-:W-:Y:S01]  /*e930*/  LDSM.16.MT88.4 R172, [R213+0x3900] ;  /* 0x00390000d5ac783b */ /* 0x000fe20000004200 */
[C---:B------:R-:W-:Y:S01]  /*e940*/  HMMA.16816.F32.BF16 R40, R140.reuse, R146, R40 ;  /* 0x000000928c28723c */ /* 0x040fe20000041828 */
[----:B------:R-:W1:Y:S03]  /*e950*/  MUFU.EX2 R181, R134 ;  /* 0x0000008600b57308 */ /* 0x000e660000000800 */
[----:B--2---:R-:W-:Y:S03]  /*e960*/  F2FP.BF16.PACK_AB R136, R183, R184 ;  /* 0x000000b8b788723e */ /* 0x004fe600000010ff */
[----:B------:R-:W2:Y:S01]  /*e970*/  LDSM.16.MT88.4 R144, [R215+0x5100] ;  /* 0x00510000d790783b */ /* 0x000ea20000004200 */
[C---:B-----5:R-:W-:Y:S03]  /*e980*/  HMMA.16816.F32.BF16 R44, R140.reuse, R148, R44 ;  /* 0x000000948c2c723c */ /* 0x060fe6000004182c */
[----:B------:R-:W4:Y:S05]  /*e990*/  MUFU.EX2 R133, R133 ;  /* 0x0000008500857308 */ /* 0x000f2a0000000800 */
[C---:B------:R-:W-:Y:S01]  /*e9a0*/  HMMA.16816.F32.BF16 R48, R140.reuse, R150, R48 ;  /* 0x000000968c30723c */ /* 0x040fe20000041830 */
[----:B------:R-:W5:Y:S07]  /*e9b0*/  LDSM.16.MT88.4 R148, [R213+0x7100] ;  /* 0x00710000d594783b */ /* 0x000f6e0000004200 */
[C---:B------:R-:W-:Y:S04]  /*e9c0*/  HMMA.16816.F32.BF16 R52, R140.reuse, R156, R52 ;  /* 0x0000009c8c34723c */ /* 0x040fe80000041834 */
[----:B-1----:R-:W-:Y:S01]  /*e9d0*/  F2FP.BF16.PACK_AB R137, R181, R182 ;  /* 0x000000b6b589723e */ /* 0x002fe200000010ff */
[--C-:B------:R-:W-:Y:S03]  /*e9e0*/  FFMA.FTZ R134, R198, c[0x0][0x2d0], -R192.reuse ;  /* 0x0000b400c6867a23 */ /* 0x100fe600000108c0 */
[C---:B------:R-:W-:Y:S01]  /*e9f0*/  HMMA.16816.F32.BF16 R56, R140.reuse, R158, R56 ;  /* 0x0000009e8c38723c */ /* 0x040fe20000041838 */
[----:B------:R-:W-:Y:S01]  /*ea00*/  LDSM.16.MT88.4 R156, [R216+0x7100] ;  /* 0x00710000d89c783b */ /* 0x000fe20000004200 */
[----:B------:R1:W-:Y:S02]  /*ea10*/  MUFU.EX2 R180, R134 ;  /* 0x0000008600b47308 */ /* 0x0003e40000000800 */
[----:B----4-:R-:W-:Y:S04]  /*ea20*/  F2FP.BF16.PACK_AB R139, R133, R135 ;  /* 0x00000087858b723e */ /* 0x010fe800000010ff */
[C---:B------:R-:W-:Y:S08]  /*ea30*/  HMMA.16816.F32.BF16 R60, R140.reuse, R160, R60 ;  /* 0x000000a08c3c723c */ /* 0x040ff0000004183c */
[C---:B------:R-:W-:Y:S01]  /*ea40*/  HMMA.16816.F32.BF16 R64, R140.reuse, R162, R64 ;  /* 0x000000a28c40723c */ /* 0x040fe20000041840 */
[----:B------:R-:W-:Y:S07]  /*ea50*/  LDSM.16.MT88.4 R160, [R214+0x1900] ;  /* 0x00190000d6a0783b */ /* 0x000fee0000004200 */
[C---:B------:R-:W-:Y:S04]  /*ea60*/  HMMA.16816.F32.BF16 R68, R140.reuse, R152, R68 ;  /* 0x000000988c44723c */ /* 0x040fe80000041844 */
[----:B-1----:R-:W-:Y:S04]  /*ea70*/  FFMA.FTZ R134, R199, c[0x0][0x2d0], -R192 ;  /* 0x0000b400c7867a23 */ /* 0x002fe800000108c0 */
[C---:B------:R-:W-:Y:S01]  /*ea80*/  HMMA.16816.F32.BF16 R72, R140.reuse, R154, R72 ;  /* 0x0000009a8c48723c */ /* 0x040fe20000041848 */
[----:B------:R-:W1:Y:S01]  /*ea90*/  LDSM.16.MT88.4 R152, [R214+0x7100] ;  /* 0x00710000d698783b */ /* 0x000e620000004200 */
[----:B------:R-:W4:Y:S06]  /*eaa0*/  MUFU.EX2 R134, R134 ;  /* 0x0000008600867308 */ /* 0x000f2c0000000800 */
[C---:B------:R-:W-:Y:S08]  /*eab0*/  HMMA.16816.F32.BF16 R76, R140.reuse, R168, R76 ;  /* 0x000000a88c4c723c */ /* 0x040ff0000004184c */
[C---:B------:R-:W-:Y:S01]  /*eac0*/  HMMA.16816.F32.BF16 R80, R140.reuse, R170, R80 ;  /* 0x000000aa8c50723c */ /* 0x040fe20000041850 */
[----:B------:R-:W-:Y:S07]  /*ead0*/  LDSM.16.MT88.4 R168, [R215+0x1900] ;  /* 0x00190000d7a8783b */ /* 0x000fee0000004200 */
[C---:B------:R-:W-:Y:S04]  /*eae0*/  HMMA.16816.F32.BF16 R84, R140.reuse, R164, R84 ;  /* 0x000000a48c54723c */ /* 0x040fe80000041854 */
[----:B----4-:R-:W-:Y:S04]  /*eaf0*/  F2FP.BF16.PACK_AB R138, R134, R180 ;  /* 0x000000b4868a723e */ /* 0x010fe800000010ff */
[C---:B------:R-:W-:Y:S01]  /*eb00*/  HMMA.16816.F32.BF16 R88, R140.reuse, R166, R88 ;  /* 0x000000a68c58723c */ /* 0x040fe20000041858 */
[----:B------:R-:W-:Y:S07]  /*eb10*/  LDSM.16.MT88.4 R164, [R216+0x1900] ;  /* 0x00190000d8a4783b */ /* 0x000fee0000004200 */
[C---:B--2---:R-:W-:Y:S08]  /*eb20*/  HMMA.16816.F32.BF16 R92, R140.reuse, R144, R92 ;  /* 0x000000908c5c723c */ /* 0x044ff0000004185c */
[C---:B------:R-:W-:Y:S01]  /*eb30*/  HMMA.16816.F32.BF16 R96, R140.reuse, R146, R96 ;  /* 0x000000928c60723c */ /* 0x040fe20000041860 */
[----:B------:R-:W2:Y:S07]  /*eb40*/  LDSM.16.MT88.4 R144, [R215+0x7100] ;  /* 0x00710000d790783b */ /* 0x000eae0000004200 */
[C---:B-----5:R-:W-:Y:S08]  /*eb50*/  HMMA.16816.F32.BF16 R100, R140.reuse, R148, R100 ;  /* 0x000000948c64723c */ /* 0x060ff00000041864 */
[C---:B------:R-:W-:Y:S01]  /*eb60*/  HMMA.16816.F32.BF16 R104, R140.reuse, R150, R104 ;  /* 0x000000968c68723c */ /* 0x040fe20000041868 */
[----:B------:R-:W4:Y:S07]  /*eb70*/  LDSM.16.MT88.4 R148, [R213+0x1900] ;  /* 0x00190000d594783b */ /* 0x000f2e0000004200 */
[C---:B-1----:R-:W-:Y:S08]  /*eb80*/  HMMA.16816.F32.BF16 R108, R140.reuse, R152, R108 ;  /* 0x000000988c6c723c */ /* 0x042ff0000004186c */
[C---:B------:R-:W-:Y:S08]  /*eb90*/  HMMA.16816.F32.BF16 R112, R140.reuse, R154, R112 ;  /* 0x0000009a8c70723c */ /* 0x040ff00000041870 */
[C---:B------:R-:W-:Y:S08]  /*eba0*/  HMMA.16816.F32.BF16 R116, R140.reuse, R156, R116 ;  /* 0x0000009c8c74723c */ /* 0x040ff00000041874 */
[C---:B------:R-:W-:Y:S08]  /*ebb0*/  HMMA.16816.F32.BF16 R120, R140.reuse, R158, R120 ;  /* 0x0000009e8c78723c */ /* 0x040ff00000041878 */
[C---:B--2---:R-:W-:Y:S08]  /*ebc0*/  HMMA.16816.F32.BF16 R124, R140.reuse, R144, R124 ;  /* 0x000000908c7c723c */ /* 0x044ff0000004187c */
[----:B------:R-:W-:Y:S08]  /*ebd0*/  HMMA.16816.F32.BF16 R128, R140, R146, R128 ;  /* 0x000000928c80723c */ /* 0x000ff00000041880 */
[C---:B----4-:R-:W-:Y:S01]  /*ebe0*/  HMMA.16816.F32.BF16 R140, R136.reuse, R148, R4 ;  /* 0x00000094888c723c */ /* 0x050fe20000041804 */
[----:B------:R-:W1:Y:S07]  /*ebf0*/  LDSM.16.MT88.4 R4, [R216+0x3900] ;  /* 0x00390000d804783b */ /* 0x000e6e0000004200 */
[C---:B------:R-:W-:Y:S01]  /*ec00*/  HMMA.16816.F32.BF16 R144, R136.reuse, R150, R8 ;  /* 0x000000968890723c */ /* 0x040fe20000041808 */
[----:B------:R-:W2:Y:S07]  /*ec10*/  LDSM.16.MT88.4 R8, [R215+0x3900] ;  /* 0x00390000d708783b */ /* 0x000eae0000004200 */
[C---:B------:R-:W-:Y:S01]  /*ec20*/  HMMA.16816.F32.BF16 R148, R136.reuse, R160, R12 ;  /* 0x000000a08894723c */ /* 0x040fe2000004180c */
[----:B------:R-:W4:Y:S03]  /*ec30*/  LDSM.16.MT88.4 R12, [R213+0x5900] ;  /* 0x00590000d50c783b */ /* 0x000f260000004200 */
[----:B---3--:R-:W-:Y:S04]  /*ec40*/  FFMA.FTZ R0, R0, R197, R193 ;  /* 0x000000c500007223 */ /* 0x008fe800000100c1 */
[C---:B------:R-:W-:Y:S01]  /*ec50*/  HMMA.16816.F32.BF16 R152, R136.reuse, R162, R16 ;  /* 0x000000a28898723c */ /* 0x040fe20000041810 */
[----:B------:R-:W3:Y:S03]  /*ec60*/  LDSM.16.MT88.4 R16, [R214+0x5900] ;  /* 0x00590000d610783b */ /* 0x000ee60000004200 */
[----:B------:R-:W-:Y:S04]  /*ec70*/  FADD.FTZ R0, R191, R0 ;  /* 0x00000000bf007221 */ /* 0x000fe80000010000 */
[C---:B------:R-:W-:Y:S01]  /*ec80*/  HMMA.16816.F32.BF16 R156, R136.reuse, R164, R20 ;  /* 0x000000a4889c723c */ /* 0x040fe20000041814 */
[----:B------:R-:W5:Y:S03]  /*ec90*/  LDSM.16.MT88.4 R20, [R216+0x5900] ;  /* 0x00590000d814783b */ /* 0x000f660000004200 */
[----:B------:R-:W-:Y:S04]  /*eca0*/  FADD.FTZ R0, R249, R0 ;  /* 0x00000000f9007221 */ /* 0x000fe80000010000 */
[C---:B------:R-:W-:Y:S01]  /*ecb0*/  HMMA.16816.F32.BF16 R160, R136.reuse, R166, R24 ;  /* 0x000000a688a0723c */ /* 0x040fe20000041818 */
[----:B------:R-:W1:Y:S03]  /*ecc0*/  LDSM.16.MT88.4 R24, [R215+0x5900] ;  /* 0x00590000d718783b */ /* 0x000e660000004200 */
[----:B------:R-:W-:Y:S04]  /*ecd0*/  FADD.FTZ R0, R248, R0 ;  /* 0x00000000f8007221 */ /* 0x000fe80000010000 */
[C---:B------:R-:W-:Y:S01]  /*ece0*/  HMMA.16816.F32.BF16 R164, R136.reuse, R168, R28 ;  /* 0x000000a888a4723c */ /* 0x040fe2000004181c */
[----:B------:R-:W1:Y:S07]  /*ecf0*/  LDSM.16.MT88.4 R28, [R213+0x7900] ;  /* 0x00790000d51c783b */ /* 0x000e6e0000004200 */
[C---:B------:R-:W-:Y:S08]  /*ed00*/  HMMA.16816.F32.BF16 R168, R136.reuse, R170, R32 ;  /* 0x000000aa88a8723c */ /* 0x040ff00000041820 */
[C---:B------:R-:W-:Y:S08]  /*ed10*/  HMMA.16816.F32.BF16 R36, R136.reuse, R172, R36 ;  /* 0x000000ac8824723c */ /* 0x040ff00000041824 */
[C---:B------:R-:W-:Y:S08]  /*ed20*/  HMMA.16816.F32.BF16 R40, R136.reuse, R174, R40 ;  /* 0x000000ae8828723c */ /* 0x040ff00000041828 */
[C---:B------:R-:W-:Y:S04]  /*ed30*/  HMMA.16816.F32.BF16 R44, R136.reuse, R176, R44 ;  /* 0x000000b0882c723c */ /* 0x040fe8000004182c */
[----:B------:R-:W-:Y:S04]  /*ed40*/  FFMA.FTZ R2, R2, R194, R195 ;  /* 0x000000c202027223 */ /* 0x000fe800000100c3 */
[C---:B------:R-:W-:Y:S04]  /*ed50*/  HMMA.16816.F32.BF16 R48, R136.reuse, R178, R48 ;  /* 0x000000b28830723c */ /* 0x040fe80000041830 */
[----:B------:R-:W-:Y:S04]  /*ed60*/  FADD.FTZ R2, R196, R2 ;  /* 0x00000002c4027221 */ /* 0x000fe80000010000 */
[C---:B-1----:R-:W-:Y:S04]  /*ed70*/  HMMA.16816.F32.BF16 R52, R136.reuse, R4, R52 ;  /* 0x000000048834723c */ /* 0x042fe80000041834 */
[----:B------:R-:W-:Y:S04]  /*ed80*/  FADD.FTZ R2, R190, R2 ;  /* 0x00000002be027221 */ /* 0x000fe80000010000 */
        /* <DEDUP_REMOVED lines=8> */
[C---:B---3--:R-:W-:Y:S08]  /*ee10*/  HMMA.16816.F32.BF16 R76, R136.reuse, R16, R76 ;  /* 0x00000010884c723c */ /* 0x048ff0000004184c */
[C---:B------:R-:W-:Y:S08]  /*ee20*/  HMMA.16816.F32.BF16 R80, R136.reuse, R18, R80 ;  /* 0x000000128850723c */ /* 0x040ff00000041850 */
[C---:B-----5:R-:W-:Y:S08]  /*ee30*/  HMMA.16816.F32.BF16 R84, R136.reuse, R20, R84 ;  /* 0x000000148854723c */ /* 0x060ff00000041854 */
[C---:B------:R-:W-:Y:S08]  /*ee40*/  HMMA.16816.F32.BF16 R88, R136.reuse, R22, R88 ;  /* 0x000000168858723c */ /* 0x040ff00000041858 */
[C---:B------:R-:W-:Y:S08]  /*ee50*/  HMMA.16816.F32.BF16 R92, R136.reuse, R24, R92 ;  /* 0x00000018885c723c */ /* 0x040ff0000004185c */
[C---:B------:R-:W-:Y:S08]  /*ee60*/  HMMA.16816.F32.BF16 R96, R136.reuse, R26, R96 ;  /* 0x0000001a8860723c */ /* 0x040ff00000041860 */
[C---:B------:R-:W-:Y:S08]  /*ee70*/  HMMA.16816.F32.BF16 R100, R136.reuse, R28, R100 ;  /* 0x0000001c8864723c */ /* 0x040ff00000041864 */
[C---:B------:R-:W-:Y:S08]  /*ee80*/  HMMA.16816.F32.BF16 R104, R136.reuse, R30, R104 ;  /* 0x0000001e8868723c */ /* 0x040ff00000041868 */
[C---:B-1----:R-:W-:Y:S07]  /*ee90*/  HMMA.16816.F32.BF16 R108, R136.reuse, R4, R108 ;  /* 0x00000004886c723c */ /* 0x042fee000004186c */
[----:B------:R-:W-:Y:S01]  /*eea0*/  FADD.FTZ R4, R189, R2 ;  /* 0x00000002bd047221 */ /* 0x000fe20000010000 */
[C---:B------:R-:W-:Y:S04]  /*eeb0*/  HMMA.16816.F32.BF16 R112, R136.reuse, R6, R112 ;  /* 0x000000068870723c */ /* 0x040fe80000041870 */
[----:B------:R-:W-:Y:S02]  /*eec0*/  FADD.FTZ R4, R247, R4 ;  /* 0x00000004f7047221 */ /* 0x000fe40000010000 */
[----:B------:R-:W-:Y:S02]  /*eed0*/  FADD.FTZ R2, R245, R0 ;  /* 0x00000000f5027221 */ /* 0x000fe40000010000 */
[----:B------:R-:W-:Y:S01]  /*eee0*/  FADD.FTZ R0, R246, R4 ;  /* 0x00000004f6007221 */ /* 0x000fe20000010000 */
[C---:B--2---:R-:W-:Y:S03]  /*eef0*/  HMMA.16816.F32.BF16 R116, R136.reuse, R8, R116 ;  /* 0x000000088874723c */ /* 0x044fe60000041874 */
[----:B------:R-:W-:Y:S02]  /*ef00*/  FADD.FTZ R2, R244, R2 ;  /* 0x00000002f4027221 */ /* 0x000fe40000010000 */
[----:B------:R-:W-:Y:S02]  /*ef10*/  FADD.FTZ R0, R243, R0 ;  /* 0x00000000f3007221 */ /* 0x000fe40000010000 */
[----:B------:R-:W-:Y:S01]  /*ef20*/  FADD.FTZ R2, R210, R2 ;  /* 0x00000002d2027221 */ /* 0x000fe20000010000 */
        /* <DEDUP_REMOVED lines=11> */
[----:B------:R-:W-:Y:S04]  /*efe0*/  FADD.FTZ R0, R187, R0 ;  /* 0x00000000bb007221 */ /* 0x000fe80000010000 */
[----:B------:R-:W-:Y:S02]  /*eff0*/  FADD.FTZ R4, R185, R2 ;  /* 0x00000002b9047221 */ /* 0x000fe40000010000 */
[----:B------:R-:W-:Y:S02]  /*f000*/  FADD.FTZ R2, R184, R0 ;  /* 0x00000000b8027221 */ /* 0x000fe40000010000 */
[----:B------:R-:W-:Y:S02]  /*f010*/  FADD.FTZ R0, R182, R4 ;  /* 0x00000004b6007221 */ /* 0x000fe40000010000 */
[----:B------:R-:W-:Y:S02]  /*f020*/  FADD.FTZ R2, R183, R2 ;  /* 0x00000002b7027221 */ /* 0x000fe40000010000 */
[----:B------:R-:W-:Y:S02]  /*f030*/  FADD.FTZ R0, R181, R0 ;  /* 0x00000000b5007221 */ /* 0x000fe40000010000 */
[----:B------:R-:W-:Y:S02]  /*f040*/  FADD.FTZ R2, R180, R2 ;  /* 0x00000002b4027221 */ /* 0x000fe40000010000 */
[----:B------:R-:W-:Y:S02]  /*f050*/  FADD.FTZ R0, R135, R0 ;  /* 0x0000000087007221 */ /* 0x000fe40000010000 */
[----:B------:R-:W-:Y:S01]  /*f060*/  FADD.FTZ R2, R134, R2 ;  /* 0x0000000286027221 */ /* 0x000fe20000010000 */
[----:B------:R-:W-:Y:S01]  /*f070*/  MOV R134, R3 ;  /* 0x0000000300867202 */ /* 0x000fe20000000f00 */
[----:B------:R-:W-:Y:S01]  /*f080*/  FADD.FTZ R0, R133, R0 ;  /* 0x0000000085007221 */ /* 0x000fe20000010000 */
[----:B------:R-:W-:Y:S02]  /*f090*/  MOV R133, R132 ;  /* 0x0000008400857202 */ /* 0x000fe40000000f00 */
[----:B------:R1:W-:Y:S04]  /*f0a0*/  STL [R1], R2 ;  /* 0x0000000201007387 */ /* 0x0003e80000100800 */
[----:B------:R1:W-:Y:S01]  /*f0b0*/  STL [R1+0x4], R0 ;  /* 0x0000040001007387 */ /* 0x0003e20000100800 */
[----:B------:R-:W-:-:S05]  /*f0c0*/  @P0 BRA `(.L_x_1004) ;  /* 0xffffc6f000000947 */ /* 0x000fca000383ffff */
.L_x_1001:
[----:B------:R-:W-:-:S06]  /*f0d0*/  UISETP.GE.AND UP0, UPT, UR21, UR7, UPT ;  /* 0x000000071500728c */ /* 0x000fcc000bf06270 */
[----:B------:R-:W-:-:S13]  /*f0e0*/  PLOP3.LUT P0, PT, PT, PT, UP0, 0x40, 0x0 ;  /* 0x000000000000781c */ /* 0x000fda0003f0e808 */
[----:B------:R-:W-:Y:S05]  /*f0f0*/  @P0 BRA `(.L_x_1005) ;  /* 0x0000457000000947 */ /* 0x000fea0003800000 */
[C---:B-1----:R-:W-:Y:S01]  /*f100*/  IMAD.SHL.U32 R0, R252.reuse, 0x2, RZ ;  /* 0x00000002fc007824 */ /* 0x042fe200078e00ff */
[----:B------:R-:W-:Y:S01]  /*f110*/  SHF.R.S32.HI R249, RZ, 0x1f, R252 ;  /* 0x0000001ffff97819 */ /* 0x000fe200000114fc */
[----:B------:R-:W-:Y:S01]  /*f120*/  IMAD.MOV.U32 R134, RZ, RZ, R3 ;  /* 0x000000ffff867224 */ /* 0x000fe200078e0003 */
[C---:B------:R-:W-:Y:S01]  /*f130*/  IADD3 R6, R252.reuse, 0x40, RZ ;  /* 0x00000040fc067810 */ /* 0x040fe20007ffe0ff */
[----:B------:R-:W-:Y:S01]  /*f140*/  IMAD.MOV.U32 R133, RZ, RZ, R132 ;  /* 0x000000ffff857224 */ /* 0x000fe200078e0084 */
[C---:B------:R-:W-:Y:S01]  /*f150*/  IADD3 R2, R252.reuse, 0x80, RZ ;  /* 0x00000080fc027810 */ /* 0x040fe20007ffe0ff */
[----:B------:R-:W2:Y:S01]  /*f160*/  LDL.LU R0, [R1+0x14] ;  /* 0x0000140001007983 */ /* 0x000ea20000300800 */
[C---:B------:R-:W-:Y:S02]  /*f170*/  IADD3 R7, R252.reuse, 0x40, RZ ;  /* 0x00000040fc077810 */ /* 0x040fe40007ffe0ff */
[----:B------:R-:W-:Y:S01]  /*f180*/  IADD3 R4, R252, 0x80, RZ ;  /* 0x00000080fc047810 */ /* 0x000fe20007ffe0ff */
[----:B------:R-:W3:Y:S01]  /*f190*/  LDL.LU R5, [R1+0x18] ;  /* 0x0000180001057983 */ /* 0x000ee20000300800 */
[----:B------:R-:W-:-:S02]  /*f1a0*/  SHF.R.S32.HI R6, RZ, 0x1f, R6 ;  /* 0x0000001fff067819 */ /* 0x000fc40000011406 */
[----:B------:R-:W-:Y:S02]  /*f1b0*/  SHF.R.S32.HI R2, RZ, 0x1f, R2 ;  /* 0x0000001fff027819 */ /* 0x000fe40000011402 */
[----:B------:R-:W-:Y:S02]  /*f1c0*/  LEA.HI R6, R6, R7, RZ, 0x3 ;  /* 0x0000000706067211 */ /* 0x000fe400078f18ff */
[----:B------:R-:W-:Y:S02]  /*f1d0*/  LEA.HI R2, R2, R4, RZ, 0x3 ;  /* 0x0000000402027211 */ /* 0x000fe400078f18ff */
[----:B------:R-:W-:Y:S02]  /*f1e0*/  LOP3.LUT R6, R6, 0xfffffff8, RZ, 0xc0, !PT ;  /* 0xfffffff806067812 */ /* 0x000fe400078ec0ff */
[----:B------:R-:W-:Y:S01]  /*f1f0*/  LOP3.LUT R2, R2, 0xfffffff8, RZ, 0xc0, !PT ;  /* 0xfffffff802027812 */ /* 0x000fe200078ec0ff */
[----:B------:R-:W-:Y:S01]  /*f200*/  IMAD.SHL.U32 R243, R250, 0x2, RZ ;  /* 0x00000002faf37824 */ /* 0x000fe200078e00ff */
[----:B------:R-:W-:Y:S01]  /*f210*/  SHF.L.U64.HI R249, R252, 0x1, R249 ;  /* 0x00000001fcf97819 */ /* 0x000fe200000102f9 */
[----:B------:R-:W-:-:S02]  /*f220*/  IMAD.SHL.U32 R247, R6, 0x2, RZ ;  /* 0x0000000206f77824 */ /* 0x000fc400078e00ff */
[----:B------:R-:W-:Y:S01]  /*f230*/  IMAD.SHL.U32 R245, R2, 0x2, RZ ;  /* 0x0000000202f57824 */ /* 0x000fe200078e00ff */
[----:B--2---:R-:W-:Y:S02]  /*f240*/  SHF.L.U64.HI R248, R6, 0x1, R0 ;  /* 0x0000000106f87819 */ /* 0x004fe40000010200 */
[----:B------:R-:W-:Y:S02]  /*f250*/  SHF.R.S32.HI R0, RZ, 0x1f, R250 ;  /* 0x0000001fff007819 */ /* 0x000fe400000114fa */
[----:B---3--:R-:W-:Y:S02]  /*f260*/  SHF.L.U64.HI R246, R2, 0x1, R5 ;  /* 0x0000000102f67819 */ /* 0x008fe40000010205 */
[----:B------:R-:W-:Y:S02]  /*f270*/  SHF.L.U64.HI R244, R250, 0x1, R0 ;  /* 0x00000001faf47819 */ /* 0x000fe40000010200 */
.L_x_1015:
[----:B-1----:R-:W-:Y:S01]  /*f280*/  SHF.R.S32.HI R0, RZ, 0x1f, R242 ;  /* 0x0000001fff007819 */ /* 0x002fe200000114f2 */
[----:B------:R-:W-:Y:S01]  /*f290*/  IMAD.WIDE.U32 R2, R242, c[0x0][0x208], RZ ;  /* 0x00008200f2027a25 */ /* 0x000fe200078e00ff */
[----:B------:R-:W-:Y:S01]  /*f2a0*/  SHF.R.S32.HI R4, RZ, 0x1f, R240 ;  /* 0x0000001fff047819 */ /* 0x000fe200000114f0 */
[----:B------:R-:W-:Y:S04]  /*f2b0*/  DEPBAR.LE SB0, 0x0 ;  /* 0x000080000000791a */ /* 0x000fe80000000000 */
[----:B------:R-:W-:Y:S01]  /*f2c0*/  IMAD R0, R0, c[0x0][0x208], RZ ;  /* 0x0000820000007a24 */ /* 0x000fe200078e02ff */
[----:B------:R-:W-:Y:S01]  /*f2d0*/  BAR.SYNC.DEFER_BLOCKING 0x0 ;  /* 0x0000000000007b1d */ /* 0x000fe20000010000 */
[----:B------:R-:W-:Y:S01]  /*f2e0*/  IMAD R4, R4, c[0x0][0x218], RZ ;  /* 0x0000860004047a24 */ /* 0x000fe200078e02ff */
[----:B------:R-:W-:Y:S01]  /*f2f0*/  ISETP.GE.AND P2, PT, R252, c[0x0][0x1d4], PT ;  /* 0x00007500fc007a0c */ /* 0x000fe20003f46270 */
[----:B------:R-:W-:Y:S01]  /*f300*/  IMAD R0, R242, c[0x0][0x20c], R0 ;  /* 0x00008300f2007a24 */ /* 0x000fe200078e0200 */
[----:B------:R-:W-:Y:S01]  /*f310*/  SHF.L.U32 R250, R252, 0x1, RZ ;  /* 0x00000001fcfa7819 */ /* 0x000fe200000006ff */
[C---:B------:R-:W-:Y:S01]  /*f320*/  IMAD R4, R240.reuse, c[0x0][0x21c], R4 ;  /* 0x00008700f0047a24 */ /* 0x040fe200078e0204 */
[----:B------:R-:W-:Y:S02]  /*f330*/  UISETP.GT.AND UP0, UPT, UR21, UR7, UPT ;  /* 0x000000071500728c */ /* 0x000fe4000bf04270 */
[----:B------:R-:W-:Y:S05]  /*f340*/  IADD3 R3, R3, R0, RZ ;  /* 0x0000000003037210 */ /* 0x000fea0007ffe0ff */
[----:B------:R-:W-:Y:S05]  /*f350*/  IMAD.WIDE.U32 R2, R240, c[0x0][0x218], R2 ;  /* 0x00008600f0027a25 */ /* 0x000fea00078e0002 */
[----:B------:R-:W-:Y:S04]  /*f360*/  IADD3 R0, P0, R2, UR14, RZ ;  /* 0x0000000e02007c10 */ /* 0x000fe8000ff1e0ff */
[----:B------:R-:W-:Y:S02]  /*f370*/  IADD3.X R4, R3, UR19, R4, P0, !PT ;  /* 0x0000001303047c10 */ /* 0x000fe400087fe404 */
[C---:B------:R-:W-:Y:S01]  /*f380*/  LEA R3, P0, R0.reuse, c[0x0][0x1f8], 0x1 ;  /* 0x00007e0000037a11 */ /* 0x040fe200078008ff */
[----:B-----5:R-:W-:Y:S03]  /*f390*/  LDSM.16.M88.4 R32, [R219+0x10100] ;  /* 0x01010000db20783b */ /* 0x020fe60000000200 */
[----:B------:R-:W-:Y:S03]  /*f3a0*/  LEA.HI.X R20, R0, c[0x0][0x1fc], R4, 0x1, P0 ;  /* 0x00007f0000147a11 */ /* 0x000fe600000f0c04 */
[----:B------:R-:W-:Y:S06]  /*f3b0*/  SHFL.IDX PT, R0, R3, RZ, 0x181f ;  /* 0x00181fff03007589 */ /* 0x000fec00000e0000 */
[----:B------:R-:W-:Y:S06]  /*f3c0*/  SHFL.IDX PT, R2, R20, RZ, 0x181f ;  /* 0x00181fff14027589 */ /* 0x000fec00000e0000 */
[----:B------:R-:W1:Y:S06]  /*f3d0*/  LDSM.16.M88.4 R8, [R212+0x8100] ;  /* 0x00810000d408783b */ /* 0x000e6c0000000200 */
[----:B------:R-:W2:Y:S06]  /*f3e0*/  SHFL.IDX PT, R3, R3, 0x1, 0x181f ;  /* 0x00381f0003037f89 */ /* 0x000eac00000e0000 */
[----:B------:R-:W-:Y:S06]  /*f3f0*/  LDSM.16.M88.4 R16, [R212+0x8900] ;  /* 0x00890000d410783b */ /* 0x000fec0000000200 */
[----:B------:R-:W-:Y:S06]  /*f400*/  LDSM.16.M88.4 R24, [R212+0x9100] ;  /* 0x00910000d418783b */ /* 0x000fec0000000200 */
[----:B------:R-:W-:Y:S06]  /*f410*/  LDSM.16.M88.4 R136, [R212+0x9900] ;  /* 0x00990000d488783b */ /* 0x000fec0000000200 */
[----:B------:R-:W-:Y:S06]  /*f420*/  LDSM.16.M88.4 R172, [R220+0x10100] ;  /* 0x01010000dcac783b */ /* 0x000fec0000000200 */
[----:B------:R-:W-:Y:S01]  /*f430*/  LDSM.16.M88.4 R176, [R223] ;  /* 0x00000000dfb0783b */ /* 0x000fe20000000200 */
[C---:B-1----:R-:W-:Y:S05]  /*f440*/  HMMA.16816.F32.BF16 R4, R32.reuse, R8, RZ ;  /* 0x000000082004723c */ /* 0x042fea00000418ff */
[----:B------:R-:W-:Y:S01]  /*f450*/  LDSM.16.M88.4 R180, [R238] ;  /* 0x00000000eeb4783b */ /* 0x000fe20000000200 */
[----:B------:R-:W-:Y:S06]  /*f460*/  IADD3 R28, P0, R0, R250, RZ ;  /* 0x000000fa001c7210 */ /* 0x000fec0007f1e0ff */
[----:B------:R-:W-:Y:S01]  /*f470*/  IADD3.X R29, R2, R249, RZ, P0, !PT ;  /* 0x000000f9021d7210 */ /* 0x000fe200007fe4ff */
[C---:B------:R-:W-:Y:S01]  /*f480*/  HMMA.16816.F32.BF16 R8, R32.reuse, R10, RZ ;  /* 0x0000000a2008723c */ /* 0x040fe200000418ff */
[----:B------:R-:W-:Y:S01]  /*f490*/  LDSM.16.M88.4 R184, [R237] ;  /* 0x00000000edb8783b */ /* 0x000fe20000000200 */
[----:B------:R-:W-:Y:S05]  /*f4a0*/  IADD3 R14, P0, R0, R247, RZ ;  /* 0x000000f7000e7210 */ /* 0x000fea0007f1e0ff */
[----:B------:R-:W-:Y:S01]  /*f4b0*/  LDSM.16.M88.4 R188, [R236] ;  /* 0x00000000ecbc783b */ /* 0x000fe20000000200 */
[----:B------:R-:W-:Y:S04]  /*f4c0*/  IADD3.X R15, R2, R248, RZ, P0, !PT ;  /* 0x000000f8020f7210 */ /* 0x000fe800007fe4ff */
[----:B------:R-:W-:Y:S01]  /*f4d0*/  IADD3 R12, P0, R0, R245, RZ ;  /* 0x000000f5000c7210 */ /* 0x000fe20007f1e0ff */
[----:B------:R-:W1:Y:S03]  /*f4e0*/  SHFL.IDX PT, R20, R20, 0x1, 0x181f ;  /* 0x00381f0014147f89 */ /* 0x000e6600000e0000 */
[----:B------:R-:W-:Y:S02]  /*f4f0*/  IADD3.X R13, R2, R246, RZ, P0, !PT ;  /* 0x000000f6020d7210 */ /* 0x000fe400007fe4ff */
[----:B------:R-:W-:Y:S01]  /*f500*/  IADD3 R192, P0, R0, R243, RZ ;  /* 0x000000f300c07210 */ /* 0x000fe20007f1e0ff */
[----:B------:R-:W-:Y:S01]  /*f510*/  @!PT LDS RZ, [RZ] ;  /* 0x00000000fffff984 */ /* 0x000fe20000000800 */
[----:B------:R-:W-:Y:S01]  /*f520*/  @!PT LDS RZ, [RZ] ;  /* 0x00000000fffff984 */ /* 0x000fe20000000800 */
[----:B------:R3:W-:Y:S03]  /*f530*/  LDGSTS.E.BYPASS.LTC128B.128 [R241], [R28.64], !P2 ;  /* 0x000000001cf17fae */ /* 0x0007e6000d101d50 */
[----:B------:R-:W-:Y:S02]  /*f540*/  IADD3.X R193, R2, R244, RZ, P0, !PT ;  /* 0x000000f402c17210 */ /* 0x000fe400007fe4ff */
[C---:B--2---:R-:W-:Y:S01]  /*f550*/  IADD3 R30, P0, R3.reuse, R250, RZ ;  /* 0x000000fa031e7210 */ /* 0x044fe20007f1e0ff */
[----:B------:R2:W-:Y:S06]  /*f560*/  LDGSTS.E.BYPASS.LTC128B.128 [R241+0x2000], [R14.64], !P6 ;  /* 0x020000000ef17fae */ /* 0x0005ec000f101d50 */
[----:B------:R2:W-:Y:S06]  /*f570*/  LDGSTS.E.BYPASS.LTC128B.128 [R241+0x4000], [R12.64], !P5 ;  /* 0x040000000cf17fae */ /* 0x0005ec000e901d50 */
[----:B------:R4:W-:Y:S01]  /*f580*/  LDGSTS.E.BYPASS.LTC128B.128 [R241+0x6000], [R192.64], !P4 ;  /* 0x06000000c0f17fae */ /* 0x0009e2000e101d50 */
[C---:B-1----:R-:W-:Y:S02]  /*f590*/  IADD3.X R31, R20.reuse, R249, RZ, P0, !PT ;  /* 0x000000f9141f7210 */ /* 0x042fe400007fe4ff */
[C---:B------:R-:W-:Y:S03]  /*f5a0*/  IADD3 R22, P0, R3.reuse, R247, RZ ;  /* 0x000000f703167210 */ /* 0x040fe60007f1e0ff */
[----:B------:R1:W-:Y:S01]  /*f5b0*/  LDGSTS.E.BYPASS.LTC128B.128 [R241+0x1000], [R30.64], !P2 ;  /* 0x010000001ef17fae */ /* 0x0003e2000d101d50 */
[C---:B------:R-:W-:Y:S02]  /*f5c0*/  IADD3.X R23, R20.reuse, R248, RZ, P0, !PT ;  /* 0x000000f814177210 */ /* 0x040fe400007fe4ff */
[C---:B---3--:R-:W-:Y:S03]  /*f5d0*/  IADD3 R28, P0, R3.reuse, R245, RZ ;  /* 0x000000f5031c7210 */ /* 0x048fe60007f1e0ff */
[----:B------:R3:W-:Y:S01]  /*f5e0*/  LDGSTS.E.BYPASS.LTC128B.128 [R241+0x3000], [R22.64], !P6 ;  /* 0x0300000016f17fae */ /* 0x0007e2000f101d50 */
[C---:B------:R-:W-:Y:S02]  /*f5f0*/  IADD3.X R29, R20.reuse, R246, RZ, P0, !PT ;  /* 0x000000f6141d7210 */ /* 0x040fe400007fe4ff */
[----:B------:R-:W-:Y:S03]  /*f600*/  IADD3 R2, P0, R3, R243, RZ ;  /* 0x000000f303027210 */ /* 0x000fe60007f1e0ff */
[----:B------:R1:W-:Y:S01]  /*f610*/  LDGSTS.E.BYPASS.LTC128B.128 [R241+0x5000], [R28.64], !P5 ;  /* 0x050000001cf17fae */ /* 0x0003e2000e901d50 */
[----:B------:R-:W-:Y:S01]  /*f620*/  IADD3.X R3, R20, R244, RZ, P0, !PT ;  /* 0x000000f414037210 */ /* 0x000fe200007fe4ff */
[C---:B--2---:R-:W-:Y:S01]  /*f630*/  HMMA.16816.F32.BF16 R12, R32.reuse, R16, RZ ;  /* 0x00000010200c723c */ /* 0x044fe200000418ff */
[----:B------:R-:W-:Y:S03]  /*f640*/  PLOP3.LUT P0, PT, PT, PT, UP0, 0x40, 0x0 ;  /* 0x000000000000781c */ /* 0x000fe60003f0e808 */
[----:B------:R2:W-:Y:S04]  /*f650*/  LDGSTS.E.BYPASS.LTC128B.128 [R241+0x7000], [R2.64], !P4 ;  /* 0x0700000002f17fae */ /* 0x0005e8000e101d50 */
[C---:B------:R-:W-:Y:S02]  /*f660*/  HMMA.16816.F32.BF16 R16, R32.reuse, R18, RZ ;  /* 0x000000122010723c */ /* 0x040fe400000418ff */
[----:B----4-:R-:W-:Y:S06]  /*f670*/  LDSM.16.M88.4 R192, [R222+0x10100] ;  /* 0x01010000dec0783b */ /* 0x010fec0000000200 */
[----:B------:R-:W0:Y:S01]  /*f680*/  LDGDEPBAR ;  /* 0x00000000000079af */ /* 0x000e220000000000 */
[C---:B---3--:R-:W-:Y:S05]  /*f690*/  HMMA.16816.F32.BF16 R20, R32.reuse, R24, RZ ;  /* 0x000000182014723c */ /* 0x048fea00000418ff */
[----:B------:R-:W3:Y:S03]  /*f6a0*/  LDSM.16.M88.4 R196, [R218+0x8100] ;  /* 0x00810000dac4783b */ /* 0x000ee60000000200 */
[C---:B------:R-:W-:Y:S03]  /*f6b0*/  HMMA.16816.F32.BF16 R24, R32.reuse, R26, RZ ;  /* 0x0000001a2018723c */ /* 0x040fe600000418ff */
[----:B------:R-:W-:Y:S06]  /*f6c0*/  LDSM.16.M88.4 R200, [R212+0xa100] ;  /* 0x00a10000d4c8783b */ /* 0x000fec0000000200 */
[----:B------:R-:W-:Y:S01]  /*f6d0*/  LDSM.16.M88.4 R204, [R212+0xa900] ;  /* 0x00a90000d4cc783b */ /* 0x000fe20000000200 */
[C---:B-1----:R-:W-:Y:S05]  /*f6e0*/  HMMA.16816.F32.BF16 R28, R32.reuse, R136, RZ ;  /* 0x00000088201c723c */ /* 0x042fea00000418ff */
[----:B------:R-:W-:Y:S03]  /*f6f0*/  LDSM.16.M88.4 R208, [R212+0xc100] ;  /* 0x00c10000d4d0783b */ /* 0x000fe60000000200 */
[----:B------:R-:W-:Y:S03]  /*f700*/  HMMA.16816.F32.BF16 R32, R32, R138, RZ ;  /* 0x0000008a2020723c */ /* 0x000fe600000418ff */
[----:B------:R-:W1:Y:S05]  /*f710*/  LDSM.16.M88.4 R136, [R218+0x8900] ;  /* 0x00890000da88783b */ /* 0x000e6a0000000200 */
        /* <DEDUP_REMOVED lines=8> */
[----:B------:R-:W-:Y:S07]  /*f7a0*/  LDSM.16.M88.4 R184, [R217] ;  /* 0x00000000d9b8783b */ /* 0x000fee0000000200 */
[C---:B------:R-:W-:Y:S08]  /*f7b0*/  HMMA.16816.F32.BF16 R28, R172.reuse, R188, R28 ;  /* 0x000000bcac1c723c */ /* 0x040ff0000004181c */
[----:B------:R-:W-:Y:S01]  /*f7c0*/  HMMA.16816.F32.BF16 R32, R172, R190, R32 ;  /* 0x000000beac20723c */ /* 0x000fe20000041820 */
[----:B------:R-:W2:Y:S06]  /*f7d0*/  LDSM.16.M88.4 R172, [R221+0x10100] ;  /* 0x01010000ddac783b */ /* 0x000eac0000000200 */
[----:B------:R-:W2:Y:S01]  /*f7e0*/  LDSM.16.M88.4 R188, [R217+0x800] ;  /* 0x00080000d9bc783b */ /* 0x000ea20000000200 */
[C---:B---3--:R-:W-:Y:S08]  /*f7f0*/  HMMA.16816.F32.BF16 R4, R192.reuse, R196, R4 ;  /* 0x000000c4c004723c */ /* 0x048ff00000041804 */
[C---:B------:R-:W-:Y:S01]  /*f800*/  HMMA.16816.F32.BF16 R8, R192.reuse, R198, R8 ;  /* 0x000000c6c008723c */ /* 0x040fe20000041808 */
[----:B------:R-:W3:Y:S07]  /*f810*/  LDSM.16.M88.4 R196, [R217+0x1000] ;  /* 0x00100000d9c4783b */ /* 0x000eee0000000200 */
        /* <DEDUP_REMOVED lines=8> */
[----:B------:R-:W1:Y:S06]  /*f8a0*/  LDSM.16.M88.4 R180, [R212+0xb100] ;  /* 0x00b10000d4b4783b */ /* 0x000e6c0000000200 */
[----:B------:R-:W-:Y:S01]  /*f8b0*/  LDSM.16.M88.4 R192, [R235] ;  /* 0x00000000ebc0783b */ /* 0x000fe20000000200 */
[C---:B--2---:R-:W-:Y:S08]  /*f8c0*/  HMMA.16816.F32.BF16 R4, R172.reuse, R184, R4 ;  /* 0x000000b8ac04723c */ /* 0x044ff00000041804 */
[C---:B------:R-:W-:Y:S01]  /*f8d0*/  HMMA.16816.F32.BF16 R8, R172.reuse, R186, R8 ;  /* 0x000000baac08723c */ /* 0x040fe20000041808 */
[----:B------:R-:W2:Y:S07]  /*f8e0*/  LDSM.16.M88.4 R184, [R212+0xb900] ;  /* 0x00b90000d4b8783b */ /* 0x000eae0000000200 */
[C---:B------:R-:W-:Y:S08]  /*f8f0*/  HMMA.16816.F32.BF16 R12, R172.reuse, R188, R12 ;  /* 0x000000bcac0c723c */ /* 0x040ff0000004180c */
[C---:B------:R-:W-:Y:S01]  /*f900*/  HMMA.16816.F32.BF16 R16, R172.reuse, R190, R16 ;  /* 0x000000beac10723c */ /* 0x040fe20000041810 */
[----:B------:R-:W2:Y:S07]  /*f910*/  LDSM.16.M88.4 R188, [R220+0x14100] ;  /* 0x01410000dcbc783b */ /* 0x000eae0000000200 */
[C---:B---3--:R-:W-:Y:S08]  /*f920*/  HMMA.16816.F32.BF16 R20, R172.reuse, R196, R20 ;  /* 0x000000c4ac14723c */ /* 0x048ff00000041814 */
[C---:B------:R-:W-:Y:S01]  /*f930*/  HMMA.16816.F32.BF16 R24, R172.reuse, R198, R24 ;  /* 0x000000c6ac18723c */ /* 0x040fe20000041818 */
[----:B------:R-:W3:Y:S07]  /*f940*/  LDSM.16.M88.4 R196, [R234] ;  /* 0x00000000eac4783b */ /* 0x000eee0000000200 */
[C---:B-1----:R-:W-:Y:S08]  /*f950*/  HMMA.16816.F32.BF16 R28, R172.reuse, R136, R28 ;  /* 0x00000088ac1c723c */ /* 0x042ff0000004181c */
[----:B------:R-:W-:Y:S01]  /*f960*/  HMMA.16816.F32.BF16 R32, R172, R138, R32 ;  /* 0x0000008aac20723c */ /* 0x000fe20000041820 */
[----:B------:R-:W1:Y:S06]  /*f970*/  LDSM.16.M88.4 R136, [R233] ;  /* 0x00000000e988783b */ /* 0x000e6c0000000200 */
[----:B------:R-:W1:Y:S01]  /*f980*/  LDSM.16.M88.4 R172, [R232] ;  /* 0x00000000e8ac783b */ /* 0x000e620000000200 */
[C---:B----4-:R-:W-:Y:S08]  /*f990*/  HMMA.16816.F32.BF16 R4, R176.reuse, R200, R4 ;  /* 0x000000c8b004723c */ /* 0x050ff00000041804 */
[C---:B------:R-:W-:Y:S01]  /*f9a0*/  HMMA.16816.F32.BF16 R8, R176.reuse, R202, R8 ;  /* 0x000000cab008723c */ /* 0x040fe20000041808 */
[----:B------:R-:W-:Y:S07]  /*f9b0*/  LDSM.16.M88.4 R200, [R218+0xa100] ;  /* 0x00a10000dac8783b */ /* 0x000fee0000000200 */
[C---:B------:R-:W-:Y:S08]  /*f9c0*/  HMMA.16816.F32.BF16 R12, R176.reuse, R204, R12 ;  /* 0x000000ccb00c723c */ /* 0x040ff0000004180c */
[C---:B------:R-:W-:Y:S01]  /*f9d0*/  HMMA.16816.F32.BF16 R16, R176.reuse, R206, R16 ;  /* 0x000000ceb010723c */ /* 0x040fe20000041810 */
[----:B------:R-:W-:Y:S07]  /*f9e0*/  LDSM.16.M88.4 R204, [R218+0xa900] ;  /* 0x00a90000dacc783b */ /* 0x000fee0000000200 */
[C---:B------:R-:W-:Y:S08]  /*f9f0*/  HMMA.16816.F32.BF16 R20, R176.reuse, R180, R20 ;  /* 0x000000b4b014723c */ /* 0x040ff00000041814 */
[C---:B------:R-:W-:Y:S01]  /*fa00*/  HMMA.16816.F32.BF16 R24, R176.reuse, R182, R24 ;  /* 0x000000b6b018723c */ /* 0x040fe20000041818 */
[----:B------:R-:W4:Y:S07]  /*fa10*/  LDSM.16.M88.4 R180, [R222+0x14100] ;  /* 0x01410000deb4783b */ /* 0x000f2e0000000200 */
[C---:B--2---:R-:W-:Y:S08]  /*fa20*/  HMMA.16816.F32.BF16 R28, R176.reuse, R184, R28 ;  /* 0x000000b8b01c723c */ /* 0x044ff0000004181c */
[----:B------:R-:W-:Y:S01]  /*fa30*/  HMMA.16816.F32.BF16 R32, R176, R186, R32 ;  /* 0x000000bab020723c */ /* 0x000fe20000041820 */
[----:B------:R-:W2:Y:S06]  /*fa40*/  LDSM.16.M88.4 R176, [R218+0xb100] ;  /* 0x00b10000dab0783b */ /* 0x000eac0000000200 */
[----:B------:R-:W-:Y:S01]  /*fa50*/  LDSM.16.M88.4 R184, [R221+0x14100] ;  /* 0x01410000ddb8783b */ /* 0x000fe20000000200 */
[C---:B------:R-:W-:Y:S08]  /*fa60*/  HMMA.16816.F32.BF16 R4, R188.reuse, R192, R4 ;  /* 0x000000c0bc04723c */ /* 0x040ff00000041804 */
[C---:B------:R-:W-:Y:S01]  /*fa70*/  HMMA.16816.F32.BF16 R8, R188.reuse, R194, R8 ;  /* 0x000000c2bc08723c */ /* 0x040fe20000041808 */
[----:B------:R-:W-:Y:S07]  /*fa80*/  LDSM.16.M88.4 R192, [R217+0x2000] ;  /* 0x00200000d9c0783b */ /* 0x000fee0000000200 */
[C---:B---3--:R-:W-:Y:S08]  /*fa90*/  HMMA.16816.F32.BF16 R12, R188.reuse, R196, R12 ;  /* 0x000000c4bc0c723c */ /* 0x048ff0000004180c */
[C---:B------:R-:W-:Y:S01]  /*faa0*/  HMMA.16816.F32.BF16 R16, R188.reuse, R198, R16 ;  /* 0x000000c6bc10723c */ /* 0x040fe20000041810 */
[----:B------:R-:W-:Y:S07]  /*fab0*/  LDSM.16.M88.4 R196, [R217+0x3800] ;  /* 0x00380000d9c4783b */ /* 0x000fee0000000200 */
[C---:B-1----:R-:W-:Y:S08]  /*fac0*/  HMMA.16816.F32.BF16 R20, R188.reuse, R136, R20 ;  /* 0x00000088bc14723c */ /* 0x042ff00000041814 */
[C---:B------:R-:W-:Y:S01]  /*fad0*/  HMMA.16816.F32.BF16 R24, R188.reuse, R138, R24 ;  /* 0x0000008abc18723c */ /* 0x040fe20000041818 */
[----:B------:R-:W1:Y:S07]  /*fae0*/  LDSM.16.M88.4 R136, [R218+0xb900] ;  /* 0x00b90000da88783b */ /* 0x000e6e0000000200 */
[C---:B------:R-:W-:Y:S08]  /*faf0*/  HMMA.16816.F32.BF16 R28, R188.reuse, R172, R28 ;  /* 0x000000acbc1c723c */ /* 0x040ff0000004181c */
[----:B------:R-:W-:Y:S01]  /*fb00*/  HMMA.16816.F32.BF16 R32, R188, R174, R32 ;  /* 0x000000aebc20723c */ /* 0x000fe20000041820 */
[----:B------:R-:W3:Y:S06]  /*fb10*/  LDSM.16.M88.4 R172, [R217+0x2800] ;  /* 0x00280000d9ac783b */ /* 0x000eec0000000200 */
[----:B------:R-:W1:Y:S01]  /*fb20*/  LDSM.16.M88.4 R188, [R217+0x3000] ;  /* 0x00300000d9bc783b */ /* 0x000e620000000200 */
[C---:B----4-:R-:W-:Y:S08]  /*fb30*/  HMMA.16816.F32.BF16 R4, R180.reuse, R200, R4 ;  /* 0x000000c8b404723c */ /* 0x050ff00000041804 */
[C---:B------:R-:W-:Y:S01]  /*fb40*/  HMMA.16816.F32.BF16 R8, R180.reuse, R202, R8 ;  /* 0x000000cab408723c */ /* 0x040fe20000041808 */
[----:B------:R-:W4:Y:S07]  /*fb50*/  LDSM.16.M88.4 R200, [R219+0x18100] ;  /* 0x01810000dbc8783b */ /* 0x000f2e0000000200 */
[C---:B------:R-:W-:Y:S08]  /*fb60*/  HMMA.16816.F32.BF16 R12, R180.reuse, R204, R12 ;  /* 0x000000ccb40c723c */ /* 0x040ff0000004180c */
[C---:B------:R-:W-:Y:S01]  /*fb70*/  HMMA.16816.F32.BF16 R16, R180.reuse, R206, R16 ;  /* 0x000000ceb410723c */ /* 0x040fe20000041810 */
[----:B------:R-:W-:Y:S07]  /*fb80*/  LDSM.16.M88.4 R204, [R212+0xe100] ;  /* 0x00e10000d4cc783b */ /* 0x000fee0000000200 */
[C---:B--2---:R-:W-:Y:S08]  /*fb90*/  HMMA.16816.F32.BF16 R20, R180.reuse, R176, R20 ;  /* 0x000000b0b414723c */ /* 0x044ff00000041814 */
[C---:B------:R-:W-:Y:S01]  /*fba0*/  HMMA.16816.F32.BF16 R24, R180.reuse, R178, R24 ;  /* 0x000000b2b418723c */ /* 0x040fe20000041818 */
[----:B------:R-:W-:Y:S07]  /*fbb0*/  LDSM.16.M88.4 R176, [R212+0xd100] ;  /* 0x00d10000d4b0783b */ /* 0x000fee0000000200 */
[C---:B-1----:R-:W-:Y:S08]  /*fbc0*/  HMMA.16816.F32.BF16 R28, R180.reuse, R136, R28 ;  /* 0x00000088b41c723c */ /* 0x042ff0000004181c */
[----:B------:R-:W-:Y:S01]  /*fbd0*/  HMMA.16816.F32.BF16 R32, R180, R138, R32 ;  /* 0x0000008ab420723c */ /* 0x000fe20000041820 */
[----:B------:R-:W1:Y:S06]  /*fbe0*/  LDSM.16.M88.4 R136, [R212+0xc900] ;  /* 0x00c90000d488783b */ /* 0x000e6c0000000200 */
[----:B------:R-:W-:Y:S01]  /*fbf0*/  LDSM.16.M88.4 R180, [R220+0x18100] ;  /* 0x01810000dcb4783b */ /* 0x000fe20000000200 */
[C---:B------:R-:W-:Y:S08]  /*fc00*/  HMMA.16816.F32.BF16 R4, R184.reuse, R192, R4 ;  /* 0x000000c0b804723c */ /* 0x040ff00000041804 */
[C---:B------:R-:W-:Y:S01]  /*fc10*/  HMMA.16816.F32.BF16 R8, R184.reuse, R194, R8 ;  /* 0x000000c2b808723c */ /* 0x040fe20000041808 */
[----:B------:R-:W-:Y:S07]  /*fc20*/  LDSM.16.M88.4 R192, [R229] ;  /* 0x00000000e5c0783b */ /* 0x000fee0000000200 */
[C---:B---3--:R-:W-:Y:S08]  /*fc30*/  HMMA.16816.F32.BF16 R12, R184.reuse, R172, R12 ;  /* 0x000000acb80c723c */ /* 0x048ff0000004180c */
[C---:B------:R-:W-:Y:S01]  /*fc40*/  HMMA.16816.F32.BF16 R16, R184.reuse, R174, R16 ;  /* 0x000000aeb810723c */ /* 0x040fe20000041810 */
[----:B------:R-:W2:Y:S07]  /*fc50*/  LDSM.16.M88.4 R172, [R212+0xd900] ;  /* 0x00d90000d4ac783b */ /* 0x000eae0000000200 */
[C---:B------:R-:W-:Y:S08]  /*fc60*/  HMMA.16816.F32.BF16 R20, R184.reuse, R188, R20 ;  /* 0x000000bcb814723c */ /* 0x040ff00000041814 */
[C---:B------:R-:W-:Y:S01]  /*fc70*/  HMMA.16816.F32.BF16 R24, R184.reuse, R190, R24 ;  /* 0x000000beb818723c */ /* 0x040fe20000041818 */
[----:B------:R-:W-:Y:S07]  /*fc80*/  LDSM.16.M88.4 R188, [R230] ;  /* 0x00000000e6bc783b */ /* 0x000fee0000000200 */
[C---:B------:R-:W-:Y:S08]  /*fc90*/  HMMA.16816.F32.BF16 R28, R184.reuse, R196, R28 ;  /* 0x000000c4b81c723c */ /* 0x040ff0000004181c */
[----:B------:R-:W-:Y:S01]  /*fca0*/  HMMA.16816.F32.BF16 R32, R184, R198, R32 ;  /* 0x000000c6b820723c */ /* 0x000fe20000041820 */
[----:B------:R-:W3:Y:S06]  /*fcb0*/  LDSM.16.M88.4 R184, [R231] ;  /* 0x00000000e7b8783b */ /* 0x000eec0000000200 */
[----:B------:R-:W-:Y:S01]  /*fcc0*/  LDSM.16.M88.4 R196, [R218+0xc100] ;  /* 0x00c10000dac4783b */ /* 0x000fe20000000200 */
[C---:B----4-:R-:W-:Y:S08]  /*fcd0*/  HMMA.16816.F32.BF16 R4, R200.reuse, R208, R4 ;  /* 0x000000d0c804723c */ /* 0x050ff00000041804 */
[C---:B------:R-:W-:Y:S01]  /*fce0*/  HMMA.16816.F32.BF16 R8, R200.reuse, R210, R8 ;  /* 0x000000d2c808723c */ /* 0x040fe20000041808 */
[----:B------:R-:W-:Y:S07]  /*fcf0*/  LDSM.16.M88.4 R208, [R212+0xe900] ;  /* 0x00e90000d4d0783b */ /* 0x000fee0000000200 */
[C---:B-1----:R-:W-:Y:S08]  /*fd00*/  HMMA.16816.F32.BF16 R12, R200.reuse, R136, R12 ;  /* 0x00000088c80c723c */ /* 0x042ff0000004180c */
[C---:B------:R-:W-:Y:S01]  /*fd10*/  HMMA.16816.F32.BF16 R16, R200.reuse, R138, R16 ;  /* 0x0000008ac810723c */ /* 0x040fe20000041810 */
[----:B------:R-:W1:Y:S07]  /*fd20*/  LDSM.16.M88.4 R136, [R228] ;  /* 0x00000000e488783b */ /* 0x000e6e0000000200 */
[C---:B------:R-:W-:Y:S08]  /*fd30*/  HMMA.16816.F32.BF16 R20, R200.reuse, R176, R20 ;  /* 0x000000b0c814723c */ /* 0x040ff00000041814 */
[C---:B------:R-:W-:Y:S01]  /*fd40*/  HMMA.16816.F32.BF16 R24, R200.reuse, R178, R24 ;  /* 0x000000b2c818723c */ /* 0x040fe20000041818 */
[----:B------:R-:W4:Y:S07]  /*fd50*/  LDSM.16.M88.4 R176, [R222+0x18100] ;  /* 0x01810000deb0783b */ /* 0x000f2e0000000200 */
[C---:B--2---:R-:W-:Y:S08]  /*fd60*/  HMMA.16816.F32.BF16 R28, R200.reuse, R172, R28 ;  /* 0x000000acc81c723c */ /* 0x044ff0000004181c */
[----:B------:R-:W-:Y:S01]  /*fd70*/  HMMA.16816.F32.BF16 R32, R200, R174, R32 ;  /* 0x000000aec820723c */ /* 0x000fe20000041820 */
[----:B------:R-:W2:Y:S06]  /*fd80*/  LDSM.16.M88.4 R172, [R218+0xc900] ;  /* 0x00c90000daac783b */ /* 0x000eac0000000200 */
[----:B------:R-:W-:Y:S01]  /*fd90*/  LDSM.16.M88.4 R200, [R219+0x1c100] ;  /* 0x01c10000dbc8783b */ /* 0x000fe20000000200 */
[C---:B---3--:R-:W-:Y:S08]  /*fda0*/  HMMA.16816.F32.BF16 R4, R180.reuse, R184, R4 ;  /* 0x000000b8b404723c */ /* 0x048ff00000041804 */
[C---:B------:R-:W-:Y:S01]  /*fdb0*/  HMMA.16816.F32.BF16 R8, R180.reuse, R186, R8 ;  /* 0x000000bab408723c */ /* 0x040fe20000041808 */
[----:B------:R-:W3:Y:S07]  /*fdc0*/  LDSM.16.M88.4 R184, [R218+0xd100] ;  /* 0x00d10000dab8783b */ /* 0x000eee0000000200 */
[C---:B------:R-:W-:Y:S08]  /*fdd0*/  HMMA.16816.F32.BF16 R12, R180.reuse, R188, R12 ;  /* 0x000000bcb40c723c */ /* 0x040ff0000004180c */
[C---:B------:R-:W-:Y:S01]  /*fde0*/  HMMA.16816.F32.BF16 R16, R180.reuse, R190, R16 ;  /* 0x000000beb410723c */ /* 0x040fe20000041810 */
[----:B------:R-:W-:Y:S07]  /*fdf0*/  LDSM.16.M88.4 R188, [R217+0x4000] ;  /* 0x00400000d9bc783b */ /* 0x000fee0000000200 */
[C---:B------:R-:W-:Y:S08]  /*fe00*/  HMMA.16816.F32.BF16 R20, R180.reuse, R192, R20 ;  /* 0x000000c0b414723c */ /* 0x040ff00000041814 */
[C---:B------:R-:W-:Y:S01]  /*fe10*/  HMMA.16816.F32.BF16 R24, R180.reuse, R194, R24 ;  /* 0x000000c2b418723c */ /* 0x040fe20000041818 */
[----:B------:R-:W-:Y:S07]  /*fe20*/  LDSM.16.M88.4 R192, [R217+0x4800] ;  /* 0x00480000d9c0783b */ /* 0x000fee0000000200 */
[C---:B-1----:R-:W-:Y:S08]  /*fe30*/  HMMA.16816.F32.BF16 R28, R180.reuse, R136, R28 ;  /* 0x00000088b41c723c */ /* 0x042ff0000004181c */
[----:B------:R-:W-:Y:S01]  /*fe40*/  HMMA.16816.F32.BF16 R32, R180, R138, R32 ;  /* 0x0000008ab420723c */ /* 0x000fe20000041820 */
[----:B------:R-:W1:Y:S06]  /*fe50*/  LDSM.16.M88.4 R136, [R218+0xd900] ;  /* 0x00d90000da88783b */ /* 0x000e6c0000000200 */
[----:B------:R-:W1:Y:S01]  /*fe60*/  LDSM.16.M88.4 R180, [R221+0x18100] ;  /* 0x01810000ddb4783b */ /* 0x000e620000000200 */
[C---:B----4-:R-:W-:Y:S08]  /*fe70*/  HMMA.16816.F32.BF16 R4, R176.reuse, R196, R4 ;  /* 0x000000c4b004723c */ /* 0x050ff00000041804 */
[C---:B------:R-:W-:Y:S01]  /*fe80*/  HMMA.16816.F32.BF16 R8, R176.reuse, R198, R8 ;  /* 0x000000c6b008723c */ /* 0x040fe20000041808 */
[----:B------:R-:W4:Y:S07]  /*fe90*/  LDSM.16.M88.4 R196, [R217+0x5000] ;  /* 0x00500000d9c4783b */ /* 0x000f2e0000000200 */
[C---:B--2---:R-:W-:Y:S08]  /*fea0*/  HMMA.16816.F32.BF16 R12, R176.reuse, R172, R12 ;  /* 0x000000acb00c723c */ /* 0x044ff0000004180c */
[C---:B------:R-:W-:Y:S01]  /*feb0*/  HMMA.16816.F32.BF16 R16, R176.reuse, R174, R16 ;  /* 0x000000aeb010723c */ /* 0x040fe20000041810 */
[----:B------:R-:W2:Y:S07]  /*fec0*/  LDSM.16.M88.4 R172, [R217+0x5800] ;  /* 0x00580000d9ac783b */ /* 0x000eae0000000200 */
[C---:B---3--:R-:W-:Y:S08]  /*fed0*/  HMMA.16816.F32.BF16 R20, R176.reuse, R184, R20 ;  /* 0x000000b8b014723c */ /* 0x048ff00000041814 */
[C---:B------:R-:W-:Y:S01]  /*fee0*/  HMMA.16816.F32.BF16 R24, R176.reuse, R186, R24 ;  /* 0x000000bab018723c */ /* 0x040fe20000041818 */
[----:B------:R-:W-:Y:S07]  /*fef0*/  LDSM.16.M88.4 R184, [R220+0x1c100] ;  /* 0x01c10000dcb8783b */ /* 0x000fee0000000200 */
[C---:B-1----:R-:W-:Y:S08]  /*ff00*/  HMMA.16816.F32.BF16 R28, R176.reuse, R136, R28 ;  /* 0x00000088b01c723c */ /* 0x042ff0000004181c */
[----:B------:R-:W-:Y:S01]  /*ff10*/  HMMA.16816.F32.BF16 R32, R176, R138, R32 ;  /* 0x0000008ab020723c */ /* 0x000fe20000041820 */
[----:B------:R-:W1:Y:S06]  /*ff20*/  LDSM.16.M88.4 R136, [R212+0xf100] ;  /* 0x00f10000d488783b */ /* 0x000e6c0000000200 */
[----:B------:R-:W3:Y:S01]  /*ff30*/  LDSM.16.M88.4 R176, [R212+0xf900] ;  /* 0x00f90000d4b0783b */ /* 0x000ee20000000200 */
[C---:B------:R-:W-:Y:S08]  /*ff40*/  HMMA.16816.F32.BF16 R4, R180.reuse, R188, R4 ;  /* 0x000000bcb404723c */ /* 0x040ff00000041804 */
[C---:B------:R-:W-:Y:S01]  /*ff50*/  HMMA.16816.F32.BF16 R8, R180.reuse, R190, R8 ;  /* 0x000000beb408723c */ /* 0x040fe20000041808 */
[----:B------:R-:W1:Y:S07]  /*ff60*/  LDSM.16.M88.4 R188, [R227] ;  /* 0x00000000e3bc783b */ /* 0x000e6e0000000200 */
[C---:B------:R-:W-:Y:S08]  /*ff70*/  HMMA.16816.F32.BF16 R12, R180.reuse, R192, R12 ;  /* 0x000000c0b40c723c */ /* 0x040ff0000004180c */
[C---:B------:R-:W-:Y:S01]  /*ff80*/  HMMA.16816.F32.BF16 R16, R180.reuse, R194, R16 ;  /* 0x000000c2b410723c */ /* 0x040fe20000041810 */
[----:B------:R-:W1:Y:S07]  /*ff90*/  LDSM.16.M88.4 R192, [R226] ;  /* 0x00000000e2c0783b */ /* 0x000e6e0000000200 */
[C---:B----4-:R-:W-:Y:S08]  /*ffa0*/  HMMA.16816.F32.BF16 R20, R180.reuse, R196, R20 ;  /* 0x000000c4b414723c */ /* 0x050ff00000041814 */
[C---:B------:R-:W-:Y:S01]  /*ffb0*/  HMMA.16816.F32.BF16 R24, R180.reuse, R198, R24 ;  /* 0x000000c6b418723c */ /* 0x040fe20000041818 */
[----:B------:R-:W-:Y:S07]  /*ffc0*/  LDSM.16.M88.4 R196, [R222+0x1c100] ;  /* 0x01c10000dec4783b */ /* 0x000fee0000000200 */
[C---:B--2---:R-:W-:Y:S08]  /*ffd0*/  HMMA.16816.F32.BF16 R28, R180.reuse, R172, R28 ;  /* 0x000000acb41c723c */ /* 0x044ff0000004181c */
[----:B------:R-:W-:Y:S01]  /*ffe0*/  HMMA.16816.F32.BF16 R32, R180, R174, R32 ;  /* 0x000000aeb420723c */ /* 0x000fe20000041820 */
[----:B------:R-:W2:Y:S06]  /*fff0*/  LDSM.16.M88.4 R172, [R225] ;  /* 0x00000000e1ac783b */ /* 0x000eac0000000200 */
[----:B------:R-:W4:Y:S01]  /*10000*/  LDSM.16.M88.4 R180, [R224] ;  /* 0x00000000e0b4783b */ /* 0x000f220000000200 */
[C---:B------:R-:W-:Y:S08]  /*10010*/  HMMA.16816.F32.BF16 R4, R200.reuse, R204, R4 ;  /* 0x000000ccc804723c */ /* 0x040ff00000041804 */
[C---:B------:R-:W-:Y:S01]  /*10020*/  HMMA.16816.F32.BF16 R8, R200.reuse, R206, R8 ;  /* 0x000000cec808723c */ /* 0x040fe20000041808 */
[----:B------:R-:W2:Y:S07]  /*10030*/  LDSM.16.M88.4 R204, [R218+0xe100] ;  /* 0x00e10000dacc783b */ /* 0x000eae0000000200 */
[C---:B------:R-:W-:Y:S08]  /*10040*/  HMMA.16816.F32.BF16 R12, R200.reuse, R208, R12 ;  /* 0x000000d0c80c723c */ /* 0x040ff0000004180c */
[C---:B------:R-:W-:Y:S01]  /*10050*/  HMMA.16816.F32.BF16 R16, R200.reuse, R210, R16 ;  /* 0x000000d2c810723c */ /* 0x040fe20000041810 */
[----:B------:R-:W-:Y:S07]  /*10060*/  LDSM.16.M88.4 R208, [R217+0x6000] ;  /* 0x00600000d9d0783b */ /* 0x000fee0000000200 */
[C---:B-1----:R-:W-:Y:S08]  /*10070*/  HMMA.16816.F32.BF16 R20, R200.reuse, R136, R20 ;  /* 0x00000088c814723c */ /* 0x042ff00000041814 */
[C---:B------:R-:W-:Y:S01]  /*10080*/  HMMA.16816.F32.BF16 R24, R200.reuse, R138, R24 ;  /* 0x0000008ac818723c */ /* 0x040fe20000041818 */
[----:B------:R-:W1:Y:S07]  /*10090*/  LDSM.16.M88.4 R136, [R218+0xe900] ;  /* 0x00e90000da88783b */ /* 0x000e6e0000000200 */
[C---:B---3--:R-:W-:Y:S08]  /*100a0*/  HMMA.16816.F32.BF16 R28, R200.reuse, R176, R28 ;  /* 0x000000b0c81c723c */ /* 0x048ff0000004181c */
[----:B------:R-:W-:Y:S01]  /*100b0*/  HMMA.16816.F32.BF16 R32, R200, R178, R32 ;  /* 0x000000b2c820723c */ /* 0x000fe20000041820 */
[----:B------:R-:W3:Y:S06]  /*100c0*/  LDSM.16.M88.4 R176, [R218+0xf100] ;  /* 0x00f10000dab0783b */ /* 0x000eec0000000200 */
[----:B------:R-:W-:Y:S01]  /*100d0*/  LDSM.16.M88.4 R200, [R221+0x1c100] ;  /* 0x01c10000ddc8783b */ /* 0x000fe20000000200 */
[C---:B------:R-:W-:Y:S08]  /*100e0*/  HMMA.16816.F32.BF16 R4, R184.reuse, R188, R4 ;  /* 0x000000bcb804723c */ /* 0x040ff00000041804 */
[C---:B------:R-:W-:Y:S01]  /*100f0*/  HMMA.16816.F32.BF16 R8, R184.reuse, R190, R8 ;  /* 0x000000beb808723c */ /* 0x040fe20000041808 */
[----:B------:R-:W1:Y:S07]  /*10100*/  LDSM.16.M88.4 R188, [R218+0xf900] ;  /* 0x00f90000dabc783b */ /* 0x000e6e0000000200 */
[C---:B------:R-:W-:Y:S08]  /*10110*/  HMMA.16816.F32.BF16 R12, R184.reuse, R192, R12 ;  /* 0x000000c0b80c723c */ /* 0x040ff0000004180c */
[C---:B------:R-:W-:Y:S08]  /*10120*/  HMMA.16816.F32.BF16 R16, R184.reuse, R194, R16 ;  /* 0x000000c2b810723c */ /* 0x040ff00000041810 */
[C---:B--2---:R-:W-:Y:S08]  /*10130*/  HMMA.16816.F32.BF16 R20, R184.reuse, R172, R20 ;  /* 0x000000acb814723c */ /* 0x044ff00000041814 */
[C---:B------:R-:W-:Y:S08]  /*10140*/  HMMA.16816.F32.BF16 R24, R184.reuse, R174, R24 ;  /* 0x000000aeb818723c */ /* 0x040ff00000041818 */
[C---:B----4-:R-:W-:Y:S08]  /*10150*/  HMMA.16816.F32.BF16 R28, R184.reuse, R180, R28 ;  /* 0x000000b4b81c723c */ /* 0x050ff0000004181c */
[----:B------:R-:W-:Y:S08]  /*10160*/  HMMA.16816.F32.BF16 R32, R184, R182, R32 ;  /* 0x000000b6b820723c */ /* 0x000ff00000041820 */
[C---:B------:R-:W-:Y:S08]  /*10170*/  HMMA.16816.F32.BF16 R4, R196.reuse, R204, R4 ;  /* 0x000000ccc404723c */ /* 0x040ff00000041804 */
[C---:B------:R-:W-:Y:S08]  /*10180*/  HMMA.16816.F32.BF16 R8, R196.reuse, R206, R8 ;  /* 0x000000cec408723c */ /* 0x040ff00000041808 */
[C---:B-1----:R-:W-:Y:S08]  /*10190*/  HMMA.16816.F32.BF16 R12, R196.reuse, R136, R12 ;  /* 0x00000088c40c723c */ /* 0x042ff0000004180c */
[C---:B------:R-:W-:Y:S01]  /*101a0*/  HMMA.16816.F32.BF16 R16, R196.reuse, R138, R16 ;  /* 0x0000008ac410723c */ /* 0x040fe20000041810 */
[----:B------:R-:W1:Y:S07]  /*101b0*/  LDSM.16.M88.4 R136, [R217+0x6800] ;  /* 0x00680000d988783b */ /* 0x000e6e0000000200 */
[C---:B---3--:R-:W-:Y:S08]  /*101c0*/  HMMA.16816.F32.BF16 R20, R196.reuse, R176, R20 ;  /* 0x000000b0c414723c */ /* 0x048ff00000041814 */
[C---:B------:R-:W-:Y:S08]  /*101d0*/  HMMA.16816.F32.BF16 R24, R196.reuse, R178, R24 ;  /* 0x000000b2c418723c */ /* 0x040ff00000041818 */
[C---:B------:R-:W-:Y:S08]  /*101e0*/  HMMA.16816.F32.BF16 R28, R196.reuse, R188, R28 ;  /* 0x000000bcc41c723c */ /* 0x040ff0000004181c */
[----:B------:R-:W-:Y:S08]  /*101f0*/  HMMA.16816.F32.BF16 R32, R196, R190, R32 ;  /* 0x000000bec420723c */ /* 0x000ff00000041820 */
[C---:B------:R-:W-:Y:S08]  /*10200*/  HMMA.16816.F32.BF16 R4, R200.reuse, R208, R4 ;  /* 0x000000d0c804723c */ /* 0x040ff00000041804 */
        /* <DEDUP_REMOVED lines=15> */
[----:B------:R-:W3:Y:S01]  /*10300*/  MUFU.TANH R187, R6 ;  /* 0x0000000600bb7308 */ /* 0x000ee20000002400 */
[----:B------:R-:W-:Y:S02]  /*10310*/  FMUL.FTZ R14, R14, c[0x0][0x320] ;  /* 0x0000c8000e0e7a20 */ /* 0x000fe40000410000 */
[----:B------:R-:W-:Y:S02]  /*10320*/  FMUL.FTZ R15, R15, c[0x0][0x320] ;  /* 0x0000c8000f0f7a20 */ /* 0x000fe40000410000 */
[----:B------:R-:W-:Y:S02]  /*10330*/  FMUL.FTZ R16, R16, c[0x0][0x320] ;  /* 0x0000c80010107a20 */ /* 0x000fe40000410000 */
[----:B------:R-:W-:Y:S02]  /*10340*/  FMUL.FTZ R17, R17, c[0x0][0x320] ;  /* 0x0000c80011117a20 */ /* 0x000fe40000410000 */
[----:B------:R-:W-:Y:S01]  /*10350*/  FMUL.FTZ R18, R18, c[0x0][0x320] ;  /* 0x0000c80012127a20 */ /* 0x000fe20000410000 */
[----:B------:R4:W1:Y:S01]  /*10360*/  MUFU.TANH R186, R7 ;  /* 0x0000000700ba7308 */ /* 0x0008620000002400 */
[----:B------:R-:W-:Y:S09]  /*10370*/  FMUL.FTZ R19, R19, c[0x0][0x320] ;  /* 0x0000c80013137a20 */ /* 0x000ff20000410000 */
[----:B------:R-:W1:Y:S10]  /*10380*/  MUFU.TANH R181, R8 ;  /* 0x0000000800b57308 */ /* 0x000e740000002400 */
[----:B------:R-:W1:Y:S01]  /*10390*/  MUFU.TANH R178, R9 ;  /* 0x0000000900b27308 */ /* 0x000e620000002400 */
[----:B----4-:R-:W4:Y:S09]  /*103a0*/  LDSM.16.M88.4 R4, [R217+0x7000] ;  /* 0x00700000d904783b */ /* 0x010f320000000200 */
[----:B------:R-:W1:Y:S10]  /*103b0*/  MUFU.TANH R185, R10 ;  /* 0x0000000a00b97308 */ /* 0x000e740000002400 */
[----:B------:R1:W1:Y:S10]  /*103c0*/  MUFU.TANH R183, R11 ;  /* 0x0000000b00b77308 */ /* 0x0002740000002400 */
[----:B------:R-:W2:Y:S10]  /*103d0*/  MUFU.TANH R175, R12 ;  /* 0x0000000c00af7308 */ /* 0x000eb40000002400 */
[----:B------:R-:W2:Y:S01]  /*103e0*/  MUFU.TANH R174, R13 ;  /* 0x0000000d00ae7308 */ /* 0x000ea20000002400 */
[----:B-1----:R-:W1:Y:S01]  /*103f0*/  LDSM.16.M88.4 R8, [R217+0x7800] ;  /* 0x00780000d908783b */ /* 0x002e620000000200 */
[----:B------:R-:W-:Y:S04]  /*10400*/  DEPBAR.LE SB0, 0x0 ;  /* 0x000080000000791a */ /* 0x000fe80000000000 */
[C---:B----4-:R-:W-:Y:S04]  /*10410*/  HMMA.16816.F32.BF16 R20, R200.reuse, R4, R20 ;  /* 0x00000004c814723c */ /* 0x050fe80000041814 */
[----:B------:R-:W4:Y:S01]  /*10420*/  MUFU.TANH R180, R14 ;  /* 0x0000000e00b47308 */ /* 0x000f220000002400 */
[----:B------:R-:W-:Y:S03]  /*10430*/  BAR.SYNC.DEFER_BLOCKING 0x0 ;  /* 0x0000000000007b1d */ /* 0x000fe60000010000 */
[C---:B------:R-:W-:Y:S06]  /*10440*/  HMMA.16816.F32.BF16 R24, R200.reuse, R6, R24 ;  /* 0x00000006c818723c */ /* 0x040fec0000041818 */
[----:B------:R-:W1:Y:S10]  /*10450*/  MUFU.TANH R179, R15 ;  /* 0x0000000f00b37308 */ /* 0x000e740000002400 */
[----:B------:R-:W2:Y:S01]  /*10460*/  MUFU.TANH R173, R16 ;  /* 0x0000001000ad7308 */ /* 0x000ea20000002400 */
[----:B------:R-:W-:Y:S02]  /*10470*/  FMUL.FTZ R20, R20, c[0x0][0x320] ;  /* 0x0000c80014147a20 */ /* 0x000fe40000410000 */
[----:B------:R-:W-:Y:S02]  /*10480*/  FMUL.FTZ R21, R21, c[0x0][0x320] ;  /* 0x0000c80015157a20 */ /* 0x000fe40000410000 */
[----:B------:R-:W-:Y:S02]  /*10490*/  FMUL.FTZ R22, R22, c[0x0][0x320] ;  /* 0x0000c80016167a20 */ /* 0x000fe40000410000 */
[----:B------:R-:W-:Y:S03]  /*104a0*/  FMUL.FTZ R23, R23, c[0x0][0x320] ;  /* 0x0000c80017177a20 */ /* 0x000fe60000410000 */
[----:B------:R-:W2:Y:S01]  /*104b0*/  MUFU.TANH R136, R20 ;  /* 0x0000001400887308 */ /* 0x000ea20000002400 */
[----:B------:R-:W-:Y:S02]  /*104c0*/  FMUL.FTZ R24, R24, c[0x0][0x320] ;  /* 0x0000c80018187a20 */ /* 0x000fe40000410000 */
[----:B------:R-:W-:Y:S01]  /*104d0*/  FMUL.FTZ R27, R27, c[0x0][0x320] ;  /* 0x0000c8001b1b7a20 */ /* 0x000fe20000410000 */
[C---:B-1----:R-:W-:Y:S03]  /*104e0*/  HMMA.16816.F32.BF16 R28, R200.reuse, R8, R28 ;  /* 0x00000008c81c723c */ /* 0x042fe6000004181c */
[----:B------:R-:W-:Y:S03]  /*104f0*/  FMUL.FTZ R26, R26, c[0x0][0x320] ;  /* 0x0000c8001a1a7a20 */ /* 0x000fe60000410000 */
[----:B------:R1:W1:Y:S02]  /*10500*/  MUFU.TANH R135, R21 ;  /* 0x0000001500877308 */ /* 0x0002640000002400 */
[----:B------:R-:W-:Y:S08]  /*10510*/  HMMA.16816.F32.BF16 R32, R200, R10, R32 ;  /* 0x0000000ac820723c */ /* 0x000ff00000041820 */
[----:B------:R2:W2:Y:S10]  /*10520*/  MUFU.TANH R139, R22 ;  /* 0x00000016008b7308 */ /* 0x0004b40000002400 */
[----:B------:R3:W3:Y:S06]  /*10530*/  MUFU.TANH R172, R23 ;  /* 0x0000001700ac7308 */ /* 0x0006ec0000002400 */
[----:B-1----:R-:W-:Y:S02]  /*10540*/  FMUL.FTZ R21, R32, c[0x0][0x320] ;  /* 0x0000c80020157a20 */ /* 0x002fe40000410000 */
[----:B------:R-:W-:Y:S02]  /*10550*/  FMUL.FTZ R20, R33, c[0x0][0x320] ;  /* 0x0000c80021147a20 */ /* 0x000fe40000410000 */
[----:B------:R1:W1:Y:S01]  /*10560*/  MUFU.TANH R132, R24 ;  /* 0x0000001800847308 */ /* 0x0002620000002400 */
[----:B--2---:R-:W-:Y:S02]  /*10570*/  FMUL.FTZ R22, R29, c[0x0][0x320] ;  /* 0x0000c8001d167a20 */ /* 0x004fe40000410000 */
[----:B------:R-:W-:Y:S07]  /*10580*/  FMUL.FTZ R29, R35, c[0x0][0x320] ;  /* 0x0000c800231d7a20 */ /* 0x000fee0000410000 */
[----:B------:R2:W2:Y:S01]  /*10590*/  MUFU.TANH R138, R27 ;  /* 0x0000001b008a7308 */ /* 0x0004a20000002400 */
[----:B---3--:R-:W-:Y:S02]  /*105a0*/  FMUL.FTZ R23, R28, c[0x0][0x320] ;  /* 0x0000c8001c177a20 */ /* 0x008fe40000410000 */
[----:B------:R-:W-:Y:S07]  /*105b0*/  FMUL.FTZ R28, R34, c[0x0][0x320] ;  /* 0x0000c800221c7a20 */ /* 0x000fee0000410000 */
[----:B------:R3:W3:Y:S01]  /*105c0*/  MUFU.TANH R137, R17 ;  /* 0x0000001100897308 */ /* 0x0006e20000002400 */
[----:B-1----:R-:W-:Y:S02]  /*105d0*/  FMUL.FTZ R24, R25, c[0x0][0x320] ;  /* 0x0000c80019187a20 */ /* 0x002fe40000410000 */
[----:B------:R-:W-:Y:S07]  /*105e0*/  FMUL.FTZ R25, R30, c[0x0][0x320] ;  /* 0x0000c8001e197a20 */ /* 0x000fee0000410000 */
[----:B------:R1:W1:Y:S01]  /*105f0*/  MUFU.TANH R177, R18 ;  /* 0x0000001200b17308 */ /* 0x0002620000002400 */
[----:B--2---:R-:W-:Y:S09]  /*10600*/  FMUL.FTZ R27, R31, c[0x0][0x320] ;  /* 0x0000c8001f1b7a20 */ /* 0x004ff20000410000 */
        /* <DEDUP_REMOVED lines=12> */
[----:B--234-:R-:W-:Y:S01]  /*106d0*/  ULEA UR4, UR21, UR10, 0x6 ;  /* 0x0000000a15047291 */ /* 0x01cfe2000f8e303f */
[----:B------:R-:W-:Y:S05]  /*106e0*/  IMAD.MOV.U32 R240, RZ, RZ, RZ ;  /* 0x000000fffff07224 */ /* 0x000fea00078e00ff */
[----:B------:R-:W-:Y:S05]  /*106f0*/  IMAD.U32 R2, RZ, RZ, UR4 ;  /* 0x00000004ff027e24 */ /* 0x000fea000f8e00ff */
[----:B------:R-:W-:Y:S05]  /*10700*/  IADD3 R2, R2, -0x40, R251 ;  /* 0xffffffc002027810 */ /* 0x000fea0007ffe0fb */
        /* <DEDUP_REMOVED lines=22> */
[----:B------:R-:W-:Y:S01]  /*10870*/  LEA.HI.X R2, R0, c[0x0][0x1cc], R2, 0x1, P0 ;  /* 0x0000730000027a11 */ /* 0x000fe200000f0c02 */
[----:B------:R-:W2:Y:S04]  /*10880*/  SHFL.IDX PT, R3, R5, RZ, 0x181f ;  /* 0x00181fff05037589 */ /* 0x000ea800000e0000 */
[----:B------:R-:W3:Y:S04]  /*10890*/  SHFL.IDX PT, R4, R2, RZ, 0x181f ;  /* 0x00181fff02047589 */ /* 0x000ee800000e0000 */
[----:B------:R-:W4:Y:S04]  /*108a0*/  SHFL.IDX PT, R0, R5, 0x1, 0x181f ;  /* 0x00381f0005007f89 */ /* 0x000f2800000e0000 */
[----:B------:R-:W5:Y:S01]  /*108b0*/  SHFL.IDX PT, R2, R2, 0x1, 0x181f ;  /* 0x00381f0002027f89 */ /* 0x000f6200000e0000 */
[C---:B--2---:R-:W-:Y:S05]  /*108c0*/  IADD3 R16, P0, R3.reuse, R250, RZ ;  /* 0x000000fa03107210 */ /* 0x044fea0007f1e0ff */
[C-C-:B---3--:R-:W-:Y:S01]  /*108d0*/  IMAD.X R17, R4.reuse, 0x1, R249.reuse, P0 ;  /* 0x0000000104117824 */ /* 0x148fe200000e06f9 */
[C---:B------:R-:W-:Y:S04]  /*108e0*/  IADD3 R14, P0, R3.reuse, R247, RZ ;  /* 0x000000f7030e7210 */ /* 0x040fe80007f1e0ff */
[----:B------:R2:W-:Y:S01]  /*108f0*/  LDGSTS.E.BYPASS.LTC128B.128 [R239+0x8100], [R16.64], !P2 ;  /* 0x0810000010ef7fae */ /* 0x0005e2000d101d50 */
[C---:B------:R-:W-:Y:S02]  /*10900*/  IADD3.X R15, R4.reuse, R248, RZ, P0, !PT ;  /* 0x000000f8040f7210 */ /* 0x040fe400007fe4ff */
[C---:B-1----:R-:W-:Y:S03]  /*10910*/  IADD3 R18, P0, R3.reuse, R245, RZ ;  /* 0x000000f503127210 */ /* 0x042fe60007f1e0ff */
[----:B------:R2:W-:Y:S02]  /*10920*/  LDGSTS.E.BYPASS.LTC128B.128 [R239+0xa100], [R14.64], !P6 ;  /* 0x0a1000000eef7fae */ /* 0x0005e4000f101d50 */
[C---:B------:R-:W-:Y:S01]  /*10930*/  IMAD.X R19, R4.reuse, 0x1, R246, P0 ;  /* 0x0000000104137824 */ /* 0x040fe200000e06f6 */
[----:B------:R-:W-:Y:S04]  /*10940*/  IADD3 R12, P0, R3, R243, RZ ;  /* 0x000000f3030c7210 */ /* 0x000fe80007f1e0ff */
[----:B------:R2:W-:Y:S01]  /*10950*/  LDGSTS.E.BYPASS.LTC128B.128 [R239+0xc100], [R18.64], !P5 ;  /* 0x0c10000012ef7fae */ /* 0x0005e2000e901d50 */
[----:B------:R-:W-:Y:S01]  /*10960*/  IMAD.X R13, R4, 0x1, R244, P0 ;  /* 0x00000001040d7824 */ /* 0x000fe200000e06f4 */
[----:B----4-:R-:W-:Y:S04]  /*10970*/  IADD3 R10, P0, R0, R250, RZ ;  /* 0x000000fa000a7210 */ /* 0x010fe80007f1e0ff */
[----:B------:R2:W-:Y:S01]  /*10980*/  LDGSTS.E.BYPASS.LTC128B.128 [R239+0xe100], [R12.64], !P4 ;  /* 0x0e1000000cef7fae */ /* 0x0005e2000e101d50 */
[----:B-----5:R-:W-:Y:S01]  /*10990*/  IMAD.X R11, R2, 0x1, R249, P0 ;  /* 0x00000001020b7824 */ /* 0x020fe200000e06f9 */
[----:B------:R-:W-:Y:S04]  /*109a0*/  IADD3 R8, P0, R0, R247, RZ ;  /* 0x000000f700087210 */ /* 0x000fe80007f1e0ff */
[----:B------:R2:W-:Y:S01]  /*109b0*/  LDGSTS.E.BYPASS.LTC128B.128 [R239+0x9100], [R10.64], !P2 ;  /* 0x091000000aef7fae */ /* 0x0005e2000d101d50 */
[----:B------:R-:W-:Y:S02]  /*109c0*/  IADD3.X R9, R2, R248, RZ, P0, !PT ;  /* 0x000000f802097210 */ /* 0x000fe400007fe4ff */
[----:B------:R-:W-:Y:S03]  /*109d0*/  IADD3 R6, P0, R0, R245, RZ ;  /* 0x000000f500067210 */ /* 0x000fe60007f1e0ff */
[----:B------:R2:W-:Y:S02]  /*109e0*/  LDGSTS.E.BYPASS.LTC128B.128 [R239+0xb100], [R8.64], !P6 ;  /* 0x0b10000008ef7fae */ /* 0x0005e4000f101d50 */
[----:B------:R-:W-:Y:S01]  /*109f0*/  IMAD.X R7, R2, 0x1, R246, P0 ;  /* 0x0000000102077824 */ /* 0x000fe200000e06f6 */
[----:B------:R-:W-:Y:S04]  /*10a00*/  IADD3 R4, P0, R0, R243, RZ ;  /* 0x000000f300047210 */ /* 0x000fe80007f1e0ff */
[----:B------:R2:W-:Y:S01]  /*10a10*/  LDGSTS.E.BYPASS.LTC128B.128 [R239+0xd100], [R6.64], !P5 ;  /* 0x0d10000006ef7fae */ /* 0x0005e2000e901d50 */
[----:B------:R-:W-:Y:S05]  /*10a20*/  IMAD.X R5, R2, 0x1, R244, P0 ;  /* 0x0000000102057824 */ /* 0x000fea00000e06f4 */
[----:B------:R2:W-:Y:S03]  /*10a30*/  LDGSTS.E.BYPASS.LTC128B.128 [R239+0xf100], [R4.64], !P4 ;  /* 0x0f10000004ef7fae */ /* 0x0005e6000e101d50 */
.L_x_1006:
[----:B--234-:R-:W-:Y:S01]  /*10a40*/  PLOP3.LUT P0, PT, PT, PT, UP2, 0x80, 0x0 ;  /* 0x000000000000781c */ /* 0x01cfe20003f0f028 */
[----:B------:R-:W2:Y:S01]  /*10a50*/  LDL R2, [R1+0xc] ;  /* 0x00000c0001027983 */ /* 0x000ea20000100800 */
[----:B------:R-:W-:Y:S03]  /*10a60*/  USHF.L.U32 UR4, UR21, 0x6, URZ ;  /* 0x0000000615047899 */ /* 0x000fe6000800063f */
[----:B------:R-:W3:Y:S03]  /*10a70*/  LDL R12, [R1+0x8] ;  /* 0x00000800010c7983 */ /* 0x000ee60000100800 */
[----:B------:R-:W-:Y:S01]  /*10a80*/  IMAD.U32 R5, RZ, RZ, UR4 ;  /* 0x00000004ff057e24 */ /* 0x000fe2000f8e00ff */
[----:B------:R-:W0:Y:S04]  /*10a90*/  LDGDEPBAR ;  /* 0x00000000000079af */ /* 0x000e280000000000 */
[----:B--2---:R-:W-:Y:S01]  /*10aa0*/  @P0 IMAD.HI.U32 R0, R2, c[0x0][0x2c8], RZ ;  /* 0x0000b20002000a27 */ /* 0x004fe200078e00ff */
[----:B------:R-:W-:Y:S03]  /*10ab0*/  PLOP3.LUT P0, PT, PT, PT, UP2, 0x80, 0x0 ;  /* 0x000000000000781c */ /* 0x000fe60003f0f028 */
[----:B------:R-:W-:Y:S02]  /*10ac0*/  IMAD.MOV.U32 R4, RZ, RZ, R2 ;  /* 0x000000ffff047224 */ /* 0x000fe400078e0002 */
[----:B------:R-:W-:Y:S08]  /*10ad0*/  IMAD.U32 R2, RZ, RZ, UR8 ;  /* 0x00000008ff027e24 */ /* 0x000ff0000f8e00ff */
[----:B------:R-:W-:Y:S02]  /*10ae0*/  @P0 SHF.R.U32.HI R4, RZ, c[0x0][0x2cc], R0 ;  /* 0x0000b300ff040a19 */ /* 0x000fe40000011600 */
[----:B------:R-:W-:Y:S02]  /*10af0*/  PLOP3.LUT P0, PT, PT, PT, UP1, 0x40, 0x0 ;  /* 0x000000000000781c */ /* 0x000fe40003f0e818 */
[----:B---3--:R-:W-:Y:S01]  /*10b00*/  IADD3 R0, -R12, 0x1, -R5 ;  /* 0x000000010c007810 */ /* 0x008fe20007ffe905 */
[----:B------:R-:W2:Y:S03]  /*10b10*/  SHFL.IDX PT, R3, R4, RZ, 0x1c1f ;  /* 0x001c1fff04037589 */ /* 0x000ea600000e0000 */
[----:B------:R-:W-:Y:S04]  /*10b20*/  IADD3 R0, R0, -c[0x0][0x168], R2 ;  /* 0x80005a0000007a10 */ /* 0x000fe80007ffe002 */
[C---:B------:R-:W-:Y:S02]  /*10b30*/  IADD3 R7, R0.reuse, c[0x0][0x328], RZ ;  /* 0x0000ca0000077a10 */ /* 0x040fe40007ffe0ff */
[----:B------:R-:W-:Y:S03]  /*10b40*/  IADD3 R6, R0, UR20, RZ ;  /* 0x0000001400067c10 */ /* 0x000fe6000fffe0ff */
[--C-:B--2---:R-:W-:Y:S02]  /*10b50*/  IMAD.IADD R2, R7, 0x1, R3.reuse ;  /* 0x0000000107027824 */ /* 0x104fe400078e0203 */
        /* <DEDUP_REMOVED lines=17> */
.L_x_1009:
[----:B------:R-:W-:Y:S04]  /*10c70*/  MOV R8, c[0x0][0x32c] ;  /* 0x0000cb0000087a02 */ /* 0x000fe80000000f00 */
[----:B------:R-:W-:Y:S11]  /*10c80*/  ISETP.NE.AND P0, PT, R8, 0x1, PT ;  /* 0x000000010800780c */ /* 0x000ff60003f05270 */
[----:B------:R-:W-:Y:S02]  /*10c90*/  @!UPT UIADD3 URZ, URZ, URZ, URZ ;  /* 0x0000003f3f3ff290 */ /* 0x000fe4000fffe03f */
[----:B------:R-:W-:Y:S05]  /*10ca0*/  @P0 IMAD.HI.U32 R8, R3, c[0x0][0x330], RZ ;  /* 0x0000cc0003080a27 */ /* 0x000fea00078e00ff */
[----:B------:R-:W-:Y:S02]  /*10cb0*/  @P0 SHF.R.U32.HI R3, RZ, c[0x0][0x334], R8 ;  /* 0x0000cd00ff030a19 */ /* 0x000fe40000011608 */
.L_x_1010:
[----:B------:R-:W-:Y:S05]  /*10cc0*/  BSYNC B0 ;  /* 0x0000000000007941 */ /* 0x000fea0003800000 */
.L_x_1008:
[----:B------:R-:W-:Y:S04]  /*10cd0*/  IMAD R3, R3, c[0x0][0x32c], -R5 ;  /* 0x0000cb0003037a24 */ /* 0x000fe800078e0a05 */
[----:B------:R-:W-:Y:S05]  /*10ce0*/  IMAD.IADD R3, R3, 0x1, -R12 ;  /* 0x0000000103037824 */ /* 0x000fea00078e0a0c */
[----:B------:R-:W-:Y:S02]  /*10cf0*/  IADD3 R8, R3, c[0x0][0x32c], RZ ;  /* 0x0000cb0003087a10 */ /* 0x000fe40007ffe0ff */
[----:B------:R-:W-:Y:S02]  /*10d00*/  IMNMX R0, R0, R3, !PT ;  /* 0x0000000300007217 */ /* 0x000fe40007800200 */
[----:B------:R-:W-:Y:S02]  /*10d10*/  IMNMX R2, R2, R8, PT ;  /* 0x0000000802027217 */ /* 0x000fe40003800200 */
.L_x_1007:
[----:B------:R-:W-:Y:S01]  /*10d20*/  UISETP.GT.AND UP0, UPT, UR21, -0x1, UPT ;  /* 0xffffffff1500788c */ /* 0x000fe2000bf04270 */
[----:B------:R-:W2:Y:S05]  /*10d30*/  SHFL.IDX PT, R3, R4, 0x1, 0x1c1f ;  /* 0x003c1f0004037f89 */ /* 0x000eaa00000e0000 */
        /* <DEDUP_REMOVED lines=47> */
[----:B-1----:R-:W-:Y:S02]  /*11030*/  FSEL R190, R24, -INF , !P0 ;  /* 0xff80000018be7808 */ /* 0x002fe40004000000 */
        /* <DEDUP_REMOVED lines=14> */
[--C-:B--2---:R-:W-:Y:S03]  /*11120*/  IMAD.IADD R0, R6, 0x1, R3.reuse ;  /* 0x0000000106007824 */ /* 0x104fe600078e0203 */
[----:B------:R-:W-:Y:S01]  /*11130*/  ISETP.LT.OR P0, PT, R2, 0x3a, P0 ;  /* 0x0000003a0200780c */ /* 0x000fe20000701670 */
[----:B------:R-:W-:Y:S03]  /*11140*/  IMAD.IADD R2, R7, 0x1, R3 ;  /* 0x0000000107027824 */ /* 0x000fe600078e0203 */
[----:B------:R-:W-:Y:S02]  /*11150*/  FSEL R200, R20, -INF , !P0 ;  /* 0xff80000014c87808 */ /* 0x000fe40004000000 */
[----:B------:R-:W-:Y:S11]  /*11160*/  PLOP3.LUT P0, PT, PT, PT, UP1, 0x40, 0x0 ;  /* 0x000000000000781c */ /* 0x000ff60003f0e818 */
[----:B------:R-:W-:Y:S02]  /*11170*/  @!UPT UIADD3 URZ, URZ, URZ, URZ ;  /* 0x0000003f3f3ff290 */ /* 0x000fe4000fffe03f */
        /* <DEDUP_REMOVED lines=16> */
.L_x_1013:
[----:B------:R-:W-:Y:S04]  /*11280*/  MOV R4, c[0x0][0x32c] ;  /* 0x0000cb0000047a02 */ /* 0x000fe80000000f00 */
[----:B------:R-:W-:Y:S11]  /*11290*/  ISETP.NE.AND P0, PT, R4, 0x1, PT ;  /* 0x000000010400780c */ /* 0x000ff60003f05270 */
[----:B------:R-:W-:Y:S02]  /*112a0*/  @!UPT UIADD3 URZ, URZ, URZ, URZ ;  /* 0x0000003f3f3ff290 */ /* 0x000fe4000fffe03f */
[----:B------:R-:W-:Y:S05]  /*112b0*/  @P0 IMAD.HI.U32 R4, R3, c[0x0][0x330], RZ ;  /* 0x0000cc0003040a27 */ /* 0x000fea00078e00ff */
[----:B------:R-:W-:Y:S02]  /*112c0*/  @P0 SHF.R.U32.HI R3, RZ, c[0x0][0x334], R4 ;  /* 0x0000cd00ff030a19 */ /* 0x000fe40000011604 */
.L_x_1014:
[----:B------:R-:W-:Y:S05]  /*112d0*/  BSYNC B0 ;  /* 0x0000000000007941 */ /* 0x000fea0003800000 */
.L_x_1012:
[----:B------:R-:W-:Y:S04]  /*112e0*/  IMAD R5, R3, c[0x0][0x32c], -R5 ;  /* 0x0000cb0003057a24 */ /* 0x000fe800078e0a05 */
[----:B------:R-:W-:Y:S05]  /*112f0*/  IMAD.IADD R5, R5, 0x1, -R12 ;  /* 0x0000000105057824 */ /* 0x000fea00078e0a0c */
[----:B------:R-:W-:Y:S02]  /*11300*/  IADD3 R3, R5, c[0x0][0x32c], RZ ;  /* 0x0000cb0005037a10 */ /* 0x000fe40007ffe0ff */
[----:B------:R-:W-:Y:S02]  /*11310*/  IMNMX R0, R0, R5, !PT ;  /* 0x0000000500007217 */ /* 0x000fe40007800200 */
[----:B------:R-:W-:Y:S02]  /*11320*/  IMNMX R2, R2, R3, PT ;  /* 0x0000000302027217 */ /* 0x000fe40003800200 */
.L_x_1011:
        /* <DEDUP_REMOVED lines=148> */
[C---:B------:R-:W-:Y:S02]  /*11c70*/  FMUL.FTZ R32, R2.reuse, R168 ;  /* 0x000000a802207220 */ /* 0x040fe40000410000 */
[C---:B------:R-:W-:Y:S01]  /*11c80*/  FMUL.FTZ R33, R2.reuse, R169 ;  /* 0x000000a902217220 */ /* 0x040fe20000410000 */
[----:B------:R-:W3:Y:S01]  /*11c90*/  MUFU.EX2 R201, R7 ;  /* 0x0000000700c97308 */ /* 0x000ee20000000800 */
[C---:B------:R-:W-:Y:S02]  /*11ca0*/  FMUL.FTZ R36, R2.reuse, R36 ;  /* 0x0000002402247220 */ /* 0x040fe40000410000 */
[C---:B------:R-:W-:Y:S01]  /*11cb0*/  FMUL.FTZ R37, R2.reuse, R37 ;  /* 0x0000002502257220 */ /* 0x040fe20000410000 */
[----:B-1----:R-:W-:Y:S01]  /*11cc0*/  F2FP.BF16.PACK_AB R137, R203, R204 ;  /* 0x000000cccb89723e */ /* 0x002fe200000010ff */
[C---:B------:R-:W-:Y:S02]  /*11cd0*/  FMUL.FTZ R40, R2.reuse, R40 ;  /* 0x0000002802287220 */ /* 0x040fe40000410000 */
[C---:B------:R-:W-:Y:S02]  /*11ce0*/  FMUL.FTZ R41, R2.reuse, R41 ;  /* 0x0000002902297220 */ /* 0x040fe40000410000 */
[C---:B------:R-:W-:Y:S01]  /*11cf0*/  FMUL.FTZ R44, R2.reuse, R44 ;  /* 0x0000002c022c7220 */ /* 0x040fe20000410000 */
        /* <DEDUP_REMOVED lines=8> */
[C---:B------:R-:W-:Y:S01]  /*11d80*/  FMUL.FTZ R56, R2.reuse, R56 ;  /* 0x0000003802387220 */ /* 0x040fe20000410000 */
        /* <DEDUP_REMOVED lines=22> */
[C---:B------:R-:W-:Y:S01]  /*11ef0*/  FMUL.FTZ R27, R0.reuse, R163 ;  /* 0x000000a3001b7220 */ /* 0x040fe20000410000 */
[----:B------:R-:W4:Y:S01]  /*11f00*/  LDSM.16.MT88.4 R148, [R214+0x2100] ;  /* 0x00210000d694783b */ /* 0x000f220000004200 */
[C---:B------:R-:W-:Y:S01]  /*11f10*/  FMUL.FTZ R34, R0.reuse, R170 ;  /* 0x000000aa00227220 */ /* 0x040fe20000410000 */
[C---:B------:R-:W-:Y:S03]  /*11f20*/  HMMA.16816.F32.BF16 R12, R136.reuse, R20, R12 ;  /* 0x00000014880c723c */ /* 0x040fe6000004180c */
[----:B------:R-:W-:Y:S02]  /*11f30*/  FMUL.FTZ R35, R0, R171 ;  /* 0x000000ab00237220 */ /* 0x000fe40000410000 */
[--C-:B--2---:R-:W-:Y:S01]  /*11f40*/  FFMA.FTZ R134, R174, c[0x0][0x2d0], -R176.reuse ;  /* 0x0000b400ae867a23 */ /* 0x104fe200000108b0 */
[----:B------:R-:W-:Y:S01]  /*11f50*/  LDSM.16.MT88.4 R160, [R214+0x2900] ;  /* 0x00290000d6a0783b */ /* 0x000fe20000004200 */
[C---:B------:R-:W-:Y:S01]  /*11f60*/  FMUL.FTZ R20, R2.reuse, R156 ;  /* 0x0000009c02147220 */ /* 0x040fe20000410000 */
[C---:B------:R-:W-:Y:S01]  /*11f70*/  HMMA.16816.F32.BF16 R16, R136.reuse, R22, R16 ;  /* 0x000000168810723c */ /* 0x040fe20000041810 */
[----:B------:R2:W5:Y:S03]  /*11f80*/  MUFU.EX2 R209, R134 ;  /* 0x0000008600d17308 */ /* 0x0005660000000800 */
[----:B------:R-:W-:Y:S02]  /*11f90*/  FMUL.FTZ R21, R2, R157 ;  /* 0x0000009d02157220 */ /* 0x000fe40000410000 */
[C---:B------:R-:W-:Y:S01]  /*11fa0*/  FMUL.FTZ R38, R0.reuse, R38 ;  /* 0x0000002600267220 */ /* 0x040fe20000410000 */
[----:B------:R-:W-:Y:S01]  /*11fb0*/  LDSM.16.MT88.4 R168, [R213+0x4900] ;  /* 0x00490000d5a8783b */ /* 0x000fe20000004200 */
[C---:B------:R-:W-:Y:S04]  /*11fc0*/  FMUL.FTZ R22, R0.reuse, R158 ;  /* 0x0000009e00167220 */ /* 0x040fe80000410000 */
[C---:B------:R-:W-:Y:S02]  /*11fd0*/  FMUL.FTZ R23, R0.reuse, R159 ;  /* 0x0000009f00177220 */ /* 0x040fe40000410000 */
[C---:B------:R-:W-:Y:S01]  /*11fe0*/  FMUL.FTZ R39, R0.reuse, R39 ;  /* 0x0000002700277220 */ /* 0x040fe20000410000 */
[----:B------:R-:W-:Y:S01]  /*11ff0*/  LDSM.16.MT88.4 R156, [R213+0x2900] ;  /* 0x00290000d59c783b */ /* 0x000fe20000004200 */
[C---:B------:R-:W-:Y:S02]  /*12000*/  FMUL.FTZ R42, R0.reuse, R42 ;  /* 0x0000002a002a7220 */ /* 0x040fe40000410000 */
[C---:B------:R-:W-:Y:S01]  /*12010*/  FMUL.FTZ R43, R0.reuse, R43 ;  /* 0x0000002b002b7220 */ /* 0x040fe20000410000 */
[C---:B------:R-:W-:Y:S03]  /*12020*/  HMMA.16816.F32.BF16 R20, R136.reuse, R28, R20 ;  /* 0x0000001c8814723c */ /* 0x040fe60000041814 */
[C---:B------:R-:W-:Y:S02]  /*12030*/  FMUL.FTZ R46, R0.reuse, R46 ;  /* 0x0000002e002e7220 */ /* 0x040fe40000410000 */
[----:B------:R-:W-:Y:S02]  /*12040*/  FMUL.FTZ R47, R0, R47 ;  /* 0x0000002f002f7220 */ /* 0x000fe40000410000 */
[C---:B------:R-:W-:Y:S01]  /*12050*/  FMUL.FTZ R28, R2.reuse, R164 ;  /* 0x000000a4021c7220 */ /* 0x040fe20000410000 */
[C---:B------:R-:W-:Y:S04]  /*12060*/  HMMA.16816.F32.BF16 R24, R136.reuse, R30, R24 ;  /* 0x0000001e8818723c */ /* 0x040fe80000041818 */
[----:B------:R-:W-:Y:S02]  /*12070*/  FMUL.FTZ R29, R2, R165 ;  /* 0x000000a5021d7220 */ /* 0x000fe40000410000 */
[--C-:B--2---:R-:W-:Y:S02]  /*12080*/  FFMA.FTZ R134, R173, c[0x0][0x2d0], -R176.reuse ;  /* 0x0000b400ad867a23 */ /* 0x104fe400000108b0 */
[C---:B------:R-:W-:Y:S01]  /*12090*/  FMUL.FTZ R30, R0.reuse, R166 ;  /* 0x000000a6001e7220 */ /* 0x040fe20000410000 */
[----:B------:R-:W-:Y:S01]  /*120a0*/  LDSM.16.MT88.4 R172, [R214+0x4900] ;  /* 0x00490000d6ac783b */ /* 0x000fe20000004200 */
[----:B------:R2:W-:Y:S02]  /*120b0*/  MUFU.EX2 R208, R134 ;  /* 0x0000008600d07308 */ /* 0x0005e40000000800 */
[C---:B------:R-:W-:Y:S02]  /*120c0*/  FMUL.FTZ R31, R0.reuse, R167 ;  /* 0x000000a7001f7220 */ /* 0x040fe40000410000 */
[C---:B------:R-:W-:Y:S02]  /*120d0*/  FMUL.FTZ R50, R0.reuse, R50 ;  /* 0x0000003200327220 */ /* 0x040fe40000410000 */
[C---:B------:R-:W-:Y:S01]  /*120e0*/  FMUL.FTZ R51, R0.reuse, R51 ;  /* 0x0000003300337220 */ /* 0x040fe20000410000 */
[----:B------:R-:W-:Y:S01]  /*120f0*/  LDSM.16.MT88.4 R164, [R216+0x2900] ;  /* 0x00290000d8a4783b */ /* 0x000fe20000004200 */
        /* <DEDUP_REMOVED lines=11> */
[----:B------:R-:W-:Y:S02]  /*121b0*/  FMUL.FTZ R67, R0, R67 ;  /* 0x0000004300437220 */ /* 0x000fe40000410000 */
[C---:B------:R-:W-:Y:S01]  /*121c0*/  HMMA.16816.F32.BF16 R40, R136.reuse, R146, R40 ;  /* 0x000000928828723c */ /* 0x040fe20000041828 */
[----:B------:R-:W3:Y:S03]  /*121d0*/  LDSM.16.MT88.4 R144, [R215+0x2100] ;  /* 0x00210000d790783b */ /* 0x000ee60000004200 */
[C---:B------:R-:W-:Y:S02]  /*121e0*/  FMUL.FTZ R68, R2.reuse, R68 ;  /* 0x0000004402447220 */ /* 0x040fe40000410000 */
[----:B------:R-:W-:Y:S02]  /*121f0*/  FMUL.FTZ R69, R2, R69 ;  /* 0x0000004502457220 */ /* 0x000fe40000410000 */
[C---:B----4-:R-:W-:Y:S04]  /*12200*/  HMMA.16816.F32.BF16 R44, R136.reuse, R148, R44 ;  /* 0x00000094882c723c */ /* 0x050fe8000004182c */
[C---:B------:R-:W-:Y:S02]  /*12210*/  FMUL.FTZ R70, R0.reuse, R70 ;  /* 0x0000004600467220 */ /* 0x040fe40000410000 */
[----:B------:R-:W-:Y:S02]  /*12220*/  FMUL.FTZ R71, R0, R71 ;  /* 0x0000004700477220 */ /* 0x000fe40000410000 */
[C---:B------:R-:W-:Y:S01]  /*12230*/  HMMA.16816.F32.BF16 R48, R136.reuse, R150, R48 ;  /* 0x000000968830723c */ /* 0x040fe20000041830 */
[----:B------:R-:W4:Y:S03]  /*12240*/  LDSM.16.MT88.4 R148, [R213+0x4100] ;  /* 0x00410000d594783b */ /* 0x000f260000004200 */
[C---:B------:R-:W-:Y:S02]  /*12250*/  FMUL.FTZ R72, R2.reuse, R72 ;  /* 0x0000004802487220 */ /* 0x040fe40000410000 */
[----:B------:R-:W-:Y:S02]  /*12260*/  FMUL.FTZ R73, R2, R73 ;  /* 0x0000004902497220 */ /* 0x000fe40000410000 */
[C---:B------:R-:W-:Y:S01]  /*12270*/  FMUL.FTZ R74, R0.reuse, R74 ;  /* 0x0000004a004a7220 */ /* 0x040fe20000410000 */
[C---:B-1----:R-:W-:Y:S03]  /*12280*/  HMMA.16816.F32.BF16 R52, R136.reuse, R140, R52 ;  /* 0x0000008c8834723c */ /* 0x042fe60000041834 */
[----:B------:R-:W-:Y:S02]  /*12290*/  FMUL.FTZ R75, R0, R75 ;  /* 0x0000004b004b7220 */ /* 0x000fe40000410000 */
[C---:B------:R-:W-:Y:S02]  /*122a0*/  FMUL.FTZ R76, R2.reuse, R76 ;  /* 0x0000004c024c7220 */ /* 0x040fe40000410000 */
[----:B------:R-:W-:Y:S01]  /*122b0*/  FMUL.FTZ R77, R2, R77 ;  /* 0x0000004d024d7220 */ /* 0x000fe20000410000 */
[C---:B------:R-:W-:Y:S01]  /*122c0*/  HMMA.16816.F32.BF16 R56, R136.reuse, R142, R56 ;  /* 0x0000008e8838723c */ /* 0x040fe20000041838 */
[----:B------:R-:W1:Y:S03]  /*122d0*/  LDSM.16.MT88.4 R140, [R214+0x4100] ;  /* 0x00410000d68c783b */ /* 0x000e660000004200 */
[C---:B------:R-:W-:Y:S02]  /*122e0*/  FMUL.FTZ R78, R0.reuse, R78 ;  /* 0x0000004e004e7220 */ /* 0x040fe40000410000 */
[----:B------:R-:W-:Y:S02]  /*122f0*/  FMUL.FTZ R79, R0, R79 ;  /* 0x0000004f004f7220 */ /* 0x000fe40000410000 */
[C---:B---3--:R-:W-:Y:S04]  /*12300*/  HMMA.16816.F32.BF16 R60, R136.reuse, R144, R60 ;  /* 0x00000090883c723c */ /* 0x048fe8000004183c */
[--C-:B--2---:R-:W-:Y:S01]  /*12310*/  FFMA.FTZ R134, R178, c[0x0][0x2d0], -R176.reuse ;  /* 0x0000b400b2867a23 */ /* 0x104fe200000108b0 */
[----:B------:R-:W-:Y:S01]  /*12320*/  MOV R178, R192 ;  /* 0x000000c000b27202 */ /* 0x000fe20000000f00 */
[C---:B------:R-:W-:Y:S02]  /*12330*/  FMUL.FTZ R80, R2.reuse, R80 ;  /* 0x0000005002507220 */ /* 0x040fe40000410000 */
[C---:B------:R-:W-:Y:S01]  /*12340*/  HMMA.16816.F32.BF16 R64, R136.reuse, R146, R64 ;  /* 0x000000928840723c */ /* 0x040fe20000041840 */
[----:B------:R2:W3:Y:S01]  /*12350*/  MUFU.EX2 R207, R134 ;  /* 0x0000008600cf7308 */ /* 0x0004e20000000800 */
[----:B------:R-:W3:Y:S02]  /*12360*/  LDSM.16.MT88.4 R144, [R216+0x4100] ;  /* 0x00410000d890783b */ /* 0x000ee40000004200 */
[----:B------:R-:W-:Y:S02]  /*12370*/  FMUL.FTZ R81, R2, R81 ;  /* 0x0000005102517220 */ /* 0x000fe40000410000 */
[C---:B------:R-:W-:Y:S02]  /*12380*/  FMUL.FTZ R82, R0.reuse, R82 ;  /* 0x0000005200527220 */ /* 0x040fe40000410000 */
[C---:B----4-:R-:W-:Y:S04]  /*12390*/  HMMA.16816.F32.BF16 R68, R136.reuse, R148, R68 ;  /* 0x000000948844723c */ /* 0x050fe80000041844 */
[----:B------:R-:W-:Y:S02]  /*123a0*/  FMUL.FTZ R83, R0, R83 ;  /* 0x0000005300537220 */ /* 0x000fe40000410000 */
[C---:B------:R-:W-:Y:S02]  /*123b0*/  FMUL.FTZ R84, R2.reuse, R84 ;  /* 0x0000005402547220 */ /* 0x040fe40000410000 */
[C---:B------:R-:W-:Y:S01]  /*123c0*/  HMMA.16816.F32.BF16 R72, R136.reuse, R150, R72 ;  /* 0x000000968848723c */ /* 0x040fe20000041848 */
[----:B------:R-:W4:Y:S03]  /*123d0*/  LDSM.16.MT88.4 R148, [R215+0x4100] ;  /* 0x00410000d794783b */ /* 0x000f260000004200 */
[----:B------:R-:W-:Y:S02]  /*123e0*/  FMUL.FTZ R85, R2, R85 ;  /* 0x0000005502557220 */ /* 0x000fe40000410000 */
[C---:B------:R-:W-:Y:S02]  /*123f0*/  FMUL.FTZ R86, R0.reuse, R86 ;  /* 0x0000005600567220 */ /* 0x040fe40000410000 */
[----:B------:R-:W-:Y:S01]  /*12400*/  FMUL.FTZ R87, R0, R87 ;  /* 0x0000005700577220 */ /* 0x000fe20000410000 */
[C---:B-1----:R-:W-:Y:S03]  /*12410*/  HMMA.16816.F32.BF16 R76, R136.reuse, R140, R76 ;  /* 0x0000008c884c723c */ /* 0x042fe6000004184c */
[--C-:B--2---:R-:W-:Y:S01]  /*12420*/  FFMA.FTZ R134, R180, c[0x0][0x2d0], -R133.reuse ;  /* 0x0000b400b4867a23 */ /* 0x104fe20000010885 */
[----:B------:R-:W-:Y:S01]  /*12430*/  MOV R180, R191 ;  /* 0x000000bf00b47202 */ /* 0x000fe20000000f00 */
[C---:B------:R-:W-:Y:S02]  /*12440*/  FMUL.FTZ R88, R2.reuse, R88 ;  /* 0x0000005802587220 */ /* 0x040fe40000410000 */
[----:B------:R1:W-:Y:S01]  /*12450*/  MUFU.EX2 R193, R134 ;  /* 0x0000008600c17308 */ /* 0x0003e20000000800 */
[C---:B------:R-:W-:Y:S01]  /*12460*/  HMMA.16816.F32.BF16 R80, R136.reuse, R142, R80 ;  /* 0x0000008e8850723c */ /* 0x040fe20000041850 */
[----:B------:R-:W2:Y:S03]  /*12470*/  LDSM.16.MT88.4 R140, [R213+0x6100] ;  /* 0x00610000d58c783b */ /* 0x000ea60000004200 */
[----:B------:R-:W-:Y:S02]  /*12480*/  FMUL.FTZ R89, R2, R89 ;  /* 0x0000005902597220 */ /* 0x000fe40000410000 */
[C---:B------:R-:W-:Y:S02]  /*12490*/  FMUL.FTZ R90, R0.reuse, R90 ;  /* 0x0000005a005a7220 */ /* 0x040fe40000410000 */
[----:B------:R-:W-:Y:S01]  /*124a0*/  FMUL.FTZ R91, R0, R91 ;  /* 0x0000005b005b7220 */ /* 0x000fe20000410000 */
[C---:B---3--:R-:W-:Y:S03]  /*124b0*/  HMMA.16816.F32.BF16 R84, R136.reuse, R144, R84 ;  /* 0x000000908854723c */ /* 0x048fe60000041854 */
[C---:B------:R-:W-:Y:S02]  /*124c0*/  FMUL.FTZ R92, R2.reuse, R92 ;  /* 0x0000005c025c7220 */ /* 0x040fe40000410000 */
[----:B------:R-:W-:Y:S02]  /*124d0*/  FMUL.FTZ R93, R2, R93 ;  /* 0x0000005d025d7220 */ /* 0x000fe40000410000 */
[C---:B------:R-:W-:Y:S01]  /*124e0*/  FMUL.FTZ R94, R0.reuse, R94 ;  /* 0x0000005e005e7220 */ /* 0x040fe20000410000 */
[C---:B------:R-:W-:Y:S01]  /*124f0*/  HMMA.16816.F32.BF16 R88, R136.reuse, R146, R88 ;  /* 0x000000928858723c */ /* 0x040fe20000041858 */
[----:B------:R-:W3:Y:S03]  /*12500*/  LDSM.16.MT88.4 R144, [R214+0x6100] ;  /* 0x00610000d690783b */ /* 0x000ee60000004200 */
[----:B------:R-:W-:Y:S02]  /*12510*/  FMUL.FTZ R95, R0, R95 ;  /* 0x0000005f005f7220 */ /* 0x000fe40000410000 */
[--C-:B-1----:R-:W-:Y:S02]  /*12520*/  FFMA.FTZ R134, R179, c[0x0][0x2d0], -R133.reuse ;  /* 0x0000b400b3867a23 */ /* 0x102fe40000010885 */
[C---:B------:R-:W-:Y:S02]  /*12530*/  FMUL.FTZ R96, R2.reuse, R96 ;  /* 0x0000006002607220 */ /* 0x040fe40000410000 */
[----:B------:R1:W1:Y:S01]  /*12540*/  MUFU.EX2 R192, R134 ;  /* 0x0000008600c07308 */ /* 0x0002620000000800 */
[C---:B----4-:R-:W-:Y:S03]  /*12550*/  HMMA.16816.F32.BF16 R92, R136.reuse, R148, R92 ;  /* 0x00000094885c723c */ /* 0x050fe6000004185c */
[----:B------:R-:W-:Y:S02]  /*12560*/  FMUL.FTZ R97, R2, R97 ;  /* 0x0000006102617220 */ /* 0x000fe40000410000 */
[C---:B------:R-:W-:Y:S02]  /*12570*/  FMUL.FTZ R98, R0.reuse, R98 ;  /* 0x0000006200627220 */ /* 0x040fe40000410000 */
[----:B------:R-:W-:Y:S02]  /*12580*/  FMUL.FTZ R99, R0, R99 ;  /* 0x0000006300637220 */ /* 0x000fe40000410000 */
[C---:B------:R-:W-:Y:S03]  /*12590*/  FMUL.FTZ R100, R2.reuse, R100 ;  /* 0x0000006402647220 */ /* 0x040fe60000410000 */
[----:B------:R-:W-:Y:S02]  /*125a0*/  FMUL.FTZ R101, R2, R101 ;  /* 0x0000006502657220 */ /* 0x000fe40000410000 */
[C---:B------:R-:W-:Y:S01]  /*125b0*/  HMMA.16816.F32.BF16 R96, R136.reuse, R150, R96 ;  /* 0x000000968860723c */ /* 0x040fe20000041860 */
[----:B------:R-:W4:Y:S02]  /*125c0*/  LDSM.16.MT88.4 R148, [R216+0x6100] ;  /* 0x00610000d894783b */ /* 0x000f240000004200 */
[C---:B------:R-:W-:Y:S02]  /*125d0*/  FMUL.FTZ R102, R0.reuse, R102 ;  /* 0x0000006600667220 */ /* 0x040fe40000410000 */
[----:B------:R-:W-:Y:S02]  /*125e0*/  FMUL.FTZ R103, R0, R103 ;  /* 0x0000006700677220 */ /* 0x000fe40000410000 */
[C---:B------:R-:W-:Y:S02]  /*125f0*/  FMUL.FTZ R104, R2.reuse, R104 ;  /* 0x0000006802687220 */ /* 0x040fe40000410000 */
[----:B------:R-:W-:Y:S03]  /*12600*/  FMUL.FTZ R105, R2, R105 ;  /* 0x0000006902697220 */ /* 0x000fe60000410000 */
[C---:B--2---:R-:W-:Y:S03]  /*12610*/  HMMA.16816.F32.BF16 R100, R136.reuse, R140, R100 ;  /* 0x0000008c8864723c */ /* 0x044fe60000041864 */
[C---:B------:R-:W-:Y:S02]  /*12620*/  FMUL.FTZ R106, R0.reuse, R106 ;  /* 0x0000006a006a7220 */ /* 0x040fe40000410000 */
[----:B------:R-:W-:Y:S02]  /*12630*/  FMUL.FTZ R107, R0, R107 ;  /* 0x0000006b006b7220 */ /* 0x000fe40000410000 */
[--C-:B-1----:R-:W-:Y:S02]  /*12640*/  FFMA.FTZ R134, R177, c[0x0][0x2d0], -R133.reuse ;  /* 0x0000b400b1867a23 */ /* 0x102fe40000010885 */
[C---:B------:R-:W-:Y:S02]  /*12650*/  FMUL.FTZ R108, R2.reuse, R108 ;  /* 0x0000006c026c7220 */ /* 0x040fe40000410000 */
[----:B------:R1:W-:Y:S01]  /*12660*/  MUFU.EX2 R191, R134 ;  /* 0x0000008600bf7308 */ /* 0x0003e20000000800 */
[C---:B------:R-:W-:Y:S01]  /*12670*/  HMMA.16816.F32.BF16 R104, R136.reuse, R142, R104 ;  /* 0x0000008e8868723c */ /* 0x040fe20000041868 */
[----:B------:R-:W2:Y:S02]  /*12680*/  LDSM.16.MT88.4 R140, [R215+0x6100] ;  /* 0x00610000d78c783b */ /* 0x000ea40000004200 */
[----:B------:R-:W-:Y:S02]  /*12690*/  FMUL.FTZ R109, R2, R109 ;  /* 0x0000006d026d7220 */ /* 0x000fe40000410000 */
[C---:B------:R-:W-:Y:S02]  /*126a0*/  FMUL.FTZ R110, R0.reuse, R110 ;  /* 0x0000006e006e7220 */ /* 0x040fe40000410000 */
[----:B------:R-:W-:Y:S02]  /*126b0*/  FMUL.FTZ R111, R0, R111 ;  /* 0x0000006f006f7220 */ /* 0x000fe40000410000 */
[C---:B------:R-:W-:Y:S03]  /*126c0*/  FMUL.FTZ R112, R2.reuse, R112 ;  /* 0x0000007002707220 */ /* 0x040fe60000410000 */
[----:B------:R-:W-:Y:S02]  /*126d0*/  FMUL.FTZ R113, R2, R113 ;  /* 0x0000007102717220 */ /* 0x000fe40000410000 */
        /* <DEDUP_REMOVED lines=11> */
[C---:B----4-:R-:W-:Y:S03]  /*12790*/  HMMA.16816.F32.BF16 R116, R136.reuse, R148, R116 ;  /* 0x000000948874723c */ /* 0x050fe60000041874 */
[C---:B------:R-:W-:Y:S02]  /*127a0*/  FMUL.FTZ R122, R0.reuse, R122 ;  /* 0x0000007a007a7220 */ /* 0x040fe40000410000 */
[----:B------:R-:W-:Y:S02]  /*127b0*/  FMUL.FTZ R123, R0, R123 ;  /* 0x0000007b007b7220 */ /* 0x000fe40000410000 */
[--C-:B-1----:R-:W-:Y:S02]  /*127c0*/  FFMA.FTZ R134, R181, c[0x0][0x2d0], -R133.reuse ;  /* 0x0000b400b5867a23 */ /* 0x102fe40000010885 */
[C---:B------:R-:W-:Y:S02]  /*127d0*/  FMUL.FTZ R124, R2.reuse, R124 ;  /* 0x0000007c027c7220 */ /* 0x040fe40000410000 */
[----:B------:R1:W4:Y:S01]  /*127e0*/  MUFU.EX2 R187, R134 ;  /* 0x0000008600bb7308 */ /* 0x0003220000000800 */
[C---:B------:R-:W-:Y:S01]  /*127f0*/  HMMA.16816.F32.BF16 R120, R136.reuse, R150, R120 ;  /* 0x000000968878723c */ /* 0x040fe20000041878 */
[----:B------:R-:W3:Y:S02]  /*12800*/  LDSM.16.MT88.4 R148, [R214+0x900] ;  /* 0x00090000d694783b */ /* 0x000ee40000004200 */
        /* <DEDUP_REMOVED lines=8> */
[--C-:B-1----:R-:W-:Y:S05]  /*12890*/  FFMA.FTZ R134, R182, c[0x0][0x2d0], -R176.reuse ;  /* 0x0000b400b6867a23 */ /* 0x102fea00000108b0 */
[----:B------:R-:W-:Y:S01]  /*128a0*/  HMMA.16816.F32.BF16 R128, R136, R142, R128 ;  /* 0x0000008e8880723c */ /* 0x000fe20000041880 */
[----:B------:R-:W1:Y:S01]  /*128b0*/  LDSM.16.MT88.4 R140, [R215+0x900] ;  /* 0x00090000d78c783b */ /* 0x000e620000004200 */
[----:B------:R2:W-:Y:S05]  /*128c0*/  MUFU.EX2 R206, R134 ;  /* 0x0000008600ce7308 */ /* 0x0005ea0000000800 */
[----:B-----5:R-:W-:Y:S02]  /*128d0*/  F2FP.BF16.PACK_AB R136, R209, R210 ;  /* 0x000000d2d188723e */ /* 0x020fe400000010ff */
[----:B------:R-:W-:Y:S03]  /*128e0*/  F2FP.BF16.PACK_AB R138, R207, R208 ;  /* 0x000000d0cf8a723e */ /* 0x000fe600000010ff */
[----:B------:R-:W-:Y:S02]  /*128f0*/  F2FP.BF16.PACK_AB R137, R192, R193 ;  /* 0x000000c1c089723e */ /* 0x000fe400000010ff */
[----:B----4-:R-:W-:Y:S07]  /*12900*/  F2FP.BF16.PACK_AB R139, R187, R191 ;  /* 0x000000bfbb8b723e */ /* 0x010fee00000010ff */
[C---:B---3--:R-:W-:Y:S03]  /*12910*/  HMMA.16816.F32.BF16 R4, R136.reuse, R144, R4 ;  /* 0x000000908804723c */ /* 0x048fe60000041804 */
[--C-:B--2---:R-:W-:Y:S05]  /*12920*/  FFMA.FTZ R134, R188, c[0x0][0x2d0], -R176.reuse ;  /* 0x0000b400bc867a23 */ /* 0x104fea00000108b0 */
[C---:B------:R-:W-:Y:S01]  /*12930*/  HMMA.16816.F32.BF16 R8, R136.reuse, R146, R8 ;  /* 0x000000928808723c */ /* 0x040fe20000041808 */
[----:B------:R-:W2:Y:S01]  /*12940*/  LDSM.16.MT88.4 R144, [R215+0x2900] ;  /* 0x00290000d790783b */ /* 0x000ea20000004200 */
[----:B------:R3:W4:Y:S06]  /*12950*/  MUFU.EX2 R205, R134 ;  /* 0x0000008600cd7308 */ /* 0x00072c0000000800 */
[C---:B------:R-:W-:Y:S08]  /*12960*/  HMMA.16816.F32.BF16 R12, R136.reuse, R148, R12 ;  /* 0x00000094880c723c */ /* 0x040ff0000004180c */
[C---:B------:R-:W-:Y:S01]  /*12970*/  HMMA.16816.F32.BF16 R16, R136.reuse, R150, R16 ;  /* 0x000000968810723c */ /* 0x040fe20000041810 */
[----:B------:R-:W5:Y:S07]  /*12980*/  LDSM.16.MT88.4 R148, [R216+0x4900] ;  /* 0x00490000d894783b */ /* 0x000f6e0000004200 */
[C---:B------:R-:W-:Y:S04]  /*12990*/  HMMA.16816.F32.BF16 R20, R136.reuse, R152, R20 ;  /* 0x000000988814723c */ /* 0x040fe80000041814 */
[--C-:B---3--:R-:W-:Y:S04]  /*129a0*/  FFMA.FTZ R134, R189, c[0x0][0x2d0], -R176.reuse ;  /* 0x0000b400bd867a23 */ /* 0x108fe800000108b0 */
[C---:B------:R-:W-:Y:S01]  /*129b0*/  HMMA.16816.F32.BF16 R24, R136.reuse, R154, R24 ;  /* 0x0000009a8818723c */ /* 0x040fe20000041818 */
[----:B------:R-:W-:Y:S01]  /*129c0*/  LDSM.16.MT88.4 R152, [R214+0x6900] ;  /* 0x00690000d698783b */ /* 0x000fe20000004200 */
[----:B------:R3:W-:Y:S06]  /*129d0*/  MUFU.EX2 R189, R134 ;  /* 0x0000008600bd7308 */ /* 0x0007ec0000000800 */
[C---:B-1----:R-:W-:Y:S08]  /*129e0*/  HMMA.16816.F32.BF16 R28, R136.reuse, R140, R28 ;  /* 0x0000008c881c723c */ /* 0x042ff0000004181c */
[C---:B------:R-:W-:Y:S01]  /*129f0*/  HMMA.16816.F32.BF16 R32, R136.reuse, R142, R32 ;  /* 0x0000008e8820723c */ /* 0x040fe20000041820 */
[----:B------:R-:W1:Y:S07]  /*12a00*/  LDSM.16.MT88.4 R140, [R215+0x4900] ;  /* 0x00490000d78c783b */ /* 0x000e6e0000004200 */
[C---:B------:R-:W-:Y:S04]  /*12a10*/  HMMA.16816.F32.BF16 R36, R136.reuse, R156, R36 ;  /* 0x0000009c8824723c */ /* 0x040fe80000041824 */
[--C-:B---3--:R-:W-:Y:S01]  /*12a20*/  FFMA.FTZ R134, R190, c[0x0][0x2d0], -R176.reuse ;  /* 0x0000b400be867a23 */ /* 0x108fe200000108b0 */
[----:B------:R-:W-:Y:S02]  /*12a30*/  MOV R190, R180 ;  /* 0x000000b400be7202 */ /* 0x000fe40000000f00 */
[--C-:B------:R-:W-:Y:S01]  /*12a40*/  FFMA.FTZ R156, R183, c[0x0][0x2d0], -R133.reuse ;  /* 0x0000b400b79c7a23 */ /* 0x100fe20000010885 */
[C---:B------:R-:W-:Y:S01]  /*12a50*/  HMMA.16816.F32.BF16 R40, R136.reuse, R158, R40 ;  /* 0x0000009e8828723c */ /* 0x040fe20000041828 */
[----:B------:R3:W1:Y:S07]  /*12a60*/  MUFU.EX2 R188, R134 ;  /* 0x0000008600bc7308 */ /* 0x00066e0000000800 */
[C---:B------:R-:W-:Y:S03]  /*12a70*/  HMMA.16816.F32.BF16 R44, R136.reuse, R160, R44 ;  /* 0x000000a0882c723c */ /* 0x040fe6000004182c */
[----:B------:R1:W-:Y:S05]  /*12a80*/  MUFU.EX2 R181, R156 ;  /* 0x0000009c00b57308 */ /* 0x0003ea0000000800 */
[C---:B------:R-:W-:Y:S01]  /*12a90*/  HMMA.16816.F32.BF16 R48, R136.reuse, R162, R48 ;  /* 0x000000a28830723c */ /* 0x040fe20000041830 */
[----:B------:R-:W-:Y:S07]  /*12aa0*/  LDSM.16.MT88.4 R160, [R214+0x3100] ;  /* 0x00310000d6a0783b */ /* 0x000fee0000004200 */
[C---:B------:R-:W-:Y:S04]  /*12ab0*/  HMMA.16816.F32.BF16 R52, R136.reuse, R164, R52 ;  /* 0x000000a48834723c */ /* 0x040fe80000041834 */
[--C-:B---3--:R-:W-:Y:S04]  /*12ac0*/  FFMA.FTZ R134, R184, c[0x0][0x2d0], -R133.reuse ;  /* 0x0000b400b8867a23 */ /* 0x108fe80000010885 */
[C---:B------:R-:W-:Y:S01]  /*12ad0*/  HMMA.16816.F32.BF16 R56, R136.reuse, R166, R56 ;  /* 0x000000a68838723c */ /* 0x040fe20000041838 */
[----:B------:R-:W-:Y:S01]  /*12ae0*/  LDSM.16.MT88.4 R164, [R214+0x5100] ;  /* 0x00510000d6a4783b */ /* 0x000fe20000004200 */
[----:B------:R3:W3:Y:S06]  /*12af0*/  MUFU.EX2 R180, R134 ;  /* 0x0000008600b47308 */ /* 0x0006ec0000000800 */
[C---:B--2---:R-:W-:Y:S01]  /*12b00*/  HMMA.16816.F32.BF16 R60, R136.reuse, R144, R60 ;  /* 0x00000090883c723c */ /* 0x044fe2000004183c */
[----:B-1----:R-:W-:Y:S07]  /*12b10*/  LDSM.16.MT88.4 R156, [R213+0x3100] ;  /* 0x00310000d59c783b */ /* 0x002fee0000004200 */
[C---:B------:R-:W-:Y:S01]  /*12b20*/  HMMA.16816.F32.BF16 R64, R136.reuse, R146, R64 ;  /* 0x000000928840723c */ /* 0x040fe20000041840 */
[----:B------:R-:W1:Y:S07]  /*12b30*/  LDSM.16.MT88.4 R144, [R213+0x6900] ;  /* 0x00690000d590783b */ /* 0x000e6e0000004200 */
[C---:B------:R-:W-:Y:S04]  /*12b40*/  HMMA.16816.F32.BF16 R68, R136.reuse, R168, R68 ;  /* 0x000000a88844723c */ /* 0x040fe80000041844 */
[--C-:B---3--:R-:W-:Y:S04]  /*12b50*/  FFMA.FTZ R134, R185, c[0x0][0x2d0], -R133.reuse ;  /* 0x0000b400b9867a23 */ /* 0x108fe80000010885 */
[C---:B------:R-:W-:Y:S01]  /*12b60*/  HMMA.16816.F32.BF16 R72, R136.reuse, R170, R72 ;  /* 0x000000aa8848723c */ /* 0x040fe20000041848 */
[----:B------:R-:W-:Y:S01]  /*12b70*/  LDSM.16.MT88.4 R168, [R215+0x1900] ;  /* 0x00190000d7a8783b */ /* 0x000fe20000004200 */
[----:B------:R2:W-:Y:S06]  /*12b80*/  MUFU.EX2 R179, R134 ;  /* 0x0000008600b37308 */ /* 0x0005ec0000000800 */
[C---:B------:R-:W-:Y:S08]  /*12b90*/  HMMA.16816.F32.BF16 R76, R136.reuse, R172, R76 ;  /* 0x000000ac884c723c */ /* 0x040ff0000004184c */
[C---:B------:R-:W-:Y:S01]  /*12ba0*/  HMMA.16816.F32.BF16 R80, R136.reuse, R174, R80 ;  /* 0x000000ae8850723c */ /* 0x040fe20000041850 */
[----:B------:R-:W-:Y:S07]  /*12bb0*/  LDSM.16.MT88.4 R172, [R213+0x5900] ;  /* 0x00590000d5ac783b */ /* 0x000fee0000004200 */
[C---:B-----5:R-:W-:Y:S04]  /*12bc0*/  HMMA.16816.F32.BF16 R84, R136.reuse, R148, R84 ;  /* 0x000000948854723c */ /* 0x060fe80000041854 */
[--C-:B--2---:R-:W-:Y:S01]  /*12bd0*/  FFMA.FTZ R134, R186, c[0x0][0x2d0], -R133.reuse ;  /* 0x0000b400ba867a23 */ /* 0x104fe20000010885 */
[----:B------:R-:W-:Y:S03]  /*12be0*/  MOV R186, R178 ;  /* 0x000000b200ba7202 */ /* 0x000fe60000000f00 */
[C---:B------:R-:W-:Y:S01]  /*12bf0*/  HMMA.16816.F32.BF16 R88, R136.reuse, R150, R88 ;  /* 0x000000968858723c */ /* 0x040fe20000041858 */
[----:B------:R-:W2:Y:S01]  /*12c00*/  LDSM.16.MT88.4 R148, [R216+0x6900] ;  /* 0x00690000d894783b */ /* 0x000ea20000004200 */
[----:B------:R3:W5:Y:S06]  /*12c10*/  MUFU.EX2 R178, R134 ;  /* 0x0000008600b27308 */ /* 0x00076c0000000800 */
[C---:B------:R-:W-:Y:S08]  /*12c20*/  HMMA.16816.F32.BF16 R92, R136.reuse, R140, R92 ;  /* 0x0000008c885c723c */ /* 0x040ff0000004185c */
[C---:B------:R-:W-:Y:S01]  /*12c30*/  HMMA.16816.F32.BF16 R96, R136.reuse, R142, R96 ;  /* 0x0000008e8860723c */ /* 0x040fe20000041860 */
[----:B------:R-:W4:Y:S07]  /*12c40*/  LDSM.16.MT88.4 R140, [R215+0x6900] ;  /* 0x00690000d78c783b */ /* 0x000f2e0000004200 */
[C---:B-1----:R-:W-:Y:S04]  /*12c50*/  HMMA.16816.F32.BF16 R100, R136.reuse, R144, R100 ;  /* 0x000000908864723c */ /* 0x042fe80000041864 */
[--C-:B---3--:R-:W-:Y:S02]  /*12c60*/  FFMA.FTZ R134, R197, c[0x0][0x2d0], -R176.reuse ;  /* 0x0000b400c5867a23 */ /* 0x108fe400000108b0 */
[----:B------:R-:W3:Y:S02]  /*12c70*/  LDL.LU R197, [R1+0x4] ;  /* 0x0000040001c57983 */ /* 0x000ee40000300800 */
[C---:B------:R-:W-:Y:S01]  /*12c80*/  HMMA.16816.F32.BF16 R104, R136.reuse, R146, R104 ;  /* 0x000000928868723c */ /* 0x040fe20000041868 */
[----:B------:R1:W-:Y:S01]  /*12c90*/  MUFU.EX2 R185, R134 ;  /* 0x0000008600b97308 */ /* 0x0003e20000000800 */
[----:B------:R-:W5:Y:S06]  /*12ca0*/  LDSM.16.MT88.4 R144, [R213+0x1100] ;  /* 0x00110000d590783b */ /* 0x000f6c0000004200 */
[C---:B------:R-:W-:Y:S08]  /*12cb0*/  HMMA.16816.F32.BF16 R108, R136.reuse, R152, R108 ;  /* 0x00000098886c723c */ /* 0x040ff0000004186c */
[C---:B------:R-:W-:Y:S01]  /*12cc0*/  HMMA.16816.F32.BF16 R112, R136.reuse, R154, R112 ;  /* 0x0000009a8870723c */ /* 0x040fe20000041870 */
[----:B------:R-:W5:Y:S07]  /*12cd0*/  LDSM.16.MT88.4 R152, [R214+0x1100] ;  /* 0x00110000d698783b */ /* 0x000f6e0000004200 */
[C---:B--2---:R-:W-:Y:S04]  /*12ce0*/  HMMA.16816.F32.BF16 R116, R136.reuse, R148, R116 ;  /* 0x000000948874723c */ /* 0x044fe80000041874 */
[--C-:B-1----:R-:W-:Y:S02]  /*12cf0*/  FFMA.FTZ R134, R198, c[0x0][0x2d0], -R176.reuse ;  /* 0x0000b400c6867a23 */ /* 0x102fe400000108b0 */
[----:B------:R-:W2:Y:S02]  /*12d00*/  LDL.LU R198, [R1] ;  /* 0x0000000001c67983 */ /* 0x000ea40000300800 */
[C---:B------:R-:W-:Y:S01]  /*12d10*/  HMMA.16816.F32.BF16 R120, R136.reuse, R150, R120 ;  /* 0x000000968878723c */ /* 0x040fe20000041878 */
[----:B------:R1:W1:Y:S01]  /*12d20*/  MUFU.EX2 R184, R134 ;  /* 0x0000008600b87308 */ /* 0x0002620000000800 */
[----:B------:R-:W5:Y:S06]  /*12d30*/  LDSM.16.MT88.4 R148, [R216+0x1100] ;  /* 0x00110000d894783b */ /* 0x000f6c0000004200 */
[C---:B----4-:R-:W-:Y:S08]  /*12d40*/  HMMA.16816.F32.BF16 R124, R136.reuse, R140, R124 ;  /* 0x0000008c887c723c */ /* 0x050ff0000004187c */
[----:B------:R-:W-:Y:S01]  /*12d50*/  HMMA.16816.F32.BF16 R128, R136, R142, R128 ;  /* 0x0000008e8880723c */ /* 0x000fe20000041880 */
[----:B------:R-:W4:Y:S06]  /*12d60*/  LDSM.16.MT88.4 R140, [R215+0x1100] ;  /* 0x00110000d78c783b */ /* 0x000f2c0000004200 */
[----:B------:R-:W-:Y:S02]  /*12d70*/  F2FP.BF16.PACK_AB R136, R205, R206 ;  /* 0x000000cecd88723e */ /* 0x000fe400000010ff */
[----:B------:R-:W-:Y:S03]  /*12d80*/  F2FP.BF16.PACK_AB R138, R188, R189 ;  /* 0x000000bdbc8a723e */ /* 0x000fe600000010ff */
[----:B------:R-:W-:Y:S01]  /*12d90*/  F2FP.BF16.PACK_AB R137, R180, R181 ;  /* 0x000000b5b489723e */ /* 0x000fe200000010ff */
[--C-:B-1----:R-:W-:Y:S01]  /*12da0*/  FFMA.FTZ R134, R199, c[0x0][0x2d0], -R176.reuse ;  /* 0x0000b400c7867a23 */ /* 0x102fe200000108b0 */
[----:B-----5:R-:W-:Y:S01]  /*12db0*/  F2FP.BF16.PACK_AB R139, R178, R179 ;  /* 0x000000b3b28b723e */ /* 0x020fe200000010ff */
[----:B------:R-:W-:Y:S02]  /*12dc0*/  FFMA.FTZ R176, R200, c[0x0][0x2d0], -R176 ;  /* 0x0000b400c8b07a23 */ /* 0x000fe400000108b0 */
[----:B------:R1:W-:Y:S04]  /*12dd0*/  MUFU.EX2 R183, R134 ;  /* 0x0000008600b77308 */ /* 0x0003e80000000800 */
[C---:B------:R-:W-:Y:S06]  /*12de0*/  HMMA.16816.F32.BF16 R4, R136.reuse, R144, R4 ;  /* 0x000000908804723c */ /* 0x040fec0000041804 */
[----:B------:R-:W5:Y:S02]  /*12df0*/  MUFU.EX2 R182, R176 ;  /* 0x000000b000b67308 */ /* 0x000f640000000800 */
[C---:B------:R-:W-:Y:S01]  /*12e00*/  HMMA.16816.F32.BF16 R8, R136.reuse, R146, R8 ;  /* 0x000000928808723c */ /* 0x040fe20000041808 */
[----:B------:R-:W5:Y:S07]  /*12e10*/  LDSM.16.MT88.4 R144, [R216+0x3100] ;  /* 0x00310000d890783b */ /* 0x000f6e0000004200 */
[C---:B------:R-:W-:Y:S04]  /*12e20*/  HMMA.16816.F32.BF16 R12, R136.reuse, R152, R12 ;  /* 0x00000098880c723c */ /* 0x040fe8000004180c */
[--C-:B-1----:R-:W-:Y:S04]  /*12e30*/  FFMA.FTZ R134, R194, c[0x0][0x2d0], -R133.reuse ;  /* 0x0000b400c2867a23 */ /* 0x102fe80000010885 */
[C---:B------:R-:W-:Y:S01]  /*12e40*/  HMMA.16816.F32.BF16 R16, R136.reuse, R154, R16 ;  /* 0x0000009a8810723c */ /* 0x040fe20000041810 */
[----:B------:R-:W1:Y:S01]  /*12e50*/  LDSM.16.MT88.4 R152, [R215+0x3100] ;  /* 0x00310000d798783b */ /* 0x000e620000004200 */
[----:B------:R5:W-:Y:S06]  /*12e60*/  MUFU.EX2 R177, R134 ;  /* 0x0000008600b17308 */ /* 0x000bec0000000800 */
[C---:B------:R-:W-:Y:S08]  /*12e70*/  HMMA.16816.F32.BF16 R20, R136.reuse, R148, R20 ;  /* 0x000000948814723c */ /* 0x040ff00000041814 */
[C---:B------:R-:W-:Y:S01]  /*12e80*/  HMMA.16816.F32.BF16 R24, R136.reuse, R150, R24 ;  /* 0x000000968818723c */ /* 0x040fe20000041818 */
[----:B------:R-:W1:Y:S07]  /*12e90*/  LDSM.16.MT88.4 R148, [R213+0x5100] ;  /* 0x00510000d594783b */ /* 0x000e6e0000004200 */
[C---:B----4-:R-:W-:Y:S04]  /*12ea0*/  HMMA.16816.F32.BF16 R28, R136.reuse, R140, R28 ;  /* 0x0000008c881c723c */ /* 0x050fe8000004181c */
[--C-:B-----5:R-:W-:Y:S04]  /*12eb0*/  FFMA.FTZ R134, R195, c[0x0][0x2d0], -R133.reuse ;  /* 0x0000b400c3867a23 */ /* 0x120fe80000010885 */
[C---:B------:R-:W-:Y:S01]  /*12ec0*/  HMMA.16816.F32.BF16 R32, R136.reuse, R142, R32 ;  /* 0x0000008e8820723c */ /* 0x040fe20000041820 */
[----:B------:R-:W4:Y:S01]  /*12ed0*/  LDSM.16.MT88.4 R140, [R216+0x5100] ;  /* 0x00510000d88c783b */ /* 0x000f220000004200 */
[----:B------:R5:W1:Y:S06]  /*12ee0*/  MUFU.EX2 R176, R134 ;  /* 0x0000008600b07308 */ /* 0x000a6c0000000800 */
[C---:B------:R-:W-:Y:S08]  /*12ef0*/  HMMA.16816.F32.BF16 R36, R136.reuse, R156, R36 ;  /* 0x0000009c8824723c */ /* 0x040ff00000041824 */
[C---:B------:R-:W-:Y:S08]  /*12f00*/  HMMA.16816.F32.BF16 R40, R136.reuse, R158, R40 ;  /* 0x0000009e8828723c */ /* 0x040ff00000041828 */
[C---:B------:R-:W-:Y:S04]  /*12f10*/  HMMA.16816.F32.BF16 R44, R136.reuse, R160, R44 ;  /* 0x000000a0882c723c */ /* 0x040fe8000004182c */
[--C-:B-----5:R-:W-:Y:S02]  /*12f20*/  FFMA.FTZ R134, R196, c[0x0][0x2d0], -R133.reuse ;  /* 0x0000b400c4867a23 */ /* 0x120fe40000010885 */
[----:B------:R-:W-:Y:S02]  /*12f30*/  FFMA.FTZ R133, R135, c[0x0][0x2d0], -R133 ;  /* 0x0000b40087857a23 */ /* 0x000fe40000010885 */
[C---:B------:R-:W-:Y:S01]  /*12f40*/  HMMA.16816.F32.BF16 R48, R136.reuse, R162, R48 ;  /* 0x000000a28830723c */ /* 0x040fe20000041830 */
[----:B------:R-:W-:Y:S01]  /*12f50*/  LDSM.16.MT88.4 R160, [R216+0x1900] ;  /* 0x00190000d8a0783b */ /* 0x000fe20000004200 */
[----:B------:R-:W-:Y:S06]  /*12f60*/  MUFU.EX2 R134, R134 ;  /* 0x0000008600867308 */ /* 0x000fec0000000800 */
[C---:B------:R-:W-:Y:S04]  /*12f70*/  HMMA.16816.F32.BF16 R52, R136.reuse, R144, R52 ;  /* 0x000000908834723c */ /* 0x040fe80000041834 */
[----:B------:R-:W5:Y:S04]  /*12f80*/  MUFU.EX2 R133, R133 ;  /* 0x0000008500857308 */ /* 0x000f680000000800 */
[C---:B------:R-:W-:Y:S01]  /*12f90*/  HMMA.16816.F32.BF16 R56, R136.reuse, R146, R56 ;  /* 0x000000928838723c */ /* 0x040fe20000041838 */
[----:B------:R-:W4:Y:S07]  /*12fa0*/  LDSM.16.MT88.4 R144, [R215+0x5100] ;  /* 0x00510000d790783b */ /* 0x000f2e0000004200 */
[C---:B-1----:R-:W-:Y:S08]  /*12fb0*/  HMMA.16816.F32.BF16 R60, R136.reuse, R152, R60 ;  /* 0x00000098883c723c */ /* 0x042ff0000004183c */
[C---:B------:R-:W-:Y:S01]  /*12fc0*/  HMMA.16816.F32.BF16 R64, R136.reuse, R154, R64 ;  /* 0x0000009a8840723c */ /* 0x040fe20000041840 */
[----:B------:R-:W-:Y:S07]  /*12fd0*/  LDSM.16.MT88.4 R152, [R214+0x7100] ;  /* 0x00710000d698783b */ /* 0x000fee0000004200 */
[C---:B------:R-:W-:Y:S08]  /*12fe0*/  HMMA.16816.F32.BF16 R68, R136.reuse, R148, R68 ;  /* 0x000000948844723c */ /* 0x040ff00000041844 */
[C---:B------:R-:W-:Y:S01]  /*12ff0*/  HMMA.16816.F32.BF16 R72, R136.reuse, R150, R72 ;  /* 0x000000968848723c */ /* 0x040fe20000041848 */
[----:B------:R-:W1:Y:S07]  /*13000*/  LDSM.16.MT88.4 R148, [R213+0x7100] ;  /* 0x00710000d594783b */ /* 0x000e6e0000004200 */
[C---:B------:R-:W-:Y:S08]  /*13010*/  HMMA.16816.F32.BF16 R76, R136.reuse, R164, R76 ;  /* 0x000000a4884c723c */ /* 0x040ff0000004184c */
[C---:B------:R-:W-:Y:S08]  /*13020*/  HMMA.16816.F32.BF16 R80, R136.reuse, R166, R80 ;  /* 0x000000a68850723c */ /* 0x040ff00000041850 */
[C---:B----4-:R-:W-:Y:S08]  /*13030*/  HMMA.16816.F32.BF16 R84, R136.reuse, R140, R84 ;  /* 0x0000008c8854723c */ /* 0x050ff00000041854 */
[C---:B------:R-:W-:Y:S01]  /*13040*/  HMMA.16816.F32.BF16 R88, R136.reuse, R142, R88 ;  /* 0x0000008e8858723c */ /* 0x040fe20000041858 */
[----:B------:R-:W4:Y:S07]  /*13050*/  LDSM.16.MT88.4 R140, [R216+0x7100] ;  /* 0x00710000d88c783b */ /* 0x000f2e0000004200 */
[C---:B------:R-:W-:Y:S08]  /*13060*/  HMMA.16816.F32.BF16 R92, R136.reuse, R144, R92 ;  /* 0x00000090885c723c */ /* 0x040ff0000004185c */
[C---:B------:R-:W-:Y:S01]  /*13070*/  HMMA.16816.F32.BF16 R96, R136.reuse, R146, R96 ;  /* 0x000000928860723c */ /* 0x040fe20000041860 */
[----:B------:R-:W3:Y:S07]  /*13080*/  LDSM.16.MT88.4 R144, [R215+0x7100] ;  /* 0x00710000d790783b */ /* 0x000eee0000004200 */
[C---:B-1----:R-:W-:Y:S08]  /*13090*/  HMMA.16816.F32.BF16 R100, R136.reuse, R148, R100 ;  /* 0x000000948864723c */ /* 0x042ff00000041864 */
[C---:B------:R-:W-:Y:S01]  /*130a0*/  HMMA.16816.F32.BF16 R104, R136.reuse, R150, R104 ;  /* 0x000000968868723c */ /* 0x040fe20000041868 */
[----:B------:R-:W1:Y:S07]  /*130b0*/  LDSM.16.MT88.4 R148, [R213+0x1900] ;  /* 0x00190000d594783b */ /* 0x000e6e0000004200 */
[C---:B------:R-:W-:Y:S08]  /*130c0*/  HMMA.16816.F32.BF16 R108, R136.reuse, R152, R108 ;  /* 0x00000098886c723c */ /* 0x040ff0000004186c */
[C---:B------:R-:W-:Y:S01]  /*130d0*/  HMMA.16816.F32.BF16 R112, R136.reuse, R154, R112 ;  /* 0x0000009a8870723c */ /* 0x040fe20000041870 */
[----:B------:R-:W1:Y:S07]  /*130e0*/  LDSM.16.MT88.4 R152, [R214+0x1900] ;  /* 0x00190000d698783b */ /* 0x000e6e0000004200 */
[C---:B----4-:R-:W-:Y:S08]  /*130f0*/  HMMA.16816.F32.BF16 R116, R136.reuse, R140, R116 ;  /* 0x0000008c8874723c */ /* 0x050ff00000041874 */
[C---:B------:R-:W-:Y:S08]  /*13100*/  HMMA.16816.F32.BF16 R120, R136.reuse, R142, R120 ;  /* 0x0000008e8878723c */ /* 0x040ff00000041878 */
[C---:B---3--:R-:W-:Y:S08]  /*13110*/  HMMA.16816.F32.BF16 R124, R136.reuse, R144, R124 ;  /* 0x00000090887c723c */ /* 0x048ff0000004187c */
[----:B------:R-:W-:Y:S07]  /*13120*/  HMMA.16816.F32.BF16 R128, R136, R146, R128 ;  /* 0x000000928880723c */ /* 0x000fee0000041880 */
[----:B------:R-:W-:Y:S02]  /*13130*/  F2FP.BF16.PACK_AB R136, R184, R185 ;  /* 0x000000b9b888723e */ /* 0x000fe400000010ff */
[----:B------:R-:W-:Y:S03]  /*13140*/  F2FP.BF16.PACK_AB R138, R182, R183 ;  /* 0x000000b7b68a723e */ /* 0x000fe600000010ff */
[----:B------:R-:W-:Y:S02]  /*13150*/  F2FP.BF16.PACK_AB R137, R176, R177 ;  /* 0x000000b1b089723e */ /* 0x000fe400000010ff */
[----:B-----5:R-:W-:Y:S07]  /*13160*/  F2FP.BF16.PACK_AB R139, R133, R134 ;  /* 0x00000086858b723e */ /* 0x020fee00000010ff */
[C---:B-1----:R-:W-:Y:S01]  /*13170*/  HMMA.16816.F32.BF16 R140, R136.reuse, R148, R4 ;  /* 0x00000094888c723c */ /* 0x042fe20000041804 */
        /* <DEDUP_REMOVED lines=8> */
[----:B------:R-:W2:Y:S07]  /*13200*/  LDSM.16.MT88.4 R20, [R214+0x5900] ;  /* 0x00590000d614783b */ /* 0x000eae0000004200 */
[C---:B------:R-:W-:Y:S01]  /*13210*/  HMMA.16816.F32.BF16 R160, R136.reuse, R162, R24 ;  /* 0x000000a288a0723c */ /* 0x040fe20000041818 */
[----:B------:R-:W2:Y:S07]  /*13220*/  LDSM.16.MT88.4 R24, [R216+0x5900] ;  /* 0x00590000d818783b */ /* 0x000eae0000004200 */
[C---:B------:R-:W-:Y:S01]  /*13230*/  HMMA.16816.F32.BF16 R164, R136.reuse, R168, R28 ;  /* 0x000000a888a4723c */ /* 0x040fe2000004181c */
[----:B------:R-:W2:Y:S07]  /*13240*/  LDSM.16.MT88.4 R28, [R215+0x5900] ;  /* 0x00590000d71c783b */ /* 0x000eae0000004200 */
        /* <DEDUP_REMOVED lines=8> */
[C---:B----4-:R-:W-:Y:S08]  /*132d0*/  HMMA.16816.F32.BF16 R52, R136.reuse, R12, R52 ;  /* 0x0000000c8834723c */ /* 0x050ff00000041834 */
[C---:B------:R-:W-:Y:S01]  /*132e0*/  HMMA.16816.F32.BF16 R56, R136.reuse, R14, R56 ;  /* 0x0000000e8838723c */ /* 0x040fe20000041838 */
[----:B------:R-:W4:Y:S07]  /*132f0*/  LDSM.16.MT88.4 R12, [R215+0x7900] ;  /* 0x00790000d70c783b */ /* 0x000f2e0000004200 */
[C---:B-----5:R-:W-:Y:S07]  /*13300*/  HMMA.16816.F32.BF16 R60, R136.reuse, R16, R60 ;  /* 0x00000010883c723c */ /* 0x060fee000004183c */
[----:B--2---:R-:W-:Y:S01]  /*13310*/  FFMA.FTZ R16, R2, R198, R211 ;  /* 0x000000c602107223 */ /* 0x004fe200000100d3 */
[C---:B------:R-:W-:Y:S04]  /*13320*/  HMMA.16816.F32.BF16 R64, R136.reuse, R18, R64 ;  /* 0x000000128840723c */ /* 0x040fe80000041840 */
[----:B------:R-:W-:Y:S02]  /*13330*/  FFMA.FTZ R2, R0, R197, R204 ;  /* 0x000000c500027223 */ /* 0x000fe400000100cc */
        /* <DEDUP_REMOVED lines=31> */
[C---:B-1----:R-:W-:Y:S07]  /*13530*/  HMMA.16816.F32.BF16 R108, R136.reuse, R4, R108 ;  /* 0x00000004886c723c */ /* 0x042fee000004186c */
[----:B------:R-:W-:Y:S01]  /*13540*/  FADD.FTZ R4, R178, R2 ;  /* 0x00000002b2047221 */ /* 0x000fe20000010000 */
        /* <DEDUP_REMOVED lines=8> */
[----:B------:R-:W-:Y:S01]  /*135d0*/  FADD.FTZ R0, R134, R0 ;  /* 0x0000000086007221 */ /* 0x000fe20000010000 */
[----:B------:R-:W-:Y:S01]  /*135e0*/  MOV R134, R3 ;  /* 0x0000000300867202 */ /* 0x000fe20000000f00 */
[C---:B----4-:R-:W-:Y:S04]  /*135f0*/  HMMA.16816.F32.BF16 R124, R136.reuse, R12, R124 ;  /* 0x0000000c887c723c */ /* 0x050fe8000004187c */
[----:B------:R-:W-:Y:S02]  /*13600*/  FADD.FTZ R2, R182, R2 ;  /* 0x00000002b6027221 */ /* 0x000fe40000010000 */
[----:B------:R-:W-:Y:S01]  /*13610*/  FADD.FTZ R0, R133, R0 ;  /* 0x0000000085007221 */ /* 0x000fe20000010000 */
[----:B------:R-:W-:Y:S01]  /*13620*/  MOV R133, R132 ;  /* 0x0000008400857202 */ /* 0x000fe20000000f00 */
[----:B------:R-:W-:Y:S01]  /*13630*/  HMMA.16816.F32.BF16 R128, R136, R14, R128 ;  /* 0x0000000e8880723c */ /* 0x000fe20000041880 */
[----:B------:R1:W-:Y:S04]  /*13640*/  STL [R1], R2 ;  /* 0x0000000201007387 */ /* 0x0003e80000100800 */
[----:B------:R1:W-:Y:S03]  /*13650*/  STL [R1+0x4], R0 ;  /* 0x0000040001007387 */ /* 0x0003e60000100800 */
[----:B------:R-:W-:-:S05]  /*13660*/  @P0 BRA `(.L_x_1015) ;  /* 0xffffbc1000000947 */ /* 0x000fca000383ffff */
.L_x_1005:
[----:B------:R-:W2:Y:S04]  /*13670*/  LDL.LU R5, [R1] ;  /* 0x0000000001057983 */ /* 0x000ea80000300800 */
[----:B------:R-:W3:Y:S01]  /*13680*/  LDL.LU R4, [R1+0x4] ;  /* 0x0000040001047983 */ /* 0x000ee20000300800 */
[----:B------:R-:W-:-:S03]  /*13690*/  PLOP3.LUT P2, PT, PT, PT, PT, 0x8, 0x0 ;  /* 0x000000000000781c */ /* 0x000fc60003f4e170 */
[----:B-12---:R-:W1:Y:S04]  /*136a0*/  SHFL.BFLY PT, R0, R5, 0x2, 0x1f ;  /* 0x0c401f0005007f89 */ /* 0x006e6800000e0000 */
        /* <DEDUP_REMOVED lines=12> */
[----:B------:R-:W-:-:S05]  /*13770*/  @P1 MOV R4, 0x3f317218 ;  /* 0x3f31721800041802 */ /* 0x000fca0000000f00 */
[----:B------:R-:W-:Y:S02]  /*13780*/  @P1 FMUL.FTZ R5, R4, c[0x0][0x2d0] ;  /* 0x0000b40004051a20 */ /* 0x000fe40000410000 */
[----:B------:R-:W-:Y:S08]  /*13790*/  @P0 MUFU.RCP R2, R7 ;  /* 0x0000000700020308 */ /* 0x000ff00000001000 */
[----:B------:R-:W2:Y:S01]  /*137a0*/  @P1 MUFU.LG2 R6, R6 ;  /* 0x0000000600061308 */ /* 0x000ea20000000c00 */
[----:B-1----:R-:W-:-:S02]  /*137b0*/  FMUL.FTZ R10, R0, R40 ;  /* 0x00000028000a7220 */ /* 0x002fc40000410000 */
[C---:B------:R-:W-:Y:S02]  /*137c0*/  FMUL.FTZ R9, R0.reuse, R41 ;  /* 0x0000002900097220 */ /* 0x040fe40000410000 */
[C---:B------:R-:W-:Y:S02]  /*137d0*/  FMUL.FTZ R140, R0.reuse, R140 ;  /* 0x0000008c008c7220 */ /* 0x040fe40000410000 */
[C---:B------:R-:W-:Y:S01]  /*137e0*/  FMUL.FTZ R141, R0.reuse, R141 ;  /* 0x0000008d008d7220 */ /* 0x040fe20000410000 */
[----:B------:R-:W1:Y:S01]  /*137f0*/  @P0 MUFU.LG2 R7, R7 ;  /* 0x0000000700070308 */ /* 0x000e620000000c00 */
        /* <DEDUP_REMOVED lines=63> */
[----:B--2---:R-:W-:Y:S02]  /*13bf0*/  @P1 FMUL.FTZ R6, R6, 0.69314718246459960938 ;  /* 0x3f31721806061820 */ /* 0x004fe40000410000 */
[----:B-1----:R-:W-:Y:S02]  /*13c00*/  @P0 FMUL.FTZ R4, R7, 0.69314718246459960938 ;  /* 0x3f31721807040820 */ /* 0x002fe40000410000 */
[----:B------:R-:W-:Y:S02]  /*13c10*/  @P0 FMUL.FTZ R0, R0, c[0x0][0x2d0] ;  /* 0x0000b40000000a20 */ /* 0x000fe40000410000 */
        /* <DEDUP_REMOVED lines=63> */
[----:B------:R-:W-:Y:S02]  /*14010*/  FMUL.FTZ R131, R2, R131 ;  /* 0x0000008302837220 */ /* 0x000fe40000410000 */
[----:B------:R-:W-:Y:S02]  /*14020*/  @P1 FFMA.FTZ R36, R5, R132, R6 ;  /* 0x0000008405241223 */ /* 0x000fe40000010006 */
[----:B------:R-:W-:Y:S02]  /*14030*/  @P0 FFMA.FTZ R37, R0, R3, R4 ;  /* 0x0000000300250223 */ /* 0x000fe40000010004 */
.L_x_973:
[----:B------:R-:W-:Y:S01]  /*14040*/  USHF.R.S32.HI UR6, URZ, 0x1f, UR9 ;  /* 0x0000001f3f067899 */ /* 0x000fe20008011409 */
[----:B------:R-:W-:Y:S05]  /*14050*/  @P2 BRA `(.L_x_1016) ;  /* 0x000019a000002947 */ /* 0x000fea0003800000 */
[----:B------:R-:W3:Y:S01]  /*14060*/  S2R R13, SR_TID.X ;  /* 0x00000000000d7919 */ /* 0x000ee20000002100 */
[----:B------:R-:W-:Y:S01]  /*14070*/  ULDC.64 UR4, c[0x0][0x490] ;  /* 0x0001240000047ab9 */ /* 0x000fe20000000a00 */
[----:B------:R-:W-:Y:S01]  /*14080*/  F2FP.BF16.PACK_AB R45, R45, R8 ;  /* 0x000000082d2d723e */ /* 0x000fe200000010ff */
[----:B------:R-:W-:Y:S01]  /*14090*/  UIMAD UR7, UR6, UR4, URZ ;  /* 0x00000004060772a4 */ /* 0x000fe2000f8e023f */
[----:B------:R-:W4:Y:S01]  /*140a0*/  S2R R14, SR_CTAID.Z ;  /* 0x00000000000e7919 */ /* 0x000f220000002700 */
[----:B--2---:R-:W-:Y:S01]  /*140b0*/  UIMAD.WIDE.U32 UR10, UR9, UR4, URZ ;  /* 0x00000004090a72a5 */ /* 0x004fe2000f8e003f */
[----:B------:R-:W-:Y:S01]  /*140c0*/  F2FP.BF16.PACK_AB R65, R9, R10 ;  /* 0x0000000a0941723e */ /* 0x000fe200000010ff */
[----:B------:R-:W-:Y:S01]  /*140d0*/  UIMAD UR7, UR9, UR5, UR7 ;  /* 0x00000005090772a4 */ /* 0x000fe2000f8e0207 */
[----:B------:R-:W-:Y:S01]  /*140e0*/  F2FP.BF16.PACK_AB R82, R83, R82 ;  /* 0x000000525352723e */ /* 0x000fe200000010ff */
[----:B------:R-:W-:Y:S01]  /*140f0*/  BSSY B0, `(.L_x_1017) ;  /* 0x0000133000007945 */ /* 0x000fe20003800000 */
[----:B------:R-:W-:Y:S01]  /*14100*/  ULDC.64 UR4, c[0x0][0x3e8] ;  /* 0x0000fa0000047ab9 */ /* 0x000fe20000000a00 */
[----:B------:R-:W-:Y:S01]  /*14110*/  IMAD.U32 R3, RZ, RZ, UR11 ;  /* 0x0000000bff037e24 */ /* 0x000fe2000f8e00ff */
[----:B------:R-:W-:Y:S01]  /*14120*/  UIMAD.WIDE.U32 UR12, UR9, UR4, URZ ;  /* 0x00000004090c72a5 */ /* 0x000fe2000f8e003f */
[----:B-1----:R-:W-:Y:S01]  /*14130*/  IMAD.U32 R2, RZ, RZ, UR10 ;  /* 0x0000000aff027e24 */ /* 0x002fe2000f8e00ff */
[----:B------:R-:W-:Y:S01]  /*14140*/  UIMAD UR6, UR6, UR4, URZ ;  /* 0x00000004060672a4 */ /* 0x000fe2000f8e023f */
[----:B------:R-:W1:Y:S01]  /*14150*/  S2R R83, SR_CTAID.X ;  /* 0x0000000000537919 */ /* 0x000e620000002500 */
[----:B------:R-:W-:Y:S01]  /*14160*/  F2FP.BF16.PACK_AB R81, R11, R12 ;  /* 0x0000000c0b51723e */ /* 0x000fe200000010ff */
[----:B------:R-:W-:Y:S01]  /*14170*/  UIADD3 UR7, UR11, UR7, URZ ;  /* 0x000000070b077290 */ /* 0x000fe2000fffe03f */
[----:B------:R-:W-:Y:S01]  /*14180*/  IMAD.U32 R7, RZ, RZ, UR13 ;  /* 0x0000000dff077e24 */ /* 0x000fe2000f8e00ff */
[----:B------:R-:W-:Y:S01]  /*14190*/  UIMAD UR5, UR9, UR5, UR6 ;  /* 0x00000005090572a4 */ /* 0x000fe2000f8e0206 */
[----:B------:R-:W-:Y:S01]  /*141a0*/  IMAD.U32 R6, RZ, RZ, UR12 ;  /* 0x0000000cff067e24 */ /* 0x000fe2000f8e00ff */
[----:B------:R-:W-:Y:S01]  /*141b0*/  F2FP.BF16.PACK_AB R35, R35, R80 ;  /* 0x000000502323723e */ /* 0x000fe200000010ff */
[----:B------:R-:W-:Y:S01]  /*141c0*/  IMAD.MOV.U32 R80, RZ, RZ, c[0x0][0x4e8] ;  /* 0x00013a00ff507624 */ /* 0x000fe200078e00ff */
[----:B------:R-:W-:Y:S01]  /*141d0*/  UIADD3 UR5, UR13, UR5, URZ ;  /* 0x000000050d057290 */ /* 0x000fe2000fffe03f */
[----:B---3--:R-:W-:Y:S01]  /*141e0*/  SHF.R.S32.HI R21, RZ, 0x1f, R13 ;  /* 0x0000001fff157819 */ /* 0x008fe2000001140d */
[----:B------:R-:W-:Y:S01]  /*141f0*/  IMAD.U32 R5, RZ, RZ, UR7 ;  /* 0x00000007ff057e24 */ /* 0x000fe2000f8e00ff */
[----:B------:R-:W-:-:S02]  /*14200*/  F2FP.BF16.PACK_AB R44, R141, R140 ;  /* 0x0000008c8d2c723e */ /* 0x000fc400000010ff */
[CC--:B------:R-:W-:Y:S02]  /*14210*/  LEA.HI R0, R21.reuse, R13.reuse, RZ, 0x2 ;  /* 0x0000000d15007211 */ /* 0x0c0fe400078f10ff */
[----:B------:R-:W-:Y:S02]  /*14220*/  LEA.HI R8, R21, R13, RZ, 0x5 ;  /* 0x0000000d15087211 */ /* 0x000fe400078f28ff */
[--C-:B------:R-:W-:Y:S02]  /*14230*/  SHF.R.S32.HI R7, RZ, 0x2, R0.reuse ;  /* 0x00000002ff077819 */ /* 0x100fe40000011400 */
[----:B------:R-:W-:Y:S02]  /*14240*/  SHF.R.S32.HI R3, RZ, 0x1f, R0 ;  /* 0x0000001fff037819 */ /* 0x000fe40000011400 */
[----:B------:R-:W-:Y:S02]  /*14250*/  LOP3.LUT R0, R0, 0xfffffffc, RZ, 0xc0, !PT ;  /* 0xfffffffc00007812 */ /* 0x000fe400078ec0ff */
[----:B------:R-:W-:-:S02]  /*14260*/  LOP3.LUT R4, R8, 0xffffffe0, RZ, 0xc0, !PT ;  /* 0xffffffe008047812 */ /* 0x000fc400078ec0ff */
[----:B------:R-:W-:Y:S01]  /*14270*/  LEA.HI R9, R3, R7, RZ, 0x3 ;  /* 0x0000000703097211 */ /* 0x000fe200078f18ff */
[----:B------:R-:W-:Y:S01]  /*14280*/  IMAD.IADD R10, R13, 0x1, -R0 ;  /* 0x000000010d0a7824 */ /* 0x000fe200078e0a00 */
[----:B------:R-:W-:Y:S01]  /*14290*/  LEA.HI R12, R21, R13, RZ, 0x3 ;  /* 0x0000000d150c7211 */ /* 0x000fe200078f18ff */
[----:B------:R-:W-:Y:S01]  /*142a0*/  IMAD.IADD R0, R13, 0x1, -R4 ;  /* 0x000000010d007824 */ /* 0x000fe200078e0a04 */
[----:B------:R-:W-:Y:S01]  /*142b0*/  LOP3.LUT R9, R9, 0xfffffff8, RZ, 0xc0, !PT ;  /* 0xfffffff809097812 */ /* 0x000fe200078ec0ff */
[----:B------:R-:W-:Y:S01]  /*142c0*/  IMAD.MOV.U32 R4, RZ, RZ, R2 ;  /* 0x000000ffff047224 */ /* 0x000fe200078e0002 */
[----:B------:R-:W-:Y:S01]  /*142d0*/  SHF.R.S32.HI R20, RZ, 0x3, R12 ;  /* 0x00000003ff147819 */ /* 0x000fe2000001140c */
[----:B------:R-:W-:Y:S01]  /*142e0*/  IMAD.MOV.U32 R2, RZ, RZ, R6 ;  /* 0x000000ffff027224 */ /* 0x000fe200078e0006 */
[----:B------:R-:W-:Y:S01]  /*142f0*/  SHF.R.S32.HI R6, RZ, 0x1f, R0 ;  /* 0x0000001fff067819 */ /* 0x000fe20000011400 */
[----:B------:R-:W-:Y:S01]  /*14300*/  IMAD.IADD R9, R7, 0x1, -R9 ;  /* 0x0000000107097824 */ /* 0x000fe200078e0a09 */
[----:B------:R-:W-:Y:S01]  /*14310*/  LOP3.LUT P4, RZ, R0, 0x3, RZ, 0xc0, !PT ;  /* 0x0000000300ff7812 */ /* 0x000fe2000788c0ff */
[----:B------:R-:W-:Y:S01]  /*14320*/  IMAD.U32 R3, RZ, RZ, UR5 ;  /* 0x00000005ff037e24 */ /* 0x000fe2000f8e00ff */
[----:B------:R-:W-:Y:S01]  /*14330*/  LEA.HI R18, R6, R0, RZ, 0x2 ;  /* 0x0000000006127211 */ /* 0x000fe200078f10ff */
[----:B----4-:R-:W-:Y:S01]  /*14340*/  IMAD.WIDE.U32 R16, R14, c[0x0][0x498], R4 ;  /* 0x000126000e107a25 */ /* 0x010fe200078e0004 */
[----:B------:R-:W-:-:S02]  /*14350*/  SHF.R.S32.HI R7, RZ, 0x1f, R14 ;  /* 0x0000001fff077819 */ /* 0x000fc4000001140e */
[--C-:B------:R-:W-:Y:S01]  /*14360*/  SHF.R.S32.HI R6, RZ, 0x5, R8.reuse ;  /* 0x00000005ff067819 */ /* 0x100fe20000011408 */
[----:B------:R-:W-:Y:S01]  /*14370*/  IMAD.SHL.U32 R5, R9, 0x40, RZ ;  /* 0x0000004009057824 */ /* 0x000fe200078e00ff */
[----:B------:R-:W-:Y:S01]  /*14380*/  SHF.R.S32.HI R0, RZ, 0x1f, R8 ;  /* 0x0000001fff007819 */ /* 0x000fe20000011408 */
[C---:B------:R-:W-:Y:S01]  /*14390*/  IMAD R22, R7.reuse, c[0x0][0x498], RZ ;  /* 0x0001260007167a24 */ /* 0x040fe200078e02ff */
[----:B------:R-:W-:Y:S01]  /*143a0*/  LOP3.LUT R11, R12, 0xfffffff8, RZ, 0xc0, !PT ;  /* 0xfffffff80c0b7812 */ /* 0x000fe200078ec0ff */
[----:B------:R-:W-:Y:S01]  /*143b0*/  IMAD R19, R7, c[0x0][0x3f0], RZ ;  /* 0x0000fc0007137a24 */ /* 0x000fe200078e02ff */
[----:B------:R-:W-:Y:S01]  /*143c0*/  LEA.HI R0, R0, R6, RZ, 0x3 ;  /* 0x0000000600007211 */ /* 0x000fe200078f18ff */
[----:B------:R-:W-:Y:S01]  /*143d0*/  IMAD.SHL.U32 R7, R20, 0x40, RZ ;  /* 0x0000004014077824 */ /* 0x000fe200078e00ff */
[----:B------:R-:W-:Y:S01]  /*143e0*/  LEA.HI R21, R21, R13, RZ, 0x6 ;  /* 0x0000000d15157211 */ /* 0x000fe200078f30ff */
[----:B------:R-:W-:Y:S01]  /*143f0*/  IMAD.IADD R11, R13, 0x1, -R11 ;  /* 0x000000010d0b7824 */ /* 0x000fe200078e0a0b */
[----:B------:R-:W-:Y:S01]  /*14400*/  ISETP.NE.AND P0, PT, R80, 0x1, PT ;  /* 0x000000015000780c */ /* 0x000fe20003f05270 */
[----:B------:R-:W-:Y:S01]  /*14410*/  IMAD.WIDE.U32 R12, R14, c[0x0][0x3f0], R2 ;  /* 0x0000fc000e0c7a25 */ /* 0x000fe200078e0002 */
[----:B------:R-:W-:-:S02]  /*14420*/  LOP3.LUT R4, R0, 0xffffff8, RZ, 0xc0, !PT ;  /* 0x0ffffff800047812 */ /* 0x000fc400078ec0ff */
[----:B------:R-:W-:Y:S01]  /*14430*/  LEA.HI R3, R10, R10, RZ, 0x1 ;  /* 0x0000000a0a037211 */ /* 0x000fe200078f08ff */
[----:B------:R-:W-:Y:S01]  /*14440*/  IMAD.SHL.U32 R0, R11, 0x8, RZ ;  /* 0x000000080b007824 */ /* 0x000fe200078e00ff */
[----:B------:R-:W-:Y:S01]  /*14450*/  LOP3.LUT R2, R7, 0x1c0, RZ, 0xc0, !PT ;  /* 0x000001c007027812 */ /* 0x000fe200078ec0ff */
[----:B------:R-:W-:Y:S01]  /*14460*/  IMAD R7, R11, 0x20, R20 ;  /* 0x000000200b077824 */ /* 0x000fe200078e0214 */
[----:B------:R-:W-:Y:S01]  /*14470*/  R2P PR, R9, 0x6 ;  /* 0x0000000609007804 */ /* 0x000fe20000000000 */
[----:B------:R-:W-:Y:S01]  /*14480*/  IMAD.IADD R11, R6, 0x1, -R4 ;  /* 0x00000001060b7824 */ /* 0x000fe200078e0a04 */
[----:B------:R-:W-:Y:S01]  /*14490*/  LOP3.LUT R4, R3, 0x1ffffffe, RZ, 0xc0, !PT ;  /* 0x1ffffffe03047812 */ /* 0x000fe200078ec0ff */
[----:B-1----:R-:W-:Y:S01]  /*144a0*/  IMAD R7, R83, 0x80, R7 ;  /* 0x0000008053077824 */ /* 0x002fe200078e0207 */
[----:B------:R-:W-:Y:S01]  /*144b0*/  SHF.R.U32.HI R3, RZ, 0x3, R2 ;  /* 0x00000003ff037819 */ /* 0x000fe20000011602 */
[----:B------:R-:W-:Y:S01]  /*144c0*/  IMAD R22, R14, c[0x0][0x49c], R22 ;  /* 0x000127000e167a24 */ /* 0x000fe200078e0216 */
[----:B------:R-:W-:Y:S01]  /*144d0*/  LOP3.LUT R2, R2, 0x38, R0, 0xf8, !PT ;  /* 0x0000003802027812 */ /* 0x000fe200078ef800 */
[----:B------:R-:W-:Y:S01]  /*144e0*/  IMAD R19, R14, c[0x0][0x3f4], R19 ;  /* 0x0000fd000e137a24 */ /* 0x000fe200078e0213 */
[----:B------:R-:W-:Y:S01]  /*144f0*/  LOP3.LUT R8, R5, 0x1c0, RZ, 0xc0, !PT ;  /* 0x000001c005087812 */ /* 0x000fe200078ec0ff */
[----:B------:R-:W-:Y:S01]  /*14500*/  IMAD R15, R6, 0x200, R10 ;  /* 0x00000200060f7824 */ /* 0x000fe200078e020a */
[----:B------:R-:W-:Y:S01]  /*14510*/  F2FP.BF16.PACK_AB R142, R143, R142 ;  /* 0x0000008e8f8e723e */ /* 0x000fe200000010ff */
[----:B------:R-:W-:Y:S01]  /*14520*/  IMAD.IADD R14, R10, 0x1, -R4 ;  /* 0x000000010a0e7824 */ /* 0x000fe200078e0a04 */
[----:B------:R-:W-:Y:S01]  /*14530*/  LOP3.LUT R10, R2, R3, RZ, 0x3c, !PT ;  /* 0x00000003020a7212 */ /* 0x000fe200078e3cff */
[----:B------:R-:W-:Y:S01]  /*14540*/  @P0 IMAD.HI.U32 R3, R7, c[0x0][0x4ec], RZ ;  /* 0x00013b0007030a27 */ /* 0x000fe200078e00ff */
[----:B------:R-:W-:-:S02]  /*14550*/  LOP3.LUT R4, R9, 0x1, RZ, 0xc0, !PT ;  /* 0x0000000109047812 */ /* 0x000fc400078ec0ff */
[----:B------:R-:W-:Y:S01]  /*14560*/  LEA.HI R9, R8, R8, RZ, 0x1d ;  /* 0x0000000808097211 */ /* 0x000fe200078fe8ff */
[----:B------:R-:W-:Y:S01]  /*14570*/  IMAD.MOV.U32 R2, RZ, RZ, R7 ;  /* 0x000000ffff027224 */ /* 0x000fe200078e0007 */
[----:B------:R-:W-:Y:S01]  /*14580*/  ISETP.NE.U32.AND P3, PT, R4, 0x1, PT ;  /* 0x000000010400780c */ /* 0x000fe20003f65070 */
[----:B------:R-:W-:Y:S01]  /*14590*/  IMAD.SHL.U32 R6, R21, 0x8, RZ ;  /* 0x0000000815067824 */ /* 0x000fe200078e00ff */
[----:B------:R-:W-:Y:S01]  /*145a0*/  @P0 SHF.R.U32.HI R2, RZ, c[0x0][0x4f0], R3 ;  /* 0x00013c00ff020a19 */ /* 0x000fe20000011603 */
[----:B------:R-:W-:Y:S01]  /*145b0*/  IMAD.IADD R5, R13, 0x1, R19 ;  /* 0x000000010d057824 */ /* 0x000fe200078e0213 */
[----:B------:R-:W-:Y:S01]  /*145c0*/  SHF.R.S32.HI R4, RZ, 0x2, R18 ;  /* 0x00000002ff047819 */ /* 0x000fe20000011412 */
[----:B------:R-:W-:Y:S01]  /*145d0*/  IMAD R80, R80, c[0x0][0x388], RZ ;  /* 0x0000e20050507a24 */ /* 0x000fe200078e02ff */
[----:B------:R-:W-:Y:S01]  /*145e0*/  LOP3.LUT R18, R10, 0x7ffffe00, R6, 0xf8, !PT ;  /* 0x7ffffe000a127812 */ /* 0x000fe200078ef806 */
[--C-:B------:R-:W-:Y:S01]  /*145f0*/  IMAD.MOV R8, RZ, RZ, -R2.reuse ;  /* 0x000000ffff087224 */ /* 0x100fe200078e0a02 */
[----:B------:R-:W-:Y:S01]  /*14600*/  SHF.R.S32.HI R6, RZ, 0x1f, R2 ;  /* 0x0000001fff067819 */ /* 0x000fe20000011402 */
[----:B------:R-:W-:Y:S01]  /*14610*/  IMAD R3, R11, 0x10, R4 ;  /* 0x000000100b037824 */ /* 0x000fe200078e0204 */
[----:B------:R-:W-:Y:S01]  /*14620*/  F2FP.BF16.PACK_AB R85, R145, R144 ;  /* 0x000000909155723e */ /* 0x000fe200000010ff */
[----:B------:R-:W-:Y:S01]  /*14630*/  IMAD.MOV.U32 R4, RZ, RZ, R12 ;  /* 0x000000ffff047224 */ /* 0x000fe200078e000c */
[----:B------:R-:W-:Y:S01]  /*14640*/  F2FP.BF16.PACK_AB R146, R147, R146 ;  /* 0x000000929392723e */ /* 0x000fe200000010ff */
[----:B------:R-:W-:Y:S01]  /*14650*/  IMAD R12, R8, c[0x0][0x4e8], R7 ;  /* 0x00013a00080c7a24 */ /* 0x000fe200078e0207 */
[----:B------:R-:W-:Y:S01]  /*14660*/  F2FP.BF16.PACK_AB R148, R149, R148 ;  /* 0x000000949594723e */ /* 0x000fe200000010ff */
[----:B------:R-:W-:Y:S01]  /*14670*/  IMAD.U32 R10, R15, 0x2, R9 ;  /* 0x000000020f0a7824 */ /* 0x000fe200078e0009 */
[----:B------:R-:W-:Y:S01]  /*14680*/  F2FP.BF16.PACK_AB R150, R151, R150 ;  /* 0x000000969796723e */ /* 0x000fe200000010ff */
[--C-:B------:R-:W-:Y:S01]  /*14690*/  IMAD R8, R14, 0x8, R3.reuse ;  /* 0x000000080e087824 */ /* 0x100fe200078e0203 */
[----:B------:R-:W-:Y:S01]  /*146a0*/  F2FP.BF16.PACK_AB R152, R153, R152 ;  /* 0x000000989998723e */ /* 0x000fe200000010ff */
[----:B------:R-:W-:Y:S01]  /*146b0*/  IMAD R9, R6, c[0x0][0x3e0], RZ ;  /* 0x0000f80006097a24 */ /* 0x000fe200078e02ff */
[----:B------:R-:W-:Y:S01]  /*146c0*/  F2FP.BF16.PACK_AB R154, R155, R154 ;  /* 0x0000009a9b9a723e */ /* 0x000fe200000010ff */
[----:B------:R-:W-:Y:S01]  /*146d0*/  IMAD R3, R83, 0x80, R3 ;  /* 0x0000008053037824 */ /* 0x000fe200078e0203 */
[----:B------:R-:W-:Y:S01]  /*146e0*/  F2FP.BF16.PACK_AB R156, R157, R156 ;  /* 0x0000009c9d9c723e */ /* 0x000fe200000010ff */
[----:B------:R-:W-:Y:S01]  /*146f0*/  IMAD R8, R83, 0x80, R8 ;  /* 0x0000008053087824 */ /* 0x000fe200078e0208 */
[----:B------:R-:W-:Y:S01]  /*14700*/  F2FP.BF16.PACK_AB R158, R159, R158 ;  /* 0x0000009e9f9e723e */ /* 0x000fe200000010ff */
[----:B------:R-:W-:Y:S01]  /*14710*/  IMAD.WIDE.U32 R6, R2, c[0x0][0x3e0], R4 ;  /* 0x0000f80002067a25 */ /* 0x000fe200078e0004 */
[----:B------:R-:W-:-:S02]  /*14720*/  ISETP.GE.OR P5, PT, R3, R80, P4 ;  /* 0x000000500300720c */ /* 0x000fc400027a6670 */
[----:B------:R-:W-:Y:S01]  /*14730*/  IADD3 R3, R3, 0x8, RZ ;  /* 0x0000000803037810 */ /* 0x000fe20007ffe0ff */
[----:B------:R-:W-:Y:S01]  /*14740*/  IMAD R9, R2, c[0x0][0x3e4], R9 ;  /* 0x0000f90002097a24 */ /* 0x000fe200078e0209 */
[----:B------:R-:W-:Y:S01]  /*14750*/  F2FP.BF16.PACK_AB R160, R161, R160 ;  /* 0x000000a0a1a0723e */ /* 0x000fe200000010ff */
[----:B------:R-:W-:Y:S01]  /*14760*/  IMAD.SHL.U32 R2, R10, 0x2, RZ ;  /* 0x000000020a027824 */ /* 0x000fe200078e00ff */
[----:B------:R-:W-:Y:S01]  /*14770*/  ISETP.GE.OR P4, PT, R3, R80, P4 ;  /* 0x000000500300720c */ /* 0x000fe20002786670 */
[----:B------:R-:W-:Y:S01]  /*14780*/  @P0 IMAD.HI.U32 R5, R8, c[0x0][0x4ec], RZ ;  /* 0x00013b0008050a27 */ /* 0x000fe200078e00ff */
[----:B------:R-:W-:Y:S01]  /*14790*/  BAR.SYNC.DEFER_BLOCKING 0x1, 0x100 ;  /* 0x0044000000007b1d */ /* 0x000fe20000010000 */
[----:B------:R-:W-:Y:S02]  /*147a0*/  F2FP.BF16.PACK_AB R162, R163, R162 ;  /* 0x000000a2a3a2723e */ /* 0x000fe400000010ff */
[----:B------:R-:W-:Y:S01]  /*147b0*/  IMAD.IADD R7, R7, 0x1, R9 ;  /* 0x0000000107077824 */ /* 0x000fe200078e0209 */
[C---:B------:R-:W-:Y:S01]  /*147c0*/  IADD3 R9, R2.reuse, 0x80, RZ ;  /* 0x0000008002097810 */ /* 0x040fe20007ffe0ff */
[----:B------:R-:W-:Y:S01]  /*147d0*/  IMAD.MOV.U32 R4, RZ, RZ, R8 ;  /* 0x000000ffff047224 */ /* 0x000fe200078e0008 */
[----:B------:R-:W-:Y:S01]  /*147e0*/  @P0 SHF.R.U32.HI R4, RZ, c[0x0][0x4f0], R5 ;  /* 0x00013c00ff040a19 */ /* 0x000fe20000011605 */
[----:B------:R-:W-:Y:S01]  /*147f0*/  IMAD.MOV.U32 R14, RZ, RZ, 0x40 ;  /* 0x00000040ff0e7424 */ /* 0x000fe200078e00ff */
[----:B------:R-:W-:-:S02]  /*14800*/  IADD3 R3, R2, 0x70, RZ ;  /* 0x0000007002037810 */ /* 0x000fc40007ffe0ff */
[----:B------:R-:W-:Y:S02]  /*14810*/  @P3 IADD3 R3, R9, 0x10, RZ ;  /* 0x0000001009033810 */ /* 0x000fe40007ffe0ff */
[----:B------:R-:W-:Y:S02]  /*14820*/  SHF.R.S32.HI R9, RZ, 0x1f, R12 ;  /* 0x0000001fff097819 */ /* 0x000fe4000001140c */
[--C-:B------:R-:W-:Y:S02]  /*14830*/  SHF.R.S32.HI R5, RZ, 0x1f, R4.reuse ;  /* 0x0000001fff057819 */ /* 0x100fe40000011404 */
[----:B------:R-:W-:Y:S01]  /*14840*/  IADD3 R10, P0, R4, R16, RZ ;  /* 0x00000010040a7210 */ /* 0x000fe20007f1e0ff */
[----:B------:R-:W-:Y:S01]  /*14850*/  IMAD.MOV R4, RZ, RZ, -R4 ;  /* 0x000000ffff047224 */ /* 0x000fe200078e0a04 */
[----:B------:R-:W-:Y:S01]  /*14860*/  SEL R14, R14, 0xffffffc0, !P2 ;  /* 0xffffffc00e0e7807 */ /* 0x000fe20005000000 */
[----:B------:R-:W-:Y:S01]  /*14870*/  IMAD R9, R9, c[0x0][0x3d8], RZ ;  /* 0x0000f60009097a24 */ /* 0x000fe200078e02ff */
[----:B------:R-:W-:Y:S01]  /*14880*/  IADD3.X R11, R5, R17, R22, P0, !PT ;  /* 0x00000011050b7210 */ /* 0x000fe200007fe416 */
[----:B------:R-:W-:Y:S01]  /*14890*/  IMAD R8, R4, c[0x0][0x4e8], R8 ;  /* 0x00013a0004087a24 */ /* 0x000fe200078e0208 */
[----:B------:R-:W-:Y:S01]  /*148a0*/  F2FP.BF16.PACK_AB R164, R165, R164 ;  /* 0x000000a4a5a4723e */ /* 0x000fe200000010ff */
[C---:B------:R-:W-:Y:S01]  /*148b0*/  IMAD R17, R12.reuse, c[0x0][0x3dc], R9 ;  /* 0x0000f7000c117a24 */ /* 0x040fe200078e0209 */
[----:B------:R-:W-:Y:S01]  /*148c0*/  STS [R2+0x80], R44 ;  /* 0x0000802c02007388 */ /* 0x000fe20000000800 */
[----:B------:R-:W-:Y:S01]  /*148d0*/  IMAD.MOV.U32 R5, RZ, RZ, 0x20 ;  /* 0x00000020ff057424 */ /* 0x000fe200078e00ff */
[----:B------:R-:W-:Y:S01]  /*148e0*/  F2FP.BF16.PACK_AB R166, R167, R166 ;  /* 0x000000a6a7a6723e */ /* 0x000fe200000010ff */
[----:B------:R-:W-:Y:S01]  /*148f0*/  IMAD.WIDE.U32 R12, R12, c[0x0][0x3d8], R6 ;  /* 0x0000f6000c0c7a25 */ /* 0x000fe200078e0006 */
[----:B------:R-:W-:Y:S01]  /*14900*/  SHF.R.S32.HI R6, RZ, 0x1f, R8 ;  /* 0x0000001fff067819 */ /* 0x000fe20000011408 */
[----:B------:R-:W-:Y:S01]  /*14910*/  STS [R2+0x480], R142 ;  /* 0x0004808e02007388 */ /* 0x000fe20000000800 */
[----:B------:R-:W-:Y:S01]  /*14920*/  SEL R5, R5, 0xffffffe0, !P1 ;  /* 0xffffffe005057807 */ /* 0x000fe20004800000 */
[----:B------:R-:W-:Y:S01]  /*14930*/  IMAD.WIDE.U32 R10, R8, c[0x0][0x488], R10 ;  /* 0x00012200080a7a25 */ /* 0x000fe200078e000a */
[----:B------:R-:W-:Y:S01]  /*14940*/  F2FP.BF16.PACK_AB R168, R169, R168 ;  /* 0x000000a8a9a8723e */ /* 0x000fe200000010ff */
[----:B------:R-:W-:Y:S01]  /*14950*/  STS [R3], R85 ;  /* 0x0000005503007388 */ /* 0x000fe20000000800 */
[----:B------:R-:W-:Y:S01]  /*14960*/  F2FP.BF16.PACK_AB R170, R171, R170 ;  /* 0x000000aaabaa723e */ /* 0x000fe200000010ff */
[----:B------:R-:W-:Y:S01]  /*14970*/  IMAD R6, R6, c[0x0][0x488], RZ ;  /* 0x0001220006067a24 */ /* 0x000fe200078e02ff */
[----:B------:R-:W-:Y:S01]  /*14980*/  F2FP.BF16.PACK_AB R69, R39, R38 ;  /* 0x000000262745723e */ /* 0x000fe200000010ff */
[----:B------:R-:W-:Y:S01]  /*14990*/  IMAD.IADD R4, R2, 0x1, R5 ;  /* 0x0000000102047824 */ /* 0x000fe200078e0205 */
[----:B------:R-:W-:Y:S01]  /*149a0*/  STS [R3+0x400], R146 ;  /* 0x0004009203007388 */ /* 0x000fe20000000800 */
[----:B------:R-:W-:Y:S01]  /*149b0*/  IMAD R8, R8, c[0x0][0x48c], R6 ;  /* 0x0001230008087a24 */ /* 0x000fe200078e0206 */
[----:B------:R-:W-:Y:S01]  /*149c0*/  F2FP.BF16.PACK_AB R42, R43, R42 ;  /* 0x0000002a2b2a723e */ /* 0x000fe200000010ff */
[--C-:B------:R-:W-:Y:S01]  /*149d0*/  IMAD.IADD R5, R5, 0x1, R3.reuse ;  /* 0x0000000105057824 */ /* 0x100fe200078e0203 */
[----:B------:R-:W-:Y:S01]  /*149e0*/  STS [R4+0x80], R148 ;  /* 0x0000809404007388 */ /* 0x000fe20000000800 */
[----:B------:R-:W-:Y:S01]  /*149f0*/  IMAD.IADD R7, R2, 0x1, R14 ;  /* 0x0000000102077824 */ /* 0x000fe200078e020e */
[----:B------:R-:W-:Y:S01]  /*14a00*/  F2FP.BF16.PACK_AB R46, R47, R46 ;  /* 0x0000002e2f2e723e */ /* 0x000fe200000010ff */
[C---:B------:R-:W-:Y:S01]  /*14a10*/  IMAD.IADD R9, R14.reuse, 0x1, R3 ;  /* 0x000000010e097824 */ /* 0x040fe200078e0203 */
[----:B------:R-:W-:Y:S01]  /*14a20*/  STS [R4+0x480], R150 ;  /* 0x0004809604007388 */ /* 0x000fe20000000800 */
[----:B------:R-:W-:Y:S01]  /*14a30*/  IMAD.IADD R6, R14, 0x1, R4 ;  /* 0x000000010e067824 */ /* 0x000fe200078e0204 */
[----:B------:R-:W-:Y:S01]  /*14a40*/  F2FP.BF16.PACK_AB R48, R49, R48 ;  /* 0x000000303130723e */ /* 0x000fe200000010ff */
[----:B------:R-:W-:Y:S01]  /*14a50*/  IMAD.IADD R11, R11, 0x1, R8 ;  /* 0x000000010b0b7824 */ /* 0x000fe200078e0208 */
[----:B------:R-:W-:Y:S01]  /*14a60*/  STS [R5], R152 ;  /* 0x0000009805007388 */ /* 0x000fe20000000800 */
[----:B------:R-:W-:Y:S01]  /*14a70*/  IMAD.IADD R8, R5, 0x1, R14 ;  /* 0x0000000105087824 */ /* 0x000fe200078e020e */
        /* <DEDUP_REMOVED lines=50> */
[----:B------:R-:W-:Y:S02]  /*14da0*/  LEA R16, P0, R10, c[0x0][0x450], 0x2 ;  /* 0x000114000a107a11 */ /* 0x000fe400078010ff */
        /* <DEDUP_REMOVED lines=9> */
[----:B------:R-:W-:Y:S01]  /*14e40*/  LEA.HI.X R11, R10, c[0x0][0x454], R11, 0x2, P0 ;  /* 0x000115000a0b7a11 */ /* 0x000fe200000f140b */
        /* <DEDUP_REMOVED lines=23> */
[----:B------:R2:W-:Y:S04]  /*14fc0*/  STS [R3+0xc000], R29 ;  /* 0x00c0001d03007388 */ /* 0x0005e80000000800 */
[----:B------:R-:W-:Y:S04]  /*14fd0*/  STS [R3+0xc400], R106 ;  /* 0x00c4006a03007388 */ /* 0x000fe80000000800 */
[----:B------:R3:W-:Y:S04]  /*14fe0*/  STS [R4+0xc080], R28 ;  /* 0x00c0801c04007388 */ /* 0x0007e80000000800 */
[----:B------:R4:W-:Y:S04]  /*14ff0*/  STS [R4+0xc480], R110 ;  /* 0x00c4806e04007388 */ /* 0x0009e80000000800 */
[----:B------:R-:W-:Y:S04]  /*15000*/  STS [R5+0xc000], R27 ;  /* 0x00c0001b05007388 */ /* 0x000fe80000000800 */
[----:B------:R-:W-:Y:S01]  /*15010*/  STS [R5+0xc400], R114 ;  /* 0x00c4007205007388 */ /* 0x000fe20000000800 */
[----:B-1----:R-:W-:-:S03]  /*15020*/  IMAD.IADD R2, R13, 0x1, R17 ;  /* 0x000000010d027824 */ /* 0x002fc600078e0211 */
[----:B------:R-:W-:Y:S01]  /*15030*/  STS [R7+0xc080], R26 ;  /* 0x00c0801a07007388 */ /* 0x000fe20000000800 */
[----:B--2---:R-:W-:-:S03]  /*15040*/  LEA R29, P0, R12, c[0x0][0x380], 0x1 ;  /* 0x0000e0000c1d7a11 */ /* 0x004fc600078008ff */
[----:B------:R-:W-:Y:S04]  /*15050*/  STS [R7+0xc480], R118 ;  /* 0x00c4807607007388 */ /* 0x000fe80000000800 */
[----:B------:R-:W-:Y:S01]  /*15060*/  STS [R9+0xc000], R25 ;  /* 0x00c0001909007388 */ /* 0x000fe20000000800 */
[----:B---3--:R-:W-:-:S03]  /*15070*/  LEA.HI.X R28, R12, c[0x0][0x384], R2, 0x1, P0 ;  /* 0x0000e1000c1c7a11 */ /* 0x008fc600000f0c02 */
[----:B------:R-:W-:Y:S01]  /*15080*/  STS [R9+0xc400], R122 ;  /* 0x00c4007a09007388 */ /* 0x000fe20000000800 */
[----:B----4-:R-:W-:-:S03]  /*15090*/  IMAD.SHL.U32 R4, R18, 0x2, RZ ;  /* 0x0000000212047824 */ /* 0x010fc600078e00ff */
        /* <DEDUP_REMOVED lines=8> */
[----:B------:R-:W2:Y:S04]  /*15120*/  SHFL.IDX PT, R11, R11, 0x1, 0x1c1f ;  /* 0x003c1f000b0b7f89 */ /* 0x000ea800000e0000 */
[----:B------:R-:W3:Y:S04]  /*15130*/  SHFL.IDX PT, R2, R29, RZ, 0x181f ;  /* 0x00181fff1d027589 */ /* 0x000ee800000e0000 */
[----:B------:R-:W4:Y:S04]  /*15140*/  SHFL.IDX PT, R3, R28, RZ, 0x181f ;  /* 0x00181fff1c037589 */ /* 0x000f2800000e0000 */
[----:B-1----:R-:W-:Y:S04]  /*15150*/  @!P5 ST.E [R14.64], R36 ;  /* 0x000000240e00d985 */ /* 0x002fe8000c101910 */
[----:B--2---:R1:W-:Y:S04]  /*15160*/  @!P4 ST.E [R10.64], R37 ;  /* 0x000000250a00c985 */ /* 0x0043e8000c101910 */
[----:B------:R2:W2:Y:S04]  /*15170*/  LDS.128 R44, [R4+0x1080] ;  /* 0x00108000042c7984 */ /* 0x0004a80000000c00 */
[----:B------:R2:W2:Y:S04]  /*15180*/  LDS.128 R60, [R4+0x2080] ;  /* 0x00208000043c7984 */ /* 0x0004a80000000c00 */
[----:B------:R2:W2:Y:S04]  /*15190*/  LDS.128 R72, [R4+0x3080] ;  /* 0x0030800004487984 */ /* 0x0004a80000000c00 */
[----:B------:R2:W2:Y:S04]  /*151a0*/  LDS.128 R40, [R4+0x5080] ;  /* 0x0050800004287984 */ /* 0x0004a80000000c00 */
[----:B------:R2:W2:Y:S04]  /*151b0*/  LDS.128 R56, [R4+0x6080] ;  /* 0x0060800004387984 */ /* 0x0004a80000000c00 */
[----:B------:R2:W2:Y:S01]  /*151c0*/  LDS.128 R68, [R4+0x7080] ;  /* 0x0070800004447984 */ /* 0x0004a20000000c00 */
[----:B-1----:R-:W-:-:S03]  /*151d0*/  IMAD R11, R83, 0x80, R20 ;  /* 0x00000080530b7824 */ /* 0x002fc600078e0214 */
[----:B------:R1:W1:Y:S04]  /*151e0*/  LDS.128 R36, [R4+0x9080] ;  /* 0x0090800004247984 */ /* 0x0002680000000c00 */
[----:B------:R1:W1:Y:S01]  /*151f0*/  LDS.128 R52, [R4+0xa080] ;  /* 0x00a0800004347984 */ /* 0x0002620000000c00 */
[----:B------:R-:W-:-:S03]  /*15200*/  ISETP.GE.AND P0, PT, R11, R80, PT ;  /* 0x000000500b00720c */ /* 0x000fc60003f06270 */
[----:B------:R1:W1:Y:S04]  /*15210*/  LDS.128 R64, [R4+0xb080] ;  /* 0x00b0800004407984 */ /* 0x0002680000000c00 */
[----:B------:R1:W1:Y:S04]  /*15220*/  LDS.128 R32, [R4+0xd080] ;  /* 0x00d0800004207984 */ /* 0x0002680000000c00 */
[----:B------:R1:W1:Y:S04]  /*15230*/  LDS.128 R48, [R4+0xe080] ;  /* 0x00e0800004307984 */ /* 0x0002680000000c00 */
[----:B------:R1:W1:Y:S01]  /*15240*/  LDS.128 R76, [R4+0xf080] ;  /* 0x00f08000044c7984 */ /* 0x0002620000000c00 */
[----:B------:R-:W-:Y:S05]  /*15250*/  @P0 BRA `(.L_x_1018) ;  /* 0x000001c000000947 */ /* 0x000fea0003800000 */
[----:B---34-:R-:W3:Y:S01]  /*15260*/  LDS.128 R24, [R4+0x80] ;  /* 0x0000800004187984 */ /* 0x018ee20000000c00 */
[----:B------:R-:W-:-:S02]  /*15270*/  IADD3 R7, R0, 0x40, RZ ;  /* 0x0000004000077810 */ /* 0x000fc40007ffe0ff */
[C---:B------:R-:W-:Y:S01]  /*15280*/  IADD3 R8, R0.reuse, 0x80, RZ ;  /* 0x0000008000087810 */ /* 0x040fe20007ffe0ff */
[----:B------:R-:W4:Y:S01]  /*15290*/  LDS.128 R20, [R4+0x4080] ;  /* 0x0040800004147984 */ /* 0x000f220000000c00 */
        /* <DEDUP_REMOVED lines=9> */
[----:B------:R-:W-:Y:S02]  /*15330*/  @!P2 LEA.HI R7, R5, R7, RZ, 0x3 ;  /* 0x000000070507a211 */ /* 0x000fe400078f18ff */
[----:B-12---:R-:W-:-:S04]  /*15340*/  @!P1 SHF.R.S32.HI R4, RZ, 0x1f, R8 ;  /* 0x0000001fff049819 */ /* 0x006fc80000011408 */
[----:B------:R-:W-:Y:S02]  /*15350*/  @!P1 LEA.HI R5, R4, R8, RZ, 0x3 ;  /* 0x0000000804059211 */ /* 0x000fe400078f18ff */
[----:B------:R-:W-:Y:S01]  /*15360*/  @!P0 LEA.HI R4, R6, R9, RZ, 0x3 ;  /* 0x0000000906048211 */ /* 0x000fe200078f18ff */
[--C-:B------:R-:W-:Y:S01]  /*15370*/  @!P3 IMAD.WIDE R8, R0, 0x2, R2.reuse ;  /* 0x000000020008b825 */ /* 0x100fe200078e0202 */
        /* <DEDUP_REMOVED lines=8> */
[----:B------:R1:W-:Y:S04]  /*15400*/  @!P1 ST.E.128 [R4.64], R16 ;  /* 0x0000001004009985 */ /* 0x0003e8000c101d10 */
[----:B------:R1:W-:Y:S02]  /*15410*/  @!P0 ST.E.128 [R2.64], R12 ;  /* 0x0000000c02008985 */ /* 0x0003e4000c101d10 */
.L_x_1018:
[----:B---34-:R-:W-:Y:S05]  /*15420*/  BSYNC B0 ;  /* 0x0000000000007941 */ /* 0x018fea0003800000 */
.L_x_1017:
[----:B-12---:R-:W-:Y:S01]  /*15430*/  IADD3 R4, R11, 0x20, RZ ;  /* 0x000000200b047810 */ /* 0x006fe20007ffe0ff */
        /* <DEDUP_REMOVED lines=29> */
.L_x_1020:
[----:B------:R-:W-:Y:S05]  /*15610*/  BSYNC B0 ;  /* 0x0000000000007941 */ /* 0x000fea0003800000 */
.L_x_1019:
        /* <DEDUP_REMOVED lines=30> */
.L_x_1022:
[----:B------:R-:W-:Y:S05]  /*15800*/  BSYNC B0 ;  /* 0x0000000000007941 */ /* 0x000fea0003800000 */
.L_x_1021:
        /* <DEDUP_REMOVED lines=31> */
.L_x_1016:
[----:B------:R-:W3:Y:S01]  /*15a00*/  S2R R9, SR_TID.X ;  /* 0x0000000000097919 */ /* 0x000ee20000002100 */
[----:B------:R-:W-:Y:S03]  /*15a10*/  BSSY B0, `(.L_x_1023) ;  /* 0x0000028000007945 */ /* 0x000fe60003800000 */
[----:B------:R-:W4:Y:S01]  /*15a20*/  S2R R10, SR_CTAID.Z ;  /* 0x00000000000a7919 */ /* 0x000f220000002700 */
[----:B---3--:R-:W-:Y:S02]  /*15a30*/  ISETP.GT.AND P0, PT, R9, 0x7f, PT ;  /* 0x0000007f0900780c */ /* 0x008fe40003f04270 */
[----:B----4-:R-:W-:-:S11]  /*15a40*/  SHF.R.S32.HI R11, RZ, 0x1f, R10 ;  /* 0x0000001fff0b7819 */ /* 0x010fd6000001140a */
[----:B------:R-:W-:Y:S05]  /*15a50*/  @P0 BRA `(.L_x_1024) ;  /* 0x0000023000000947 */ /* 0x000fea0003800000 */
[----:B------:R-:W3:Y:S01]  /*15a60*/  S2R R5, SR_CTAID.X ;  /* 0x0000000000057919 */ /* 0x000ee20000002500 */
[----:B-1----:R-:W-:-:S05]  /*15a70*/  MOV R2, c[0x0][0x4e8] ;  /* 0x00013a0000027a02 */ /* 0x002fca0000000f00 */
[----:B------:R-:W-:Y:S01]  /*15a80*/  IMAD R0, R2, c[0x0][0x388], RZ ;  /* 0x0000e20002007a24 */ /* 0x000fe200078e02ff */
[----:B---3--:R-:W-:-:S04]  /*15a90*/  LEA R5, R5, R9, 0x7 ;  /* 0x0000000905057211 */ /* 0x008fc800078e38ff */
[----:B------:R-:W-:-:S13]  /*15aa0*/  ISETP.GE.AND P0, PT, R5, R0, PT ;  /* 0x000000000500720c */ /* 0x000fda0003f06270 */
[----:B------:R-:W-:Y:S05]  /*15ab0*/  @P0 BRA `(.L_x_1024) ;  /* 0x000001d000000947 */ /* 0x000fea0003800000 */
[----:B------:R-:W-:Y:S01]  /*15ac0*/  ISETP.NE.AND P0, PT, R2, 0x1, PT ;  /* 0x000000010200780c */ /* 0x000fe20003f05270 */
[----:B------:R-:W-:Y:S01]  /*15ad0*/  ULDC.64 UR4, c[0x0][0x490] ;  /* 0x0001240000047ab9 */ /* 0x000fe20000000a00 */
[----:B------:R-:W-:Y:S01]  /*15ae0*/  MOV R0, R5 ;  /* 0x0000000500007202 */ /* 0x000fe20000000f00 */
[----:B------:R-:W-:Y:S01]  /*15af0*/  UIMAD UR7, UR6, UR4, URZ ;  /* 0x00000004060772a4 */ /* 0x000fe2000f8e023f */
[----:B------:R-:W-:Y:S01]  /*15b00*/  IMAD R6, R11, c[0x0][0x498], RZ ;  /* 0x000126000b067a24 */ /* 0x000fe200078e02ff */
[----:B--2---:R-:W-:Y:S02]  /*15b10*/  UIMAD.WIDE.U32 UR10, UR9, UR4, URZ ;  /* 0x00000004090a72a5 */ /* 0x004fe4000f8e003f */
[----:B------:R-:W-:Y:S01]  /*15b20*/  UIMAD UR4, UR9, UR5, UR7 ;  /* 0x00000005090472a4 */ /* 0x000fe2000f8e0207 */
[----:B------:R-:W-:-:S03]  /*15b30*/  IMAD R6, R10, c[0x0][0x49c], R6 ;  /* 0x000127000a067a24 */ /* 0x000fc600078e0206 */
[----:B------:R-:W-:Y:S01]  /*15b40*/  UIADD3 UR4, UR11, UR4, URZ ;  /* 0x000000040b047290 */ /* 0x000fe2000fffe03f */
[----:B------:R-:W-:Y:S01]  /*15b50*/  MOV R3, UR11 ;  /* 0x0000000b00037c02 */ /* 0x000fe20008000f00 */
[----:B------:R-:W-:-:S04]  /*15b60*/  @P0 IMAD.HI.U32 R2, R5, c[0x0][0x4ec], RZ ;  /* 0x00013b0005020a27 */ /* 0x000fc800078e00ff */
[----:B------:R-:W-:Y:S01]  /*15b70*/  IMAD.U32 R3, RZ, RZ, UR4 ;  /* 0x00000004ff037e24 */ /* 0x000fe2000f8e00ff */
[----:B------:R-:W-:Y:S01]  /*15b80*/  @P0 SHF.R.U32.HI R0, RZ, c[0x0][0x4f0], R2 ;  /* 0x00013c00ff000a19 */ /* 0x000fe20000011602 */
[----:B------:R-:W-:-:S03]  /*15b90*/  IMAD.U32 R2, RZ, RZ, UR10 ;  /* 0x0000000aff027e24 */ /* 0x000fc6000f8e00ff */
[----:B------:R-:W-:Y:S01]  /*15ba0*/  IADD3 R4, -R0, RZ, RZ ;  /* 0x000000ff00047210 */ /* 0x000fe20007ffe1ff */
[----:B------:R-:W-:Y:S01]  /*15bb0*/  IMAD.WIDE.U32 R2, R10, c[0x0][0x498], R2 ;  /* 0x000126000a027a25 */ /* 0x000fe200078e0002 */
[----:B------:R-:W-:-:S03]  /*15bc0*/  SHF.R.S32.HI R7, RZ, 0x1f, R0 ;  /* 0x0000001fff077819 */ /* 0x000fc60000011400 */
[----:B------:R-:W-:Y:S01]  /*15bd0*/  IMAD R4, R4, c[0x0][0x4e8], R5 ;  /* 0x00013a0004047a24 */ /* 0x000fe200078e0205 */
[----:B------:R-:W-:-:S04]  /*15be0*/  IADD3 R2, P0, R0, R2, RZ ;  /* 0x0000000200027210 */ /* 0x000fc80007f1e0ff */
[----:B------:R-:W-:Y:S02]  /*15bf0*/  SHF.R.S32.HI R5, RZ, 0x1f, R4 ;  /* 0x0000001fff057819 */ /* 0x000fe40000011404 */
[----:B------:R-:W-:-:S03]  /*15c00*/  IADD3.X R3, R7, R3, R6, P0, !PT ;  /* 0x0000000307037210 */ /* 0x000fc600007fe406 */
        /* <DEDUP_REMOVED lines=8> */
.L_x_1024:
[----:B------:R-:W-:Y:S05]  /*15c90*/  BSYNC B0 ;  /* 0x0000000000007941 */ /* 0x000fea0003800000 */
.L_x_1023:
[----:B------:R-:W3:Y:S01]  /*15ca0*/  S2R R14, SR_CTAID.X ;  /* 0x00000000000e7919 */ /* 0x000ee20000002500 */
[----:B-1----:R-:W-:Y:S01]  /*15cb0*/  SHF.R.S32.HI R0, RZ, 0x1f, R9 ;  /* 0x0000001fff007819 */ /* 0x002fe20000011409 */
[----:B------:R-:W-:Y:S01]  /*15cc0*/  IMAD.MOV.U32 R17, RZ, RZ, c[0x0][0x4e8] ;  /* 0x00013a00ff117624 */ /* 0x000fe200078e00ff */
[----:B------:R-:W-:Y:S01]  /*15cd0*/  ULDC.64 UR4, c[0x0][0x3e8] ;  /* 0x0000fa0000047ab9 */ /* 0x000fe20000000a00 */
[----:B------:R-:W-:Y:S01]  /*15ce0*/  IMAD R7, R11, c[0x0][0x3f0], RZ ;  /* 0x0000fc000b077a24 */ /* 0x000fe200078e02ff */
[----:B------:R-:W-:Y:S01]  /*15cf0*/  LEA.HI R0, R0, R9, RZ, 0x3 ;  /* 0x0000000900007211 */ /* 0x000fe200078f18ff */
[----:B------:R-:W-:Y:S01]  /*15d00*/  UIMAD UR6, UR6, UR4, URZ ;  /* 0x00000004060672a4 */ /* 0x000fe2000f8e023f */
[----:B------:R-:W-:Y:S01]  /*15d10*/  ISETP.NE.AND P0, PT, R17, 0x1, PT ;  /* 0x000000011100780c */ /* 0x000fe20003f05270 */
[----:B--2---:R-:W-:Y:S01]  /*15d20*/  UIMAD.WIDE.U32 UR10, UR9, UR4, URZ ;  /* 0x00000004090a72a5 */ /* 0x004fe2000f8e003f */
        /* <DEDUP_REMOVED lines=10> */
[----:B------:R-:W-:-:S02]  /*15dd0*/  LEA R0, R9, R8, 0x5 ;  /* 0x0000000809007211 */ /* 0x000fc400078e28ff */
[----:B------:R-:W-:-:S03]  /*15de0*/  MOV R3, UR4 ;  /* 0x0000000400037c02 */ /* 0x000fc60008000f00 */
[C---:B---3--:R-:W-:Y:S01]  /*15df0*/  IMAD R4, R14.reuse, 0x80, R0 ;  /* 0x000000800e047824 */ /* 0x048fe200078e0200 */
        /* <DEDUP_REMOVED lines=10> */
[----:B------:R-:W-:Y:S02]  /*15ea0*/  IMAD R5, R5, c[0x0][0x4e8], R4 ;  /* 0x00013a0005057a24 */ /* 0x000fe400078e0204 */
[----:B------:R-:W-:-:S03]  /*15eb0*/  IMAD R0, R0, c[0x0][0x3e4], R6 ;  /* 0x0000f90000007a24 */ /* 0x000fc600078e0206 */
[----:B------:R-:W-:Y:S02]  /*15ec0*/  SHF.R.S32.HI R4, RZ, 0x1f, R5 ;  /* 0x0000001fff047819 */ /* 0x000fe40000011405 */
[----:B------:R-:W-:-:S03]  /*15ed0*/  IADD3 R3, R3, R0, RZ ;  /* 0x0000000003037210 */ /* 0x000fc60007ffe0ff */
[----:B------:R-:W-:Y:S02]  /*15ee0*/  IMAD R0, R4, c[0x0][0x3d8], RZ ;  /* 0x0000f60004007a24 */ /* 0x000fe400078e02ff */
[----:B------:R-:W-:-:S04]  /*15ef0*/  IMAD.WIDE.U32 R2, R5, c[0x0][0x3d8], R2 ;  /* 0x0000f60005027a25 */ /* 0x000fc800078e0002 */
[----:B------:R-:W-:Y:S01]  /*15f00*/  IMAD R0, R5, c[0x0][0x3dc], R0 ;  /* 0x0000f70005007a24 */ /* 0x000fe200078e0200 */
[----:B------:R-:W-:-:S03]  /*15f10*/  LEA R16, P0, R2, c[0x0][0x380], 0x1 ;  /* 0x0000e00002107a11 */ /* 0x000fc600078008ff */
[----:B------:R-:W-:-:S05]  /*15f20*/  IMAD.IADD R0, R3, 0x1, R0 ;  /* 0x0000000103007824 */ /* 0x000fca00078e0200 */
[----:B------:R-:W-:Y:S01]  /*15f30*/  LEA.HI.X R15, R2, c[0x0][0x384], R0, 0x1, P0 ;  /* 0x0000e100020f7a11 */ /* 0x000fe200000f0c00 */
[----:B------:R-:W-:Y:S01]  /*15f40*/  IMAD.SHL.U32 R0, R9, 0x8, RZ ;  /* 0x0000000809007824 */ /* 0x000fe200078e00ff */
[----:B------:R-:W-:Y:S01]  /*15f50*/  ISETP.GE.AND P0, PT, R14, R17, PT ;  /* 0x000000110e00720c */ /* 0x000fe20003f06270 */
[----:B------:R1:W2:Y:S03]  /*15f60*/  SHFL.IDX PT, R2, R16, RZ, 0x181f ;  /* 0x00181fff10027589 */ /* 0x0002a600000e0000 */
[C---:B------:R-:W-:Y:S01]  /*15f70*/  IADD3 R11, R0.reuse, 0x40, RZ ;  /* 0x00000040000b7810 */ /* 0x040fe20007ffe0ff */
[----:B------:R1:W3:Y:S01]  /*15f80*/  SHFL.IDX PT, R3, R15, RZ, 0x181f ;  /* 0x00181fff0f037589 */ /* 0x0002e200000e0000 */
[C---:B------:R-:W-:Y:S02]  /*15f90*/  IADD3 R12, R0.reuse, 0x80, RZ ;  /* 0x00000080000c7810 */ /* 0x040fe40007ffe0ff */
[----:B------:R-:W-:-:S05]  /*15fa0*/  IADD3 R13, R0, 0xc0, RZ ;  /* 0x000000c0000d7810 */ /* 0x000fca0007ffe0ff */
        /* <DEDUP_REMOVED lines=22> */
.L_x_1026:
[----:B------:R-:W-:Y:S05]  /*16110*/  BSYNC B0 ;  /* 0x0000000000007941 */ /* 0x000fea0003800000 */
.L_x_1025:
        /* <DEDUP_REMOVED lines=27> */
.L_x_1028:
[----:B------:R-:W-:Y:S05]  /*162d0*/  BSYNC B0 ;  /* 0x0000000000007941 */ /* 0x000fea0003800000 */
.L_x_1027:
        /* <DEDUP_REMOVED lines=27> */
.L_x_1030:
[----:B------:R-:W-:Y:S05]  /*16490*/  BSYNC B0 ;  /* 0x0000000000007941 */ /* 0x000fea0003800000 */
.L_x_1029:
        /* <DEDUP_REMOVED lines=28> */
.L_x_1031:
        /* <DEDUP_REMOVED lines=10> */
.L_x_3644:


//--------------------- .text._ZN7cutlass13device_kernelIN5flash19enable_sm80_to_sm89INS1_16FlashAttnFwdSm80INS1_25CollectiveMainloopFwdSm80ILi8ELi1ELb0EN4cute5tupleIJNS5_1CILi128EEENS7_ILi64EEENS7_ILi256EEEEEELi256ENS_10bfloat16_tEfNS_4arch4Sm80ELb0ELb1ELb1ELb1ELb1ELb0ELb1ELb0EEENS1_21CollectiveEpilogueFwdINS6_IJS8_SA_S9_EEENS6_IJNS7_ILi1EEESI_SI_EEESC_SE_Li256ELb1ELb1ELb0ELb0EEENS1_19SingleTileSchedulerILb1ELb0ELb1ELi128EEEEEEEEEvNT_6ParamsE --------------------------
	.section	.text._ZN7cutlass13device_kernelIN5flash19enable_sm80_to_sm89INS1_16FlashAttnFwdSm80INS1_25CollectiveMainloopFwdSm80ILi8ELi1ELb0EN4cute5tupleIJNS5_1CILi128EEENS7_ILi64EEENS7_ILi256EEEEEELi256ENS_10bfloat16_tEfNS_4arch4Sm80ELb0ELb1ELb1ELb1ELb1ELb0ELb1ELb0EEENS1_21CollectiveEpilogueFwdINS6_IJS8_SA_S9_EEENS6_IJNS7_ILi1EEESI_SI_EEESC_SE_Li256ELb1ELb1ELb0ELb0EEENS1_19SingleTileSchedulerILb1ELb0ELb1ELi128EEEEEEEEEvNT_6ParamsE,"ax",@progbits
	.sectioninfo	@"SHI_REGISTERS=255"
	.align	128
.text._ZN7cutlass13device_kernelIN5flash19enable_sm80_to_sm89INS1_16FlashAttnFwdSm80INS1_25CollectiveMainloopFwdSm80ILi8ELi1ELb0EN4cute5tupleIJNS5_1CILi128EEENS7_ILi64EEENS7_ILi256EEEEEELi256ENS_10bfloat16_tEfNS_4arch4Sm80ELb0ELb1ELb1ELb1ELb1ELb0ELb1ELb0EEENS1_21CollectiveEpilogueFwdINS6_IJS8_SA_S9_EEENS6_IJNS7_ILi1EEESI_SI_EEESC_SE_Li256ELb1ELb1ELb0ELb0EEENS1_19SingleTileSchedulerILb1ELb0ELb1ELi128EEEEEEEEEvNT_6ParamsE:
        .type           _ZN7cutlass13device_kernelIN5flash19enable_sm80_to_sm89INS1_16FlashAttnFwdSm80INS1_25CollectiveMainloopFwdSm80ILi8ELi1ELb0EN4cute5tupleIJNS5_1CILi128EEENS7_ILi64EEENS7_ILi256EEEEEELi256ENS_10bfloat16_tEfNS_4arch4Sm80ELb0ELb1ELb1ELb1ELb1ELb0ELb1ELb0EEENS1_21CollectiveEpilogueFwdINS6_IJS8_SA_S9_EEENS6_IJNS7_ILi1EEESI_SI_EEESC_SE_Li256ELb1ELb1ELb0ELb0EEENS1_19SingleTileSchedulerILb1ELb0ELb1ELi128EEEEEEEEEvNT_6ParamsE,@function
        .size           _ZN7cutlass13device_kernelIN5flash19enable_sm80_to_sm89INS1_16FlashAttnFwdSm80INS1_25CollectiveMainloopFwdSm80ILi8ELi1ELb0EN4cute5tupleIJNS5_1CILi128EEENS7_ILi64EEENS7_ILi256EEEEEELi256ENS_10bfloat16_tEfNS_4arch4Sm80ELb0ELb1ELb1ELb1ELb1ELb0ELb1ELb0EEENS1_21CollectiveEpilogueFwdINS6_IJS8_SA_S9_EEENS6_IJNS7_ILi1EEESI_SI_EEESC_SE_Li256ELb1ELb1ELb0ELb0EEENS1_19SingleTileSchedulerILb1ELb0ELb1ELi128EEEEEEEEEvNT_6ParamsE,(.L_x_3645 - _ZN7cutlass13device_kernelIN5flash19enable_sm80_to_sm89INS1_16FlashAttnFwdSm80INS1_25CollectiveMainloopFwdSm80ILi8ELi1ELb0EN4cute5tupleIJNS5_1CILi128EEENS7_ILi64EEENS7_ILi256EEEEEELi256ENS_10bfloat16_tEfNS_4arch4Sm80ELb0ELb1ELb1ELb1ELb1ELb0ELb1ELb0EEENS1_21CollectiveEpilogueFwdINS6_IJS8_SA_S9_EEENS6_IJNS7_ILi1EEESI_SI_EEESC_SE_Li256ELb1ELb1ELb0ELb0EEENS1_19SingleTileSchedulerILb1ELb0ELb1ELi128EEEEEEEEEvNT_6ParamsE)
        .other          _ZN7cutlass13device_kernelIN5flash19enable_sm80_to_sm89INS1_16FlashAttnFwdSm80INS1_25CollectiveMainloopFwdSm80ILi8ELi1ELb0EN4cute5tupleIJNS5_1CILi128EEENS7_ILi64EEENS7_ILi256EEEEEELi256ENS_10bfloat16_tEfNS_4arch4Sm80ELb0ELb1ELb1ELb1ELb1ELb0ELb1ELb0EEENS1_21CollectiveEpilogueFwdINS6_IJS8_SA_S9_EEENS6_IJNS7_ILi1EEESI_SI_EEESC_SE_Li256ELb1ELb1ELb0ELb0EEENS1_19SingleTileSchedulerILb1ELb0ELb1ELi128EEEEEEEEEvNT_6ParamsE,@"STO_CUDA_ENTRY STV_DEFAULT"
_ZN7cutlass13device_kernelIN5flash19enable_sm80_to_sm89INS1_16FlashAttnFwdSm80INS1_25CollectiveMainloopFwdSm80ILi8ELi1ELb0EN4cute5tupleIJNS5_1CILi128EEENS7_ILi64EEENS7_ILi256EEEEEELi256ENS_10bfloat16_tEfNS_4arch4Sm80ELb0ELb1ELb1ELb1ELb1ELb0ELb1ELb0EEENS1_21CollectiveEpilogueFwdINS6_IJS8_SA_S9_EEENS6_IJNS7_ILi1EEESI_SI_EEESC_SE_Li256ELb1ELb1ELb0ELb0EEENS1_19SingleTileSchedulerILb1ELb0ELb1ELi128EEEEEEEEEvNT_6ParamsE:
        /* <DEDUP_REMOVED lines=21> */
.L_x_1033:
        /* <DEDUP_REMOVED lines=13> */
.L_x_1035:
[----:B------:R-:W-:Y:S02]  /*0220*/  ULDC UR5, c[0x0][0x54c] ;  /* 0x0001530000057ab9 */ /* 0x000fe40000000800 */
.L_x_1034:
[----:B------:R-:W-:Y:S02]  /*0230*/  ULDC UR4, c[0x0][0x548] ;  /* 0x0001520000047ab9 */ /* 0x000fe40000000800 */
[----:B------:R-:W-:-:S02]  /*0240*/  USHF.L.U32 UR26, UR27, 0x7, URZ ;  /* 0x000000071b1a7899 */ /* 0x000fc4000800063f */
[----:B------:R-:W-:-:S04]  /*0250*/  UIMAD UR4, UR5, UR4, URZ ;  /* 0x00000004050472a4 */ /* 0x000fc8000f8e023f */
[----:B------:R-:W-:-:S04]  /*0260*/  UISETP.GE.AND UP0, UPT, UR26, UR4, UPT ;  /* 0x000000041a00728c */ /* 0x000fc8000bf06270 */
[----:B------:R-:W-:Y:S01]  /*0270*/  USEL UR13, UR13, 0xffffffff, !UP0 ;  /* 0xffffffff0d0d7887 */ /* 0x000fe2000c000000 */
[----:B------:R-:W-:Y:S05]  /*0280*/  BRA `(.L_x_1036) ;  /* 0x000001b000007947 */ /* 0x000fea0003800000 */
.L_x_1032:
        /* <DEDUP_REMOVED lines=8> */
.L_x_1037:
        /* <DEDUP_REMOVED lines=13> */
.L_x_1039:
[----:B------:R-:W-:Y:S02]  /*03e0*/  ULDC UR5, c[0x0][0x54c] ;  /* 0x0001530000057ab9 */ /* 0x000fe40000000800 */
.L_x_1038:
[----:B------:R-:W-:Y:S02]  /*03f0*/  ULDC UR4, c[0x0][0x548] ;  /* 0x0001520000047ab9 */ /* 0x000fe40000000800 */
[----:B------:R-:W-:-:S02]  /*0400*/  USHF.L.U32 UR26, UR27, 0x7, URZ ;  /* 0x000000071b1a7899 */ /* 0x000fc4000800063f */
[----:B------:R-:W-:-:S04]  /*0410*/  UIMAD UR4, UR5, UR4, URZ ;  /* 0x00000004050472a4 */ /* 0x000fc8000f8e023f */
[----:B------:R-:W-:-:S04]  /*0420*/  UISETP.GE.AND UP0, UPT, UR26, UR4, UPT ;  /* 0x000000041a00728c */ /* 0x000fc8000bf06270 */
[----:B------:R-:W-:-:S06]  /*0430*/  USEL UR13, UR13, 0xffffffff, !UP0 ;  /* 0xffffffff0d0d7887 */ /* 0x000fcc000c000000 */
.L_x_1036:
        /* <DEDUP_REMOVED lines=42> */
[----:B------:R-:W2:Y:S04]  /*06e0*/  LDG.E R2, [R6.64] ;  /* 0x0000001206027981 */ /* 0x000ea8000c1e1900 */
[----:B------:R-:W4:Y:S01]  /*06f0*/  LDG.E R0, [R6.64+0x4] ;  /* 0x0000041206007981 */ /* 0x000f22000c1e1900 */
[----:B--23--:R-:W1:Y:S08]  /*0700*/  R2UR UR12, R2 ;  /* 0x00000000020c73c2 */ /* 0x00ce7000000e0000 */
[----:B----4-:R-:W1:Y:S02]  /*0710*/  R2UR UR4, R0 ;  /* 0x00000000000473c2 */ /* 0x010e6400000e0000 */
[----:B-1----:R-:W-:-:S06]  /*0720*/  UIADD3 UR12, -UR12, UR4, URZ ;  /* 0x000000040c0c7290 */ /* 0x002fcc000fffe13f */
.L_x_1040:
        /* <DEDUP_REMOVED lines=10> */
.L_x_1041:
        /* <DEDUP_REMOVED lines=12> */
.L_x_1042:
[----:B------:R-:W-:Y:S02]  /*0890*/  ULDC UR4, c[0x0][0x2c4] ;  /* 0x0000b10000047ab9 */ /* 0x000fe40000000800 */
[----:B------:R-:W-:-:S02]  /*08a0*/  UISETP.NE.AND UP2, UPT, UR4, 0x1, UPT ;  /* 0x000000010400788c */ /* 0x000fc4000bf45270 */
[----:B------:R-:W-:Y:S02]  /*08b0*/  ULDC.64 UR6, c[0x0][0x2c8] ;  /* 0x0000b20000067ab9 */ /* 0x000fe40000000a00 */
[----:B------:R-:W-:Y:S02]  /*08c0*/  ULDC.64 UR4, c[0x0][0x328] ;  /* 0x0000ca0000047ab9 */ /* 0x000fe40000000a00 */
[----:B------:R-:W-:Y:S02]  /*08d0*/  UISETP.GE.AND UP1, UPT, UR5, 0x1, UPT ;  /* 0x000000010500788c */ /* 0x000fe4000bf26270 */
[----:B------:R-:W-:Y:S02]  /*08e0*/  UIADD3 UR8, -UR11, UR8, URZ ;  /* 0x000000080b087290 */ /* 0x000fe4000fffe13f */
[----:B------:R-:W-:Y:S02]  /*08f0*/  UIADD3 UR15, UR26, 0x7f, URZ ;  /* 0x0000007f1a0f7890 */ /* 0x000fe4000fffe03f */
[----:B------:R-:W-:Y:S01]  /*0900*/  @UP2 UIADD3 UR16, UR26, 0x7f, URZ ;  /* 0x0000007f1a102890 */ /* 0x000fe2000fffe03f */
[----:B------:R-:W-:-:S03]  /*0910*/  PLOP3.LUT P0, PT, PT, PT, UP1, 0x40, 0x0 ;  /* 0x000000000000781c */ /* 0x000fc60003f0e818 */
[----:B------:R-:W-:Y:S02]  /*0920*/  UIMAD.WIDE.U32 UR16, UR16, UR6, URZ ;  /* 0x00000006101072a5 */ /* 0x000fe4000f8e003f */
[----:B---3--:R-:W-:Y:S02]  /*0930*/  UIADD3 UR6, UR8, 0x1, -UR12 ;  /* 0x0000000108067890 */ /* 0x008fe4000fffe80c */
[----:B------:R-:W-:-:S04]  /*0940*/  @UP2 USHF.R.U32.HI UR15, URZ, UR7, UR17 ;  /* 0x000000073f0f2299 */ /* 0x000fc80008011611 */
[----:B------:R-:W-:-:S04]  /*0950*/  UIADD3 UR6, UR6, UR15, URZ ;  /* 0x0000000f06067290 */ /* 0x000fc8000fffe03f */
[----:B------:R-:W-:Y:S01]  /*0960*/  UIADD3 UR4, UR6, UR4, URZ ;  /* 0x0000000406047290 */ /* 0x000fe2000fffe03f */
        /* <DEDUP_REMOVED lines=11> */
.L_x_1044:
[----:B------:R-:W-:Y:S02]  /*0a20*/  UISETP.NE.AND UP0, UPT, UR5, 0x1, UPT ;  /* 0x000000010500788c */ /* 0x000fe4000bf05270 */
[----:B------:R-:W-:Y:S02]  /*0a30*/  ULDC.64 UR6, c[0x0][0x330] ;  /* 0x0000cc0000067ab9 */ /* 0x000fe40000000a00 */
[----:B------:R-:W-:-:S07]  /*0a40*/  UIMAD.WIDE.U32 UR16, UR15, UR6, URZ ;  /* 0x000000060f1072a5 */ /* 0x000fce000f8e003f */
[----:B------:R-:W-:Y:S02]  /*0a50*/  @UP0 USHF.R.U32.HI UR15, URZ, UR7, UR17 ;  /* 0x000000073f0f0299 */ /* 0x000fe40008011611 */
.L_x_1045:
[----:B------:R-:W-:Y:S02]  /*0a60*/  ULDC UR6, c[0x0][0x32c] ;  /* 0x0000cb0000067ab9 */ /* 0x000fe40000000800 */
[----:B------:R-:W-:-:S04]  /*0a70*/  UIMAD UR6, UR15, UR5, UR6 ;  /* 0x000000050f0672a4 */ /* 0x000fc8000f8e0206 */
[----:B------:R-:W-:-:S04]  /*0a80*/  UISETP.LT.AND UP0, UPT, UR4, UR6, UPT ;  /* 0x000000060400728c */ /* 0x000fc8000bf01270 */
[----:B------:R-:W-:Y:S02]  /*0a90*/  USEL UR4, UR4, UR6, UP0 ;  /* 0x0000000604047287 */ /* 0x000fe40008000000 */
.L_x_1043:
[----:B------:R-:W-:Y:S01]  /*0aa0*/  UIADD3 UR17, UR8, 0x3f, URZ ;  /* 0x0000003f08117890 */ /* 0x000fe2000fffe03f */
[----:B------:R-:W-:Y:S01]  /*0ab0*/  PLOP3.LUT P0, PT, PT, PT, UP1, 0x40, 0x0 ;  /* 0x000000000000781c */ /* 0x000fe20003f0e818 */
[----:B------:R-:W-:Y:S02]  /*0ac0*/  UIADD3 UR15, UR4, 0x3f, URZ ;  /* 0x0000003f040f7890 */ /* 0x000fe4000fffe03f */
[----:B------:R-:W-:Y:S02]  /*0ad0*/  ULDC.64 UR6, c[0x0][0x2c8] ;  /* 0x0000b20000067ab9 */ /* 0x000fe40000000a00 */
[----:B------:R-:W-:Y:S02]  /*0ae0*/  UIMAD.WIDE.U32 UR22, UR26, UR6, URZ ;  /* 0x000000061a1672a5 */ /* 0x000fe4000f8e003f */
[----:B------:R-:W-:Y:S02]  /*0af0*/  USHF.R.S32.HI UR16, URZ, 0x1f, UR17 ;  /* 0x0000001f3f107899 */ /* 0x000fe40008011411 */
[----:B------:R-:W-:-:S02]  /*0b00*/  USHF.R.S32.HI UR6, URZ, 0x1f, UR15 ;  /* 0x0000001f3f067899 */ /* 0x000fc4000801140f */
[----:B------:R-:W-:Y:S02]  /*0b10*/  ULEA.HI UR16, UR16, UR17, URZ, 0x6 ;  /* 0x0000001110107291 */ /* 0x000fe4000f8f303f */
[----:B------:R-:W-:Y:S02]  /*0b20*/  ULEA.HI UR6, UR6, UR15, URZ, 0x6 ;  /* 0x0000000f06067291 */ /* 0x000fe4000f8f303f */
[----:B------:R-:W-:Y:S02]  /*0b30*/  UMOV UR4, UR26 ;  /* 0x0000001a00047c82 */ /* 0x000fe40008000000 */
[----:B------:R-:W-:Y:S02]  /*0b40*/  @UP2 USHF.R.U32.HI UR4, URZ, UR7, UR23 ;  /* 0x000000073f042299 */ /* 0x000fe40008011617 */
[----:B------:R-:W-:Y:S02]  /*0b50*/  USHF.R.S32.HI UR16, URZ, 0x6, UR16 ;  /* 0x000000063f107899 */ /* 0x000fe40008011410 */
[----:B------:R-:W-:-:S02]  /*0b60*/  USHF.R.S32.HI UR22, URZ, 0x6, UR6 ;  /* 0x000000063f167899 */ /* 0x000fc40008011406 */
[----:B------:R-:W-:Y:S02]  /*0b70*/  UIADD3 UR23, UR8, -UR12, URZ ;  /* 0x8000000c08177290 */ /* 0x000fe4000fffe03f */
[----:B------:R-:W-:Y:S02]  /*0b80*/  UISETP.LT.AND UP0, UPT, UR16, UR22, UPT ;  /* 0x000000161000728c */ /* 0x000fe4000bf01270 */
[----:B------:R-:W-:Y:S02]  /*0b90*/  UIADD3 UR7, UR23, UR4, URZ ;  /* 0x0000000417077290 */ /* 0x000fe4000fffe03f */
[----:B------:R-:W-:Y:S02]  /*0ba0*/  ULDC UR6, c[0x0][0x324] ;  /* 0x0000c90000067ab9 */ /* 0x000fe40000000800 */
[----:B------:R-:W-:Y:S02]  /*0bb0*/  USEL UR22, UR16, UR22, UP0 ;  /* 0x0000001610167287 */ /* 0x000fe40008000000 */
[----:B------:R-:W-:Y:S01]  /*0bc0*/  UIADD3 UR6, UR7, -UR6, URZ ;  /* 0x8000000607067290 */ /* 0x000fe2000fffe03f */
        /* <DEDUP_REMOVED lines=12> */
.L_x_1047:
[----:B------:R-:W-:-:S03]  /*0c90*/  UISETP.NE.AND UP0, UPT, UR5, 0x1, UPT ;  /* 0x000000010500788c */ /* 0x000fc6000bf05270 */
[----:B------:R-:W-:Y:S02]  /*0ca0*/  ULDC.64 UR4, c[0x0][0x330] ;  /* 0x0000cc0000047ab9 */ /* 0x000fe40000000a00 */
[----:B------:R-:W-:-:S07]  /*0cb0*/  UIMAD.WIDE.U32 UR16, UR7, UR4, URZ ;  /* 0x00000004071072a5 */ /* 0x000fce000f8e003f */
[----:B------:R-:W-:Y:S02]  /*0cc0*/  @UP0 UMOV UR15, UR17 ;  /* 0x00000011000f0c82 */ /* 0x000fe40008000000 */
[----:B------:R-:W-:Y:S02]  /*0cd0*/  @UP0 USHF.R.U32.HI UR7, URZ, UR5, UR15 ;  /* 0x000000053f070299 */ /* 0x000fe4000801160f */
.L_x_1048:
[----:B------:R-:W-:Y:S02]  /*0ce0*/  ULDC UR4, c[0x0][0x32c] ;  /* 0x0000cb0000047ab9 */ /* 0x000fe40000000800 */
[----:B------:R-:W-:-:S04]  /*0cf0*/  UIMAD UR4, UR7, UR4, URZ ;  /* 0x00000004070472a4 */ /* 0x000fc8000f8e023f */
[----:B------:R-:W-:-:S04]  /*0d00*/  UISETP.LT.AND UP0, UPT, UR6, UR4, UPT ;  /* 0x000000040600728c */ /* 0x000fc8000bf01270 */
[----:B------:R-:W-:-:S04]  /*0d10*/  USEL UR6, UR6, UR4, !UP0 ;  /* 0x0000000406067287 */ /* 0x000fc8000c000000 */
.L_x_1046:
[----:B------:R-:W-:Y:S01]  /*0d20*/  USHF.R.S32.HI UR4, URZ, 0x1f, UR6 ;  /* 0x0000001f3f047899 */ /* 0x000fe20008011406 */
[----:B------:R-:W-:Y:S01]  /*0d30*/  PLOP3.LUT P2, PT, PT, PT, PT, 0x80, 0x0 ;  /* 0x000000000000781c */ /* 0x000fe20003f4f070 */
[----:B------:R-:W-:Y:S01]  /*0d40*/  CS2R R10, SRZ ;  /* 0x00000000000a7805 */ /* 0x000fe2000001ff00 */
[----:B------:R-:W-:Y:S01]  /*0d50*/  IMAD.MOV.U32 R130, RZ, RZ, RZ ;  /* 0x000000ffff827224 */ /* 0x000fe200078e00ff */
[----:B------:R-:W-:Y:S01]  /*0d60*/  ULEA.HI UR4, UR4, UR6, URZ, 0x6 ;  /* 0x0000000604047291 */ /* 0x000fe2000f8f303f */
[----:B------:R-:W-:Y:S01]  /*0d70*/  CS2R R128, SRZ ;  /* 0x0000000000807805 */ /* 0x000fe2000001ff00 */
[----:B------:R-:W-:Y:S01]  /*0d80*/  CS2R R14, SRZ ;  /* 0x00000000000e7805 */ /* 0x000fe2000001ff00 */
[----:B------:R-:W-:Y:S01]  /*0d90*/  IMAD.MOV.U32 R126, RZ, RZ, RZ ;  /* 0x000000ffff7e7224 */ /* 0x000fe200078e00ff */
[----:B------:R-:W-:Y:S01]  /*0da0*/  USHF.R.S32.HI UR7, URZ, 0x6, UR4 ;  /* 0x000000063f077899 */ /* 0x000fe20008011404 */
[----:B------:R-:W-:Y:S01]  /*0db0*/  CS2R R124, SRZ ;  /* 0x00000000007c7805 */ /* 0x000fe2000001ff00 */
[----:B------:R-:W-:Y:S01]  /*0dc0*/  MOV R122, RZ ;  /* 0x000000ff007a7202 */ /* 0x000fe20000000f00 */
[----:B------:R-:W-:Y:S01]  /*0dd0*/  CS2R R120, SRZ ;  /* 0x0000000000787805 */ /* 0x000fe2000001ff00 */
[----:B------:R-:W-:Y:S01]  /*0de0*/  UISETP.LT.AND UP0, UPT, URZ, UR7, UPT ;  /* 0x000000073f00728c */ /* 0x000fe2000bf01270 */
[----:B------:R-:W-:Y:S01]  /*0df0*/  CS2R R12, SRZ ;  /* 0x00000000000c7805 */ /* 0x000fe2000001ff00 */
[----:B------:R-:W-:Y:S01]  /*0e00*/  IMAD.MOV.U32 R118, RZ, RZ, RZ ;  /* 0x000000ffff767224 */ /* 0x000fe200078e00ff */
[----:B------:R-:W-:Y:S01]  /*0e10*/  CS2R R116, SRZ ;  /* 0x0000000000747805 */ /* 0x000fe2000001ff00 */
[----:B------:R-:W-:Y:S01]  /*0e20*/  USEL UR7, URZ, UR7, !UP0 ;  /* 0x000000073f077287 */ /* 0x000fe2000c000000 */
[----:B------:R-:W-:Y:S01]  /*0e30*/  CS2R R16, SRZ ;  /* 0x0000000000107805 */ /* 0x000fe2000001ff00 */
[----:B------:R-:W-:Y:S01]  /*0e40*/  MOV R114, RZ ;  /* 0x000000ff00727202 */ /* 0x000fe20000000f00 */
[----:B------:R-:W-:Y:S01]  /*0e50*/  CS2R R112, SRZ ;  /* 0x0000000000707805 */ /* 0x000fe2000001ff00 */
[----:B------:R-:W-:Y:S01]  /*0e60*/  UISETP.GT.AND UP0, UPT, UR22, UR7, UPT ;  /* 0x000000071600728c */ /* 0x000fe2000bf04270 */
[----:B------:R-:W-:Y:S01]  /*0e70*/  CS2R R18, SRZ ;  /* 0x0000000000127805 */ /* 0x000fe2000001ff00 */
[----:B------:R-:W-:Y:S01]  /*0e80*/  IMAD.MOV.U32 R110, RZ, RZ, RZ ;  /* 0x000000ffff6e7224 */ /* 0x000fe200078e00ff */
[----:B------:R-:W-:Y:S01]  /*0e90*/  CS2R R108, SRZ ;  /* 0x00000000006c7805 */ /* 0x000fe2000001ff00 */
[----:B------:R-:W-:Y:S01]  /*0ea0*/  CS2R R106, SRZ ;  /* 0x00000000006a7805 */ /* 0x000fe2000001ff00 */
[----:B------:R-:W-:Y:S01]  /*0eb0*/  CS2R R20, SRZ ;  /* 0x0000000000147805 */ /* 0x000fe2000001ff00 */
[----:B------:R-:W-:Y:S01]  /*0ec0*/  PLOP3.LUT P0, PT, PT, PT, UP0, 0x80, 0x0 ;  /* 0x000000000000781c */ /* 0x000fe20003f0f008 */
[----:B------:R-:W-:Y:S01]  /*0ed0*/  CS2R R102, SRZ ;  /* 0x0000000000667805 */ /* 0x000fe2000001ff00 */
[----:B------:R-:W-:Y:S01]  /*0ee0*/  MOV R104, RZ ;  /* 0x000000ff00687202 */ /* 0x000fe20000000f00 */
[----:B------:R-:W-:Y:S01]  /*0ef0*/  IMAD.MOV.U32 R23, RZ, RZ, RZ ;  /* 0x000000ffff177224 */ /* 0x000fe200078e00ff */
        /* <DEDUP_REMOVED lines=67> */
[----:B------:R-:W-:Y:S01]  /*1330*/  UIMAD UR6, UR6, UR4, URZ ;  /* 0x00000004060672a4 */ /* 0x000fe2000f8e023f */
[----:B------:R-:W-:Y:S01]  /*1340*/  PLOP3.LUT P1, PT, PT, PT, UP2, 0x80, 0x0 ;  /* 0x000000000000781c */ /* 0x000fe20003f2f028 */
[----:B------:R-:W-:Y:S01]  /*1350*/  UIMAD.WIDE.U32 UR14, UR9, UR4, URZ ;  /* 0x00000004090e72a5 */ /* 0x000fe2000f8e003f */
[----:B------:R-:W-:Y:S01]  /*1360*/  PLOP3.LUT P0, PT, PT, PT, UP2, 0x80, 0x0 ;  /* 0x000000000000781c */ /* 0x000fe20003f0f028 */
[----:B------:R-:W-:Y:S01]  /*1370*/  UIMAD UR6, UR9, UR5, UR6 ;  /* 0x00000005090672a4 */ /* 0x000fe2000f8e0206 */
[----:B------:R-:W-:Y:S01]  /*1380*/  LEA.HI R19, R117, R119, RZ, 0x4 ;  /* 0x0000007775137211 */ /* 0x000fe200078f20ff */
[----:B------:R-:W-:Y:S01]  /*1390*/  USHF.R.S32.HI UR9, URZ, 0x1f, UR13 ;  /* 0x0000001f3f097899 */ /* 0x000fe2000801140d */
[----:B------:R-:W-:Y:S01]  /*13a0*/  BSSY B0, `(.L_x_1050) ;  /* 0x000005f000007945 */ /* 0x000fe20003800000 */
[----:B------:R-:W-:-:S02]  /*13b0*/  ULDC.64 UR4, c[0x0][0x1b8] ;  /* 0x00006e0000047ab9 */ /* 0x000fc40000000a00 */
[----:B------:R-:W-:Y:S02]  /*13c0*/  UIADD3 UR15, UR15, UR6, URZ ;  /* 0x000000060f0f7290 */ /* 0x000fe4000fffe03f */
[----:B------:R-:W-:Y:S02]  /*13d0*/  UIMAD UR6, UR20, UR4, URZ ;  /* 0x00000004140672a4 */ /* 0x000fe4000f8e023f */
[----:B------:R-:W-:Y:S02]  /*13e0*/  USEL UR9, UR9, URZ, !UP3 ;  /* 0x0000003f09097287 */ /* 0x000fe4000d800000 */
[----:B------:R-:W-:Y:S02]  /*13f0*/  UIMAD UR6, UR10, UR5, UR6 ;  /* 0x000000050a0672a4 */ /* 0x000fe4000f8e0206 */
[----:B------:R-:W-:Y:S02]  /*1400*/  UIMAD.WIDE.U32 UR16, UR10, UR4, UR14 ;  /* 0x000000040a1072a5 */ /* 0x000fe4000f8e000e */
[----:B------:R-:W-:-:S02]  /*1410*/  USEL UR14, UR13, URZ, !UP3 ;  /* 0x0000003f0d0e7287 */ /* 0x000fc4000d800000 */
[----:B------:R-:W-:Y:S01]  /*1420*/  ULDC.64 UR4, c[0x0][0x1c0] ;  /* 0x0000700000047ab9 */ /* 0x000fe20000000a00 */
[----:B-1----:R-:W-:Y:S01]  /*1430*/  LEA.HI R2, R117, R119, RZ, 0x3 ;  /* 0x0000007775027211 */ /* 0x002fe200078f18ff */
[----:B------:R-:W-:Y:S02]  /*1440*/  UIMAD UR9, UR9, UR4, URZ ;  /* 0x00000004090972a4 */ /* 0x000fe4000f8e023f */
[----:B------:R-:W-:Y:S01]  /*1450*/  UIADD3 UR17, UR17, UR6, URZ ;  /* 0x0000000611117290 */ /* 0x000fe2000fffe03f */
[----:B------:R-:W-:Y:S01]  /*1460*/  LOP3.LUT R0, R2, 0xfffffff8, RZ, 0xc0, !PT ;  /* 0xfffffff802007812 */ /* 0x000fe200078ec0ff */
[----:B------:R-:W-:Y:S01]  /*1470*/  UIMAD UR5, UR14, UR5, UR9 ;  /* 0x000000050e0572a4 */ /* 0x000fe2000f8e0209 */
[----:B------:R-:W-:Y:S01]  /*1480*/  SHF.R.S32.HI R26, RZ, 0x3, R2 ;  /* 0x00000003ff1a7819 */ /* 0x000fe20000011402 */
[----:B------:R-:W-:Y:S02]  /*1490*/  UIMAD.WIDE.U32 UR14, UR14, UR4, UR16 ;  /* 0x000000040e0e72a5 */ /* 0x000fe4000f8e0010 */
[----:B------:R-:W-:Y:S01]  /*14a0*/  IMAD.IADD R27, R119, 0x1, -R0 ;  /* 0x00000001771b7824 */ /* 0x000fe200078e0a00 */
[----:B------:R-:W-:Y:S01]  /*14b0*/  ULDC UR4, c[0x0][0x2c4] ;  /* 0x0000b10000047ab9 */ /* 0x000fe20000000800 */
[----:B------:R-:W-:Y:S01]  /*14c0*/  IADD3 R15, R26, UR26, RZ ;  /* 0x0000001a1a0f7c10 */ /* 0x000fe2000fffe0ff */
[----:B------:R-:W-:Y:S01]  /*14d0*/  UIADD3 UR5, UR15, UR5, URZ ;  /* 0x000000050f057290 */ /* 0x000fe2000fffe03f */
[----:B------:R-:W-:Y:S01]  /*14e0*/  IMAD R252, R27, 0x20, R26 ;  /* 0x000000201bfc7824 */ /* 0x000fe200078e021a */
[----:B------:R-:W-:Y:S01]  /*14f0*/  UIMAD UR4, UR12, UR4, URZ ;  /* 0x000000040c0472a4 */ /* 0x000fe2000f8e023f */
[----:B------:R-:W-:-:S02]  /*1500*/  IMAD.U32 R3, RZ, RZ, UR15 ;  /* 0x0000000fff037e24 */ /* 0x000fc4000f8e00ff */
[----:B------:R-:W-:Y:S01]  /*1510*/  IMAD.SHL.U32 R249, R27, 0x8, RZ ;  /* 0x000000081bf97824 */ /* 0x000fe200078e00ff */
[----:B------:R-:W-:Y:S01]  /*1520*/  IADD3 R4, R252, UR26, RZ ;  /* 0x0000001afc047c10 */ /* 0x000fe2000fffe0ff */
[----:B------:R-:W-:-:S03]  /*1530*/  IMAD.U32 R3, RZ, RZ, UR5 ;  /* 0x00000005ff037e24 */ /* 0x000fc6000f8e00ff */
[C---:B------:R-:W-:Y:S01]  /*1540*/  IADD3 R49, R249.reuse, 0x40, RZ ;  /* 0x00000040f9317810 */ /* 0x040fe20007ffe0ff */
[----:B------:R-:W-:Y:S01]  /*1550*/  @P1 IMAD.HI.U32 R2, R4, c[0x0][0x2c8], RZ ;  /* 0x0000b20004021a27 */ /* 0x000fe200078e00ff */
[C---:B------:R-:W-:Y:S02]  /*1560*/  IADD3 R52, R249.reuse, 0x80, RZ ;  /* 0x00000080f9347810 */ /* 0x040fe40007ffe0ff */
[C---:B------:R-:W-:Y:S01]  /*1570*/  IADD3 R48, R249.reuse, 0xc0, RZ ;  /* 0x000000c0f9307810 */ /* 0x040fe20007ffe0ff */
[----:B------:R-:W-:Y:S01]  /*1580*/  IMAD.MOV.U32 R0, RZ, RZ, R4 ;  /* 0x000000ffff007224 */ /* 0x000fe200078e0004 */
[----:B------:R-:W-:Y:S01]  /*1590*/  @P0 SHF.R.U32.HI R0, RZ, c[0x0][0x2cc], R2 ;  /* 0x0000b300ff000a19 */ /* 0x000fe20000011602 */
[----:B------:R-:W-:Y:S01]  /*15a0*/  IMAD.U32 R2, RZ, RZ, UR14 ;  /* 0x0000000eff027e24 */ /* 0x000fe2000f8e00ff */
[----:B------:R-:W-:Y:S02]  /*15b0*/  ISETP.GE.AND P4, PT, R249, c[0x0][0x198], PT ;  /* 0x00006600f9007a0c */ /* 0x000fe40003f86270 */
[--C-:B------:R-:W-:Y:S01]  /*15c0*/  SHF.R.S32.HI R6, RZ, 0x1f, R0.reuse ;  /* 0x0000001fff067819 */ /* 0x100fe20000011400 */
[----:B------:R-:W-:Y:S01]  /*15d0*/  IMAD.MOV R5, RZ, RZ, -R0 ;  /* 0x000000ffff057224 */ /* 0x000fe200078e0a00 */
[----:B------:R-:W-:Y:S01]  /*15e0*/  ISETP.GE.AND P3, PT, R49, c[0x0][0x198], PT ;  /* 0x0000660031007a0c */ /* 0x000fe20003f66270 */
[----:B------:R-:W-:Y:S01]  /*15f0*/  IMAD.WIDE.U32 R2, R0, c[0x0][0x1b0], R2 ;  /* 0x00006c0000027a25 */ /* 0x000fe200078e0002 */
[----:B------:R-:W-:-:S02]  /*1600*/  ISETP.GE.AND P6, PT, R52, c[0x0][0x198], PT ;  /* 0x0000660034007a0c */ /* 0x000fc40003fc6270 */
[----:B------:R-:W-:Y:S01]  /*1610*/  ISETP.GE.AND P5, PT, R48, c[0x0][0x198], PT ;  /* 0x0000660030007a0c */ /* 0x000fe20003fa6270 */
[----:B------:R-:W-:Y:S02]  /*1620*/  IMAD R4, R5, c[0x0][0x2c4], R4 ;  /* 0x0000b10005047a24 */ /* 0x000fe400078e0204 */
[----:B------:R-:W-:-:S04]  /*1630*/  IMAD R5, R6, c[0x0][0x1b0], RZ ;  /* 0x00006c0006057a24 */ /* 0x000fc800078e02ff */
[----:B------:R-:W-:Y:S01]  /*1640*/  IMAD R6, R0, c[0x0][0x1b4], R5 ;  /* 0x00006d0000067a24 */ /* 0x000fe200078e0205 */
[----:B------:R-:W-:-:S03]  /*1650*/  SHF.R.S32.HI R5, RZ, 0x1f, R4 ;  /* 0x0000001fff057819 */ /* 0x000fc60000011404 */
[----:B------:R-:W-:Y:S02]  /*1660*/  IMAD.IADD R3, R3, 0x1, R6 ;  /* 0x0000000103037824 */ /* 0x000fe400078e0206 */
[----:B------:R-:W-:Y:S02]  /*1670*/  IMAD R0, R5, c[0x0][0x1a8], RZ ;  /* 0x00006a0005007a24 */ /* 0x000fe400078e02ff */
[----:B------:R-:W-:-:S04]  /*1680*/  IMAD.WIDE.U32 R2, R4, c[0x0][0x1a8], R2 ;  /* 0x00006a0004027a25 */ /* 0x000fc800078e0002 */
[----:B------:R-:W-:Y:S01]  /*1690*/  IMAD R5, R4, c[0x0][0x1ac], R0 ;  /* 0x00006b0004057a24 */ /* 0x000fe200078e0200 */
[----:B------:R-:W-:Y:S02]  /*16a0*/  LOP3.LUT R0, R19, 0xfffffff0, RZ, 0xc0, !PT ;  /* 0xfffffff013007812 */ /* 0x000fe400078ec0ff */
[----:B------:R-:W-:Y:S01]  /*16b0*/  LEA R17, P0, R2, c[0x0][0x160], 0x1 ;  /* 0x0000580002117a11 */ /* 0x000fe200078008ff */
[----:B------:R-:W-:Y:S01]  /*16c0*/  IMAD.IADD R4, R3, 0x1, R5 ;  /* 0x0000000103047824 */ /* 0x000fe200078e0205 */
[----:B------:R-:W-:Y:S01]  /*16d0*/  LEA.HI R5, R117, R119, RZ, 0x6 ;  /* 0x0000007775057211 */ /* 0x000fe200078f30ff */
[----:B------:R-:W-:Y:S02]  /*16e0*/  IMAD.IADD R3, R119, 0x1, -R0 ;  /* 0x0000000177037824 */ /* 0x000fe400078e0a00 */
[----:B------:R-:W-:Y:S01]  /*16f0*/  IMAD.SHL.U32 R0, R26, 0x40, RZ ;  /* 0x000000401a007824 */ /* 0x000fe200078e00ff */
[----:B------:R-:W-:Y:S01]  /*1700*/  LEA.HI.X R16, R2, c[0x0][0x164], R4, 0x1, P0 ;  /* 0x0000590002107a11 */ /* 0x000fe200000f0c04 */
[----:B------:R1:W3:Y:S01]  /*1710*/  SHFL.IDX PT, R6, R17, RZ, 0x181f ;  /* 0x00181fff11067589 */ /* 0x0002e200000e0000 */
[----:B------:R-:W-:-:S02]  /*1720*/  SHF.R.S32.HI R2, RZ, 0x1f, R3 ;  /* 0x0000001fff027819 */ /* 0x000fc40000011403 */
[----:B------:R-:W-:Y:S02]  /*1730*/  LOP3.LUT R0, R0, 0x1c0, RZ, 0xc0, !PT ;  /* 0x000001c000007812 */ /* 0x000fe400078ec0ff */
[----:B------:R-:W-:Y:S02]  /*1740*/  LEA.HI R20, R2, R3, RZ, 0x3 ;  /* 0x0000000302147211 */ /* 0x000fe400078f18ff */
[----:B------:R-:W-:Y:S02]  /*1750*/  ISETP.GE.AND P0, PT, R15, UR4, PT ;  /* 0x000000040f007c0c */ /* 0x000fe4000bf06270 */
[----:B------:R-:W-:Y:S02]  /*1760*/  LOP3.LUT R4, R20, 0xfffffff8, RZ, 0xc0, !PT ;  /* 0xfffffff814047812 */ /* 0x000fe400078ec0ff */
[----:B------:R-:W-:Y:S02]  /*1770*/  SHF.R.U32.HI R2, RZ, 0x3, R0 ;  /* 0x00000003ff027819 */ /* 0x000fe40000011600 */
[----:B------:R-:W-:Y:S01]  /*1780*/  LOP3.LUT R0, R0, 0x38, R249, 0xf8, !PT ;  /* 0x0000003800007812 */ /* 0x000fe200078ef8f9 */
[----:B------:R-:W-:-:S02]  /*1790*/  IMAD.IADD R18, R3, 0x1, -R4 ;  /* 0x0000000103127824 */ /* 0x000fc400078e0a04 */
[----:B------:R-:W-:Y:S01]  /*17a0*/  IMAD.MOV.U32 R4, RZ, RZ, 0x10 ;  /* 0x00000010ff047424 */ /* 0x000fe200078e00ff */
[----:B------:R-:W-:Y:S01]  /*17b0*/  LOP3.LUT R2, R0, R2, RZ, 0x3c, !PT ;  /* 0x0000000200027212 */ /* 0x000fe200078e3cff */
[----:B------:R-:W-:Y:S02]  /*17c0*/  IMAD.SHL.U32 R0, R5, 0x8, RZ ;  /* 0x0000000805007824 */ /* 0x000fe400078e00ff */
[----:B------:R-:W-:-:S03]  /*17d0*/  IMAD.MOV.U32 R3, RZ, RZ, 0x20 ;  /* 0x00000020ff037424 */ /* 0x000fc600078e00ff */
[----:B------:R-:W-:Y:S01]  /*17e0*/  LOP3.LUT R239, R2, 0xfffffe00, R0, 0xf8, !PT ;  /* 0xfffffe0002ef7812 */ /* 0x000fe200078ef800 */
[----:B--2---:R2:W4:Y:S01]  /*17f0*/  @P2 R2UR UR9, R7 ;  /* 0x00000000070923c2 */ /* 0x00452200000e0000 */
[----:B------:R-:W-:Y:S01]  /*1800*/  R2P PR, R18, 0x6 ;  /* 0x0000000612007804 */ /* 0x000fe20000000000 */
[----:B----4-:R-:W-:-:S04]  /*1810*/  @!UP0 UMOV UR9, UR13 ;  /* 0x0000000d00098c82 */ /* 0x010fc80008000000 */
[----:B------:R-:W-:Y:S02]  /*1820*/  SEL R4, R4, 0xfffffff0, !P1 ;  /* 0xfffffff004047807 */ /* 0x000fe40004800000 */
[----:B------:R-:W-:Y:S01]  /*1830*/  SEL R2, R3, 0xffffffe0, !P2 ;  /* 0xffffffe003027807 */ /* 0x000fe20005000000 */
[----:B--2---:R1:W2:Y:S01]  /*1840*/  SHFL.IDX PT, R7, R16, RZ, 0x181f ;  /* 0x00181fff10077589 */ /* 0x0042a200000e0000 */
[----:B------:R-:W-:Y:S05]  /*1850*/  @P0 BRA `(.L_x_1051) ;  /* 0x0000013000000947 */ /* 0x000fea0003800000 */
[----:B---3--:R-:W-:Y:S01]  /*1860*/  SHF.R.S32.HI R5, RZ, 0x1f, R49 ;  /* 0x0000001fff057819 */ /* 0x008fe20000011431 */
[----:B--2---:R-:W-:Y:S01]  /*1870*/  IMAD.WIDE R12, R249, 0x2, R6 ;  /* 0x00000002f90c7825 */ /* 0x004fe200078e0206 */
[----:B------:R-:W-:Y:S02]  /*1880*/  SHF.R.S32.HI R3, RZ, 0x1f, R52 ;  /* 0x0000001fff037819 */ /* 0x000fe40000011434 */
[----:B------:R-:W-:Y:S02]  /*1890*/  SHF.R.S32.HI R0, RZ, 0x1f, R48 ;  /* 0x0000001fff007819 */ /* 0x000fe40000011430 */
[----:B------:R-:W-:-:S02]  /*18a0*/  LEA.HI R5, R5, R49, RZ, 0x3 ;  /* 0x0000003105057211 */ /* 0x000fc400078f18ff */
[----:B------:R-:W-:Y:S02]  /*18b0*/  LEA.HI R3, R3, R52, RZ, 0x3 ;  /* 0x0000003403037211 */ /* 0x000fe400078f18ff */
[----:B------:R-:W-:Y:S02]  /*18c0*/  LEA.HI R0, R0, R48, RZ, 0x3 ;  /* 0x0000003000007211 */ /* 0x000fe400078f18ff */
[----:B------:R-:W-:Y:S02]  /*18d0*/  LOP3.LUT R5, R5, 0xfffffff8, RZ, 0xc0, !PT ;  /* 0xfffffff805057812 */ /* 0x000fe400078ec0ff */
[----:B------:R-:W-:Y:S02]  /*18e0*/  LOP3.LUT R3, R3, 0xfffffff8, RZ, 0xc0, !PT ;  /* 0xfffffff803037812 */ /* 0x000fe400078ec0ff */
[----:B------:R-:W-:Y:S01]  /*18f0*/  LOP3.LUT R14, R0, 0xfffffff8, RZ, 0xc0, !PT ;  /* 0xfffffff8000e7812 */ /* 0x000fe200078ec0ff */
[----:B------:R-:W-:Y:S02]  /*1900*/  IMAD.SHL.U32 R0, R239, 0x2, RZ ;  /* 0x00000002ef007824 */ /* 0x000fe400078e00ff */
[----:B------:R-:W-:-:S03]  /*1910*/  IMAD.WIDE R10, R5, 0x2, R6 ;  /* 0x00000002050a7825 */ /* 0x000fc600078e0206 */
[----:B------:R-:W-:Y:S01]  /*1920*/  @!PT LDS RZ, [RZ] ;  /* 0x00000000fffff984 */ /* 0x000fe20000000800 */
[----:B------:R2:W-:Y:S01]  /*1930*/  LDGSTS.E.BYPASS.LTC128B.128 [R0+0x10100], [R12.64], !P4 ;  /* 0x101000000c007fae */ /* 0x0005e2000e101d52 */
[----:B------:R-:W-:-:S03]  /*1940*/  IMAD.WIDE R8, R3, 0x2, R6 ;  /* 0x0000000203087825 */ /* 0x000fc600078e0206 */
[----:B------:R2:W-:Y:S01]  /*1950*/  LDGSTS.E.BYPASS.LTC128B.128 [R0+0x14100], [R10.64], !P3 ;  /* 0x141000000a007fae */ /* 0x0005e2000d901d52 */
[----:B------:R-:W-:-:S03]  /*1960*/  IMAD.WIDE R6, R14, 0x2, R6 ;  /* 0x000000020e067825 */ /* 0x000fc600078e0206 */
[----:B------:R2:W-:Y:S04]  /*1970*/  LDGSTS.E.BYPASS.LTC128B.128 [R0+0x18100], [R8.64], !P6 ;  /* 0x1810000008007fae */ /* 0x0005e8000f101d52 */
[----:B------:R2:W-:Y:S02]  /*1980*/  LDGSTS.E.BYPASS.LTC128B.128 [R0+0x1c100], [R6.64], !P5 ;  /* 0x1c10000006007fae */ /* 0x0005e4000e901d52 */
.L_x_1051:
[----:B---3--:R-:W-:Y:S05]  /*1990*/  BSYNC B0 ;  /* 0x0000000000007941 */ /* 0x008fea0003800000 */
.L_x_1050:
[----:B--2---:R-:W-:Y:S01]  /*19a0*/  IADD3 R0, R15, 0x20, RZ ;  /* 0x000000200f007810 */ /* 0x004fe20007ffe0ff */
[----:B------:R2:W3:Y:S01]  /*19b0*/  SHFL.IDX PT, R7, R16, 0x1, 0x181f ;  /* 0x00381f0010077f89 */ /* 0x0004e200000e0000 */
[----:B------:R-:W-:Y:S02]  /*19c0*/  BSSY B0, `(.L_x_1052) ;  /* 0x0000017000007945 */ /* 0x000fe40003800000 */
[----:B------:R-:W-:Y:S01]  /*19d0*/  ISETP.GE.AND P0, PT, R0, UR4, PT ;  /* 0x0000000400007c0c */ /* 0x000fe2000bf06270 */
[----:B------:R2:W4:-:S12]  /*19e0*/  SHFL.IDX PT, R6, R17, 0x1, 0x181f ;  /* 0x00381f0011067f89 */ /* 0x00051800000e0000 */
[----:B------:R-:W-:Y:S05]  /*19f0*/  @P0 BRA `(.L_x_1053) ;  /* 0x0000013000000947 */ /* 0x000fea0003800000 */
[----:B------:R-:W-:Y:S01]  /*1a00*/  SHF.R.S32.HI R5, RZ, 0x1f, R49 ;  /* 0x0000001fff057819 */ /* 0x000fe20000011431 */
[----:B---34-:R-:W-:Y:S01]  /*1a10*/  IMAD.WIDE R12, R249, 0x2, R6 ;  /* 0x00000002f90c7825 */ /* 0x018fe200078e0206 */
[----:B------:R-:W-:Y:S02]  /*1a20*/  SHF.R.S32.HI R3, RZ, 0x1f, R52 ;  /* 0x0000001fff037819 */ /* 0x000fe40000011434 */
[----:B------:R-:W-:Y:S02]  /*1a30*/  SHF.R.S32.HI R0, RZ, 0x1f, R48 ;  /* 0x0000001fff007819 */ /* 0x000fe40000011430 */
[----:B------:R-:W-:Y:S02]  /*1a40*/  LEA.HI R5, R5, R49, RZ, 0x3 ;  /* 0x0000003105057211 */ /* 0x000fe400078f18ff */
[----:B------:R-:W-:Y:S02]  /*1a50*/  LEA.HI R3, R3, R52, RZ, 0x3 ;  /* 0x0000003403037211 */ /* 0x000fe400078f18ff */
[----:B------:R-:W-:-:S02]  /*1a60*/  LEA.HI R0, R0, R48, RZ, 0x3 ;  /* 0x0000003000007211 */ /* 0x000fc400078f18ff */
        /* <DEDUP_REMOVED lines=12> */
.L_x_1053:
[----:B------:R-:W-:Y:S05]  /*1b30*/  BSYNC B0 ;  /* 0x0000000000007941 */ /* 0x000fea0003800000 */
.L_x_1052:
[----:B---3--:R-:W-:Y:S01]  /*1b40*/  IADD3 R0, R15, 0x40, RZ ;  /* 0x000000400f007810 */ /* 0x008fe20007ffe0ff */
[----:B------:R3:W1:Y:S01]  /*1b50*/  SHFL.IDX PT, R7, R16, 0x2, 0x181f ;  /* 0x00581f0010077f89 */ /* 0x00066200000e0000 */
[----:B------:R-:W-:Y:S02]  /*1b60*/  BSSY B0, `(.L_x_1054) ;  /* 0x0000017000007945 */ /* 0x000fe40003800000 */
[----:B------:R-:W-:Y:S01]  /*1b70*/  ISETP.GE.AND P0, PT, R0, UR4, PT ;  /* 0x0000000400007c0c */ /* 0x000fe2000bf06270 */
[----:B----4-:R3:W4:-:S12]  /*1b80*/  SHFL.IDX PT, R6, R17, 0x2, 0x181f ;  /* 0x00581f0011067f89 */ /* 0x01071800000e0000 */
[----:B------:R-:W-:Y:S05]  /*1b90*/  @P0 BRA `(.L_x_1055) ;  /* 0x0000013000000947 */ /* 0x000fea0003800000 */
[----:B------:R-:W-:Y:S01]  /*1ba0*/  SHF.R.S32.HI R5, RZ, 0x1f, R49 ;  /* 0x0000001fff057819 */ /* 0x000fe20000011431 */
[----:B-1--4-:R-:W-:Y:S01]  /*1bb0*/  IMAD.WIDE R12, R249, 0x2, R6 ;  /* 0x00000002f90c7825 */ /* 0x012fe200078e0206 */
        /* <DEDUP_REMOVED lines=17> */
.L_x_1055:
[----:B------:R-:W-:Y:S05]  /*1cd0*/  BSYNC B0 ;  /* 0x0000000000007941 */ /* 0x000fea0003800000 */
.L_x_1054:
[----:B------:R-:W-:Y:S01]  /*1ce0*/  UIADD3 UR28, UR22, -0x1, URZ ;  /* 0xffffffff161c7890 */ /* 0x000fe2000fffe03f */
[----:B------:R-:W-:Y:S01]  /*1cf0*/  IMAD.MOV.U32 R126, RZ, RZ, c[0x0][0x2b8] ;  /* 0x0000ae00ff7e7624 */ /* 0x000fe200078e00ff */
[----:B-1--4-:R-:W-:Y:S01]  /*1d00*/  SHFL.IDX PT, R6, R17, 0x3, 0x181f ;  /* 0x00781f0011067f89 */ /* 0x012fe200000e0000 */
[----:B------:R-:W-:Y:S01]  /*1d10*/  IADD3 R3, R15, 0x60, RZ ;  /* 0x000000600f037810 */ /* 0x000fe20007ffe0ff */
[----:B------:R-:W-:Y:S01]  /*1d20*/  USHF.L.U32 UR21, UR28, 0x6, URZ ;  /* 0x000000061c157899 */ /* 0x000fe2000800063f */
[----:B------:R-:W-:Y:S01]  /*1d30*/  SHF.R.S32.HI R13, RZ, 0x1f, R48 ;  /* 0x0000001fff0d7819 */ /* 0x000fe20000011430 */
[----:B------:R-:W1:Y:S01]  /*1d40*/  SHFL.IDX PT, R7, R16, 0x3, 0x181f ;  /* 0x00781f0010077f89 */ /* 0x000e6200000e0000 */
[----:B------:R-:W-:Y:S01]  /*1d50*/  ISETP.NE.AND P2, PT, R126, 0x1, PT ;  /* 0x000000017e00780c */ /* 0x000fe20003f45270 */
[----:B------:R-:W-:Y:S01]  /*1d60*/  IMAD.SHL.U32 R239, R239, 0x2, RZ ;  /* 0x00000002efef7824 */ /* 0x000fe200078e00ff */
[----:B------:R-:W-:Y:S01]  /*1d70*/  ISETP.GE.AND P0, PT, R3, UR4, PT ;  /* 0x0000000403007c0c */ /* 0x000fe2000bf06270 */
[----:B------:R-:W-:Y:S01]  /*1d80*/  USHF.R.S32.HI UR6, URZ, 0x1f, UR9 ;  /* 0x0000001f3f067899 */ /* 0x000fe20008011409 */
[----:B------:R-:W-:Y:S01]  /*1d90*/  IADD3 R0, R252, UR21, RZ ;  /* 0x00000015fc007c10 */ /* 0x000fe2000fffe0ff */
[----:B------:R-:W-:Y:S01]  /*1da0*/  ULDC.64 UR4, c[0x0][0x2b0] ;  /* 0x0000ac0000047ab9 */ /* 0x000fe20000000a00 */
[----:B------:R-:W-:Y:S01]  /*1db0*/  LEA.HI R13, R13, R48, RZ, 0x3 ;  /* 0x000000300d0d7211 */ /* 0x000fe200078f18ff */
[----:B------:R-:W-:Y:S01]  /*1dc0*/  UIMAD UR6, UR6, UR4, URZ ;  /* 0x00000004060672a4 */ /* 0x000fe2000f8e023f */
[C---:B------:R-:W-:Y:S01]  /*1dd0*/  IADD3 R12, R0.reuse, UR11, RZ ;  /* 0x0000000b000c7c10 */ /* 0x040fe2000fffe0ff */
[----:B------:R-:W-:Y:S01]  /*1de0*/  UIMAD.WIDE.U32 UR14, UR9, UR4, URZ ;  /* 0x00000004090e72a5 */ /* 0x000fe2000f8e003f */
[----:B------:R-:W-:Y:S01]  /*1df0*/  ISETP.GE.AND P1, PT, R0, UR8, PT ;  /* 0x0000000800007c0c */ /* 0x000fe2000bf26270 */
[----:B------:R-:W-:Y:S01]  /*1e00*/  UIMAD UR6, UR9, UR5, UR6 ;  /* 0x00000005090672a4 */ /* 0x000fe2000f8e0206 */
[----:B------:R-:W-:Y:S01]  /*1e10*/  SHF.R.S32.HI R0, RZ, 0x1f, R49 ;  /* 0x0000001fff007819 */ /* 0x000fe20000011431 */
[----:B------:R-:W-:Y:S01]  /*1e20*/  @P2 IMAD.HI.U32 R3, R12, c[0x0][0x2bc], RZ ;  /* 0x0000af000c032a27 */ /* 0x000fe200078e00ff */
[----:B------:R-:W-:Y:S01]  /*1e30*/  LOP3.LUT R251, R13, 0xfffffff8, RZ, 0xc0, !PT ;  /* 0xfffffff80dfb7812 */ /* 0x000fe200078ec0ff */
[----:B------:R-:W-:Y:S01]  /*1e40*/  UIADD3 UR6, UR15, UR6, URZ ;  /* 0x000000060f067290 */ /* 0x000fe2000fffe03f */
[----:B------:R-:W-:Y:S01]  /*1e50*/  LEA.HI R0, R0, R49, RZ, 0x3 ;  /* 0x0000003100007211 */ /* 0x000fe200078f18ff */
[----:B------:R-:W-:Y:S01]  /*1e60*/  IMAD.MOV.U32 R5, RZ, RZ, R12 ;  /* 0x000000ffff057224 */ /* 0x000fe200078e000c */
[----:B------:R-:W-:Y:S01]  /*1e70*/  @P2 SHF.R.U32.HI R5, RZ, c[0x0][0x2c0], R3 ;  /* 0x0000b000ff052a19 */ /* 0x000fe20000011603 */
[----:B------:R-:W-:Y:S01]  /*1e80*/  IMAD.MOV.U32 R240, RZ, RZ, RZ ;  /* 0x000000fffff07224 */ /* 0x000fe200078e00ff */
[----:B------:R-:W-:Y:S01]  /*1e90*/  SHF.R.S32.HI R3, RZ, 0x1f, R52 ;  /* 0x0000001fff037819 */ /* 0x000fe20000011434 */
[----:B------:R-:W-:Y:S01]  /*1ea0*/  ULDC.64 UR4, c[0x0][0x1e8] ;  /* 0x00007a0000047ab9 */ /* 0x000fe20000000a00 */
[----:B------:R-:W-:Y:S01]  /*1eb0*/  LOP3.LUT R123, R0, 0xfffffff8, RZ, 0xc0, !PT ;  /* 0xfffffff8007b7812 */ /* 0x000fe200078ec0ff */
[----:B-1----:R-:W-:Y:S01]  /*1ec0*/  @!P0 IMAD.WIDE R10, R249, 0x2, R6 ;  /* 0x00000002f90a8825 */ /* 0x002fe200078e0206 */
[----:B------:R-:W-:-:S02]  /*1ed0*/  LEA.HI R3, R3, R52, RZ, 0x3 ;  /* 0x0000003403037211 */ /* 0x000fc400078f18ff */
[----:B------:R-:W-:Y:S01]  /*1ee0*/  ISETP.GT.OR P1, PT, R252, 0x3f, P1 ;  /* 0x0000003ffc00780c */ /* 0x000fe20000f24670 */
[--C-:B------:R-:W-:Y:S01]  /*1ef0*/  @!P0 IMAD.WIDE R8, R123, 0x2, R6.reuse ;  /* 0x000000027b088825 */ /* 0x100fe200078e0206 */
[----:B------:R-:W-:Y:S01]  /*1f00*/  LOP3.LUT R121, R3, 0xfffffff8, RZ, 0xc0, !PT ;  /* 0xfffffff803797812 */ /* 0x000fe200078ec0ff */
[----:B------:R-:W-:Y:S01]  /*1f10*/  @!PT LDS RZ, [RZ] ;  /* 0x00000000fffff984 */ /* 0x000fe20000000800 */
[----:B------:R1:W-:Y:S04]  /*1f20*/  @!P0 LDGSTS.E.BYPASS.LTC128B.128 [R239+0x13100], [R10.64], !P4 ;  /* 0x131000000aef8fae */ /* 0x0003e8000e101d52 */
[----:B------:R4:W-:Y:S01]  /*1f30*/  @!P0 LDGSTS.E.BYPASS.LTC128B.128 [R239+0x17100], [R8.64], !P3 ;  /* 0x1710000008ef8fae */ /* 0x0009e2000d901d52 */
[----:B------:R-:W-:Y:S01]  /*1f40*/  UIMAD.WIDE.U32 UR16, UR10, UR4, URZ ;  /* 0x000000040a1072a5 */ /* 0x000fe2000f8e003f */
[----:B------:R-:W-:Y:S01]  /*1f50*/  IMAD.U32 R112, RZ, RZ, UR21 ;  /* 0x00000015ff707e24 */ /* 0x000fe2000f8e00ff */
[----:B------:R-:W-:Y:S01]  /*1f60*/  LEA.HI R116, R117, R119, RZ, 0x5 ;  /* 0x0000007775747211 */ /* 0x000fe200078f28ff */
[----:B------:R-:W-:Y:S02]  /*1f70*/  STL [R1+0x18], R123 ;  /* 0x0000187b01007387 */ /* 0x000fe40000100800 */
[----:B------:R-:W-:Y:S01]  /*1f80*/  @!P1 IADD3 R0, P2, R5, UR14, RZ ;  /* 0x0000000e05009c10 */ /* 0x000fe2000ff5e0ff */
[----:B-1----:R-:W-:-:S03]  /*1f90*/  @!P0 IMAD.WIDE R10, R121, 0x2, R6 ;  /* 0x00000002790a8825 */ /* 0x002fc600078e0206 */
[----:B------:R-:W-:Y:S01]  /*1fa0*/  @!P1 LEA.HI.X.SX32 R3, R5, UR6, 0x1, P2 ;  /* 0x0000000605039c11 */ /* 0x000fe200090f0eff */
[----:B------:R-:W-:Y:S01]  /*1fb0*/  UIMAD UR4, UR20, UR4, URZ ;  /* 0x00000004140472a4 */ /* 0x000fe2000f8e023f */
[----:B------:R-:W-:Y:S01]  /*1fc0*/  ISETP.GE.AND P3, PT, R249, c[0x0][0x1d4], PT ;  /* 0x00007500f9007a0c */ /* 0x000fe20003f66270 */
[----:B------:R-:W-:Y:S01]  /*1fd0*/  @!P0 IMAD.WIDE R6, R251, 0x2, R6 ;  /* 0x00000002fb068825 */ /* 0x000fe200078e0206 */
[----:B------:R1:W-:Y:S01]  /*1fe0*/  @!P0 LDGSTS.E.BYPASS.LTC128B.128 [R239+0x1b100], [R10.64], !P6 ;  /* 0x1b1000000aef8fae */ /* 0x0003e2000f101d52 */
[----:B----4-:R-:W-:-:S03]  /*1ff0*/  @!P1 LEA R8, P2, R0, c[0x0][0x2a0], 0x2 ;  /* 0x0000a80000089a11 */ /* 0x010fc600078410ff */
[----:B------:R4:W-:Y:S01]  /*2000*/  @!P0 LDGSTS.E.BYPASS.LTC128B.128 [R239+0x1f100], [R6.64], !P5 ;  /* 0x1f10000006ef8fae */ /* 0x0009e2000e901d52 */
[----:B------:R-:W-:-:S03]  /*2010*/  @!P1 LEA.HI.X R9, R0, c[0x0][0x2a4], R3, 0x2, P2 ;  /* 0x0000a90000099a11 */ /* 0x000fc600010f1403 */
[----:B------:R-:W0:Y:S04]  /*2020*/  LDGDEPBAR ;  /* 0x00000000000079af */ /* 0x000e280000000000 */
[----:B------:R-:W-:Y:S01]  /*2030*/  BAR.SYNC.DEFER_BLOCKING 0x0 ;  /* 0x0000000000007b1d */ /* 0x000fe20000010000 */
[----:B------:R-:W-:Y:S02]  /*2040*/  ISETP.GE.AND P4, PT, R52, c[0x0][0x1d4], PT ;  /* 0x0000750034007a0c */ /* 0x000fe40003f86270 */
[----:B------:R-:W-:Y:S02]  /*2050*/  SHF.R.S32.HI R115, RZ, 0x5, R116 ;  /* 0x00000005ff737819 */ /* 0x000fe40000011474 */
[----:B------:R-:W-:Y:S01]  /*2060*/  SHF.R.S32.HI R124, RZ, 0x1f, R123 ;  /* 0x0000001fff7c7819 */ /* 0x000fe2000001147b */
[----:B------:R-:W-:Y:S04]  /*2070*/  STL [R1+0x14], R121 ;  /* 0x0000147901007387 */ /* 0x000fe80000100800 */
[----:B------:R-:W-:Y:S04]  /*2080*/  STL [R1+0x1c], R124 ;  /* 0x00001c7c01007387 */ /* 0x000fe80000100800 */
[----:B------:R-:W5:Y:S01]  /*2090*/  @!P1 LDG.E R240, [R8.64] ;  /* 0x0000001208f09981 */ /* 0x000f62000c1e1900 */
[----:B------:R-:W-:Y:S01]  /*20a0*/  IMAD.MOV R0, RZ, RZ, -R5 ;  /* 0x000000ffff007224 */ /* 0x000fe200078e0a05 */
[----:B------:R-:W-:Y:S01]  /*20b0*/  UIMAD UR4, UR10, UR5, UR4 ;  /* 0x000000050a0472a4 */ /* 0x000fe2000f8e0204 */
[----:B------:R-:W-:Y:S01]  /*20c0*/  ISETP.GE.AND P5, PT, R49, c[0x0][0x1d4], PT ;  /* 0x0000750031007a0c */ /* 0x000fe20003fa6270 */
[----:B------:R-:W-:Y:S01]  /*20d0*/  UISETP.GT.AND UP0, UPT, UR28, UR7, UPT ;  /* 0x000000071c00728c */ /* 0x000fe2000bf04270 */
[----:B------:R-:W-:Y:S01]  /*20e0*/  IMAD R242, R0, c[0x0][0x2b8], R12 ;  /* 0x0000ae0000f27a24 */ /* 0x000fe200078e020c */
[----:B------:R-:W-:Y:S01]  /*20f0*/  SHF.R.S32.HI R12, RZ, 0x4, R19 ;  /* 0x00000004ff0c7819 */ /* 0x000fe20000011413 */
[----:B------:R-:W-:Y:S01]  /*2100*/  UIADD3 UR9, UR17, UR4, URZ ;  /* 0x0000000411097290 */ /* 0x000fe2000fffe03f */
[----:B------:R-:W-:Y:S01]  /*2110*/  ISETP.GE.AND P6, PT, R48, c[0x0][0x1d4], PT ;  /* 0x0000750030007a0c */ /* 0x000fe20003fc6270 */
[----:B----4-:R-:W-:Y:S01]  /*2120*/  IMAD.WIDE.U32 R6, R242, c[0x0][0x1e0], RZ ;  /* 0x00007800f2067a25 */ /* 0x010fe200078e00ff */
[----:B------:R-:W-:Y:S01]  /*2130*/  SHF.R.S32.HI R0, RZ, 0x1f, R242 ;  /* 0x0000001fff007819 */ /* 0x000fe200000114f2 */
[----:B------:R-:W-:Y:S01]  /*2140*/  ULDC.64 UR4, c[0x0][0x210] ;  /* 0x0000840000047ab9 */ /* 0x000fe20000000a00 */
[----:B-1----:R-:W-:Y:S01]  /*2150*/  LEA.HI R11, R19, R12, RZ, 0x1 ;  /* 0x0000000c130b7211 */ /* 0x002fe200078f08ff */
[----:B------:R-:W-:Y:S01]  /*2160*/  UIMAD UR20, UR20, UR4, URZ ;  /* 0x00000004141472a4 */ /* 0x000fe2000f8e023f */
[----:B------:R-:W-:Y:S01]  /*2170*/  ISETP.GE.AND P2, PT, R249, c[0x0][0x1d4], PT ;  /* 0x00007500f9007a0c */ /* 0x000fe20003f46270 */
[----:B------:R-:W-:Y:S01]  /*2180*/  IMAD R3, R0, c[0x0][0x1e0], RZ ;  /* 0x0000780000037a24 */ /* 0x000fe200078e02ff */
[----:B------:R-:W-:Y:S01]  /*2190*/  LOP3.LUT R11, R11, 0xfffffffe, RZ, 0xc0, !PT ;  /* 0xfffffffe0b0b7812 */ /* 0x000fe200078ec0ff */
[----:B------:R-:W-:Y:S01]  /*21a0*/  UIMAD.WIDE.U32 UR24, UR10, UR4, URZ ;  /* 0x000000040a1872a5 */ /* 0x000fe2000f8e003f */
[----:B------:R-:W-:Y:S01]  /*21b0*/  SHF.R.S32.HI R122, RZ, 0x1f, R121 ;  /* 0x0000001fff7a7819 */ /* 0x000fe20000011479 */
[----:B------:R-:W-:Y:S01]  /*21c0*/  IMAD R3, R242, c[0x0][0x1e4], R3 ;  /* 0x00007900f2037a24 */ /* 0x000fe200078e0203 */
[----:B------:R-:W-:Y:S01]  /*21d0*/  UIMAD UR20, UR10, UR5, UR20 ;  /* 0x000000050a1472a4 */ /* 0x000fe2000f8e0214 */
[----:B--23--:R-:W-:Y:S01]  /*21e0*/  IMAD.IADD R16, R12, 0x1, -R11 ;  /* 0x000000010c107824 */ /* 0x00cfe200078e0a0b */
[----:B------:R-:W-:Y:S01]  /*21f0*/  SHF.R.S32.HI R125, RZ, 0x1f, R249 ;  /* 0x0000001fff7d7819 */ /* 0x000fe200000114f9 */
[----:B------:R-:W-:Y:S01]  /*2200*/  IMAD.IADD R7, R7, 0x1, R3 ;  /* 0x0000000107077824 */ /* 0x000fe200078e0203 */
[----:B------:R-:W-:Y:S01]  /*2210*/  UIADD3 UR20, UR25, UR20, URZ ;  /* 0x0000001419147290 */ /* 0x000fe2000fffe03f */
[----:B------:R-:W-:Y:S01]  /*2220*/  IMAD R3, R0, c[0x0][0x208], RZ ;  /* 0x0000820000037a24 */ /* 0x000fe200078e02ff */
[----:B------:R-:W-:Y:S01]  /*2230*/  STL [R1+0x20], R122 ;  /* 0x0000207a01007387 */ /* 0x000fe20000100800 */
[----:B------:R-:W-:-:S02]  /*2240*/  SEL R118, RZ, 0x10, P6 ;  /* 0x00000010ff767807 */ /* 0x000fc40003000000 */
[----:B------:R-:W-:Y:S01]  /*2250*/  IMAD R3, R242, c[0x0][0x20c], R3 ;  /* 0x00008300f2037a24 */ /* 0x000fe200078e0203 */
[----:B------:R-:W-:Y:S02]  /*2260*/  IADD3 R241, R239, 0x100, RZ ;  /* 0x00000100eff17810 */ /* 0x000fe40007ffe0ff */
[----:B------:R-:W-:Y:S02]  /*2270*/  SHF.R.S32.HI R120, RZ, 0x1f, R251 ;  /* 0x0000001fff787819 */ /* 0x000fe400000114fb */
[----:B-----5:R-:W-:Y:S01]  /*2280*/  SHF.R.S32.HI R10, RZ, 0x1f, R240 ;  /* 0x0000001fff0a7819 */ /* 0x020fe200000114f0 */
[----:B------:R-:W-:-:S04]  /*2290*/  IMAD.WIDE.U32 R8, R240, c[0x0][0x1f0], R6 ;  /* 0x00007c00f0087a25 */ /* 0x000fc800078e0006 */
[----:B------:R-:W-:Y:S01]  /*22a0*/  IMAD R5, R10, c[0x0][0x1f0], RZ ;  /* 0x00007c000a057a24 */ /* 0x000fe200078e02ff */
[----:B------:R-:W-:Y:S01]  /*22b0*/  IADD3 R0, P0, R8, UR16, RZ ;  /* 0x0000001008007c10 */ /* 0x000fe2000ff1e0ff */
[----:B------:R-:W-:-:S04]  /*22c0*/  IMAD.WIDE.U32 R6, R242, c[0x0][0x208], RZ ;  /* 0x00008200f2067a25 */ /* 0x000fc800078e00ff */
[----:B------:R-:W-:Y:S02]  /*22d0*/  IMAD R5, R240, c[0x0][0x1f4], R5 ;  /* 0x00007d00f0057a24 */ /* 0x000fe400078e0205 */
[----:B------:R-:W-:Y:S02]  /*22e0*/  IMAD.IADD R7, R7, 0x1, R3 ;  /* 0x0000000107077824 */ /* 0x000fe400078e0203 */
[----:B------:R-:W-:Y:S01]  /*22f0*/  IMAD R3, R10, c[0x0][0x218], RZ ;  /* 0x000086000a037a24 */ /* 0x000fe200078e02ff */
[----:B------:R-:W-:Y:S01]  /*2300*/  IADD3.X R8, R9, UR9, R5, P0, !PT ;  /* 0x0000000909087c10 */ /* 0x000fe200087fe405 */
[----:B------:R-:W-:Y:S01]  /*2310*/  IMAD.WIDE.U32 R6, R240, c[0x0][0x218], R6 ;  /* 0x00008600f0067a25 */ /* 0x000fe200078e0006 */
[----:B------:R-:W-:-:S03]  /*2320*/  LEA R12, P0, R0, c[0x0][0x1c8], 0x1 ;  /* 0x00007200000c7a11 */ /* 0x000fc600078008ff */
[----:B------:R-:W-:Y:S01]  /*2330*/  IMAD.SHL.U32 R10, R26, 0x8, RZ ;  /* 0x000000081a0a7824 */ /* 0x000fe200078e00ff */
[----:B------:R-:W-:Y:S01]  /*2340*/  LEA.HI.X R11, R0, c[0x0][0x1cc], R8, 0x1, P0 ;  /* 0x00007300000b7a11 */ /* 0x000fe200000f0c08 */
[----:B------:R-:W-:Y:S01]  /*2350*/  IMAD.SHL.U32 R0, R27, 0x40, RZ ;  /* 0x000000401b007824 */ /* 0x000fe200078e00ff */
[----:B------:R-:W-:Y:S01]  /*2360*/  SHFL.IDX PT, R8, R12, RZ, 0x181f ;  /* 0x00181fff0c087589 */ /* 0x000fe200000e0000 */
[----:B------:R-:W-:Y:S01]  /*2370*/  IMAD R5, R240, c[0x0][0x21c], R3 ;  /* 0x00008700f0057a24 */ /* 0x000fe200078e0203 */
[----:B------:R-:W-:Y:S02]  /*2380*/  IADD3 R3, P0, R6, UR24, RZ ;  /* 0x0000001806037c10 */ /* 0x000fe4000ff1e0ff */
[----:B------:R-:W-:Y:S01]  /*2390*/  LOP3.LUT R0, R0, 0x1c0, RZ, 0xc0, !PT ;  /* 0x000001c000007812 */ /* 0x000fe200078ec0ff */
[----:B------:R-:W1:Y:S01]  /*23a0*/  SHFL.IDX PT, R9, R11, RZ, 0x181f ;  /* 0x00181fff0b097589 */ /* 0x000e6200000e0000 */
[----:B------:R-:W-:Y:S02]  /*23b0*/  IADD3.X R6, R7, UR20, R5, P0, !PT ;  /* 0x0000001407067c10 */ /* 0x000fe400087fe405 */
[----:B------:R-:W-:Y:S01]  /*23c0*/  LOP3.LUT R10, R0, 0x8, R10, 0xf8, !PT ;  /* 0x00000008000a7812 */ /* 0x000fe200078ef80a */
[----:B------:R1:W-:Y:S01]  /*23d0*/  SHFL.IDX PT, R7, R11, 0x1, 0x181f ;  /* 0x00381f000b077f89 */ /* 0x0003e200000e0000 */
[----:B------:R-:W-:-:S02]  /*23e0*/  SHF.R.U32.HI R0, RZ, 0x3, R0 ;  /* 0x00000003ff007819 */ /* 0x000fc40000011600 */
[C---:B------:R-:W-:Y:S02]  /*23f0*/  LEA R5, P0, R3.reuse, c[0x0][0x1f8], 0x1 ;  /* 0x00007e0003057a11 */ /* 0x040fe400078008ff */
[----:B------:R-:W-:Y:S02]  /*2400*/  LOP3.LUT R0, R10, R0, RZ, 0x3c, !PT ;  /* 0x000000000a007212 */ /* 0x000fe400078e3cff */
[----:B------:R-:W-:Y:S01]  /*2410*/  IADD3 R26, -R26, UR8, -R112 ;  /* 0x000000081a1a7c10 */ /* 0x000fe2000fffe970 */
[----:B------:R-:W-:Y:S01]  /*2420*/  SHFL.IDX PT, R14, R5, RZ, 0x181f ;  /* 0x00181fff050e7589 */ /* 0x000fe200000e0000 */
[----:B------:R-:W-:Y:S01]  /*2430*/  LEA.HI.X R3, R3, c[0x0][0x1fc], R6, 0x1, P0 ;  /* 0x00007f0003037a11 */ /* 0x000fe200000f0c06 */
[----:B------:R-:W-:Y:S01]  /*2440*/  IMAD R0, R16, 0x200, R0 ;  /* 0x0000020010007824 */ /* 0x000fe200078e0200 */
[----:B------:R-:W-:Y:S01]  /*2450*/  LOP3.LUT P0, RZ, R27, 0x2, RZ, 0xc0, !PT ;  /* 0x000000021bff7812 */ /* 0x000fe2000780c0ff */
[----:B------:R2:W3:Y:S01]  /*2460*/  SHFL.IDX PT, R6, R12, 0x1, 0x181f ;  /* 0x00381f000c067f89 */ /* 0x0004e200000e0000 */
[----:B------:R-:W-:Y:S01]  /*2470*/  ISETP.GE.AND P1, PT, R26, 0x1, PT ;  /* 0x000000011a00780c */ /* 0x000fe20003f26270 */
[----:B------:R-:W-:-:S02]  /*2480*/  IMAD.SHL.U32 R212, R0, 0x2, RZ ;  /* 0x0000000200d47824 */ /* 0x000fc400078e00ff */
[----:B------:R-:W4:Y:S03]  /*2490*/  SHFL.IDX PT, R21, R3, RZ, 0x181f ;  /* 0x00181fff03157589 */ /* 0x000f2600000e0000 */
[C---:B------:R-:W-:Y:S01]  /*24a0*/  IADD3 R0, R212.reuse, 0x8100, RZ ;  /* 0x00008100d4007810 */ /* 0x040fe20007ffe0ff */
[----:B------:R-:W5:Y:S01]  /*24b0*/  SHFL.IDX PT, R5, R5, 0x1, 0x181f ;  /* 0x00381f0005057f89 */ /* 0x000f6200000e0000 */
[----:B------:R-:W-:-:S03]  /*24c0*/  IADD3 R223, R212, 0x8120, RZ ;  /* 0x00008120d4df7810 */ /* 0x000fc60007ffe0ff */
[----:B------:R-:W-:Y:S01]  /*24d0*/  @P0 IADD3 R223, R0, -0x20, RZ ;  /* 0xffffffe000df0810 */ /* 0x000fe20007ffe0ff */
[----:B------:R3:W4:Y:S01]  /*24e0*/  SHFL.IDX PT, R15, R3, 0x1, 0x181f ;  /* 0x00381f00030f7f89 */ /* 0x00072200000e0000 */
[----:B------:R-:W-:Y:S01]  /*24f0*/  ISETP.GT.AND P0, PT, R26, 0x20, PT ;  /* 0x000000201a00780c */ /* 0x000fe20003f04270 */
[----:B-1----:R-:W-:Y:S01]  /*2500*/  @P1 IMAD.WIDE R10, R123, 0x2, R8 ;  /* 0x000000027b0a1825 */ /* 0x002fe200078e0208 */
[C---:B------:R-:W-:Y:S02]  /*2510*/  IADD3 R238, R223.reuse, 0x800, RZ ;  /* 0x00000800dfee7810 */ /* 0x040fe40007ffe0ff */
[C---:B------:R-:W-:Y:S01]  /*2520*/  IADD3 R237, R223.reuse, 0x1000, RZ ;  /* 0x00001000dfed7810 */ /* 0x040fe20007ffe0ff */
[----:B------:R-:W-:Y:S01]  /*2530*/  IMAD.SHL.U32 R0, R18, 0x40, RZ ;  /* 0x0000004012007824 */ /* 0x000fe200078e00ff */
[----:B------:R-:W-:Y:S01]  /*2540*/  IADD3 R236, R223, 0x1800, RZ ;  /* 0x00001800dfec7810 */ /* 0x000fe20007ffe0ff */
[----:B------:R-:W-:Y:S01]  /*2550*/  IMAD.WIDE R18, R249, 0x2, RZ ;  /* 0x00000002f9127825 */ /* 0x000fe200078e02ff */
[----:B------:R-:W-:-:S02]  /*2560*/  IADD3 R235, R223, 0x2000, RZ ;  /* 0x00002000dfeb7810 */ /* 0x000fc40007ffe0ff */
[----:B------:R-:W-:Y:S01]  /*2570*/  LOP3.LUT R0, R0, 0x1c0, RZ, 0xc0, !PT ;  /* 0x000001c000007812 */ /* 0x000fe200078ec0ff */
[----:B--2---:R-:W-:Y:S01]  /*2580*/  @P1 IMAD.WIDE R12, R249, 0x2, R8 ;  /* 0x00000002f90c1825 */ /* 0x004fe200078e0208 */
[C---:B------:R-:W-:Y:S02]  /*2590*/  IADD3 R234, R223.reuse, 0x2800, RZ ;  /* 0x00002800dfea7810 */ /* 0x040fe40007ffe0ff */
[C---:B------:R-:W-:Y:S02]  /*25a0*/  IADD3 R233, R223.reuse, 0x3000, RZ ;  /* 0x00003000dfe97810 */ /* 0x040fe40007ffe0ff */
[----:B------:R1:W-:Y:S01]  /*25b0*/  @P1 LDGSTS.E.BYPASS.LTC128B.128 [R239+0x8100], [R12.64], !P3 ;  /* 0x081000000cef1fae */ /* 0x0003e2000d901d52 */
[C---:B------:R-:W-:Y:S02]  /*25c0*/  IADD3 R232, R223.reuse, 0x3800, RZ ;  /* 0x00003800dfe87810 */ /* 0x040fe40007ffe0ff */
[C---:B------:R-:W-:Y:S01]  /*25d0*/  IADD3 R231, R223.reuse, 0x4000, RZ ;  /* 0x00004000dfe77810 */ /* 0x040fe20007ffe0ff */
[----:B------:R2:W-:Y:S01]  /*25e0*/  @P1 LDGSTS.E.BYPASS.LTC128B.128 [R239+0xa100], [R10.64], !P5 ;  /* 0x0a1000000aef1fae */ /* 0x0005e2000e901d52 */
[C---:B------:R-:W-:Y:S01]  /*25f0*/  IADD3 R230, R223.reuse, 0x4800, RZ ;  /* 0x00004800dfe67810 */ /* 0x040fe20007ffe0ff */
[----:B---3--:R-:W-:Y:S01]  /*2600*/  IMAD.SHL.U32 R3, R16, 0x8, RZ ;  /* 0x0000000810037824 */ /* 0x008fe200078e00ff */
[----:B------:R-:W-:-:S02]  /*2610*/  IADD3 R229, R223, 0x5000, RZ ;  /* 0x00005000dfe57810 */ /* 0x000fc40007ffe0ff */
[C---:B------:R-:W-:Y:S02]  /*2620*/  IADD3 R228, R223.reuse, 0x5800, RZ ;  /* 0x00005800dfe47810 */ /* 0x040fe40007ffe0ff */
[----:B------:R-:W-:Y:S02]  /*2630*/  LOP3.LUT R3, R0, 0x8, R3, 0xf8, !PT ;  /* 0x0000000800037812 */ /* 0x000fe400078ef803 */
[----:B------:R-:W-:Y:S02]  /*2640*/  SHF.R.U32.HI R0, RZ, 0x3, R0 ;  /* 0x00000003ff007819 */ /* 0x000fe40000011600 */
[----:B------:R-:W-:Y:S02]  /*2650*/  IADD3 R227, R223, 0x6000, RZ ;  /* 0x00006000dfe37810 */ /* 0x000fe40007ffe0ff */
[----:B------:R-:W-:Y:S01]  /*2660*/  LOP3.LUT R114, R3, R0, RZ, 0x3c, !PT ;  /* 0x0000000003727212 */ /* 0x000fe200078e3cff */
[----:B------:R-:W-:Y:S01]  /*2670*/  IMAD.SHL.U32 R0, R20, 0x40, RZ ;  /* 0x0000004014007824 */ /* 0x000fe200078e00ff */
[----:B------:R-:W-:-:S02]  /*2680*/  IADD3 R226, R223, 0x6800, RZ ;  /* 0x00006800dfe27810 */ /* 0x000fc40007ffe0ff */
[C---:B------:R-:W-:Y:S02]  /*2690*/  IADD3 R225, R223.reuse, 0x7000, RZ ;  /* 0x00007000dfe17810 */ /* 0x040fe40007ffe0ff */
[----:B------:R-:W-:Y:S02]  /*26a0*/  LOP3.LUT R113, R0, 0xfffffe00, RZ, 0xc0, !PT ;  /* 0xfffffe0000717812 */ /* 0x000fe400078ec0ff */
[----:B------:R-:W-:Y:S01]  /*26b0*/  IADD3 R224, R223, 0x7800, RZ ;  /* 0x00007800dfe07810 */ /* 0x000fe20007ffe0ff */
[----:B-1----:R-:W-:-:S04]  /*26c0*/  @P0 IMAD.WIDE R12, R121, 0x2, R6 ;  /* 0x00000002790c0825 */ /* 0x002fc800078e0206 */
[----:B--2---:R-:W-:-:S04]  /*26d0*/  @P1 IMAD.WIDE R10, R121, 0x2, R8 ;  /* 0x00000002790a1825 */ /* 0x004fc800078e0208 */
[----:B------:R-:W-:Y:S01]  /*26e0*/  @P1 IMAD.WIDE R8, R251, 0x2, R8 ;  /* 0x00000002fb081825 */ /* 0x000fe200078e0208 */
[----:B------:R1:W-:Y:S03]  /*26f0*/  @P1 LDGSTS.E.BYPASS.LTC128B.128 [R239+0xc100], [R10.64], !P4 ;  /* 0x0c1000000aef1fae */ /* 0x0003e6000e101d52 */
[----:B------:R-:W-:Y:S01]  /*2700*/  IMAD R0, R115, 0x400, R113 ;  /* 0x0000040073007824 */ /* 0x000fe200078e0271 */
[----:B------:R2:W-:Y:S01]  /*2710*/  @P1 LDGSTS.E.BYPASS.LTC128B.128 [R239+0xe100], [R8.64], !P6 ;  /* 0x0e10000008ef1fae */ /* 0x0005e2000f101d52 */
[----:B------:R-:W-:Y:S02]  /*2720*/  IADD3 R30, P1, R14, R18, RZ ;  /* 0x000000120e1e7210 */ /* 0x000fe40007f3e0ff */
[----:B------:R-:W-:-:S03]  /*2730*/  IMAD.IADD R0, R114, 0x1, R0 ;  /* 0x0000000172007824 */ /* 0x000fc600078e0200 */
[----:B----4-:R-:W-:Y:S01]  /*2740*/  IMAD.X R31, R21, 0x1, R19, P1 ;  /* 0x00000001151f7824 */ /* 0x010fe200008e0613 */
[----:B-----5:R-:W-:Y:S01]  /*2750*/  IADD3 R28, P1, R18, R5, RZ ;  /* 0x00000005121c7210 */ /* 0x020fe20007f3e0ff */
[----:B------:R-:W-:Y:S02]  /*2760*/  IMAD.SHL.U32 R219, R0, 0x2, RZ ;  /* 0x0000000200db7824 */ /* 0x000fe400078e00ff */
[----:B------:R-:W-:Y:S02]  /*2770*/  IMAD.MOV.U32 R0, RZ, RZ, 0x40 ;  /* 0x00000040ff007424 */ /* 0x000fe400078e00ff */
[----:B------:R-:W-:Y:S02]  /*2780*/  IMAD.X R29, R19, 0x1, R15, P1 ;  /* 0x00000001131d7824 */ /* 0x000fe400008e060f */
[--C-:B------:R-:W-:Y:S02]  /*2790*/  IMAD R220, R4, 0x2, R219.reuse ;  /* 0x0000000204dc7824 */ /* 0x100fe400078e02db */
[----:B------:R-:W-:-:S02]  /*27a0*/  IMAD R222, R2, 0x2, R219 ;  /* 0x0000000202de7824 */ /* 0x000fc400078e02db */
[----:B------:R-:W-:Y:S02]  /*27b0*/  IMAD R221, R2, 0x2, R220 ;  /* 0x0000000202dd7824 */ /* 0x000fe400078e02dc */
[----:B-1----:R-:W-:-:S04]  /*27c0*/  @P0 IMAD.WIDE R10, R249, 0x2, R6 ;  /* 0x00000002f90a0825 */ /* 0x002fc800078e0206 */
[--C-:B--2---:R-:W-:Y:S01]  /*27d0*/  @P0 IMAD.WIDE R8, R123, 0x2, R6.reuse ;  /* 0x000000027b080825 */ /* 0x104fe200078e0206 */
[----:B------:R1:W-:Y:S03]  /*27e0*/  @P0 LDGSTS.E.BYPASS.LTC128B.128 [R239+0x9100], [R10.64], !P3 ;  /* 0x091000000aef0fae */ /* 0x0003e6000d901d52 */
[C---:B------:R-:W-:Y:S01]  /*27f0*/  @P0 IMAD.WIDE R6, R251.reuse, 0x2, R6 ;  /* 0x00000002fb060825 */ /* 0x040fe200078e0206 */
[----:B------:R2:W-:Y:S04]  /*2800*/  @P0 LDGSTS.E.BYPASS.LTC128B.128 [R239+0xb100], [R8.64], !P5 ;  /* 0x0b10000008ef0fae */ /* 0x0005e8000e901d52 */
[----:B------:R3:W-:Y:S04]  /*2810*/  @P0 LDGSTS.E.BYPASS.LTC128B.128 [R239+0xd100], [R12.64], !P4 ;  /* 0x0d1000000cef0fae */ /* 0x0007e8000e101d52 */
[----:B------:R4:W-:Y:S04]  /*2820*/  @P0 LDGSTS.E.BYPASS.LTC128B.128 [R239+0xf100], [R6.64], !P6 ;  /* 0x0f10000006ef0fae */ /* 0x0009e8000f101d52 */
[----:B------:R-:W0:Y:S01]  /*2830*/  LDGDEPBAR ;  /* 0x00000000000079af */ /* 0x000e220000000000 */
[----:B-1----:R-:W-:-:S04]  /*2840*/  IMAD.WIDE R10, R251, 0x2, RZ ;  /* 0x00000002fb0a7825 */ /* 0x002fc800078e02ff */
[----:B--2---:R-:W-:-:S05]  /*2850*/  IMAD.WIDE R8, R123, 0x2, RZ ;  /* 0x000000027b087825 */ /* 0x004fca00078e02ff */
[----:B------:R-:W-:Y:S02]  /*2860*/  IADD3 R22, P1, R14, R8, RZ ;  /* 0x000000080e167210 */ /* 0x000fe40007f3e0ff */
[----:B------:R-:W-:Y:S01]  /*2870*/  IADD3 R16, P0, R8, R5, RZ ;  /* 0x0000000508107210 */ /* 0x000fe20007f1e0ff */
[----:B----4-:R-:W-:Y:S01]  /*2880*/  IMAD.WIDE R6, R121, 0x2, RZ ;  /* 0x0000000279067825 */ /* 0x010fe200078e02ff */
[----:B------:R-:W-:-:S04]  /*2890*/  DEPBAR.LE SB0, 0x1 ;  /* 0x000080400000791a */ /* 0x000fc80000000000 */
[----:B------:R-:W-:Y:S01]  /*28a0*/  IMAD.X R23, R21, 0x1, R9, P1 ;  /* 0x0000000115177824 */ /* 0x000fe200008e0609 */
[----:B------:R-:W-:Y:S01]  /*28b0*/  IADD3 R18, P1, R14, R6, RZ ;  /* 0x000000060e127210 */ /* 0x000fe20007f3e0ff */
[----:B------:R-:W-:Y:S01]  /*28c0*/  IMAD.X R17, R9, 0x1, R15, P0 ;  /* 0x0000000109117824 */ /* 0x000fe200000e060f */
[----:B------:R-:W-:-:S04]  /*28d0*/  DEPBAR.LE SB0, 0x0 ;  /* 0x000080000000791a */ /* 0x000fc80000000000 */
[----:B------:R-:W-:Y:S01]  /*28e0*/  BAR.SYNC.DEFER_BLOCKING 0x0 ;  /* 0x0000000000007b1d */ /* 0x000fe20000010000 */
[----:B------:R-:W-:Y:S01]  /*28f0*/  IADD3 R24, P0, R6, R5, RZ ;  /* 0x0000000506187210 */ /* 0x000fe20007f1e0ff */
[----:B------:R-:W-:Y:S01]  /*2900*/  IMAD.X R19, R21, 0x1, R7, P1 ;  /* 0x0000000115137824 */ /* 0x000fe200008e0607 */
[----:B------:R-:W-:-:S03]  /*2910*/  IADD3 R6, P1, R14, R10, RZ ;  /* 0x0000000a0e067210 */ /* 0x000fc60007f3e0ff */
[----:B------:R-:W-:Y:S01]  /*2920*/  IMAD.X R25, R7, 0x1, R15, P0 ;  /* 0x0000000107197824 */ /* 0x000fe200000e060f */
[----:B------:R-:W-:Y:S01]  /*2930*/  IADD3 R20, P0, R10, R5, RZ ;  /* 0x000000050a147210 */ /* 0x000fe20007f1e0ff */
[----:B------:R-:W-:Y:S01]  /*2940*/  IMAD.X R7, R21, 0x1, R11, P1 ;  /* 0x0000000115077824 */ /* 0x000fe200008e060b */
[----:B------:R-:W-:-:S03]  /*2950*/  ISETP.GE.AND P1, PT, R49, c[0x0][0x1d4], PT ;  /* 0x0000750031007a0c */ /* 0x000fc60003f26270 */
[----:B------:R-:W-:Y:S01]  /*2960*/  IMAD.X R21, R11, 0x1, R15, P0 ;  /* 0x000000010b157824 */ /* 0x000fe200000e060f */
[----:B------:R-:W-:Y:S02]  /*2970*/  ISETP.LT.OR P0, PT, R26, 0x1, P2 ;  /* 0x000000011a00780c */ /* 0x000fe40001701670 */
[----:B------:R-:W-:Y:S01]  /*2980*/  ISETP.GE.AND P2, PT, R52, c[0x0][0x1d4], PT ;  /* 0x0000750034007a0c */ /* 0x000fe20003f46270 */
[----:B------:R-:W-:Y:S04]  /*2990*/  LDSM.16.M88.4 R8, [R219+0x10100] ;  /* 0x01010000db08783b */ /* 0x000fe80000000200 */
[----:B---3--:R-:W-:Y:S04]  /*29a0*/  LDSM.16.M88.4 R12, [R220+0x10100] ;  /* 0x01010000dc0c783b */ /* 0x008fe80000000200 */
[----:B------:R-:W-:Y:S04]  /*29b0*/  LDSM.16.M88.4 R40, [R212+0x8100] ;  /* 0x00810000d428783b */ /* 0x000fe80000000200 */
[----:B------:R-:W1:Y:S04]  /*29c0*/  LDSM.16.M88.4 R36, [R212+0x8900] ;  /* 0x00890000d424783b */ /* 0x000e680000000200 */
[----:B------:R-:W2:Y:S04]  /*29d0*/  LDSM.16.M88.4 R32, [R212+0x9100] ;  /* 0x00910000d420783b */ /* 0x000ea80000000200 */
[----:B------:R-:W-:Y:S04]  /*29e0*/  LDSM.16.M88.4 R44, [R212+0x9900] ;  /* 0x00990000d42c783b */ /* 0x000fe80000000200 */
[----:B------:R-:W-:Y:S04]  /*29f0*/  LDSM.16.M88.4 R64, [R223] ;  /* 0x00000000df40783b */ /* 0x000fe80000000200 */
[----:B------:R-:W3:Y:S04]  /*2a00*/  LDSM.16.M88.4 R72, [R223+0x800] ;  /* 0x00080000df48783b */ /* 0x000ee80000000200 */
[----:B------:R-:W-:Y:S04]  /*2a10*/  LDSM.16.M88.4 R76, [R223+0x1000] ;  /* 0x00100000df4c783b */ /* 0x000fe80000000200 */
[----:B------:R-:W4:Y:S04]  /*2a20*/  LDSM.16.M88.4 R80, [R223+0x1800] ;  /* 0x00180000df50783b */ /* 0x000f280000000200 */
[----:B------:R-:W-:Y:S01]  /*2a30*/  @!PT LDS RZ, [RZ] ;  /* 0x00000000fffff984 */ /* 0x000fe20000000800 */
[----:B------:R-:W-:Y:S01]  /*2a40*/  @!PT LDS RZ, [RZ] ;  /* 0x00000000fffff984 */ /* 0x000fe20000000800 */
[----:B------:R-:W-:Y:S01]  /*2a50*/  @!PT LDS RZ, [RZ] ;  /* 0x00000000fffff984 */ /* 0x000fe20000000800 */
[----:B------:R5:W-:Y:S01]  /*2a60*/  LDGSTS.E.BYPASS.LTC128B.128 [R239+0x100], [R30.64], !P0 ;  /* 0x001000001eef7fae */ /* 0x000be2000c101d52 */
[C---:B------:R-:W-:Y:S01]  /*2a70*/  ISETP.LT.OR P0, PT, R26.reuse, 0x1, P1 ;  /* 0x000000011a00780c */ /* 0x040fe20000f01670 */
[C---:B-1----:R-:W-:Y:S11]  /*2a80*/  HMMA.16816.F32.BF16 R56, R8.reuse, R36, RZ ;  /* 0x000000240838723c */ /* 0x042ff600000418ff */
[----:B------:R-:W-:Y:S01]  /*2a90*/  @!UPT UIADD3 URZ, URZ, URZ, URZ ;  /* 0x0000003f3f3ff290 */ /* 0x000fe2000fffe03f */
[----:B------:R1:W-:Y:S01]  /*2aa0*/  LDGSTS.E.BYPASS.LTC128B.128 [R239+0x2100], [R22.64], !P0 ;  /* 0x0210000016ef7fae */ /* 0x0003e2000c101d52 */
[----:B------:R-:W-:Y:S02]  /*2ab0*/  ISETP.LT.OR P0, PT, R26, 0x1, P2 ;  /* 0x000000011a00780c */ /* 0x000fe40001701670 */
[----:B------:R-:W-:Y:S02]  /*2ac0*/  ISETP.GE.AND P2, PT, R48, c[0x0][0x1d4], PT ;  /* 0x0000750030007a0c */ /* 0x000fe40003f46270 */
[C---:B------:R-:W-:Y:S09]  /*2ad0*/  HMMA.16816.F32.BF16 R48, R8.reuse, R40, RZ ;  /* 0x000000280830723c */ /* 0x040ff200000418ff */
[----:B------:R1:W-:Y:S01]  /*2ae0*/  LDGSTS.E.BYPASS.LTC128B.128 [R239+0x4100], [R18.64], !P0 ;  /* 0x0410000012ef7fae */ /* 0x0003e2000c101d52 */
[----:B------:R-:W-:Y:S01]  /*2af0*/  ISETP.LT.OR P0, PT, R26, 0x1, P2 ;  /* 0x000000011a00780c */ /* 0x000fe20001701670 */
[C---:B------:R-:W-:Y:S08]  /*2b00*/  HMMA.16816.F32.BF16 R40, R8.reuse, R42, RZ ;  /* 0x0000002a0828723c */ /* 0x040ff000000418ff */
[----:B------:R-:W-:Y:S04]  /*2b10*/  HMMA.16816.F32.BF16 R60, R8, R38, RZ ;  /* 0x00000026083c723c */ /* 0x000fe800000418ff */
[----:B------:R1:W-:Y:S01]  /*2b20*/  LDGSTS.E.BYPASS.LTC128B.128 [R239+0x6100], [R6.64], !P0 ;  /* 0x0610000006ef7fae */ /* 0x0003e2000c101d52 */
[----:B------:R-:W-:-:S03]  /*2b30*/  ISETP.GE.AND P0, PT, R249, c[0x0][0x1d4], PT ;  /* 0x00007500f9007a0c */ /* 0x000fc60003f06270 */
[----:B--2---:R-:W-:Y:S01]  /*2b40*/  HMMA.16816.F32.BF16 R36, R8, R34, RZ ;  /* 0x000000220824723c */ /* 0x004fe200000418ff */
[C---:B------:R-:W-:Y:S11]  /*2b50*/  ISETP.LT.OR P0, PT, R26.reuse, 0x21, P0 ;  /* 0x000000211a00780c */ /* 0x040ff60000701670 */
[----:B------:R-:W-:Y:S02]  /*2b60*/  @!UPT UIADD3 URZ, URZ, URZ, URZ ;  /* 0x0000003f3f3ff290 */ /* 0x000fe4000fffe03f */
[----:B------:R5:W-:Y:S01]  /*2b70*/  LDGSTS.E.BYPASS.LTC128B.128 [R239+0x1100], [R28.64], !P0 ;  /* 0x011000001cef7fae */ /* 0x000be2000c101d52 */
[----:B------:R-:W-:Y:S01]  /*2b80*/  ISETP.LT.OR P0, PT, R26, 0x21, P1 ;  /* 0x000000211a00780c */ /* 0x000fe20000f01670 */
[----:B---3--:R-:W-:Y:S01]  /*2b90*/  HMMA.16816.F32.BF16 R60, R12, R74, R60 ;  /* 0x0000004a0c3c723c */ /* 0x008fe2000004183c */
[----:B------:R-:W-:-:S04]  /*2ba0*/  ISETP.GE.AND P1, PT, R52, c[0x0][0x1d4], PT ;  /* 0x0000750034007a0c */ /* 0x000fc80003f26270 */
[----:B------:R-:W-:-:S03]  /*2bb0*/  ISETP.LT.OR P1, PT, R26, 0x21, P1 ;  /* 0x000000211a00780c */ /* 0x000fc60000f21670 */
[----:B------:R-:W-:Y:S04]  /*2bc0*/  HMMA.16816.F32.BF16 R52, R8, R32, RZ ;  /* 0x000000200834723c */ /* 0x000fe800000418ff */
[----:B------:R1:W-:Y:S01]  /*2bd0*/  LDGSTS.E.BYPASS.LTC128B.128 [R239+0x3100], [R16.64], !P0 ;  /* 0x0310000010ef7fae */ /* 0x0003e2000c101d52 */
[----:B------:R-:W-:-:S03]  /*2be0*/  LOP3.LUT P0, RZ, R27, 0x4, RZ, 0xc0, !PT ;  /* 0x000000041bff7812 */ /* 0x000fc6000780c0ff */
[C---:B------:R-:W-:Y:S01]  /*2bf0*/  HMMA.16816.F32.BF16 R32, R8.reuse, R44, RZ ;  /* 0x0000002c0820723c */ /* 0x040fe200000418ff */
[----:B------:R-:W-:Y:S01]  /*2c00*/  SEL R0, R0, 0xffffffc0, !P0 ;  /* 0xffffffc000007807 */ /* 0x000fe20004000000 */
[----:B------:R2:W-:Y:S01]  /*2c10*/  LDGSTS.E.BYPASS.LTC128B.128 [R239+0x5100], [R24.64], !P1 ;  /* 0x0510000018ef7fae */ /* 0x0005e2000c901d52 */
[----:B------:R-:W-:Y:S02]  /*2c20*/  ISETP.LT.OR P0, PT, R26, 0x21, P2 ;  /* 0x000000211a00780c */ /* 0x000fe40001701670 */
[----:B------:R-:W-:Y:S01]  /*2c30*/  ISETP.GT.AND P2, PT, R252, 0x3f, PT ;  /* 0x0000003ffc00780c */ /* 0x000fe20003f44270 */
[----:B------:R-:W-:Y:S02]  /*2c40*/  IMAD.IADD R218, R212, 0x1, R0 ;  /* 0x00000001d4da7824 */ /* 0x000fe400078e0200 */
[----:B------:R-:W-:Y:S01]  /*2c50*/  IMAD.IADD R217, R0, 0x1, R223 ;  /* 0x0000000100d97824 */ /* 0x000fe200078e02df */
[----:B-----5:R-:W-:Y:S07]  /*2c60*/  HMMA.16816.F32.BF16 R28, R8, R46, RZ ;  /* 0x0000002e081c723c */ /* 0x020fee00000418ff */
[----:B------:R3:W-:Y:S01]  /*2c70*/  LDGSTS.E.BYPASS.LTC128B.128 [R239+0x7100], [R20.64], !P0 ;  /* 0x0710000014ef7fae */ /* 0x0007e2000c101d52 */
[----:B------:R-:W-:Y:S01]  /*2c80*/  HMMA.16816.F32.BF16 R8, R12, R66, R40 ;  /* 0x000000420c08723c */ /* 0x000fe20000041828 */
[----:B------:R-:W-:-:S02]  /*2c90*/  PLOP3.LUT P0, PT, PT, PT, UP0, 0x40, 0x0 ;  /* 0x000000000000781c */ /* 0x000fc40003f0e808 */
[----:B------:R-:W-:Y:S04]  /*2ca0*/  LDSM.16.M88.4 R68, [R218+0x8900] ;  /* 0x00890000da44783b */ /* 0x000fe80000000200 */
[----:B-1----:R-:W-:Y:S01]  /*2cb0*/  LDSM.16.M88.4 R16, [R222+0x10100] ;  /* 0x01010000de10783b */ /* 0x002fe20000000200 */
[C---:B------:R-:W-:Y:S03]  /*2cc0*/  HMMA.16816.F32.BF16 R40, R12.reuse, R72, R56 ;  /* 0x000000480c28723c */ /* 0x040fe60000041838 */
[----:B------:R-:W-:Y:S04]  /*2cd0*/  LDSM.16.M88.4 R56, [R218+0x9900] ;  /* 0x00990000da38783b */ /* 0x000fe80000000200 */
[----:B--2---:R-:W1:Y:S01]  /*2ce0*/  LDSM.16.M88.4 R24, [R218+0x8100] ;  /* 0x00810000da18783b */ /* 0x004e620000000200 */
[C---:B----4-:R-:W-:Y:S03]  /*2cf0*/  HMMA.16816.F32.BF16 R44, R12.reuse, R80, R32 ;  /* 0x000000500c2c723c */ /* 0x050fe60000041820 */
[----:B------:R-:W-:Y:S04]  /*2d00*/  LDSM.16.M88.4 R72, [R217+0x1800] ;  /* 0x00180000d948783b */ /* 0x000fe80000000200 */
[----:B------:R-:W-:Y:S01]  /*2d10*/  LDSM.16.M88.4 R88, [R212+0xd100] ;  /* 0x00d10000d458783b */ /* 0x000fe20000000200 */
[C---:B---3--:R-:W-:Y:S03]  /*2d20*/  HMMA.16816.F32.BF16 R20, R12.reuse, R64, R48 ;  /* 0x000000400c14723c */ /* 0x048fe60000041830 */
[----:B------:R-:W2:Y:S04]  /*2d30*/  LDSM.16.M88.4 R64, [R218+0x9100] ;  /* 0x00910000da40783b */ /* 0x000ea80000000200 */
[----:B------:R-:W-:Y:S01]  /*2d40*/  LDSM.16.M88.4 R92, [R223+0x4000] ;  /* 0x00400000df5c783b */ /* 0x000fe20000000200 */
[C---:B------:R-:W-:Y:S03]  /*2d50*/  HMMA.16816.F32.BF16 R48, R12.reuse, R76, R52 ;  /* 0x0000004c0c30723c */ /* 0x040fe60000041834 */
[----:B------:R-:W-:Y:S04]  /*2d60*/  LDSM.16.M88.4 R100, [R223+0x4800] ;  /* 0x00480000df64783b */ /* 0x000fe80000000200 */
[----:B------:R-:W-:Y:S01]  /*2d70*/  LDSM.16.M88.4 R96, [R218+0xc900] ;  /* 0x00c90000da60783b */ /* 0x000fe20000000200 */
[C---:B------:R-:W-:Y:S03]  /*2d80*/  HMMA.16816.F32.BF16 R52, R12.reuse, R78, R36 ;  /* 0x0000004e0c34723c */ /* 0x040fe60000041824 */
[----:B------:R-:W-:Y:S04]  /*2d90*/  LDSM.16.M88.4 R76, [R223+0x2000] ;  /* 0x00200000df4c783b */ /* 0x000fe80000000200 */
[----:B------:R-:W-:Y:S01]  /*2da0*/  LDSM.16.M88.4 R108, [R223+0x7800] ;  /* 0x00780000df6c783b */ /* 0x000fe20000000200 */
[----:B------:R-:W-:Y:S03]  /*2db0*/  HMMA.16816.F32.BF16 R12, R12, R82, R28 ;  /* 0x000000520c0c723c */ /* 0x000fe6000004181c */
[----:B------:R-:W-:Y:S04]  /*2dc0*/  LDSM.16.M88.4 R28, [R217] ;  /* 0x00000000d91c783b */ /* 0x000fe80000000200 */
[----:B------:R-:W-:Y:S01]  /*2dd0*/  LDSM.16.M88.4 R80, [R212+0xa100] ;  /* 0x00a10000d450783b */ /* 0x000fe20000000200 */
[C---:B-1----:R-:W-:Y:S03]  /*2de0*/  HMMA.16816.F32.BF16 R32, R16.reuse, R26, R8 ;  /* 0x0000001a1020723c */ /* 0x042fe60000041808 */
[----:B------:R-:W1:Y:S04]  /*2df0*/  LDSM.16.M88.4 R8, [R221+0x10100] ;  /* 0x01010000dd08783b */ /* 0x000e680000000200 */
[----:B------:R-:W-:Y:S01]  /*2e00*/  LDSM.16.M88.4 R104, [R218+0xf900] ;  /* 0x00f90000da68783b */ /* 0x000fe20000000200 */
[C---:B------:R-:W-:Y:S03]  /*2e10*/  HMMA.16816.F32.BF16 R36, R16.reuse, R24, R20 ;  /* 0x000000181024723c */ /* 0x040fe60000041814 */
[----:B------:R-:W3:Y:S04]  /*2e20*/  LDSM.16.M88.4 R24, [R217+0x800] ;  /* 0x00080000d918783b */ /* 0x000ee80000000200 */
[----:B------:R-:W0:Y:S01]  /*2e30*/  LDGDEPBAR ;  /* 0x00000000000079af */ /* 0x000e220000000000 */
[C---:B------:R-:W-:Y:S08]  /*2e40*/  HMMA.16816.F32.BF16 R20, R16.reuse, R68, R40 ;  /* 0x000000441014723c */ /* 0x040ff00000041828 */
[C---:B------:R-:W-:Y:S01]  /*2e50*/  HMMA.16816.F32.BF16 R40, R16.reuse, R70, R60 ;  /* 0x000000461028723c */ /* 0x040fe2000004183c */
[----:B------:R-:W4:Y:S07]  /*2e60*/  LDSM.16.M88.4 R68, [R217+0x1000] ;  /* 0x00100000d944783b */ /* 0x000f2e0000000200 */
[C---:B--2---:R-:W-:Y:S08]  /*2e70*/  HMMA.16816.F32.BF16 R48, R16.reuse, R64, R48 ;  /* 0x000000401030723c */ /* 0x044ff00000041830 */
[C---:B------:R-:W-:Y:S08]  /*2e80*/  HMMA.16816.F32.BF16 R64, R16.reuse, R66, R52 ;  /* 0x000000421040723c */ /* 0x040ff00000041834 */
[C---:B------:R-:W-:Y:S08]  /*2e90*/  HMMA.16816.F32.BF16 R52, R16.reuse, R56, R44 ;  /* 0x000000381034723c */ /* 0x040ff0000004182c */
[----:B------:R-:W-:Y:S01]  /*2ea0*/  HMMA.16816.F32.BF16 R60, R16, R58, R12 ;  /* 0x0000003a103c723c */ /* 0x000fe2000004180c */
[----:B------:R-:W2:Y:S07]  /*2eb0*/  LDSM.16.M88.4 R12, [R219+0x14100] ;  /* 0x01410000db0c783b */ /* 0x000eae0000000200 */
[C---:B-1----:R-:W-:Y:S01]  /*2ec0*/  HMMA.16816.F32.BF16 R56, R8.reuse, R28, R36 ;  /* 0x0000001c0838723c */ /* 0x042fe20000041824 */
[----:B------:R-:W1:Y:S07]  /*2ed0*/  LDSM.16.M88.4 R36, [R212+0xa900] ;  /* 0x00a90000d424783b */ /* 0x000e6e0000000200 */
[C---:B------:R-:W-:Y:S01]  /*2ee0*/  HMMA.16816.F32.BF16 R44, R8.reuse, R30, R32 ;  /* 0x0000001e082c723c */ /* 0x040fe20000041820 */
[----:B------:R-:W5:Y:S07]  /*2ef0*/  LDSM.16.M88.4 R28, [R212+0xb100] ;  /* 0x00b10000d41c783b */ /* 0x000f6e0000000200 */
[C---:B---3--:R-:W-:Y:S08]  /*2f00*/  HMMA.16816.F32.BF16 R32, R8.reuse, R24, R20 ;  /* 0x000000180820723c */ /* 0x048ff00000041814 */
[C---:B----4-:R-:W-:Y:S08]  /*2f10*/  HMMA.16816.F32.BF16 R20, R8.reuse, R68, R48 ;  /* 0x000000440814723c */ /* 0x050ff00000041830 */
[C---:B------:R-:W-:Y:S01]  /*2f20*/  HMMA.16816.F32.BF16 R16, R8.reuse, R70, R64 ;  /* 0x000000460810723c */ /* 0x040fe20000041840 */
[----:B------:R-:W3:Y:S04]  /*2f30*/  LDSM.16.M88.4 R68, [R212+0xb900] ;  /* 0x00b90000d444783b */ /* 0x000ee80000000200 */
[----:B------:R-:W-:Y:S03]  /*2f40*/  LDSM.16.M88.4 R64, [R223+0x2800] ;  /* 0x00280000df40783b */ /* 0x000fe60000000200 */
[C---:B------:R-:W-:Y:S08]  /*2f50*/  HMMA.16816.F32.BF16 R24, R8.reuse, R26, R40 ;  /* 0x0000001a0818723c */ /* 0x040ff00000041828 */
[C---:B------:R-:W-:Y:S08]  /*2f60*/  HMMA.16816.F32.BF16 R52, R8.reuse, R72, R52 ;  /* 0x000000480834723c */ /* 0x040ff00000041834 */
[----:B------:R-:W-:Y:S01]  /*2f70*/  HMMA.16816.F32.BF16 R48, R8, R74, R60 ;  /* 0x0000004a0830723c */ /* 0x000fe2000004183c */
[----:B------:R-:W4:Y:S07]  /*2f80*/  LDSM.16.M88.4 R8, [R220+0x14100] ;  /* 0x01410000dc08783b */ /* 0x000f2e0000000200 */
[C---:B--2---:R-:W-:Y:S08]  /*2f90*/  HMMA.16816.F32.BF16 R84, R12.reuse, R80, R56 ;  /* 0x000000500c54723c */ /* 0x044ff00000041838 */
[C---:B------:R-:W-:Y:S01]  /*2fa0*/  HMMA.16816.F32.BF16 R80, R12.reuse, R82, R44 ;  /* 0x000000520c50723c */ /* 0x040fe2000004182c */
[----:B------:R-:W2:Y:S07]  /*2fb0*/  LDSM.16.M88.4 R44, [R223+0x3000] ;  /* 0x00300000df2c783b */ /* 0x000eae0000000200 */
[C---:B-1----:R-:W-:Y:S01]  /*2fc0*/  HMMA.16816.F32.BF16 R72, R12.reuse, R36, R32 ;  /* 0x000000240c48723c */ /* 0x042fe20000041820 */
[----:B------:R-:W1:Y:S07]  /*2fd0*/  LDSM.16.M88.4 R32, [R223+0x3800] ;  /* 0x00380000df20783b */ /* 0x000e6e0000000200 */
[C---:B------:R-:W-:Y:S01]  /*2fe0*/  HMMA.16816.F32.BF16 R60, R12.reuse, R38, R24 ;  /* 0x000000260c3c723c */ /* 0x040fe20000041818 */
[----:B------:R-:W-:Y:S07]  /*2ff0*/  LDSM.16.M88.4 R24, [R218+0xa100] ;  /* 0x00a10000da18783b */ /* 0x000fee0000000200 */
[C---:B-----5:R-:W-:Y:S08]  /*3000*/  HMMA.16816.F32.BF16 R56, R12.reuse, R28, R20 ;  /* 0x0000001c0c38723c */ /* 0x060ff00000041814 */
[C---:B------:R-:W-:Y:S08]  /*3010*/  HMMA.16816.F32.BF16 R40, R12.reuse, R30, R16 ;  /* 0x0000001e0c28723c */ /* 0x040ff00000041810 */
[C---:B---3--:R-:W-:Y:S08]  /*3020*/  HMMA.16816.F32.BF16 R36, R12.reuse, R68, R52 ;  /* 0x000000440c24723c */ /* 0x048ff00000041834 */
[----:B------:R-:W-:Y:S01]  /*3030*/  HMMA.16816.F32.BF16 R28, R12, R70, R48 ;  /* 0x000000460c1c723c */ /* 0x000fe20000041830 */
[----:B------:R-:W3:Y:S07]  /*3040*/  LDSM.16.M88.4 R12, [R222+0x14100] ;  /* 0x01410000de0c783b */ /* 0x000eee0000000200 */
[C---:B----4-:R-:W-:Y:S01]  /*3050*/  HMMA.16816.F32.BF16 R20, R8.reuse, R76, R84 ;  /* 0x0000004c0814723c */ /* 0x050fe20000041854 */
[----:B------:R-:W-:Y:S07]  /*3060*/  LDSM.16.M88.4 R84, [R218+0xc100] ;  /* 0x00c10000da54783b */ /* 0x000fee0000000200 */
[C---:B------:R-:W-:Y:S01]  /*3070*/  HMMA.16816.F32.BF16 R16, R8.reuse, R78, R80 ;  /* 0x0000004e0810723c */ /* 0x040fe20000041850 */
[----:B------:R-:W4:Y:S04]  /*3080*/  LDSM.16.M88.4 R76, [R218+0xa900] ;  /* 0x00a90000da4c783b */ /* 0x000f280000000200 */
[----:B------:R-:W-:Y:S03]  /*3090*/  LDSM.16.M88.4 R80, [R218+0xb900] ;  /* 0x00b90000da50783b */ /* 0x000fe60000000200 */
[C---:B------:R-:W-:Y:S01]  /*30a0*/  HMMA.16816.F32.BF16 R68, R8.reuse, R64, R72 ;  /* 0x000000400844723c */ /* 0x040fe20000041848 */
[----:B------:R-:W-:Y:S07]  /*30b0*/  LDSM.16.M88.4 R72, [R212+0xc100] ;  /* 0x00c10000d448783b */ /* 0x000fee0000000200 */
[C---:B------:R-:W-:Y:S01]  /*30c0*/  HMMA.16816.F32.BF16 R60, R8.reuse, R66, R60 ;  /* 0x00000042083c723c */ /* 0x040fe2000004183c */
[----:B------:R-:W5:Y:S07]  /*30d0*/  LDSM.16.M88.4 R64, [R218+0xb100] ;  /* 0x00b10000da40783b */ /* 0x000f6e0000000200 */
[C---:B--2---:R-:W-:Y:S08]  /*30e0*/  HMMA.16816.F32.BF16 R56, R8.reuse, R44, R56 ;  /* 0x0000002c0838723c */ /* 0x044ff00000041838 */
[C---:B------:R-:W-:Y:S08]  /*30f0*/  HMMA.16816.F32.BF16 R52, R8.reuse, R46, R40 ;  /* 0x0000002e0834723c */ /* 0x040ff00000041828 */
[C---:B-1----:R-:W-:Y:S01]  /*3100*/  HMMA.16816.F32.BF16 R48, R8.reuse, R32, R36 ;  /* 0x000000200830723c */ /* 0x042fe20000041824 */
[----:B------:R-:W-:Y:S07]  /*3110*/  LDSM.16.M88.4 R36, [R217+0x2800] ;  /* 0x00280000d924783b */ /* 0x000fee0000000200 */
[----:B------:R-:W-:Y:S01]  /*3120*/  HMMA.16816.F32.BF16 R44, R8, R34, R28 ;  /* 0x00000022082c723c */ /* 0x000fe2000004181c */
[----:B------:R-:W-:Y:S07]  /*3130*/  LDSM.16.M88.4 R8, [R221+0x14100] ;  /* 0x01410000dd08783b */ /* 0x000fee0000000200 */
[C---:B---3--:R-:W-:Y:S08]  /*3140*/  HMMA.16816.F32.BF16 R32, R12.reuse, R24, R20 ;  /* 0x000000180c20723c */ /* 0x048ff00000041814 */
[C---:B------:R-:W-:Y:S01]  /*3150*/  HMMA.16816.F32.BF16 R20, R12.reuse, R26, R16 ;  /* 0x0000001a0c14723c */ /* 0x040fe20000041810 */
[----:B------:R-:W1:Y:S04]  /*3160*/  LDSM.16.M88.4 R24, [R217+0x2000] ;  /* 0x00200000d918783b */ /* 0x000e680000000200 */
[----:B------:R-:W-:Y:S03]  /*3170*/  LDSM.16.M88.4 R16, [R219+0x18100] ;  /* 0x01810000db10783b */ /* 0x000fe60000000200 */
[C---:B----4-:R-:W-:Y:S01]  /*3180*/  HMMA.16816.F32.BF16 R28, R12.reuse, R76, R68 ;  /* 0x0000004c0c1c723c */ /* 0x050fe20000041844 */
[----:B------:R-:W2:Y:S07]  /*3190*/  LDSM.16.M88.4 R68, [R217+0x3000] ;  /* 0x00300000d944783b */ /* 0x000eae0000000200 */
[C---:B------:R-:W-:Y:S01]  /*31a0*/  HMMA.16816.F32.BF16 R40, R12.reuse, R78, R60 ;  /* 0x0000004e0c28723c */ /* 0x040fe2000004183c */
[----:B------:R-:W-:Y:S07]  /*31b0*/  LDSM.16.M88.4 R76, [R212+0xc900] ;  /* 0x00c90000d44c783b */ /* 0x000fee0000000200 */
[C---:B-----5:R-:W-:Y:S08]  /*31c0*/  HMMA.16816.F32.BF16 R56, R12.reuse, R64, R56 ;  /* 0x000000400c38723c */ /* 0x060ff00000041838 */
[C---:B------:R-:W-:Y:S01]  /*31d0*/  HMMA.16816.F32.BF16 R52, R12.reuse, R66, R52 ;  /* 0x000000420c34723c */ /* 0x040fe20000041834 */
[----:B------:R-:W3:Y:S07]  /*31e0*/  LDSM.16.M88.4 R64, [R217+0x3800] ;  /* 0x00380000d940783b */ /* 0x000eee0000000200 */
[C---:B------:R-:W-:Y:S08]  /*31f0*/  HMMA.16816.F32.BF16 R60, R12.reuse, R80, R48 ;  /* 0x000000500c3c723c */ /* 0x040ff00000041830 */
[----:B------:R-:W-:Y:S01]  /*3200*/  HMMA.16816.F32.BF16 R48, R12, R82, R44 ;  /* 0x000000520c30723c */ /* 0x000fe2000004182c */
[----:B------:R-:W4:Y:S04]  /*3210*/  LDSM.16.M88.4 R80, [R212+0xd900] ;  /* 0x00d90000d450783b */ /* 0x000f280000000200 */
[----:B------:R-:W5:Y:S03]  /*3220*/  LDSM.16.M88.4 R12, [R220+0x18100] ;  /* 0x01810000dc0c783b */ /* 0x000f660000000200 */
[C---:B-1----:R-:W-:Y:S08]  /*3230*/  HMMA.16816.F32.BF16 R32, R8.reuse, R24, R32 ;  /* 0x000000180820723c */ /* 0x042ff00000041820 */
[C---:B------:R-:W-:Y:S08]  /*3240*/  HMMA.16816.F32.BF16 R24, R8.reuse, R26, R20 ;  /* 0x0000001a0818723c */ /* 0x040ff00000041814 */
[C---:B------:R-:W-:Y:S08]  /*3250*/  HMMA.16816.F32.BF16 R20, R8.reuse, R36, R28 ;  /* 0x000000240814723c */ /* 0x040ff0000004181c */
[C---:B------:R-:W-:Y:S08]  /*3260*/  HMMA.16816.F32.BF16 R28, R8.reuse, R38, R40 ;  /* 0x00000026081c723c */ /* 0x040ff00000041828 */
[C---:B--2---:R-:W-:Y:S08]  /*3270*/  HMMA.16816.F32.BF16 R44, R8.reuse, R68, R56 ;  /* 0x00000044082c723c */ /* 0x044ff00000041838 */
[C---:B------:R-:W-:Y:S01]  /*3280*/  HMMA.16816.F32.BF16 R56, R8.reuse, R70, R52 ;  /* 0x000000460838723c */ /* 0x040fe20000041834 */
[----:B------:R-:W-:Y:S07]  /*3290*/  LDSM.16.M88.4 R68, [R218+0xd100] ;  /* 0x00d10000da44783b */ /* 0x000fee0000000200 */
[C---:B---3--:R-:W-:Y:S08]  /*32a0*/  HMMA.16816.F32.BF16 R60, R8.reuse, R64, R60 ;  /* 0x00000040083c723c */ /* 0x048ff0000004183c */
[----:B------:R-:W-:Y:S01]  /*32b0*/  HMMA.16816.F32.BF16 R40, R8, R66, R48 ;  /* 0x000000420828723c */ /* 0x000fe20000041830 */
[----:B------:R-:W1:Y:S04]  /*32c0*/  LDSM.16.M88.4 R64, [R223+0x5000] ;  /* 0x00500000df40783b */ /* 0x000e680000000200 */
[----:B------:R-:W-:Y:S03]  /*32d0*/  LDSM.16.M88.4 R8, [R222+0x18100] ;  /* 0x01810000de08783b */ /* 0x000fe60000000200 */
[C---:B------:R-:W-:Y:S08]  /*32e0*/  HMMA.16816.F32.BF16 R36, R16.reuse, R72, R32 ;  /* 0x000000481024723c */ /* 0x040ff00000041820 */
[C---:B------:R-:W-:Y:S01]  /*32f0*/  HMMA.16816.F32.BF16 R32, R16.reuse, R74, R24 ;  /* 0x0000004a1020723c */ /* 0x040fe20000041818 */
[----:B------:R-:W-:Y:S07]  /*3300*/  LDSM.16.M88.4 R72, [R218+0xd900] ;  /* 0x00d90000da48783b */ /* 0x000fee0000000200 */
[C---:B------:R-:W-:Y:S08]  /*3310*/  HMMA.16816.F32.BF16 R24, R16.reuse, R76, R20 ;  /* 0x0000004c1018723c */ /* 0x040ff00000041814 */
[C---:B------:R-:W-:Y:S01]  /*3320*/  HMMA.16816.F32.BF16 R20, R16.reuse, R78, R28 ;  /* 0x0000004e1014723c */ /* 0x040fe2000004181c */
[----:B------:R-:W2:Y:S07]  /*3330*/  LDSM.16.M88.4 R76, [R223+0x5800] ;  /* 0x00580000df4c783b */ /* 0x000eae0000000200 */
[C---:B------:R-:W-:Y:S08]  /*3340*/  HMMA.16816.F32.BF16 R28, R16.reuse, R88, R44 ;  /* 0x00000058101c723c */ /* 0x040ff0000004182c */
[C---:B------:R-:W-:Y:S01]  /*3350*/  HMMA.16816.F32.BF16 R56, R16.reuse, R90, R56 ;  /* 0x0000005a1038723c */ /* 0x040fe20000041838 */
[----:B------:R-:W-:Y:S07]  /*3360*/  LDSM.16.M88.4 R88, [R217+0x4800] ;  /* 0x00480000d958783b */ /* 0x000fee0000000200 */
[C---:B----4-:R-:W-:Y:S08]  /*3370*/  HMMA.16816.F32.BF16 R60, R16.reuse, R80, R60 ;  /* 0x00000050103c723c */ /* 0x050ff0000004183c */
[----:B------:R-:W-:Y:S01]  /*3380*/  HMMA.16816.F32.BF16 R52, R16, R82, R40 ;  /* 0x000000521034723c */ /* 0x000fe20000041828 */
[----:B------:R-:W-:Y:S07]  /*3390*/  LDSM.16.M88.4 R80, [R217+0x4000] ;  /* 0x00400000d950783b */ /* 0x000fee0000000200 */
[C---:B-----5:R-:W-:Y:S08]  /*33a0*/  HMMA.16816.F32.BF16 R16, R12.reuse, R92, R36 ;  /* 0x0000005c0c10723c */ /* 0x060ff00000041824 */
[C---:B------:R-:W-:Y:S01]  /*33b0*/  HMMA.16816.F32.BF16 R44, R12.reuse, R94, R32 ;  /* 0x0000005e0c2c723c */ /* 0x040fe20000041820 */
[----:B------:R-:W-:Y:S07]  /*33c0*/  LDSM.16.M88.4 R92, [R217+0x6800] ;  /* 0x00680000d95c783b */ /* 0x000fee0000000200 */
[C---:B------:R-:W-:Y:S08]  /*33d0*/  HMMA.16816.F32.BF16 R48, R12.reuse, R100, R24 ;  /* 0x000000640c30723c */ /* 0x040ff00000041818 */
[C---:B-1----:R-:W-:Y:S08]  /*33e0*/  HMMA.16816.F32.BF16 R36, R12.reuse, R64, R28 ;  /* 0x000000400c24723c */ /* 0x042ff0000004181c */
[C---:B------:R-:W-:Y:S01]  /*33f0*/  HMMA.16816.F32.BF16 R40, R12.reuse, R102, R20 ;  /* 0x000000660c28723c */ /* 0x040fe20000041814 */
[----:B------:R-:W1:Y:S04]  /*3400*/  LDSM.16.M88.4 R20, [R221+0x18100] ;  /* 0x01810000dd14783b */ /* 0x000e680000000200 */
[----:B------:R-:W-:Y:S03]  /*3410*/  LDSM.16.M88.4 R100, [R218+0xf100] ;  /* 0x00f10000da64783b */ /* 0x000fe60000000200 */
[C---:B------:R-:W-:Y:S08]  /*3420*/  HMMA.16816.F32.BF16 R32, R12.reuse, R66, R56 ;  /* 0x000000420c20723c */ /* 0x040ff00000041838 */
[C---:B--2---:R-:W-:Y:S08]  /*3430*/  HMMA.16816.F32.BF16 R28, R12.reuse, R76, R60 ;  /* 0x0000004c0c1c723c */ /* 0x044ff0000004183c */
[----:B------:R-:W-:Y:S01]  /*3440*/  HMMA.16816.F32.BF16 R24, R12, R78, R52 ;  /* 0x0000004e0c18723c */ /* 0x000fe20000041834 */
[----:B------:R-:W2:Y:S07]  /*3450*/  LDSM.16.M88.4 R76, [R217+0x5000] ;  /* 0x00500000d94c783b */ /* 0x000eae0000000200 */
[C---:B------:R-:W-:Y:S08]  /*3460*/  HMMA.16816.F32.BF16 R16, R8.reuse, R84, R16 ;  /* 0x000000540810723c */ /* 0x040ff00000041810 */
[C---:B------:R-:W-:Y:S01]  /*3470*/  HMMA.16816.F32.BF16 R12, R8.reuse, R86, R44 ;  /* 0x00000056080c723c */ /* 0x040fe2000004182c */
[----:B------:R-:W3:Y:S07]  /*3480*/  LDSM.16.M88.4 R84, [R217+0x5800] ;  /* 0x00580000d954783b */ /* 0x000eee0000000200 */
[C---:B------:R-:W-:Y:S08]  /*3490*/  HMMA.16816.F32.BF16 R48, R8.reuse, R96, R48 ;  /* 0x000000600830723c */ /* 0x040ff00000041830 */
[C---:B------:R-:W-:Y:S01]  /*34a0*/  HMMA.16816.F32.BF16 R60, R8.reuse, R98, R40 ;  /* 0x00000062083c723c */ /* 0x040fe20000041828 */
[----:B------:R-:W-:Y:S07]  /*34b0*/  LDSM.16.M88.4 R96, [R218+0xe900] ;  /* 0x00e90000da60783b */ /* 0x000fee0000000200 */
[C---:B------:R-:W-:Y:S01]  /*34c0*/  HMMA.16816.F32.BF16 R64, R8.reuse, R68, R36 ;  /* 0x000000440840723c */ /* 0x040fe20000041824 */
[----:B------:R-:W-:Y:S07]  /*34d0*/  LDSM.16.M88.4 R36, [R212+0xe100] ;  /* 0x00e10000d424783b */ /* 0x000fee0000000200 */
[C---:B------:R-:W-:Y:S01]  /*34e0*/  HMMA.16816.F32.BF16 R56, R8.reuse, R70, R32 ;  /* 0x000000460838723c */ /* 0x040fe20000041820 */
[----:B------:R-:W-:Y:S04]  /*34f0*/  LDSM.16.M88.4 R32, [R212+0xe900] ;  /* 0x00e90000d420783b */ /* 0x000fe80000000200 */
[----:B------:R-:W-:Y:S03]  /*3500*/  LDSM.16.M88.4 R68, [R212+0xf100] ;  /* 0x00f10000d444783b */ /* 0x000fe60000000200 */
[C---:B------:R-:W-:Y:S08]  /*3510*/  HMMA.16816.F32.BF16 R52, R8.reuse, R72, R28 ;  /* 0x000000480834723c */ /* 0x040ff0000004181c */
[----:B------:R-:W-:Y:S01]  /*3520*/  HMMA.16816.F32.BF16 R44, R8, R74, R24 ;  /* 0x0000004a082c723c */ /* 0x000fe20000041818 */
[----:B------:R-:W4:Y:S04]  /*3530*/  LDSM.16.M88.4 R8, [R219+0x1c100] ;  /* 0x01c10000db08783b */ /* 0x000f280000000200 */
[----:B------:R-:W-:Y:S03]  /*3540*/  LDSM.16.M88.4 R72, [R223+0x6000] ;  /* 0x00600000df48783b */ /* 0x000fe60000000200 */
[C---:B-1----:R-:W-:Y:S01]  /*3550*/  HMMA.16816.F32.BF16 R40, R20.reuse, R80, R16 ;  /* 0x000000501428723c */ /* 0x042fe20000041810 */
[----:B------:R-:W1:Y:S07]  /*3560*/  LDSM.16.M88.4 R16, [R220+0x1c100] ;  /* 0x01c10000dc10783b */ /* 0x000e6e0000000200 */
[C---:B------:R-:W-:Y:S01]  /*3570*/  HMMA.16816.F32.BF16 R28, R20.reuse, R82, R12 ;  /* 0x00000052141c723c */ /* 0x040fe2000004180c */
[----:B------:R-:W-:Y:S07]  /*3580*/  LDSM.16.M88.4 R80, [R218+0xe100] ;  /* 0x00e10000da50783b */ /* 0x000fee0000000200 */
[C---:B------:R-:W-:Y:S08]  /*3590*/  HMMA.16816.F32.BF16 R24, R20.reuse, R88, R48 ;  /* 0x000000581418723c */ /* 0x040ff00000041830 */
[C---:B------:R-:W-:Y:S01]  /*35a0*/  HMMA.16816.F32.BF16 R12, R20.reuse, R90, R60 ;  /* 0x0000005a140c723c */ /* 0x040fe2000004183c */
[----:B------:R-:W-:Y:S07]  /*35b0*/  LDSM.16.M88.4 R88, [R223+0x7000] ;  /* 0x00700000df58783b */ /* 0x000fee0000000200 */
[C---:B--2---:R-:W-:Y:S01]  /*35c0*/  HMMA.16816.F32.BF16 R60, R20.reuse, R76, R64 ;  /* 0x0000004c143c723c */ /* 0x044fe20000041840 */
[----:B------:R-:W2:Y:S07]  /*35d0*/  LDSM.16.M88.4 R64, [R212+0xf900] ;  /* 0x00f90000d440783b */ /* 0x000eae0000000200 */
[C---:B------:R-:W-:Y:S08]  /*35e0*/  HMMA.16816.F32.BF16 R56, R20.reuse, R78, R56 ;  /* 0x0000004e1438723c */ /* 0x040ff00000041838 */
[C---:B---3--:R-:W-:Y:S08]  /*35f0*/  HMMA.16816.F32.BF16 R52, R20.reuse, R84, R52 ;  /* 0x000000541434723c */ /* 0x048ff00000041834 */
[----:B------:R-:W-:Y:S01]  /*3600*/  HMMA.16816.F32.BF16 R20, R20, R86, R44 ;  /* 0x000000561414723c */ /* 0x000fe2000004182c */
[----:B------:R-:W3:Y:S07]  /*3610*/  LDSM.16.M88.4 R84, [R223+0x6800] ;  /* 0x00680000df54783b */ /* 0x000eee0000000200 */
[C---:B----4-:R-:W-:Y:S08]  /*3620*/  HMMA.16816.F32.BF16 R48, R8.reuse, R36, R40 ;  /* 0x000000240830723c */ /* 0x050ff00000041828 */
[C---:B------:R-:W-:Y:S08]  /*3630*/  HMMA.16816.F32.BF16 R44, R8.reuse, R38, R28 ;  /* 0x00000026082c723c */ /* 0x040ff0000004181c */
[C---:B------:R-:W-:Y:S08]  /*3640*/  HMMA.16816.F32.BF16 R40, R8.reuse, R32, R24 ;  /* 0x000000200828723c */ /* 0x040ff00000041818 */
[----:B------:R-:W-:Y:S01]  /*3650*/  HMMA.16816.F32.BF16 R36, R8, R34, R12 ;  /* 0x000000220824723c */ /* 0x000fe2000004180c */
[----:B------:R-:W4:Y:S07]  /*3660*/  LDSM.16.M88.4 R12, [R222+0x1c100] ;  /* 0x01c10000de0c783b */ /* 0x000f2e0000000200 */
[----:B-1----:R-:W-:Y:S01]  /*3670*/  HMMA.16816.F32.BF16 R76, R16, R72, R48 ;  /* 0x00000048104c723c */ /* 0x002fe20000041830 */
[----:B------:R-:W-:Y:S07]  /*3680*/  LDSM.16.M88.4 R48, [R217+0x7800] ;  /* 0x00780000d930783b */ /* 0x000fee0000000200 */
[C---:B------:R-:W-:Y:S08]  /*3690*/  HMMA.16816.F32.BF16 R32, R8.reuse, R68, R60 ;  /* 0x000000440820723c */ /* 0x040ff0000004183c */
[C---:B------:R-:W-:Y:S08]  /*36a0*/  HMMA.16816.F32.BF16 R28, R8.reuse, R70, R56 ;  /* 0x00000046081c723c */ /* 0x040ff00000041838 */
[C---:B--2---:R-:W-:Y:S08]  /*36b0*/  HMMA.16816.F32.BF16 R24, R8.reuse, R64, R52 ;  /* 0x000000400818723c */ /* 0x044ff00000041834 */
[----:B------:R-:W-:Y:S01]  /*36c0*/  HMMA.16816.F32.BF16 R20, R8, R66, R20 ;  /* 0x000000420814723c */ /* 0x000fe20000041814 */
[----:B------:R-:W-:Y:S07]  /*36d0*/  LDSM.16.M88.4 R8, [R221+0x1c100] ;  /* 0x01c10000dd08783b */ /* 0x000fee0000000200 */
[C---:B---3--:R-:W-:Y:S08]  /*36e0*/  HMMA.16816.F32.BF16 R68, R16.reuse, R84, R40 ;  /* 0x000000541044723c */ /* 0x048ff00000041828 */
[C---:B------:R-:W-:Y:S01]  /*36f0*/  HMMA.16816.F32.BF16 R64, R16.reuse, R86, R36 ;  /* 0x000000561040723c */ /* 0x040fe20000041824 */
[----:B------:R-:W1:Y:S07]  /*3700*/  LDSM.16.M88.4 R84, [R217+0x6000] ;  /* 0x00600000d954783b */ /* 0x000e6e0000000200 */
[----:B------:R-:W-:Y:S08]  /*3710*/  HMMA.16816.F32.BF16 R72, R16, R74, R44 ;  /* 0x0000004a1048723c */ /* 0x000ff0000004182c */
[----:B----4-:R-:W-:Y:S08]  /*3720*/  HMMA.16816.F32.BF16 R44, R12, R80, R76 ;  /* 0x000000500c2c723c */ /* 0x010ff0000004184c */
[C---:B------:R-:W-:Y:S08]  /*3730*/  HMMA.16816.F32.BF16 R60, R16.reuse, R88, R32 ;  /* 0x00000058103c723c */ /* 0x040ff00000041820 */
[----:B------:R-:W-:Y:S01]  /*3740*/  HMMA.16816.F32.BF16 R56, R16, R90, R28 ;  /* 0x0000005a1038723c */ /* 0x000fe2000004181c */
[----:B------:R-:W2:Y:S01]  /*3750*/  LDSM.16.M88.4 R88, [R217+0x7000] ;  /* 0x00700000d958783b */ /* 0x000ea20000000200 */
[----:B------:R-:W-:-:S06]  /*3760*/  DEPBAR.LE SB0, 0x0 ;  /* 0x000080000000791a */ /* 0x000fcc0000000000 */
[C---:B------:R-:W-:Y:S08]  /*3770*/  HMMA.16816.F32.BF16 R52, R16.reuse, R108, R24 ;  /* 0x0000006c1034723c */ /* 0x040ff00000041818 */
[----:B------:R-:W-:Y:S08]  /*3780*/  HMMA.16816.F32.BF16 R16, R16, R110, R20 ;  /* 0x0000006e1010723c */ /* 0x000ff00000041814 */
[----:B-1----:R-:W-:Y:S08]  /*3790*/  HMMA.16816.F32.BF16 R44, R8, R84, R44 ;  /* 0x00000054082c723c */ /* 0x002ff0000004182c */
[C---:B------:R-:W-:Y:S08]  /*37a0*/  HMMA.16816.F32.BF16 R40, R12.reuse, R82, R72 ;  /* 0x000000520c28723c */ /* 0x040ff00000041848 */
[C---:B------:R-:W-:Y:S08]  /*37b0*/  HMMA.16816.F32.BF16 R28, R12.reuse, R100, R60 ;  /* 0x000000640c1c723c */ /* 0x040ff0000004183c */
[----:B------:R-:W-:Y:S01]  /*37c0*/  HMMA.16816.F32.BF16 R36, R12, R96, R68 ;  /* 0x000000600c24723c */ /* 0x000fe20000041844 */
[----:B------:R-:W-:-:S07]  /*37d0*/  FMUL.FTZ R0, R44, c[0x0][0x320] ;  /* 0x0000c8002c007a20 */ /* 0x000fce0000410000 */
[C---:B------:R-:W-:Y:S08]  /*37e0*/  HMMA.16816.F32.BF16 R32, R12.reuse, R98, R64 ;  /* 0x000000620c20723c */ /* 0x040ff00000041840 */
[C---:B------:R-:W-:Y:S08]  /*37f0*/  HMMA.16816.F32.BF16 R24, R12.reuse, R102, R56 ;  /* 0x000000660c18723c */ /* 0x040ff00000041838 */
[C---:B------:R-:W-:Y:S08]  /*3800*/  HMMA.16816.F32.BF16 R20, R12.reuse, R104, R52 ;  /* 0x000000680c14723c */ /* 0x040ff00000041834 */
[----:B------:R-:W-:Y:S08]  /*3810*/  HMMA.16816.F32.BF16 R12, R12, R106, R16 ;  /* 0x0000006a0c0c723c */ /* 0x000ff00000041810 */
[C---:B------:R-:W-:Y:S08]  /*3820*/  HMMA.16816.F32.BF16 R84, R8.reuse, R86, R40 ;  /* 0x000000560854723c */ /* 0x040ff00000041828 */
[C---:B--2---:R-:W-:Y:S01]  /*3830*/  HMMA.16816.F32.BF16 R40, R8.reuse, R88, R28 ;  /* 0x000000580828723c */ /* 0x044fe2000004181c */
[----:B------:R1:W2:Y:S07]  /*3840*/  MUFU.TANH R29, R0 ;  /* 0x00000000001d7308 */ /* 0x0002ae0000002400 */
[C---:B------:R-:W-:Y:S08]  /*3850*/  HMMA.16816.F32.BF16 R36, R8.reuse, R92, R36 ;  /* 0x0000005c0824723c */ /* 0x040ff00000041824 */
[----:B------:R-:W-:Y:S01]  /*3860*/  HMMA.16816.F32.BF16 R92, R8, R94, R32 ;  /* 0x0000005e085c723c */ /* 0x000fe20000041820 */
[----:B-1----:R-:W-:-:S04]  /*3870*/  FMUL.FTZ R0, R45, c[0x0][0x320] ;  /* 0x0000c8002d007a20 */ /* 0x002fc80000410000 */
[----:B------:R1:W3:Y:S03]  /*3880*/  MUFU.TANH R28, R0 ;  /* 0x00000000001c7308 */ /* 0x0002e60000002400 */
[C---:B------:R-:W-:Y:S08]  /*3890*/  HMMA.16816.F32.BF16 R32, R8.reuse, R48, R20 ;  /* 0x000000300820723c */ /* 0x040ff00000041814 */
[----:B------:R-:W-:Y:S01]  /*38a0*/  HMMA.16816.F32.BF16 R88, R8, R90, R24 ;  /* 0x0000005a0858723c */ /* 0x000fe20000041818 */
[----:B-1----:R-:W-:-:S07]  /*38b0*/  FMUL.FTZ R0, R46, c[0x0][0x320] ;  /* 0x0000c8002e007a20 */ /* 0x002fce0000410000 */
[----:B------:R-:W-:Y:S01]  /*38c0*/  HMMA.16816.F32.BF16 R48, R8, R50, R12 ;  /* 0x000000320830723c */ /* 0x000fe2000004180c */
[----:B------:R1:W4:Y:S01]  /*38d0*/  MUFU.TANH R31, R0 ;  /* 0x00000000001f7308 */ /* 0x0003220000002400 */
[----:B------:R-:W-:Y:S06]  /*38e0*/  BAR.SYNC.DEFER_BLOCKING 0x0 ;  /* 0x0000000000007b1d */ /* 0x000fec0000010000 */
[----:B------:R-:W-:Y:S05]  /*38f0*/  @P0 BRA `(.L_x_1056) ;  /* 0x000004e000000947 */ /* 0x000fea0003800000 */
[----:B--23--:R-:W-:Y:S01]  /*3900*/  ISETP.NE.AND P1, PT, R126, 0x1, PT ;  /* 0x000000017e00780c */ /* 0x00cfe20003f25270 */
[----:B------:R-:W-:Y:S01]  /*3910*/  IMAD.MOV.U32 R240, RZ, RZ, RZ ;  /* 0x000000fffff07224 */ /* 0x000fe200078e00ff */
[----:B------:R-:W-:-:S04]  /*3920*/  IADD3 R3, R252, UR11, R112 ;  /* 0x0000000bfc037c10 */ /* 0x000fc8000fffe070 */
[----:B------:R-:W-:-:S05]  /*3930*/  IADD3 R3, R3, -0x40, RZ ;  /* 0xffffffc003037810 */ /* 0x000fca0007ffe0ff */
[----:B-1----:R-:W-:Y:S02]  /*3940*/  IMAD.MOV.U32 R0, RZ, RZ, R3 ;  /* 0x000000ffff007224 */ /* 0x002fe400078e0003 */
[----:B------:R-:W-:-:S05]  /*3950*/  @P1 IMAD.HI.U32 R5, R3, c[0x0][0x2bc], RZ ;  /* 0x0000af0003051a27 */ /* 0x000fca00078e00ff */
        /* <DEDUP_REMOVED lines=11> */
[----:B------:R-:W-:Y:S01]  /*3a10*/  SEL R25, RZ, 0x10, P4 ;  /* 0x00000010ff197807 */ /* 0x000fe20002000000 */
[----:B------:R-:W-:Y:S01]  /*3a20*/  IMAD.SHL.U32 R22, R251, 0x2, RZ ;  /* 0x00000002fb167824 */ /* 0x000fe200078e00ff */
[----:B------:R-:W-:Y:S02]  /*3a30*/  IADD3 R9, -R26, 0x10, RZ ;  /* 0x000000101a097810 */ /* 0x000fe40007ffe1ff */
[----:B------:R-:W-:-:S02]  /*3a40*/  SHF.R.S32.HI R0, RZ, 0x1f, R242 ;  /* 0x0000001fff007819 */ /* 0x000fc400000114f2 */
[----:B------:R-:W-:Y:S02]  /*3a50*/  SHF.L.U64.HI R8, R249, 0x1, R125 ;  /* 0x00000001f9087819 */ /* 0x000fe4000001027d */
[----:B------:R-:W-:Y:S01]  /*3a60*/  LOP3.LUT R9, R9, 0xf, RZ, 0xc0, !PT ;  /* 0x0000000f09097812 */ /* 0x000fe200078ec0ff */
[----:B------:R-:W-:Y:S01]  /*3a70*/  IMAD R0, R0, c[0x0][0x1e0], RZ ;  /* 0x0000780000007a24 */ /* 0x000fe200078e02ff */
[----:B------:R-:W-:Y:S02]  /*3a80*/  IADD3 R10, -R25, 0x10, RZ ;  /* 0x00000010190a7810 */ /* 0x000fe40007ffe1ff */
[----:B------:R-:W-:Y:S01]  /*3a90*/  SHF.L.U64.HI R11, R123, 0x1, R124 ;  /* 0x000000017b0b7819 */ /* 0x000fe2000001027c */
[----:B------:R-:W-:Y:S01]  /*3aa0*/  IMAD R0, R242, c[0x0][0x1e4], R0 ;  /* 0x00007900f2007a24 */ /* 0x000fe200078e0200 */
[----:B------:R-:W-:Y:S02]  /*3ab0*/  LOP3.LUT R10, R10, 0xf, RZ, 0xc0, !PT ;  /* 0x0000000f0a0a7812 */ /* 0x000fe400078ec0ff */
[----:B------:R-:W-:-:S02]  /*3ac0*/  SHF.L.U64.HI R23, R121, 0x1, R122 ;  /* 0x0000000179177819 */ /* 0x000fc4000001027a */
[----:B------:R-:W-:Y:S01]  /*3ad0*/  SHF.L.U64.HI R24, R251, 0x1, R120 ;  /* 0x00000001fb187819 */ /* 0x000fe20000010278 */
[----:B-1----:R-:W-:-:S04]  /*3ae0*/  IMAD.WIDE.U32 R6, R242, c[0x0][0x1e0], RZ ;  /* 0x00007800f2067a25 */ /* 0x002fc800078e00ff */
[----:B------:R-:W-:Y:S01]  /*3af0*/  IMAD.IADD R7, R7, 0x1, R0 ;  /* 0x0000000107077824 */ /* 0x000fe200078e0200 */
[----:B--2---:R-:W-:-:S03]  /*3b00*/  SHF.R.S32.HI R0, RZ, 0x1f, R240 ;  /* 0x0000001fff007819 */ /* 0x004fc600000114f0 */
[----:B------:R-:W-:-:S04]  /*3b10*/  IMAD.WIDE.U32 R6, R240, c[0x0][0x1f0], R6 ;  /* 0x00007c00f0067a25 */ /* 0x000fc800078e0006 */
[----:B------:R-:W-:-:S04]  /*3b20*/  IMAD R0, R0, c[0x0][0x1f0], RZ ;  /* 0x00007c0000007a24 */ /* 0x000fc800078e02ff */
[----:B------:R-:W-:Y:S01]  /*3b30*/  IMAD R3, R240, c[0x0][0x1f4], R0 ;  /* 0x00007d00f0037a24 */ /* 0x000fe200078e0200 */
[----:B------:R-:W-:-:S04]  /*3b40*/  IADD3 R0, P0, R6, UR16, RZ ;  /* 0x0000001006007c10 */ /* 0x000fc8000ff1e0ff */
[----:B------:R-:W-:Y:S02]  /*3b50*/  IADD3.X R3, R7, UR9, R3, P0, !PT ;  /* 0x0000000907037c10 */ /* 0x000fe400087fe403 */
[C---:B------:R-:W-:Y:S02]  /*3b60*/  LEA R6, P0, R0.reuse, c[0x0][0x1c8], 0x1 ;  /* 0x0000720000067a11 */ /* 0x040fe400078008ff */
[----:B------:R-:W-:Y:S02]  /*3b70*/  IADD3 R7, -R27, 0x10, RZ ;  /* 0x000000101b077810 */ /* 0x000fe40007ffe1ff */
[----:B------:R-:W-:Y:S02]  /*3b80*/  LEA.HI.X R5, R0, c[0x0][0x1cc], R3, 0x1, P0 ;  /* 0x0000730000057a11 */ /* 0x000fe400000f0c03 */
[----:B------:R-:W1:Y:S01]  /*3b90*/  SHFL.IDX PT, R0, R6, 0x1, 0x181f ;  /* 0x00381f0006007f89 */ /* 0x000e6200000e0000 */
[----:B------:R-:W-:-:S03]  /*3ba0*/  LOP3.LUT R7, R7, 0xf, RZ, 0xc0, !PT ;  /* 0x0000000f07077812 */ /* 0x000fc600078ec0ff */
[----:B------:R-:W2:Y:S01]  /*3bb0*/  SHFL.IDX PT, R3, R5, 0x1, 0x181f ;  /* 0x00381f0005037f89 */ /* 0x000ea200000e0000 */
[----:B-1----:R-:W-:Y:S01]  /*3bc0*/  IADD3 R20, P1, P0, R7, R0, R12 ;  /* 0x0000000007147210 */ /* 0x002fe2000783e00c */
[----:B------:R-:W-:-:S03]  /*3bd0*/  IMAD.SHL.U32 R7, R123, 0x2, RZ ;  /* 0x000000027b077824 */ /* 0x000fc600078e00ff */
[----:B--2---:R-:W-:Y:S02]  /*3be0*/  IADD3.X R21, RZ, R3, R8, P1, P0 ;  /* 0x00000003ff157210 */ /* 0x004fe40000fe0408 */
[----:B------:R-:W-:Y:S01]  /*3bf0*/  IADD3 R18, P1, P0, R9, R0, R7 ;  /* 0x0000000009127210 */ /* 0x000fe2000783e007 */
[----:B------:R-:W-:-:S03]  /*3c00*/  IMAD.SHL.U32 R9, R121, 0x2, RZ ;  /* 0x0000000279097824 */ /* 0x000fc600078e00ff */
[-C--:B------:R-:W-:Y:S02]  /*3c10*/  IADD3.X R19, RZ, R3.reuse, R11, P1, P0 ;  /* 0x00000003ff137210 */ /* 0x080fe40000fe040b */
        /* <DEDUP_REMOVED lines=28> */
.L_x_1056:
[----:B-123--:R-:W-:Y:S01]  /*3de0*/  FMUL.FTZ R0, R84, c[0x0][0x320] ;  /* 0x0000c80054007a20 */ /* 0x00efe20000410000 */
[----:B------:R-:W-:Y:S01]  /*3df0*/  LEA.HI R7, R117, R119, RZ, 0x2 ;  /* 0x0000007775077211 */ /* 0x000fe200078f10ff */
[----:B------:R-:W-:Y:S01]  /*3e00*/  FMUL.FTZ R3, R92, c[0x0][0x320] ;  /* 0x0000c8005c037a20 */ /* 0x000fe20000410000 */
[----:B------:R-:W-:Y:S01]  /*3e10*/  LOP3.LUT R6, R116, 0xffffffe0, RZ, 0xc0, !PT ;  /* 0xffffffe074067812 */ /* 0x000fe200078ec0ff */
[----:B------:R1:W2:Y:S01]  /*3e20*/  MUFU.TANH R25, R0 ;  /* 0x0000000000197308 */ /* 0x0002a20000002400 */
[----:B------:R-:W-:Y:S01]  /*3e30*/  PLOP3.LUT P0, PT, PT, PT, UP2, 0x80, 0x0 ;  /* 0x000000000000781c */ /* 0x000fe20003f0f028 */
[----:B------:R-:W-:Y:S01]  /*3e40*/  UIADD3 UR21, UR8, 0x1, -UR21 ;  /* 0x0000000108157890 */ /* 0x000fe2000fffe815 */
[----:B------:R-:W0:Y:S05]  /*3e50*/  LDGDEPBAR ;  /* 0x00000000000079af */ /* 0x000e2a0000000000 */
[----:B------:R3:W4:Y:S01]  /*3e60*/  MUFU.TANH R21, R3 ;  /* 0x0000000300157308 */ /* 0x0007220000002400 */
[----:B-1----:R-:W-:-:S07]  /*3e70*/  FMUL.FTZ R0, R85, c[0x0][0x320] ;  /* 0x0000c80055007a20 */ /* 0x002fce0000410000 */
[----:B------:R1:W1:Y:S01]  /*3e80*/  MUFU.TANH R24, R0 ;  /* 0x0000000000187308 */ /* 0x0002620000002400 */
[----:B---3--:R-:W-:-:S05]  /*3e90*/  LOP3.LUT R3, R7, 0xfffffffc, RZ, 0xc0, !PT ;  /* 0xfffffffc07037812 */ /* 0x008fca00078ec0ff */
[----:B------:R-:W-:Y:S02]  /*3ea0*/  IMAD.IADD R3, R119, 0x1, -R3 ;  /* 0x0000000177037824 */ /* 0x000fe400078e0a03 */
[----:B-1----:R-:W-:-:S04]  /*3eb0*/  FMUL.FTZ R0, R36, c[0x0][0x320] ;  /* 0x0000c80024007a20 */ /* 0x002fc80000410000 */
[----:B------:R1:W3:Y:S02]  /*3ec0*/  MUFU.TANH R23, R0 ;  /* 0x0000000000177308 */ /* 0x0002e40000002400 */
[----:B-1----:R-:W-:-:S06]  /*3ed0*/  FMUL.FTZ R0, R37, c[0x0][0x320] ;  /* 0x0000c80025007a20 */ /* 0x002fcc0000410000 */
[----:B------:R1:W1:Y:S02]  /*3ee0*/  MUFU.TANH R22, R0 ;  /* 0x0000000000167308 */ /* 0x0002640000002400 */
[----:B-1----:R-:W-:-:S04]  /*3ef0*/  SHF.R.S32.HI R0, RZ, 0x1f, R115 ;  /* 0x0000001fff007819 */ /* 0x002fc80000011473 */
[-C--:B------:R-:W-:Y:S01]  /*3f00*/  LEA.HI R5, R0, R115.reuse, RZ, 0x3 ;  /* 0x0000007300057211 */ /* 0x080fe200078f18ff */
[----:B------:R-:W-:Y:S02]  /*3f10*/  IMAD.IADD R0, R119, 0x1, -R6 ;  /* 0x0000000177007824 */ /* 0x000fe400078e0a06 */
[----:B------:R-:W-:Y:S01]  /*3f20*/  FMUL.FTZ R6, R93, c[0x0][0x320] ;  /* 0x0000c8005d067a20 */ /* 0x000fe20000410000 */
[----:B------:R-:W-:Y:S02]  /*3f30*/  LOP3.LUT R5, R5, 0xffffff8, RZ, 0xc0, !PT ;  /* 0x0ffffff805057812 */ /* 0x000fe400078ec0ff */
[----:B------:R-:W-:Y:S01]  /*3f40*/  SHF.R.S32.HI R7, RZ, 0x1f, R0 ;  /* 0x0000001fff077819 */ /* 0x000fe20000011400 */
[----:B------:R1:W1:Y:S01]  /*3f50*/  MUFU.TANH R20, R6 ;  /* 0x0000000600147308 */ /* 0x0002620000002400 */
[----:B------:R-:W-:Y:S02]  /*3f60*/  IADD3 R9, -R5, R115, RZ ;  /* 0x0000007305097210 */ /* 0x000fe40007ffe1ff */
[----:B------:R-:W-:Y:S01]  /*3f70*/  LEA.HI R5, R7, R0, RZ, 0x2 ;  /* 0x0000000007057211 */ /* 0x000fe200078f10ff */
[----:B------:R-:W-:-:S03]  /*3f80*/  FMUL.FTZ R7, R88, c[0x0][0x320] ;  /* 0x0000c80058077a20 */ /* 0x000fc60000410000 */
[----:B------:R-:W-:Y:S01]  /*3f90*/  LEA.HI.SX32 R8, R5, UR26, 0x1e ;  /* 0x0000001a05087c11 */ /* 0x000fe2000f8ff2ff */
[----:B------:R5:W2:Y:S04]  /*3fa0*/  MUFU.TANH R19, R7 ;  /* 0x0000000700137308 */ /* 0x000aa80000002400 */
[----:B------:R-:W-:Y:S01]  /*3fb0*/  IMAD R8, R9, 0x10, R8 ;  /* 0x0000001009087824 */ /* 0x000fe200078e0208 */
[----:B-1----:R-:W-:-:S04]  /*3fc0*/  LEA.HI R6, R3, R3, RZ, 0x1 ;  /* 0x0000000303067211 */ /* 0x002fc800078f08ff */
[----:B------:R-:W-:-:S05]  /*3fd0*/  LOP3.LUT R6, R6, 0x1ffffffe, RZ, 0xc0, !PT ;  /* 0x1ffffffe06067812 */ /* 0x000fca00078ec0ff */
[----:B------:R-:W-:Y:S02]  /*3fe0*/  IMAD.IADD R6, R3, 0x1, -R6 ;  /* 0x0000000103067824 */ /* 0x000fe400078e0a06 */
[----:B------:R-:W-:-:S03]  /*3ff0*/  FMUL.FTZ R3, R89, c[0x0][0x320] ;  /* 0x0000c80059037a20 */ /* 0x000fc60000410000 */
[----:B------:R-:W-:Y:S01]  /*4000*/  LEA R10, R6, R8, 0x3 ;  /* 0x00000008060a7211 */ /* 0x000fe200078e18ff */
[----:B------:R1:W1:Y:S04]  /*4010*/  MUFU.TANH R18, R3 ;  /* 0x0000000300127308 */ /* 0x0002680000002400 */
[----:B------:R-:W-:Y:S01]  /*4020*/  @P0 IMAD.HI.U32 R6, R10, c[0x0][0x2c8], RZ ;  /* 0x0000b2000a060a27 */ /* 0x000fe200078e00ff */
[----:B------:R-:W-:Y:S01]  /*4030*/  PLOP3.LUT P0, PT, PT, PT, UP2, 0x80, 0x0 ;  /* 0x000000000000781c */ /* 0x000fe20003f0f028 */
[----:B------:R2:W-:Y:S02]  /*4040*/  STL [R1+0xc], R10 ;  /* 0x00000c0a01007387 */ /* 0x0005e40000100800 */
[----:B-----5:R-:W-:Y:S02]  /*4050*/  IMAD.MOV.U32 R7, RZ, RZ, R10 ;  /* 0x000000ffff077224 */ /* 0x020fe400078e000a */
[----:B-1----:R-:W-:-:S08]  /*4060*/  FMUL.FTZ R3, R32, c[0x0][0x320] ;  /* 0x0000c80020037a20 */ /* 0x002fd00000410000 */
[----:B------:R-:W-:Y:S01]  /*4070*/  @P0 SHF.R.U32.HI R7, RZ, c[0x0][0x2cc], R6 ;  /* 0x0000b300ff070a19 */ /* 0x000fe20000011606 */
[----:B------:R1:W1:Y:S01]  /*4080*/  MUFU.TANH R17, R3 ;  /* 0x0000000300117308 */ /* 0x0002620000002400 */
[----:B------:R-:W-:-:S03]  /*4090*/  PLOP3.LUT P0, PT, PT, PT, UP1, 0x40, 0x0 ;  /* 0x000000000000781c */ /* 0x000fc60003f0e818 */
[----:B------:R-:W5:Y:S01]  /*40a0*/  SHFL.IDX PT, R6, R7, RZ, 0x1c1f ;  /* 0x001c1fff07067589 */ /* 0x000f6200000e0000 */
[----:B-1----:R-:W-:-:S04]  /*40b0*/  FMUL.FTZ R3, R33, c[0x0][0x320] ;  /* 0x0000c80021037a20 */ /* 0x002fc80000410000 */
[----:B------:R1:W1:Y:S02]  /*40c0*/  MUFU.TANH R16, R3 ;  /* 0x0000000300107308 */ /* 0x0002640000002400 */
[----:B-1----:R-:W-:-:S06]  /*40d0*/  FMUL.FTZ R3, R48, c[0x0][0x320] ;  /* 0x0000c80030037a20 */ /* 0x002fcc0000410000 */
[----:B------:R1:W1:Y:S02]  /*40e0*/  MUFU.TANH R15, R3 ;  /* 0x00000003000f7308 */ /* 0x0002640000002400 */
[----:B-1----:R-:W-:-:S06]  /*40f0*/  FMUL.FTZ R3, R49, c[0x0][0x320] ;  /* 0x0000c80031037a20 */ /* 0x002fcc0000410000 */
[----:B------:R1:W1:Y:S02]  /*4100*/  MUFU.TANH R14, R3 ;  /* 0x00000003000e7308 */ /* 0x0002640000002400 */
[----:B-1----:R-:W-:Y:S01]  /*4110*/  LOP3.LUT R3, R5, 0x7ffffffc, RZ, 0xc0, !PT ;  /* 0x7ffffffc05037812 */ /* 0x002fe200078ec0ff */
[----:B------:R-:W-:-:S04]  /*4120*/  FMUL.FTZ R5, R41, c[0x0][0x320] ;  /* 0x0000c80029057a20 */ /* 0x000fc80000410000 */
[----:B------:R-:W-:Y:S01]  /*4130*/  IMAD.IADD R0, R0, 0x1, -R3 ;  /* 0x0000000100007824 */ /* 0x000fe200078e0a03 */
[----:B------:R1:W1:Y:S01]  /*4140*/  MUFU.TANH R13, R5 ;  /* 0x00000005000d7308 */ /* 0x0002620000002400 */
[----:B------:R-:W-:Y:S02]  /*4150*/  FMUL.FTZ R3, R40, c[0x0][0x320] ;  /* 0x0000c80028037a20 */ /* 0x000fe40000410000 */
[----:B------:R-:W-:-:S05]  /*4160*/  IMAD.SHL.U32 R32, R0, 0x2, RZ ;  /* 0x0000000200207824 */ /* 0x000fca00078e00ff */
[----:B------:R3:W-:Y:S01]  /*4170*/  STL [R1+0x8], R32 ;  /* 0x0000082001007387 */ /* 0x0007e20000100800 */
[----:B--2---:R-:W-:Y:S01]  /*4180*/  IADD3 R10, -R32, UR8, -R112 ;  /* 0x00000008200a7c10 */ /* 0x004fe2000fffe970 */
[----:B------:R2:W2:Y:S01]  /*4190*/  MUFU.TANH R12, R3 ;  /* 0x00000003000c7308 */ /* 0x0004a20000002400 */
[----:B-1----:R-:W-:Y:S01]  /*41a0*/  MOV R5, UR21 ;  /* 0x0000001500057c02 */ /* 0x002fe20008000f00 */
[----:B------:R-:W-:Y:S02]  /*41b0*/  ULDC UR21, c[0x0][0x324] ;  /* 0x0000c90000157ab9 */ /* 0x000fe40000000800 */
[----:B------:R-:W-:Y:S01]  /*41c0*/  ULOP3.LUT UR21, URZ, UR21, URZ, 0x33, !UPT ;  /* 0x000000153f157292 */ /* 0x000fe2000f8e333f */
[----:B------:R-:W-:-:S04]  /*41d0*/  IADD3 R0, R5, -UR12, -R32 ;  /* 0x8000000c05007c10 */ /* 0x000fc8000fffe820 */
[C---:B------:R-:W-:Y:S02]  /*41e0*/  IADD3 R9, R0.reuse, c[0x0][0x328], RZ ;  /* 0x0000ca0000097a10 */ /* 0x040fe40007ffe0ff */
[----:B------:R-:W-:Y:S01]  /*41f0*/  IADD3 R11, R0, UR21, RZ ;  /* 0x00000015000b7c10 */ /* 0x000fe2000fffe0ff */
[----:B------:R-:W-:Y:S01]  /*4200*/  IMAD.IADD R0, R113, 0x1, R114 ;  /* 0x0000000171007824 */ /* 0x000fe200078e0272 */
[-C--:B-----5:R-:W-:Y:S02]  /*4210*/  IADD3 R5, R9, R6.reuse, RZ ;  /* 0x0000000609057210 */ /* 0x0a0fe40007ffe0ff */
[----:B--2---:R-:W-:Y:S02]  /*4220*/  IADD3 R3, R11, R6, RZ ;  /* 0x000000060b037210 */ /* 0x004fe40007ffe0ff */
[----:B------:R-:W-:Y:S01]  /*4230*/  IMNMX R5, R5, R10, PT ;  /* 0x0000000a05057217 */ /* 0x000fe20003800200 */
        /* <DEDUP_REMOVED lines=13> */
.L_x_1059:
[----:B------:R-:W-:-:S04]  /*4310*/  MOV R8, 0x1 ;  /* 0x0000000100087802 */ /* 0x000fc80000000f00 */
[----:B------:R-:W-:-:S13]  /*4320*/  ISETP.NE.AND P0, PT, R8, c[0x0][0x32c], PT ;  /* 0x0000cb0008007a0c */ /* 0x000fda0003f05270 */
[----:B------:R-:W-:-:S05]  /*4330*/  @P0 IMAD.HI.U32 R8, R6, c[0x0][0x330], RZ ;  /* 0x0000cc0006080a27 */ /* 0x000fca00078e00ff */
[----:B------:R-:W-:Y:S02]  /*4340*/  @P0 SHF.R.U32.HI R6, RZ, c[0x0][0x334], R8 ;  /* 0x0000cd00ff060a19 */ /* 0x000fe40000011608 */
.L_x_1060:
[----:B------:R-:W-:Y:S05]  /*4350*/  BSYNC B0 ;  /* 0x0000000000007941 */ /* 0x000fea0003800000 */
.L_x_1058:
[----:B------:R-:W-:-:S04]  /*4360*/  IMAD R6, R6, c[0x0][0x32c], -R112 ;  /* 0x0000cb0006067a24 */ /* 0x000fc800078e0a70 */
[----:B------:R-:W-:-:S05]  /*4370*/  IMAD.IADD R6, R6, 0x1, -R32 ;  /* 0x0000000106067824 */ /* 0x000fca00078e0a20 */
[----:B------:R-:W-:Y:S02]  /*4380*/  IADD3 R8, R6, c[0x0][0x32c], RZ ;  /* 0x0000cb0006087a10 */ /* 0x000fe40007ffe0ff */
[----:B------:R-:W-:Y:S02]  /*4390*/  IMNMX R3, R3, R6, !PT ;  /* 0x0000000603037217 */ /* 0x000fe40007800200 */
[----:B------:R-:W-:Y:S02]  /*43a0*/  IMNMX R5, R5, R8, PT ;  /* 0x0000000805057217 */ /* 0x000fe40003800200 */
.L_x_1057:
[----:B---34-:R-:W-:Y:S01]  /*43b0*/  ISETP.LT.AND P1, PT, RZ, UR22, PT ;  /* 0x00000016ff007c0c */ /* 0x018fe2000bf21270 */
[----:B------:R-:W1:Y:S03]  /*43c0*/  SHFL.IDX PT, R6, R7, 0x1, 0x1c1f ;  /* 0x003c1f0007067f89 */ /* 0x000e6600000e0000 */
        /* <DEDUP_REMOVED lines=46> */
[----:B------:R-:W-:-:S03]  /*46b0*/  FMUL.FTZ R3, R95, c[0x0][0x320] ;  /* 0x0000c8005f037a20 */ /* 0x000fc60000410000 */
[----:B------:R-:W-:Y:S01]  /*46c0*/  ISETP.LT.OR P0, PT, R5, 0x3a, P0 ;  /* 0x0000003a0500780c */ /* 0x000fe20000701670 */
[----:B------:R2:W3:Y:S03]  /*46d0*/  MUFU.TANH R25, R3 ;  /* 0x0000000300197308 */ /* 0x0004e60000002400 */
[----:B------:R-:W-:Y:S02]  /*46e0*/  FSEL R5, R14, -INF , !P0 ;  /* 0xff8000000e057808 */ /* 0x000fe40004000000 */
[----:B------:R-:W-:-:S03]  /*46f0*/  PLOP3.LUT P0, PT, PT, PT, UP1, 0x40, 0x0 ;  /* 0x000000000000781c */ /* 0x000fc60003f0e818 */
[----:B------:R1:W-:Y:S01]  /*4700*/  STL [R1+0x10], R5 ;  /* 0x0000100501007387 */ /* 0x0003e20000100800 */
[----:B--2---:R-:W-:-:S04]  /*4710*/  FMUL.FTZ R3, R42, c[0x0][0x320] ;  /* 0x0000c8002a037a20 */ /* 0x004fc80000410000 */
[----:B------:R2:W4:Y:S01]  /*4720*/  MUFU.TANH R23, R3 ;  /* 0x0000000300177308 */ /* 0x0005220000002400 */
[----:B-1----:R-:W-:Y:S02]  /*4730*/  IMAD.IADD R5, R9, 0x1, R6 ;  /* 0x0000000109057824 */ /* 0x002fe400078e0206 */
[----:B--2---:R-:W-:-:S03]  /*4740*/  FMUL.FTZ R3, R43, c[0x0][0x320] ;  /* 0x0000c8002b037a20 */ /* 0x004fc60000410000 */
        /* <DEDUP_REMOVED lines=40> */
.L_x_1063:
[----:B------:R-:W-:-:S04]  /*49d0*/  MOV R7, 0x1 ;  /* 0x0000000100077802 */ /* 0x000fc80000000f00 */
[----:B------:R-:W-:-:S13]  /*49e0*/  ISETP.NE.AND P0, PT, R7, c[0x0][0x32c], PT ;  /* 0x0000cb0007007a0c */ /* 0x000fda0003f05270 */
[----:B------:R-:W-:-:S05]  /*49f0*/  @P0 IMAD.HI.U32 R7, R6, c[0x0][0x330], RZ ;  /* 0x0000cc0006070a27 */ /* 0x000fca00078e00ff */
[----:B------:R-:W-:Y:S02]  /*4a00*/  @P0 SHF.R.U32.HI R6, RZ, c[0x0][0x334], R7 ;  /* 0x0000cd00ff060a19 */ /* 0x000fe40000011607 */
.L_x_1064:
[----:B------:R-:W-:Y:S05]  /*4a10*/  BSYNC B0 ;  /* 0x0000000000007941 */ /* 0x000fea0003800000 */
.L_x_1062:
[----:B------:R-:W-:-:S04]  /*4a20*/  IMAD R6, R6, c[0x0][0x32c], -R112 ;  /* 0x0000cb0006067a24 */ /* 0x000fc800078e0a70 */
[----:B------:R-:W-:-:S05]  /*4a30*/  IMAD.IADD R6, R6, 0x1, -R32 ;  /* 0x0000000106067824 */ /* 0x000fca00078e0a20 */
[----:B------:R-:W-:Y:S02]  /*4a40*/  IADD3 R7, R6, c[0x0][0x32c], RZ ;  /* 0x0000cb0006077a10 */ /* 0x000fe40007ffe0ff */
[----:B------:R-:W-:Y:S02]  /*4a50*/  IMNMX R3, R3, R6, !PT ;  /* 0x0000000603037217 */ /* 0x000fe40007800200 */
[----:B------:R-:W-:Y:S02]  /*4a60*/  IMNMX R5, R5, R7, PT ;  /* 0x0000000705057217 */ /* 0x000fe40003800200 */
.L_x_1061:
[----:B--234-:R-:W-:Y:S01]  /*4a70*/  STL [R1+0x30], R219 ;  /* 0x000030db01007387 */ /* 0x01cfe20000100800 */
[----:B------:R-:W-:Y:S02]  /*4a80*/  ISETP.GT.AND P0, PT, R3, 0x1, P1 ;  /* 0x000000010300780c */ /* 0x000fe40000f04270 */
[----:B------:R-:W-:Y:S01]  /*4a90*/  FMNMX.FTZ R132, R26, R27, !PT ;  /* 0x0000001b1a847209 */ /* 0x000fe20007810000 */
[----:B------:R1:W-:Y:S01]  /*4aa0*/  STL [R1+0x2c], R218 ;  /* 0x00002cda01007387 */ /* 0x0003e20000100800 */
[----:B------:R-:W-:Y:S01]  /*4ab0*/  IMAD.SHL.U32 R213, R0, 0x2, RZ ;  /* 0x0000000200d57824 */ /* 0x000fe200078e00ff */
[----:B------:R-:W-:-:S02]  /*4ac0*/  @UP2 USHF.L.U32 UR27, UR27, 0x7, URZ ;  /* 0x000000071b1b2899 */ /* 0x000fc4000800063f */
[----:B------:R-:W-:Y:S01]  /*4ad0*/  ULDC.64 UR4, c[0x0][0x2c8] ;  /* 0x0000b20000047ab9 */ /* 0x000fe20000000a00 */
        /* <DEDUP_REMOVED lines=9> */
[----:B------:R-:W-:-:S02]  /*4b70*/  FMNMX.FTZ R132, R29, R132, !PT ;  /* 0x000000841d847209 */ /* 0x000fc40007810000 */
[----:B------:R-:W-:Y:S01]  /*4b80*/  ISETP.LT.OR P0, PT, R5, 0x9, P0 ;  /* 0x000000090500780c */ /* 0x000fe20000701670 */
[----:B------:R-:W-:Y:S01]  /*4b90*/  LDSM.16.MT88.4 R40, [R213+0x100] ;  /* 0x00010000d528783b */ /* 0x000fe20000004200 */
[----:B------:R-:W-:Y:S02]  /*4ba0*/  FMNMX.FTZ R132, R72, R132, !PT ;  /* 0x0000008448847209 */ /* 0x000fe40007810000 */
[----:B------:R-:W-:Y:S01]  /*4bb0*/  FSEL R15, R15, -INF , !P0 ;  /* 0xff8000000f0f7808 */ /* 0x000fe20004000000 */
[----:B------:R-:W-:Y:S01]  /*4bc0*/  LDSM.16.MT88.4 R36, [R215+0x2100] ;  /* 0x00210000d724783b */ /* 0x000fe20000004200 */
[----:B------:R-:W-:Y:S02]  /*4bd0*/  ISETP.GT.AND P0, PT, R3, 0x9, P1 ;  /* 0x000000090300780c */ /* 0x000fe40000f04270 */
[----:B------:R-:W-:Y:S01]  /*4be0*/  FMNMX.FTZ R132, R74, R132, !PT ;  /* 0x000000844a847209 */ /* 0x000fe20007810000 */
[----:B------:R-:W-:Y:S01]  /*4bf0*/  LDSM.16.MT88.4 R52, [R213+0x4100] ;  /* 0x00410000d534783b */ /* 0x000fe20000004200 */
[----:B------:R-:W-:-:S02]  /*4c00*/  ISETP.LT.OR P0, PT, R5, 0xa, P0 ;  /* 0x0000000a0500780c */ /* 0x000fc40000701670 */
[----:B------:R-:W-:Y:S01]  /*4c10*/  FMNMX.FTZ R132, R73, R132, !PT ;  /* 0x0000008449847209 */ /* 0x000fe20007810000 */
[----:B------:R-:W-:Y:S01]  /*4c20*/  LDSM.16.MT88.4 R48, [R214+0x4100] ;  /* 0x00410000d630783b */ /* 0x000fe20000004200 */
[----:B------:R-:W-:Y:S02]  /*4c30*/  FSEL R24, R14, -INF , !P0 ;  /* 0xff8000000e187808 */ /* 0x000fe40004000000 */
[----:B------:R-:W-:Y:S02]  /*4c40*/  ISETP.GT.AND P0, PT, R3, 0x10, P1 ;  /* 0x000000100300780c */ /* 0x000fe40000f04270 */
[----:B------:R-:W-:Y:S02]  /*4c50*/  FMNMX.FTZ R132, R75, R132, !PT ;  /* 0x000000844b847209 */ /* 0x000fe40007810000 */
[----:B------:R-:W-:Y:S02]  /*4c60*/  ISETP.LT.OR P0, PT, R5, 0x11, P0 ;  /* 0x000000110500780c */ /* 0x000fe40000701670 */
[----:B------:R-:W-:-:S02]  /*4c70*/  FMNMX.FTZ R132, R165, R132, !PT ;  /* 0x00000084a5847209 */ /* 0x000fc40007810000 */
[----:B------:R-:W-:Y:S02]  /*4c80*/  FSEL R57, R18, -INF , !P0 ;  /* 0xff80000012397808 */ /* 0x000fe40004000000 */
[----:B------:R-:W-:Y:S02]  /*4c90*/  ISETP.GT.AND P0, PT, R3, 0x11, P1 ;  /* 0x000000110300780c */ /* 0x000fe40000f04270 */
[----:B------:R-:W-:Y:S02]  /*4ca0*/  FMNMX.FTZ R132, R166, R132, !PT ;  /* 0x00000084a6847209 */ /* 0x000fe40007810000 */
[----:B------:R-:W-:Y:S02]  /*4cb0*/  ISETP.LT.OR P0, PT, R5, 0x12, P0 ;  /* 0x000000120500780c */ /* 0x000fe40000701670 */
[----:B------:R-:W-:Y:S02]  /*4cc0*/  FMNMX.FTZ R132, R167, R132, !PT ;  /* 0x00000084a7847209 */ /* 0x000fe40007810000 */
        /* <DEDUP_REMOVED lines=12> */
[----:B------:R-:W-:-:S02]  /*4d90*/  LEA R216, R2, R213, 0x1 ;  /* 0x000000d502d87211 */ /* 0x000fc400078e08ff */
        /* <DEDUP_REMOVED lines=56> */
[----:B------:R2:W3:Y:S01]  /*5120*/  MUFU.EX2 R32, R5 ;  /* 0x0000000500207308 */ /* 0x0004e20000000800 */
[----:B-1----:R-:W-:-:S04]  /*5130*/  FMNMX.FTZ R3, R6, R3, !PT ;  /* 0x0000000306037209 */ /* 0x002fc80007810000 */
[C---:B------:R-:W-:Y:S01]  /*5140*/  FSETP.NEU.FTZ.AND P0, PT, R3.reuse, -INF , PT ;  /* 0xff8000000300780b */ /* 0x040fe20003f1d000 */
[----:B------:R-:W-:Y:S02]  /*5150*/  FMUL.FTZ R8, R3, c[0x0][0x2d0] ;  /* 0x0000b40003087a20 */ /* 0x000fe40000410000 */
[----:B--2---:R-:W-:-:S03]  /*5160*/  FFMA.FTZ R5, R27, c[0x0][0x2d0], -R9 ;  /* 0x0000b4001b057a23 */ /* 0x004fc60000010809 */
[----:B------:R-:W-:Y:S01]  /*5170*/  FSEL R8, R8, RZ, P0 ;  /* 0x000000ff08087208 */ /* 0x000fe20000000000 */
[----:B---3--:R-:W-:Y:S01]  /*5180*/  IMAD.MOV.U32 R2, RZ, RZ, R32 ;  /* 0x000000ffff027224 */ /* 0x008fe200078e0020 */
[----:B------:R1:W2:Y:S01]  /*5190*/  MUFU.EX2 R171, R5 ;  /* 0x0000000500ab7308 */ /* 0x0002a20000000800 */
[----:B------:R-:W-:Y:S02]  /*51a0*/  LDSM.16.MT88.4 R32, [R213+0x2100] ;  /* 0x00210000d520783b */ /* 0x000fe40000004200 */
[----:B------:R-:W-:Y:S02]  /*51b0*/  FFMA.FTZ R0, R11, c[0x0][0x2d0], -R8 ;  /* 0x0000b4000b007a23 */ /* 0x000fe40000010808 */
[----:B-1----:R-:W-:Y:S01]  /*51c0*/  FFMA.FTZ R5, R28, c[0x0][0x2d0], -R9 ;  /* 0x0000b4001c057a23 */ /* 0x002fe20000010809 */
[----:B--2---:R-:W-:-:S03]  /*51d0*/  F2FP.BF16.PACK_AB R4, R171, R2 ;  /* 0x00000002ab04723e */ /* 0x004fc600000010ff */
[----:B------:R1:W-:Y:S02]  /*51e0*/  MUFU.EX2 R212, R5 ;  /* 0x0000000500d47308 */ /* 0x0003e40000000800 */
[----:B-1----:R-:W-:Y:S02]  /*51f0*/  FFMA.FTZ R5, R29, c[0x0][0x2d0], -R9 ;  /* 0x0000b4001d057a23 */ /* 0x002fe40000010809 */
[----:B------:R-:W-:Y:S04]  /*5200*/  LDSM.16.MT88.4 R28, [R214+0x2100] ;  /* 0x00210000d61c783b */ /* 0x000fe80000004200 */
[----:B------:R1:W2:Y:S02]  /*5210*/  MUFU.EX2 R219, R5 ;  /* 0x0000000500db7308 */ /* 0x0002a40000000800 */
[----:B-1----:R-:W-:Y:S01]  /*5220*/  FFMA.FTZ R5, R10, c[0x0][0x2d0], -R8 ;  /* 0x0000b4000a057a23 */ /* 0x002fe20000010808 */
[----:B--2---:R-:W-:-:S05]  /*5230*/  F2FP.BF16.PACK_AB R6, R219, R212 ;  /* 0x000000d4db06723e */ /* 0x004fca00000010ff */
[----:B------:R1:W-:Y:S08]  /*5240*/  MUFU.EX2 R10, R0 ;  /* 0x00000000000a7308 */ /* 0x0003f00000000800 */
[----:B------:R-:W2:Y:S01]  /*5250*/  MUFU.EX2 R191, R5 ;  /* 0x0000000500bf7308 */ /* 0x000ea20000000800 */
[--C-:B-1----:R-:W-:Y:S02]  /*5260*/  FFMA.FTZ R0, R15, c[0x0][0x2d0], -R8.reuse ;  /* 0x0000b4000f007a23 */ /* 0x102fe40000010808 */
[----:B------:R-:W1:Y:S05]  /*5270*/  LDSM.16.MT88.4 R12, [R215+0x100] ;  /* 0x00010000d70c783b */ /* 0x000e6a0000004200 */
[----:B------:R3:W-:Y:S01]  /*5280*/  MUFU.EX2 R183, R0 ;  /* 0x0000000000b77308 */ /* 0x0007e20000000800 */
[----:B--2---:R-:W-:Y:S01]  /*5290*/  F2FP.BF16.PACK_AB R5, R10, R191 ;  /* 0x000000bf0a05723e */ /* 0x004fe200000010ff */
[----:B---3--:R-:W-:-:S02]  /*52a0*/  FFMA.FTZ R0, R24, c[0x0][0x2d0], -R8 ;  /* 0x0000b40018007a23 */ /* 0x008fc40000010808 */
[----:B------:R-:W2:Y:S04]  /*52b0*/  LDSM.16.MT88.4 R24, [R216+0x2100] ;  /* 0x00210000d818783b */ /* 0x000ea80000004200 */
[----:B------:R-:W3:Y:S02]  /*52c0*/  MUFU.EX2 R179, R0 ;  /* 0x0000000000b37308 */ /* 0x000ee40000000800 */
[----:B---3--:R-:W-:Y:S01]  /*52d0*/  F2FP.BF16.PACK_AB R7, R179, R183 ;  /* 0x000000b7b307723e */ /* 0x008fe200000010ff */
[----:B------:R-:W-:-:S05]  /*52e0*/  FFMA.FTZ R0, R72, c[0x0][0x2d0], -R9 ;  /* 0x0000b40048007a23 */ /* 0x000fca0000010809 */
[----:B------:R3:W-:Y:S01]  /*52f0*/  MUFU.EX2 R217, R0 ;  /* 0x0000000000d97308 */ /* 0x0007e20000000800 */
[C---:B-1----:R-:W-:Y:S08]  /*5300*/  HMMA.16816.F32.BF16 R100, R4.reuse, R12, RZ ;  /* 0x0000000c0464723c */ /* 0x042ff000000418ff */
[----:B------:R-:W-:Y:S01]  /*5310*/  HMMA.16816.F32.BF16 R80, R4, R14, RZ ;  /* 0x0000000e0450723c */ /* 0x000fe200000418ff */
[----:B------:R-:W1:Y:S01]  /*5320*/  LDSM.16.MT88.4 R12, [R215+0x4100] ;  /* 0x00410000d70c783b */ /* 0x000e620000004200 */
[----:B---3--:R-:W-:-:S06]  /*5330*/  FFMA.FTZ R0, R74, c[0x0][0x2d0], -R9 ;  /* 0x0000b4004a007a23 */ /* 0x008fcc0000010809 */
[C---:B------:R-:W-:Y:S01]  /*5340*/  HMMA.16816.F32.BF16 R108, R4.reuse, R20, RZ ;  /* 0x00000014046c723c */ /* 0x040fe200000418ff */
[----:B------:R3:W4:Y:S07]  /*5350*/  MUFU.EX2 R168, R0 ;  /* 0x0000000000a87308 */ /* 0x00072e0000000800 */
[C---:B------:R-:W-:Y:S01]  /*5360*/  HMMA.16816.F32.BF16 R84, R4.reuse, R22, RZ ;  /* 0x000000160454723c */ /* 0x040fe200000418ff */
[----:B------:R-:W-:Y:S07]  /*5370*/  LDSM.16.MT88.4 R20, [R216+0x6100] ;  /* 0x00610000d814783b */ /* 0x000fee0000004200 */
[----:B------:R-:W-:Y:S01]  /*5380*/  HMMA.16816.F32.BF16 R104, R4, R16, RZ ;  /* 0x000000100468723c */ /* 0x000fe200000418ff */
[----:B---3--:R-:W-:-:S04]  /*5390*/  FFMA.FTZ R0, R73, c[0x0][0x2d0], -R9 ;  /* 0x0000b40049007a23 */ /* 0x008fc80000010809 */
[----:B------:R3:W-:Y:S03]  /*53a0*/  MUFU.EX2 R170, R0 ;  /* 0x0000000000aa7308 */ /* 0x0007e60000000800 */
[C---:B------:R-:W-:Y:S01]  /*53b0*/  HMMA.16816.F32.BF16 R120, R4.reuse, R18, RZ ;  /* 0x000000120478723c */ /* 0x040fe200000418ff */
[----:B------:R-:W4:Y:S07]  /*53c0*/  LDSM.16.MT88.4 R16, [R213+0x6100] ;  /* 0x00610000d510783b */ /* 0x000f2e0000004200 */
[----:B--2---:R-:W-:Y:S01]  /*53d0*/  HMMA.16816.F32.BF16 R96, R4, R24, RZ ;  /* 0x000000180460723c */ /* 0x004fe200000418ff */
[----:B---3--:R-:W-:-:S07]  /*53e0*/  FFMA.FTZ R0, R75, c[0x0][0x2d0], -R9 ;  /* 0x0000b4004b007a23 */ /* 0x008fce0000010809 */
[C---:B------:R-:W-:Y:S01]  /*53f0*/  HMMA.16816.F32.BF16 R64, R4.reuse, R26, RZ ;  /* 0x0000001a0440723c */ /* 0x040fe200000418ff */
[----:B------:R-:W2:Y:S01]  /*5400*/  LDSM.16.MT88.4 R24, [R214+0x6100] ;  /* 0x00610000d618783b */ /* 0x000ea20000004200 */
[----:B------:R3:W2:Y:S06]  /*5410*/  MUFU.EX2 R181, R0 ;  /* 0x0000000000b57308 */ /* 0x0006ac0000000800 */
[C---:B-1----:R-:W-:Y:S08]  /*5420*/  HMMA.16816.F32.BF16 R140, R4.reuse, R12, RZ ;  /* 0x0000000c048c723c */ /* 0x042ff000000418ff */
[----:B------:R-:W-:Y:S01]  /*5430*/  HMMA.16816.F32.BF16 R136, R4, R14, RZ ;  /* 0x0000000e0488723c */ /* 0x000fe200000418ff */
[----:B------:R-:W1:Y:S01]  /*5440*/  LDSM.16.MT88.4 R12, [R215+0x6100] ;  /* 0x00610000d70c783b */ /* 0x000e620000004200 */
[----:B---3--:R-:W-:-:S04]  /*5450*/  FFMA.FTZ R0, R57, c[0x0][0x2d0], -R8 ;  /* 0x0000b40039007a23 */ /* 0x008fc80000010808 */
[----:B------:R3:W-:Y:S02]  /*5460*/  MUFU.EX2 R11, R0 ;  /* 0x00000000000b7308 */ /* 0x0007e40000000800 */
[C---:B------:R-:W-:Y:S08]  /*5470*/  HMMA.16816.F32.BF16 R60, R4.reuse, R32, RZ ;  /* 0x00000020043c723c */ /* 0x040ff000000418ff */
[----:B------:R-:W-:Y:S01]  /*5480*/  HMMA.16816.F32.BF16 R76, R4, R34, RZ ;  /* 0x00000022044c723c */ /* 0x000fe200000418ff */
[----:B------:R-:W1:Y:S01]  /*5490*/  LDSM.16.MT88.4 R32, [R213+0x900] ;  /* 0x00090000d520783b */ /* 0x000e620000004200 */
[----:B---3--:R-:W-:-:S06]  /*54a0*/  FFMA.FTZ R0, R56, c[0x0][0x2d0], -R8 ;  /* 0x0000b40038007a23 */ /* 0x008fcc0000010808 */
[C---:B------:R-:W-:Y:S01]  /*54b0*/  HMMA.16816.F32.BF16 R112, R4.reuse, R40, RZ ;  /* 0x000000280470723c */ /* 0x040fe200000418ff */
[----:B------:R3:W1:Y:S07]  /*54c0*/  MUFU.EX2 R180, R0 ;  /* 0x0000000000b47308 */ /* 0x00066e0000000800 */
[C---:B------:R-:W-:Y:S08]  /*54d0*/  HMMA.16816.F32.BF16 R92, R4.reuse, R36, RZ ;  /* 0x00000024045c723c */ /* 0x040ff000000418ff */
[----:B------:R-:W-:Y:S01]  /*54e0*/  HMMA.16816.F32.BF16 R116, R4, R38, RZ ;  /* 0x000000260474723c */ /* 0x000fe200000418ff */
[----:B---3--:R-:W-:-:S04]  /*54f0*/  FFMA.FTZ R0, R58, c[0x0][0x2d0], -R8 ;  /* 0x0000b4003a007a23 */ /* 0x008fc80000010808 */
[----:B------:R3:W-:Y:S03]  /*5500*/  MUFU.EX2 R182, R0 ;  /* 0x0000000000b67308 */ /* 0x0007e60000000800 */
[C---:B------:R-:W-:Y:S08]  /*5510*/  HMMA.16816.F32.BF16 R124, R4.reuse, R42, RZ ;  /* 0x0000002a047c723c */ /* 0x040ff000000418ff */
[----:B------:R-:W-:Y:S01]  /*5520*/  HMMA.16816.F32.BF16 R88, R4, R52, RZ ;  /* 0x000000340458723c */ /* 0x000fe200000418ff */
[----:B---3--:R-:W-:-:S07]  /*5530*/  FFMA.FTZ R0, R59, c[0x0][0x2d0], -R8 ;  /* 0x0000b4003b007a23 */ /* 0x008fce0000010808 */
[C---:B------:R-:W-:Y:S01]  /*5540*/  HMMA.16816.F32.BF16 R36, R4.reuse, R48, RZ ;  /* 0x000000300424723c */ /* 0x040fe200000418ff */
[----:B------:R-:W3:Y:S07]  /*5550*/  MUFU.EX2 R176, R0 ;  /* 0x0000000000b07308 */ /* 0x000eee0000000800 */
        /* <DEDUP_REMOVED lines=10> */
[C---:B--2---:R-:W-:Y:S08]  /*5600*/  HMMA.16816.F32.BF16 R152, R4.reuse, R24, RZ ;  /* 0x000000180498723c */ /* 0x044ff000000418ff */
[C---:B------:R-:W-:Y:S08]  /*5610*/  HMMA.16816.F32.BF16 R156, R4.reuse, R26, RZ ;  /* 0x0000001a049c723c */ /* 0x040ff000000418ff */
[C---:B------:R-:W-:Y:S08]  /*5620*/  HMMA.16816.F32.BF16 R160, R4.reuse, R20, RZ ;  /* 0x0000001404a0723c */ /* 0x040ff000000418ff */
[C---:B------:R-:W-:Y:S01]  /*5630*/  HMMA.16816.F32.BF16 R56, R4.reuse, R22, RZ ;  /* 0x000000160438723c */ /* 0x040fe200000418ff */
[----:B------:R-:W2:Y:S07]  /*5640*/  LDSM.16.MT88.4 R20, [R216+0x900] ;  /* 0x00090000d814783b */ /* 0x000eae0000004200 */
[C---:B-1----:R-:W-:Y:S08]  /*5650*/  HMMA.16816.F32.BF16 R184, R4.reuse, R12, RZ ;  /* 0x0000000c04b8723c */ /* 0x042ff000000418ff */
[----:B------:R-:W-:Y:S01]  /*5660*/  HMMA.16816.F32.BF16 R192, R4, R14, RZ ;  /* 0x0000000e04c0723c */ /* 0x000fe200000418ff */
[----:B------:R-:W1:Y:S06]  /*5670*/  LDSM.16.MT88.4 R12, [R213+0x2900] ;  /* 0x00290000d50c783b */ /* 0x000e6c0000004200 */
[----:B------:R-:W-:-:S02]  /*5680*/  F2FP.BF16.PACK_AB R4, R168, R217 ;  /* 0x000000d9a804723e */ /* 0x000fc400000010ff */
[----:B------:R-:W-:Y:S02]  /*5690*/  F2FP.BF16.PACK_AB R6, R181, R170 ;  /* 0x000000aab506723e */ /* 0x000fe400000010ff */
[----:B------:R-:W-:Y:S02]  /*56a0*/  F2FP.BF16.PACK_AB R5, R180, R11 ;  /* 0x0000000bb405723e */ /* 0x000fe400000010ff */
[----:B---3--:R-:W-:-:S07]  /*56b0*/  F2FP.BF16.PACK_AB R7, R176, R182 ;  /* 0x000000b6b007723e */ /* 0x008fce00000010ff */
        /* <DEDUP_REMOVED lines=14> */
[----:B------:R-:W3:Y:S01]  /*57a0*/  LDSM.16.MT88.4 R24, [R214+0x2900] ;  /* 0x00290000d618783b */ /* 0x000ee20000004200 */
        /* <DEDUP_REMOVED lines=9> */
[----:B--2---:R-:W-:Y:S01]  /*5840*/  HMMA.16816.F32.BF16 R104, R4, R20, R104 ;  /* 0x000000140468723c */ /* 0x004fe20000041868 */
[----:B------:R-:W-:-:S02]  /*5850*/  IMAD.MOV.U32 R83, RZ, RZ, R113 ;  /* 0x000000ffff537224 */ /* 0x000fc400078e0071 */
[----:B------:R-:W-:Y:S02]  /*5860*/  IMAD.MOV.U32 R82, RZ, RZ, R112 ;  /* 0x000000ffff527224 */ /* 0x000fe400078e0070 */
[----:B------:R-:W-:Y:S02]  /*5870*/  IMAD.MOV.U32 R85, RZ, RZ, R181 ;  /* 0x000000ffff557224 */ /* 0x000fe400078e00b5 */
[----:B------:R-:W-:Y:S01]  /*5880*/  IMAD.MOV.U32 R80, RZ, RZ, R177 ;  /* 0x000000ffff507224 */ /* 0x000fe200078e00b1 */
[C---:B------:R-:W-:Y:S01]  /*5890*/  HMMA.16816.F32.BF16 R244, R4.reuse, R22, R120 ;  /* 0x0000001604f4723c */ /* 0x040fe20000041878 */
[----:B------:R-:W2:Y:S07]  /*58a0*/  LDSM.16.MT88.4 R20, [R213+0x4900] ;  /* 0x00490000d514783b */ /* 0x000eae0000004200 */
[C---:B------:R-:W-:Y:S01]  /*58b0*/  HMMA.16816.F32.BF16 R196, R4.reuse, R16, R100 ;  /* 0x0000001004c4723c */ /* 0x040fe20000041864 */
[----:B------:R-:W2:Y:S06]  /*58c0*/  LDSM.16.MT88.4 R16, [R214+0x4900] ;  /* 0x00490000d610783b */ /* 0x000eac0000004200 */
[----:B------:R-:W-:Y:S01]  /*58d0*/  IMAD.MOV.U32 R100, RZ, RZ, R175 ;  /* 0x000000ffff647224 */ /* 0x000fe200078e00af */
[----:B-1----:R-:W-:Y:S01]  /*58e0*/  HMMA.16816.F32.BF16 R112, R4, R12, R60 ;  /* 0x0000000c0470723c */ /* 0x002fe2000004183c */
[----:B------:R-:W-:Y:S01]  /*58f0*/  MOV R102, R179 ;  /* 0x000000b300667202 */ /* 0x000fe20000000f00 */
[----:B------:R-:W-:Y:S01]  /*5900*/  IMAD.MOV.U32 R101, RZ, RZ, R178 ;  /* 0x000000ffff657224 */ /* 0x000fe200078e00b2 */
[----:B------:R-:W-:-:S04]  /*5910*/  MOV R103, R168 ;  /* 0x000000a800677202 */ /* 0x000fc80000000f00 */
[----:B------:R-:W-:Y:S01]  /*5920*/  IMAD.MOV.U32 R61, RZ, RZ, R174 ;  /* 0x000000ffff3d7224 */ /* 0x000fe200078e00ae */
[----:B------:R-:W-:Y:S01]  /*5930*/  HMMA.16816.F32.BF16 R124, R4, R14, R76 ;  /* 0x0000000e047c723c */ /* 0x000fe2000004184c */
[----:B------:R-:W1:Y:S01]  /*5940*/  LDSM.16.MT88.4 R12, [R216+0x4900] ;  /* 0x00490000d80c783b */ /* 0x000e620000004200 */
[----:B------:R-:W-:Y:S01]  /*5950*/  MOV R62, R173 ;  /* 0x000000ad003e7202 */ /* 0x000fe20000000f00 */
[----:B------:R-:W-:-:S05]  /*5960*/  IMAD.MOV.U32 R63, RZ, RZ, R172 ;  /* 0x000000ffff3f7224 */ /* 0x000fca00078e00ac */
[C---:B---3--:R-:W-:Y:S08]  /*5970*/  HMMA.16816.F32.BF16 R120, R4.reuse, R24, R40 ;  /* 0x000000180478723c */ /* 0x048ff00000041828 */
[C---:B------:R-:W-:Y:S01]  /*5980*/  HMMA.16816.F32.BF16 R208, R4.reuse, R26, R68 ;  /* 0x0000001a04d0723c */ /* 0x040fe20000041844 */
[----:B------:R-:W3:Y:S07]  /*5990*/  LDSM.16.MT88.4 R24, [R215+0x4900] ;  /* 0x00490000d718783b */ /* 0x000eee0000004200 */
[C---:B------:R-:W-:Y:S08]  /*59a0*/  HMMA.16816.F32.BF16 R96, R4.reuse, R28, R96 ;  /* 0x0000001c0460723c */ /* 0x040ff00000041860 */
[C---:B----4-:R-:W-:Y:S08]  /*59b0*/  HMMA.16816.F32.BF16 R180, R4.reuse, R32, R92 ;  /* 0x0000002004b4723c */ /* 0x050ff0000004185c */
[C---:B--2---:R-:W-:Y:S08]  /*59c0*/  HMMA.16816.F32.BF16 R172, R4.reuse, R20, R88 ;  /* 0x0000001404ac723c */ /* 0x044ff00000041858 */
[----:B------:R-:W-:Y:S01]  /*59d0*/  HMMA.16816.F32.BF16 R92, R4, R18, R48 ;  /* 0x00000012045c723c */ /* 0x000fe20000041830 */
[----:B------:R-:W-:Y:S01]  /*59e0*/  IMAD.MOV.U32 R43, RZ, RZ, R96 ;  /* 0x000000ffff2b7224 */ /* 0x000fe200078e0060 */
[----:B------:R-:W-:Y:S01]  /*59f0*/  MOV R42, R97 ;  /* 0x00000061002a7202 */ /* 0x000fe20000000f00 */
[----:B------:R-:W-:-:S02]  /*5a00*/  IMAD.MOV.U32 R41, RZ, RZ, R98 ;  /* 0x000000ffff297224 */ /* 0x000fc400078e0062 */
[----:B------:R-:W-:Y:S02]  /*5a10*/  IMAD.MOV.U32 R40, RZ, RZ, R99 ;  /* 0x000000ffff287224 */ /* 0x000fe400078e0063 */
[----:B------:R-:W-:Y:S01]  /*5a20*/  MOV R19, R75 ;  /* 0x0000004b00137202 */ /* 0x000fe20000000f00 */
[----:B-1----:R-:W-:Y:S01]  /*5a30*/  HMMA.16816.F32.BF16 R88, R4, R12, R128 ;  /* 0x0000000c0458723c */ /* 0x002fe20000041880 */
[----:B------:R-:W-:-:S06]  /*5a40*/  IMAD.MOV.U32 R18, RZ, RZ, R248 ;  /* 0x000000ffff127224 */ /* 0x000fcc00078e00f8 */
[----:B------:R-:W-:Y:S01]  /*5a50*/  IMAD.MOV.U32 R128, RZ, RZ, R74 ;  /* 0x000000ffff807224 */ /* 0x000fe200078e004a */
[----:B------:R-:W-:Y:S01]  /*5a60*/  MOV R130, R72 ;  /* 0x0000004800827202 */ /* 0x000fe20000000f00 */
[----:B------:R-:W-:Y:S01]  /*5a70*/  IMAD.MOV.U32 R129, RZ, RZ, R73 ;  /* 0x000000ffff817224 */ /* 0x000fe200078e0049 */
[C---:B------:R-:W-:Y:S01]  /*5a80*/  HMMA.16816.F32.BF16 R204, R4.reuse, R30, R64 ;  /* 0x0000001e04cc723c */ /* 0x040fe20000041840 */
[----:B------:R-:W1:Y:S07]  /*5a90*/  LDSM.16.MT88.4 R28, [R213+0x6900] ;  /* 0x00690000d51c783b */ /* 0x000e6e0000004200 */
[C---:B------:R-:W-:Y:S01]  /*5aa0*/  HMMA.16816.F32.BF16 R72, R4.reuse, R14, R44 ;  /* 0x0000000e0448723c */ /* 0x040fe2000004182c */
[----:B------:R-:W2:Y:S06]  /*5ab0*/  LDSM.16.MT88.4 R12, [R216+0x6900] ;  /* 0x00690000d80c783b */ /* 0x000eac0000004200 */
        /* <DEDUP_REMOVED lines=13> */
[----:B------:R-:W2:Y:S01]  /*5b90*/  LDSM.16.MT88.4 R20, [R214+0x6900] ;  /* 0x00690000d614783b */ /* 0x000ea20000004200 */
[----:B------:R-:W-:Y:S01]  /*5ba0*/  MOV R16, R82 ;  /* 0x0000005200107202 */ /* 0x000fe20000000f00 */
[----:B------:R-:W-:Y:S01]  /*5bb0*/  IMAD.MOV.U32 R17, RZ, RZ, R83 ;  /* 0x000000ffff117224 */ /* 0x000fe200078e0053 */
[----:B------:R-:W-:Y:S01]  /*5bc0*/  MOV R39, R63 ;  /* 0x0000003f00277202 */ /* 0x000fe20000000f00 */
[----:B----4-:R-:W-:Y:S02]  /*5bd0*/  FFMA.FTZ R0, R166, c[0x0][0x2d0], -R9 ;  /* 0x0000b400a6007a23 */ /* 0x010fe40000010809 */
[----:B------:R-:W-:Y:S01]  /*5be0*/  IMAD.MOV.U32 R38, RZ, RZ, R62 ;  /* 0x000000ffff267224 */ /* 0x000fe200078e003e */
[----:B---3--:R-:W-:Y:S01]  /*5bf0*/  HMMA.16816.F32.BF16 R52, R4, R24, R140 ;  /* 0x000000180434723c */ /* 0x008fe2000004188c */
[----:B------:R3:W4:Y:S01]  /*5c00*/  MUFU.EX2 R46, R0 ;  /* 0x00000000002e7308 */ /* 0x0007220000000800 */
[----:B------:R-:W-:-:S05]  /*5c10*/  IMAD.MOV.U32 R37, RZ, RZ, R61 ;  /* 0x000000ffff257224 */ /* 0x000fca00078e003d */
[----:B------:R-:W-:Y:S01]  /*5c20*/  MOV R140, R18 ;  /* 0x00000012008c7202 */ /* 0x000fe20000000f00 */
[C---:B------:R-:W-:Y:S01]  /*5c30*/  HMMA.16816.F32.BF16 R80, R4.reuse, R26, R136 ;  /* 0x0000001a0450723c */ /* 0x040fe20000041888 */
[----:B------:R-:W2:Y:S01]  /*5c40*/  LDSM.16.MT88.4 R24, [R213+0x1100] ;  /* 0x00110000d518783b */ /* 0x000ea20000004200 */
[----:B------:R-:W-:Y:S01]  /*5c50*/  IMAD.MOV.U32 R141, RZ, RZ, R19 ;  /* 0x000000ffff8d7224 */ /* 0x000fe200078e0013 */
[----:B------:R-:W-:Y:S01]  /*5c60*/  MOV R143, R17 ;  /* 0x00000011008f7202 */ /* 0x000fe20000000f00 */
[----:B------:R-:W-:Y:S02]  /*5c70*/  IMAD.MOV.U32 R142, RZ, RZ, R16 ;  /* 0x000000ffff8e7224 */ /* 0x000fe400078e0010 */
[----:B------:R-:W-:Y:S01]  /*5c80*/  LDSM.16.MT88.4 R16, [R215+0x1100] ;  /* 0x00110000d710783b */ /* 0x000fe20000004200 */
[----:B------:R-:W-:Y:S01]  /*5c90*/  IMAD.MOV.U32 R136, RZ, RZ, R118 ;  /* 0x000000ffff887224 */ /* 0x000fe200078e0076 */
[----:B-1----:R-:W-:Y:S01]  /*5ca0*/  HMMA.16816.F32.BF16 R76, R4, R30, R148 ;  /* 0x0000001e044c723c */ /* 0x002fe20000041894 */
[----:B---3--:R-:W-:Y:S01]  /*5cb0*/  FFMA.FTZ R0, R167, c[0x0][0x2d0], -R9 ;  /* 0x0000b400a7007a23 */ /* 0x008fe20000010809 */
[----:B------:R-:W-:Y:S01]  /*5cc0*/  MOV R138, R42 ;  /* 0x0000002a008a7202 */ /* 0x000fe20000000f00 */
[----:B------:R-:W-:-:S02]  /*5cd0*/  IMAD.MOV.U32 R137, RZ, RZ, R43 ;  /* 0x000000ffff897224 */ /* 0x000fc400078e002b */
[----:B------:R1:W3:Y:S01]  /*5ce0*/  MUFU.EX2 R44, R0 ;  /* 0x00000000002c7308 */ /* 0x0002e20000000800 */
[----:B------:R-:W-:Y:S01]  /*5cf0*/  IMAD.MOV.U32 R118, RZ, RZ, R243 ;  /* 0x000000ffff767224 */ /* 0x000fe200078e00f3 */
[----:B------:R-:W-:Y:S01]  /*5d00*/  MOV R149, R128 ;  /* 0x0000008000957202 */ /* 0x000fe20000000f00 */
[C---:B--2---:R-:W-:Y:S01]  /*5d10*/  HMMA.16816.F32.BF16 R60, R4.reuse, R12, R160 ;  /* 0x0000000c043c723c */ /* 0x044fe200000418a0 */
        /* <DEDUP_REMOVED lines=12> */
[----:B---3--:R-:W-:Y:S01]  /*5de0*/  IMAD.MOV.U32 R161, RZ, RZ, R44 ;  /* 0x000000ffffa17224 */ /* 0x008fe200078e002c */
        /* <DEDUP_REMOVED lines=56> */
[----:B------:R-:W-:-:S05]  /*6170*/  UIADD3 UR22, UR22, -0x2, URZ ;  /* 0xfffffffe16167890 */ /* 0x000fca000fffe03f */
[----:B------:R-:W-:Y:S02]  /*6180*/  @UP2 UMOV UR27, UR29 ;  /* 0x0000001d001b2c82 */ /* 0x000fe40008000000 */
[----:B------:R-:W-:Y:S01]  /*6190*/  @UP2 USHF.R.U32.HI UR26, URZ, UR5, UR27 ;  /* 0x000000053f1a2299 */ /* 0x000fe2000801161b */
[----:B--2---:R-:W-:Y:S01]  /*61a0*/  F2FP.BF16.PACK_AB R7, R133, R134 ;  /* 0x000000868507723e */ /* 0x004fe200000010ff */
[----:B------:R-:W-:Y:S02]  /*61b0*/  IMAD.MOV.U32 R0, RZ, RZ, R118 ;  /* 0x000000ffff007224 */ /* 0x000fe400078e0076 */
[----:B------:R-:W-:Y:S02]  /*61c0*/  UIADD3 UR4, UR23, UR26, URZ ;  /* 0x0000001a17047290 */ /* 0x000fe4000fffe03f */
[----:B------:R-:W-:Y:S01]  /*61d0*/  FFMA.FTZ R0, R0, c[0x0][0x2d0], -R9 ;  /* 0x0000b40000007a23 */ /* 0x000fe20000010809 */
[----:B------:R-:W-:Y:S01]  /*61e0*/  ULDC UR23, c[0x0][0x328] ;  /* 0x0000ca0000177ab9 */ /* 0x000fe20000000800 */
[----:B------:R-:W-:Y:S01]  /*61f0*/  HMMA.16816.F32.BF16 R28, R4, R26, R148 ;  /* 0x0000001a041c723c */ /* 0x000fe20000041894 */
[----:B------:R-:W-:-:S07]  /*6200*/  UIADD3 UR23, UR4, UR23, URZ ;  /* 0x0000001704177290 */ /* 0x000fce000fffe03f */
        /* <DEDUP_REMOVED lines=282> */
[----:B------:R-:W-:-:S12]  /*73b0*/  UIADD3 UR26, UR4, -0x1, URZ ;  /* 0xffffffff041a7890 */ /* 0x000fd8000fffe03f */
[----:B------:R-:W-:Y:S05]  /*73c0*/  @P0 BRA `(.L_x_1066) ;  /* 0x000000a000000947 */ /* 0x000fea0003800000 */
[----:B------:R-:W-:Y:S02]  /*73d0*/  UMOV UR26, 0x1 ;  /* 0x00000001001a7882 */ /* 0x000fe40000000000 */
        /* <DEDUP_REMOVED lines=9> */
.L_x_1066:
[----:B------:R-:W-:Y:S02]  /*7470*/  UMOV UR5, 0x1 ;  /* 0x0000000100057882 */ /* 0x000fe40000000000 */
[----:B------:R-:W-:Y:S02]  /*7480*/  ULDC UR4, c[0x0][0x32c] ;  /* 0x0000cb0000047ab9 */ /* 0x000fe40000000800 */
[----:B------:R-:W-:-:S03]  /*7490*/  UISETP.NE.AND UP0, UPT, UR5, UR4, UPT ;  /* 0x000000040500728c */ /* 0x000fc6000bf05270 */
[----:B------:R-:W-:Y:S02]  /*74a0*/  ULDC.64 UR4, c[0x0][0x330] ;  /* 0x0000cc0000047ab9 */ /* 0x000fe40000000a00 */
[----:B------:R-:W-:-:S07]  /*74b0*/  UIMAD.WIDE.U32 UR28, UR26, UR4, URZ ;  /* 0x000000041a1c72a5 */ /* 0x000fce000f8e003f */
[----:B------:R-:W-:Y:S02]  /*74c0*/  @UP0 UMOV UR27, UR29 ;  /* 0x0000001d001b0c82 */ /* 0x000fe40008000000 */
[----:B------:R-:W-:Y:S02]  /*74d0*/  @UP0 USHF.R.U32.HI UR26, URZ, UR5, UR27 ;  /* 0x000000053f1a0299 */ /* 0x000fe4000801161b */
.L_x_1067:
[----:B------:R-:W-:Y:S02]  /*74e0*/  ULDC UR4, c[0x0][0x32c] ;  /* 0x0000cb0000047ab9 */ /* 0x000fe40000000800 */
[----:B------:R-:W-:-:S04]  /*74f0*/  UIMAD UR4, UR26, UR4, UR4 ;  /* 0x000000041a0472a4 */ /* 0x000fc8000f8e0204 */
[----:B------:R-:W-:-:S04]  /*7500*/  UISETP.LT.AND UP0, UPT, UR23, UR4, UPT ;  /* 0x000000041700728c */ /* 0x000fc8000bf01270 */
[----:B------:R-:W-:-:S04]  /*7510*/  USEL UR23, UR23, UR4, UP0 ;  /* 0x0000000417177287 */ /* 0x000fc80008000000 */
.L_x_1065:
        /* <DEDUP_REMOVED lines=22> */
[----:B------:R-:W-:Y:S02]  /*7680*/  IMAD.SHL.U32 R208, R5, 0x2, RZ ;  /* 0x0000000205d07824 */ /* 0x000fe400078e00ff */
        /* <DEDUP_REMOVED lines=10> */
.L_x_1079:
        /* <DEDUP_REMOVED lines=51> */
[C---:B---3--:R-:W-:Y:S05]  /*7a60*/  IADD3 R20, P0, R3.reuse, R5, RZ ;  /* 0x0000000503147210 */ /* 0x048fea0007f1e0ff */
        /* <DEDUP_REMOVED lines=22> */
.L_x_1069:
        /* <DEDUP_REMOVED lines=270> */
[----:B------:R-:W-:Y:S01]  /*8cb0*/  IMAD.MOV.U32 R0, RZ, RZ, c[0x0][0x2b8] ;  /* 0x0000ae00ff007624 */ /* 0x000fe200078e00ff */
[----:B------:R-:W-:Y:S01]  /*8cc0*/  IADD3 R16, -R205, 0x10, RZ ;  /* 0x00000010cd107810 */ /* 0x000fe20007ffe1ff */
[----:B------:R-:W-:Y:S01]  /*8cd0*/  ULEA UR5, UR22, UR11, 0x6 ;  /* 0x0000000b16057291 */ /* 0x000fe2000f8e303f */
[----:B------:R-:W-:Y:S01]  /*8ce0*/  LOP3.LUT R18, R18, 0xf, RZ, 0xc0, !PT ;  /* 0x0000000f12127812 */ /* 0x000fe200078ec0ff */
[----:B------:R-:W-:Y:S01]  /*8cf0*/  IMAD.MOV.U32 R240, RZ, RZ, RZ ;  /* 0x000000fffff07224 */ /* 0x000fe200078e00ff */
[----:B------:R-:W-:Y:S02]  /*8d00*/  ISETP.NE.AND P1, PT, R0, 0x1, PT ;  /* 0x000000010000780c */ /* 0x000fe40003f25270 */
        /* <DEDUP_REMOVED lines=40> */
[C---:B----4-:R-:W-:Y:S05]  /*8f90*/  IADD3 R12, P0, R3.reuse, R5, RZ ;  /* 0x00000005030c7210 */ /* 0x050fea0007f1e0ff */
        /* <DEDUP_REMOVED lines=22> */
.L_x_1070:
[----:B--234-:R-:W-:Y:S01]  /*9100*/  PLOP3.LUT P0, PT, PT, PT, UP2, 0x80, 0x0 ;  /* 0x000000000000781c */ /* 0x01cfe20003f0f028 */
[----:B------:R-:W2:Y:S01]  /*9110*/  LDL R2, [R1+0xc] ;  /* 0x00000c0001027983 */ /* 0x000ea20000100800 */
[----:B------:R-:W-:Y:S03]  /*9120*/  USHF.L.U32 UR5, UR22, 0x6, URZ ;  /* 0x0000000616057899 */ /* 0x000fe6000800063f */
[----:B-1----:R-:W3:Y:S03]  /*9130*/  LDL R12, [R1+0x8] ;  /* 0x00000800010c7983 */ /* 0x002ee60000100800 */
[----:B------:R-:W-:Y:S01]  /*9140*/  IMAD.U32 R5, RZ, RZ, UR5 ;  /* 0x00000005ff057e24 */ /* 0x000fe2000f8e00ff */
[----:B------:R-:W0:Y:S04]  /*9150*/  LDGDEPBAR ;  /* 0x00000000000079af */ /* 0x000e280000000000 */
[----:B--2---:R-:W-:Y:S01]  /*9160*/  @P0 IMAD.HI.U32 R0, R2, c[0x0][0x2c8], RZ ;  /* 0x0000b20002000a27 */ /* 0x004fe200078e00ff */
[----:B------:R-:W-:Y:S03]  /*9170*/  PLOP3.LUT P0, PT, PT, PT, UP2, 0x80, 0x0 ;  /* 0x000000000000781c */ /* 0x000fe60003f0f028 */
[----:B------:R-:W-:Y:S01]  /*9180*/  IMAD.MOV.U32 R4, RZ, RZ, R2 ;  /* 0x000000ffff047224 */ /* 0x000fe200078e0002 */
[----:B---3--:R-:W-:Y:S09]  /*9190*/  IADD3 R2, -R12, 0x1, -R5 ;  /* 0x000000010c027810 */ /* 0x008ff20007ffe905 */
[----:B------:R-:W-:Y:S01]  /*91a0*/  @P0 SHF.R.U32.HI R4, RZ, c[0x0][0x2cc], R0 ;  /* 0x0000b300ff040a19 */ /* 0x000fe20000011600 */
[----:B------:R-:W-:Y:S01]  /*91b0*/  IMAD.U32 R0, RZ, RZ, UR12 ;  /* 0x0000000cff007e24 */ /* 0x000fe2000f8e00ff */
[----:B------:R-:W-:Y:S03]  /*91c0*/  PLOP3.LUT P0, PT, PT, PT, UP1, 0x40, 0x0 ;  /* 0x000000000000781c */ /* 0x000fe60003f0e818 */
[----:B------:R-:W1:Y:S01]  /*91d0*/  SHFL.IDX PT, R3, R4, RZ, 0x1c1f ;  /* 0x001c1fff04037589 */ /* 0x000e6200000e0000 */
[----:B------:R-:W-:Y:S04]  /*91e0*/  IADD3 R0, -R0, UR8, R2 ;  /* 0x0000000800007c10 */ /* 0x000fe8000fffe102 */
        /* <DEDUP_REMOVED lines=19> */
.L_x_1073:
[----:B------:R-:W-:Y:S04]  /*9320*/  MOV R8, 0x1 ;  /* 0x0000000100087802 */ /* 0x000fe80000000f00 */
[----:B------:R-:W-:Y:S11]  /*9330*/  ISETP.NE.AND P0, PT, R8, c[0x0][0x32c], PT ;  /* 0x0000cb0008007a0c */ /* 0x000ff60003f05270 */
[----:B------:R-:W-:Y:S02]  /*9340*/  @!UPT UIADD3 URZ, URZ, URZ, URZ ;  /* 0x0000003f3f3ff290 */ /* 0x000fe4000fffe03f */
[----:B------:R-:W-:Y:S05]  /*9350*/  @P0 IMAD.HI.U32 R8, R3, c[0x0][0x330], RZ ;  /* 0x0000cc0003080a27 */ /* 0x000fea00078e00ff */
[----:B------:R-:W-:Y:S02]  /*9360*/  @P0 SHF.R.U32.HI R3, RZ, c[0x0][0x334], R8 ;  /* 0x0000cd00ff030a19 */ /* 0x000fe40000011608 */
.L_x_1074:
[----:B------:R-:W-:Y:S05]  /*9370*/  BSYNC B0 ;  /* 0x0000000000007941 */ /* 0x000fea0003800000 */
.L_x_1072:
[----:B------:R-:W-:Y:S04]  /*9380*/  IMAD R3, R3, c[0x0][0x32c], -R5 ;  /* 0x0000cb0003037a24 */ /* 0x000fe800078e0a05 */
[----:B------:R-:W-:Y:S05]  /*9390*/  IMAD.IADD R3, R3, 0x1, -R12 ;  /* 0x0000000103037824 */ /* 0x000fea00078e0a0c */
[----:B------:R-:W-:Y:S02]  /*93a0*/  IADD3 R8, R3, c[0x0][0x32c], RZ ;  /* 0x0000cb0003087a10 */ /* 0x000fe40007ffe0ff */
[----:B------:R-:W-:Y:S02]  /*93b0*/  IMNMX R0, R0, R3, !PT ;  /* 0x0000000300007217 */ /* 0x000fe40007800200 */
[----:B------:R-:W-:Y:S02]  /*93c0*/  IMNMX R2, R2, R8, PT ;  /* 0x0000000802027217 */ /* 0x000fe40003800200 */
.L_x_1071:
        /* <DEDUP_REMOVED lines=85> */
.L_x_1077:
[----:B------:R-:W-:Y:S04]  /*9920*/  MOV R4, 0x1 ;  /* 0x0000000100047802 */ /* 0x000fe80000000f00 */
[----:B------:R-:W-:Y:S11]  /*9930*/  ISETP.NE.AND P0, PT, R4, c[0x0][0x32c], PT ;  /* 0x0000cb0004007a0c */ /* 0x000ff60003f05270 */
[----:B------:R-:W-:Y:S02]  /*9940*/  @!UPT UIADD3 URZ, URZ, URZ, URZ ;  /* 0x0000003f3f3ff290 */ /* 0x000fe4000fffe03f */
[----:B------:R-:W-:Y:S05]  /*9950*/  @P0 IMAD.HI.U32 R4, R3, c[0x0][0x330], RZ ;  /* 0x0000cc0003040a27 */ /* 0x000fea00078e00ff */
[----:B------:R-:W-:Y:S02]  /*9960*/  @P0 SHF.R.U32.HI R3, RZ, c[0x0][0x334], R4 ;  /* 0x0000cd00ff030a19 */ /* 0x000fe40000011604 */
.L_x_1078:
[----:B------:R-:W-:Y:S05]  /*9970*/  BSYNC B0 ;  /* 0x0000000000007941 */ /* 0x000fea0003800000 */
.L_x_1076:
[----:B------:R-:W-:Y:S04]  /*9980*/  IMAD R5, R3, c[0x0][0x32c], -R5 ;  /* 0x0000cb0003057a24 */ /* 0x000fe800078e0a05 */
[----:B------:R-:W-:Y:S05]  /*9990*/  IMAD.IADD R5, R5, 0x1, -R12 ;  /* 0x0000000105057824 */ /* 0x000fea00078e0a0c */
[----:B------:R-:W-:Y:S02]  /*99a0*/  IADD3 R3, R5, c[0x0][0x32c], RZ ;  /* 0x0000cb0005037a10 */ /* 0x000fe40007ffe0ff */
[----:B------:R-:W-:Y:S02]  /*99b0*/  IMNMX R0, R0, R5, !PT ;  /* 0x0000000500007217 */ /* 0x000fe40007800200 */
[----:B------:R-:W-:Y:S02]  /*99c0*/  IMNMX R2, R2, R3, PT ;  /* 0x0000000302027217 */ /* 0x000fe40003800200 */
.L_x_1075:
        /* <DEDUP_REMOVED lines=566> */
.L_x_1068:
[----:B------:R-:W2:Y:S01]  /*bd30*/  S2UR UR23, SR_CTAID.X ;  /* 0x00000000001779c3 */ /* 0x000ea20000002500 */
[----:B------:R-:W-:Y:S01]  /*bd40*/  ULDC.64 UR4, c[0x0][0x2c8] ;  /* 0x0000b20000047ab9 */ /* 0x000fe20000000a00 */
[----:B------:R-:W-:Y:S01]  /*bd50*/  PLOP3.LUT P0, PT, PT, PT, UP1, 0x40, 0x0 ;  /* 0x000000000000781c */ /* 0x000fe20003f0e818 */
[----:B--2---:R-:W-:-:S04]  /*bd60*/  ULEA UR23, UR23, 0x7f, 0x7 ;  /* 0x0000007f17177891 */ /* 0x004fc8000f8e383f */
        /* <DEDUP_REMOVED lines=22> */
.L_x_1081:
[----:B------:R-:W-:Y:S02]  /*bed0*/  UMOV UR5, 0x1 ;  /* 0x0000000100057882 */ /* 0x000fe40000000000 */
[----:B------:R-:W-:Y:S02]  /*bee0*/  ULDC UR4, c[0x0][0x32c] ;  /* 0x0000cb0000047ab9 */ /* 0x000fe40000000800 */
[----:B------:R-:W-:-:S03]  /*bef0*/  UISETP.NE.AND UP0, UPT, UR5, UR4, UPT ;  /* 0x000000040500728c */ /* 0x000fc6000bf05270 */
[----:B------:R-:W-:Y:S02]  /*bf00*/  ULDC.64 UR4, c[0x0][0x330] ;  /* 0x0000cc0000047ab9 */ /* 0x000fe40000000a00 */
[----:B------:R-:W-:-:S07]  /*bf10*/  UIMAD.WIDE.U32 UR28, UR26, UR4, URZ ;  /* 0x000000041a1c72a5 */ /* 0x000fce000f8e003f */
[----:B------:R-:W-:Y:S02]  /*bf20*/  @UP0 UMOV UR27, UR29 ;  /* 0x0000001d001b0c82 */ /* 0x000fe40008000000 */
[----:B------:R-:W-:Y:S02]  /*bf30*/  @UP0 USHF.R.U32.HI UR26, URZ, UR5, UR27 ;  /* 0x000000053f1a0299 */ /* 0x000fe4000801161b */
.L_x_1082:
[----:B------:R-:W-:Y:S02]  /*bf40*/  ULDC UR4, c[0x0][0x32c] ;  /* 0x0000cb0000047ab9 */ /* 0x000fe40000000800 */
[----:B------:R-:W-:-:S04]  /*bf50*/  UIMAD UR4, UR26, UR4, URZ ;  /* 0x000000041a0472a4 */ /* 0x000fc8000f8e023f */
[----:B------:R-:W-:-:S04]  /*bf60*/  UISETP.LT.AND UP0, UPT, UR23, UR4, UPT ;  /* 0x000000041700728c */ /* 0x000fc8000bf01270 */
[----:B------:R-:W-:-:S04]  /*bf70*/  USEL UR23, UR23, UR4, !UP0 ;  /* 0x0000000417177287 */ /* 0x000fc8000c000000 */
.L_x_1080:
        /* <DEDUP_REMOVED lines=24> */
[C---:B------:R-:W-:Y:S01]  /*c100*/  IMAD.SHL.U32 R204, R0.reuse, 0x2, RZ ;  /* 0x0000000200cc7824 */ /* 0x040fe200078e00ff */
[C---:B------:R-:W-:Y:S01]  /*c110*/  SHF.L.U64.HI R208, R249.reuse, 0x1, R208 ;  /* 0x00000001f9d07819 */ /* 0x040fe200000102d0 */
[----:B------:R-:W-:Y:S02]  /*c120*/  IMAD.MOV.U32 R133, RZ, RZ, R132 ;  /* 0x000000ffff857224 */ /* 0x000fe400078e0084 */
[----:B------:R-:W-:Y:S02]  /*c130*/  IMAD.SHL.U32 R3, R249, 0x2, RZ ;  /* 0x00000002f9037824 */ /* 0x000fe400078e00ff */
[----:B------:R-:W-:Y:S01]  /*c140*/  IMAD.SHL.U32 R206, R5, 0x2, RZ ;  /* 0x0000000205ce7824 */ /* 0x000fe200078e00ff */
[----:B--2---:R-:W-:-:S02]  /*c150*/  SHF.L.U64.HI R205, R0, 0x1, R4 ;  /* 0x0000000100cd7819 */ /* 0x004fc40000010204 */
[----:B------:R-:W-:Y:S02]  /*c160*/  SEL R0, RZ, 0x10, P4 ;  /* 0x00000010ff007807 */ /* 0x000fe40002000000 */
[----:B---3--:R-:W-:Y:S02]  /*c170*/  SHF.L.U64.HI R207, R5, 0x1, R7 ;  /* 0x0000000105cf7819 */ /* 0x008fe40000010207 */
.L_x_1086:
        /* <DEDUP_REMOVED lines=74> */
.L_x_1084:
        /* <DEDUP_REMOVED lines=316> */
[C---:B-1--4-:R-:W-:Y:S05]  /*d9e0*/  IADD3 R12, P0, R3.reuse, R5, RZ ;  /* 0x00000005030c7210 */ /* 0x052fea0007f1e0ff */
        /* <DEDUP_REMOVED lines=22> */
.L_x_1085:
        /* <DEDUP_REMOVED lines=500> */
.L_x_1083:
[----:B------:R-:W-:-:S06]  /*fa90*/  UISETP.GE.AND UP0, UPT, UR22, UR7, UPT ;  /* 0x000000071600728c */ /* 0x000fcc000bf06270 */
[----:B------:R-:W-:-:S13]  /*faa0*/  PLOP3.LUT P0, PT, PT, PT, UP0, 0x40, 0x0 ;  /* 0x000000000000781c */ /* 0x000fda0003f0e808 */
[----:B------:R-:W-:Y:S05]  /*fab0*/  @P0 BRA `(.L_x_1087) ;  /* 0x000044d000000947 */ /* 0x000fea0003800000 */
[----:B-1----:R-:W2:Y:S01]  /*fac0*/  LDL.LU R0, [R1+0x1c] ;  /* 0x00001c0001007983 */ /* 0x002ea20000300800 */
[----:B------:R-:W-:Y:S01]  /*fad0*/  SHF.R.S32.HI R250, RZ, 0x1f, R249 ;  /* 0x0000001ffffa7819 */ /* 0x000fe200000114f9 */
[----:B------:R-:W-:Y:S02]  /*fae0*/  IMAD.MOV.U32 R134, RZ, RZ, R3 ;  /* 0x000000ffff867224 */ /* 0x000fe400078e0003 */
[----:B------:R-:W2:Y:S01]  /*faf0*/  LDL.LU R5, [R1+0x18] ;  /* 0x0000180001057983 */ /* 0x000ea20000300800 */
[C---:B------:R-:W-:Y:S01]  /*fb00*/  SHF.L.U64.HI R250, R249.reuse, 0x1, R250 ;  /* 0x00000001f9fa7819 */ /* 0x040fe200000102fa */
[----:B------:R-:W-:Y:S02]  /*fb10*/  IMAD.MOV.U32 R133, RZ, RZ, R132 ;  /* 0x000000ffff857224 */ /* 0x000fe400078e0084 */
[----:B------:R-:W3:Y:S01]  /*fb20*/  LDL.LU R4, [R1+0x20] ;  /* 0x0000200001047983 */ /* 0x000ee20000300800 */
[----:B------:R-:W-:-:S03]  /*fb30*/  IMAD.SHL.U32 R249, R249, 0x2, RZ ;  /* 0x00000002f9f97824 */ /* 0x000fc600078e00ff */
[----:B------:R-:W3:Y:S01]  /*fb40*/  LDL.LU R2, [R1+0x14] ;  /* 0x0000140001027983 */ /* 0x000ee20000300800 */
[----:B------:R-:W-:Y:S01]  /*fb50*/  IMAD.SHL.U32 R243, R251, 0x2, RZ ;  /* 0x00000002fbf37824 */ /* 0x000fe200078e00ff */
[C---:B--2---:R-:W-:Y:S02]  /*fb60*/  SHF.L.U64.HI R248, R5.reuse, 0x1, R0 ;  /* 0x0000000105f87819 */ /* 0x044fe40000010200 */
[----:B------:R-:W-:Y:S01]  /*fb70*/  SHF.R.S32.HI R0, RZ, 0x1f, R251 ;  /* 0x0000001fff007819 */ /* 0x000fe200000114fb */
[----:B------:R-:W-:-:S03]  /*fb80*/  IMAD.SHL.U32 R247, R5, 0x2, RZ ;  /* 0x0000000205f77824 */ /* 0x000fc600078e00ff */
[----:B------:R-:W-:Y:S02]  /*fb90*/  SHF.L.U64.HI R244, R251, 0x1, R0 ;  /* 0x00000001fbf47819 */ /* 0x000fe40000010200 */
[C---:B---3--:R-:W-:Y:S01]  /*fba0*/  SHF.L.U64.HI R246, R2.reuse, 0x1, R4 ;  /* 0x0000000102f67819 */ /* 0x048fe20000010204 */
[----:B------:R-:W-:Y:S02]  /*fbb0*/  IMAD.SHL.U32 R245, R2, 0x2, RZ ;  /* 0x0000000202f57824 */ /* 0x000fe400078e00ff */
.L_x_1097:
[----:B-1----:R-:W-:Y:S01]  /*fbc0*/  SHF.R.S32.HI R0, RZ, 0x1f, R242 ;  /* 0x0000001fff007819 */ /* 0x002fe200000114f2 */
[----:B------:R-:W-:Y:S01]  /*fbd0*/  IMAD.WIDE.U32 R2, R242, c[0x0][0x208], RZ ;  /* 0x00008200f2027a25 */ /* 0x000fe200078e00ff */
[----:B------:R-:W-:Y:S01]  /*fbe0*/  SHF.R.S32.HI R4, RZ, 0x1f, R240 ;  /* 0x0000001fff047819 */ /* 0x000fe200000114f0 */
[----:B------:R-:W-:Y:S04]  /*fbf0*/  DEPBAR.LE SB0, 0x0 ;  /* 0x000080000000791a */ /* 0x000fe80000000000 */
[----:B------:R-:W-:Y:S01]  /*fc00*/  IMAD R0, R0, c[0x0][0x208], RZ ;  /* 0x0000820000007a24 */ /* 0x000fe200078e02ff */
[----:B------:R-:W-:Y:S01]  /*fc10*/  BAR.SYNC.DEFER_BLOCKING 0x0 ;  /* 0x0000000000007b1d */ /* 0x000fe20000010000 */
[----:B------:R-:W-:Y:S01]  /*fc20*/  IMAD R4, R4, c[0x0][0x218], RZ ;  /* 0x0000860004047a24 */ /* 0x000fe200078e02ff */
[----:B------:R-:W-:Y:S01]  /*fc30*/  UISETP.GT.AND UP0, UPT, UR22, UR7, UPT ;  /* 0x000000071600728c */ /* 0x000fe2000bf04270 */
[----:B------:R-:W-:Y:S02]  /*fc40*/  IMAD R0, R242, c[0x0][0x20c], R0 ;  /* 0x00008300f2007a24 */ /* 0x000fe400078e0200 */
[C---:B------:R-:W-:Y:S03]  /*fc50*/  IMAD R4, R240.reuse, c[0x0][0x21c], R4 ;  /* 0x00008700f0047a24 */ /* 0x040fe600078e0204 */
        /* <DEDUP_REMOVED lines=313> */
[----:B--234-:R-:W-:Y:S01]  /*10ff0*/  IMAD.MOV.U32 R251, RZ, RZ, c[0x0][0x2b8] ;  /* 0x0000ae00fffb7624 */ /* 0x01cfe200078e00ff */
[----:B------:R-:W-:Y:S01]  /*11000*/  ULEA UR4, UR22, UR11, 0x6 ;  /* 0x0000000b16047291 */ /* 0x000fe2000f8e303f */
[----:B------:R-:W-:Y:S03]  /*11010*/  IMAD.MOV.U32 R240, RZ, RZ, RZ ;  /* 0x000000fffff07224 */ /* 0x000fe600078e00ff */
[----:B------:R-:W-:Y:S02]  /*11020*/  ISETP.NE.AND P1, PT, R251, 0x1, PT ;  /* 0x00000001fb00780c */ /* 0x000fe40003f25270 */
[----:B------:R-:W-:Y:S05]  /*11030*/  IMAD.U32 R2, RZ, RZ, UR4 ;  /* 0x00000004ff027e24 */ /* 0x000fea000f8e00ff */
[----:B------:R-:W-:Y:S05]  /*11040*/  IADD3 R2, R2, -0x40, R252 ;  /* 0xffffffc002027810 */ /* 0x000fea0007ffe0fc */
[----:B------:R-:W-:Y:S02]  /*11050*/  IMAD.MOV.U32 R0, RZ, RZ, R2 ;  /* 0x000000ffff007224 */ /* 0x000fe400078e0002 */
[----:B------:R-:W-:Y:S05]  /*11060*/  @P1 IMAD.HI.U32 R3, R2, c[0x0][0x2bc], RZ ;  /* 0x0000af0002031a27 */ /* 0x000fea00078e00ff */
        /* <DEDUP_REMOVED lines=26> */
[C---:B---3--:R-:W-:Y:S01]  /*11210*/  IMAD.X R17, R4.reuse, 0x1, R250, P0 ;  /* 0x0000000104117824 */ /* 0x048fe200000e06fa */
[C---:B------:R-:W-:Y:S04]  /*11220*/  IADD3 R14, P0, R3.reuse, R247, RZ ;  /* 0x000000f7030e7210 */ /* 0x040fe80007f1e0ff */
[----:B------:R2:W-:Y:S01]  /*11230*/  LDGSTS.E.BYPASS.LTC128B.128 [R239+0x8100], [R16.64], !P3 ;  /* 0x0810000010ef7fae */ /* 0x0005e2000d901d52 */
[CC--:B------:R-:W-:Y:S02]  /*11240*/  IADD3.X R15, R4.reuse, R248.reuse, RZ, P0, !PT ;  /* 0x000000f8040f7210 */ /* 0x0c0fe400007fe4ff */
        /* <DEDUP_REMOVED lines=19> */
.L_x_1088:
        /* <DEDUP_REMOVED lines=34> */
.L_x_1091:
[----:B------:R-:W-:Y:S04]  /*115a0*/  MOV R8, 0x1 ;  /* 0x0000000100087802 */ /* 0x000fe80000000f00 */
[----:B------:R-:W-:Y:S11]  /*115b0*/  ISETP.NE.AND P0, PT, R8, c[0x0][0x32c], PT ;  /* 0x0000cb0008007a0c */ /* 0x000ff60003f05270 */
[----:B------:R-:W-:Y:S02]  /*115c0*/  @!UPT UIADD3 URZ, URZ, URZ, URZ ;  /* 0x0000003f3f3ff290 */ /* 0x000fe4000fffe03f */
[----:B------:R-:W-:Y:S05]  /*115d0*/  @P0 IMAD.HI.U32 R8, R3, c[0x0][0x330], RZ ;  /* 0x0000cc0003080a27 */ /* 0x000fea00078e00ff */
[----:B------:R-:W-:Y:S02]  /*115e0*/  @P0 SHF.R.U32.HI R3, RZ, c[0x0][0x334], R8 ;  /* 0x0000cd00ff030a19 */ /* 0x000fe40000011608 */
.L_x_1092:
[----:B------:R-:W-:Y:S05]  /*115f0*/  BSYNC B0 ;  /* 0x0000000000007941 */ /* 0x000fea0003800000 */
.L_x_1090:
[----:B------:R-:W-:Y:S04]  /*11600*/  IMAD R3, R3, c[0x0][0x32c], -R5 ;  /* 0x0000cb0003037a24 */ /* 0x000fe800078e0a05 */
[----:B------:R-:W-:Y:S05]  /*11610*/  IMAD.IADD R3, R3, 0x1, -R12 ;  /* 0x0000000103037824 */ /* 0x000fea00078e0a0c */
[----:B------:R-:W-:Y:S02]  /*11620*/  IADD3 R8, R3, c[0x0][0x32c], RZ ;  /* 0x0000cb0003087a10 */ /* 0x000fe40007ffe0ff */
[----:B------:R-:W-:Y:S02]  /*11630*/  IMNMX R0, R0, R3, !PT ;  /* 0x0000000300007217 */ /* 0x000fe40007800200 */
[----:B------:R-:W-:Y:S02]  /*11640*/  IMNMX R2, R2, R8, PT ;  /* 0x0000000802027217 */ /* 0x000fe40003800200 */
.L_x_1089:
        /* <DEDUP_REMOVED lines=85> */
.L_x_1095:
[----:B------:R-:W-:Y:S04]  /*11ba0*/  MOV R4, 0x1 ;  /* 0x0000000100047802 */ /* 0x000fe80000000f00 */
[----:B------:R-:W-:Y:S11]  /*11bb0*/  ISETP.NE.AND P0, PT, R4, c[0x0][0x32c], PT ;  /* 0x0000cb0004007a0c */ /* 0x000ff60003f05270 */
[----:B------:R-:W-:Y:S02]  /*11bc0*/  @!UPT UIADD3 URZ, URZ, URZ, URZ ;  /* 0x0000003f3f3ff290 */ /* 0x000fe4000fffe03f */
[----:B------:R-:W-:Y:S05]  /*11bd0*/  @P0 IMAD.HI.U32 R4, R3, c[0x0][0x330], RZ ;  /* 0x0000cc0003040a27 */ /* 0x000fea00078e00ff */
[----:B------:R-:W-:Y:S02]  /*11be0*/  @P0 SHF.R.U32.HI R3, RZ, c[0x0][0x334], R4 ;  /* 0x0000cd00ff030a19 */ /* 0x000fe40000011604 */
.L_x_1096:
[----:B------:R-:W-:Y:S05]  /*11bf0*/  BSYNC B0 ;  /* 0x0000000000007941 */ /* 0x000fea0003800000 */
.L_x_1094:
[----:B------:R-:W-:Y:S04]  /*11c00*/  IMAD R5, R3, c[0x0][0x32c], -R5 ;  /* 0x0000cb0003057a24 */ /* 0x000fe800078e0a05 */
[----:B------:R-:W-:Y:S05]  /*11c10*/  IMAD.IADD R5, R5, 0x1, -R12 ;  /* 0x0000000105057824 */ /* 0x000fea00078e0a0c */
[----:B------:R-:W-:Y:S02]  /*11c20*/  IADD3 R3, R5, c[0x0][0x32c], RZ ;  /* 0x0000cb0005037a10 */ /* 0x000fe40007ffe0ff */
[----:B------:R-:W-:Y:S02]  /*11c30*/  IMNMX R0, R0, R5, !PT ;  /* 0x0000000500007217 */ /* 0x000fe40007800200 */
[----:B------:R-:W-:Y:S02]  /*11c40*/  IMNMX R2, R2, R3, PT ;  /* 0x0000000302027217 */ /* 0x000fe40003800200 */
.L_x_1093:
        /* <DEDUP_REMOVED lines=564> */
.L_x_1087:
[----:B------:R-:W2:Y:S04]  /*13f90*/  LDL.LU R5, [R1] ;  /* 0x0000000001057983 */ /* 0x000ea80000300800 */
[----:B-1----:R-:W3:Y:S01]  /*13fa0*/  LDL.LU R2, [R1+0x4] ;  /* 0x0000040001027983 */ /* 0x002ee20000300800 */
        /* <DEDUP_REMOVED lines=155> */
.L_x_1049:
        /* <DEDUP_REMOVED lines=59> */
[----:B------:R-:W-:Y:S01]  /*14d10*/  F2FP.BF16.PACK_AB R50, R51, R50 ;  /* 0x000000323332723e */ /* 0x000fe200000010ff */
[----:B------:R-:W-:Y:S01]  /*14d20*/  IMAD.IADD R4, R4, 0x1, R2 ;  /* 0x0000000104047824 */ /* 0x000fe200078e0202 */
[----:B------:R-:W-:-:S02]  /*14d30*/  F2FP.BF16.PACK_AB R35, R35, R20 ;  /* 0x000000142323723e */ /* 0x000fc400000010ff */
[----:B------:R-:W-:Y:S02]  /*14d40*/  F2FP.BF16.PACK_AB R54, R55, R54 ;  /* 0x000000363736723e */ /* 0x000fe400000010ff */
[----:B------:R-:W-:Y:S02]  /*14d50*/  F2FP.BF16.PACK_AB R34, R34, R56 ;  /* 0x000000382222723e */ /* 0x000fe400000010ff */
[----:B------:R-:W-:Y:S02]  /*14d60*/  F2FP.BF16.PACK_AB R58, R59, R58 ;  /* 0x0000003a3b3a723e */ /* 0x000fe400000010ff */
[----:B------:R-:W-:Y:S01]  /*14d70*/  F2FP.BF16.PACK_AB R33, R33, R60 ;  /* 0x0000003c2121723e */ /* 0x000fe200000010ff */
[----:B------:R1:W-:Y:S01]  /*14d80*/  STS [R0+0x80], R49 ;  /* 0x0000803100007388 */ /* 0x0003e20000000800 */
[----:B------:R-:W-:Y:S02]  /*14d90*/  F2FP.BF16.PACK_AB R62, R63, R62 ;  /* 0x0000003e3f3e723e */ /* 0x000fe400000010ff */
[----:B------:R-:W-:Y:S01]  /*14da0*/  F2FP.BF16.PACK_AB R32, R32, R64 ;  /* 0x000000402020723e */ /* 0x000fe200000010ff */
[----:B------:R-:W-:Y:S01]  /*14db0*/  STS [R0+0x480], R142 ;  /* 0x0004808e00007388 */ /* 0x000fe20000000800 */
[----:B------:R-:W-:-:S02]  /*14dc0*/  F2FP.BF16.PACK_AB R66, R67, R66 ;  /* 0x000000424342723e */ /* 0x000fc400000010ff */
[----:B------:R-:W-:Y:S01]  /*14dd0*/  F2FP.BF16.PACK_AB R31, R31, R68 ;  /* 0x000000441f1f723e */ /* 0x000fe200000010ff */
[----:B------:R2:W-:Y:S01]  /*14de0*/  STS [R2], R7 ;  /* 0x0000000702007388 */ /* 0x0005e20000000800 */
[----:B------:R-:W-:Y:S02]  /*14df0*/  F2FP.BF16.PACK_AB R70, R71, R70 ;  /* 0x000000464746723e */ /* 0x000fe400000010ff */
[----:B------:R-:W-:Y:S01]  /*14e00*/  F2FP.BF16.PACK_AB R30, R30, R72 ;  /* 0x000000481e1e723e */ /* 0x000fe200000010ff */
[----:B------:R-:W-:Y:S01]  /*14e10*/  STS [R2+0x400], R146 ;  /* 0x0004009202007388 */ /* 0x000fe20000000800 */
        /* <DEDUP_REMOVED lines=9> */
[----:B-1----:R-:W-:Y:S01]  /*14eb0*/  IMAD.MOV.U32 R49, RZ, RZ, 0x40 ;  /* 0x00000040ff317424 */ /* 0x002fe200078e00ff */
[----:B------:R-:W-:Y:S02]  /*14ec0*/  F2FP.BF16.PACK_AB R86, R87, R86 ;  /* 0x000000565756723e */ /* 0x000fe400000010ff */
[----:B------:R-:W-:Y:S01]  /*14ed0*/  STS [R4+0x400], R154 ;  /* 0x0004009a04007388 */ /* 0x000fe20000000800 */
[----:B------:R-:W-:-:S02]  /*14ee0*/  F2FP.BF16.PACK_AB R26, R26, R88 ;  /* 0x000000581a1a723e */ /* 0x000fc400000010ff */
[----:B------:R-:W-:Y:S02]  /*14ef0*/  F2FP.BF16.PACK_AB R90, R91, R90 ;  /* 0x0000005a5b5a723e */ /* 0x000fe400000010ff */
[----:B--2---:R-:W-:Y:S02]  /*14f00*/  SEL R7, R49, 0xffffffc0, !P2 ;  /* 0xffffffc031077807 */ /* 0x004fe40005000000 */
[----:B------:R-:W-:Y:S02]  /*14f10*/  F2FP.BF16.PACK_AB R25, R25, R92 ;  /* 0x0000005c1919723e */ /* 0x000fe400000010ff */
[----:B------:R-:W-:Y:S02]  /*14f20*/  F2FP.BF16.PACK_AB R94, R95, R94 ;  /* 0x0000005e5f5e723e */ /* 0x000fe400000010ff */
[----:B------:R-:W-:Y:S01]  /*14f30*/  F2FP.BF16.PACK_AB R24, R24, R96 ;  /* 0x000000601818723e */ /* 0x000fe200000010ff */
[----:B---3--:R-:W-:Y:S01]  /*14f40*/  IMAD.IADD R6, R0, 0x1, R7 ;  /* 0x0000000100067824 */ /* 0x008fe200078e0207 */
[----:B------:R-:W-:-:S02]  /*14f50*/  F2FP.BF16.PACK_AB R98, R99, R98 ;  /* 0x000000626362723e */ /* 0x000fc400000010ff */
[----:B------:R-:W-:Y:S02]  /*14f60*/  F2FP.BF16.PACK_AB R23, R23, R100 ;  /* 0x000000641717723e */ /* 0x000fe400000010ff */
[----:B------:R1:W-:Y:S01]  /*14f70*/  STS [R6+0x80], R5 ;  /* 0x0000800506007388 */ /* 0x0003e20000000800 */
[----:B------:R-:W-:Y:S01]  /*14f80*/  F2FP.BF16.PACK_AB R102, R103, R102 ;  /* 0x000000666766723e */ /* 0x000fe200000010ff */
[----:B----4-:R-:W-:Y:S02]  /*14f90*/  IMAD.IADD R8, R7, 0x1, R2 ;  /* 0x0000000107087824 */ /* 0x010fe400078e0202 */
        /* <DEDUP_REMOVED lines=8> */
[----:B------:R-:W-:Y:S02]  /*15020*/  F2FP.BF16.PACK_AB R17, R17, R114 ;  /* 0x000000721111723e */ /* 0x000fe400000010ff */
[----:B------:R-:W-:Y:S02]  /*15030*/  F2FP.BF16.PACK_AB R16, R117, R116 ;  /* 0x000000747510723e */ /* 0x000fe400000010ff */
[----:B------:R-:W-:Y:S02]  /*15040*/  F2FP.BF16.PACK_AB R13, R13, R118 ;  /* 0x000000760d0d723e */ /* 0x000fe400000010ff */
[----:B------:R-:W-:-:S02]  /*15050*/  F2FP.BF16.PACK_AB R12, R121, R120 ;  /* 0x00000078790c723e */ /* 0x000fc400000010ff */
[----:B------:R-:W-:Y:S01]  /*15060*/  F2FP.BF16.PACK_AB R11, R11, R122 ;  /* 0x0000007a0b0b723e */ /* 0x000fe200000010ff */
[----:B-1----:R-:W-:Y:S01]  /*15070*/  IMAD.IADD R5, R7, 0x1, R3 ;  /* 0x0000000107057824 */ /* 0x002fe200078e0203 */
[----:B------:R-:W-:Y:S01]  /*15080*/  F2FP.BF16.PACK_AB R9, R125, R124 ;  /* 0x0000007c7d09723e */ /* 0x000fe200000010ff */
[----:B------:R-:W-:Y:S01]  /*15090*/  IMAD.IADD R7, R4, 0x1, R7 ;  /* 0x0000000104077824 */ /* 0x000fe200078e0207 */
[----:B------:R-:W-:Y:S02]  /*150a0*/  F2FP.BF16.PACK_AB R15, R15, R126 ;  /* 0x0000007e0f0f723e */ /* 0x000fe400000010ff */
[----:B------:R-:W-:Y:S01]  /*150b0*/  STS [R5+0x80], R45 ;  /* 0x0000802d05007388 */ /* 0x000fe20000000800 */
[----:B------:R-:W-:Y:S02]  /*150c0*/  F2FP.BF16.PACK_AB R14, R129, R128 ;  /* 0x00000080810e723e */ /* 0x000fe400000010ff */
[----:B------:R-:W-:Y:S01]  /*150d0*/  F2FP.BF16.PACK_AB R10, R10, R130 ;  /* 0x000000820a0a723e */ /* 0x000fe200000010ff */
[----:B------:R-:W-:Y:S01]  /*150e0*/  STS [R5+0x480], R166 ;  /* 0x000480a605007388 */ /* 0x000fe20000000800 */
[----:B------:R-:W-:-:S03]  /*150f0*/  PLOP3.LUT P0, PT, PT, PT, UP1, 0x80, 0x0 ;  /* 0x000000000000781c */ /* 0x000fc60003f0f018 */
        /* <DEDUP_REMOVED lines=47> */
[----:B------:R3:W-:Y:S04]  /*153f0*/  STS [R5+0xc480], R15 ;  /* 0x00c4800f05007388 */ /* 0x0007e80000000800 */
[----:B------:R3:W-:Y:S04]  /*15400*/  STS [R7+0xc000], R14 ;  /* 0x00c0000e07007388 */ /* 0x0007e80000000800 */
        /* <DEDUP_REMOVED lines=26> */
.L_x_1099:
        /* <DEDUP_REMOVED lines=9> */
[----:B------:R-:W-:Y:S01]  /*15640*/  UIMAD UR9, UR8, UR6, URZ ;  /* 0x00000006080972a4 */ /* 0x000fe2000f8e023f */
[----:B------:R-:W-:Y:S01]  /*15650*/  LEA.HI R6, R47, R57, RZ, 0x3 ;  /* 0x000000392f067211 */ /* 0x000fe200078f18ff */
[----:B------:R-:W-:Y:S01]  /*15660*/  USHF.R.S32.HI UR11, URZ, 0x1f, UR13 ;  /* 0x0000001f3f0b7899 */ /* 0x000fe2000801140d */
[----:B------:R-:W-:Y:S01]  /*15670*/  SHF.R.S32.HI R2, RZ, 0x1f, R3 ;  /* 0x0000001fff027819 */ /* 0x000fe20000011403 */
[----:B------:R-:W-:Y:S01]  /*15680*/  IMAD.IADD R4, R40, 0x1, -R0 ;  /* 0x0000000128047824 */ /* 0x000fe200078e0a00 */
[----:B------:R-:W-:Y:S01]  /*15690*/  LEA.HI R0, R22, R22, RZ, 0x1 ;  /* 0x0000001616007211 */ /* 0x000fe200078f08ff */
[----:B------:R-:W-:Y:S01]  /*156a0*/  ULDC.64 UR4, c[0x0][0x3a0] ;  /* 0x0000e80000047ab9 */ /* 0x000fe20000000a00 */
        /* <DEDUP_REMOVED lines=8> */
[----:B------:R-:W-:Y:S01]  /*15730*/  UIMAD.WIDE.U32 UR14, UR10, UR6, UR14 ;  /* 0x000000060a0e72a5 */ /* 0x000fe2000f8e000e */
[----:B------:R-:W-:Y:S01]  /*15740*/  IMAD R15, R4, 0x10, R2 ;  /* 0x00000010040f7824 */ /* 0x000fe200078e0202 */
[----:B------:R-:W-:Y:S01]  /*15750*/  UIMAD UR9, UR10, UR7, UR9 ;  /* 0x000000070a0972a4 */ /* 0x000fe2000f8e0209 */
[----:B------:R-:W-:Y:S01]  /*15760*/  LOP3.LUT R4, R6, 0xfffffff8, RZ, 0xc0, !PT ;  /* 0xfffffff806047812 */ /* 0x000fe200078ec0ff */
[----:B------:R-:W-:Y:S01]  /*15770*/  USEL UR11, UR11, URZ, !UP1 ;  /* 0x0000003f0b0b7287 */ /* 0x000fe2000c800000 */
[----:B------:R-:W-:Y:S01]  /*15780*/  IMAD R0, R0, 0x8, R15 ;  /* 0x0000000800007824 */ /* 0x000fe200078e020f */
[----:B------:R-:W-:Y:S01]  /*15790*/  ULDC.64 UR6, c[0x0][0x498] ;  /* 0x0001260000067ab9 */ /* 0x000fe20000000a00 */
[----:B------:R-:W-:Y:S01]  /*157a0*/  SHF.R.S32.HI R14, RZ, 0x3, R6 ;  /* 0x00000003ff0e7819 */ /* 0x000fe20000011406 */
[----:B------:R-:W-:Y:S01]  /*157b0*/  UIMAD.WIDE.U32 UR16, UR20, UR4, URZ ;  /* 0x00000004141072a5 */ /* 0x000fe2000f8e003f */
        /* <DEDUP_REMOVED lines=20> */
[----:B------:R-:W-:Y:S01]  /*15900*/  BSSY B0, `(.L_x_1100) ;  /* 0x0000068000007945 */ /* 0x000fe20003800000 */
[----:B------:R-:W-:Y:S01]  /*15910*/  UIADD3 UR17, UR17, UR12, URZ ;  /* 0x0000000c11117290 */ /* 0x000fe2000fffe03f */
[----:B------:R-:W-:Y:S01]  /*15920*/  IMAD R4, R3, c[0x0][0x4e8], R2 ;  /* 0x00013a0003047a24 */ /* 0x000fe200078e0202 */
[----:B------:R-:W-:Y:S01]  /*15930*/  IADD3 R2, P0, R0, UR14, RZ ;  /* 0x0000000e00027c10 */ /* 0x000fe2000ff1e0ff */
[----:B------:R-:W-:Y:S01]  /*15940*/  IMAD.U32 R3, RZ, RZ, UR7 ;  /* 0x00000007ff037e24 */ /* 0x000fe2000f8e00ff */
[----:B------:R-:W-:-:S02]  /*15950*/  UIMAD UR5, UR10, UR5, UR8 ;  /* 0x000000050a0572a4 */ /* 0x000fc4000f8e0208 */
[----:B------:R-:W-:Y:S01]  /*15960*/  SHF.R.S32.HI R0, RZ, 0x1f, R4 ;  /* 0x0000001fff007819 */ /* 0x000fe20000011404 */
[----:B------:R-:W-:Y:S01]  /*15970*/  UIMAD.WIDE.U32 UR16, UR10, UR4, UR16 ;  /* 0x000000040a1072a5 */ /* 0x000fe2000f8e0010 */
[----:B------:R-:W-:Y:S01]  /*15980*/  IADD3.X R3, R5, UR15, R3, P0, !PT ;  /* 0x0000000f05037c10 */ /* 0x000fe200087fe403 */
[----:B------:R-:W-:Y:S01]  /*15990*/  IMAD.SHL.U32 R5, R14, 0x40, RZ ;  /* 0x000000400e057824 */ /* 0x000fe200078e00ff */
[----:B------:R-:W-:Y:S01]  /*159a0*/  ULDC.64 UR6, c[0x0][0x3f0] ;  /* 0x0000fc0000067ab9 */ /* 0x000fe20000000a00 */
[----:B------:R-:W-:Y:S01]  /*159b0*/  IMAD R0, R0, c[0x0][0x488], RZ ;  /* 0x0001220000007a24 */ /* 0x000fe200078e02ff */
[----:B------:R-:W-:Y:S01]  /*159c0*/  UIMAD UR11, UR11, UR6, URZ ;  /* 0x000000060b0b72a4 */ /* 0x000fe2000f8e023f */
[C---:B------:R-:W-:Y:S01]  /*159d0*/  IMAD.WIDE.U32 R2, R4.reuse, c[0x0][0x488], R2 ;  /* 0x0001220004027a25 */ /* 0x040fe200078e0002 */
[----:B------:R-:W-:Y:S01]  /*159e0*/  LOP3.LUT R5, R5, 0x1c0, RZ, 0xc0, !PT ;  /* 0x000001c005057812 */ /* 0x000fe200078ec0ff */
[----:B------:R-:W-:Y:S02]  /*159f0*/  UIADD3 UR17, UR17, UR5, URZ ;  /* 0x0000000511117290 */ /* 0x000fe4000fffe03f */
[----:B------:R-:W-:Y:S01]  /*15a00*/  IMAD R9, R4, c[0x0][0x48c], R0 ;  /* 0x0001230004097a24 */ /* 0x000fe200078e0200 */
[----:B------:R-:W-:Y:S01]  /*15a10*/  SHF.R.U32.HI R8, RZ, 0x3, R5 ;  /* 0x00000003ff087819 */ /* 0x000fe20000011605 */
[----:B------:R-:W-:Y:S01]  /*15a20*/  IMAD.SHL.U32 R0, R7, 0x8, RZ ;  /* 0x0000000807007824 */ /* 0x000fe200078e00ff */
[C---:B------:R-:W-:Y:S01]  /*15a30*/  LEA R7, P0, R2.reuse, c[0x0][0x450], 0x2 ;  /* 0x0001140002077a11 */ /* 0x040fe200078010ff */
[----:B------:R-:W-:Y:S01]  /*15a40*/  IMAD.IADD R3, R3, 0x1, R9 ;  /* 0x0000000103037824 */ /* 0x000fe200078e0209 */
[----:B------:R-:W-:Y:S01]  /*15a50*/  UIMAD UR7, UR13, UR7, UR11 ;  /* 0x000000070d0772a4 */ /* 0x000fe2000f8e020b */
[----:B------:R-:W-:Y:S01]  /*15a60*/  IMAD.MOV.U32 R4, RZ, RZ, R6 ;  /* 0x000000ffff047224 */ /* 0x000fe200078e0006 */
[----:B------:R-:W-:Y:S01]  /*15a70*/  LOP3.LUT R5, R5, 0x38, R0, 0xf8, !PT ;  /* 0x0000003805057812 */ /* 0x000fe200078ef800 */
[----:B------:R-:W-:Y:S01]  /*15a80*/  UIMAD.WIDE.U32 UR16, UR13, UR6, UR16 ;  /* 0x000000060d1072a5 */ /* 0x000fe2000f8e0010 */
[----:B------:R-:W-:Y:S01]  /*15a90*/  @P1 SHF.R.U32.HI R4, RZ, c[0x0][0x4f0], R10 ;  /* 0x00013c00ff041a19 */ /* 0x000fe2000001160a */
[----:B------:R-:W-:Y:S01]  /*15aa0*/  SHFL.IDX PT, R12, R7, RZ, 0x1c1f ;  /* 0x001c1fff070c7589 */ /* 0x000fe200000e0000 */
[----:B------:R-:W-:Y:S01]  /*15ab0*/  LOP3.LUT R17, R5, R8, RZ, 0x3c, !PT ;  /* 0x0000000805117212 */ /* 0x000fe200078e3cff */
[----:B------:R-:W-:Y:S01]  /*15ac0*/  UIADD3 UR7, UR17, UR7, URZ ;  /* 0x0000000711077290 */ /* 0x000fe2000fffe03f */
[----:B------:R-:W-:Y:S01]  /*15ad0*/  LEA.HI.X R5, R2, c[0x0][0x454], R3, 0x2, P0 ;  /* 0x0001150002057a11 */ /* 0x000fe200000f1403 */
[----:B------:R1:W-:Y:S01]  /*15ae0*/  SHFL.IDX PT, R10, R7, 0x1, 0x1c1f ;  /* 0x003c1f00070a7f89 */ /* 0x0003e200000e0000 */
[--C-:B------:R-:W-:Y:S01]  /*15af0*/  SHF.R.S32.HI R9, RZ, 0x1f, R4.reuse ;  /* 0x0000001fff097819 */ /* 0x100fe20000011404 */
[----:B------:R-:W-:Y:S01]  /*15b00*/  IMAD.MOV R8, RZ, RZ, -R4 ;  /* 0x000000ffff087224 */ /* 0x000fe200078e0a04 */
[----:B------:R-:W-:Y:S01]  /*15b10*/  MOV R2, UR16 ;  /* 0x0000001000027c02 */ /* 0x000fe20008000f00 */
[----:B------:R-:W2:Y:S01]  /*15b20*/  SHFL.IDX PT, R13, R5, RZ, 0x1c1f ;  /* 0x001c1fff050d7589 */ /* 0x000ea200000e0000 */
[----:B------:R-:W-:-:S02]  /*15b30*/  IMAD.U32 R3, RZ, RZ, UR17 ;  /* 0x00000011ff037e24 */ /* 0x000fc4000f8e00ff */
[----:B------:R-:W-:Y:S01]  /*15b40*/  IMAD.U32 R3, RZ, RZ, UR7 ;  /* 0x00000007ff037e24 */ /* 0x000fe2000f8e00ff */
[----:B------:R3:W4:Y:S01]  /*15b50*/  SHFL.IDX PT, R11, R5, 0x1, 0x1c1f ;  /* 0x003c1f00050b7f89 */ /* 0x00072200000e0000 */
[----:B------:R-:W-:Y:S02]  /*15b60*/  IMAD R6, R8, c[0x0][0x4e8], R6 ;  /* 0x00013a0008067a24 */ /* 0x000fe400078e0206 */
[----:B------:R-:W-:-:S04]  /*15b70*/  IMAD.WIDE.U32 R2, R4, c[0x0][0x3e0], R2 ;  /* 0x0000f80004027a25 */ /* 0x000fc800078e0002 */
[----:B-1----:R-:W-:-:S04]  /*15b80*/  IMAD R7, R9, c[0x0][0x3e0], RZ ;  /* 0x0000f80009077a24 */ /* 0x002fc800078e02ff */
[----:B------:R-:W-:Y:S01]  /*15b90*/  IMAD R7, R4, c[0x0][0x3e4], R7 ;  /* 0x0000f90004077a24 */ /* 0x000fe200078e0207 */
[----:B------:R-:W-:Y:S01]  /*15ba0*/  SHF.R.S32.HI R4, RZ, 0x1f, R6 ;  /* 0x0000001fff047819 */ /* 0x000fe20000011406 */
[----:B---3--:R-:W-:-:S03]  /*15bb0*/  IMAD R5, R19, 0x80, R15 ;  /* 0x0000008013057824 */ /* 0x008fc600078e020f */
[----:B------:R-:W-:Y:S01]  /*15bc0*/  IADD3 R3, R3, R7, RZ ;  /* 0x0000000703037210 */ /* 0x000fe20007ffe0ff */
[----:B------:R-:W-:Y:S01]  /*15bd0*/  IMAD R4, R4, c[0x0][0x3d8], RZ ;  /* 0x0000f60004047a24 */ /* 0x000fe200078e02ff */
[----:B------:R-:W-:-:S03]  /*15be0*/  IADD3 R8, R5, 0x8, RZ ;  /* 0x0000000805087810 */ /* 0x000fc60007ffe0ff */
[----:B------:R-:W-:Y:S01]  /*15bf0*/  IMAD.WIDE.U32 R2, R6, c[0x0][0x3d8], R2 ;  /* 0x0000f60006027a25 */ /* 0x000fe200078e0002 */
[-C--:B------:R-:W-:Y:S02]  /*15c00*/  ISETP.GE.OR P1, PT, R5, R28.reuse, P2 ;  /* 0x0000001c0500720c */ /* 0x080fe40001726670 */
[----:B------:R-:W-:Y:S01]  /*15c10*/  ISETP.GE.OR P0, PT, R8, R28, P2 ;  /* 0x0000001c0800720c */ /* 0x000fe20001706670 */
[----:B------:R-:W-:-:S05]  /*15c20*/  IMAD.SHL.U32 R5, R18, 0x8, RZ ;  /* 0x0000000812057824 */ /* 0x000fca00078e00ff */
[----:B------:R-:W-:Y:S01]  /*15c30*/  LOP3.LUT R7, R17, 0x7ffffe00, R5, 0xf8, !PT ;  /* 0x7ffffe0011077812 */ /* 0x000fe200078ef805 */
[----:B------:R-:W-:-:S04]  /*15c40*/  IMAD R5, R6, c[0x0][0x3dc], R4 ;  /* 0x0000f70006057a24 */ /* 0x000fc800078e0204 */
[----:B------:R-:W-:Y:S01]  /*15c50*/  IMAD.SHL.U32 R4, R7, 0x2, RZ ;  /* 0x0000000207047824 */ /* 0x000fe200078e00ff */
[----:B--2---:R-:W-:Y:S01]  /*15c60*/  @!P1 ST.E [R12.64], R52 ;  /* 0x000000340c009985 */ /* 0x004fe2000c101912 */
[----:B------:R-:W-:-:S03]  /*15c70*/  IMAD.IADD R3, R3, 0x1, R5 ;  /* 0x0000000103037824 */ /* 0x000fc600078e0205 */
[----:B----4-:R1:W-:Y:S01]  /*15c80*/  @!P0 ST.E [R10.64], R53 ;  /* 0x000000350a008985 */ /* 0x0103e2000c101912 */
[----:B------:R-:W-:-:S03]  /*15c90*/  LEA R30, P0, R2, c[0x0][0x380], 0x1 ;  /* 0x0000e000021e7a11 */ /* 0x000fc600078008ff */
[----:B------:R2:W3:Y:S01]  /*15ca0*/  LDS.128 R44, [R4+0x1080] ;  /* 0x00108000042c7984 */ /* 0x0004e20000000c00 */
[----:B------:R-:W-:-:S03]  /*15cb0*/  LEA.HI.X R29, R2, c[0x0][0x384], R3, 0x1, P0 ;  /* 0x0000e100021d7a11 */ /* 0x000fc600000f0c03 */
[----:B------:R2:W4:Y:S04]  /*15cc0*/  LDS.128 R60, [R4+0x2080] ;  /* 0x00208000043c7984 */ /* 0x0005280000000c00 */
        /* <DEDUP_REMOVED lines=11> */
[----:B------:R1:W1:Y:S04]  /*15d80*/  LDS.128 R76, [R4+0xf080] ;  /* 0x00f08000044c7984 */ /* 0x0002680000000c00 */
[----:B------:R1:W1:Y:S04]  /*15d90*/  SHFL.IDX PT, R2, R30, RZ, 0x181f ;  /* 0x00181fff1e027589 */ /* 0x00026800000e0000 */
[----:B------:R1:W1:Y:S01]  /*15da0*/  SHFL.IDX PT, R3, R29, RZ, 0x181f ;  /* 0x00181fff1d037589 */ /* 0x00026200000e0000 */
[----:B------:R-:W-:Y:S05]  /*15db0*/  @P0 BRA `(.L_x_1101) ;  /* 0x000001c000000947 */ /* 0x000fea0003800000 */
[----:B---34-:R-:W3:Y:S01]  /*15dc0*/  LDS.128 R24, [R4+0x80] ;  /* 0x0000800004187984 */ /* 0x018ee20000000c00 */
[----:B------:R-:W-:-:S02]  /*15dd0*/  IADD3 R7, R0, 0x40, RZ ;  /* 0x0000004000077810 */ /* 0x000fc40007ffe0ff */
[C---:B------:R-:W-:Y:S01]  /*15de0*/  IADD3 R8, R0.reuse, 0x80, RZ ;  /* 0x0000008000087810 */ /* 0x040fe20007ffe0ff */
[----:B------:R-:W4:Y:S01]  /*15df0*/  LDS.128 R20, [R4+0x4080] ;  /* 0x0040800004147984 */ /* 0x000f220000000c00 */
[----:B------:R-:W-:Y:S02]  /*15e00*/  IADD3 R9, R0, 0xc0, RZ ;  /* 0x000000c000097810 */ /* 0x000fe40007ffe0ff */
[----:B------:R-:W-:Y:S01]  /*15e10*/  ISETP.GE.AND P2, PT, R7, c[0x0][0x3c8], PT ;  /* 0x0000f20007007a0c */ /* 0x000fe20003f46270 */
[----:B------:R-:W5:Y:S01]  /*15e20*/  LDS.128 R16, [R4+0x8080] ;  /* 0x0080800004107984 */ /* 0x000f620000000c00 */
[----:B------:R-:W-:Y:S02]  /*15e30*/  ISETP.GE.AND P1, PT, R8, c[0x0][0x3c8], PT ;  /* 0x0000f20008007a0c */ /* 0x000fe40003f26270 */
[----:B------:R-:W-:Y:S01]  /*15e40*/  ISETP.GE.AND P0, PT, R9, c[0x0][0x3c8], PT ;  /* 0x0000f20009007a0c */ /* 0x000fe20003f06270 */
[----:B------:R2:W1:Y:S01]  /*15e50*/  LDS.128 R12, [R4+0xc080] ;  /* 0x00c08000040c7984 */ /* 0x0004620000000c00 */
        /* <DEDUP_REMOVED lines=16> */
[----:B-----5:R1:W-:Y:S04]  /*15f60*/  @!P1 ST.E.128 [R4.64], R16 ;  /* 0x0000001004009985 */ /* 0x0203e8000c101d12 */
[----:B------:R1:W-:Y:S02]  /*15f70*/  @!P0 ST.E.128 [R2.64], R12 ;  /* 0x0000000c02008985 */ /* 0x0003e4000c101d12 */
.L_x_1101:
[----:B---34-:R-:W-:Y:S05]  /*15f80*/  BSYNC B0 ;  /* 0x0000000000007941 */ /* 0x018fea0003800000 */
.L_x_1100:
        /* <DEDUP_REMOVED lines=30> */
.L_x_1103:
[----:B------:R-:W-:Y:S05]  /*16170*/  BSYNC B0 ;  /* 0x0000000000007941 */ /* 0x000fea0003800000 */
.L_x_1102:
        /* <DEDUP_REMOVED lines=30> */
.L_x_1105:
[----:B------:R-:W-:Y:S05]  /*16360*/  BSYNC B0 ;  /* 0x0000000000007941 */ /* 0x000fea0003800000 */
.L_x_1104:
        /* <DEDUP_REMOVED lines=31> */
.L_x_1098:
        /* <DEDUP_REMOVED lines=31> */
.L_x_1106:
        /* <DEDUP_REMOVED lines=43> */
.L_x_1108:
[----:B------:R-:W-:Y:S05]  /*16a00*/  BSYNC B0 ;  /* 0x0000000000007941 */ /* 0x000fea0003800000 */
.L_x_1107:
        /* <DEDUP_REMOVED lines=17> */
[----:B------:R-:W-:Y:S02]  /*16b20*/  LEA R0, R8, R7, 0x5 ;  /* 0x0000000708007211 */ /* 0x000fe400078e28ff */
[----:B------:R-:W-:Y:S02]  /*16b30*/  UIMAD UR7, UR10, UR5, UR7 ;  /* 0x000000050a0772a4 */ /* 0x000fe4000f8e0207 */
[----:B------:R-:W-:Y:S01]  /*16b40*/  UIMAD.WIDE.U32 UR10, UR10, UR4, UR16 ;  /* 0x000000040a0a72a5 */ /* 0x000fe2000f8e0010 */
[C---:B--2---:R-:W-:Y:S02]  /*16b50*/  IMAD R0, R14.reuse, 0x80, R0 ;  /* 0x000000800e007824 */ /* 0x044fe400078e0200 */
        /* <DEDUP_REMOVED lines=56> */
.L_x_1110:
[----:B------:R-:W-:Y:S05]  /*16ee0*/  BSYNC B0 ;  /* 0x0000000000007941 */ /* 0x000fea0003800000 */
.L_x_1109:
        /* <DEDUP_REMOVED lines=27> */
.L_x_1112:
[----:B------:R-:W-:Y:S05]  /*170a0*/  BSYNC B0 ;  /* 0x0000000000007941 */ /* 0x000fea0003800000 */
.L_x_1111:
        /* <DEDUP_REMOVED lines=27> */
.L_x_1114:
[----:B------:R-:W-:Y:S05]  /*17260*/  BSYNC B0 ;  /* 0x0000000000007941 */ /* 0x000fea0003800000 */
.L_x_1113:
        /* <DEDUP_REMOVED lines=28> */
.L_x_1115:
        /* <DEDUP_REMOVED lines=13> */
.L_x_3645:


//--------------------- .text._ZN7cutlass13device_kernelIN5flash19enable_sm80_to_sm89INS1_16FlashAttnFwdSm80INS1_25CollectiveMainloopFwdSm80ILi8ELi1ELb0EN4cute5tupleIJNS5_1CILi128EEENS7_ILi48EEENS7_ILi256EEEEEELi256ENS_10bfloat16_tEfNS_4arch4Sm80ELb0ELb1ELb1ELb1ELb1ELb1ELb1ELb0EEENS1_21CollectiveEpilogueFwdINS6_IJS8_SA_S9_EEENS6_IJNS7_ILi1EEESI_SI_EEESC_SE_Li256ELb1ELb1ELb0ELb0EEENS1_19SingleTileSchedulerILb1ELb0ELb1ELi128EEEEEEEEEvNT_6ParamsE --------------------------
	.section	.text._ZN7cutlass13device_kernelIN5flash19enable_sm80_to_sm89INS1_16FlashAttnFwdSm80INS1_25CollectiveMainloopFwdSm80ILi8ELi1ELb0EN4cute5tupleIJNS5_1CILi128EEENS7_ILi48EEENS7_ILi256EEEEEELi256ENS_10bfloat16_tEfNS_4arch4Sm80ELb0ELb1ELb1ELb1ELb1ELb1ELb1ELb0EEENS1_21CollectiveEpilogueFwdINS6_IJS8_SA_S9_EEENS6_IJNS7_ILi1EEESI_SI_EEESC_SE_Li256ELb1ELb1ELb0ELb0EEENS1_19SingleTileSchedulerILb1ELb0ELb1ELi128EEEEEEEEEvNT_6ParamsE,"ax",@progbits
	.sectioninfo	@"SHI_REGISTERS=255"
	.align	128
.text._ZN7cutlass13device_kernelIN5flash19enable_sm80_to_sm89INS1_16FlashAttnFwdSm80INS1_25CollectiveMainloopFwdSm80ILi8ELi1ELb0EN4cute5tupleIJNS5_1CILi128EEENS7_ILi48EEENS7_ILi256EEEEEELi256ENS_10bfloat16_tEfNS_4arch4Sm80ELb0ELb1ELb1ELb1ELb1ELb1ELb1ELb0EEENS1_21CollectiveEpilogueFwdINS6_IJS8_SA_S9_EEENS6_IJNS7_ILi1EEESI_SI_EEESC_SE_Li256ELb1ELb1ELb0ELb0EEENS1_19SingleTileSchedulerILb1ELb0ELb1ELi128EEEEEEEEEvNT_6ParamsE:
        .type           _ZN7cutlass13device_kernelIN5flash19enable_sm80_to_sm89INS1_16FlashAttnFwdSm80INS1_25CollectiveMainloopFwdSm80ILi8ELi1ELb0EN4cute5tupleIJNS5_1CILi128EEENS7_ILi48EEENS7_ILi256EEEEEELi256ENS_10bfloat16_tEfNS_4arch4Sm80ELb0ELb1ELb1ELb1ELb1ELb1ELb1ELb0EEENS1_21CollectiveEpilogueFwdINS6_IJS8_SA_S9_EEENS6_IJNS7_ILi1EEESI_SI_EEESC_SE_Li256ELb1ELb1ELb0ELb0EEENS1_19SingleTileSchedulerILb1ELb0ELb1ELi128EEEEEEEEEvNT_6ParamsE,@function
        .size           _ZN7cutlass13device_kernelIN5flash19enable_sm80_to_sm89INS1_16FlashAttnFwdSm80INS1_25CollectiveMainloopFwdSm80ILi8ELi1ELb0EN4cute5tupleIJNS5_1CILi128EEENS7_ILi48EEENS7_ILi256EEEEEELi256ENS_10bfloat16_tEfNS_4arch4Sm80ELb0ELb1ELb1ELb1ELb1ELb1ELb1ELb0EEENS1_21CollectiveEpilogueFwdINS6_IJS8_SA_S9_EEENS6_IJNS7_ILi1EEESI_SI_EEESC_SE_Li256ELb1ELb1ELb0ELb0EEENS1_19SingleTileSchedulerILb1ELb0ELb1ELi128EEEEEEEEEvNT_6ParamsE,(.L_x_3646 - _ZN7cutlass13device_kernelIN5flash19enable_sm80_to_sm89INS1_16FlashAttnFwdSm80INS1_25CollectiveMainloopFwdSm80ILi8ELi1ELb0EN4cute5tupleIJNS5_1CILi128EEENS7_ILi48EEENS7_ILi256EEEEEELi256ENS_10bfloat16_tEfNS_4arch4Sm80ELb0ELb1ELb1ELb1ELb1ELb1ELb1ELb0EEENS1_21CollectiveEpilogueFwdINS6_IJS8_SA_S9_EEENS6_IJNS7_ILi1EEESI_SI_EEESC_SE_Li256ELb1ELb1ELb0ELb0EEENS1_19SingleTileSchedulerILb1ELb0ELb1ELi128EEEEEEEEEvNT_6ParamsE)
        .other          _ZN7cutlass13device_kernelIN5flash19enable_sm80_to_sm89INS1_16FlashAttnFwdSm80INS1_25CollectiveMainloopFwdSm80ILi8ELi1ELb0EN4cute5tupleIJNS5_1CILi128EEENS7_ILi48EEENS7_ILi256EEEEEELi256ENS_10bfloat16_tEfNS_4arch4Sm80ELb0ELb1ELb1ELb1ELb1ELb1ELb1ELb0EEENS1_21CollectiveEpilogueFwdINS6_IJS8_SA_S9_EEENS6_IJNS7_ILi1EEESI_SI_EEESC_SE_Li256ELb1ELb1ELb0ELb0EEENS1_19SingleTileSchedulerILb1ELb0ELb1ELi128EEEEEEEEEvNT_6ParamsE,@"STO_CUDA_ENTRY STV_DEFAULT"
_ZN7cutlass13device_kernelIN5flash19enable_sm80_to_sm89INS1_16FlashAttnFwdSm80INS1_25CollectiveMainloopFwdSm80ILi8ELi1ELb0EN4cute5tupleIJNS5_1CILi128EEENS7_ILi48EEENS7_ILi256EEEEEELi256ENS_10bfloat16_tEfNS_4arch4Sm80ELb0ELb1ELb1ELb1ELb1ELb1ELb1ELb0EEENS1_21CollectiveEpilogueFwdINS6_IJS8_SA_S9_EEENS6_IJNS7_ILi1EEESI_SI_EEESC_SE_Li256ELb1ELb1ELb0ELb0EEENS1_19SingleTileSchedulerILb1ELb0ELb1ELi128EEEEEEEEEvNT_6ParamsE:
[----:B------:R-:W-:Y:S02]  /*0000*/  MOV R1, c[0x0][0x28] ;  /* 0x00000a0000017a02 */ /* 0x000fe40000000f00 */
[----:B------:R-:W1:Y:S01]  /*0010*/  S2R R166, SR_TID.X ;  /* 0x0000000000a67919 */ /* 0x000e620000002100 */
[----:B------:R-:W-:Y:S01]  /*0020*/  IMAD.MOV.U32 R12, RZ, RZ, 0x4 ;  /* 0x00000004ff0c7424 */ /* 0x000fe200078e00ff */
[----:B------:R-:W-:Y:S01]  /*0030*/  ULDC.64 UR14, c[0x0][0x118] ;  /* 0x00004600000e7ab9 */ /* 0x000fe20000000a00 */
[----:B------:R-:W-:Y:S01]  /*0040*/  IADD3 R1, R1, -0x78, RZ ;  /* 0xffffff8801017810 */ /* 0x000fe20007ffe0ff */
        /* <DEDUP_REMOVED lines=12> */
.L_x_1117:
        /* <DEDUP_REMOVED lines=8> */
.L_x_1119:
[----:B------:R-:W-:-:S05]  /*0190*/  MOV R0, c[0x0][0x54c] ;  /* 0x0001530000007a02 */ /* 0x000fca0000000f00 */
.L_x_1118:
[----:B-----5:R-:W-:Y:S01]  /*01a0*/  IMAD R0, R0, c[0x0][0x548], RZ ;  /* 0x0001520000007a24 */ /* 0x020fe200078e02ff */
[----:B------:R-:W-:-:S04]  /*01b0*/  SHF.L.U32 R164, R167, 0x7, RZ ;  /* 0x00000007a7a47819 */ /* 0x000fc800000006ff */
[----:B------:R-:W-:-:S04]  /*01c0*/  ISETP.GE.AND P0, PT, R164, R0, PT ;  /* 0x00000000a400720c */ /* 0x000fc80003f06270 */
[----:B------:R-:W-:-:S05]  /*01d0*/  SEL R0, R5, 0xffffffff, !P0 ;  /* 0xffffffff05007807 */ /* 0x000fca0004000000 */
[----:B------:R2:W-:Y:S01]  /*01e0*/  STL [R1+0x70], R0 ;  /* 0x0000700001007387 */ /* 0x0005e20000100800 */
[----:B------:R-:W-:Y:S05]  /*01f0*/  BRA `(.L_x_1120) ;  /* 0x0000013000007947 */ /* 0x000fea0003800000 */
.L_x_1116:
[----:B---3--:R-:W-:-:S04]  /*0200*/  ISETP.NE.U32.AND P0, PT, RZ, c[0x0][0x568], PT ;  /* 0x00015a00ff007a0c */ /* 0x008fc80003f05070 */
[----:B------:R-:W-:-:S13]  /*0210*/  ISETP.NE.AND.EX P0, PT, RZ, c[0x0][0x56c], PT, P0 ;  /* 0x00015b00ff007a0c */ /* 0x000fda0003f05300 */
[----:B------:R-:W-:Y:S05]  /*0220*/  @!P0 BRA `(.L_x_1121) ;  /* 0x0000002000008947 */ /* 0x000fea0003800000 */
[----:B------:R1:W5:Y:S01]  /*0230*/  LDG.E R0, [R2.64] ;  /* 0x0000000e02007981 */ /* 0x000362000c1e1900 */
[----:B------:R-:W-:Y:S05]  /*0240*/  BRA `(.L_x_1122) ;  /* 0x0000009000007947 */ /* 0x000fea0003800000 */
.L_x_1121:
        /* <DEDUP_REMOVED lines=8> */
.L_x_1123:
[----:B------:R-:W-:-:S05]  /*02d0*/  MOV R0, c[0x0][0x54c] ;  /* 0x0001530000007a02 */ /* 0x000fca0000000f00 */
.L_x_1122:
[----:B-----5:R-:W-:Y:S01]  /*02e0*/  IMAD R0, R0, c[0x0][0x548], RZ ;  /* 0x0001520000007a24 */ /* 0x020fe200078e02ff */
[----:B------:R-:W-:-:S04]  /*02f0*/  SHF.L.U32 R164, R167, 0x7, RZ ;  /* 0x00000007a7a47819 */ /* 0x000fc800000006ff */
[----:B------:R-:W-:-:S04]  /*0300*/  ISETP.GE.AND P0, PT, R164, R0, PT ;  /* 0x00000000a400720c */ /* 0x000fc80003f06270 */
[----:B------:R-:W-:-:S05]  /*0310*/  SEL R0, R5, 0xffffffff, !P0 ;  /* 0xffffffff05007807 */ /* 0x000fca0004000000 */
[----:B------:R2:W-:Y:S04]  /*0320*/  STL [R1+0x70], R0 ;  /* 0x0000700001007387 */ /* 0x0005e80000100800 */
.L_x_1120:
[----:B------:R-:W3:Y:S02]  /*0330*/  LDL R29, [R1+0x70] ;  /* 0x00007000011d7983 */ /* 0x000ee40000100800 */
[----:B---3--:R-:W-:-:S13]  /*0340*/  ISETP.GE.AND P0, PT, R29, RZ, PT ;  /* 0x000000ff1d00720c */ /* 0x008fda0003f06270 */
[----:B------:R-:W-:Y:S05]  /*0350*/  @!P0 EXIT ;  /* 0x000000000000894d */ /* 0x000fea0003800000 */
[----:B------:R-:W-:Y:S01]  /*0360*/  ISETP.NE.U32.AND P0, PT, RZ, c[0x0][0x370], PT ;  /* 0x0000dc00ff007a0c */ /* 0x000fe20003f05070 */
[----:B------:R-:W-:Y:S01]  /*0370*/  IMAD.MOV.U32 R10, RZ, RZ, RZ ;  /* 0x000000ffff0a7224 */ /* 0x000fe200078e00ff */
[----:B------:R-:W-:Y:S01]  /*0380*/  ISETP.NE.U32.AND P1, PT, RZ, c[0x0][0x348], PT ;  /* 0x0000d200ff007a0c */ /* 0x000fe20003f25070 */
[----:B------:R-:W-:Y:S01]  /*0390*/  IMAD.MOV.U32 R13, RZ, RZ, RZ ;  /* 0x000000ffff0d7224 */ /* 0x000fe200078e00ff */
[----:B------:R-:W-:Y:S01]  /*03a0*/  ISETP.NE.AND.EX P0, PT, RZ, c[0x0][0x374], PT, P0 ;  /* 0x0000dd00ff007a0c */ /* 0x000fe20003f05300 */
[----:B------:R-:W-:Y:S01]  /*03b0*/  IMAD.WIDE R6, R29, R12, c[0x0][0x350] ;  /* 0x0000d4001d067625 */ /* 0x000fe200078e020c */
[----:B------:R-:W-:Y:S02]  /*03c0*/  ISETP.NE.U32.AND P3, PT, RZ, c[0x0][0x358], PT ;  /* 0x0000d600ff007a0c */ /* 0x000fe40003f65070 */
[----:B------:R-:W-:Y:S02]  /*03d0*/  ISETP.NE.AND.EX P1, PT, RZ, c[0x0][0x34c], PT, P1 ;  /* 0x0000d300ff007a0c */ /* 0x000fe40003f25310 */
[----:B------:R-:W-:Y:S01]  /*03e0*/  ISETP.NE.AND.EX P3, PT, RZ, c[0x0][0x35c], PT, P3 ;  /* 0x0000d700ff007a0c */ /* 0x000fe20003f65330 */
[----:B------:R-:W-:Y:S01]  /*03f0*/  IMAD.MOV.U32 R15, RZ, RZ, RZ ;  /* 0x000000ffff0f7224 */ /* 0x000fe200078e00ff */
[----:B--2---:R-:W-:-:S02]  /*0400*/  MOV R0, RZ ;  /* 0x000000ff00007202 */ /* 0x004fc40000000f00 */
[----:B------:R-:W-:-:S03]  /*0410*/  ISETP.NE.U32.AND P2, PT, RZ, c[0x0][0x350], PT ;  /* 0x0000d400ff007a0c */ /* 0x000fc60003f45070 */
[----:B-1----:R-:W-:Y:S01]  /*0420*/  @P0 IMAD.WIDE R2, R29, R12, c[0x0][0x370] ;  /* 0x0000dc001d020625 */ /* 0x002fe200078e020c */
[----:B------:R-:W-:-:S03]  /*0430*/  ISETP.NE.AND.EX P2, PT, RZ, c[0x0][0x354], PT, P2 ;  /* 0x0000d500ff007a0c */ /* 0x000fc60003f45320 */
[CC--:B------:R-:W-:Y:S01]  /*0440*/  IMAD.WIDE R8, R29.reuse, R12.reuse, c[0x0][0x348] ;  /* 0x0000d2001d087625 */ /* 0x0c0fe200078e020c */
[----:B------:R1:W2:Y:S04]  /*0450*/  @P0 LDG.E R10, [R2.64] ;  /* 0x0000000e020a0981 */ /* 0x0002a8000c1e1900 */
[----:B------:R-:W3:Y:S05]  /*0460*/  @P1 LDG.E R0, [R8.64] ;  /* 0x0000000e08001981 */ /* 0x000eea000c1e1900 */
[----:B------:R-:W4:Y:S01]  /*0470*/  @P2 LDG.E R13, [R6.64] ;  /* 0x0000000e060d2981 */ /* 0x000f22000c1e1900 */
[----:B-1----:R-:W-:-:S05]  /*0480*/  IMAD.WIDE R2, R29, R12, c[0x0][0x358] ;  /* 0x0000d6001d027625 */ /* 0x002fca00078e020c */
[----:B------:R-:W4:Y:S01]  /*0490*/  @P3 LDG.E R15, [R2.64] ;  /* 0x0000000e020f3981 */ /* 0x000f22000c1e1900 */
[----:B------:R-:W-:-:S03]  /*04a0*/  ISETP.NE.U32.AND P0, PT, RZ, c[0x0][0x360], PT ;  /* 0x0000d800ff007a0c */ /* 0x000fc60003f05070 */
[----:B------:R-:W1:Y:S01]  /*04b0*/  S2R R30, SR_CTAID.Y ;  /* 0x00000000001e7919 */ /* 0x000e620000002600 */
[----:B------:R-:W-:Y:S01]  /*04c0*/  ISETP.NE.AND.EX P0, PT, RZ, c[0x0][0x364], PT, P0 ;  /* 0x0000d900ff007a0c */ /* 0x000fe20003f05300 */
[----:B------:R-:W-:Y:S02]  /*04d0*/  IMAD.MOV.U32 R19, RZ, RZ, c[0x0][0x168] ;  /* 0x00005a00ff137624 */ /* 0x000fe400078e00ff */
[----:B------:R-:W-:-:S10]  /*04e0*/  IMAD.MOV.U32 R11, RZ, RZ, c[0x0][0x2ac] ;  /* 0x0000ab00ff0b7624 */ /* 0x000fd400078e00ff */
[----:B------:R-:W-:-:S05]  /*04f0*/  @P0 IMAD.WIDE R4, R29, R12, c[0x0][0x360] ;  /* 0x0000d8001d040625 */ /* 0x000fca00078e020c */
[----:B------:R4:W5:Y:S01]  /*0500*/  @P0 LDG.E R19, [R4.64] ;  /* 0x0000000e04130981 */ /* 0x000962000c1e1900 */
[----:B------:R-:W-:Y:S01]  /*0510*/  IMAD R11, R11, c[0x0][0x1d0], RZ ;  /* 0x000074000b0b7a24 */ /* 0x000fe200078e02ff */
[----:B-1----:R-:W-:Y:S02]  /*0520*/  SHF.R.S32.HI R31, RZ, 0x1f, R30 ;  /* 0x0000001fff1f7819 */ /* 0x002fe4000001141e */
[----:B--2---:R-:W-:Y:S04]  /*0530*/  STL [R1+0x48], R10 ;  /* 0x0000480a01007387 */ /* 0x004fe80000100800 */
[----:B---3--:R-:W-:Y:S01]  /*0540*/  STL [R1+0x4c], R0 ;  /* 0x00004c0001007387 */ /* 0x008fe20000100800 */
[----:B----4-:R-:W-:-:S03]  /*0550*/  IADD3 R4, R13, R10, RZ ;  /* 0x0000000a0d047210 */ /* 0x010fc60007ffe0ff */
[----:B------:R-:W-:Y:S04]  /*0560*/  STL [R1+0x54], R15 ;  /* 0x0000540f01007387 */ /* 0x000fe80000100800 */
[----:B------:R1:W-:Y:S02]  /*0570*/  STL [R1+0x50], R4 ;  /* 0x0000500401007387 */ /* 0x0003e40000100800 */
[----:B-1----:R-:W-:Y:S01]  /*0580*/  MOV R4, c[0x0][0x228] ;  /* 0x00008a0000047a02 */ /* 0x002fe20000000f00 */
[----:B------:R-:W-:Y:S05]  /*0590*/  @P0 BRA `(.L_x_1124) ;  /* 0x0000004000000947 */ /* 0x000fea0003800000 */
[----:B------:R-:W-:Y:S05]  /*05a0*/  @!P1 BRA `(.L_x_1124) ;  /* 0x0000003000009947 */ /* 0x000fea0003800000 */
[----:B------:R1:W2:Y:S04]  /*05b0*/  LDG.E R0, [R8.64] ;  /* 0x0000000e08007981 */ /* 0x0002a8000c1e1900 */
[----:B-1----:R-:W2:Y:S02]  /*05c0*/  LDG.E R8, [R8.64+0x4] ;  /* 0x0000040e08087981 */ /* 0x002ea4000c1e1900 */
[----:B--2--5:R-:W-:-:S05]  /*05d0*/  IADD3 R19, -R0, R8, RZ ;  /* 0x0000000800137210 */ /* 0x024fca0007ffe1ff */
.L_x_1124:
[----:B-----5:R1:W-:Y:S01]  /*05e0*/  STL [R1+0x58], R19 ;  /* 0x0000581301007387 */ /* 0x0203e20000100800 */
[----:B------:R-:W-:-:S04]  /*05f0*/  ISETP.NE.U32.AND P0, PT, RZ, c[0x0][0x368], PT ;  /* 0x0000da00ff007a0c */ /* 0x000fc80003f05070 */
[----:B------:R-:W-:-:S13]  /*0600*/  ISETP.NE.AND.EX P0, PT, RZ, c[0x0][0x36c], PT, P0 ;  /* 0x0000db00ff007a0c */ /* 0x000fda0003f05300 */
[----:B------:R-:W-:Y:S05]  /*0610*/  @!P0 BRA `(.L_x_1125) ;  /* 0x0000003000008947 */ /* 0x000fea0003800000 */
[----:B------:R-:W-:-:S05]  /*0620*/  IMAD.WIDE R6, R29, R12, c[0x0][0x368] ;  /* 0x0000da001d067625 */ /* 0x000fca00078e020c */
[----:B------:R2:W5:Y:S01]  /*0630*/  LDG.E R11, [R6.64] ;  /* 0x0000000e060b7981 */ /* 0x000562000c1e1900 */
[----:B------:R-:W-:Y:S05]  /*0640*/  BRA `(.L_x_1126) ;  /* 0x0000004000007947 */ /* 0x000fea0003800000 */
.L_x_1125:
[----:B------:R-:W-:Y:S05]  /*0650*/  @!P2 BRA `(.L_x_1126) ;  /* 0x000000300000a947 */ /* 0x000fea0003800000 */
[----:B------:R2:W3:Y:S04]  /*0660*/  LDG.E R0, [R6.64] ;  /* 0x0000000e06007981 */ /* 0x0004e8000c1e1900 */
[----:B--2---:R-:W3:Y:S02]  /*0670*/  LDG.E R6, [R6.64+0x4] ;  /* 0x0000040e06067981 */ /* 0x004ee4000c1e1900 */
[----:B---3--:R-:W-:Y:S02]  /*0680*/  IADD3 R11, -R0, R6, RZ ;  /* 0x00000006000b7210 */ /* 0x008fe40007ffe1ff */
.L_x_1126:
[----:B------:R-:W-:Y:S01]  /*0690*/  ISETP.NE.U32.AND P0, PT, RZ, c[0x0][0x378], PT ;  /* 0x0000de00ff007a0c */ /* 0x000fe20003f05070 */
[----:B------:R3:W4:Y:S03]  /*06a0*/  @P3 LDG.E R5, [R2.64] ;  /* 0x0000000e02053981 */ /* 0x000726000c1e1900 */
[----:B------:R-:W-:Y:S01]  /*06b0*/  ISETP.NE.AND.EX P0, PT, RZ, c[0x0][0x37c], PT, P0 ;  /* 0x0000df00ff007a0c */ /* 0x000fe20003f05300 */
[----:B------:R3:W4:Y:S01]  /*06c0*/  @P3 LDG.E R0, [R2.64+0x4] ;  /* 0x0000040e02003981 */ /* 0x000722000c1e1900 */
[----:B-----5:R-:W-:-:S11]  /*06d0*/  IMAD.MOV.U32 R22, RZ, RZ, R11 ;  /* 0x000000ffff167224 */ /* 0x020fd600078e000b */
[----:B---3--:R-:W-:-:S05]  /*06e0*/  @P0 IMAD.WIDE R2, R29, R12, c[0x0][0x378] ;  /* 0x0000de001d020625 */ /* 0x008fca00078e020c */
[----:B--2---:R3:W2:Y:S01]  /*06f0*/  @P0 LDG.E R22, [R2.64] ;  /* 0x0000000e02160981 */ /* 0x0046a2000c1e1900 */
[----:B------:R-:W-:Y:S02]  /*0700*/  IMAD.IADD R10, R11, 0x1, -R10 ;  /* 0x000000010b0a7824 */ /* 0x000fe400078e0a0a */
[----:B------:R-:W-:-:S03]  /*0710*/  IMAD.MOV.U32 R8, RZ, RZ, c[0x0][0x32c] ;  /* 0x0000cb00ff087624 */ /* 0x000fc600078e00ff */
[----:B------:R1:W-:Y:S01]  /*0720*/  STL [R1+0x5c], R10 ;  /* 0x00005c0a01007387 */ /* 0x0003e20000100800 */
[----:B---3--:R-:W-:-:S05]  /*0730*/  IMAD.MOV.U32 R2, RZ, RZ, c[0x0][0x2c4] ;  /* 0x0000b100ff027624 */ /* 0x008fca00078e00ff */
[----:B------:R-:W-:Y:S02]  /*0740*/  ISETP.NE.AND P1, PT, R2, 0x1, PT ;  /* 0x000000010200780c */ /* 0x000fe40003f25270 */
[----:B------:R-:W-:Y:S01]  /*0750*/  ISETP.GE.AND P2, PT, R8, 0x1, PT ;  /* 0x000000010800780c */ /* 0x000fe20003f46270 */
[----:B----4-:R-:W-:Y:S01]  /*0760*/  @P3 IMAD.IADD R4, R0, 0x1, -R5 ;  /* 0x0000000100043824 */ /* 0x010fe200078e0a05 */
[----:B------:R-:W-:-:S03]  /*0770*/  IADD3 R0, R164, 0x7f, RZ ;  /* 0x0000007fa4007810 */ /* 0x000fc60007ffe0ff */
[----:B------:R-:W-:-:S06]  /*0780*/  IMAD.IADD R5, R10, 0x1, R4 ;  /* 0x000000010a057824 */ /* 0x000fcc00078e0204 */
[----:B------:R-:W-:Y:S01]  /*0790*/  @P1 IMAD.HI.U32 R2, R0, c[0x0][0x2c8], RZ ;  /* 0x0000b20000021a27 */ /* 0x000fe200078e00ff */
[----:B------:R1:W-:Y:S01]  /*07a0*/  STL.64 [R1+0x60], R4 ;  /* 0x0000600401007387 */ /* 0x0003e20000100a00 */
[----:B------:R-:W-:-:S03]  /*07b0*/  IADD3 R3, R5, 0x2f, RZ ;  /* 0x0000002f05037810 */ /* 0x000fc60007ffe0ff */
[----:B------:R-:W-:Y:S02]  /*07c0*/  @P1 SHF.R.U32.HI R0, RZ, c[0x0][0x2cc], R2 ;  /* 0x0000b300ff001a19 */ /* 0x000fe40000011602 */
[----:B------:R-:W-:Y:S02]  /*07d0*/  IMAD.HI R3, R3, 0x2aaaaaab, RZ ;  /* 0x2aaaaaab03037827 */ /* 0x000fe400078e02ff */
[----:B------:R-:W-:Y:S01]  /*07e0*/  IADD3 R0, R0, 0x1, R5 ;  /* 0x0000000100007810 */ /* 0x000fe20007ffe005 */
[----:B--2---:R1:W-:Y:S02]  /*07f0*/  STL [R1+0x68], R22 ;  /* 0x0000681601007387 */ /* 0x0043e40000100800 */
[----:B------:R-:W-:Y:S02]  /*0800*/  SHF.R.U32.HI R6, RZ, 0x1f, R3 ;  /* 0x0000001fff067819 */ /* 0x000fe40000011603 */
[----:B------:R-:W-:Y:S02]  /*0810*/  IMAD.IADD R2, R0, 0x1, -R19 ;  /* 0x0000000100027824 */ /* 0x000fe400078e0a13 */
[----:B------:R-:W-:-:S03]  /*0820*/  LEA.HI.SX32 R7, R3, R6, 0x1d ;  /* 0x0000000603077211 */ /* 0x000fc600078feaff */
[----:B------:R-:W-:Y:S01]  /*0830*/  IADD3 R6, R2, c[0x0][0x328], RZ ;  /* 0x0000ca0002067a10 */ /* 0x000fe20007ffe0ff */
[----:B------:R-:W-:Y:S05]  /*0840*/  @!P2 BRA `(.L_x_1127) ;  /* 0x000000e00000a947 */ /* 0x000fea0003800000 */
[C---:B------:R-:W-:Y:S02]  /*0850*/  ISETP.GT.AND P0, PT, R2.reuse, RZ, PT ;  /* 0x000000ff0200720c */ /* 0x040fe40003f04270 */
[----:B------:R-:W-:-:S11]  /*0860*/  IADD3 R0, R2, -0x1, RZ ;  /* 0xffffffff02007810 */ /* 0x000fd60007ffe0ff */
[----:B------:R-:W-:Y:S05]  /*0870*/  @P0 BRA `(.L_x_1128) ;  /* 0x0000006000000947 */ /* 0x000fea0003800000 */
[----:B------:R-:W-:Y:S01]  /*0880*/  ISETP.NE.AND P0, PT, R8, 0x1, PT ;  /* 0x000000010800780c */ /* 0x000fe20003f05270 */
[----:B------:R-:W-:-:S12]  /*0890*/  IMAD.MOV R0, RZ, RZ, -R2 ;  /* 0x000000ffff007224 */ /* 0x000fd800078e0a02 */
[----:B------:R-:W-:-:S05]  /*08a0*/  @P0 IMAD.HI.U32 R2, R0, c[0x0][0x330], RZ ;  /* 0x0000cc0000020a27 */ /* 0x000fca00078e00ff */
[----:B------:R-:W-:-:S04]  /*08b0*/  @P0 SHF.R.U32.HI R0, RZ, c[0x0][0x334], R2 ;  /* 0x0000cd00ff000a19 */ /* 0x000fc80000011602 */
[----:B------:R-:W-:Y:S01]  /*08c0*/  LOP3.LUT R0, RZ, R0, RZ, 0x33, !PT ;  /* 0x00000000ff007212 */ /* 0x000fe200078e33ff */
[----:B------:R-:W-:Y:S05]  /*08d0*/  BRA `(.L_x_1129) ;  /* 0x0000003000007947 */ /* 0x000fea0003800000 */
.L_x_1128:
[----:B------:R-:W-:-:S13]  /*08e0*/  ISETP.NE.AND P0, PT, R8, 0x1, PT ;  /* 0x000000010800780c */ /* 0x000fda0003f05270 */
[----:B------:R-:W-:-:S05]  /*08f0*/  @P0 IMAD.HI.U32 R2, R0, c[0x0][0x330], RZ ;  /* 0x0000cc0000020a27 */ /* 0x000fca00078e00ff */
[----:B------:R-:W-:-:S05]  /*0900*/  @P0 SHF.R.U32.HI R0, RZ, c[0x0][0x334], R2 ;  /* 0x0000cd00ff000a19 */ /* 0x000fca0000011602 */
.L_x_1129:
[----:B------:R-:W-:-:S05]  /*0910*/  IMAD R0, R0, R8, c[0x0][0x32c] ;  /* 0x0000cb0000007624 */ /* 0x000fca00078e0208 */
[----:B------:R-:W-:Y:S02]  /*0920*/  IMNMX R6, R6, R0, PT ;  /* 0x0000000006067217 */ /* 0x000fe40003800200 */
.L_x_1127:
[----:B------:R-:W-:-:S04]  /*0930*/  @P1 IMAD.HI.U32 R2, R164, c[0x0][0x2c8], RZ ;  /* 0x0000b200a4021a27 */ /* 0x000fc800078e00ff */
[----:B------:R-:W-:Y:S01]  /*0940*/  IMAD.MOV.U32 R0, RZ, RZ, R164 ;  /* 0x000000ffff007224 */ /* 0x000fe200078e00a4 */
[----:B------:R-:W-:-:S04]  /*0950*/  @P1 SHF.R.U32.HI R0, RZ, c[0x0][0x2cc], R2 ;  /* 0x0000b300ff001a19 */ /* 0x000fc80000011602 */
[----:B------:R-:W-:-:S04]  /*0960*/  IADD3 R0, R0, R5, -R19 ;  /* 0x0000000500007210 */ /* 0x000fc80007ffe813 */
[----:B------:R-:W-:Y:S01]  /*0970*/  IADD3 R3, R0, -c[0x0][0x324], RZ ;  /* 0x8000c90000037a10 */ /* 0x000fe20007ffe0ff */
[----:B------:R-:W-:Y:S05]  /*0980*/  @!P2 BRA `(.L_x_1130) ;  /* 0x000000d00000a947 */ /* 0x000fea0003800000 */
[----:B------:R-:W-:-:S13]  /*0990*/  ISETP.GT.AND P0, PT, R0, -0x1, PT ;  /* 0xffffffff0000780c */ /* 0x000fda0003f04270 */
[----:B------:R-:W-:Y:S05]  /*09a0*/  @P0 BRA `(.L_x_1131) ;  /* 0x0000006000000947 */ /* 0x000fea0003800000 */
[----:B------:R-:W-:Y:S02]  /*09b0*/  ISETP.NE.AND P0, PT, R8, 0x1, PT ;  /* 0x000000010800780c */ /* 0x000fe40003f05270 */
[----:B------:R-:W-:-:S11]  /*09c0*/  LOP3.LUT R0, RZ, R0, RZ, 0x33, !PT ;  /* 0x00000000ff007212 */ /* 0x000fd600078e33ff */
[----:B------:R-:W-:-:S05]  /*09d0*/  @P0 IMAD.HI.U32 R2, R0, c[0x0][0x330], RZ ;  /* 0x0000cc0000020a27 */ /* 0x000fca00078e00ff */
[----:B------:R-:W-:-:S04]  /*09e0*/  @P0 SHF.R.U32.HI R0, RZ, c[0x0][0x334], R2 ;  /* 0x0000cd00ff000a19 */ /* 0x000fc80000011602 */
[----:B------:R-:W-:Y:S01]  /*09f0*/  LOP3.LUT R0, RZ, R0, RZ, 0x33, !PT ;  /* 0x00000000ff007212 */ /* 0x000fe200078e33ff */
[----:B------:R-:W-:Y:S05]  /*0a00*/  BRA `(.L_x_1132) ;  /* 0x0000003000007947 */ /* 0x000fea0003800000 */
.L_x_1131:
[----:B------:R-:W-:-:S13]  /*0a10*/  ISETP.NE.AND P0, PT, R8, 0x1, PT ;  /* 0x000000010800780c */ /* 0x000fda0003f05270 */
[----:B------:R-:W-:-:S05]  /*0a20*/  @P0 IMAD.HI.U32 R2, R0, c[0x0][0x330], RZ ;  /* 0x0000cc0000020a27 */ /* 0x000fca00078e00ff */
[----:B------:R-:W-:-:S05]  /*0a30*/  @P0 SHF.R.U32.HI R0, RZ, c[0x0][0x334], R2 ;  /* 0x0000cd00ff000a19 */ /* 0x000fca0000011602 */
.L_x_1132:
[----:B------:R-:W-:-:S05]  /*0a40*/  IMAD R0, R0, c[0x0][0x32c], RZ ;  /* 0x0000cb0000007a24 */ /* 0x000fca00078e02ff */
[----:B------:R-:W-:-:S04]  /*0a50*/  IMNMX R3, R3, R0, !PT ;  /* 0x0000000003037217 */ /* 0x000fc80007800200 */
.L_x_1130:
[----:B------:R-:W-:Y:S01]  /*0a60*/  IADD3 R2, R6, 0x2f, RZ ;  /* 0x0000002f06027810 */ /* 0x000fe20007ffe0ff */
[----:B------:R-:W-:-:S04]  /*0a70*/  IMAD.HI R0, R3, 0x2aaaaaab, RZ ;  /* 0x2aaaaaab03007827 */ /* 0x000fc800078e02ff */
[----:B------:R-:W-:Y:S01]  /*0a80*/  IMAD.HI R3, R2, 0x2aaaaaab, RZ ;  /* 0x2aaaaaab02037827 */ /* 0x000fe200078e02ff */
[----:B------:R-:W-:-:S04]  /*0a90*/  SHF.R.U32.HI R2, RZ, 0x1f, R0 ;  /* 0x0000001fff027819 */ /* 0x000fc80000011600 */
[----:B------:R-:W-:Y:S02]  /*0aa0*/  SHF.R.U32.HI R6, RZ, 0x1f, R3 ;  /* 0x0000001fff067819 */ /* 0x000fe40000011603 */
[----:B------:R-:W-:Y:S02]  /*0ab0*/  LEA.HI.SX32 R0, R0, R2, 0x1d ;  /* 0x0000000200007211 */ /* 0x000fe400078feaff */
[----:B------:R-:W-:Y:S02]  /*0ac0*/  LEA.HI.SX32 R3, R3, R6, 0x1d ;  /* 0x0000000603037211 */ /* 0x000fe400078feaff */
[----:B------:R-:W-:Y:S02]  /*0ad0*/  IMNMX R2, RZ, R0, !PT ;  /* 0x00000000ff027217 */ /* 0x000fe40007800200 */
[----:B------:R-:W-:-:S03]  /*0ae0*/  IMNMX R0, R7, R3, PT ;  /* 0x0000000307007217 */ /* 0x000fc60003800200 */
[--C-:B------:R-:W-:Y:S02]  /*0af0*/  IMAD R2, R2, 0x30, -R10.reuse ;  /* 0x0000003002027824 */ /* 0x100fe400078e0a0a */
[----:B------:R-:W-:-:S03]  /*0b00*/  IMAD R0, R0, 0x30, -R10 ;  /* 0x0000003000007824 */ /* 0x000fc600078e0a0a */
[----:B------:R-:W-:Y:S02]  /*0b10*/  IMNMX R2, RZ, R2, !PT ;  /* 0x00000002ff027217 */ /* 0x000fe40007800200 */
        /* <DEDUP_REMOVED lines=11> */
[----:B------:R-:W-:Y:S02]  /*0bd0*/  ISETP.NE.U32.AND P0, PT, RZ, c[0x0][0x340], PT ;  /* 0x0000d000ff007a0c */ /* 0x000fe40003f05070 */
[----:B------:R-:W-:Y:S01]  /*0be0*/  SHF.R.S32.HI R26, RZ, 0x1f, R166 ;  /* 0x0000001fff1a7819 */ /* 0x000fe200000114a6 */
[----:B-1----:R-:W-:Y:S01]  /*0bf0*/  IMAD R5, R31, c[0x0][0x240], RZ ;  /* 0x000090001f057a24 */ /* 0x002fe200078e02ff */
[----:B------:R-:W-:Y:S01]  /*0c00*/  ISETP.NE.AND.EX P2, PT, RZ, c[0x0][0x344], PT, P0 ;  /* 0x0000d100ff007a0c */ /* 0x000fe20003f45300 */
[----:B------:R-:W-:Y:S02]  /*0c10*/  UMOV UR9, 0x30 ;  /* 0x0000003000097882 */ /* 0x000fe40000000000 */
[----:B------:R-:W-:-:S10]  /*0c20*/  ULDC.64 UR4, c[0x0][0x238] ;  /* 0x00008e0000047ab9 */ /* 0x000fd40000000a00 */
[----:B------:R-:W-:-:S05]  /*0c30*/  @P2 IMAD.WIDE R2, R29, R12, c[0x0][0x340] ;  /* 0x0000d0001d022625 */ /* 0x000fca00078e020c */
[----:B------:R1:W2:Y:S01]  /*0c40*/  @P2 LDG.E R14, [R2.64] ;  /* 0x0000000e020e2981 */ /* 0x0002a2000c1e1900 */
[----:B------:R-:W-:Y:S01]  /*0c50*/  LEA.HI R43, R26, R166, RZ, 0x3 ;  /* 0x000000a61a2b7211 */ /* 0x000fe200078f18ff */
[----:B------:R-:W-:Y:S01]  /*0c60*/  IMAD R5, R30, c[0x0][0x244], R5 ;  /* 0x000091001e057a24 */ /* 0x000fe200078e0205 */
[----:B------:R-:W-:Y:S01]  /*0c70*/  SHF.R.S32.HI R12, RZ, 0x1f, R29 ;  /* 0x0000001fff0c7819 */ /* 0x000fe2000001141d */
[----:B------:R-:W-:Y:S01]  /*0c80*/  UIMAD.WIDE.U32 UR10, UR9, UR4, URZ ;  /* 0x00000004090a72a5 */ /* 0x000fe2000f8e003f */
[----:B------:R-:W-:Y:S01]  /*0c90*/  LOP3.LUT R0, R43, 0xfffffff8, RZ, 0xc0, !PT ;  /* 0xfffffff82b007812 */ /* 0x000fe200078ec0ff */
[----:B------:R-:W-:Y:S01]  /*0ca0*/  UIMAD UR7, UR9, UR5, URZ ;  /* 0x00000005090772a4 */ /* 0x000fe2000f8e023f */
[----:B------:R-:W-:Y:S01]  /*0cb0*/  SEL R28, R12, RZ, !P3 ;  /* 0x000000ff0c1c7207 */ /* 0x000fe20005800000 */
[----:B------:R-:W-:Y:S01]  /*0cc0*/  IMAD.IADD R156, R13, 0x1, R11 ;  /* 0x000000010d9c7824 */ /* 0x000fe200078e020b */
[----:B------:R-:W-:Y:S01]  /*0cd0*/  SEL R27, R29, RZ, !P3 ;  /* 0x000000ff1d1b7207 */ /* 0x000fe20005800000 */
[----:B------:R-:W-:Y:S01]  /*0ce0*/  IMAD.IADD R0, R166, 0x1, -R0 ;  /* 0x00000001a6007824 */ /* 0x000fe200078e0a00 */
[----:B------:R-:W-:Y:S01]  /*0cf0*/  UIADD3 UR7, UR11, UR7, URZ ;  /* 0x000000070b077290 */ /* 0x000fe2000fffe03f */
[----:B------:R-:W-:Y:S01]  /*0d00*/  IADD3 R46, R6, -0x1, RZ ;  /* 0xffffffff062e7810 */ /* 0x000fe20007ffe0ff */
[----:B------:R-:W-:Y:S01]  /*0d10*/  IMAD R20, R31, c[0x0][0x260], RZ ;  /* 0x000098001f147a24 */ /* 0x000fe200078e02ff */
[----:B------:R-:W-:Y:S01]  /*0d20*/  SHF.R.S32.HI R43, RZ, 0x3, R43 ;  /* 0x00000003ff2b7819 */ /* 0x000fe2000001142b */
[----:B------:R-:W-:Y:S01]  /*0d30*/  IMAD.SHL.U32 R24, R0, 0x8, RZ ;  /* 0x0000000800187824 */ /* 0x000fe200078e00ff */
[----:B------:R-:W-:Y:S01]  /*0d40*/  SHF.R.S32.HI R8, RZ, 0x1f, R46 ;  /* 0x0000001fff087819 */ /* 0x000fe2000001142e */
[----:B------:R-:W-:Y:S01]  /*0d50*/  IMAD R7, R46, -0x30, R4 ;  /* 0xffffffd02e077824 */ /* 0x000fe200078e0204 */
[----:B------:R-:W-:Y:S01]  /*0d60*/  SHF.R.S32.HI R23, RZ, 0x1f, R43 ;  /* 0x0000001fff177819 */ /* 0x000fe2000001142b */
[----:B------:R-:W-:Y:S01]  /*0d70*/  IMAD.SHL.U32 R38, R0, 0x4, RZ ;  /* 0x0000000400267824 */ /* 0x000fe200078e00ff */
[----:B------:R-:W-:Y:S01]  /*0d80*/  SHF.R.S32.HI R25, RZ, 0x1f, R24 ;  /* 0x0000001fff197819 */ /* 0x000fe20000011418 */
[C---:B------:R-:W-:Y:S01]  /*0d90*/  IMAD R20, R30.reuse, c[0x0][0x264], R20 ;  /* 0x000099001e147a24 */ /* 0x040fe200078e0214 */
[----:B------:R-:W-:Y:S01]  /*0da0*/  IADD3 R140, P0, R43, R15, RZ ;  /* 0x0000000f2b8c7210 */ /* 0x000fe20007f1e0ff */
[----:B------:R-:W-:Y:S01]  /*0db0*/  IMAD R16, R23, c[0x0][0x280], RZ ;  /* 0x0000a00017107a24 */ /* 0x000fe200078e02ff */
[----:B------:R-:W-:Y:S01]  /*0dc0*/  SHF.R.S32.HI R39, RZ, 0x1f, R38 ;  /* 0x0000001fff277819 */ /* 0x000fe20000011426 */
[----:B-1----:R-:W-:Y:S01]  /*0dd0*/  IMAD.WIDE.U32 R2, R30, c[0x0][0x240], R24 ;  /* 0x000090001e027a25 */ /* 0x002fe200078e0018 */
[----:B------:R-:W-:Y:S01]  /*0de0*/  LEA.HI.X.SX32 R141, R15, R23, 0x1, P0 ;  /* 0x000000170f8d7211 */ /* 0x000fe200000f0eff */
[----:B------:R-:W-:Y:S01]  /*0df0*/  USHF.L.U32 UR8, UR4, 0x5, URZ ;  /* 0x0000000504087899 */ /* 0x000fe2000800063f */
[----:B------:R-:W-:Y:S01]  /*0e00*/  IADD3 R37, R38, 0x40, RZ ;  /* 0x0000004026257810 */ /* 0x000fe20007ffe0ff */
[----:B------:R-:W-:Y:S01]  /*0e10*/  IMAD.IADD R3, R3, 0x1, R5 ;  /* 0x0000000103037824 */ /* 0x000fe200078e0205 */
[----:B------:R-:W-:Y:S01]  /*0e20*/  UMOV UR6, 0x5 ;  /* 0x0000000500067882 */ /* 0x000fe20000000000 */
[----:B------:R-:W-:Y:S01]  /*0e30*/  IMAD R5, R28, c[0x0][0x248], RZ ;  /* 0x000092001c057a24 */ /* 0x000fe200078e02ff */
[----:B------:R-:W-:Y:S01]  /*0e40*/  USHF.L.U64.HI UR12, UR4, UR6, UR5 ;  /* 0x00000006040c7299 */ /* 0x000fe20008010205 */
[C---:B------:R-:W-:Y:S01]  /*0e50*/  IMAD.WIDE.U32 R2, R27.reuse, c[0x0][0x248], R2 ;  /* 0x000092001b027a25 */ /* 0x040fe200078e0002 */
[C---:B------:R-:W-:Y:S01]  /*0e60*/  IADD3 R107, R24.reuse, 0x80, RZ ;  /* 0x00000080186b7810 */ /* 0x040fe20007ffe0ff */
[----:B------:R-:W-:Y:S01]  /*0e70*/  ULDC.64 UR4, c[0x0][0x290] ;  /* 0x0000a40000047ab9 */ /* 0x000fe20000000a00 */
[----:B------:R-:W-:Y:S01]  /*0e80*/  IADD3 R106, R24, 0xc0, RZ ;  /* 0x000000c0186a7810 */ /* 0x000fe20007ffe0ff */
[----:B------:R-:W-:Y:S01]  /*0e90*/  IMAD R6, R27, c[0x0][0x24c], R5 ;  /* 0x000093001b067a24 */ /* 0x000fe200078e0205 */
[----:B------:R-:W-:Y:S01]  /*0ea0*/  ISETP.GE.AND P6, PT, R107, c[0x0][0x1d4], PT ;  /* 0x000075006b007a0c */ /* 0x000fe20003fc6270 */
[----:B------:R-:W-:Y:S01]  /*0eb0*/  IMAD R5, R46, UR7, RZ ;  /* 0x000000072e057c24 */ /* 0x000fe2000f8e02ff */
[----:B------:R-:W-:Y:S01]  /*0ec0*/  ISETP.GE.AND P5, PT, R106, c[0x0][0x1d4], PT ;  /* 0x000075006a007a0c */ /* 0x000fe20003fa6270 */
[----:B------:R-:W-:Y:S01]  /*0ed0*/  IMAD.IADD R3, R3, 0x1, R6 ;  /* 0x0000000103037824 */ /* 0x000fe200078e0206 */
[----:B------:R-:W-:Y:S01]  /*0ee0*/  IADD3 R159, R43, 0x20, RZ ;  /* 0x000000202b9f7810 */ /* 0x000fe20007ffe0ff */
[----:B------:R-:W-:Y:S01]  /*0ef0*/  IMAD R13, R8, UR10, R5 ;  /* 0x0000000a080d7c24 */ /* 0x000fe2000f8e0205 */
[----:B------:R-:W-:Y:S01]  /*0f00*/  IMNMX R5, R7, 0x30, PT ;  /* 0x0000003007057817 */ /* 0x000fe20003800200 */
[----:B------:R-:W-:Y:S01]  /*0f10*/  IMAD R6, R141, c[0x0][0x238], RZ ;  /* 0x00008e008d067a24 */ /* 0x000fe200078e02ff */
[----:B------:R-:W-:Y:S01]  /*0f20*/  UIMAD.WIDE.U32 UR18, UR9, UR4, URZ ;  /* 0x00000004091272a5 */ /* 0x000fe2000f8e003f */
[C---:B------:R-:W-:Y:S01]  /*0f30*/  IMAD.WIDE.U32 R144, R140.reuse, c[0x0][0x238], R2 ;  /* 0x00008e008c907a25 */ /* 0x040fe200078e0002 */
[----:B------:R-:W-:Y:S01]  /*0f40*/  UIMAD UR9, UR9, UR5, URZ ;  /* 0x00000005090972a4 */ /* 0x000fe2000f8e023f */
[----:B------:R-:W-:Y:S01]  /*0f50*/  P2R R139, PR, RZ, 0x40 ;  /* 0x00000040ff8b7803 */ /* 0x000fe20000000000 */
[----:B------:R-:W-:Y:S01]  /*0f60*/  USHF.L.U64.HI UR13, UR4, UR6, UR5 ;  /* 0x00000006040d7299 */ /* 0x000fe20008010205 */
[----:B------:R-:W-:Y:S01]  /*0f70*/  IMAD.IADD R5, R5, 0x1, -R43 ;  /* 0x0000000105057824 */ /* 0x000fe200078e0a2b */
[----:B------:R-:W-:Y:S01]  /*0f80*/  USHF.L.U32 UR16, UR4, 0x5, URZ ;  /* 0x0000000504107899 */ /* 0x000fe2000800063f */
[----:B------:R-:W-:Y:S01]  /*0f90*/  IMAD R10, R140, c[0x0][0x23c], R6 ;  /* 0x00008f008c0a7a24 */ /* 0x000fe200078e0206 */
[----:B------:R-:W-:Y:S01]  /*0fa0*/  P2R R138, PR, RZ, 0x20 ;  /* 0x00000020ff8a7803 */ /* 0x000fe20000000000 */
[----:B------:R-:W-:Y:S01]  /*0fb0*/  IMAD.MOV.U32 R142, RZ, RZ, R144 ;  /* 0x000000ffff8e7224 */ /* 0x000fe200078e0090 */
[----:B------:R-:W-:Y:S01]  /*0fc0*/  ISETP.GE.AND P0, PT, R5, 0x1, PT ;  /* 0x000000010500780c */ /* 0x000fe20003f06270 */
[----:B------:R-:W-:Y:S01]  /*0fd0*/  IMAD.IADD R143, R145, 0x1, R10 ;  /* 0x00000001918f7824 */ /* 0x000fe200078e020a */
[----:B------:R-:W-:Y:S01]  /*0fe0*/  ISETP.GT.AND P3, PT, R5, 0x20, PT ;  /* 0x000000200500780c */ /* 0x000fe20003f64270 */
[C---:B------:R-:W-:Y:S01]  /*0ff0*/  IMAD R16, R43.reuse, c[0x0][0x284], R16 ;  /* 0x0000a1002b107a24 */ /* 0x040fe200078e0210 */
[----:B------:R-:W-:Y:S01]  /*1000*/  ULDC.64 UR4, c[0x0][0x280] ;  /* 0x0000a00000047ab9 */ /* 0x000fe20000000a00 */
[C---:B------:R-:W-:Y:S01]  /*1010*/  IMAD.WIDE.U32 R8, R43.reuse, c[0x0][0x280], R38 ;  /* 0x0000a0002b087a25 */ /* 0x040fe200078e0026 */
[----:B------:R-:W-:Y:S01]  /*1020*/  USHF.L.U64.HI UR6, UR4, UR6, UR5 ;  /* 0x0000000604067299 */ /* 0x000fe20008010205 */
[C---:B------:R-:W-:Y:S01]  /*1030*/  IADD3 R114, -R43.reuse, 0x30, RZ ;  /* 0x000000302b727810 */ /* 0x040fe20007ffe1ff */
[----:B------:R-:W-:Y:S01]  /*1040*/  UIMAD.WIDE.U32 UR20, UR4, 0x30, URZ ;  /* 0x00000030041478a5 */ /* 0x000fe2000f8e003f */
[----:B------:R-:W-:Y:S01]  /*1050*/  IMAD.WIDE.U32 R10, R43, c[0x0][0x280], R24 ;  /* 0x0000a0002b0a7a25 */ /* 0x000fe200078e0018 */
[----:B------:R-:W-:Y:S01]  /*1060*/  UIMAD UR5, UR5, 0x30, URZ ;  /* 0x00000030050578a4 */ /* 0x000fe2000f8e023f */
[----:B------:R-:W-:Y:S01]  /*1070*/  IADD3 R41, R38, 0x20, RZ ;  /* 0x0000002026297810 */ /* 0x000fe20007ffe0ff */
[----:B------:R-:W-:Y:S01]  /*1080*/  USHF.L.U32 UR17, UR4, 0x5, URZ ;  /* 0x0000000504117899 */ /* 0x000fe2000800063f */
[----:B------:R-:W-:Y:S01]  /*1090*/  IMAD.WIDE.U32 R2, R46, UR10, R142 ;  /* 0x0000000a2e027c25 */ /* 0x000fe2000f8e008e */
[----:B------:R-:W-:Y:S01]  /*10a0*/  IADD3 R40, R38, 0x60, RZ ;  /* 0x0000006026287810 */ /* 0x000fe20007ffe0ff */
[----:B------:R-:W-:-:S02]  /*10b0*/  UIADD3 UR9, UR19, UR9, URZ ;  /* 0x0000000913097290 */ /* 0x000fc4000fffe03f */
[----:B------:R-:W-:Y:S01]  /*10c0*/  IMAD.WIDE.U32 R6, R30, c[0x0][0x260], R24 ;  /* 0x000098001e067a25 */ /* 0x000fe200078e0018 */
[----:B------:R-:W-:Y:S02]  /*10d0*/  UIADD3 UR5, UR21, UR5, URZ ;  /* 0x0000000515057290 */ /* 0x000fe4000fffe03f */
[----:B------:R-:W-:Y:S01]  /*10e0*/  ULDC.U8 UR4, c[0x0][0x298] ;  /* 0x0000a60000047ab9 */ /* 0x000fe20000000000 */
[----:B------:R-:W-:Y:S02]  /*10f0*/  IMAD.IADD R19, R9, 0x1, R16 ;  /* 0x0000000109137824 */ /* 0x000fe400078e0210 */
[----:B------:R-:W-:Y:S02]  /*1100*/  IMAD.IADD R17, R16, 0x1, R11 ;  /* 0x0000000110117824 */ /* 0x000fe400078e020b */
[----:B------:R-:W-:Y:S01]  /*1110*/  IMAD.MOV.U32 R18, RZ, RZ, R8 ;  /* 0x000000ffff127224 */ /* 0x000fe200078e0008 */
[----:B------:R-:W-:Y:S01]  /*1120*/  @P0 LEA R8, P1, R2, c[0x0][0x220], 0x1 ;  /* 0x0000880002080a11 */ /* 0x000fe200078208ff */
[----:B------:R-:W-:-:S02]  /*1130*/  IMAD.IADD R5, R3, 0x1, R13 ;  /* 0x0000000103057824 */ /* 0x000fc400078e020d */
[----:B------:R-:W-:Y:S02]  /*1140*/  IMAD.MOV.U32 R16, RZ, RZ, R10 ;  /* 0x000000ffff107224 */ /* 0x000fe400078e000a */
[----:B------:R-:W-:Y:S01]  /*1150*/  IMAD.IADD R21, R7, 0x1, R20 ;  /* 0x0000000107157824 */ /* 0x000fe200078e0214 */
[----:B------:R-:W-:Y:S01]  /*1160*/  @P0 LEA.HI.X R9, R2, c[0x0][0x224], R5, 0x1, P1 ;  /* 0x0000890002090a11 */ /* 0x000fe200008f0c05 */
[----:B------:R-:W-:Y:S01]  /*1170*/  IMAD.IADD R36, R38, 0x1, R37 ;  /* 0x0000000126247824 */ /* 0x000fe200078e0225 */
[----:B------:R-:W-:Y:S01]  /*1180*/  LEA.HI R7, R26, R166, RZ, 0x6 ;  /* 0x000000a61a077211 */ /* 0x000fe200078f30ff */
[----:B------:R-:W-:Y:S01]  /*1190*/  IMAD.MOV.U32 R20, RZ, RZ, R6 ;  /* 0x000000ffff147224 */ /* 0x000fe200078e0006 */
[----:B------:R-:W-:Y:S01]  /*11a0*/  @P3 IADD3 R6, P4, R2, UR8, RZ ;  /* 0x0000000802063c10 */ /* 0x000fe2000ff9e0ff */
[----:B------:R-:W-:Y:S01]  /*11b0*/  IMAD.SHL.U32 R2, R43, 0x40, RZ ;  /* 0x000000402b027824 */ /* 0x000fe200078e00ff */
[----:B------:R-:W-:Y:S01]  /*11c0*/  ISETP.GE.AND P1, PT, R24, c[0x0][0x27c], PT ;  /* 0x00009f0018007a0c */ /* 0x000fe20003f26270 */
[----:B------:R-:W-:-:S02]  /*11d0*/  IMAD.SHL.U32 R7, R7, 0x8, RZ ;  /* 0x0000000807077824 */ /* 0x000fc400078e00ff */
[----:B------:R-:W-:Y:S01]  /*11e0*/  IMAD R3, R23, c[0x0][0x290], RZ ;  /* 0x0000a40017037a24 */ /* 0x000fe200078e02ff */
[----:B------:R-:W-:Y:S01]  /*11f0*/  LOP3.LUT R119, R2, 0x1c0, RZ, 0xc0, !PT ;  /* 0x000001c002777812 */ /* 0x000fe200078ec0ff */
[----:B------:R-:W-:Y:S01]  /*1200*/  IMAD.WIDE.U32 R120, R27, c[0x0][0x268], R20 ;  /* 0x00009a001b787a25 */ /* 0x000fe200078e0014 */
[----:B------:R-:W-:Y:S02]  /*1210*/  SEL R2, RZ, c[0x0][0x27c], !P1 ;  /* 0x00009f00ff027a07 */ /* 0x000fe40004800000 */
[----:B------:R-:W-:Y:S01]  /*1220*/  LOP3.LUT R7, R7, 0xfffffe00, RZ, 0xc0, !PT ;  /* 0xfffffe0007077812 */ /* 0x000fe200078ec0ff */
[----:B------:R-:W-:Y:S01]  /*1230*/  IMAD R3, R43, c[0x0][0x294], R3 ;  /* 0x0000a5002b037a24 */ /* 0x000fe200078e0203 */
[----:B------:R-:W-:Y:S01]  /*1240*/  LOP3.LUT R87, R119, 0x38, R24, 0xf8, !PT ;  /* 0x0000003877577812 */ /* 0x000fe200078ef818 */
[----:B------:R-:W-:Y:S01]  /*1250*/  IMAD.IADD R2, R24, 0x1, R2 ;  /* 0x0000000118027824 */ /* 0x000fe200078e0202 */
[----:B------:R-:W-:Y:S01]  /*1260*/  SHF.R.U32.HI R158, RZ, 0x3, R119 ;  /* 0x00000003ff9e7819 */ /* 0x000fe20000011677 */
[----:B------:R-:W-:Y:S01]  /*1270*/  IMAD.WIDE.U32 R124, R22, c[0x0][0x280], R16 ;  /* 0x0000a000167c7a25 */ /* 0x000fe200078e0010 */
[----:B------:R-:W-:-:S02]  /*1280*/  @P3 IADD3.X R23, R5, UR12, RZ, P4, !PT ;  /* 0x0000000c05173c10 */ /* 0x000fc4000a7fe4ff */
[----:B------:R-:W-:Y:S01]  /*1290*/  LOP3.LUT R87, R7, R87, R158, 0xf6, !PT ;  /* 0x0000005707577212 */ /* 0x000fe200078ef69e */
[----:B------:R-:W-:Y:S01]  /*12a0*/  IMAD.WIDE.U32 R128, R22, c[0x0][0x280], R18 ;  /* 0x0000a00016807a25 */ /* 0x000fe200078e0012 */
[----:B------:R-:W-:Y:S02]  /*12b0*/  SHF.R.S32.HI R5, RZ, 0x1f, R2 ;  /* 0x0000001fff057819 */ /* 0x000fe40000011402 */
[----:B------:R-:W-:Y:S01]  /*12c0*/  SHF.L.U32 R87, R87, 0x1, RZ ;  /* 0x0000000157577819 */ /* 0x000fe200000006ff */
[----:B------:R-:W-:Y:S01]  /*12d0*/  IMAD.WIDE.U32 R162, R30, c[0x0][0x1e8], RZ ;  /* 0x00007a001ea27a25 */ /* 0x000fe200078e00ff */
[----:B------:R-:W-:-:S03]  /*12e0*/  LEA.HI R26, R5, R2, RZ, 0x6 ;  /* 0x00000002051a7211 */ /* 0x000fc600078f30ff */
[----:B------:R-:W-:-:S04]  /*12f0*/  IMAD.WIDE.U32 R160, R30, c[0x0][0x210], RZ ;  /* 0x000084001ea07a25 */ /* 0x000fc800078e00ff */
[----:B------:R-:W-:Y:S02]  /*1300*/  IMAD.MOV.U32 R168, RZ, RZ, c[0x0][0x2b8] ;  /* 0x0000ae00ffa87624 */ /* 0x000fe400078e00ff */
[----:B------:R-:W-:Y:S02]  /*1310*/  IMAD.MOV.U32 R165, RZ, RZ, c[0x0][0x27c] ;  /* 0x00009f00ffa57624 */ /* 0x000fe400078e00ff */
[----:B------:R-:W-:Y:S02]  /*1320*/  IMAD.MOV.U32 R86, RZ, RZ, c[0x0][0x27c] ;  /* 0x00009f00ff567624 */ /* 0x000fe400078e00ff */
[----:B------:R-:W-:Y:S02]  /*1330*/  IMAD R0, R0, 0x20, R43 ;  /* 0x0000002000007824 */ /* 0x000fe400078e022b */
[----:B------:R-:W-:Y:S01]  /*1340*/  IMAD.SHL.U32 R86, R86, 0x2, RZ ;  /* 0x0000000256567824 */ /* 0x000fe200078e00ff */
[--C-:B--2---:R-:W-:Y:S01]  /*1350*/  @P2 SHF.R.S32.HI R11, RZ, 0x1f, R14.reuse ;  /* 0x0000001fff0b2819 */ /* 0x104fe2000001140e */
[----:B------:R-:W-:-:S02]  /*1360*/  @P2 IMAD.MOV.U32 R10, RZ, RZ, R14 ;  /* 0x000000ffff0a2224 */ /* 0x000fc400078e000e */
[----:B------:R-:W-:Y:S01]  /*1370*/  @!P2 IMAD.MOV.U32 R10, RZ, RZ, R29 ;  /* 0x000000ffff0aa224 */ /* 0x000fe200078e001d */
[----:B------:R-:W-:Y:S01]  /*1380*/  P2R R29, PR, RZ, 0x2 ;  /* 0x00000002ff1d7803 */ /* 0x000fe20000000000 */
[----:B------:R-:W-:Y:S01]  /*1390*/  @!P2 IMAD.MOV.U32 R11, RZ, RZ, R12 ;  /* 0x000000ffff0ba224 */ /* 0x000fe200078e000c */
[----:B------:R-:W-:Y:S01]  /*13a0*/  ISETP.GE.AND P2, PT, R24, c[0x0][0x1d4], PT ;  /* 0x0000750018007a0c */ /* 0x000fe20003f46270 */
[----:B------:R-:W-:-:S03]  /*13b0*/  IMAD.WIDE.U32 R14, R43, c[0x0][0x290], R38 ;  /* 0x0000a4002b0e7a25 */ /* 0x000fc600078e0026 */
[----:B------:R-:W-:Y:S01]  /*13c0*/  P2R R117, PR, RZ, 0x4 ;  /* 0x00000004ff757803 */ /* 0x000fe20000000000 */
[----:B------:R-:W-:Y:S01]  /*13d0*/  IMAD.WIDE.U32 R12, R43, c[0x0][0x290], R24 ;  /* 0x0000a4002b0c7a25 */ /* 0x000fe200078e0018 */
[----:B------:R-:W-:Y:S02]  /*13e0*/  ISETP.GE.AND P2, PT, R36, c[0x0][0x1d4], PT ;  /* 0x0000750024007a0c */ /* 0x000fe40003f46270 */
[----:B------:R-:W-:Y:S01]  /*13f0*/  ISETP.NE.AND P1, PT, R117, RZ, PT ;  /* 0x000000ff7500720c */ /* 0x000fe20003f25270 */
[----:B------:R-:W-:Y:S01]  /*1400*/  IMAD.IADD R15, R15, 0x1, R3 ;  /* 0x000000010f0f7824 */ /* 0x000fe200078e0203 */
[----:B------:R-:W-:Y:S01]  /*1410*/  P2R R137, PR, RZ, 0x4 ;  /* 0x00000004ff897803 */ /* 0x000fe20000000000 */
[----:B------:R-:W-:Y:S01]  /*1420*/  IMAD.IADD R13, R3, 0x1, R13 ;  /* 0x00000001030d7824 */ /* 0x000fe200078e020d */
[----:B------:R-:W-:Y:S01]  /*1430*/  LEA.HI R3, R5, R2, RZ, 0x3 ;  /* 0x0000000205037211 */ /* 0x000fe200078f18ff */
[----:B------:R-:W-:Y:S01]  /*1440*/  IMAD R5, R28, c[0x0][0x268], RZ ;  /* 0x00009a001c057a24 */ /* 0x000fe200078e02ff */
[----:B------:R-:W-:Y:S01]  /*1450*/  ISETP.NE.AND P4, PT, R137, RZ, PT ;  /* 0x000000ff8900720c */ /* 0x000fe20003f85270 */
[----:B------:R-:W-:Y:S01]  /*1460*/  IMAD.WIDE.U32 R122, R22, c[0x0][0x290], R12 ;  /* 0x0000a400167a7a25 */ /* 0x000fe200078e000c */
[----:B------:R-:W-:-:S02]  /*1470*/  SHF.R.S32.HI R2, RZ, 0x1f, R22 ;  /* 0x0000001fff027819 */ /* 0x000fc40000011416 */
[----:B------:R-:W-:Y:S01]  /*1480*/  ISETP.GE.AND P2, PT, R36, c[0x0][0x27c], PT ;  /* 0x00009f0024007a0c */ /* 0x000fe20003f46270 */
[----:B------:R-:W-:Y:S01]  /*1490*/  IMAD R130, R27, c[0x0][0x26c], R5 ;  /* 0x00009b001b827a24 */ /* 0x000fe200078e0205 */
[----:B------:R-:W-:Y:S01]  /*14a0*/  LOP3.LUT R113, R3, 0xfffffff8, RZ, 0xc0, !PT ;  /* 0xfffffff803717812 */ /* 0x000fe200078ec0ff */
[----:B------:R-:W-:Y:S01]  /*14b0*/  @!PT LDS RZ, [RZ] ;  /* 0x00000000fffff984 */ /* 0x000fe20000000800 */
[----:B------:R-:W-:Y:S01]  /*14c0*/  @!PT LDS RZ, [RZ] ;  /* 0x00000000fffff984 */ /* 0x000fe20000000800 */
[----:B------:R-:W-:Y:S01]  /*14d0*/  @!PT LDS RZ, [RZ] ;  /* 0x00000000fffff984 */ /* 0x000fe20000000800 */
[----:B------:R1:W-:Y:S01]  /*14e0*/  @P0 LDGSTS.E.BYPASS.LTC128B.128 [R87+0xa080], [R8.64], !P1 ;  /* 0x0a08000008570fae */ /* 0x0003e2000c901d4e */
[----:B------:R-:W-:Y:S01]  /*14f0*/  SEL R5, RZ, c[0x0][0x27c], !P2 ;  /* 0x00009f00ff057a07 */ /* 0x000fe20005000000 */
[----:B------:R-:W-:Y:S01]  /*1500*/  IMAD.SHL.U32 R13, R159, 0x40, RZ ;  /* 0x000000409f0d7824 */ /* 0x000fe200078e00ff */
[----:B------:R-:W-:Y:S01]  /*1510*/  SHF.R.S32.HI R84, RZ, 0x3, R3 ;  /* 0x00000003ff547819 */ /* 0x000fe20000011403 */
[----:B------:R-:W-:Y:S01]  /*1520*/  IMAD.WIDE.U32 R126, R22, c[0x0][0x290], R14 ;  /* 0x0000a400167e7a25 */ /* 0x000fe200078e000e */
[----:B------:R-:W-:Y:S01]  /*1530*/  SHF.R.S32.HI R133, RZ, 0x1f, R113 ;  /* 0x0000001fff857819 */ /* 0x000fe20000011471 */
[----:B------:R1:W-:Y:S01]  /*1540*/  @P0 LDGSTS.E.BYPASS.LTC128B.128 [R87+0xb880], [R8.64+0x80], !P4 ;  /* 0x0b88008008570fae */ /* 0x0003e2000e101d4e */
[----:B------:R-:W-:Y:S01]  /*1550*/  LOP3.LUT R118, R13, 0x1c0, RZ, 0xc0, !PT ;  /* 0x000001c00d767812 */ /* 0x000fe200078ec0ff */
[----:B------:R-:W-:-:S02]  /*1560*/  IMAD.IADD R5, R36, 0x1, R5 ;  /* 0x0000000124057824 */ /* 0x000fc400078e0205 */
[----:B------:R1:W-:Y:S01]  /*1570*/  @P0 LDGSTS.E.BYPASS.LTC128B.128 [R87+0xd080], [R8.64+0x100], !P6 ;  /* 0x0d08010008570fae */ /* 0x0003e2000f101d4e */
[----:B------:R-:W-:Y:S01]  /*1580*/  SHF.R.U32.HI R157, RZ, 0x3, R118 ;  /* 0x00000003ff9d7819 */ /* 0x000fe20000011676 */
[----:B------:R-:W-:Y:S01]  /*1590*/  IMAD.WIDE.U32 R146, R10, c[0x0][0x2b0], RZ ;  /* 0x0000ac000a927a25 */ /* 0x000fe200078e00ff */
[----:B------:R-:W-:Y:S01]  /*15a0*/  LOP3.LUT R13, R118, 0x38, R3, 0xf8, !PT ;  /* 0x00000038760d7812 */ /* 0x000fe200078ef803 */
[----:B------:R1:W-:Y:S02]  /*15b0*/  @P0 LDGSTS.E.BYPASS.LTC128B.128 [R87+0xe880], [R8.64+0x180], !P5 ;  /* 0x0e88018008570fae */ /* 0x0003e4000e901d4e */
[----:B------:R-:W-:Y:S01]  /*15c0*/  IMAD.IADD R130, R121, 0x1, R130 ;  /* 0x0000000179827824 */ /* 0x000fe200078e0282 */
[----:B-1----:R-:W-:-:S04]  /*15d0*/  @P3 LEA R8, P0, R6, c[0x0][0x220], 0x1 ;  /* 0x0000880006083a11 */ /* 0x002fc800078008ff */
[----:B------:R-:W-:Y:S01]  /*15e0*/  @P3 LEA.HI.X R9, R6, c[0x0][0x224], R23, 0x1, P0 ;  /* 0x0000890006093a11 */ /* 0x000fe200000f0c17 */
[C---:B------:R-:W-:Y:S01]  /*15f0*/  IMAD R6, R2.reuse, c[0x0][0x280], RZ ;  /* 0x0000a00002067a24 */ /* 0x040fe200078e02ff */
[----:B------:R-:W-:Y:S01]  /*1600*/  ISETP.GE.AND P0, PT, R165, 0x1, PT ;  /* 0x00000001a500780c */ /* 0x000fe20003f06270 */
[----:B------:R-:W-:Y:S02]  /*1610*/  IMAD R2, R2, c[0x0][0x290], RZ ;  /* 0x0000a40002027a24 */ /* 0x000fe400078e02ff */
[C---:B------:R-:W-:Y:S01]  /*1620*/  IMAD R21, R22.reuse, c[0x0][0x284], R6 ;  /* 0x0000a10016157a24 */ /* 0x040fe200078e0206 */
[----:B------:R-:W-:Y:S01]  /*1630*/  SHF.R.S32.HI R6, RZ, 0x1f, R5 ;  /* 0x0000001fff067819 */ /* 0x000fe20000011405 */
[----:B------:R-:W-:Y:S01]  /*1640*/  IMAD R20, R22, c[0x0][0x294], R2 ;  /* 0x0000a50016147a24 */ /* 0x000fe200078e0202 */
[----:B------:R-:W-:Y:S01]  /*1650*/  SHF.R.S32.HI R2, RZ, 0x1f, R159 ;  /* 0x0000001fff027819 */ /* 0x000fe2000001149f */
[----:B------:R1:W-:Y:S01]  /*1660*/  @P3 LDGSTS.E.BYPASS.LTC128B.128 [R87+0xb080], [R8.64], !P1 ;  /* 0x0b08000008573fae */ /* 0x0003e2000c901d4e */
[----:B------:R-:W-:Y:S01]  /*1670*/  LEA.HI R16, R6, R5, RZ, 0x6 ;  /* 0x0000000506107211 */ /* 0x000fe200078f30ff */
[----:B------:R-:W-:Y:S01]  /*1680*/  IMAD.IADD R136, R129, 0x1, R21 ;  /* 0x0000000181887824 */ /* 0x000fe200078e0215 */
[----:B------:R-:W-:Y:S01]  /*1690*/  LEA.HI R12, R2, R159, RZ, 0x3 ;  /* 0x0000009f020c7211 */ /* 0x000fe200078f18ff */
[----:B------:R1:W-:Y:S01]  /*16a0*/  @P3 LDGSTS.E.BYPASS.LTC128B.128 [R87+0xc880], [R8.64+0x80], !P4 ;  /* 0x0c88008008573fae */ /* 0x0003e2000e101d4e */
[----:B------:R-:W-:Y:S01]  /*16b0*/  LEA.HI R2, R6, R5, RZ, 0x3 ;  /* 0x0000000506027211 */ /* 0x000fe200078f18ff */
[----:B------:R-:W-:Y:S01]  /*16c0*/  IMAD.IADD R134, R21, 0x1, R125 ;  /* 0x0000000115867824 */ /* 0x000fe200078e027d */
[----:B------:R-:W-:Y:S01]  /*16d0*/  SHF.R.S32.HI R5, RZ, 0x6, R26 ;  /* 0x00000006ff057819 */ /* 0x000fe2000001141a */
[----:B------:R-:W-:Y:S01]  /*16e0*/  IMAD.SHL.U32 R12, R12, 0x40, RZ ;  /* 0x000000400c0c7824 */ /* 0x000fe200078e00ff */
[----:B------:R-:W-:Y:S01]  /*16f0*/  LOP3.LUT R6, R119, 0x38, R3, 0xf8, !PT ;  /* 0x0000003877067812 */ /* 0x000fe200078ef803 */
[----:B------:R1:W-:Y:S01]  /*1700*/  @P3 LDGSTS.E.BYPASS.LTC128B.128 [R87+0xe080], [R8.64+0x100], !P6 ;  /* 0x0e08010008573fae */ /* 0x0003e2000f101d4e */
[----:B------:R-:W-:Y:S01]  /*1710*/  LOP3.LUT R112, R2, 0xfffffff8, RZ, 0xc0, !PT ;  /* 0xfffffff802707812 */ /* 0x000fe200078ec0ff */
[----:B------:R-:W-:Y:S01]  /*1720*/  IMAD R15, R5, 0xc00, R7 ;  /* 0x00000c00050f7824 */ /* 0x000fe200078e0207 */
[----:B------:R-:W-:Y:S01]  /*1730*/  LOP3.LUT R12, R12, 0xfffffe00, RZ, 0xc0, !PT ;  /* 0xfffffe000c0c7812 */ /* 0x000fe200078ec0ff */
[----:B------:R1:W-:Y:S01]  /*1740*/  @P3 LDGSTS.E.BYPASS.LTC128B.128 [R87+0xf880], [R8.64+0x180], !P5 ;  /* 0x0f88018008573fae */ /* 0x0003e2000e901d4e */
[-C--:B------:R-:W-:Y:S01]  /*1750*/  LOP3.LUT R14, R6, R158.reuse, RZ, 0x3c, !PT ;  /* 0x0000009e060e7212 */ /* 0x080fe200078e3cff */
[----:B------:R-:W-:Y:S01]  /*1760*/  IMAD.IADD R135, R127, 0x1, R20 ;  /* 0x000000017f877824 */ /* 0x000fe200078e0214 */
[----:B------:R-:W-:Y:S01]  /*1770*/  ISETP.NE.AND P1, PT, R29, RZ, PT ;  /* 0x000000ff1d00720c */ /* 0x000fe20003f25270 */
[----:B------:R-:W-:Y:S01]  /*1780*/  IMAD R6, R5, 0xc00, R12 ;  /* 0x00000c0005067824 */ /* 0x000fe200078e020c */
[-C--:B------:R-:W-:Y:S01]  /*1790*/  LOP3.LUT R5, R13, R157.reuse, RZ, 0x3c, !PT ;  /* 0x0000009d0d057212 */ /* 0x080fe200078e3cff */
[----:B------:R-:W-:Y:S01]  /*17a0*/  IMAD.IADD R18, R15, 0x1, R14 ;  /* 0x000000010f127824 */ /* 0x000fe200078e020e */
[--C-:B------:R-:W-:Y:S01]  /*17b0*/  LOP3.LUT R13, R118, 0x38, R2.reuse, 0xf8, !PT ;  /* 0x00000038760d7812 */ /* 0x100fe200078ef802 */
[----:B------:R-:W0:Y:S01]  /*17c0*/  LDGDEPBAR ;  /* 0x00000000000079af */ /* 0x000e220000000000 */
[----:B------:R-:W-:Y:S01]  /*17d0*/  IMAD.IADD R132, R20, 0x1, R123 ;  /* 0x0000000114847824 */ /* 0x000fe200078e027b */
[----:B------:R-:W-:Y:S01]  /*17e0*/  SHF.R.S32.HI R83, RZ, 0x3, R2 ;  /* 0x00000003ff537819 */ /* 0x000fe20000011402 */
[----:B------:R-:W-:Y:S01]  /*17f0*/  IMAD.IADD R17, R6, 0x1, R5 ;  /* 0x0000000106117824 */ /* 0x000fe200078e0205 */
[----:B------:R-:W-:Y:S01]  /*1800*/  SHF.R.S32.HI R5, RZ, 0x6, R16 ;  /* 0x00000006ff057819 */ /* 0x000fe20000011410 */
[----:B------:R-:W-:Y:S01]  /*1810*/  IMAD.SHL.U32 R152, R18, 0x2, RZ ;  /* 0x0000000212987824 */ /* 0x000fe200078e00ff */
[----:B------:R-:W-:Y:S01]  /*1820*/  LOP3.LUT R6, R119, 0x38, R2, 0xf8, !PT ;  /* 0x0000003877067812 */ /* 0x000fe200078ef802 */
[----:B------:R-:W-:Y:S01]  /*1830*/  IMAD.SHL.U32 R151, R17, 0x2, RZ ;  /* 0x0000000211977824 */ /* 0x000fe200078e00ff */
[----:B------:R-:W-:Y:S01]  /*1840*/  SHF.R.S32.HI R131, RZ, 0x1f, R112 ;  /* 0x0000001fff837819 */ /* 0x000fe20000011470 */
[C---:B------:R-:W-:Y:S01]  /*1850*/  IMAD R15, R5.reuse, 0xc00, R7 ;  /* 0x00000c00050f7824 */ /* 0x040fe200078e0207 */
[----:B------:R-:W-:Y:S01]  /*1860*/  LOP3.LUT R14, R6, R158, RZ, 0x3c, !PT ;  /* 0x0000009e060e7212 */ /* 0x000fe200078e3cff */
[----:B------:R-:W-:Y:S01]  /*1870*/  IMAD R6, R5, 0xc00, R12 ;  /* 0x00000c0005067824 */ /* 0x000fe200078e020c */
[----:B------:R-:W-:Y:S01]  /*1880*/  LOP3.LUT R5, R13, R157, RZ, 0x3c, !PT ;  /* 0x0000009d0d057212 */ /* 0x000fe200078e3cff */
[----:B------:R-:W-:Y:S01]  /*1890*/  BAR.SYNC.DEFER_BLOCKING 0x0 ;  /* 0x0000000000007b1d */ /* 0x000fe20000010000 */
[----:B------:R-:W-:Y:S01]  /*18a0*/  ISETP.NE.AND P3, PT, R168, 0x1, PT ;  /* 0x00000001a800780c */ /* 0x000fe20003f65270 */
[----:B------:R-:W-:-:S02]  /*18b0*/  IMAD.IADD R14, R15, 0x1, R14 ;  /* 0x000000010f0e7824 */ /* 0x000fc400078e020e */
[----:B------:R-:W-:Y:S02]  /*18c0*/  IMAD.IADD R13, R6, 0x1, R5 ;  /* 0x00000001060d7824 */ /* 0x000fe400078e0205 */
[C---:B------:R-:W-:Y:S01]  /*18d0*/  IMAD R6, R31.reuse, c[0x0][0x1e8], RZ ;  /* 0x00007a001f067a24 */ /* 0x040fe200078e02ff */
[----:B-1----:R-:W-:Y:S01]  /*18e0*/  SHF.R.S32.HI R9, RZ, 0x1f, R36 ;  /* 0x0000001fff097819 */ /* 0x002fe20000011424 */
[----:B------:R-:W-:Y:S02]  /*18f0*/  IMAD R5, R31, c[0x0][0x210], RZ ;  /* 0x000084001f057a24 */ /* 0x000fe400078e02ff */
[C---:B------:R-:W-:Y:S01]  /*1900*/  IMAD R6, R30.reuse, c[0x0][0x1ec], R6 ;  /* 0x00007b001e067a24 */ /* 0x040fe200078e0206 */
[----:B------:R-:W-:Y:S01]  /*1910*/  LEA.HI R9, R9, R36, RZ, 0x3 ;  /* 0x0000002409097211 */ /* 0x000fe200078f18ff */
[----:B------:R-:W-:Y:S02]  /*1920*/  IMAD R5, R30, c[0x0][0x214], R5 ;  /* 0x000085001e057a24 */ /* 0x000fe400078e0205 */
[----:B------:R-:W-:Y:S01]  /*1930*/  IMAD.IADD R155, R163, 0x1, R6 ;  /* 0x00000001a39b7824 */ /* 0x000fe200078e0206 */
[----:B------:R-:W-:Y:S01]  /*1940*/  SHF.R.S32.HI R6, RZ, 0x1f, R107 ;  /* 0x0000001fff067819 */ /* 0x000fe2000001146b */
[----:B------:R-:W-:Y:S01]  /*1950*/  IMAD.IADD R154, R161, 0x1, R5 ;  /* 0x00000001a19a7824 */ /* 0x000fe200078e0205 */
[----:B------:R-:W-:Y:S01]  /*1960*/  SHF.R.S32.HI R5, RZ, 0x1f, R106 ;  /* 0x0000001fff057819 */ /* 0x000fe2000001146a */
[----:B------:R-:W-:Y:S01]  /*1970*/  IMAD R8, R11, c[0x0][0x2b0], RZ ;  /* 0x0000ac000b087a24 */ /* 0x000fe200078e02ff */
[----:B------:R-:W-:Y:S01]  /*1980*/  LEA.HI R6, R6, R107, RZ, 0x3 ;  /* 0x0000006b06067211 */ /* 0x000fe200078f18ff */
[----:B------:R-:W-:Y:S01]  /*1990*/  IMAD.SHL.U32 R150, R14, 0x2, RZ ;  /* 0x000000020e967824 */ /* 0x000fe200078e00ff */
[----:B------:R-:W-:Y:S01]  /*19a0*/  LEA.HI R5, R5, R106, RZ, 0x3 ;  /* 0x0000006a05057211 */ /* 0x000fe200078f18ff */
[----:B------:R-:W-:Y:S01]  /*19b0*/  IMAD R8, R10, c[0x0][0x2b4], R8 ;  /* 0x0000ad000a087a24 */ /* 0x000fe200078e0208 */
[----:B------:R-:W-:Y:S01]  /*19c0*/  LOP3.LUT R103, R6, 0xfffffff8, RZ, 0xc0, !PT ;  /* 0xfffffff806677812 */ /* 0x000fe200078ec0ff */
[----:B------:R-:W-:Y:S01]  /*19d0*/  IMAD.SHL.U32 R149, R13, 0x2, RZ ;  /* 0x000000020d957824 */ /* 0x000fe200078e00ff */
[----:B------:R-:W-:-:S02]  /*19e0*/  LOP3.LUT R102, R5, 0xfffffff8, RZ, 0xc0, !PT ;  /* 0xfffffff805667812 */ /* 0x000fc400078ec0ff */
[----:B------:R-:W-:Y:S02]  /*19f0*/  LOP3.LUT R101, R9, 0xfffffff8, RZ, 0xc0, !PT ;  /* 0xfffffff809657812 */ /* 0x000fe400078ec0ff */
[----:B------:R-:W-:Y:S02]  /*1a00*/  SHF.R.S32.HI R111, RZ, 0x1f, R103 ;  /* 0x0000001fff6f7819 */ /* 0x000fe40000011467 */
[----:B------:R-:W-:Y:S02]  /*1a10*/  SHF.R.S32.HI R110, RZ, 0x1f, R102 ;  /* 0x0000001fff6e7819 */ /* 0x000fe40000011466 */
[----:B------:R-:W-:Y:S02]  /*1a20*/  IADD3 R153, R147, R8, RZ ;  /* 0x0000000893997210 */ /* 0x000fe40007ffe0ff */
[----:B------:R-:W-:Y:S02]  /*1a30*/  SHF.R.S32.HI R109, RZ, 0x1f, R101 ;  /* 0x0000001fff6d7819 */ /* 0x000fe40000011465 */
.L_x_1173:
[----:B-12---:R-:W-:Y:S01]  /*1a40*/  IMAD R2, R46, 0x30, R0 ;  /* 0x000000302e027824 */ /* 0x006fe200078e0200 */
[----:B------:R-:W-:Y:S01]  /*1a50*/  ISETP.NE.AND P3, PT, R168, 0x1, PT ;  /* 0x00000001a800780c */ /* 0x000fe20003f65270 */
[----:B------:R-:W-:Y:S01]  /*1a60*/  IMAD.MOV.U32 R105, RZ, RZ, RZ ;  /* 0x000000ffff697224 */ /* 0x000fe200078e00ff */
[----:B------:R-:W-:Y:S04]  /*1a70*/  DEPBAR.LE SB0, 0x0 ;  /* 0x000080000000791a */ /* 0x000fe80000000000 */
[----:B---3--:R-:W-:Y:S01]  /*1a80*/  IMAD.IADD R3, R156, 0x1, R2 ;  /* 0x000000019c037824 */ /* 0x008fe200078e0202 */
[----:B------:R-:W-:Y:S01]  /*1a90*/  ISETP.GE.AND P0, PT, R2, R4, PT ;  /* 0x000000040200720c */ /* 0x000fe20003f06270 */
[----:B------:R-:W-:Y:S01]  /*1aa0*/  BSSY B2, `(.L_x_1134) ;  /* 0x0000534000027945 */ /* 0x000fe20003800000 */
[----:B------:R-:W-:Y:S01]  /*1ab0*/  ISETP.GE.AND P4, PT, R165, 0x1, PT ;  /* 0x00000001a500780c */ /* 0x000fe20003f86270 */
[----:B------:R-:W-:Y:S01]  /*1ac0*/  IMAD.MOV.U32 R2, RZ, RZ, R3 ;  /* 0x000000ffff027224 */ /* 0x000fe200078e0003 */
[----:B------:R-:W-:Y:S02]  /*1ad0*/  ISETP.GT.OR P0, PT, R0, 0x2f, P0 ;  /* 0x0000002f0000780c */ /* 0x000fe40000704670 */
[----:B------:R-:W-:Y:S05]  /*1ae0*/  @P3 IMAD.HI.U32 R5, R3, c[0x0][0x2bc], RZ ;  /* 0x0000af0003053a27 */ /* 0x000fea00078e00ff */
[----:B------:R-:W-:Y:S06]  /*1af0*/  @P3 SHF.R.U32.HI R2, RZ, c[0x0][0x2c0], R5 ;  /* 0x0000b000ff023a19 */ /* 0x000fec0000011605 */
[C---:B------:R-:W-:Y:S04]  /*1b00*/  @!P0 IADD3 R5, P3, R2.reuse, R146, RZ ;  /* 0x0000009202058210 */ /* 0x040fe80007f7e0ff */
        /* <DEDUP_REMOVED lines=10> */
[----:B------:R-:W-:Y:S04]  /*1bb0*/  IMAD R5, R108, c[0x0][0x1e4], R5 ;  /* 0x000079006c057a24 */ /* 0x000fe800078e0205 */
[----:B------:R-:W-:Y:S01]  /*1bc0*/  IMAD.IADD R3, R3, 0x1, R5 ;  /* 0x0000000103037824 */ /* 0x000fe200078e0205 */
[----:B--2---:R-:W-:Y:S03]  /*1bd0*/  SHF.R.S32.HI R116, RZ, 0x1f, R105 ;  /* 0x0000001fff747819 */ /* 0x004fe60000011469 */
[C---:B------:R-:W-:Y:S04]  /*1be0*/  IMAD.WIDE.U32 R2, R105.reuse, c[0x0][0x1f0], R2 ;  /* 0x00007c0069027a25 */ /* 0x040fe800078e0002 */
[----:B------:R-:W-:Y:S01]  /*1bf0*/  IMAD R5, R116, c[0x0][0x1f0], RZ ;  /* 0x00007c0074057a24 */ /* 0x000fe200078e02ff */
[----:B------:R-:W-:Y:S03]  /*1c00*/  IADD3 R2, P0, R162, R2, RZ ;  /* 0x00000002a2027210 */ /* 0x000fe60007f1e0ff */
[----:B------:R-:W-:Y:S05]  /*1c10*/  IMAD R5, R105, c[0x0][0x1f4], R5 ;  /* 0x00007d0069057a24 */ /* 0x000fea00078e0205 */
[----:B------:R-:W-:Y:S02]  /*1c20*/  IADD3.X R3, R155, R3, R5, P0, !PT ;  /* 0x000000039b037210 */ /* 0x000fe400007fe405 */
[C---:B------:R-:W-:Y:S04]  /*1c30*/  LEA R100, P0, R2.reuse, c[0x0][0x1c8], 0x1 ;  /* 0x0000720002647a11 */ /* 0x040fe800078008ff */
        /* <DEDUP_REMOVED lines=36> */
[----:B------:R-:W-:Y:S02]  /*1e80*/  CS2R R56, SRZ ;  /* 0x0000000000387805 */ /* 0x000fe4000001ff00 */
[----:B------:R-:W-:Y:S01]  /*1e90*/  IMAD.X R6, R44, 0x1, R135, P0 ;  /* 0x000000012c067824 */ /* 0x000fe200000e0687 */
[C---:B------:R-:W-:Y:S04]  /*1ea0*/  LEA R10, P0, R2.reuse, c[0x0][0x270], 0x1 ;  /* 0x00009c00020a7a11 */ /* 0x040fe800078008ff */
[----:B------:R-:W-:Y:S02]  /*1eb0*/  LEA.HI.X R11, R2, c[0x0][0x274], R5, 0x1, P0 ;  /* 0x00009d00020b7a11 */ /* 0x000fe400000f0c05 */
[C---:B------:R-:W-:Y:S04]  /*1ec0*/  LEA R8, P0, R3.reuse, c[0x0][0x288], 0x1 ;  /* 0x0000a20003087a11 */ /* 0x040fe800078008ff */
[----:B------:R-:W-:Y:S02]  /*1ed0*/  LEA.HI.X R9, R3, c[0x0][0x28c], R6, 0x1, P0 ;  /* 0x0000a30003097a11 */ /* 0x000fe400000f0c06 */
[----:B------:R-:W-:Y:S01]  /*1ee0*/  ISETP.GE.AND P0, PT, R38, c[0x0][0x27c], PT ;  /* 0x00009f0026007a0c */ /* 0x000fe20003f06270 */
[----:B------:R-:W-:Y:S11]  /*1ef0*/  CS2R R2, SRZ ;  /* 0x0000000000027805 */ /* 0x000ff6000001ff00 */
[----:B------:R-:W-:Y:S01]  /*1f00*/  @!UPT UIADD3 URZ, URZ, URZ, URZ ;  /* 0x0000003f3f3ff290 */ /* 0x000fe2000fffe03f */
        /* <DEDUP_REMOVED lines=14> */
.L_x_1138:
[----:B------:R-:W-:Y:S05]  /*1ff0*/  BSYNC B0 ;  /* 0x0000000000007941 */ /* 0x000fea0003800000 */
.L_x_1137:
[----:B-----5:R-:W-:Y:S01]  /*2000*/  MOV R5, R17 ;  /* 0x0000001100057202 */ /* 0x020fe20000000f00 */
[----:B-1----:R-:W-:Y:S01]  /*2010*/  IMAD.MOV.U32 R9, RZ, RZ, R18 ;  /* 0x000000ffff097224 */ /* 0x002fe200078e0012 */
[----:B------:R-:W-:Y:S01]  /*2020*/  ISETP.GE.AND P5, PT, R159, R104, PT ;  /* 0x000000689f00720c */ /* 0x000fe20003fa6270 */
[----:B------:R-:W-:Y:S01]  /*2030*/  IMAD.MOV.U32 R8, RZ, RZ, R19 ;  /* 0x000000ffff087224 */ /* 0x000fe200078e0013 */
[----:B------:R-:W-:Y:S01]  /*2040*/  BSSY B0, `(.L_x_1139) ;  /* 0x000003e000007945 */ /* 0x000fe20003800000 */
[----:B------:R-:W-:Y:S01]  /*2050*/  IMAD.MOV.U32 R6, RZ, RZ, R16 ;  /* 0x000000ffff067224 */ /* 0x000fe200078e0010 */
[----:B------:R-:W-:Y:S01]  /*2060*/  CS2R R26, SRZ ;  /* 0x00000000001a7805 */ /* 0x000fe2000001ff00 */
[----:B------:R-:W-:Y:S01]  /*2070*/  CS2R R22, SRZ ;  /* 0x0000000000167805 */ /* 0x000fe2000001ff00 */
[----:B------:R-:W-:Y:S01]  /*2080*/  PRMT R33, R8, 0x5410, R9 ;  /* 0x0000541008217816 */ /* 0x000fe20000000009 */
[----:B------:R-:W-:Y:S01]  /*2090*/  IMAD.MOV.U32 R9, RZ, RZ, R14 ;  /* 0x000000ffff097224 */ /* 0x000fe200078e000e */
[----:B------:R-:W-:Y:S01]  /*20a0*/  PRMT R32, R5, 0x5410, R6 ;  /* 0x0000541005207816 */ /* 0x000fe20000000006 */
[----:B------:R-:W-:Y:S01]  /*20b0*/  IMAD.MOV.U32 R8, RZ, RZ, R15 ;  /* 0x000000ffff087224 */ /* 0x000fe200078e000f */
[----:B------:R-:W-:Y:S01]  /*20c0*/  MOV R6, R2 ;  /* 0x0000000200067202 */ /* 0x000fe20000000f00 */
        /* <DEDUP_REMOVED lines=16> */
[----:B------:R-:W-:Y:S01]  /*21d0*/  CS2R R58, SRZ ;  /* 0x00000000003a7805 */ /* 0x000fe2000001ff00 */
[----:B------:R-:W-:Y:S02]  /*21e0*/  MOV R5, R49 ;  /* 0x0000003100057202 */ /* 0x000fe40000000f00 */
[----:B------:R-:W-:Y:S02]  /*21f0*/  PRMT R66, R9, 0x5410, R8 ;  /* 0x0000541009427816 */ /* 0x000fe40000000008 */
[----:B------:R-:W-:Y:S01]  /*2200*/  PRMT R45, R6, 0x5410, R5 ;  /* 0x00005410062d7816 */ /* 0x000fe20000000005 */
        /* <DEDUP_REMOVED lines=33> */
.L_x_1140:
[----:B------:R-:W-:Y:S05]  /*2420*/  BSYNC B0 ;  /* 0x0000000000007941 */ /* 0x000fea0003800000 */
.L_x_1139:
[----:B-----5:R-:W-:Y:S01]  /*2430*/  IMAD.MOV.U32 R6, RZ, RZ, R30 ;  /* 0x000000ffff067224 */ /* 0x020fe200078e001e */
[----:B------:R2:W3:Y:S01]  /*2440*/  SHFL.IDX PT, R76, R99, RZ, 0x181f ;  /* 0x00181fff634c7589 */ /* 0x0004e200000e0000 */
[----:B------:R-:W-:Y:S01]  /*2450*/  IMAD.MOV.U32 R5, RZ, RZ, R31 ;  /* 0x000000ffff057224 */ /* 0x000fe200078e001f */
[----:B------:R-:W-:Y:S01]  /*2460*/  BSSY B1, `(.L_x_1141) ;  /* 0x0000103000017945 */ /* 0x000fe20003800000 */
[----:B-1----:R-:W-:Y:S02]  /*2470*/  IMAD.MOV.U32 R8, RZ, RZ, R26 ;  /* 0x000000ffff087224 */ /* 0x002fe400078e001a */
[----:B------:R-:W-:Y:S01]  /*2480*/  IMAD.MOV.U32 R9, RZ, RZ, R22 ;  /* 0x000000ffff097224 */ /* 0x000fe200078e0016 */
[----:B------:R-:W-:Y:S02]  /*2490*/  PRMT R44, R5, 0x5410, R6 ;  /* 0x00005410052c7816 */ /* 0x000fe40000000006 */
[----:B------:R-:W-:Y:S01]  /*24a0*/  MOV R5, R27 ;  /* 0x0000001b00057202 */ /* 0x000fe20000000f00 */
[----:B------:R2:W1:Y:S01]  /*24b0*/  SHFL.IDX PT, R73, R100, RZ, 0x181f ;  /* 0x00181fff64497589 */ /* 0x00046200000e0000 */
[----:B------:R-:W-:Y:S02]  /*24c0*/  MOV R6, R20 ;  /* 0x0000001400067202 */ /* 0x000fe40000000f00 */
[----:B------:R-:W-:Y:S01]  /*24d0*/  PRMT R42, R5, 0x5410, R8 ;  /* 0x00005410052a7816 */ /* 0x000fe20000000008 */
[----:B------:R-:W-:Y:S02]  /*24e0*/  IMAD.MOV.U32 R8, RZ, RZ, R23 ;  /* 0x000000ffff087224 */ /* 0x000fe400078e0017 */
[----:B------:R-:W-:Y:S03]  /*24f0*/  IMAD.MOV.U32 R5, RZ, RZ, R21 ;  /* 0x000000ffff057224 */ /* 0x000fe600078e0015 */
[----:B------:R-:W-:Y:S01]  /*2500*/  PRMT R35, R8, 0x5410, R9 ;  /* 0x0000541008237816 */ /* 0x000fe20000000009 */
[----:B------:R-:W-:Y:S01]  /*2510*/  IMAD.MOV.U32 R9, RZ, RZ, R64 ;  /* 0x000000ffff097224 */ /* 0x000fe200078e0040 */
[----:B------:R-:W-:Y:S01]  /*2520*/  PRMT R34, R5, 0x5410, R6 ;  /* 0x0000541005227816 */ /* 0x000fe20000000006 */
[----:B------:R-:W-:Y:S01]  /*2530*/  IMAD.MOV.U32 R6, RZ, RZ, R62 ;  /* 0x000000ffff067224 */ /* 0x000fe200078e003e */
[----:B------:R-:W-:Y:S01]  /*2540*/  MOV R8, R65 ;  /* 0x0000004100087202 */ /* 0x000fe20000000f00 */
[----:B------:R-:W-:Y:S03]  /*2550*/  IMAD.MOV.U32 R5, RZ, RZ, R63 ;  /* 0x000000ffff057224 */ /* 0x000fe600078e003f */
[----:B------:R-:W-:Y:S01]  /*2560*/  PRMT R72, R9, 0x5410, R8 ;  /* 0x0000541009487816 */ /* 0x000fe20000000008 */
[----:B------:R-:W-:Y:S01]  /*2570*/  IMAD.MOV.U32 R8, RZ, RZ, R61 ;  /* 0x000000ffff087224 */ /* 0x000fe200078e003d */
[----:B------:R-:W-:Y:S01]  /*2580*/  PRMT R71, R6, 0x5410, R5 ;  /* 0x0000541006477816 */ /* 0x000fe20000000005 */
[----:B------:R-:W-:Y:S01]  /*2590*/  IMAD.MOV.U32 R6, RZ, RZ, R58 ;  /* 0x000000ffff067224 */ /* 0x000fe200078e003a */
[----:B------:R-:W-:Y:S02]  /*25a0*/  MOV R9, R60 ;  /* 0x0000003c00097202 */ /* 0x000fe40000000f00 */
[----:B------:R-:W-:Y:S02]  /*25b0*/  MOV R5, R59 ;  /* 0x0000003b00057202 */ /* 0x000fe40000000f00 */
        /* <DEDUP_REMOVED lines=14> */
[C---:B------:R-:W-:Y:S02]  /*26a0*/  @!P0 PRMT R48, R45.reuse, 0x5410, R48 ;  /* 0x000054102d308816 */ /* 0x040fe40000000030 */
[----:B------:R-:W-:Y:S02]  /*26b0*/  @!P0 SHF.R.U32.HI R50, RZ, 0x10, R49 ;  /* 0x00000010ff328819 */ /* 0x000fe40000011631 */
[----:B------:R-:W-:Y:S02]  /*26c0*/  @!P0 PRMT R2, R28, 0x5432, R2 ;  /* 0x000054321c028816 */ /* 0x000fe40000000002 */
[----:B------:R-:W-:Y:S02]  /*26d0*/  @!P0 SHF.R.U32.HI R13, RZ, 0x10, R3 ;  /* 0x00000010ff0d8819 */ /* 0x000fe40000011603 */
[----:B------:R-:W-:Y:S01]  /*26e0*/  @!P0 PRMT R50, R45, 0x5432, R50 ;  /* 0x000054322d328816 */ /* 0x000fe20000000032 */
[C---:B------:R-:W-:Y:S01]  /*26f0*/  @!P0 IMAD.U32 R45, R48.reuse, 0x10000, RZ ;  /* 0x00010000302d8824 */ /* 0x040fe200078e00ff */
[----:B------:R-:W-:Y:S02]  /*2700*/  @!P0 LOP3.LUT R48, R48, 0xffff0000, RZ, 0xc0, !PT ;  /* 0xffff000030308812 */ /* 0x000fe400078ec0ff */
[----:B------:R-:W-:Y:S01]  /*2710*/  @!P0 PRMT R13, R28, 0x5410, R13 ;  /* 0x000054101c0d8816 */ /* 0x000fe2000000000d */
[C---:B------:R-:W-:Y:S01]  /*2720*/  @!P0 IMAD.U32 R28, R2.reuse, 0x10000, RZ ;  /* 0x00010000021c8824 */ /* 0x040fe200078e00ff */
[----:B------:R-:W-:Y:S01]  /*2730*/  @!P0 LOP3.LUT R6, R2, 0xffff0000, RZ, 0xc0, !PT ;  /* 0xffff000002068812 */ /* 0x000fe200078ec0ff */
[C---:B-1----:R-:W-:Y:S01]  /*2740*/  @!P0 IMAD.U32 R47, R8.reuse, 0x10000, RZ ;  /* 0x00010000082f8824 */ /* 0x042fe200078e00ff */
[----:B------:R-:W-:Y:S02]  /*2750*/  @!P0 LOP3.LUT R3, R8, 0xffff0000, RZ, 0xc0, !PT ;  /* 0xffff000008038812 */ /* 0x000fe400078ec0ff */
[C---:B------:R-:W-:Y:S02]  /*2760*/  @!P0 LOP3.LUT R5, R9.reuse, 0xffff0000, RZ, 0xc0, !PT ;  /* 0xffff000009058812 */ /* 0x040fe400078ec0ff */
[----:B------:R-:W-:Y:S01]  /*2770*/  @!P0 SHF.L.U32 R49, R9, 0x10, RZ ;  /* 0x0000001009318819 */ /* 0x000fe200000006ff */
[C---:B------:R-:W-:Y:S02]  /*2780*/  @!P0 FMUL.FTZ R51, R3.reuse, R45 ;  /* 0x0000002d03338220 */ /* 0x040fe40000410000 */
[----:B------:R-:W-:Y:S02]  /*2790*/  @!P0 FMUL.FTZ R2, R3, R28 ;  /* 0x0000001c03028220 */ /* 0x000fe40000410000 */
[----:B------:R-:W-:Y:S02]  /*27a0*/  @!P0 FMUL.FTZ R77, R5, R48 ;  /* 0x00000030054d8220 */ /* 0x000fe40000410000 */
[----:B------:R-:W-:Y:S01]  /*27b0*/  @!P0 FFMA.FTZ R80, R47, R28, -R51 ;  /* 0x0000001c2f508223 */ /* 0x000fe20000010833 */
[----:B------:R-:W-:Y:S01]  /*27c0*/  @!P0 SHF.L.U32 R28, R13, 0x10, RZ ;  /* 0x000000100d1c8819 */ /* 0x000fe200000006ff */
[-C--:B------:R-:W-:Y:S01]  /*27d0*/  @!P0 FMUL.FTZ R3, R5, R6.reuse ;  /* 0x0000000605038220 */ /* 0x080fe20000410000 */
[----:B------:R-:W-:Y:S01]  /*27e0*/  @!P0 LOP3.LUT R5, R10, 0xffff0000, RZ, 0xc0, !PT ;  /* 0xffff00000a058812 */ /* 0x000fe200078ec0ff */
[----:B------:R-:W-:Y:S01]  /*27f0*/  @!P0 FFMA.FTZ R2, R45, R47, R2 ;  /* 0x0000002f2d028223 */ /* 0x000fe20000010002 */
[----:B------:R-:W-:Y:S01]  /*2800*/  @!P0 LOP3.LUT R13, R13, 0xffff0000, RZ, 0xc0, !PT ;  /* 0xffff00000d0d8812 */ /* 0x000fe200078ec0ff */
[C---:B------:R-:W-:Y:S01]  /*2810*/  @!P0 IMAD.U32 R45, R50.reuse, 0x10000, RZ ;  /* 0x00010000322d8824 */ /* 0x040fe200078e00ff */
[----:B------:R-:W-:Y:S01]  /*2820*/  @!P0 LOP3.LUT R50, R50, 0xffff0000, RZ, 0xc0, !PT ;  /* 0xffff000032328812 */ /* 0x000fe200078ec0ff */
[----:B------:R-:W-:Y:S01]  /*2830*/  @!P0 FFMA.FTZ R79, R49, R6, -R77 ;  /* 0x00000006314f8223 */ /* 0x000fe2000001084d */
[----:B------:R-:W-:Y:S01]  /*2840*/  @!P0 LOP3.LUT R6, R11, 0xffff0000, RZ, 0xc0, !PT ;  /* 0xffff00000b068812 */ /* 0x000fe200078ec0ff */
[----:B------:R-:W-:Y:S01]  /*2850*/  @!P0 IMAD.U32 R47, R10, 0x10000, RZ ;  /* 0x000100000a2f8824 */ /* 0x000fe200078e00ff */
[----:B------:R-:W-:Y:S01]  /*2860*/  @!P0 F2FP.BF16.PACK_AB R2, R2, R80 ;  /* 0x000000500202823e */ /* 0x000fe200000010ff */
[C---:B------:R-:W-:Y:S02]  /*2870*/  @!P0 FMUL.FTZ R77, R5.reuse, R45 ;  /* 0x0000002d054d8220 */ /* 0x040fe40000410000 */
[----:B------:R-:W-:Y:S02]  /*2880*/  @!P0 FMUL.FTZ R5, R5, R28 ;  /* 0x0000001c05058220 */ /* 0x000fe40000410000 */
[----:B------:R-:W-:Y:S02]  /*2890*/  @!P0 IMAD.U32 R51, R11, 0x10000, RZ ;  /* 0x000100000b338824 */ /* 0x000fe400078e00ff */
        /* <DEDUP_REMOVED lines=15> */
.L_x_1144:
[----:B------:R-:W-:Y:S05]  /*2990*/  BSYNC B0 ;  /* 0x0000000000007941 */ /* 0x000fea0003800000 */
.L_x_1143:
        /* <DEDUP_REMOVED lines=10> */
[--C-:B------:R-:W-:Y:S02]  /*2a40*/  @!P0 SHF.R.U64 R2, R14, 0x10, R15.reuse ;  /* 0x000000100e028819 */ /* 0x100fe4000000120f */
[----:B------:R-:W-:Y:S02]  /*2a50*/  @!P0 PRMT R6, R66, 0x5410, R6 ;  /* 0x0000541042068816 */ /* 0x000fe40000000006 */
[C---:B------:R-:W-:Y:S02]  /*2a60*/  @!P0 PRMT R2, R29.reuse, 0x5432, R2 ;  /* 0x000054321d028816 */ /* 0x040fe40000000002 */
[----:B------:R-:W-:Y:S01]  /*2a70*/  @!P0 SHF.R.U32.HI R13, RZ, 0x10, R15 ;  /* 0x00000010ff0d8819 */ /* 0x000fe2000001160f */
[----:B------:R-:W-:Y:S01]  /*2a80*/  @!P0 IMAD.U32 R15, R6, 0x10000, RZ ;  /* 0x00010000060f8824 */ /* 0x000fe200078e00ff */
[----:B------:R-:W-:Y:S01]  /*2a90*/  @!P0 SHF.R.U32.HI R47, RZ, 0x10, R53 ;  /* 0x00000010ff2f8819 */ /* 0x000fe20000011635 */
[----:B------:R-:W-:Y:S01]  /*2aa0*/  @!P0 IMAD.U32 R14, R2, 0x10000, RZ ;  /* 0x00010000020e8824 */ /* 0x000fe200078e00ff */
[----:B------:R-:W-:Y:S02]  /*2ab0*/  @!P0 PRMT R13, R29, 0x5410, R13 ;  /* 0x000054101d0d8816 */ /* 0x000fe4000000000d */
[----:B------:R-:W-:Y:S02]  /*2ac0*/  @!P0 LOP3.LUT R29, R6, 0xffff0000, RZ, 0xc0, !PT ;  /* 0xffff0000061d8812 */ /* 0x000fe400078ec0ff */
[----:B------:R-:W-:Y:S02]  /*2ad0*/  @!P0 LOP3.LUT R6, R2, 0xffff0000, RZ, 0xc0, !PT ;  /* 0xffff000002068812 */ /* 0x000fe400078ec0ff */
[----:B------:R-:W-:Y:S01]  /*2ae0*/  @!P0 PRMT R47, R66, 0x5432, R47 ;  /* 0x00005432422f8816 */ /* 0x000fe2000000002f */
[C---:B-1----:R-:W-:Y:S01]  /*2af0*/  @!P0 IMAD.U32 R28, R8.reuse, 0x10000, RZ ;  /* 0x00010000081c8824 */ /* 0x042fe200078e00ff */
[----:B------:R-:W-:Y:S02]  /*2b00*/  @!P0 LOP3.LUT R3, R8, 0xffff0000, RZ, 0xc0, !PT ;  /* 0xffff000008038812 */ /* 0x000fe400078ec0ff */
[C---:B------:R-:W-:Y:S02]  /*2b10*/  @!P0 LOP3.LUT R5, R9.reuse, 0xffff0000, RZ, 0xc0, !PT ;  /* 0xffff000009058812 */ /* 0x040fe400078ec0ff */
[----:B------:R-:W-:Y:S01]  /*2b20*/  @!P0 SHF.L.U32 R45, R9, 0x10, RZ ;  /* 0x00000010092d8819 */ /* 0x000fe200000006ff */
[C---:B------:R-:W-:Y:S02]  /*2b30*/  @!P0 FMUL.FTZ R48, R3.reuse, R15 ;  /* 0x0000000f03308220 */ /* 0x040fe40000410000 */
[-C--:B------:R-:W-:Y:S02]  /*2b40*/  @!P0 FMUL.FTZ R2, R3, R14.reuse ;  /* 0x0000000e03028220 */ /* 0x080fe40000410000 */
[----:B------:R-:W-:Y:S02]  /*2b50*/  @!P0 FMUL.FTZ R49, R5, R29 ;  /* 0x0000001d05318220 */ /* 0x000fe40000410000 */
[----:B------:R-:W-:Y:S01]  /*2b60*/  @!P0 FFMA.FTZ R66, R28, R14, -R48 ;  /* 0x0000000e1c428223 */ /* 0x000fe20000010830 */
[----:B------:R-:W-:Y:S01]  /*2b70*/  @!P0 SHF.L.U32 R14, R13, 0x10, RZ ;  /* 0x000000100d0e8819 */ /* 0x000fe200000006ff */
[----:B------:R-:W-:Y:S01]  /*2b80*/  @!P0 FMUL.FTZ R3, R5, R6 ;  /* 0x0000000605038220 */ /* 0x000fe20000410000 */
[C---:B------:R-:W-:Y:S01]  /*2b90*/  @!P0 LOP3.LUT R5, R10.reuse, 0xffff0000, RZ, 0xc0, !PT ;  /* 0xffff00000a058812 */ /* 0x040fe200078ec0ff */
        /* <DEDUP_REMOVED lines=26> */
.L_x_1146:
[----:B------:R-:W-:Y:S05]  /*2d40*/  BSYNC B0 ;  /* 0x0000000000007941 */ /* 0x000fea0003800000 */
.L_x_1145:
        /* <DEDUP_REMOVED lines=11> */
[----:B------:R-:W-:Y:S02]  /*2e00*/  @!P0 SHF.R.U32.HI R16, RZ, 0x10, R17 ;  /* 0x00000010ff108819 */ /* 0x000fe40000011611 */
[----:B------:R-:W-:Y:S02]  /*2e10*/  @!P0 PRMT R17, R67, 0x5410, R3 ;  /* 0x0000541043118816 */ /* 0x000fe40000000003 */
[C---:B------:R-:W-:Y:S02]  /*2e20*/  @!P0 PRMT R2, R32.reuse, 0x5432, R2 ;  /* 0x0000543220028816 */ /* 0x040fe40000000002 */
[----:B------:R-:W-:Y:S01]  /*2e30*/  @!P0 PRMT R16, R32, 0x5410, R16 ;  /* 0x0000541020108816 */ /* 0x000fe20000000010 */
[C---:B------:R-:W-:Y:S01]  /*2e40*/  @!P0 IMAD.U32 R14, R17.reuse, 0x10000, RZ ;  /* 0x00010000110e8824 */ /* 0x040fe200078e00ff */
[----:B------:R-:W-:Y:S01]  /*2e50*/  @!P0 SHF.R.U32.HI R29, RZ, 0x10, R55 ;  /* 0x00000010ff1d8819 */ /* 0x000fe20000011637 */
[C---:B------:R-:W-:Y:S01]  /*2e60*/  @!P0 IMAD.U32 R13, R2.reuse, 0x10000, RZ ;  /* 0x00010000020d8824 */ /* 0x040fe200078e00ff */
        /* <DEDUP_REMOVED lines=40> */
.L_x_1148:
[----:B------:R-:W-:Y:S05]  /*30f0*/  BSYNC B0 ;  /* 0x0000000000007941 */ /* 0x000fea0003800000 */
.L_x_1147:
[----:B------:R-:W-:Y:S11]  /*3100*/  ISETP.GE.AND P0, PT, R106, c[0x0][0x1d4], PT ;  /* 0x000075006a007a0c */ /* 0x000ff60003f06270 */
[----:B------:R-:W-:Y:S02]  /*3110*/  @!UPT UIADD3 URZ, URZ, URZ, URZ ;  /* 0x0000003f3f3ff290 */ /* 0x000fe4000fffe03f */
[----:B------:R-:W-:-:S05]  /*3120*/  @P0 BRA `(.L_x_1142) ;  /* 0x0000036000000947 */ /* 0x000fca0003800000 */
[C---:B-1----:R-:W-:Y:S01]  /*3130*/  LEA R48, P0, R102.reuse, R73, 0x1 ;  /* 0x0000004966307211 */ /* 0x042fe200078008ff */
[----:B------:R-:W1:Y:S03]  /*3140*/  LDS.128 R8, [R87+0xe880] ;  /* 0x00e8800057087984 */ /* 0x000e660000000c00 */
[----:B------:R-:W-:Y:S02]  /*3150*/  LEA.HI.X R49, R102, R76, R110, 0x1, P0 ;  /* 0x0000004c66317211 */ /* 0x000fe400000f0c6e */
[----:B------:R-:W-:Y:S11]  /*3160*/  ISETP.GE.AND P0, PT, R40, c[0x0][0x27c], PT ;  /* 0x00009f0028007a0c */ /* 0x000ff60003f06270 */
[----:B------:R-:W-:Y:S02]  /*3170*/  @!UPT UIADD3 URZ, URZ, URZ, URZ ;  /* 0x0000003f3f3ff290 */ /* 0x000fe4000fffe03f */
[----:B------:R-:W-:Y:S02]  /*3180*/  @!P0 SHF.R.U64 R17, R56, 0x10, R57 ;  /* 0x0000001038118819 */ /* 0x000fe40000001239 */
[----:B------:R-:W-:Y:S02]  /*3190*/  @!P0 SHF.R.U64 R2, R18, 0x10, R19 ;  /* 0x0000001012028819 */ /* 0x000fe40000001213 */
[----:B------:R-:W-:Y:S02]  /*31a0*/  @!P0 SHF.R.U32.HI R3, RZ, 0x10, R57 ;  /* 0x00000010ff038819 */ /* 0x000fe40000011639 */
[C---:B------:R-:W-:Y:S02]  /*31b0*/  @!P0 PRMT R17, R68.reuse, 0x5410, R17 ;  /* 0x0000541044118816 */ /* 0x040fe40000000011 */
[----:B------:R-:W-:Y:S02]  /*31c0*/  @!P0 PRMT R2, R33, 0x5432, R2 ;  /* 0x0000543221028816 */ /* 0x000fe40000000002 */
[----:B------:R-:W-:Y:S01]  /*31d0*/  @!P0 SHF.R.U32.HI R13, RZ, 0x10, R19 ;  /* 0x00000010ff0d8819 */ /* 0x000fe20000011613 */
[C---:B------:R-:W-:Y:S01]  /*31e0*/  @!P0 IMAD.U32 R15, R17.reuse, 0x10000, RZ ;  /* 0x00010000110f8824 */ /* 0x040fe200078e00ff */
[----:B------:R-:W-:Y:S01]  /*31f0*/  @!P0 PRMT R19, R68, 0x5432, R3 ;  /* 0x0000543244138816 */ /* 0x000fe20000000003 */
        /* <DEDUP_REMOVED lines=41> */
.L_x_1142:
[----:B-123--:R-:W-:Y:S05]  /*3490*/  BSYNC B1 ;  /* 0x0000000000017941 */ /* 0x00efea0003800000 */
.L_x_1141:
[----:B------:R1:W2:Y:S04]  /*34a0*/  SHFL.IDX PT, R47, R99, 0x1, 0x181f ;  /* 0x00381f00632f7f89 */ /* 0x0002a800000e0000 */
[----:B------:R1:W3:Y:S01]  /*34b0*/  SHFL.IDX PT, R45, R100, 0x1, 0x181f ;  /* 0x00381f00642d7f89 */ /* 0x0002e200000e0000 */
        /* <DEDUP_REMOVED lines=14> */
[----:B------:R-:W-:Y:S01]  /*35a0*/  @!P0 SHF.R.U32.HI R13, RZ, 0x10, R21 ;  /* 0x00000010ff0d8819 */ /* 0x000fe20000011615 */
[C---:B------:R-:W-:Y:S01]  /*35b0*/  @!P0 IMAD.U32 R15, R17.reuse, 0x10000, RZ ;  /* 0x00010000110f8824 */ /* 0x040fe200078e00ff */
[----:B------:R-:W-:Y:S01]  /*35c0*/  @!P0 SHF.R.U32.HI R19, RZ, 0x10, R59 ;  /* 0x00000010ff138819 */ /* 0x000fe2000001163b */
[C---:B------:R-:W-:Y:S01]  /*35d0*/  @!P0 IMAD.U32 R14, R2.reuse, 0x10000, RZ ;  /* 0x00010000020e8824 */ /* 0x040fe200078e00ff */
[----:B------:R-:W-:Y:S02]  /*35e0*/  @!P0 LOP3.LUT R17, R17, 0xffff0000, RZ, 0xc0, !PT ;  /* 0xffff000011118812 */ /* 0x000fe400078ec0ff */
[----:B------:R-:W-:Y:S02]  /*35f0*/  @!P0 LOP3.LUT R6, R2, 0xffff0000, RZ, 0xc0, !PT ;  /* 0xffff000002068812 */ /* 0x000fe400078ec0ff */
[----:B------:R-:W-:Y:S02]  /*3600*/  @!P0 PRMT R13, R34, 0x5410, R13 ;  /* 0x00005410220d8816 */ /* 0x000fe4000000000d */
[----:B------:R-:W-:Y:S01]  /*3610*/  @!P0 PRMT R19, R69, 0x5432, R19 ;  /* 0x0000543245138816 */ /* 0x000fe20000000013 */
[C---:B---3--:R-:W-:Y:S01]  /*3620*/  @!P0 IMAD.U32 R16, R8.reuse, 0x10000, RZ ;  /* 0x0001000008108824 */ /* 0x048fe200078e00ff */
        /* <DEDUP_REMOVED lines=36> */
.L_x_1151:
[----:B------:R-:W-:Y:S05]  /*3870*/  BSYNC B0 ;  /* 0x0000000000007941 */ /* 0x000fea0003800000 */
.L_x_1150:
[----:B------:R-:W-:Y:S01]  /*3880*/  ISETP.GE.AND P0, PT, R36, c[0x0][0x1d4], PT ;  /* 0x0000750024007a0c */ /* 0x000fe20003f06270 */
[----:B------:R-:W-:Y:S01]  /*3890*/  @!UPT UIADD3 URZ, URZ, URZ, URZ ;  /* 0x0000003f3f3ff290 */ /* 0x000fe2000fffe03f */
[----:B------:R-:W-:Y:S11]  /*38a0*/  BSSY B0, `(.L_x_1152) ;  /* 0x0000038000007945 */ /* 0x000ff60003800000 */
[----:B------:R-:W-:-:S05]  /*38b0*/  @P0 BRA `(.L_x_1153) ;  /* 0x0000036000000947 */ /* 0x000fca0003800000 */
[C---:B--23--:R-:W-:Y:S01]  /*38c0*/  LEA R28, P0, R101.reuse, R45, 0x1 ;  /* 0x0000002d651c7211 */ /* 0x04cfe200078008ff */
[----:B------:R-:W2:Y:S03]  /*38d0*/  LDS.128 R8, [R87+0xc880] ;  /* 0x00c8800057087984 */ /* 0x000ea60000000c00 */
[----:B------:R-:W-:Y:S02]  /*38e0*/  LEA.HI.X R29, R101, R47, R109, 0x1, P0 ;  /* 0x0000002f651d7211 */ /* 0x000fe400000f0c6d */
        /* <DEDUP_REMOVED lines=14> */
[C---:B--2---:R-:W-:Y:S01]  /*39d0*/  @!P0 IMAD.U32 R16, R8.reuse, 0x10000, RZ ;  /* 0x0001000008108824 */ /* 0x044fe200078e00ff */
        /* <DEDUP_REMOVED lines=36> */
.L_x_1153:
[----:B------:R-:W-:Y:S05]  /*3c20*/  BSYNC B0 ;  /* 0x0000000000007941 */ /* 0x000fea0003800000 */
.L_x_1152:
        /* <DEDUP_REMOVED lines=58> */
.L_x_1155:
[----:B------:R-:W-:Y:S05]  /*3fd0*/  BSYNC B0 ;  /* 0x0000000000007941 */ /* 0x000fea0003800000 */
.L_x_1154:
        /* <DEDUP_REMOVED lines=58> */
.L_x_1136:
        /* <DEDUP_REMOVED lines=36> */
.L_x_1157:
[----:B------:R-:W-:Y:S05]  /*45c0*/  BSYNC B0 ;  /* 0x0000000000007941 */ /* 0x000fea0003800000 */
.L_x_1156:
[----:B------:R-:W-:Y:S01]  /*45d0*/  ISETP.GE.AND P5, PT, R159, R104, PT ;  /* 0x000000689f00720c */ /* 0x000fe20003fa6270 */
[----:B-----5:R-:W-:Y:S01]  /*45e0*/  IMAD.MOV.U32 R6, RZ, RZ, R22 ;  /* 0x000000ffff067224 */ /* 0x020fe200078e0016 */
[----:B------:R-:W-:Y:S01]  /*45f0*/  BSSY B0, `(.L_x_1158) ;  /* 0x0000039000007945 */ /* 0x000fe20003800000 */
[----:B------:R-:W-:Y:S01]  /*4600*/  IMAD.MOV.U32 R5, RZ, RZ, R23 ;  /* 0x000000ffff057224 */ /* 0x000fe200078e0017 */
[----:B------:R-:W-:Y:S01]  /*4610*/  CS2R R32, SRZ ;  /* 0x0000000000207805 */ /* 0x000fe2000001ff00 */
[----:B-1----:R-:W-:Y:S01]  /*4620*/  IMAD.MOV.U32 R3, RZ, RZ, R20 ;  /* 0x000000ffff037224 */ /* 0x002fe200078e0014 */
[----:B------:R-:W-:Y:S01]  /*4630*/  CS2R R30, SRZ ;  /* 0x00000000001e7805 */ /* 0x000fe2000001ff00 */
[----:B------:R-:W-:Y:S01]  /*4640*/  IMAD.MOV.U32 R2, RZ, RZ, R21 ;  /* 0x000000ffff027224 */ /* 0x000fe200078e0015 */
[----:B------:R-:W-:Y:S01]  /*4650*/  PRMT R26, R5, 0x5410, R6 ;  /* 0x00005410051a7816 */ /* 0x000fe20000000006 */
[----:B------:R-:W-:Y:S01]  /*4660*/  IMAD.MOV.U32 R5, RZ, RZ, R11 ;  /* 0x000000ffff057224 */ /* 0x000fe200078e000b */
[----:B------:R-:W-:Y:S01]  /*4670*/  MOV R6, R10 ;  /* 0x0000000a00067202 */ /* 0x000fe20000000f00 */
        /* <DEDUP_REMOVED lines=19> */
[----:B------:R-:W-:Y:S01]  /*47b0*/  PRMT R55, R6, 0x7610, R55 ;  /* 0x0000761006377816 */ /* 0x000fe20000000037 */
[----:B------:R-:W-:Y:S01]  /*47c0*/  CS2R R72, SRZ ;  /* 0x0000000000487805 */ /* 0x000fe2000001ff00 */
        /* <DEDUP_REMOVED lines=27> */
.L_x_1159:
[----:B------:R-:W-:Y:S05]  /*4980*/  BSYNC B0 ;  /* 0x0000000000007941 */ /* 0x000fea0003800000 */
.L_x_1158:
[----:B-1---5:R-:W-:Y:S01]  /*4990*/  MOV R2, R33 ;  /* 0x0000002100027202 */ /* 0x022fe20000000f00 */
[----:B------:R-:W-:Y:S01]  /*49a0*/  IMAD.MOV.U32 R6, RZ, RZ, R34 ;  /* 0x000000ffff067224 */ /* 0x000fe200078e0022 */
[----:B------:R-:W-:Y:S01]  /*49b0*/  IADD3 R85, -R86, c[0x0][0x1d4], RZ ;  /* 0x0000750056557a10 */ /* 0x000fe20007ffe1ff */
[----:B------:R-:W-:Y:S01]  /*49c0*/  IMAD.MOV.U32 R5, RZ, RZ, R35 ;  /* 0x000000ffff057224 */ /* 0x000fe200078e0023 */
[----:B------:R1:W2:Y:S01]  /*49d0*/  SHFL.IDX PT, R89, R99, RZ, 0x181f ;  /* 0x00181fff63597589 */ /* 0x0002a200000e0000 */
[----:B------:R-:W-:Y:S01]  /*49e0*/  IMAD.MOV.U32 R3, RZ, RZ, R32 ;  /* 0x000000ffff037224 */ /* 0x000fe200078e0020 */
[----:B------:R-:W-:Y:S02]  /*49f0*/  BSSY B1, `(.L_x_1160) ;  /* 0x000010b000017945 */ /* 0x000fe40003800000 */
[----:B------:R-:W-:Y:S01]  /*4a00*/  PRMT R45, R5, 0x5410, R6 ;  /* 0x00005410052d7816 */ /* 0x000fe20000000006 */
[----:B------:R-:W-:Y:S01]  /*4a10*/  IMAD.MOV.U32 R6, RZ, RZ, R30 ;  /* 0x000000ffff067224 */ /* 0x000fe200078e001e */
[----:B------:R-:W-:Y:S01]  /*4a20*/  PRMT R44, R2, 0x5410, R3 ;  /* 0x00005410022c7816 */ /* 0x000fe20000000003 */
[----:B------:R-:W-:Y:S01]  /*4a30*/  IMAD.MOV.U32 R5, RZ, RZ, R31 ;  /* 0x000000ffff057224 */ /* 0x000fe200078e001f */
[----:B------:R-:W-:Y:S01]  /*4a40*/  MOV R3, R28 ;  /* 0x0000001c00037202 */ /* 0x000fe20000000f00 */
[----:B------:R1:W3:Y:S01]  /*4a50*/  SHFL.IDX PT, R88, R100, RZ, 0x181f ;  /* 0x00181fff64587589 */ /* 0x0002e200000e0000 */
[----:B------:R-:W-:Y:S02]  /*4a60*/  IMAD.MOV.U32 R2, RZ, RZ, R29 ;  /* 0x000000ffff027224 */ /* 0x000fe400078e001d */
[----:B------:R-:W-:Y:S01]  /*4a70*/  PRMT R42, R5, 0x5410, R6 ;  /* 0x00005410052a7816 */ /* 0x000fe20000000006 */
[----:B------:R-:W-:Y:S01]  /*4a80*/  IMAD.MOV.U32 R6, RZ, RZ, R78 ;  /* 0x000000ffff067224 */ /* 0x000fe200078e004e */
[----:B------:R-:W-:Y:S02]  /*4a90*/  MOV R5, R79 ;  /* 0x0000004f00057202 */ /* 0x000fe40000000f00 */
        /* <DEDUP_REMOVED lines=8> */
[----:B------:R-:W-:Y:S02]  /*4b20*/  MOV R2, R73 ;  /* 0x0000004900027202 */ /* 0x000fe40000000f00 */
[----:B------:R-:W-:Y:S02]  /*4b30*/  PRMT R80, R5, 0x5410, R6 ;  /* 0x0000541005507816 */ /* 0x000fe40000000006 */
[----:B------:R-:W-:Y:S01]  /*4b40*/  PRMT R63, R3, 0x5410, R2 ;  /* 0x00005410033f7816 */ /* 0x000fe20000000002 */
[----:B------:R-:W-:-:S05]  /*4b50*/  @P4 BRA `(.L_x_1161) ;  /* 0x00000f4000004947 */ /* 0x000fca0003800000 */
[----:B--2---:R-:W-:Y:S01]  /*4b60*/  ISETP.GE.AND P0, PT, R24, c[0x0][0x1d4], PT ;  /* 0x0000750018007a0c */ /* 0x004fe20003f06270 */
[----:B------:R-:W-:Y:S01]  /*4b70*/  @!UPT UIADD3 URZ, URZ, URZ, URZ ;  /* 0x0000003f3f3ff290 */ /* 0x000fe2000fffe03f */
[----:B------:R-:W-:Y:S11]  /*4b80*/  BSSY B0, `(.L_x_1162) ;  /* 0x0000078000007945 */ /* 0x000ff60003800000 */
[----:B------:R-:W-:-:S05]  /*4b90*/  @P0 BRA `(.L_x_1163) ;  /* 0x0000076000000947 */ /* 0x000fca0003800000 */
[----:B------:R-:W-:Y:S01]  /*4ba0*/  SEL R2, R86, R85, !P1 ;  /* 0x0000005556027207 */ /* 0x000fe20004800000 */
[----:B------:R-:W2:Y:S01]  /*4bb0*/  LDS.128 R64, [R152+0xa080] ;  /* 0x00a0800098407984 */ /* 0x000ea20000000c00 */
        /* <DEDUP_REMOVED lines=9> */
[----:B------:R-:W-:Y:S02]  /*4c50*/  @!P0 SHF.R.U64 R5, R8, 0x10, R9 ;  /* 0x0000001008058819 */ /* 0x000fe40000001209 */
[----:B------:R-:W-:Y:S02]  /*4c60*/  SHF.R.S32.HI R2, RZ, 0x3, R3 ;  /* 0x00000003ff027819 */ /* 0x000fe40000011403 */
[----:B------:R-:W-:Y:S02]  /*4c70*/  LOP3.LUT R3, R119, 0x38, R90, 0xf8, !PT ;  /* 0x0000003877037812 */ /* 0x000fe400078ef85a */
[----:B------:R-:W-:Y:S01]  /*4c80*/  @!P0 PRMT R48, R52, 0x5410, R6 ;  /* 0x0000541034308816 */ /* 0x000fe20000000006 */
[----:B------:R-:W-:Y:S01]  /*4c90*/  IMAD R2, R2, 0xc00, R7 ;  /* 0x00000c0002027824 */ /* 0x000fe200078e0207 */
[----:B------:R-:W-:Y:S02]  /*4ca0*/  LOP3.LUT R3, R3, R158, RZ, 0x3c, !PT ;  /* 0x0000009e03037212 */ /* 0x000fe400078e3cff */
[----:B------:R-:W-:Y:S02]  /*4cb0*/  @!P0 PRMT R47, R52, 0x5432, R47 ;  /* 0x00005432342f8816 */ /* 0x000fe4000000002f */
[----:B------:R-:W-:Y:S01]  /*4cc0*/  @!P0 SHF.R.U32.HI R49, RZ, 0x10, R51 ;  /* 0x00000010ff318819 */ /* 0x000fe20000011633 */
[----:B------:R-:W-:Y:S01]  /*4cd0*/  IMAD.IADD R2, R2, 0x1, R3 ;  /* 0x0000000102027824 */ /* 0x000fe200078e0203 */
[--C-:B------:R-:W-:Y:S02]  /*4ce0*/  @!P0 SHF.R.U32.HI R8, RZ, 0x10, R11.reuse ;  /* 0x00000010ff088819 */ /* 0x100fe4000001160b */
[----:B------:R-:W-:Y:S01]  /*4cf0*/  @!P0 SHF.R.U64 R3, R10, 0x10, R11 ;  /* 0x000000100a038819 */ /* 0x000fe2000000120b */
[----:B------:R-:W-:Y:S01]  /*4d00*/  IMAD.SHL.U32 R2, R2, 0x2, RZ ;  /* 0x0000000202027824 */ /* 0x000fe200078e00ff */
[----:B------:R-:W-:Y:S01]  /*4d10*/  @!P0 SHF.R.U64 R50, R50, 0x10, R51 ;  /* 0x0000001032328819 */ /* 0x000fe20000001233 */
[----:B------:R-:W-:Y:S01]  /*4d20*/  @!P0 IMAD.U32 R10, R48, 0x10000, RZ ;  /* 0x00010000300a8824 */ /* 0x000fe200078e00ff */
[----:B------:R-:W-:Y:S01]  /*4d30*/  @!P0 PRMT R53, R53, 0x5410, R49 ;  /* 0x0000541035358816 */ /* 0x000fe20000000031 */
[----:B--2---:R-:W-:Y:S01]  /*4d40*/  @!P0 IMAD.U32 R11, R64, 0x10000, RZ ;  /* 0x00010000400b8824 */ /* 0x004fe200078e00ff */
[----:B------:R2:W4:Y:S01]  /*4d50*/  LDS.128 R16, [R2+0xa080] ;  /* 0x00a0800002107984 */ /* 0x0005220000000c00 */
[----:B------:R-:W-:Y:S01]  /*4d60*/  @!P0 IMAD.U32 R49, R47, 0x10000, RZ ;  /* 0x000100002f318824 */ /* 0x000fe200078e00ff */
[----:B------:R-:W-:Y:S01]  /*4d70*/  @!P0 PRMT R55, R55, 0x5410, R50 ;  /* 0x0000541037378816 */ /* 0x000fe20000000032 */
[----:B------:R-:W-:Y:S01]  /*4d80*/  @!P0 IMAD.U32 R57, R53, 0x10000, RZ ;  /* 0x0001000035398824 */ /* 0x000fe200078e00ff */
[----:B------:R-:W-:Y:S01]  /*4d90*/  @!P0 SHF.L.U32 R50, R65, 0x10, RZ ;  /* 0x0000001041328819 */ /* 0x000fe200000006ff */
[----:B------:R-:W-:Y:S01]  /*4da0*/  @!P0 IMAD.U32 R58, R67, 0x10000, RZ ;  /* 0x00010000433a8824 */ /* 0x000fe200078e00ff */
[----:B------:R-:W-:Y:S02]  /*4db0*/  @!P0 LOP3.LUT R59, R53, 0xffff0000, RZ, 0xc0, !PT ;  /* 0xffff0000353b8812 */ /* 0x000fe400078ec0ff */
[----:B------:R-:W-:Y:S02]  /*4dc0*/  @!P0 LOP3.LUT R60, R67, 0xffff0000, RZ, 0xc0, !PT ;  /* 0xffff0000433c8812 */ /* 0x000fe400078ec0ff */
[----:B------:R-:W-:Y:S02]  /*4dd0*/  @!P0 LOP3.LUT R56, R66, 0xffff0000, RZ, 0xc0, !PT ;  /* 0xffff000042388812 */ /* 0x000fe400078ec0ff */
[----:B--2---:R-:W-:Y:S02]  /*4de0*/  @!P0 SHF.R.U32.HI R2, RZ, 0x10, R9 ;  /* 0x00000010ff028819 */ /* 0x004fe40000011609 */
[C---:B------:R-:W-:Y:S02]  /*4df0*/  @!P0 PRMT R9, R13.reuse, 0x5432, R5 ;  /* 0x000054320d098816 */ /* 0x040fe40000000005 */
[----:B------:R-:W-:Y:S02]  /*4e00*/  @!P0 PRMT R6, R13, 0x5410, R2 ;  /* 0x000054100d068816 */ /* 0x000fe40000000002 */
[C---:B------:R-:W-:Y:S01]  /*4e10*/  @!P0 PRMT R13, R14.reuse, 0x5410, R8 ;  /* 0x000054100e0d8816 */ /* 0x040fe20000000008 */
[C---:B------:R-:W-:Y:S01]  /*4e20*/  @!P0 IMAD.U32 R5, R9.reuse, 0x10000, RZ ;  /* 0x0001000009058824 */ /* 0x040fe200078e00ff */
[----:B------:R-:W-:Y:S01]  /*4e30*/  @!P0 PRMT R14, R14, 0x5432, R3 ;  /* 0x000054320e0e8816 */ /* 0x000fe20000000003 */
[----:B------:R-:W-:Y:S01]  /*4e40*/  @!P0 IMAD.U32 R8, R6, 0x10000, RZ ;  /* 0x0001000006088824 */ /* 0x000fe200078e00ff */
[----:B------:R-:W-:Y:S01]  /*4e50*/  @!P0 LOP3.LUT R9, R9, 0xffff0000, RZ, 0xc0, !PT ;  /* 0xffff000009098812 */ /* 0x000fe200078ec0ff */
[----:B----4-:R-:W-:Y:S01]  /*4e60*/  @!P0 IMAD.U32 R3, R17, 0x10000, RZ ;  /* 0x0001000011038824 */ /* 0x010fe200078e00ff */
[----:B------:R-:W-:Y:S03]  /*4e70*/  @!P0 SHF.L.U32 R2, R16, 0x10, RZ ;  /* 0x0000001010028819 */ /* 0x000fe600000006ff */
[----:B------:R-:W-:Y:S02]  /*4e80*/  @!P0 FMUL.FTZ R52, R3, R49 ;  /* 0x0000003103348220 */ /* 0x000fe40000410000 */
[C---:B------:R-:W-:Y:S02]  /*4e90*/  @!P0 FMUL.FTZ R51, R2.reuse, R10 ;  /* 0x0000000a02338220 */ /* 0x040fe40000410000 */
[-C--:B------:R-:W-:Y:S02]  /*4ea0*/  @!P0 FMUL.FTZ R2, R2, R5.reuse ;  /* 0x0000000502028220 */ /* 0x080fe40000410000 */
[----:B------:R-:W-:Y:S01]  /*4eb0*/  @!P0 FFMA.FTZ R98, R11, R5, -R51 ;  /* 0x000000050b628223 */ /* 0x000fe20000010833 */
[----:B------:R-:W-:Y:S01]  /*4ec0*/  @!P0 LOP3.LUT R51, R47, 0xffff0000, RZ, 0xc0, !PT ;  /* 0xffff00002f338812 */ /* 0x000fe200078ec0ff */
[-C--:B------:R-:W-:Y:S01]  /*4ed0*/  @!P0 FMUL.FTZ R5, R3, R8.reuse ;  /* 0x0000000803058220 */ /* 0x080fe20000410000 */
[----:B------:R-:W-:Y:S01]  /*4ee0*/  @!P0 LOP3.LUT R3, R17, 0xffff0000, RZ, 0xc0, !PT ;  /* 0xffff000011038812 */ /* 0x000fe200078ec0ff */
[----:B------:R-:W-:Y:S01]  /*4ef0*/  @!P0 FFMA.FTZ R2, R10, R11, R2 ;  /* 0x0000000b0a028223 */ /* 0x000fe20000010002 */
[----:B------:R-:W-:Y:S01]  /*4f00*/  @!P0 LOP3.LUT R10, R6, 0xffff0000, RZ, 0xc0, !PT ;  /* 0xffff0000060a8812 */ /* 0x000fe200078ec0ff */
[----:B------:R-:W-:Y:S01]  /*4f10*/  @!P0 FFMA.FTZ R97, R50, R8, -R52 ;  /* 0x0000000832618223 */ /* 0x000fe20000010834 */
[----:B------:R-:W-:Y:S01]  /*4f20*/  @!P0 LOP3.LUT R52, R65, 0xffff0000, RZ, 0xc0, !PT ;  /* 0xffff000041348812 */ /* 0x000fe200078ec0ff */
[C---:B------:R-:W-:Y:S01]  /*4f30*/  @!P0 FMUL.FTZ R11, R3.reuse, R51 ;  /* 0x00000033030b8220 */ /* 0x040fe20000410000 */
[----:B------:R-:W-:Y:S01]  /*4f40*/  @!P0 LOP3.LUT R47, R48, 0xffff0000, RZ, 0xc0, !PT ;  /* 0xffff0000302f8812 */ /* 0x000fe200078ec0ff */
[-C--:B------:R-:W-:Y:S01]  /*4f50*/  @!P0 FMUL.FTZ R6, R3, R10.reuse ;  /* 0x0000000a03068220 */ /* 0x080fe20000410000 */
[----:B------:R-:W-:Y:S01]  /*4f60*/  @!P0 LOP3.LUT R8, R16, 0xffff0000, RZ, 0xc0, !PT ;  /* 0xffff000010088812 */ /* 0x000fe200078ec0ff */
[----:B------:R-:W-:Y:S01]  /*4f70*/  @!P0 FFMA.FTZ R96, R52, R10, -R11 ;  /* 0x0000000a34608223 */ /* 0x000fe2000001080b */
[----:B------:R-:W-:Y:S01]  /*4f80*/  @!P0 LOP3.LUT R48, R64, 0xffff0000, RZ, 0xc0, !PT ;  /* 0xffff000040308812 */ /* 0x000fe200078ec0ff */
[C---:B------:R-:W-:Y:S01]  /*4f90*/  @!P0 IMAD.U32 R10, R19.reuse, 0x10000, RZ ;  /* 0x00010000130a8824 */ /* 0x040fe200078e00ff */
[----:B------:R-:W-:Y:S01]  /*4fa0*/  @!P0 LOP3.LUT R11, R19, 0xffff0000, RZ, 0xc0, !PT ;  /* 0xffff0000130b8812 */ /* 0x000fe200078ec0ff */
[C---:B------:R-:W-:Y:S02]  /*4fb0*/  @!P0 FMUL.FTZ R54, R8.reuse, R47 ;  /* 0x0000002f08368220 */ /* 0x040fe40000410000 */
[-C--:B------:R-:W-:Y:S01]  /*4fc0*/  @!P0 FMUL.FTZ R3, R8, R9.reuse ;  /* 0x0000000908038220 */ /* 0x080fe20000410000 */
[C---:B------:R-:W-:Y:S01]  /*4fd0*/  @!P0 LOP3.LUT R8, R13.reuse, 0xffff0000, RZ, 0xc0, !PT ;  /* 0xffff00000d088812 */ /* 0x040fe200078ec0ff */
[----:B------:R-:W-:Y:S01]  /*4fe0*/  @!P0 FFMA.FTZ R95, R48, R9, -R54 ;  /* 0x00000009305f8223 */ /* 0x000fe20000010836 */
[----:B------:R-:W-:Y:S01]  /*4ff0*/  @!P0 SHF.L.U32 R54, R66, 0x10, RZ ;  /* 0x0000001042368819 */ /* 0x000fe200000006ff */
[----:B------:R-:W-:Y:S02]  /*5000*/  @!P0 IMAD.U32 R9, R13, 0x10000, RZ ;  /* 0x000100000d098824 */ /* 0x000fe400078e00ff */
[----:B------:R-:W-:Y:S02]  /*5010*/  @!P0 FMUL.FTZ R13, R10, R57 ;  /* 0x000000390a0d8220 */ /* 0x000fe40000410000 */
[C---:B------:R-:W-:Y:S02]  /*5020*/  @!P0 FMUL.FTZ R53, R11.reuse, R59 ;  /* 0x0000003b0b358220 */ /* 0x040fe40000410000 */
[-C--:B------:R-:W-:Y:S02]  /*5030*/  @!P0 FFMA.FTZ R94, R58, R9.reuse, -R13 ;  /* 0x000000093a5e8223 */ /* 0x080fe4000001080d */
[-C--:B------:R-:W-:Y:S02]  /*5040*/  @!P0 FMUL.FTZ R11, R11, R8.reuse ;  /* 0x000000080b0b8220 */ /* 0x080fe40000410000 */
[----:B------:R-:W-:Y:S02]  /*5050*/  @!P0 FFMA.FTZ R93, R60, R8, -R53 ;  /* 0x000000083c5d8223 */ /* 0x000fe40000010835 */
[C---:B------:R-:W-:Y:S01]  /*5060*/  @!P0 IMAD.U32 R53, R55.reuse, 0x10000, RZ ;  /* 0x0001000037358824 */ /* 0x040fe200078e00ff */
[----:B------:R-:W-:Y:S01]  /*5070*/  @!P0 LOP3.LUT R55, R55, 0xffff0000, RZ, 0xc0, !PT ;  /* 0xffff000037378812 */ /* 0x000fe200078ec0ff */
[----:B------:R-:W-:Y:S02]  /*5080*/  @!P0 IMAD.U32 R8, R18, 0x10000, RZ ;  /* 0x0001000012088824 */ /* 0x000fe400078e00ff */
[C---:B------:R-:W-:Y:S01]  /*5090*/  @!P0 IMAD.U32 R13, R14.reuse, 0x10000, RZ ;  /* 0x000100000e0d8824 */ /* 0x040fe200078e00ff */
[----:B------:R-:W-:Y:S01]  /*50a0*/  @!P0 LOP3.LUT R14, R14, 0xffff0000, RZ, 0xc0, !PT ;  /* 0xffff00000e0e8812 */ /* 0x000fe200078ec0ff */
[----:B------:R-:W-:Y:S01]  /*50b0*/  @!P0 FMUL.FTZ R10, R10, R9 ;  /* 0x000000090a0a8220 */ /* 0x000fe20000410000 */
[----:B------:R-:W-:Y:S01]  /*50c0*/  @!P0 LOP3.LUT R9, R18, 0xffff0000, RZ, 0xc0, !PT ;  /* 0xffff000012098812 */ /* 0x000fe200078ec0ff */
[----:B------:R-:W-:Y:S01]  /*50d0*/  @!P0 FFMA.FTZ R3, R47, R48, R3 ;  /* 0x000000302f038223 */ /* 0x000fe20000010003 */
[----:B------:R-:W-:Y:S01]  /*50e0*/  @!P0 F2FP.BF16.PACK_AB R47, R95, R98 ;  /* 0x000000625f2f823e */ /* 0x000fe200000010ff */
[----:B------:R-:W-:Y:S01]  /*50f0*/  @!P0 FMUL.FTZ R91, R8, R53 ;  /* 0x00000035085b8220 */ /* 0x000fe20000410000 */
[----:B------:R-:W-:Y:S01]  /*5100*/  @!P0 F2FP.BF16.PACK_AB R48, R96, R97 ;  /* 0x000000616030823e */ /* 0x000fe200000010ff */
[----:B------:R-:W-:Y:S01]  /*5110*/  @!P0 FMUL.FTZ R8, R8, R13 ;  /* 0x0000000d08088220 */ /* 0x000fe20000410000 */
[----:B------:R-:W-:Y:S01]  /*5120*/  @!P0 F2FP.BF16.PACK_AB R2, R3, R2 ;  /* 0x000000020302823e */ /* 0x000fe200000010ff */
[----:B------:R-:W-:Y:S01]  /*5130*/  @!P0 FFMA.FTZ R5, R49, R50, R5 ;  /* 0x0000003231058223 */ /* 0x000fe20000010005 */
[----:B------:R-:W-:Y:S01]  /*5140*/  @!P0 MOV R65, R48 ;  /* 0x0000003000418202 */ /* 0x000fe20000000f00 */
[C---:B------:R-:W-:Y:S02]  /*5150*/  @!P0 FMUL.FTZ R92, R9.reuse, R55 ;  /* 0x00000037095c8220 */ /* 0x040fe40000410000 */
[----:B------:R-:W-:Y:S02]  /*5160*/  @!P0 FMUL.FTZ R9, R9, R14 ;  /* 0x0000000e09098220 */ /* 0x000fe40000410000 */
[----:B------:R-:W-:Y:S02]  /*5170*/  @!P0 FFMA.FTZ R6, R51, R52, R6 ;  /* 0x0000003433068223 */ /* 0x000fe40000010006 */
[----:B------:R-:W-:Y:S02]  /*5180*/  @!P0 FFMA.FTZ R8, R53, R54, R8 ;  /* 0x0000003635088223 */ /* 0x000fe40000010008 */
[----:B------:R-:W-:Y:S01]  /*5190*/  @!P0 FFMA.FTZ R9, R55, R56, R9 ;  /* 0x0000003837098223 */ /* 0x000fe20000010009 */
[----:B------:R-:W-:Y:S01]  /*51a0*/  @!P0 F2FP.BF16.PACK_AB R5, R6, R5 ;  /* 0x000000050605823e */ /* 0x000fe200000010ff */
[----:B------:R-:W-:Y:S02]  /*51b0*/  @!P0 FFMA.FTZ R10, R57, R58, R10 ;  /* 0x0000003a390a8223 */ /* 0x000fe4000001000a */
[----:B------:R-:W-:Y:S01]  /*51c0*/  @!P0 FFMA.FTZ R91, R54, R13, -R91 ;  /* 0x0000000d365b8223 */ /* 0x000fe2000001085b */
[----:B------:R-:W-:Y:S01]  /*51d0*/  @!P0 MOV R17, R5 ;  /* 0x0000000500118202 */ /* 0x000fe20000000f00 */
[----:B------:R-:W-:Y:S01]  /*51e0*/  @!P0 FFMA.FTZ R92, R56, R14, -R92 ;  /* 0x0000000e385c8223 */ /* 0x000fe2000001085c */
[----:B------:R-:W-:Y:S01]  /*51f0*/  @!P0 F2FP.BF16.PACK_AB R14, R93, R94 ;  /* 0x0000005e5d0e823e */ /* 0x000fe200000010ff */
[----:B------:R-:W-:Y:S01]  /*5200*/  @!P0 FFMA.FTZ R11, R59, R60, R11 ;  /* 0x0000003c3b0b8223 */ /* 0x000fe2000001000b */
[----:B------:R-:W-:Y:S01]  /*5210*/  @!P0 F2FP.BF16.PACK_AB R8, R9, R8 ;  /* 0x000000080908823e */ /* 0x000fe200000010ff */
[----:B------:R-:W-:Y:S01]  /*5220*/  @!P0 IMAD.MOV.U32 R64, RZ, RZ, R47 ;  /* 0x000000ffff408224 */ /* 0x000fe200078e002f */
[----:B------:R-:W-:Y:S01]  /*5230*/  @!P0 F2FP.BF16.PACK_AB R13, R92, R91 ;  /* 0x0000005b5c0d823e */ /* 0x000fe200000010ff */
[----:B------:R-:W-:Y:S01]  /*5240*/  @!P0 IMAD.MOV.U32 R67, RZ, RZ, R14 ;  /* 0x000000ffff438224 */ /* 0x000fe200078e000e */
[----:B------:R-:W-:Y:S01]  /*5250*/  @!P0 F2FP.BF16.PACK_AB R10, R11, R10 ;  /* 0x0000000a0b0a823e */ /* 0x000fe200000010ff */
[----:B------:R-:W-:Y:S02]  /*5260*/  @!P0 IMAD.MOV.U32 R16, RZ, RZ, R2 ;  /* 0x000000ffff108224 */ /* 0x000fe400078e0002 */
[----:B------:R-:W-:Y:S02]  /*5270*/  @!P0 IMAD.MOV.U32 R66, RZ, RZ, R13 ;  /* 0x000000ffff428224 */ /* 0x000fe400078e000d */
[----:B------:R-:W-:Y:S02]  /*5280*/  @!P0 IMAD.MOV.U32 R18, RZ, RZ, R8 ;  /* 0x000000ffff128224 */ /* 0x000fe400078e0008 */
[----:B------:R-:W-:Y:S01]  /*5290*/  @!P0 IMAD.MOV.U32 R19, RZ, RZ, R10 ;  /* 0x000000ffff138224 */ /* 0x000fe200078e000a */
[C---:B---3--:R-:W-:Y:S04]  /*52a0*/  LEA R2, P0, R113.reuse, R88, 0x1 ;  /* 0x0000005871027211 */ /* 0x048fe800078008ff */
[----:B------:R-:W-:Y:S02]  /*52b0*/  LEA.HI.X R3, R113, R89, R133, 0x1, P0 ;  /* 0x0000005971037211 */ /* 0x000fe400000f0c85 */
[C---:B------:R-:W-:Y:S03]  /*52c0*/  ISETP.GE.AND P0, PT, R90.reuse, c[0x0][0x1d4], PT ;  /* 0x000075005a007a0c */ /* 0x040fe60003f06270 */
[----:B------:R2:W-:Y:S10]  /*52d0*/  ST.E.128 [R2.64], R64 ;  /* 0x0000004002007985 */ /* 0x0005f4000c101d0e */
[----:B------:R-:W-:Y:S05]  /*52e0*/  @!P0 IMAD.WIDE R8, R90, 0x2, R88 ;  /* 0x000000025a088825 */ /* 0x000fea00078e0258 */
[----:B------:R2:W-:Y:S02]  /*52f0*/  @!P0 ST.E.128 [R8.64], R16 ;  /* 0x0000001008008985 */ /* 0x0005e4000c101d0e */
.L_x_1163:
[----:B------:R-:W-:Y:S05]  /*5300*/  BSYNC B0 ;  /* 0x0000000000007941 */ /* 0x000fea0003800000 */
.L_x_1162:
[----:B------:R-:W-:Y:S11]  /*5310*/  ISETP.GE.AND P0, PT, R36, c[0x0][0x1d4], PT ;  /* 0x0000750024007a0c */ /* 0x000ff60003f06270 */
[----:B------:R-:W-:Y:S02]  /*5320*/  @!UPT UIADD3 URZ, URZ, URZ, URZ ;  /* 0x0000003f3f3ff290 */ /* 0x000fe4000fffe03f */
[----:B------:R-:W-:-:S05]  /*5330*/  @P0 BRA `(.L_x_1161) ;  /* 0x0000076000000947 */ /* 0x000fca0003800000 */
[----:B--2---:R-:W-:Y:S01]  /*5340*/  SEL R2, R86, R85, !P2 ;  /* 0x0000005556027207 */ /* 0x004fe20005000000 */
        /* <DEDUP_REMOVED lines=16> */
[----:B------:R-:W-:Y:S02]  /*5450*/  @!P0 SHF.R.U32.HI R8, RZ, 0x10, R23 ;  /* 0x00000010ff088819 */ /* 0x000fe40000011617 */
[----:B------:R-:W-:Y:S01]  /*5460*/  @!P0 PRMT R9, R15, 0x5432, R5 ;  /* 0x000054320f098816 */ /* 0x000fe20000000005 */
[----:B------:R-:W-:Y:S01]  /*5470*/  IMAD.IADD R2, R2, 0x1, R3 ;  /* 0x0000000102027824 */ /* 0x000fe200078e0203 */
[----:B------:R-:W-:Y:S02]  /*5480*/  @!P0 SHF.R.U64 R3, R22, 0x10, R23 ;  /* 0x0000001016038819 */ /* 0x000fe40000001217 */
[----:B------:R-:W-:Y:S01]  /*5490*/  @!P0 PRMT R23, R61, 0x5432, R10 ;  /* 0x000054323d178816 */ /* 0x000fe2000000000a */
[----:B------:R-:W-:Y:S01]  /*54a0*/  IMAD.SHL.U32 R2, R2, 0x2, RZ ;  /* 0x0000000202027824 */ /* 0x000fe200078e00ff */
[--C-:B------:R-:W-:Y:S01]  /*54b0*/  @!P0 SHF.R.U32.HI R13, RZ, 0x10, R71.reuse ;  /* 0x00000010ff0d8819 */ /* 0x100fe20000011647 */
[----:B------:R-:W-:Y:S01]  /*54c0*/  @!P0 IMAD.U32 R10, R20, 0x10000, RZ ;  /* 0x00010000140a8824 */ /* 0x000fe200078e00ff */
[----:B------:R-:W-:Y:S01]  /*54d0*/  @!P0 SHF.R.U64 R11, R70, 0x10, R71 ;  /* 0x00000010460b8819 */ /* 0x000fe20000001247 */
[----:B------:R-:W-:Y:S01]  /*54e0*/  @!P0 IMAD.U32 R5, R9, 0x10000, RZ ;  /* 0x0001000009058824 */ /* 0x000fe200078e00ff */
[----:B------:R4:W5:Y:S01]  /*54f0*/  LDS.128 R16, [R2+0xa080] ;  /* 0x00a0800002107984 */ /* 0x0009620000000c00 */
[----:B--2---:R-:W-:Y:S01]  /*5500*/  @!P0 IMAD.U32 R52, R59, 0x10000, RZ ;  /* 0x000100003b348824 */ /* 0x004fe200078e00ff */
[----:B------:R-:W-:Y:S02]  /*5510*/  @!P0 PRMT R47, R62, 0x5410, R13 ;  /* 0x000054103e2f8816 */ /* 0x000fe4000000000d */
[----:B------:R-:W-:Y:S02]  /*5520*/  @!P0 PRMT R13, R26, 0x5410, R8 ;  /* 0x000054101a0d8816 */ /* 0x000fe40000000008 */
[----:B------:R-:W-:Y:S01]  /*5530*/  @!P0 PRMT R49, R62, 0x5432, R11 ;  /* 0x000054323e318816 */ /* 0x000fe2000000000b */
[----:B------:R-:W-:Y:S01]  /*5540*/  @!P0 IMAD.U32 R11, R56, 0x10000, RZ ;  /* 0x00010000380b8824 */ /* 0x000fe200078e00ff */
[----:B------:R-:W-:Y:S01]  /*5550*/  @!P0 PRMT R14, R26, 0x5432, R3 ;  /* 0x000054321a0e8816 */ /* 0x000fe20000000003 */
[----:B------:R-:W-:Y:S01]  /*5560*/  @!P0 IMAD.U32 R51, R47, 0x10000, RZ ;  /* 0x000100002f338824 */ /* 0x000fe200078e00ff */
[----:B------:R-:W-:Y:S02]  /*5570*/  @!P0 SHF.L.U32 R22, R57, 0x10, RZ ;  /* 0x0000001039168819 */ /* 0x000fe400000006ff */
[----:B------:R-:W-:Y:S02]  /*5580*/  @!P0 LOP3.LUT R9, R9, 0xffff0000, RZ, 0xc0, !PT ;  /* 0xffff000009098812 */ /* 0x000fe400078ec0ff */
[----:B------:R-:W-:Y:S02]  /*5590*/  @!P0 LOP3.LUT R53, R47, 0xffff0000, RZ, 0xc0, !PT ;  /* 0xffff00002f358812 */ /* 0x000fe400078ec0ff */
[----:B------:R-:W-:Y:S02]  /*55a0*/  @!P0 LOP3.LUT R54, R59, 0xffff0000, RZ, 0xc0, !PT ;  /* 0xffff00003b368812 */ /* 0x000fe400078ec0ff */
[----:B------:R-:W-:Y:S02]  /*55b0*/  @!P0 LOP3.LUT R50, R58, 0xffff0000, RZ, 0xc0, !PT ;  /* 0xffff00003a328812 */ /* 0x000fe400078ec0ff */
[----:B----4-:R-:W-:Y:S01]  /*55c0*/  @!P0 SHF.R.U32.HI R2, RZ, 0x10, R21 ;  /* 0x00000010ff028819 */ /* 0x010fe20000011615 */
[C---:B------:R-:W-:Y:S01]  /*55d0*/  @!P0 IMAD.U32 R21, R23.reuse, 0x10000, RZ ;  /* 0x0001000017158824 */ /* 0x040fe200078e00ff */
[----:B------:R-:W-:Y:S02]  /*55e0*/  @!P0 LOP3.LUT R23, R23, 0xffff0000, RZ, 0xc0, !PT ;  /* 0xffff000017178812 */ /* 0x000fe400078ec0ff */
[----:B------:R-:W-:Y:S05]  /*55f0*/  @!P0 PRMT R6, R15, 0x5410, R2 ;  /* 0x000054100f068816 */ /* 0x000fea0000000002 */
[----:B------:R-:W-:Y:S02]  /*5600*/  @!P0 IMAD.U32 R8, R6, 0x10000, RZ ;  /* 0x0001000006088824 */ /* 0x000fe400078e00ff */
[----:B-----5:R-:W-:Y:S01]  /*5610*/  @!P0 IMAD.U32 R3, R17, 0x10000, RZ ;  /* 0x0001000011038824 */ /* 0x020fe200078e00ff */
        /* <DEDUP_REMOVED lines=17> */
[C---:B------:R-:W-:Y:S01]  /*5730*/  @!P0 LOP3.LUT R11, R19.reuse, 0xffff0000, RZ, 0xc0, !PT ;  /* 0xffff0000130b8812 */ /* 0x040fe200078ec0ff */
[C---:B------:R-:W-:Y:S02]  /*5740*/  @!P0 FMUL.FTZ R48, R8.reuse, R15 ;  /* 0x0000000f08308220 */ /* 0x040fe40000410000 */
[----:B------:R-:W-:Y:S02]  /*5750*/  @!P0 IMAD.U32 R10, R19, 0x10000, RZ ;  /* 0x00010000130a8824 */ /* 0x000fe400078e00ff */
        /* <DEDUP_REMOVED lines=52> */
.L_x_1161:
[----:B--2---:R-:W-:Y:S05]  /*5aa0*/  BSYNC B1 ;  /* 0x0000000000017941 */ /* 0x004fea0003800000 */
.L_x_1160:
[----:B------:R2:W4:Y:S04]  /*5ab0*/  SHFL.IDX PT, R57, R99, 0x1, 0x181f ;  /* 0x00381f0063397f89 */ /* 0x00052800000e0000 */
[----:B------:R2:W1:Y:S01]  /*5ac0*/  SHFL.IDX PT, R56, R100, 0x1, 0x181f ;  /* 0x00381f0064387f89 */ /* 0x00046200000e0000 */
[----:B------:R-:W-:-:S05]  /*5ad0*/  @P5 BRA `(.L_x_1149) ;  /* 0x0000130000005947 */ /* 0x000fca0003800000 */
[----:B------:R-:W-:Y:S01]  /*5ae0*/  ISETP.GE.AND P0, PT, R24, c[0x0][0x1d4], PT ;  /* 0x0000750018007a0c */ /* 0x000fe20003f06270 */
[----:B------:R-:W-:Y:S01]  /*5af0*/  @!UPT UIADD3 URZ, URZ, URZ, URZ ;  /* 0x0000003f3f3ff290 */ /* 0x000fe2000fffe03f */
[----:B------:R-:W-:Y:S11]  /*5b00*/  BSSY B0, `(.L_x_1164) ;  /* 0x0000078000007945 */ /* 0x000ff60003800000 */
[----:B------:R-:W-:-:S05]  /*5b10*/  @P0 BRA `(.L_x_1165) ;  /* 0x0000076000000947 */ /* 0x000fca0003800000 */
[----:B------:R-:W-:Y:S01]  /*5b20*/  SEL R2, R86, R85, !P1 ;  /* 0x0000005556027207 */ /* 0x000fe20004800000 */
[----:B------:R-:W5:Y:S01]  /*5b30*/  LDS.128 R52, [R151+0xa080] ;  /* 0x00a0800097347984 */ /* 0x000f620000000c00 */
        /* <DEDUP_REMOVED lines=12> */
[----:B------:R-:W-:Y:S01]  /*5c00*/  @!P0 SHF.R.U64 R14, R74, 0x10, R75 ;  /* 0x000000104a0e8819 */ /* 0x000fe2000000124b */
[----:B------:R-:W-:Y:S01]  /*5c10*/  IMAD R2, R2, 0xc00, R12 ;  /* 0x00000c0002027824 */ /* 0x000fe200078e020c */
[----:B------:R-:W-:Y:S02]  /*5c20*/  LOP3.LUT R3, R3, R157, RZ, 0x3c, !PT ;  /* 0x0000009d03037212 */ /* 0x000fe400078e3cff */
[----:B------:R-:W-:Y:S02]  /*5c30*/  @!P0 PRMT R20, R63, 0x5410, R6 ;  /* 0x000054103f148816 */ /* 0x000fe40000000006 */
[----:B------:R-:W-:Y:S01]  /*5c40*/  @!P0 PRMT R9, R27, 0x5432, R5 ;  /* 0x000054321b098816 */ /* 0x000fe20000000005 */
[----:B------:R-:W-:Y:S01]  /*5c50*/  IMAD.IADD R2, R2, 0x1, R3 ;  /* 0x0000000102027824 */ /* 0x000fe200078e0203 */
[----:B------:R-:W-:Y:S02]  /*5c60*/  @!P0 SHF.R.U32.HI R3, RZ, 0x10, R29 ;  /* 0x00000010ff038819 */ /* 0x000fe4000001161d */
[----:B------:R-:W-:Y:S01]  /*5c70*/  @!P0 PRMT R15, R63, 0x5432, R10 ;  /* 0x000054323f0f8816 */ /* 0x000fe2000000000a */
[----:B------:R-:W-:Y:S01]  /*5c80*/  IMAD.SHL.U32 R2, R2, 0x2, RZ ;  /* 0x0000000202027824 */ /* 0x000fe200078e00ff */
[----:B------:R-:W-:Y:S01]  /*5c90*/  @!P0 PRMT R6, R27, 0x5410, R3 ;  /* 0x000054101b068816 */ /* 0x000fe20000000003 */
[----:B------:R-:W-:Y:S01]  /*5ca0*/  @!P0 IMAD.U32 R10, R20, 0x10000, RZ ;  /* 0x00010000140a8824 */ /* 0x000fe200078e00ff */
[C---:B------:R-:W-:Y:S01]  /*5cb0*/  @!P0 PRMT R29, R80.reuse, 0x5432, R14 ;  /* 0x00005432501d8816 */ /* 0x040fe2000000000e */
[----:B------:R-:W-:Y:S01]  /*5cc0*/  @!P0 IMAD.U32 R5, R9, 0x10000, RZ ;  /* 0x0001000009058824 */ /* 0x000fe200078e00ff */
[----:B------:R2:W4:Y:S01]  /*5cd0*/  LDS.128 R16, [R2+0xa080] ;  /* 0x00a0800002107984 */ /* 0x0005220000000c00 */
[----:B------:R-:W-:Y:S01]  /*5ce0*/  @!P0 IMAD.U32 R21, R15, 0x10000, RZ ;  /* 0x000100000f158824 */ /* 0x000fe200078e00ff */
[----:B------:R-:W-:Y:S02]  /*5cf0*/  @!P0 SHF.R.U32.HI R11, RZ, 0x10, R75 ;  /* 0x00000010ff0b8819 */ /* 0x000fe4000001164b */
[----:B------:R-:W-:Y:S02]  /*5d00*/  @!P0 SHF.R.U32.HI R8, RZ, 0x10, R31 ;  /* 0x00000010ff088819 */ /* 0x000fe4000001161f */
[----:B------:R-:W-:Y:S01]  /*5d10*/  @!P0 PRMT R27, R80, 0x5410, R11 ;  /* 0x00005410501b8816 */ /* 0x000fe2000000000b */
[----:B-----5:R-:W-:Y:S01]  /*5d20*/  @!P0 IMAD.U32 R11, R52, 0x10000, RZ ;  /* 0x00010000340b8824 */ /* 0x020fe200078e00ff */
[----:B------:R-:W-:Y:S01]  /*5d30*/  @!P0 PRMT R13, R42, 0x5410, R8 ;  /* 0x000054102a0d8816 */ /* 0x000fe20000000008 */
[----:B------:R-:W-:Y:S01]  /*5d40*/  @!P0 IMAD.U32 R8, R6, 0x10000, RZ ;  /* 0x0001000006088824 */ /* 0x000fe200078e00ff */
[----:B------:R-:W-:Y:S02]  /*5d50*/  @!P0 SHF.L.U32 R22, R53, 0x10, RZ ;  /* 0x0000001035168819 */ /* 0x000fe400000006ff */
[----:B------:R-:W-:Y:S02]  /*5d60*/  @!P0 LOP3.LUT R9, R9, 0xffff0000, RZ, 0xc0, !PT ;  /* 0xffff000009098812 */ /* 0x000fe400078ec0ff */
[----:B------:R-:W-:Y:S02]  /*5d70*/  @!P0 LOP3.LUT R47, R27, 0xffff0000, RZ, 0xc0, !PT ;  /* 0xffff00001b2f8812 */ /* 0x000fe400078ec0ff */
[----:B------:R-:W-:Y:S02]  /*5d80*/  @!P0 LOP3.LUT R48, R55, 0xffff0000, RZ, 0xc0, !PT ;  /* 0xffff000037308812 */ /* 0x000fe400078ec0ff */
[----:B--2---:R-:W-:Y:S01]  /*5d90*/  @!P0 SHF.R.U64 R2, R30, 0x10, R31 ;  /* 0x000000101e028819 */ /* 0x004fe2000000121f */
[----:B------:R-:W-:Y:S01]  /*5da0*/  @!P0 IMAD.U32 R31, R27, 0x10000, RZ ;  /* 0x000100001b1f8824 */ /* 0x000fe200078e00ff */
[----:B------:R-:W-:Y:S02]  /*5db0*/  @!P0 LOP3.LUT R30, R54, 0xffff0000, RZ, 0xc0, !PT ;  /* 0xffff0000361e8812 */ /* 0x000fe400078ec0ff */
[----:B------:R-:W-:Y:S01]  /*5dc0*/  @!P0 PRMT R14, R42, 0x5432, R2 ;  /* 0x000054322a0e8816 */ /* 0x000fe20000000002 */
[----:B------:R-:W-:Y:S02]  /*5dd0*/  @!P0 IMAD.U32 R42, R55, 0x10000, RZ ;  /* 0x00010000372a8824 */ /* 0x000fe400078e00ff */
        /* <DEDUP_REMOVED lines=41> */
[C---:B------:R-:W-:Y:S01]  /*6070*/  @!P0 FMUL.FTZ R49, R8.reuse, R27 ;  /* 0x0000001b08318220 */ /* 0x040fe20000410000 */
        /* <DEDUP_REMOVED lines=26> */
[C---:B-1----:R-:W-:Y:S04]  /*6220*/  LEA R2, P0, R113.reuse, R56, 0x1 ;  /* 0x0000003871027211 */ /* 0x042fe800078008ff */
[----:B------:R-:W-:Y:S02]  /*6230*/  LEA.HI.X R3, R113, R57, R133, 0x1, P0 ;  /* 0x0000003971037211 */ /* 0x000fe400000f0c85 */
[C---:B------:R-:W-:Y:S03]  /*6240*/  ISETP.GE.AND P0, PT, R51.reuse, c[0x0][0x1d4], PT ;  /* 0x0000750033007a0c */ /* 0x040fe60003f06270 */
[----:B------:R1:W-:Y:S10]  /*6250*/  ST.E.128 [R2.64], R52 ;  /* 0x0000003402007985 */ /* 0x0003f4000c101d0e */
[----:B------:R-:W-:Y:S05]  /*6260*/  @!P0 IMAD.WIDE R8, R51, 0x2, R56 ;  /* 0x0000000233088825 */ /* 0x000fea00078e0238 */
[----:B------:R1:W-:Y:S02]  /*6270*/  @!P0 ST.E.128 [R8.64], R16 ;  /* 0x0000001008008985 */ /* 0x0003e4000c101d0e */
.L_x_1165:
[----:B------:R-:W-:Y:S05]  /*6280*/  BSYNC B0 ;  /* 0x0000000000007941 */ /* 0x000fea0003800000 */
.L_x_1164:
[----:B------:R-:W-:Y:S11]  /*6290*/  ISETP.GE.AND P0, PT, R36, c[0x0][0x1d4], PT ;  /* 0x0000750024007a0c */ /* 0x000ff60003f06270 */
[----:B------:R-:W-:Y:S02]  /*62a0*/  @!UPT UIADD3 URZ, URZ, URZ, URZ ;  /* 0x0000003f3f3ff290 */ /* 0x000fe4000fffe03f */
[----:B------:R-:W-:-:S05]  /*62b0*/  @P0 BRA `(.L_x_1149) ;  /* 0x00000b2000000947 */ /* 0x000fca0003800000 */
[----:B-1----:R-:W-:Y:S01]  /*62c0*/  SEL R2, R86, R85, !P2 ;  /* 0x0000005556027207 */ /* 0x002fe20005000000 */
[----:B------:R-:W1:Y:S01]  /*62d0*/  LDS.128 R48, [R149+0xa080] ;  /* 0x00a0800095307984 */ /* 0x000e620000000c00 */
[C---:B------:R-:W-:Y:S02]  /*62e0*/  LEA R58, P0, R112.reuse, R56, 0x1 ;  /* 0x00000038703a7211 */ /* 0x040fe400078008ff */
[----:B------:R-:W-:Y:S02]  /*62f0*/  SHF.R.S32.HI R3, RZ, 0x1f, R2 ;  /* 0x0000001fff037819 */ /* 0x000fe40000011402 */
[----:B----4-:R-:W-:Y:S02]  /*6300*/  LEA.HI.X R59, R112, R57, R131, 0x1, P0 ;  /* 0x00000039703b7211 */ /* 0x010fe400000f0c83 */
[----:B------:R-:W-:Y:S02]  /*6310*/  LEA.HI R2, R3, R2, RZ, 0x4 ;  /* 0x0000000203027211 */ /* 0x000fe400078f20ff */
[----:B------:R-:W-:Y:S02]  /*6320*/  ISETP.GE.AND P0, PT, R36, c[0x0][0x27c], PT ;  /* 0x00009f0024007a0c */ /* 0x000fe40003f06270 */
[----:B------:R-:W-:Y:S04]  /*6330*/  LEA.HI.SX32 R2, R2, R83, 0x1c ;  /* 0x0000005302027211 */ /* 0x000fe800078fe2ff */
[----:B------:R-:W-:Y:S01]  /*6340*/  SHF.R.S32.HI R3, RZ, 0x1f, R2 ;  /* 0x0000001fff037819 */ /* 0x000fe20000011402 */
[----:B------:R-:W-:Y:S03]  /*6350*/  IMAD.SHL.U32 R42, R2, 0x8, RZ ;  /* 0x00000008022a7824 */ /* 0x000fe600078e00ff */
[----:B------:R-:W-:Y:S03]  /*6360*/  LEA.HI R3, R3, R2, RZ, 0x3 ;  /* 0x0000000203037211 */ /* 0x000fe600078f18ff */
[----:B------:R-:W-:Y:S02]  /*6370*/  @!P0 SHF.R.U64 R8, R34, 0x10, R35 ;  /* 0x0000001022088819 */ /* 0x000fe40000001223 */
[----:B------:R-:W-:Y:S02]  /*6380*/  SHF.R.S32.HI R2, RZ, 0x3, R3 ;  /* 0x00000003ff027819 */ /* 0x000fe40000011403 */
[----:B------:R-:W-:Y:S02]  /*6390*/  LOP3.LUT R3, R118, 0x38, R42, 0xf8, !PT ;  /* 0x0000003876037812 */ /* 0x000fe400078ef82a */
[----:B------:R-:W-:Y:S01]  /*63a0*/  @!P0 PRMT R14, R45, 0x5432, R8 ;  /* 0x000054322d0e8816 */ /* 0x000fe20000000008 */
[----:B------:R-:W-:Y:S01]  /*63b0*/  IMAD R2, R2, 0xc00, R12 ;  /* 0x00000c0002027824 */ /* 0x000fe200078e020c */
[----:B------:R-:W-:Y:S02]  /*63c0*/  LOP3.LUT R3, R3, R157, RZ, 0x3c, !PT ;  /* 0x0000009d03037212 */ /* 0x000fe400078e3cff */
[----:B------:R-:W-:Y:S02]  /*63d0*/  @!P0 SHF.R.U64 R6, R76, 0x10, R77 ;  /* 0x000000104c068819 */ /* 0x000fe4000000124d */
[----:B------:R-:W-:Y:S01]  /*63e0*/  @!P0 SHF.R.U64 R10, R78, 0x10, R79 ;  /* 0x000000104e0a8819 */ /* 0x000fe2000000124f */
[----:B------:R-:W-:Y:S01]  /*63f0*/  IMAD.IADD R2, R2, 0x1, R3 ;  /* 0x0000000102027824 */ /* 0x000fe200078e0203 */
[----:B------:R-:W-:Y:S02]  /*6400*/  @!P0 PRMT R15, R81, 0x5410, R6 ;  /* 0x00005410510f8816 */ /* 0x000fe40000000006 */
[----:B------:R-:W-:Y:S01]  /*6410*/  @!P0 SHF.R.U32.HI R3, RZ, 0x10, R33 ;  /* 0x00000010ff038819 */ /* 0x000fe20000011621 */
[----:B------:R-:W-:Y:S01]  /*6420*/  IMAD.SHL.U32 R2, R2, 0x2, RZ ;  /* 0x0000000202027824 */ /* 0x000fe200078e00ff */
[----:B-1----:R-:W-:Y:S01]  /*6430*/  @!P0 SHF.L.U32 R22, R49, 0x10, RZ ;  /* 0x0000001031168819 */ /* 0x002fe200000006ff */
[----:B------:R-:W-:Y:S01]  /*6440*/  @!P0 IMAD.U32 R11, R48, 0x10000, RZ ;  /* 0x00010000300b8824 */ /* 0x000fe200078e00ff */
[----:B------:R-:W-:Y:S02]  /*6450*/  @!P0 LOP3.LUT R34, R51, 0xffff0000, RZ, 0xc0, !PT ;  /* 0xffff000033228812 */ /* 0x000fe400078ec0ff */
[----:B------:R1:W4:Y:S01]  /*6460*/  LDS.128 R16, [R2+0xa080] ;  /* 0x00a0800002107984 */ /* 0x0003220000000c00 */
[C---:B------:R-:W-:Y:S02]  /*6470*/  @!P0 SHF.L.U32 R28, R50.reuse, 0x10, RZ ;  /* 0x00000010321c8819 */ /* 0x040fe400000006ff */
[----:B------:R-:W-:Y:S02]  /*6480*/  @!P0 LOP3.LUT R30, R50, 0xffff0000, RZ, 0xc0, !PT ;  /* 0xffff0000321e8812 */ /* 0x000fe400078ec0ff */
[----:B------:R-:W-:Y:S02]  /*6490*/  @!P0 PRMT R6, R44, 0x5410, R3 ;  /* 0x000054102c068816 */ /* 0x000fe40000000003 */
[----:B------:R-:W-:Y:S02]  /*64a0*/  @!P0 SHF.R.U32.HI R5, RZ, 0x10, R35 ;  /* 0x00000010ff058819 */ /* 0x000fe40000011623 */
[----:B------:R-:W-:Y:S01]  /*64b0*/  @!P0 PRMT R29, R82, 0x5432, R10 ;  /* 0x00005432521d8816 */ /* 0x000fe2000000000a */
[C---:B------:R-:W-:Y:S01]  /*64c0*/  @!P0 IMAD.U32 R10, R15.reuse, 0x10000, RZ ;  /* 0x000100000f0a8824 */ /* 0x040fe200078e00ff */
[----:B------:R-:W-:Y:S01]  /*64d0*/  @!P0 LOP3.LUT R15, R15, 0xffff0000, RZ, 0xc0, !PT ;  /* 0xffff00000f0f8812 */ /* 0x000fe200078ec0ff */
[----:B------:R-:W-:Y:S01]  /*64e0*/  @!P0 IMAD.U32 R8, R6, 0x10000, RZ ;  /* 0x0001000006088824 */ /* 0x000fe200078e00ff */
[----:B------:R-:W-:Y:S02]  /*64f0*/  @!P0 PRMT R13, R45, 0x5410, R5 ;  /* 0x000054102d0d8816 */ /* 0x000fe40000000005 */
[----:B------:R-:W-:Y:S04]  /*6500*/  @!P0 SHF.R.U32.HI R23, RZ, 0x10, R77 ;  /* 0x00000010ff178819 */ /* 0x000fe8000001164d */
[----:B------:R-:W-:Y:S02]  /*6510*/  @!P0 PRMT R23, R81, 0x5432, R23 ;  /* 0x0000543251178816 */ /* 0x000fe40000000017 */
[----:B-1----:R-:W-:Y:S03]  /*6520*/  @!P0 SHF.R.U64 R2, R32, 0x10, R33 ;  /* 0x0000001020028819 */ /* 0x002fe60000001221 */
[C---:B------:R-:W-:Y:S01]  /*6530*/  @!P0 IMAD.U32 R21, R23.reuse, 0x10000, RZ ;  /* 0x0001000017158824 */ /* 0x040fe200078e00ff */
[----:B------:R-:W-:Y:S01]  /*6540*/  @!P0 LOP3.LUT R23, R23, 0xffff0000, RZ, 0xc0, !PT ;  /* 0xffff000017178812 */ /* 0x000fe200078ec0ff */
[----:B------:R-:W-:Y:S01]  /*6550*/  @!P0 IMAD.U32 R32, R51, 0x10000, RZ ;  /* 0x0001000033208824 */ /* 0x000fe200078e00ff */
[----:B------:R-:W-:Y:S02]  /*6560*/  @!P0 PRMT R9, R44, 0x5432, R2 ;  /* 0x000054322c098816 */ /* 0x000fe40000000002 */
[----:B------:R-:W-:Y:S03]  /*6570*/  @!P0 SHF.R.U32.HI R33, RZ, 0x10, R79 ;  /* 0x00000010ff218819 */ /* 0x000fe6000001164f */
[C---:B------:R-:W-:Y:S01]  /*6580*/  @!P0 IMAD.U32 R5, R9.reuse, 0x10000, RZ ;  /* 0x0001000009058824 */ /* 0x040fe200078e00ff */
[----:B------:R-:W-:Y:S02]  /*6590*/  @!P0 LOP3.LUT R9, R9, 0xffff0000, RZ, 0xc0, !PT ;  /* 0xffff000009098812 */ /* 0x000fe400078ec0ff */
[----:B------:R-:W-:Y:S01]  /*65a0*/  @!P0 PRMT R33, R82, 0x5410, R33 ;  /* 0x0000541052218816 */ /* 0x000fe20000000021 */
[----:B----4-:R-:W-:Y:S01]  /*65b0*/  @!P0 IMAD.U32 R3, R17, 0x10000, RZ ;  /* 0x0001000011038824 */ /* 0x010fe200078e00ff */
        /* <DEDUP_REMOVED lines=16> */
[-C--:B------:R-:W-:Y:S02]  /*66c0*/  @!P0 FMUL.FTZ R6, R3, R10.reuse ;  /* 0x0000000a03068220 */ /* 0x080fe40000410000 */
[----:B------:R-:W-:Y:S01]  /*66d0*/  @!P0 FFMA.FTZ R53, R26, R10, -R11 ;  /* 0x0000000a1a358223 */ /* 0x000fe2000001080b */
[C---:B------:R-:W-:Y:S01]  /*66e0*/  @!P0 LOP3.LUT R11, R19.reuse, 0xffff0000, RZ, 0xc0, !PT ;  /* 0xffff0000130b8812 */ /* 0x040fe200078ec0ff */
[C---:B------:R-:W-:Y:S02]  /*66f0*/  @!P0 FMUL.FTZ R27, R8.reuse, R15 ;  /* 0x0000000f081b8220 */ /* 0x040fe40000410000 */
[----:B------:R-:W-:Y:S02]  /*6700*/  @!P0 IMAD.U32 R10, R19, 0x10000, RZ ;  /* 0x00010000130a8824 */ /* 0x000fe400078e00ff */
[-C--:B------:R-:W-:Y:S01]  /*6710*/  @!P0 FMUL.FTZ R3, R8, R9.reuse ;  /* 0x0000000908038220 */ /* 0x080fe20000410000 */
[C---:B------:R-:W-:Y:S01]  /*6720*/  @!P0 LOP3.LUT R8, R13.reuse, 0xffff0000, RZ, 0xc0, !PT ;  /* 0xffff00000d088812 */ /* 0x040fe200078ec0ff */
[----:B------:R-:W-:Y:S02]  /*6730*/  @!P0 FFMA.FTZ R52, R20, R9, -R27 ;  /* 0x0000000914348223 */ /* 0x000fe4000001081b */
[----:B------:R-:W-:Y:S02]  /*6740*/  @!P0 IMAD.U32 R9, R13, 0x10000, RZ ;  /* 0x000100000d098824 */ /* 0x000fe400078e00ff */
[C---:B------:R-:W-:Y:S02]  /*6750*/  @!P0 FMUL.FTZ R13, R10.reuse, R31 ;  /* 0x0000001f0a0d8220 */ /* 0x040fe40000410000 */
[----:B------:R-:W-:Y:S02]  /*6760*/  @!P0 FMUL.FTZ R27, R11, R33 ;  /* 0x000000210b1b8220 */ /* 0x000fe40000410000 */
[-C--:B------:R-:W-:Y:S02]  /*6770*/  @!P0 FMUL.FTZ R10, R10, R9.reuse ;  /* 0x000000090a0a8220 */ /* 0x080fe40000410000 */
[----:B------:R-:W-:Y:S01]  /*6780*/  @!P0 FFMA.FTZ R47, R32, R9, -R13 ;  /* 0x00000009202f8223 */ /* 0x000fe2000001080d */
[----:B------:R-:W-:Y:S01]  /*6790*/  @!P0 LOP3.LUT R9, R18, 0xffff0000, RZ, 0xc0, !PT ;  /* 0xffff000012098812 */ /* 0x000fe200078ec0ff */
[-C--:B------:R-:W-:Y:S02]  /*67a0*/  @!P0 FFMA.FTZ R45, R34, R8.reuse, -R27 ;  /* 0x00000008222d8223 */ /* 0x080fe4000001081b */
[C---:B------:R-:W-:Y:S01]  /*67b0*/  @!P0 IMAD.U32 R27, R29.reuse, 0x10000, RZ ;  /* 0x000100001d1b8824 */ /* 0x040fe200078e00ff */
[----:B------:R-:W-:Y:S01]  /*67c0*/  @!P0 LOP3.LUT R29, R29, 0xffff0000, RZ, 0xc0, !PT ;  /* 0xffff00001d1d8812 */ /* 0x000fe200078ec0ff */
[----:B------:R-:W-:Y:S02]  /*67d0*/  @!P0 FMUL.FTZ R11, R11, R8 ;  /* 0x000000080b0b8220 */ /* 0x000fe40000410000 */
[----:B------:R-:W-:Y:S02]  /*67e0*/  @!P0 IMAD.U32 R8, R18, 0x10000, RZ ;  /* 0x0001000012088824 */ /* 0x000fe400078e00ff */
[C---:B------:R-:W-:Y:S01]  /*67f0*/  @!P0 IMAD.U32 R13, R14.reuse, 0x10000, RZ ;  /* 0x000100000e0d8824 */ /* 0x040fe200078e00ff */
[----:B------:R-:W-:Y:S01]  /*6800*/  @!P0 LOP3.LUT R14, R14, 0xffff0000, RZ, 0xc0, !PT ;  /* 0xffff00000e0e8812 */ /* 0x000fe200078ec0ff */
[----:B------:R-:W-:Y:S02]  /*6810*/  @!P0 FMUL.FTZ R35, R8, R27 ;  /* 0x0000001b08238220 */ /* 0x000fe40000410000 */
[----:B------:R-:W-:Y:S02]  /*6820*/  @!P0 FMUL.FTZ R44, R9, R29 ;  /* 0x0000001d092c8220 */ /* 0x000fe40000410000 */
[----:B------:R-:W-:Y:S01]  /*6830*/  @!P0 FFMA.FTZ R3, R15, R20, R3 ;  /* 0x000000140f038223 */ /* 0x000fe20000010003 */
[----:B------:R-:W-:Y:S01]  /*6840*/  @!P0 F2FP.BF16.PACK_AB R15, R52, R55 ;  /* 0x00000037340f823e */ /* 0x000fe200000010ff */
[-C--:B------:R-:W-:Y:S01]  /*6850*/  @!P0 FMUL.FTZ R8, R8, R13.reuse ;  /* 0x0000000d08088220 */ /* 0x080fe20000410000 */
[----:B------:R-:W-:Y:S01]  /*6860*/  @!P0 F2FP.BF16.PACK_AB R20, R53, R54 ;  /* 0x000000363514823e */ /* 0x000fe200000010ff */
[----:B------:R-:W-:Y:S01]  /*6870*/  @!P0 FFMA.FTZ R35, R28, R13, -R35 ;  /* 0x0000000d1c238223 */ /* 0x000fe20000010823 */
[----:B------:R-:W-:Y:S01]  /*6880*/  @!P0 F2FP.BF16.PACK_AB R2, R3, R2 ;  /* 0x000000020302823e */ /* 0x000fe200000010ff */
[----:B------:R-:W-:Y:S01]  /*6890*/  @!P0 FFMA.FTZ R44, R30, R14, -R44 ;  /* 0x0000000e1e2c8223 */ /* 0x000fe2000001082c */
[----:B------:R-:W-:Y:S01]  /*68a0*/  @!P0 MOV R49, R20 ;  /* 0x0000001400318202 */ /* 0x000fe20000000f00 */
[----:B------:R-:W-:Y:S02]  /*68b0*/  @!P0 FFMA.FTZ R5, R21, R22, R5 ;  /* 0x0000001615058223 */ /* 0x000fe40000010005 */
[----:B------:R-:W-:Y:S01]  /*68c0*/  @!P0 FMUL.FTZ R9, R9, R14 ;  /* 0x0000000e09098220 */ /* 0x000fe20000410000 */
[----:B------:R-:W-:Y:S01]  /*68d0*/  @!P0 F2FP.BF16.PACK_AB R14, R45, R47 ;  /* 0x0000002f2d0e823e */ /* 0x000fe200000010ff */
[----:B------:R-:W-:Y:S01]  /*68e0*/  @!P0 FFMA.FTZ R6, R23, R26, R6 ;  /* 0x0000001a17068223 */ /* 0x000fe20000010006 */
[----:B------:R-:W-:Y:S01]  /*68f0*/  @!P0 F2FP.BF16.PACK_AB R13, R44, R35 ;  /* 0x000000232c0d823e */ /* 0x000fe200000010ff */
        /* <DEDUP_REMOVED lines=22> */
.L_x_1135:
        /* <DEDUP_REMOVED lines=9> */
[----:B-12---:R-:W-:Y:S02]  /*6af0*/  ISETP.GE.AND P0, PT, R24, c[0x0][0x1d4], PT ;  /* 0x0000750018007a0c */ /* 0x006fe40003f06270 */
        /* <DEDUP_REMOVED lines=20> */
.L_x_1167:
[----:B-12---:R-:W-:Y:S05]  /*6c40*/  BSYNC B0 ;  /* 0x0000000000007941 */ /* 0x006fea0003800000 */
.L_x_1166:
[----:B---3--:R1:W2:Y:S01]  /*6c50*/  SHFL.IDX PT, R3, R99, 0x1, 0x181f ;  /* 0x00381f0063037f89 */ /* 0x0082a200000e0000 */
[----:B------:R-:W-:Y:S03]  /*6c60*/  ISETP.GE.AND P0, PT, R6, 0x21, PT ;  /* 0x000000210600780c */ /* 0x000fe60003f06270 */
[----:B------:R1:W3:Y:S10]  /*6c70*/  SHFL.IDX PT, R2, R100, 0x1, 0x181f ;  /* 0x00381f0064027f89 */ /* 0x0002f400000e0000 */
[----:B------:R-:W-:-:S05]  /*6c80*/  @!P0 BRA `(.L_x_1149) ;  /* 0x0000015000008947 */ /* 0x000fca0003800000 */
[----:B------:R-:W-:Y:S02]  /*6c90*/  ISETP.GE.AND P0, PT, R24, c[0x0][0x1d4], PT ;  /* 0x0000750018007a0c */ /* 0x000fe40003f06270 */
[----:B------:R-:W-:Y:S11]  /*6ca0*/  ISETP.GE.AND P4, PT, R36, c[0x0][0x1d4], PT ;  /* 0x0000750024007a0c */ /* 0x000ff60003f86270 */
[----:B------:R-:W4:Y:S01]  /*6cb0*/  @!P0 LDS.128 R20, [R87+0xb080] ;  /* 0x00b0800057148984 */ /* 0x000f220000000c00 */
[CC--:B---3--:R-:W-:Y:S04]  /*6cc0*/  @!P0 LEA R8, P3, R24.reuse, R2.reuse, 0x1 ;  /* 0x0000000218088211 */ /* 0x0c8fe800078608ff */
[-C--:B--2---:R-:W-:Y:S02]  /*6cd0*/  @!P0 LEA.HI.X R9, R24, R3.reuse, R25, 0x1, P3 ;  /* 0x0000000318098211 */ /* 0x084fe400018f0c19 */
[CC--:B------:R-:W-:Y:S04]  /*6ce0*/  @!P4 LEA R14, P3, R101.reuse, R2.reuse, 0x1 ;  /* 0x00000002650ec211 */ /* 0x0c0fe800078608ff */
[-C--:B------:R-:W-:Y:S02]  /*6cf0*/  @!P4 LEA.HI.X R15, R101, R3.reuse, R109, 0x1, P3 ;  /* 0x00000003650fc211 */ /* 0x080fe400018f0c6d */
[----:B------:R-:W-:Y:S11]  /*6d00*/  ISETP.GE.AND P3, PT, R107, c[0x0][0x1d4], PT ;  /* 0x000075006b007a0c */ /* 0x000ff60003f66270 */
[----:B------:R-:W-:Y:S02]  /*6d10*/  @!UPT UIADD3 URZ, URZ, URZ, URZ ;  /* 0x0000003f3f3ff290 */ /* 0x000fe4000fffe03f */
[CC--:B------:R-:W-:Y:S04]  /*6d20*/  @!P3 LEA R10, P5, R103.reuse, R2.reuse, 0x1 ;  /* 0x00000002670ab211 */ /* 0x0c0fe800078a08ff */
[-C--:B------:R-:W-:Y:S01]  /*6d30*/  @!P3 LEA.HI.X R11, R103, R3.reuse, R111, 0x1, P5 ;  /* 0x00000003670bb211 */ /* 0x080fe200028f0c6f */
[----:B----4-:R-:W-:Y:S01]  /*6d40*/  @!P0 ST.E.128 [R8.64], R20 ;  /* 0x0000001408008985 */ /* 0x010fe2000c101d0e */
        /* <DEDUP_REMOVED lines=9> */
.L_x_1149:
[----:B------:R-:W-:Y:S05]  /*6de0*/  BSYNC B2 ;  /* 0x0000000000027941 */ /* 0x000fea0003800000 */
.L_x_1134:
[----:B-1234-:R-:W-:Y:S01]  /*6df0*/  IMAD.IADD R2, R104, 0x1, -R43 ;  /* 0x0000000168027824 */ /* 0x01efe200078e0a2b */
[----:B------:R-:W-:Y:S01]  /*6e00*/  P2R R14, PR, RZ, 0x2 ;  /* 0x00000002ff0e7803 */ /* 0x000fe20000000000 */
[----:B------:R-:W-:Y:S01]  /*6e10*/  IMAD.WIDE R8, R46, 0x30, R140 ;  /* 0x000000302e087825 */ /* 0x000fe200078e028c */
[----:B------:R-:W-:Y:S01]  /*6e20*/  ISETP.NE.AND P1, PT, R117, RZ, PT ;  /* 0x000000ff7500720c */ /* 0x000fe20003f25270 */
[----:B------:R-:W-:Y:S01]  /*6e30*/  BSSY B0, `(.L_x_1168) ;  /* 0x000004c000007945 */ /* 0x000fe20003800000 */
[----:B------:R-:W-:Y:S01]  /*6e40*/  ISETP.GE.AND P3, PT, R2, 0x21, PT ;  /* 0x000000210200780c */ /* 0x000fe20003f66270 */
[----:B------:R-:W-:Y:S01]  /*6e50*/  IMAD R6, R116, c[0x0][0x218], RZ ;  /* 0x0000860074067a24 */ /* 0x000fe200078e02ff */
[----:B------:R-:W-:Y:S02]  /*6e60*/  ISETP.NE.AND P6, PT, R139, RZ, PT ;  /* 0x000000ff8b00720c */ /* 0x000fe40003fc5270 */
[----:B------:R-:W-:Y:S01]  /*6e70*/  ISETP.NE.AND P5, PT, R138, RZ, PT ;  /* 0x000000ff8a00720c */ /* 0x000fe20003fa5270 */
[----:B------:R-:W-:Y:S08]  /*6e80*/  IMAD R6, R105, c[0x0][0x21c], R6 ;  /* 0x0000870069067a24 */ /* 0x000ff000078e0206 */
[----:B------:R-:W-:Y:S01]  /*6e90*/  @P3 IADD3 R13, P0, R8, 0x20, RZ ;  /* 0x00000020080d3810 */ /* 0x000fe20007f1e0ff */
[--C-:B------:R-:W-:Y:S04]  /*6ea0*/  @P3 IMAD.MOV.U32 R11, RZ, RZ, R130.reuse ;  /* 0x000000ffff0b3224 */ /* 0x100fe800078e0082 */
[----:B------:R-:W-:Y:S01]  /*6eb0*/  @P3 IMAD.X R10, RZ, RZ, R9, P0 ;  /* 0x000000ffff0a3224 */ /* 0x000fe200000e0609 */
[----:B------:R-:W-:Y:S11]  /*6ec0*/  ISETP.GE.AND P0, PT, R2, 0x1, PT ;  /* 0x000000010200780c */ /* 0x000ff60003f06270 */
[----:B------:R-:W-:Y:S02]  /*6ed0*/  @!UPT UIADD3 URZ, URZ, URZ, URZ ;  /* 0x0000003f3f3ff290 */ /* 0x000fe4000fffe03f */
[----:B------:R-:W-:Y:S01]  /*6ee0*/  @P0 MOV R2, R120 ;  /* 0x0000007800020202 */ /* 0x000fe20000000f00 */
[----:B------:R-:W-:Y:S02]  /*6ef0*/  @P0 IMAD R5, R9, c[0x0][0x258], RZ ;  /* 0x0000960009050a24 */ /* 0x000fe400078e02ff */
[----:B------:R-:W-:Y:S04]  /*6f00*/  @P0 IMAD.MOV.U32 R3, RZ, RZ, R130 ;  /* 0x000000ffff030224 */ /* 0x000fe800078e0082 */
[C---:B------:R-:W-:Y:S04]  /*6f10*/  @P0 IMAD.WIDE.U32 R2, R8.reuse, c[0x0][0x258], R2 ;  /* 0x0000960008020a25 */ /* 0x040fe800078e0002 */
[----:B------:R-:W-:Y:S05]  /*6f20*/  @P0 IMAD R8, R8, c[0x0][0x25c], R5 ;  /* 0x0000970008080a24 */ /* 0x000fea00078e0205 */
[----:B------:R-:W-:Y:S02]  /*6f30*/  @P0 IADD3 R3, R3, R8, RZ ;  /* 0x0000000803030210 */ /* 0x000fe40007ffe0ff */
[C---:B------:R-:W-:Y:S04]  /*6f40*/  @P0 LEA R8, P4, R2.reuse, c[0x0][0x250], 0x1 ;  /* 0x0000940002080a11 */ /* 0x040fe800078808ff */
[----:B------:R-:W-:Y:S01]  /*6f50*/  @P0 LEA.HI.X R9, R2, c[0x0][0x254], R3, 0x1, P4 ;  /* 0x0000950002090a11 */ /* 0x000fe200020f0c03 */
[----:B------:R-:W-:Y:S04]  /*6f60*/  IMAD R2, R115, c[0x0][0x208], RZ ;  /* 0x0000820073027a24 */ /* 0x000fe800078e02ff */
[----:B------:R-:W-:Y:S01]  /*6f70*/  @!PT LDS RZ, [RZ] ;  /* 0x00000000fffff984 */ /* 0x000fe20000000800 */
[----:B------:R-:W-:Y:S01]  /*6f80*/  @!PT LDS RZ, [RZ] ;  /* 0x00000000fffff984 */ /* 0x000fe20000000800 */
[----:B------:R-:W-:Y:S01]  /*6f90*/  @!PT LDS RZ, [RZ] ;  /* 0x00000000fffff984 */ /* 0x000fe20000000800 */
[----:B------:R1:W-:Y:S01]  /*6fa0*/  @P0 LDGSTS.E.BYPASS.LTC128B.128 [R87+0x4080], [R8.64], !P1 ;  /* 0x0408000008570fae */ /* 0x0003e2000c901d4e */
[C---:B------:R-:W-:Y:S02]  /*6fb0*/  IMAD R5, R108.reuse, c[0x0][0x20c], R2 ;  /* 0x000083006c057a24 */ /* 0x040fe400078e0202 */
[----:B------:R-:W-:Y:S04]  /*6fc0*/  IMAD.WIDE.U32 R2, R108, c[0x0][0x208], RZ ;  /* 0x000082006c027a25 */ /* 0x000fe800078e00ff */
[----:B------:R-:W-:Y:S04]  /*6fd0*/  IMAD.IADD R3, R3, 0x1, R5 ;  /* 0x0000000103037824 */ /* 0x000fe800078e0205 */
[----:B------:R-:W-:Y:S05]  /*6fe0*/  IMAD.WIDE.U32 R2, R105, c[0x0][0x218], R2 ;  /* 0x0000860069027a25 */ /* 0x000fea00078e0002 */
[----:B------:R-:W-:Y:S01]  /*6ff0*/  IADD3 R5, P4, R160, R2, RZ ;  /* 0x00000002a0057210 */ /* 0x000fe20007f9e0ff */
[----:B------:R-:W-:Y:S01]  /*7000*/  @P3 IMAD R2, R10, c[0x0][0x258], RZ ;  /* 0x000096000a023a24 */ /* 0x000fe200078e02ff */
[----:B------:R-:W-:Y:S02]  /*7010*/  @P3 MOV R10, R120 ;  /* 0x00000078000a3202 */ /* 0x000fe40000000f00 */
[----:B------:R-:W-:Y:S01]  /*7020*/  IADD3.X R6, R154, R3, R6, P4, !PT ;  /* 0x000000039a067210 */ /* 0x000fe200027fe406 */
[C---:B------:R-:W-:Y:S02]  /*7030*/  @P3 IMAD R2, R13.reuse, c[0x0][0x25c], R2 ;  /* 0x000097000d023a24 */ /* 0x040fe400078e0202 */
[----:B------:R-:W-:Y:S05]  /*7040*/  @P3 IMAD.WIDE.U32 R10, R13, c[0x0][0x258], R10 ;  /* 0x000096000d0a3a25 */ /* 0x000fea00078e000a */
[----:B------:R-:W-:Y:S02]  /*7050*/  @P3 IADD3 R3, R11, R2, RZ ;  /* 0x000000020b033210 */ /* 0x000fe40007ffe0ff */
[C---:B------:R-:W-:Y:S04]  /*7060*/  @P3 LEA R2, P4, R10.reuse, c[0x0][0x250], 0x1 ;  /* 0x000094000a023a11 */ /* 0x040fe800078808ff */
[----:B------:R-:W-:Y:S02]  /*7070*/  @P3 LEA.HI.X R3, R10, c[0x0][0x254], R3, 0x1, P4 ;  /* 0x000095000a033a11 */ /* 0x000fe400020f0c03 */
[C---:B------:R-:W-:Y:S04]  /*7080*/  LEA R13, P4, R5.reuse, c[0x0][0x1f8], 0x1 ;  /* 0x00007e00050d7a11 */ /* 0x040fe800078808ff */
[----:B------:R-:W-:Y:S02]  /*7090*/  LEA.HI.X R6, R5, c[0x0][0x1fc], R6, 0x1, P4 ;  /* 0x00007f0005067a11 */ /* 0x000fe400020f0c06 */
[----:B------:R-:W-:Y:S11]  /*70a0*/  ISETP.NE.AND P4, PT, R137, RZ, PT ;  /* 0x000000ff8900720c */ /* 0x000ff60003f85270 */
[----:B------:R-:W-:Y:S02]  /*70b0*/  @!UPT UIADD3 URZ, URZ, URZ, URZ ;  /* 0x0000003f3f3ff290 */ /* 0x000fe4000fffe03f */
        /* <DEDUP_REMOVED lines=9> */
[----:B--2---:R1:W2:Y:S01]  /*7150*/  SHFL.IDX PT, R2, R13, RZ, 0x181f ;  /* 0x00181fff0d027589 */ /* 0x0042a200000e0000 */
[----:B------:R-:W-:Y:S04]  /*7160*/  DEPBAR.LE SB0, 0x0 ;  /* 0x000080000000791a */ /* 0x000fe80000000000 */
[----:B------:R1:W3:Y:S04]  /*7170*/  SHFL.IDX PT, R3, R6, RZ, 0x181f ;  /* 0x00181fff06037589 */ /* 0x0002e800000e0000 */
[----:B------:R-:W-:Y:S06]  /*7180*/  BAR.SYNC.DEFER_BLOCKING 0x0 ;  /* 0x0000000000007b1d */ /* 0x000fec0000010000 */
[----:B------:R-:W-:-:S05]  /*7190*/  @!P0 BRA `(.L_x_1169) ;  /* 0x0000015000008947 */ /* 0x000fca0003800000 */
[----:B------:R-:W-:Y:S02]  /*71a0*/  ISETP.GE.AND P0, PT, R24, c[0x0][0x1d4], PT ;  /* 0x0000750018007a0c */ /* 0x000fe40003f06270 */
[----:B------:R-:W-:Y:S11]  /*71b0*/  ISETP.GE.AND P5, PT, R36, c[0x0][0x1d4], PT ;  /* 0x0000750024007a0c */ /* 0x000ff60003fa6270 */
[----:B------:R-:W4:Y:S01]  /*71c0*/  @!P0 LDS.128 R20, [R87+0x4080] ;  /* 0x0040800057148984 */ /* 0x000f220000000c00 */
[CC--:B-12---:R-:W-:Y:S04]  /*71d0*/  @!P0 LEA R8, P4, R24.reuse, R2.reuse, 0x1 ;  /* 0x0000000218088211 */ /* 0x0c6fe800078808ff */
[-C--:B---3--:R-:W-:Y:S02]  /*71e0*/  @!P0 LEA.HI.X R9, R24, R3.reuse, R25, 0x1, P4 ;  /* 0x0000000318098211 */ /* 0x088fe400020f0c19 */
        /* <DEDUP_REMOVED lines=16> */
.L_x_1169:
[----:B------:R-:W-:Y:S05]  /*72f0*/  BSYNC B0 ;  /* 0x0000000000007941 */ /* 0x000fea0003800000 */
.L_x_1168:
[----:B-1-3--:R1:W3:Y:S01]  /*7300*/  SHFL.IDX PT, R3, R6, 0x1, 0x181f ;  /* 0x00381f0006037f89 */ /* 0x00a2e200000e0000 */
[----:B------:R-:W-:Y:S03]  /*7310*/  BSSY B0, `(.L_x_1170) ;  /* 0x0000018000007945 */ /* 0x000fe60003800000 */
[----:B--2---:R1:W2:Y:S01]  /*7320*/  SHFL.IDX PT, R2, R13, 0x1, 0x181f ;  /* 0x00381f000d027f89 */ /* 0x0042a200000e0000 */
[----:B------:R-:W-:-:S05]  /*7330*/  @!P3 BRA `(.L_x_1171) ;  /* 0x000001500000b947 */ /* 0x000fca0003800000 */
[----:B------:R-:W-:Y:S02]  /*7340*/  ISETP.GE.AND P0, PT, R24, c[0x0][0x1d4], PT ;  /* 0x0000750018007a0c */ /* 0x000fe40003f06270 */
[----:B------:R-:W-:Y:S11]  /*7350*/  ISETP.GE.AND P4, PT, R36, c[0x0][0x1d4], PT ;  /* 0x0000750024007a0c */ /* 0x000ff60003f86270 */
[----:B------:R-:W4:Y:S01]  /*7360*/  @!P0 LDS.128 R20, [R87+0x5080] ;  /* 0x0050800057148984 */ /* 0x000f220000000c00 */
[CC--:B--2---:R-:W-:Y:S04]  /*7370*/  @!P0 LEA R8, P3, R24.reuse, R2.reuse, 0x1 ;  /* 0x0000000218088211 */ /* 0x0c4fe800078608ff */
        /* <DEDUP_REMOVED lines=17> */
.L_x_1171:
[----:B------:R-:W-:Y:S05]  /*7490*/  BSYNC B0 ;  /* 0x0000000000007941 */ /* 0x000fea0003800000 */
.L_x_1170:
[----:B------:R-:W-:Y:S11]  /*74a0*/  ISETP.GT.AND P5, PT, R46, R148, PT ;  /* 0x000000942e00720c */ /* 0x000ff60003fa4270 */
[----:B------:R-:W-:Y:S02]  /*74b0*/  @!UPT UIADD3 URZ, URZ, URZ, URZ ;  /* 0x0000003f3f3ff290 */ /* 0x000fe4000fffe03f */
[----:B------:R-:W-:-:S05]  /*74c0*/  @!P5 BRA `(.L_x_1172) ;  /* 0x000002600000d947 */ /* 0x000fca0003800000 */
[----:B------:R-:W-:Y:S01]  /*74d0*/  IADD3 R5, R46, -0x1, RZ ;  /* 0xffffffff2e057810 */ /* 0x000fe20007ffe0ff */
[----:B--2---:R-:W-:Y:S01]  /*74e0*/  IMAD.MOV.U32 R2, RZ, RZ, R144 ;  /* 0x000000ffff027224 */ /* 0x004fe200078e0090 */
[----:B------:R-:W-:Y:S01]  /*74f0*/  ISETP.GE.AND P3, PT, R114, 0x1, PT ;  /* 0x000000017200780c */ /* 0x000fe20003f66270 */
[----:B---3--:R-:W-:Y:S01]  /*7500*/  IMAD.MOV.U32 R3, RZ, RZ, R143 ;  /* 0x000000ffff037224 */ /* 0x008fe200078e008f */
[----:B------:R-:W-:Y:S01]  /*7510*/  SHF.R.S32.HI R8, RZ, 0x1f, R5 ;  /* 0x0000001fff087819 */ /* 0x000fe20000011405 */
[C---:B-1----:R-:W-:Y:S01]  /*7520*/  IMAD R6, R5.reuse, UR7, RZ ;  /* 0x0000000705067c24 */ /* 0x042fe2000f8e02ff */
        /* <DEDUP_REMOVED lines=32> */
.L_x_1172:
[----:B------:R-:W0:Y:S01]  /*7730*/  LDGDEPBAR ;  /* 0x00000000000079af */ /* 0x000e220000000000 */
[----:B------:R-:W-:Y:S01]  /*7740*/  IADD3 R46, R46, -0x1, RZ ;  /* 0xffffffff2e2e7810 */ /* 0x000fe20007ffe0ff */
[----:B------:R-:W-:-:S05]  /*7750*/  @P5 BRA `(.L_x_1173) ;  /* 0xffffa2e000005947 */ /* 0x000fca000383ffff */
[----:B------:R-:W4:Y:S04]  /*7760*/  LDL R5, [R1+0x64] ;  /* 0x0000640001057983 */ /* 0x000f280000100800 */
[----:B------:R1:W5:Y:S04]  /*7770*/  LDL R19, [R1+0x58] ;  /* 0x0000580001137983 */ /* 0x0003680000100800 */
[----:B------:R-:W-:Y:S01]  /*7780*/  BAR.SYNC.DEFER_BLOCKING 0x0 ;  /* 0x0000000000007b1d */ /* 0x000fe20000010000 */
[----:B----4-:R-:W-:-:S05]  /*7790*/  IADD3 R0, R5, 0x2f, RZ ;  /* 0x0000002f05007810 */ /* 0x010fca0007ffe0ff */
[----:B------:R-:W-:-:S05]  /*77a0*/  IMAD.HI R0, R0, 0x2aaaaaab, RZ ;  /* 0x2aaaaaab00007827 */ /* 0x000fca00078e02ff */
[----:B-12---:R-:W-:-:S04]  /*77b0*/  SHF.R.U32.HI R2, RZ, 0x1f, R0 ;  /* 0x0000001fff027819 */ /* 0x006fc80000011600 */
[----:B------:R-:W-:Y:S02]  /*77c0*/  LEA.HI.SX32 R7, R0, R2, 0x1d ;  /* 0x0000000200077211 */ /* 0x000fe400078feaff */
.L_x_1133:
[----:B------:R-:W-:Y:S01]  /*77d0*/  IMAD.MOV.U32 R0, RZ, RZ, c[0x0][0x2c4] ;  /* 0x0000b100ff007624 */ /* 0x000fe200078e00ff */
[----:B------:R2:W-:Y:S01]  /*77e0*/  STL.64 [R1], R166 ;  /* 0x000000a601007387 */ /* 0x0005e20000100a00 */
[----:B-1----:R-:W-:-:S03]  /*77f0*/  IMAD.MOV.U32 R4, RZ, RZ, c[0x0][0x32c] ;  /* 0x0000cb00ff047624 */ /* 0x002fc600078e00ff */
[----:B------:R-:W-:Y:S02]  /*7800*/  ISETP.NE.AND P2, PT, R0, 0x1, PT ;  /* 0x000000010000780c */ /* 0x000fe40003f45270 */
[----:B------:R-:W-:Y:S02]  /*7810*/  IADD3 R0, R164, 0x7f, RZ ;  /* 0x0000007fa4007810 */ /* 0x000fe40007ffe0ff */
[----:B------:R-:W-:-:S09]  /*7820*/  ISETP.GE.AND P1, PT, R4, 0x1, PT ;  /* 0x000000010400780c */ /* 0x000fd20003f26270 */
[----:B------:R-:W-:-:S05]  /*7830*/  @P2 IMAD.HI.U32 R2, R0, c[0x0][0x2c8], RZ ;  /* 0x0000b20000022a27 */ /* 0x000fca00078e00ff */
[----:B------:R-:W-:-:S04]  /*7840*/  @P2 SHF.R.U32.HI R0, RZ, c[0x0][0x2cc], R2 ;  /* 0x0000b300ff002a19 */ /* 0x000fc80000011602 */
[----:B------:R-:W-:-:S05]  /*7850*/  IADD3 R0, R0, 0x1, R5 ;  /* 0x0000000100007810 */ /* 0x000fca0007ffe005 */
[----:B-----5:R-:W-:-:S05]  /*7860*/  IMAD.IADD R2, R0, 0x1, -R19 ;  /* 0x0000000100027824 */ /* 0x020fca00078e0a13 */
[----:B---3--:R-:W-:Y:S01]  /*7870*/  IADD3 R3, R2, c[0x0][0x328], RZ ;  /* 0x0000ca0002037a10 */ /* 0x008fe20007ffe0ff */
[----:B------:R-:W-:Y:S05]  /*7880*/  @!P1 BRA `(.L_x_1174) ;  /* 0x0000010000009947 */ /* 0x000fea0003800000 */
[C---:B--2---:R-:W-:Y:S01]  /*7890*/  ISETP.GT.AND P0, PT, R2.reuse, RZ, PT ;  /* 0x000000ff0200720c */ /* 0x044fe20003f04270 */
[----:B------:R-:W-:Y:S01]  /*78a0*/  BSSY B0, `(.L_x_1175) ;  /* 0x000000c000007945 */ /* 0x000fe20003800000 */
        /* <DEDUP_REMOVED lines=8> */
.L_x_1176:
[----:B------:R-:W-:-:S13]  /*7930*/  ISETP.NE.AND P0, PT, R4, 0x1, PT ;  /* 0x000000010400780c */ /* 0x000fda0003f05270 */
[----:B------:R-:W-:-:S05]  /*7940*/  @P0 IMAD.HI.U32 R2, R0, c[0x0][0x330], RZ ;  /* 0x0000cc0000020a27 */ /* 0x000fca00078e00ff */
[----:B------:R-:W-:Y:S02]  /*7950*/  @P0 SHF.R.U32.HI R0, RZ, c[0x0][0x334], R2 ;  /* 0x0000cd00ff000a19 */ /* 0x000fe40000011602 */
.L_x_1177:
[----:B------:R-:W-:Y:S05]  /*7960*/  BSYNC B0 ;  /* 0x0000000000007941 */ /* 0x000fea0003800000 */
.L_x_1175:
[----:B------:R-:W-:-:S05]  /*7970*/  IMAD R0, R0, R4, c[0x0][0x32c] ;  /* 0x0000cb0000007624 */ /* 0x000fca00078e0204 */
[----:B------:R-:W-:-:S04]  /*7980*/  IMNMX R3, R3, R0, PT ;  /* 0x0000000003037217 */ /* 0x000fc80003800200 */
.L_x_1174:
[----:B--2---:R-:W-:Y:S01]  /*7990*/  IADD3 R3, R3, 0x2f, RZ ;  /* 0x0000002f03037810 */ /* 0x004fe20007ffe0ff */
[----:B------:R-:W-:-:S04]  /*79a0*/  @P2 IMAD.HI.U32 R2, R164, c[0x0][0x2c8], RZ ;  /* 0x0000b200a4022a27 */ /* 0x000fc800078e00ff */
[----:B------:R-:W-:-:S04]  /*79b0*/  IMAD.HI R3, R3, 0x2aaaaaab, RZ ;  /* 0x2aaaaaab03037827 */ /* 0x000fc800078e02ff */
[----:B------:R-:W-:Y:S01]  /*79c0*/  IMAD.MOV.U32 R0, RZ, RZ, R164 ;  /* 0x000000ffff007224 */ /* 0x000fe200078e00a4 */
[----:B------:R-:W-:Y:S02]  /*79d0*/  @P2 SHF.R.U32.HI R0, RZ, c[0x0][0x2cc], R2 ;  /* 0x0000b300ff002a19 */ /* 0x000fe40000011602 */
[----:B------:R-:W-:Y:S02]  /*79e0*/  SHF.R.U32.HI R2, RZ, 0x1f, R3 ;  /* 0x0000001fff027819 */ /* 0x000fe40000011603 */
[----:B------:R-:W-:Y:S02]  /*79f0*/  IADD3 R0, R0, R5, -R19 ;  /* 0x0000000500007210 */ /* 0x000fe40007ffe813 */
[----:B------:R-:W-:Y:S02]  /*7a00*/  LEA.HI.SX32 R2, R3, R2, 0x1d ;  /* 0x0000000203027211 */ /* 0x000fe400078feaff */
[----:B------:R-:W-:Y:S02]  /*7a10*/  IADD3 R3, R0, -c[0x0][0x324], RZ ;  /* 0x8000c90000037a10 */ /* 0x000fe40007ffe0ff */
[----:B------:R-:W-:Y:S01]  /*7a20*/  IMNMX R222, R2, R7, PT ;  /* 0x0000000702de7217 */ /* 0x000fe20003800200 */
[----:B------:R-:W-:Y:S05]  /*7a30*/  @!P1 BRA `(.L_x_1178) ;  /* 0x000000f000009947 */ /* 0x000fea0003800000 */
[----:B------:R-:W-:Y:S01]  /*7a40*/  ISETP.GT.AND P0, PT, R0, -0x1, PT ;  /* 0xffffffff0000780c */ /* 0x000fe20003f04270 */
[----:B------:R-:W-:-:S12]  /*7a50*/  BSSY B0, `(.L_x_1179) ;  /* 0x000000b000007945 */ /* 0x000fd80003800000 */
[----:B------:R-:W-:Y:S05]  /*7a60*/  @P0 BRA `(.L_x_1180) ;  /* 0x0000006000000947 */ /* 0x000fea0003800000 */
[----:B------:R-:W-:Y:S02]  /*7a70*/  ISETP.NE.AND P0, PT, R4, 0x1, PT ;  /* 0x000000010400780c */ /* 0x000fe40003f05270 */
[----:B------:R-:W-:-:S11]  /*7a80*/  LOP3.LUT R0, RZ, R0, RZ, 0x33, !PT ;  /* 0x00000000ff007212 */ /* 0x000fd600078e33ff */
[----:B------:R-:W-:-:S05]  /*7a90*/  @P0 IMAD.HI.U32 R2, R0, c[0x0][0x330], RZ ;  /* 0x0000cc0000020a27 */ /* 0x000fca00078e00ff */
[----:B------:R-:W-:-:S04]  /*7aa0*/  @P0 SHF.R.U32.HI R0, RZ, c[0x0][0x334], R2 ;  /* 0x0000cd00ff000a19 */ /* 0x000fc80000011602 */
[----:B------:R-:W-:Y:S01]  /*7ab0*/  LOP3.LUT R0, RZ, R0, RZ, 0x33, !PT ;  /* 0x00000000ff007212 */ /* 0x000fe200078e33ff */
[----:B------:R-:W-:Y:S05]  /*7ac0*/  BRA `(.L_x_1181) ;  /* 0x0000003000007947 */ /* 0x000fea0003800000 */
.L_x_1180:
[----:B------:R-:W-:-:S13]  /*7ad0*/  ISETP.NE.AND P0, PT, R4, 0x1, PT ;  /* 0x000000010400780c */ /* 0x000fda0003f05270 */
[----:B------:R-:W-:-:S05]  /*7ae0*/  @P0 IMAD.HI.U32 R2, R0, c[0x0][0x330], RZ ;  /* 0x0000cc0000020a27 */ /* 0x000fca00078e00ff */
[----:B------:R-:W-:Y:S02]  /*7af0*/  @P0 SHF.R.U32.HI R0, RZ, c[0x0][0x334], R2 ;  /* 0x0000cd00ff000a19 */ /* 0x000fe40000011602 */
.L_x_1181:
[----:B------:R-:W-:Y:S05]  /*7b00*/  BSYNC B0 ;  /* 0x0000000000007941 */ /* 0x000fea0003800000 */
.L_x_1179:
[----:B------:R-:W-:-:S05]  /*7b10*/  IMAD R0, R0, c[0x0][0x32c], RZ ;  /* 0x0000cb0000007a24 */ /* 0x000fca00078e02ff */
[----:B------:R-:W-:-:S05]  /*7b20*/  IMNMX R3, R3, R0, !PT ;  /* 0x0000000003037217 */ /* 0x000fca0007800200 */
.L_x_1178:
[----:B------:R-:W-:Y:S01]  /*7b30*/  IMAD.HI R0, R3, 0x2aaaaaab, RZ ;  /* 0x2aaaaaab03007827 */ /* 0x000fe200078e02ff */
[----:B------:R-:W-:Y:S01]  /*7b40*/  PLOP3.LUT P1, PT, PT, PT, PT, 0x80, 0x0 ;  /* 0x000000000000781c */ /* 0x000fe20003f2f070 */
[----:B------:R-:W-:Y:S01]  /*7b50*/  CS2R R12, SRZ ;  /* 0x00000000000c7805 */ /* 0x000fe2000001ff00 */
[----:B------:R-:W-:Y:S01]  /*7b60*/  CS2R R132, SRZ ;  /* 0x0000000000847805 */ /* 0x000fe2000001ff00 */
[----:B------:R-:W-:Y:S01]  /*7b70*/  IMAD.MOV.U32 R135, RZ, RZ, RZ ;  /* 0x000000ffff877224 */ /* 0x000fe200078e00ff */
[----:B------:R-:W-:Y:S01]  /*7b80*/  SHF.R.U32.HI R2, RZ, 0x1f, R0 ;  /* 0x0000001fff027819 */ /* 0x000fe20000011600 */
[----:B------:R-:W-:Y:S01]  /*7b90*/  CS2R R14, SRZ ;  /* 0x00000000000e7805 */ /* 0x000fe2000001ff00 */
[----:B------:R-:W-:Y:S01]  /*7ba0*/  IMAD.MOV.U32 R130, RZ, RZ, RZ ;  /* 0x000000ffff827224 */ /* 0x000fe200078e00ff */
[----:B------:R-:W-:Y:S01]  /*7bb0*/  CS2R R128, SRZ ;  /* 0x0000000000807805 */ /* 0x000fe2000001ff00 */
[----:B------:R-:W-:Y:S01]  /*7bc0*/  LEA.HI.SX32 R0, R0, R2, 0x1d ;  /* 0x0000000200007211 */ /* 0x000fe200078feaff */
[----:B------:R-:W-:Y:S01]  /*7bd0*/  CS2R R10, SRZ ;  /* 0x00000000000a7805 */ /* 0x000fe2000001ff00 */
[----:B------:R-:W-:Y:S01]  /*7be0*/  MOV R126, RZ ;  /* 0x000000ff007e7202 */ /* 0x000fe20000000f00 */
[----:B------:R-:W-:Y:S01]  /*7bf0*/  CS2R R124, SRZ ;  /* 0x00000000007c7805 */ /* 0x000fe2000001ff00 */
[----:B------:R-:W-:Y:S01]  /*7c00*/  IMNMX R234, RZ, R0, !PT ;  /* 0x00000000ffea7217 */ /* 0x000fe20007800200 */
[----:B------:R-:W-:Y:S01]  /*7c10*/  IMAD.MOV.U32 R122, RZ, RZ, RZ ;  /* 0x000000ffff7a7224 */ /* 0x000fe200078e00ff */
[----:B------:R-:W-:Y:S01]  /*7c20*/  CS2R R120, SRZ ;  /* 0x0000000000787805 */ /* 0x000fe2000001ff00 */
[----:B------:R-:W-:Y:S01]  /*7c30*/  CS2R R16, SRZ ;  /* 0x0000000000107805 */ /* 0x000fe2000001ff00 */
[----:B------:R-:W-:Y:S01]  /*7c40*/  ISETP.GT.AND P0, PT, R222, R234, PT ;  /* 0x000000eade00720c */ /* 0x000fe20003f04270 */
        /* <DEDUP_REMOVED lines=57> */
[----:B------:R-:W-:Y:S01]  /*7fe0*/  MOV R148, RZ ;  /* 0x000000ff00947202 */ /* 0x000fe20000000f00 */
[----:B------:R-:W-:Y:S01]  /*7ff0*/  CS2R R146, SRZ ;  /* 0x0000000000927805 */ /* 0x000fe2000001ff00 */
[----:B------:R-:W-:Y:S01]  /*8000*/  CS2R R144, SRZ ;  /* 0x0000000000907805 */ /* 0x000fe2000001ff00 */
[----:B------:R-:W-:Y:S01]  /*8010*/  CS2R R142, SRZ ;  /* 0x00000000008e7805 */ /* 0x000fe2000001ff00 */
[----:B------:R-:W-:Y:S01]  /*8020*/  CS2R R140, SRZ ;  /* 0x00000000008c7805 */ /* 0x000fe2000001ff00 */
[----:B------:R-:W-:Y:S01]  /*8030*/  IMAD.MOV.U32 R49, RZ, RZ, RZ ;  /* 0x000000ffff317224 */ /* 0x000fe200078e00ff */
[----:B------:R-:W-:Y:S01]  /*8040*/  MOV R137, RZ ;  /* 0x000000ff00897202 */ /* 0x000fe20000000f00 */
[----:B------:R-:W-:Y:S05]  /*8050*/  @!P0 BRA `(.L_x_1182) ;  /* 0x00010a9000008947 */ /* 0x000fea0003800000 */
[----:B------:R-:W2:Y:S04]  /*8060*/  LDL R40, [R1+0x70] ;  /* 0x0000700001287983 */ /* 0x000ea80000100800 */
[----:B------:R-:W3:Y:S01]  /*8070*/  LDL R0, [R1+0x4c] ;  /* 0x00004c0001007983 */ /* 0x000ee20000100800 */
[----:B------:R-:W-:Y:S01]  /*8080*/  ISETP.NE.U32.AND P0, PT, RZ, c[0x0][0x340], PT ;  /* 0x0000d000ff007a0c */ /* 0x000fe20003f05070 */
[----:B------:R-:W-:-:S03]  /*8090*/  ULDC.64 UR4, c[0x0][0x18] ;  /* 0x0000060000047ab9 */ /* 0x000fc60000000a00 */
[----:B------:R-:W-:Y:S01]  /*80a0*/  ISETP.NE.AND.EX P1, PT, RZ, c[0x0][0x344], PT, P0 ;  /* 0x0000d100ff007a0c */ /* 0x000fe20003f25300 */
[----:B------:R-:W1:Y:S01]  /*80b0*/  S2R R7, SR_CTAID.Y ;  /* 0x0000000000077919 */ /* 0x000e620000002600 */
[----:B------:R-:W-:Y:S02]  /*80c0*/  SHF.R.S32.HI R32, RZ, 0x1f, R166 ;  /* 0x0000001fff207819 */ /* 0x000fe400000114a6 */
[----:B------:R-:W-:-:S09]  /*80d0*/  ISETP.NE.U32.AND P0, PT, RZ, c[0x0][0x348], PT ;  /* 0x0000d200ff007a0c */ /* 0x000fd20003f05070 */
[----:B------:R-:W-:Y:S01]  /*80e0*/  @P1 IMAD.MOV.U32 R2, RZ, RZ, 0x4 ;  /* 0x00000004ff021424 */ /* 0x000fe200078e00ff */
[----:B------:R-:W-:Y:S01]  /*80f0*/  LEA.HI R6, R32, R166, RZ, 0x3 ;  /* 0x000000a620067211 */ /* 0x000fe200078f18ff */
[----:B------:R-:W-:Y:S01]  /*8100*/  UIADD3 UR4, UP0, UR4, 0x10080, URZ ;  /* 0x0001008004047890 */ /* 0x000fe2000ff1e03f */
[----:B------:R-:W-:Y:S01]  /*8110*/  STL [R1+0x10], R19 ;  /* 0x0000101301007387 */ /* 0x000fe20000100800 */
[----:B------:R-:W-:Y:S02]  /*8120*/  P2R R13, PR, RZ, 0x2 ;  /* 0x00000002ff0d7803 */ /* 0x000fe40000000000 */
[----:B-1----:R-:W-:Y:S02]  /*8130*/  SHF.R.S32.HI R7, RZ, 0x1f, R7 ;  /* 0x0000001fff077819 */ /* 0x002fe40000011407 */
[----:B------:R-:W-:Y:S02]  /*8140*/  SHF.R.S32.HI R29, RZ, 0x3, R6 ;  /* 0x00000003ff1d7819 */ /* 0x000fe40000011406 */
[----:B------:R-:W-:Y:S01]  /*8150*/  ISETP.NE.AND.EX P0, PT, RZ, c[0x0][0x34c], PT, P0 ;  /* 0x0000d300ff007a0c */ /* 0x000fe20003f05300 */
[----:B--2---:R-:W-:-:S05]  /*8160*/  @P1 IMAD.WIDE R2, R40, R2, c[0x0][0x340] ;  /* 0x0000d00028021625 */ /* 0x004fca00078e0202 */
[----:B------:R3:W2:Y:S01]  /*8170*/  @P1 LDG.E R27, [R2.64] ;  /* 0x0000000e021b1981 */ /* 0x0006a2000c1e1900 */
[CC--:B------:R-:W-:Y:S01]  /*8180*/  LEA.HI R31, R32.reuse, R166.reuse, RZ, 0x4 ;  /* 0x000000a6201f7211 */ /* 0x0c0fe200078f20ff */
[----:B------:R-:W-:Y:S01]  /*8190*/  UIADD3.X UR5, URZ, UR5, URZ, UP0, !UPT ;  /* 0x000000053f057290 */ /* 0x000fe200087fe43f */
[----:B------:R-:W-:Y:S02]  /*81a0*/  LEA.HI R12, R32, R166, RZ, 0x6 ;  /* 0x000000a6200c7211 */ /* 0x000fe400078f30ff */
[----:B------:R-:W-:Y:S02]  /*81b0*/  IADD3 R142, R222, -0x1, RZ ;  /* 0xffffffffde8e7810 */ /* 0x000fe40007ffe0ff */
[----:B---3--:R-:W-:-:S05]  /*81c0*/  SHF.R.S32.HI R2, RZ, 0x1f, R0 ;  /* 0x0000001fff027819 */ /* 0x008fca0000011400 */
[----:B------:R-:W-:-:S04]  /*81d0*/  IMAD R2, R2, c[0x0][0x178], RZ ;  /* 0x00005e0002027a24 */ /* 0x000fc800078e02ff */
[C---:B------:R-:W-:Y:S02]  /*81e0*/  IMAD R4, R0.reuse, c[0x0][0x17c], R2 ;  /* 0x00005f0000047a24 */ /* 0x040fe400078e0202 */
[----:B------:R-:W-:Y:S01]  /*81f0*/  IMAD.WIDE.U32 R2, R0, c[0x0][0x178], RZ ;  /* 0x00005e0000027a25 */ /* 0x000fe200078e00ff */
[----:B------:R-:W-:-:S03]  /*8200*/  LOP3.LUT R0, R6, 0xfffffff8, RZ, 0xc0, !PT ;  /* 0xfffffff806007812 */ /* 0x000fc600078ec0ff */
[----:B------:R-:W-:Y:S02]  /*8210*/  IMAD.IADD R3, R3, 0x1, R4 ;  /* 0x0000000103037824 */ /* 0x000fe400078e0204 */
[----:B------:R-:W-:Y:S02]  /*8220*/  IMAD R4, R7, c[0x0][0x1b8], RZ ;  /* 0x00006e0007047a24 */ /* 0x000fe400078e02ff */
[----:B------:R-:W1:Y:S01]  /*8230*/  S2R R7, SR_CTAID.Y ;  /* 0x0000000000077919 */ /* 0x000e620000002600 */
[----:B------:R-:W-:Y:S01]  /*8240*/  IMAD.IADD R26, R166, 0x1, -R0 ;  /* 0x00000001a61a7824 */ /* 0x000fe200078e0a00 */
[----:B------:R-:W-:-:S03]  /*8250*/  SHF.R.S32.HI R0, RZ, 0x1f, R40 ;  /* 0x0000001fff007819 */ /* 0x000fc60000011428 */
[----:B------:R-:W-:Y:S01]  /*8260*/  IMAD R8, R26, 0x20, R29 ;  /* 0x000000201a087824 */ /* 0x000fe200078e021d */
[----:B------:R-:W-:-:S03]  /*8270*/  SEL R6, R0, RZ, !P0 ;  /* 0x000000ff00067207 */ /* 0x000fc60004000000 */
[----:B------:R-:W-:Y:S02]  /*8280*/  IMAD.IADD R8, R164, 0x1, R8 ;  /* 0x00000001a4087824 */ /* 0x000fe400078e0208 */
[----:B------:R-:W-:Y:S02]  /*8290*/  IMAD R6, R6, c[0x0][0x1c0], RZ ;  /* 0x0000700006067a24 */ /* 0x000fe400078e02ff */
[----:B------:R-:W-:Y:S02]  /*82a0*/  IMAD.MOV.U32 R0, RZ, RZ, R8 ;  /* 0x000000ffff007224 */ /* 0x000fe400078e0008 */
[C---:B-1----:R-:W-:Y:S02]  /*82b0*/  IMAD R4, R7.reuse, c[0x0][0x1bc], R4 ;  /* 0x00006f0007047a24 */ /* 0x042fe400078e0204 */
[----:B------:R-:W-:-:S04]  /*82c0*/  IMAD.WIDE.U32 R2, R7, c[0x0][0x1b8], R2 ;  /* 0x00006e0007027a25 */ /* 0x000fc800078e0002 */
[----:B------:R-:W-:-:S04]  /*82d0*/  @P2 IMAD.HI.U32 R7, R8, c[0x0][0x2c8], RZ ;  /* 0x0000b20008072a27 */ /* 0x000fc800078e00ff */
[----:B------:R-:W-:Y:S01]  /*82e0*/  IMAD.IADD R3, R3, 0x1, R4 ;  /* 0x0000000103037824 */ /* 0x000fe200078e0204 */
[----:B------:R-:W-:Y:S02]  /*82f0*/  SEL R4, R40, RZ, !P0 ;  /* 0x000000ff28047207 */ /* 0x000fe40004000000 */
[----:B------:R-:W-:-:S03]  /*8300*/  @P2 SHF.R.U32.HI R0, RZ, c[0x0][0x2cc], R7 ;  /* 0x0000b300ff002a19 */ /* 0x000fc60000011607 */
[C---:B------:R-:W-:Y:S01]  /*8310*/  IMAD R7, R4.reuse, c[0x0][0x1c4], R6 ;  /* 0x0000710004077a24 */ /* 0x040fe200078e0206 */
[----:B------:R-:W-:Y:S01]  /*8320*/  SHF.R.S32.HI R6, RZ, 0x1f, R0 ;  /* 0x0000001fff067819 */ /* 0x000fe20000011400 */
[----:B------:R-:W-:-:S04]  /*8330*/  IMAD.WIDE.U32 R2, R4, c[0x0][0x1c0], R2 ;  /* 0x0000700004027a25 */ /* 0x000fc800078e0002 */
[----:B------:R-:W-:Y:S02]  /*8340*/  IMAD.MOV R4, RZ, RZ, -R0 ;  /* 0x000000ffff047224 */ /* 0x000fe400078e0a00 */
[----:B------:R-:W-:Y:S01]  /*8350*/  IMAD.IADD R3, R3, 0x1, R7 ;  /* 0x0000000103037824 */ /* 0x000fe200078e0207 */
[----:B------:R-:W-:Y:S01]  /*8360*/  LOP3.LUT R7, R31, 0xfffffff0, RZ, 0xc0, !PT ;  /* 0xfffffff01f077812 */ /* 0x000fe200078ec0ff */
[----:B------:R-:W-:Y:S02]  /*8370*/  IMAD R6, R6, c[0x0][0x1b0], RZ ;  /* 0x00006c0006067a24 */ /* 0x000fe400078e02ff */
[----:B------:R-:W-:Y:S02]  /*8380*/  IMAD R4, R4, c[0x0][0x2c4], R8 ;  /* 0x0000b10004047a24 */ /* 0x000fe400078e0208 */
[C---:B------:R-:W-:Y:S02]  /*8390*/  IMAD R6, R0.reuse, c[0x0][0x1b4], R6 ;  /* 0x00006d0000067a24 */ /* 0x040fe400078e0206 */
[----:B------:R-:W-:Y:S01]  /*83a0*/  IMAD.WIDE.U32 R2, R0, c[0x0][0x1b0], R2 ;  /* 0x00006c0000027a25 */ /* 0x000fe200078e0002 */
[----:B------:R-:W-:-:S03]  /*83b0*/  SHF.R.S32.HI R0, RZ, 0x1f, R4 ;  /* 0x0000001fff007819 */ /* 0x000fc60000011404 */
[----:B------:R-:W-:Y:S02]  /*83c0*/  IMAD.IADD R3, R3, 0x1, R6 ;  /* 0x0000000103037824 */ /* 0x000fe400078e0206 */
[----:B------:R-:W-:Y:S02]  /*83d0*/  IMAD R0, R0, c[0x0][0x1a8], RZ ;  /* 0x00006a0000007a24 */ /* 0x000fe400078e02ff */
[----:B------:R-:W-:-:S04]  /*83e0*/  IMAD.WIDE.U32 R2, R4, c[0x0][0x1a8], R2 ;  /* 0x00006a0004027a25 */ /* 0x000fc800078e0002 */
[----:B------:R-:W-:Y:S01]  /*83f0*/  IMAD R10, R4, c[0x0][0x1ac], R0 ;  /* 0x00006b00040a7a24 */ /* 0x000fe200078e0200 */
[----:B------:R-:W-:Y:S01]  /*8400*/  LEA R20, P0, R2, c[0x0][0x160], 0x1 ;  /* 0x0000580002147a11 */ /* 0x000fe200078008ff */
[----:B------:R-:W-:Y:S02]  /*8410*/  IMAD.IADD R0, R166, 0x1, -R7 ;  /* 0x00000001a6007824 */ /* 0x000fe400078e0a07 */
[----:B------:R-:W-:Y:S02]  /*8420*/  IMAD.SHL.U32 R4, R29, 0x40, RZ ;  /* 0x000000401d047824 */ /* 0x000fe400078e00ff */
[----:B------:R-:W-:Y:S01]  /*8430*/  IMAD.U32 R6, RZ, RZ, UR4 ;  /* 0x00000004ff067e24 */ /* 0x000fe2000f8e00ff */
[----:B------:R-:W-:Y:S01]  /*8440*/  SHF.R.S32.HI R11, RZ, 0x1f, R0 ;  /* 0x0000001fff0b7819 */ /* 0x000fe20000011400 */
[----:B------:R-:W-:Y:S01]  /*8450*/  IMAD.U32 R7, RZ, RZ, UR5 ;  /* 0x00000005ff077e24 */ /* 0x000fe2000f8e00ff */
[----:B------:R-:W-:Y:S01]  /*8460*/  LOP3.LUT R4, R4, 0x1c0, RZ, 0xc0, !PT ;  /* 0x000001c004047812 */ /* 0x000fe200078ec0ff */
[----:B------:R-:W-:Y:S01]  /*8470*/  IMAD.SHL.U32 R8, R26, 0x8, RZ ;  /* 0x000000081a087824 */ /* 0x000fe200078e00ff */
[----:B------:R-:W-:Y:S01]  /*8480*/  LEA.HI R30, R11, R0, RZ, 0x3 ;  /* 0x000000000b1e7211 */ /* 0x000fe200078f18ff */
[----:B------:R-:W-:Y:S01]  /*8490*/  IMAD.IADD R3, R3, 0x1, R10 ;  /* 0x0000000103037824 */ /* 0x000fe200078e020a */
[----:B------:R1:W-:Y:S01]  /*84a0*/  STL.64 [R1+0x8], R6 ;  /* 0x0000080601007387 */ /* 0x0003e20000100a00 */
[----:B------:R-:W-:-:S02]  /*84b0*/  SHF.R.U32.HI R9, RZ, 0x3, R4 ;  /* 0x00000003ff097819 */ /* 0x000fc40000011604 */
[----:B------:R-:W-:Y:S02]  /*84c0*/  LOP3.LUT R4, R4, 0x38, R8, 0xf8, !PT ;  /* 0x0000003804047812 */ /* 0x000fe400078ef808 */
[----:B------:R-:W-:Y:S02]  /*84d0*/  LEA.HI.X R18, R2, c[0x0][0x164], R3, 0x1, P0 ;  /* 0x0000590002127a11 */ /* 0x000fe400000f0c03 */
[----:B------:R-:W-:Y:S02]  /*84e0*/  ISETP.NE.AND P0, PT, R13, RZ, PT ;  /* 0x000000ff0d00720c */ /* 0x000fe40003f05270 */
[C---:B------:R-:W-:Y:S02]  /*84f0*/  IADD3 R22, R8.reuse, 0x40, RZ ;  /* 0x0000004008167810 */ /* 0x040fe40007ffe0ff */
[C---:B------:R-:W-:Y:S02]  /*8500*/  IADD3 R23, R8.reuse, 0x80, RZ ;  /* 0x0000008008177810 */ /* 0x040fe40007ffe0ff */
[----:B------:R-:W-:-:S02]  /*8510*/  IADD3 R24, R8, 0xc0, RZ ;  /* 0x000000c008187810 */ /* 0x000fc40007ffe0ff */
[----:B------:R-:W-:Y:S01]  /*8520*/  LOP3.LUT R4, R4, R9, RZ, 0x3c, !PT ;  /* 0x0000000904047212 */ /* 0x000fe200078e3cff */
[----:B------:R-:W-:Y:S01]  /*8530*/  IMAD.MOV.U32 R9, RZ, RZ, 0x10 ;  /* 0x00000010ff097424 */ /* 0x000fe200078e00ff */
[----:B------:R-:W-:Y:S02]  /*8540*/  ISETP.GE.AND P3, PT, R8, c[0x0][0x198], PT ;  /* 0x0000660008007a0c */ /* 0x000fe40003f66270 */
[----:B------:R-:W-:Y:S02]  /*8550*/  ISETP.GE.AND P6, PT, R22, c[0x0][0x198], PT ;  /* 0x0000660016007a0c */ /* 0x000fe40003fc6270 */
[----:B------:R-:W-:Y:S02]  /*8560*/  ISETP.GE.AND P5, PT, R23, c[0x0][0x198], PT ;  /* 0x0000660017007a0c */ /* 0x000fe40003fa6270 */
[----:B------:R-:W-:Y:S02]  /*8570*/  ISETP.GE.AND P4, PT, R24, c[0x0][0x198], PT ;  /* 0x0000660018007a0c */ /* 0x000fe40003f86270 */
[----:B-1----:R-:W-:Y:S01]  /*8580*/  LOP3.LUT R7, R30, 0xfffffff8, RZ, 0xc0, !PT ;  /* 0xfffffff81e077812 */ /* 0x002fe200078ec0ff */
[----:B------:R-:W-:-:S04]  /*8590*/  IMAD.SHL.U32 R6, R12, 0x8, RZ ;  /* 0x000000080c067824 */ /* 0x000fc800078e00ff */
[----:B------:R-:W-:Y:S01]  /*85a0*/  IMAD.IADD R28, R0, 0x1, -R7 ;  /* 0x00000001001c7824 */ /* 0x000fe200078e0a07 */
[----:B------:R-:W-:Y:S01]  /*85b0*/  LOP3.LUT R21, R4, 0xfffffe00, R6, 0xf8, !PT ;  /* 0xfffffe0004157812 */ /* 0x000fe200078ef806 */
[----:B------:R-:W-:-:S03]  /*85c0*/  IMAD.MOV.U32 R6, RZ, RZ, 0x20 ;  /* 0x00000020ff067424 */ /* 0x000fc600078e00ff */
[----:B------:R-:W-:-:S05]  /*85d0*/  R2P PR, R28, 0x6 ;  /* 0x000000061c007804 */ /* 0x000fca0000000000 */
[----:B------:R-:W-:Y:S02]  /*85e0*/  SEL R9, R9, 0xfffffff0, !P1 ;  /* 0xfffffff009097807 */ /* 0x000fe40004800000 */
[----:B------:R-:W-:Y:S01]  /*85f0*/  SEL R6, R6, 0xffffffe0, !P2 ;  /* 0xffffffe006067807 */ /* 0x000fe20005000000 */
[----:B--2---:R-:W-:Y:S01]  /*8600*/  @!P0 IMAD.MOV.U32 R27, RZ, RZ, R40 ;  /* 0x000000ffff1b8224 */ /* 0x004fe200078e0028 */
[----:B------:R-:W-:Y:S05]  /*8610*/  BRA.DIV ~URZ, `(.L_x_1183) ;  /* 0x00012de27f007947 */ /* 0x000fea000b800000 */
[----:B------:R1:W2:Y:S02]  /*8620*/  SHFL.IDX PT, R0, R18, RZ, 0x181f ;  /* 0x00181fff12007589 */ /* 0x0002a400000e0000 */
.L_x_1313:
[----:B------:R-:W-:Y:S05]  /*8630*/  BRA.DIV ~URZ, `(.L_x_1184) ;  /* 0x00012e427f007947 */ /* 0x000fea000b800000 */
[----:B------:R3:W4:Y:S02]  /*8640*/  SHFL.IDX PT, R2, R20, RZ, 0x181f ;  /* 0x00181fff14027589 */ /* 0x00072400000e0000 */
.L_x_1314:
[----:B------:R-:W-:Y:S01]  /*8650*/  IMAD R19, R19, c[0x0][0x2c4], RZ ;  /* 0x0000b10013137a24 */ /* 0x000fe200078e02ff */
[----:B------:R-:W-:Y:S01]  /*8660*/  IADD3 R17, R164, R29, RZ ;  /* 0x0000001da4117210 */ /* 0x000fe20007ffe0ff */
[----:B------:R-:W-:Y:S01]  /*8670*/  BSSY B0, `(.L_x_1185) ;  /* 0x0000019000007945 */ /* 0x000fe20003800000 */
[----:B--2---:R-:W-:Y:S02]  /*8680*/  MOV R3, R0 ;  /* 0x0000000000037202 */ /* 0x004fe40000000f00 */
[----:B------:R-:W-:-:S13]  /*8690*/  ISETP.GE.AND P0, PT, R17, R19, PT ;  /* 0x000000131100720c */ /* 0x000fda0003f06270 */
[----:B------:R-:W-:Y:S05]  /*86a0*/  @P0 BRA `(.L_x_1186) ;  /* 0x0000015000000947 */ /* 0x000fea0003800000 */
[----:B------:R-:W-:Y:S01]  /*86b0*/  SHF.R.S32.HI R7, RZ, 0x1f, R22 ;  /* 0x0000001fff077819 */ /* 0x000fe20000011416 */
[----:B----4-:R-:W-:Y:S01]  /*86c0*/  IMAD.WIDE R14, R8, 0x2, R2 ;  /* 0x00000002080e7825 */ /* 0x010fe200078e0202 */
        /* <DEDUP_REMOVED lines=11> */
[----:B------:R-:W-:Y:S01]  /*8780*/  @!PT LDS RZ, [RZ] ;  /* 0x00000000fffff984 */ /* 0x000fe20000000800 */
[----:B------:R-:W-:Y:S01]  /*8790*/  @!PT LDS RZ, [RZ] ;  /* 0x00000000fffff984 */ /* 0x000fe20000000800 */
[----:B------:R2:W-:Y:S01]  /*87a0*/  LDGSTS.E.BYPASS.LTC128B.128 [R0+0x10080], [R14.64], !P3 ;  /* 0x100800000e007fae */ /* 0x0005e2000d901d4e */
[----:B------:R-:W-:-:S03]  /*87b0*/  IMAD.WIDE R10, R4, 0x2, R2 ;  /* 0x00000002040a7825 */ /* 0x000fc600078e0202 */
[----:B------:R2:W-:Y:S01]  /*87c0*/  LDGSTS.E.BYPASS.LTC128B.128 [R0+0x14080], [R12.64], !P6 ;  /* 0x140800000c007fae */ /* 0x0005e2000f101d4e */
[----:B------:R-:W-:-:S03]  /*87d0*/  IMAD.WIDE R2, R16, 0x2, R2 ;  /* 0x0000000210027825 */ /* 0x000fc600078e0202 */
[----:B------:R2:W-:Y:S04]  /*87e0*/  LDGSTS.E.BYPASS.LTC128B.128 [R0+0x18080], [R10.64], !P5 ;  /* 0x180800000a007fae */ /* 0x0005e8000e901d4e */
[----:B------:R2:W-:Y:S02]  /*87f0*/  LDGSTS.E.BYPASS.LTC128B.128 [R0+0x1c080], [R2.64], !P4 ;  /* 0x1c08000002007fae */ /* 0x0005e4000e101d4e */
.L_x_1186:
[----:B------:R-:W-:Y:S05]  /*8800*/  BSYNC B0 ;  /* 0x0000000000007941 */ /* 0x000fea0003800000 */
.L_x_1185:
[----:B------:R-:W-:Y:S05]  /*8810*/  BRA.DIV ~URZ, `(.L_x_1187) ;  /* 0x00012ce27f007947 */ /* 0x000fea000b800000 */
[----:B------:R1:W2:Y:S04]  /*8820*/  SHFL.IDX PT, R4, R18, 0x1, 0x181f ;  /* 0x00381f0012047f89 */ /* 0x0002a800000e0000 */
[----:B--2-4-:R1:W2:Y:S02]  /*8830*/  SHFL.IDX PT, R2, R20, 0x1, 0x181f ;  /* 0x00381f0014027f89 */ /* 0x0142a400000e0000 */
.L_x_1315:
[----:B------:R-:W-:Y:S01]  /*8840*/  IADD3 R0, R17, 0x20, RZ ;  /* 0x0000002011007810 */ /* 0x000fe20007ffe0ff */
[----:B------:R-:W-:Y:S01]  /*8850*/  BSSY B0, `(.L_x_1188) ;  /* 0x0000019000007945 */ /* 0x000fe20003800000 */
[----:B------:R-:W-:-:S02]  /*8860*/  IMAD.MOV.U32 R3, RZ, RZ, R4 ;  /* 0x000000ffff037224 */ /* 0x000fc400078e0004 */
[----:B------:R-:W-:-:S13]  /*8870*/  ISETP.GE.AND P0, PT, R0, R19, PT ;  /* 0x000000130000720c */ /* 0x000fda0003f06270 */
[----:B------:R-:W-:Y:S05]  /*8880*/  @P0 BRA `(.L_x_1189) ;  /* 0x0000015000000947 */ /* 0x000fea0003800000 */
[----:B------:R-:W-:Y:S01]  /*8890*/  SHF.R.S32.HI R7, RZ, 0x1f, R22 ;  /* 0x0000001fff077819 */ /* 0x000fe20000011416 */
[----:B--2---:R-:W-:Y:S01]  /*88a0*/  IMAD.WIDE R14, R8, 0x2, R2 ;  /* 0x00000002080e7825 */ /* 0x004fe200078e0202 */
        /* <DEDUP_REMOVED lines=19> */
.L_x_1189:
[----:B------:R-:W-:Y:S05]  /*89e0*/  BSYNC B0 ;  /* 0x0000000000007941 */ /* 0x000fea0003800000 */
.L_x_1188:
[----:B------:R-:W-:Y:S05]  /*89f0*/  BRA.DIV ~URZ, `(.L_x_1190) ;  /* 0x00012bf27f007947 */ /* 0x000fea000b800000 */
[----:B------:R4:W1:Y:S02]  /*8a00*/  SHFL.IDX PT, R4, R18, 0x2, 0x181f ;  /* 0x00581f0012047f89 */ /* 0x00086400000e0000 */
.L_x_1316:
[----:B------:R-:W-:Y:S05]  /*8a10*/  BRA.DIV ~URZ, `(.L_x_1191) ;  /* 0x00012c527f007947 */ /* 0x000fea000b800000 */
[----:B--2---:R2:W3:Y:S02]  /*8a20*/  SHFL.IDX PT, R2, R20, 0x2, 0x181f ;  /* 0x00581f0014027f89 */ /* 0x0044e400000e0000 */
.L_x_1317:
[----:B------:R-:W-:Y:S01]  /*8a30*/  IADD3 R0, R17, 0x40, RZ ;  /* 0x0000004011007810 */ /* 0x000fe20007ffe0ff */
[----:B------:R-:W-:Y:S01]  /*8a40*/  BSSY B0, `(.L_x_1192) ;  /* 0x0000019000007945 */ /* 0x000fe20003800000 */
[----:B-1----:R-:W-:Y:S02]  /*8a50*/  IMAD.MOV.U32 R3, RZ, RZ, R4 ;  /* 0x000000ffff037224 */ /* 0x002fe400078e0004 */
[----:B------:R-:W-:-:S13]  /*8a60*/  ISETP.GE.AND P0, PT, R0, R19, PT ;  /* 0x000000130000720c */ /* 0x000fda0003f06270 */
[----:B------:R-:W-:Y:S05]  /*8a70*/  @P0 BRA `(.L_x_1193) ;  /* 0x0000015000000947 */ /* 0x000fea0003800000 */
[----:B------:R-:W-:Y:S01]  /*8a80*/  SHF.R.S32.HI R7, RZ, 0x1f, R22 ;  /* 0x0000001fff077819 */ /* 0x000fe20000011416 */
[----:B---3--:R-:W-:Y:S01]  /*8a90*/  IMAD.WIDE R14, R8, 0x2, R2 ;  /* 0x00000002080e7825 */ /* 0x008fe200078e0202 */
        /* <DEDUP_REMOVED lines=19> */
.L_x_1193:
[----:B------:R-:W-:Y:S05]  /*8bd0*/  BSYNC B0 ;  /* 0x0000000000007941 */ /* 0x000fea0003800000 */
.L_x_1192:
[----:B------:R-:W-:Y:S05]  /*8be0*/  BRA.DIV ~URZ, `(.L_x_1194) ;  /* 0x00012b027f007947 */ /* 0x000fea000b800000 */
[----:B-1----:R1:W2:Y:S04]  /*8bf0*/  SHFL.IDX PT, R11, R18, 0x3, 0x181f ;  /* 0x00781f00120b7f89 */ /* 0x0022a800000e0000 */
[----:B------:R1:W4:Y:S02]  /*8c00*/  SHFL.IDX PT, R10, R20, 0x3, 0x181f ;  /* 0x00781f00140a7f89 */ /* 0x00032400000e0000 */
.L_x_1318:
[----:B----4-:R-:W4:Y:S04]  /*8c10*/  LDL R126, [R1] ;  /* 0x00000000017e7983 */ /* 0x010f280000100800 */
[----:B------:R1:W5:Y:S04]  /*8c20*/  LDL R25, [R1+0x64] ;  /* 0x0000640001197983 */ /* 0x0003680000100800 */
[----:B------:R1:W5:Y:S01]  /*8c30*/  LDL R241, [R1+0x48] ;  /* 0x0000480001f17983 */ /* 0x0003620000100800 */
[----:B------:R-:W-:Y:S01]  /*8c40*/  IADD3 R0, R17, 0x60, RZ ;  /* 0x0000006011007810 */ /* 0x000fe20007ffe0ff */
[----:B------:R-:W-:Y:S01]  /*8c50*/  ULDC.64 UR4, c[0x0][0x40] ;  /* 0x0000100000047ab9 */ /* 0x000fe20000000a00 */
[----:B---3--:R-:W-:Y:S01]  /*8c60*/  IADD3 R2, P1, R1, c[0x0][0x20], RZ ;  /* 0x0000080001027a10 */ /* 0x008fe20007f3e0ff */
[----:B------:R-:W-:Y:S01]  /*8c70*/  UIADD3 UR4, UP0, UR4, 0x160, URZ ;  /* 0x0000016004047890 */ /* 0x000fe2000ff1e03f */
[----:B------:R-:W-:Y:S01]  /*8c80*/  ISETP.GE.AND P0, PT, R0, R19, PT ;  /* 0x000000130000720c */ /* 0x000fe20003f06270 */
[----:B-12---:R-:W1:Y:S01]  /*8c90*/  S2R R20, SR_CTAID.Y ;  /* 0x0000000000147919 */ /* 0x006e620000002600 */
[----:B------:R-:W-:Y:S01]  /*8ca0*/  SHF.R.S32.HI R15, RZ, 0x4, R31 ;  /* 0x00000004ff0f7819 */ /* 0x000fe2000001141f */
[----:B------:R-:W-:Y:S01]  /*8cb0*/  IMAD.X R3, RZ, RZ, c[0x0][0x24], P1 ;  /* 0x00000900ff037624 */ /* 0x000fe200008e06ff */
[----:B------:R-:W-:Y:S01]  /*8cc0*/  UIADD3.X UR5, URZ, UR5, URZ, UP0, !UPT ;  /* 0x000000053f057290 */ /* 0x000fe200087fe43f */
[----:B------:R-:W-:Y:S01]  /*8cd0*/  IADD3 R16, P2, R2, 0x48, RZ ;  /* 0x0000004802107810 */ /* 0x000fe20007f5e0ff */
[----:B------:R-:W-:Y:S01]  /*8ce0*/  IMAD.WIDE.U32 R242, R27, c[0x0][0x2b0], RZ ;  /* 0x0000ac001bf27a25 */ /* 0x000fe200078e00ff */
[----:B------:R-:W-:Y:S01]  /*8cf0*/  LOP3.LUT R212, R212, 0xfffffeff, RZ, 0xc0, !PT ;  /* 0xfffffeffd4d47812 */ /* 0x000fe200078ec0ff */
[----:B------:R-:W-:Y:S02]  /*8d00*/  STL.64 [R1+0x20], R2 ;  /* 0x0000200201007387 */ /* 0x000fe40000100a00 */
[----:B------:R-:W-:-:S03]  /*8d10*/  IMAD.X R17, RZ, RZ, R3, P2 ;  /* 0x000000ffff117224 */ /* 0x000fc600010e0603 */
[----:B------:R-:W-:Y:S01]  /*8d20*/  @!P0 IMAD.SHL.U32 R18, R21, 0x2, RZ ;  /* 0x0000000215128824 */ /* 0x000fe200078e00ff */
[----:B------:R-:W-:Y:S01]  /*8d30*/  @!P0 SHF.R.S32.HI R0, RZ, 0x1f, R24 ;  /* 0x0000001fff008819 */ /* 0x000fe20000011418 */
[----:B------:R-:W-:Y:S01]  /*8d40*/  @!P0 IMAD.WIDE R12, R8, 0x2, R10 ;  /* 0x00000002080c8825 */ /* 0x000fe200078e020a */
[----:B------:R-:W-:Y:S01]  /*8d50*/  @!P0 SHF.R.S32.HI R4, RZ, 0x1f, R23 ;  /* 0x0000001fff048819 */ /* 0x000fe20000011417 */
[----:B------:R-:W-:Y:S01]  /*8d60*/  STL.64 [R1+0x30], R16 ;  /* 0x0000301001007387 */ /* 0x000fe20000100a00 */
[----:B------:R-:W-:Y:S02]  /*8d70*/  @!P0 LEA.HI R8, R0, R24, RZ, 0x3 ;  /* 0x0000001800088211 */ /* 0x000fe400078f18ff */
[----:B------:R-:W-:Y:S01]  /*8d80*/  @!P0 SHF.R.S32.HI R7, RZ, 0x1f, R22 ;  /* 0x0000001fff078819 */ /* 0x000fe20000011416 */
[----:B------:R-:W-:Y:S01]  /*8d90*/  @!PT LDS RZ, [RZ] ;  /* 0x00000000fffff984 */ /* 0x000fe20000000800 */
[----:B------:R-:W-:Y:S01]  /*8da0*/  @!PT LDS RZ, [RZ] ;  /* 0x00000000fffff984 */ /* 0x000fe20000000800 */
[----:B------:R-:W-:Y:S01]  /*8db0*/  @!PT LDS RZ, [RZ] ;  /* 0x00000000fffff984 */ /* 0x000fe20000000800 */
[----:B------:R2:W-:Y:S01]  /*8dc0*/  @!P0 LDGSTS.E.BYPASS.LTC128B.128 [R18+0x13080], [R12.64], !P3 ;  /* 0x130800000c128fae */ /* 0x0005e2000d901d4e */
[----:B------:R-:W-:Y:S02]  /*8dd0*/  IADD3 R14, P3, R2, 0x10, RZ ;  /* 0x00000010020e7810 */ /* 0x000fe40007f7e0ff */
[----:B------:R-:W-:-:S02]  /*8de0*/  @!P0 LEA.HI R19, R4, R23, RZ, 0x3 ;  /* 0x0000001704138211 */ /* 0x000fc400078f18ff */
[----:B------:R-:W-:Y:S02]  /*8df0*/  @!P0 LEA.HI R7, R7, R22, RZ, 0x3 ;  /* 0x0000001607078211 */ /* 0x000fe400078f18ff */
[----:B------:R-:W-:Y:S02]  /*8e00*/  @!P0 LOP3.LUT R8, R8, 0xfffffff8, RZ, 0xc0, !PT ;  /* 0xfffffff808088812 */ /* 0x000fe400078ec0ff */
[----:B------:R-:W-:Y:S02]  /*8e10*/  @!P0 LOP3.LUT R4, R7, 0xfffffff8, RZ, 0xc0, !PT ;  /* 0xfffffff807048812 */ /* 0x000fe400078ec0ff */
[----:B-1----:R-:W-:Y:S02]  /*8e20*/  SHF.R.S32.HI R33, RZ, 0x1f, R20 ;  /* 0x0000001fff217819 */ /* 0x002fe40000011414 */
[----:B------:R-:W1:Y:S01]  /*8e30*/  S2R R20, SR_CTAID.Y ;  /* 0x0000000000147919 */ /* 0x000e620000002600 */
[----:B--2---:R-:W-:Y:S02]  /*8e40*/  LEA.HI R13, R31, R15, RZ, 0x1 ;  /* 0x0000000f1f0d7211 */ /* 0x004fe400078f08ff */
[----:B------:R-:W-:-:S02]  /*8e50*/  IADD3 R12, P1, R2, 0x4, RZ ;  /* 0x00000004020c7810 */ /* 0x000fc40007f3e0ff */
[----:B------:R-:W-:-:S03]  /*8e60*/  LOP3.LUT R0, R13, 0xfffffffe, RZ, 0xc0, !PT ;  /* 0xfffffffe0d007812 */ /* 0x000fc600078ec0ff */
[--C-:B------:R-:W-:Y:S02]  /*8e70*/  IMAD.X R13, RZ, RZ, R3.reuse, P1 ;  /* 0x000000ffff0d7224 */ /* 0x100fe400008e0603 */
[----:B------:R-:W-:Y:S02]  /*8e80*/  IMAD.IADD R23, R15, 0x1, -R0 ;  /* 0x000000010f177824 */ /* 0x000fe400078e0a00 */
[----:B------:R-:W-:Y:S01]  /*8e90*/  IMAD.X R15, RZ, RZ, R3, P3 ;  /* 0x000000ffff0f7224 */ /* 0x000fe200018e0603 */
[----:B------:R2:W-:Y:S01]  /*8ea0*/  STL.64 [R1+0x38], R12 ;  /* 0x0000380c01007387 */ /* 0x0005e20000100a00 */
[----:B------:R-:W-:Y:S02]  /*8eb0*/  IMAD.SHL.U32 R0, R28, 0x40, RZ ;  /* 0x000000401c007824 */ /* 0x000fe400078e00ff */
[----:B------:R-:W-:Y:S01]  /*8ec0*/  IMAD.SHL.U32 R7, R23, 0x8, RZ ;  /* 0x0000000817077824 */ /* 0x000fe200078e00ff */
[----:B------:R3:W-:Y:S02]  /*8ed0*/  STL.64 [R1+0x28], R14 ;  /* 0x0000280e01007387 */ /* 0x0007e40000100a00 */
[----:B------:R-:W-:-:S04]  /*8ee0*/  LOP3.LUT R0, R0, 0x1c0, RZ, 0xc0, !PT ;  /* 0x000001c000007812 */ /* 0x000fc800078ec0ff */
[----:B------:R-:W-:Y:S02]  /*8ef0*/  LOP3.LUT R7, R0, 0x8, R7, 0xf8, !PT ;  /* 0x0000000800077812 */ /* 0x000fe400078ef807 */
[----:B------:R-:W-:-:S04]  /*8f00*/  SHF.R.U32.HI R0, RZ, 0x3, R0 ;  /* 0x00000003ff007819 */ /* 0x000fc80000011600 */
[----:B------:R-:W-:Y:S01]  /*8f10*/  LOP3.LUT R22, R7, R0, RZ, 0x3c, !PT ;  /* 0x0000000007167212 */ /* 0x000fe200078e3cff */
[----:B------:R-:W-:Y:S01]  /*8f20*/  IMAD.SHL.U32 R7, R30, 0x40, RZ ;  /* 0x000000401e077824 */ /* 0x000fe200078e00ff */
[----:B------:R-:W-:Y:S01]  /*8f30*/  SHF.R.S32.HI R0, RZ, 0x1f, R27 ;  /* 0x0000001fff007819 */ /* 0x000fe2000001141b */
[----:B-1----:R-:W-:-:S03]  /*8f40*/  IMAD.WIDE.U32 R30, R20, c[0x0][0x210], RZ ;  /* 0x00008400141e7a25 */ /* 0x002fc600078e00ff */
[----:B------:R-:W-:Y:S01]  /*8f50*/  LOP3.LUT R21, R7, 0xfffffe00, RZ, 0xc0, !PT ;  /* 0xfffffe0007157812 */ /* 0x000fe200078ec0ff */
[----:B------:R-:W-:Y:S01]  /*8f60*/  IMAD R0, R0, c[0x0][0x2b0], RZ ;  /* 0x0000ac0000007a24 */ /* 0x000fe200078e02ff */
[----:B--2---:R-:W-:Y:S01]  /*8f70*/  IADD3 R12, P1, R2, 0x8, RZ ;  /* 0x00000008020c7810 */ /* 0x004fe20007f3e0ff */
[----:B---3--:R-:W-:Y:S02]  /*8f80*/  IMAD.U32 R14, RZ, RZ, UR4 ;  /* 0x00000004ff0e7e24 */ /* 0x008fe4000f8e00ff */
[----:B------:R-:W-:Y:S02]  /*8f90*/  IMAD.U32 R15, RZ, RZ, UR5 ;  /* 0x00000005ff0f7e24 */ /* 0x000fe4000f8e00ff */
[----:B------:R-:W-:-:S03]  /*8fa0*/  IMAD.X R13, RZ, RZ, R3, P1 ;  /* 0x000000ffff0d7224 */ /* 0x000fc600008e0603 */
[----:B------:R1:W-:Y:S04]  /*8fb0*/  STL.64 [R1+0x18], R14 ;  /* 0x0000180e01007387 */ /* 0x0003e80000100a00 */
[----:B------:R2:W-:Y:S01]  /*8fc0*/  STL.64 [R1+0x40], R12 ;  /* 0x0000400c01007387 */ /* 0x0005e20000100a00 */
[----:B-1----:R-:W-:Y:S01]  /*8fd0*/  @!P0 IMAD.WIDE R14, R4, 0x2, R10 ;  /* 0x00000002040e8825 */ /* 0x002fe200078e020a */
[----:B--2---:R-:W-:-:S04]  /*8fe0*/  @!P0 LOP3.LUT R12, R19, 0xfffffff8, RZ, 0xc0, !PT ;  /* 0xfffffff8130c8812 */ /* 0x004fc800078ec0ff */
[----:B------:R1:W-:Y:S01]  /*8ff0*/  @!P0 LDGSTS.E.BYPASS.LTC128B.128 [R18+0x17080], [R14.64], !P6 ;  /* 0x170800000e128fae */ /* 0x0003e2000f101d4e */
[----:B------:R-:W-:-:S04]  /*9000*/  @!P0 IMAD.WIDE R12, R12, 0x2, R10 ;  /* 0x000000020c0c8825 */ /* 0x000fc800078e020a */
[----:B------:R-:W-:Y:S01]  /*9010*/  @!P0 IMAD.WIDE R10, R8, 0x2, R10 ;  /* 0x00000002080a8825 */ /* 0x000fe200078e020a */
[----:B------:R2:W-:Y:S03]  /*9020*/  @!P0 LDGSTS.E.BYPASS.LTC128B.128 [R18+0x1b080], [R12.64], !P5 ;  /* 0x1b0800000c128fae */ /* 0x0005e6000e901d4e */
[----:B------:R-:W-:Y:S01]  /*9030*/  IMAD R8, R33, c[0x0][0x210], RZ ;  /* 0x0000840021087a24 */ /* 0x000fe200078e02ff */
[----:B------:R3:W-:Y:S01]  /*9040*/  @!P0 LDGSTS.E.BYPASS.LTC128B.128 [R18+0x1f080], [R10.64], !P4 ;  /* 0x1f0800000a128fae */ /* 0x0007e2000e101d4e */
[----:B------:R-:W-:Y:S02]  /*9050*/  LOP3.LUT P0, RZ, R26, 0x4, RZ, 0xc0, !PT ;  /* 0x000000041aff7812 */ /* 0x000fe4000780c0ff */
[----:B------:R-:W-:Y:S01]  /*9060*/  IMAD R8, R20, c[0x0][0x214], R8 ;  /* 0x0000850014087a24 */ /* 0x000fe200078e0208 */
[----:B------:R-:W0:Y:S01]  /*9070*/  LDGDEPBAR ;  /* 0x00000000000079af */ /* 0x000e220000000000 */
[----:B------:R-:W-:Y:S02]  /*9080*/  WARPSYNC 0xffffffff ;  /* 0xffffffff00007948 */ /* 0x000fe40003800000 */
[----:B------:R-:W-:-:S02]  /*9090*/  IMAD.IADD R246, R31, 0x1, R8 ;  /* 0x000000011ff67824 */ /* 0x000fc400078e0208 */
[----:B--2---:R-:W-:Y:S02]  /*90a0*/  IMAD.MOV.U32 R13, RZ, RZ, 0x20 ;  /* 0x00000020ff0d7424 */ /* 0x004fe400078e00ff */
[----:B------:R-:W-:Y:S02]  /*90b0*/  IMAD.SHL.U32 R12, R26, 0x40, RZ ;  /* 0x000000401a0c7824 */ /* 0x000fe400078e00ff */
[----:B---3--:R-:W-:Y:S01]  /*90c0*/  IMAD R11, R27, c[0x0][0x2b4], R0 ;  /* 0x0000ad001b0b7a24 */ /* 0x008fe200078e0200 */
[----:B------:R-:W-:Y:S01]  /*90d0*/  SEL R7, R13, 0xffffffe0, !P0 ;  /* 0xffffffe00d077807 */ /* 0x000fe20004000000 */
[----:B------:R-:W-:Y:S02]  /*90e0*/  IMAD R10, R33, c[0x0][0x1e8], RZ ;  /* 0x00007a00210a7a24 */ /* 0x000fe400078e02ff */
[----:B-1----:R-:W-:-:S04]  /*90f0*/  IMAD.WIDE.U32 R18, R20, c[0x0][0x1e8], RZ ;  /* 0x00007a0014127a25 */ /* 0x002fc800078e00ff */
[----:B------:R-:W-:Y:S01]  /*9100*/  IMAD R10, R20, c[0x0][0x1ec], R10 ;  /* 0x00007b00140a7a24 */ /* 0x000fe200078e020a */
[----:B------:R-:W-:Y:S01]  /*9110*/  LOP3.LUT R20, R12, 0x1c0, RZ, 0xc0, !PT ;  /* 0x000001c00c147812 */ /* 0x000fe200078ec0ff */
[----:B------:R-:W-:Y:S02]  /*9120*/  IMAD.IADD R244, R243, 0x1, R11 ;  /* 0x00000001f3f47824 */ /* 0x000fe400078e020b */
[----:B------:R-:W-:Y:S01]  /*9130*/  IMAD.IADD R245, R19, 0x1, R10 ;  /* 0x0000000113f57824 */ /* 0x000fe200078e020a */
[----:B----4-:R-:W-:-:S04]  /*9140*/  SHF.R.S32.HI R14, RZ, 0x1f, R126 ;  /* 0x0000001fff0e7819 */ /* 0x010fc8000001147e */
[----:B------:R-:W-:-:S04]  /*9150*/  LEA.HI R4, R14, R126, RZ, 0x3 ;  /* 0x0000007e0e047211 */ /* 0x000fc800078f18ff */
[----:B------:R-:W-:-:S05]  /*9160*/  LOP3.LUT R0, R4, 0xfffffff8, RZ, 0xc0, !PT ;  /* 0xfffffff804007812 */ /* 0x000fca00078ec0ff */
[----:B------:R-:W-:-:S04]  /*9170*/  IMAD.IADD R0, R126, 0x1, -R0 ;  /* 0x000000017e007824 */ /* 0x000fc800078e0a00 */
[----:B------:R-:W-:-:S05]  /*9180*/  IMAD.SHL.U32 R223, R0, 0x8, RZ ;  /* 0x0000000800df7824 */ /* 0x000fca00078e00ff */
[C---:B------:R-:W-:Y:S02]  /*9190*/  ISETP.GE.AND P5, PT, R223.reuse, c[0x0][0x1d4], PT ;  /* 0x00007500df007a0c */ /* 0x040fe40003fa6270 */
[C---:B------:R-:W-:Y:S02]  /*91a0*/  IADD3 R17, R223.reuse, 0x40, RZ ;  /* 0x00000040df117810 */ /* 0x040fe40007ffe0ff */
[----:B------:R-:W-:Y:S02]  /*91b0*/  IADD3 R16, R223, 0x80, RZ ;  /* 0x00000080df107810 */ /* 0x000fe40007ffe0ff */
[----:B------:R-:W-:Y:S02]  /*91c0*/  ISETP.GE.AND P6, PT, R17, c[0x0][0x1d4], PT ;  /* 0x0000750011007a0c */ /* 0x000fe40003fc6270 */
[----:B------:R-:W-:Y:S02]  /*91d0*/  ISETP.GE.AND P2, PT, R16, c[0x0][0x1d4], PT ;  /* 0x0000750010007a0c */ /* 0x000fe40003f46270 */
[----:B------:R-:W-:-:S03]  /*91e0*/  IADD3 R15, R223, 0xc0, RZ ;  /* 0x000000c0df0f7810 */ /* 0x000fc60007ffe0ff */
[----:B------:R-:W-:Y:S02]  /*91f0*/  @P5 LOP3.LUT R212, R212, 0x100, RZ, 0xfc, !PT ;  /* 0x00000100d4d45812 */ /* 0x000fe400078efcff */
[----:B------:R-:W-:Y:S02]  /*9200*/  ISETP.GE.AND P3, PT, R15, c[0x0][0x1d4], PT ;  /* 0x000075000f007a0c */ /* 0x000fe40003f66270 */
[----:B------:R-:W-:-:S04]  /*9210*/  LOP3.LUT R212, R212, 0xffffff7f, RZ, 0xc0, !PT ;  /* 0xffffff7fd4d47812 */ /* 0x000fc800078ec0ff */
[----:B------:R-:W-:-:S04]  /*9220*/  @P6 LOP3.LUT R212, R212, 0x80, RZ, 0xfc, !PT ;  /* 0x00000080d4d46812 */ /* 0x000fc800078efcff */
[----:B------:R-:W-:-:S04]  /*9230*/  LOP3.LUT R212, R212, 0xffffffbf, RZ, 0xc0, !PT ;  /* 0xffffffbfd4d47812 */ /* 0x000fc800078ec0ff */
[----:B------:R-:W-:-:S04]  /*9240*/  @P2 LOP3.LUT R212, R212, 0x40, RZ, 0xfc, !PT ;  /* 0x00000040d4d42812 */ /* 0x000fc800078efcff */
[----:B------:R-:W-:-:S04]  /*9250*/  LOP3.LUT R212, R212, 0xfffffbff, RZ, 0xc0, !PT ;  /* 0xfffffbffd4d47812 */ /* 0x000fc800078ec0ff */
[----:B------:R-:W-:Y:S02]  /*9260*/  @P3 LOP3.LUT R212, R212, 0x400, RZ, 0xfc, !PT ;  /* 0x00000400d4d43812 */ /* 0x000fe400078efcff */
[----:B------:R-:W-:Y:S01]  /*9270*/  SHF.R.S32.HI R237, RZ, 0x3, R4 ;  /* 0x00000003ffed7819 */ /* 0x000fe20000011404 */
[----:B------:R-:W-:Y:S01]  /*9280*/  IMAD.MOV.U32 R99, RZ, RZ, 0x30 ;  /* 0x00000030ff637424 */ /* 0x000fe200078e00ff */
[----:B------:R-:W-:Y:S01]  /*9290*/  BAR.SYNC.DEFER_BLOCKING 0x0 ;  /* 0x0000000000007b1d */ /* 0x000fe20000010000 */
[----:B------:R-:W-:Y:S02]  /*92a0*/  IMAD.MOV.U32 R3, RZ, RZ, c[0x0][0x2b8] ;  /* 0x0000ae00ff037624 */ /* 0x000fe400078e00ff */
[----:B------:R-:W-:Y:S02]  /*92b0*/  IMAD R141, R222, R99, -0x30 ;  /* 0xffffffd0de8d7424 */ /* 0x000fe400078e0263 */
[----:B------:R-:W-:Y:S01]  /*92c0*/  IMAD R235, R0, 0x20, R237 ;  /* 0x0000002000eb7824 */ /* 0x000fe200078e02ed */
[----:B------:R-:W-:Y:S01]  /*92d0*/  ISETP.NE.AND P1, PT, R3, 0x1, PT ;  /* 0x000000010300780c */ /* 0x000fe20003f25270 */
[----:B------:R-:W-:Y:S02]  /*92e0*/  IMAD.MOV.U32 R224, RZ, RZ, RZ ;  /* 0x000000ffffe07224 */ /* 0x000fe400078e00ff */
[----:B------:R-:W-:-:S05]  /*92f0*/  IMAD.IADD R3, R235, 0x1, R141 ;  /* 0x00000001eb037824 */ /* 0x000fca00078e028d */
[----:B-----5:R-:W-:Y:S01]  /*9300*/  ISETP.GE.AND P0, PT, R3, R25, PT ;  /* 0x000000190300720c */ /* 0x020fe20003f06270 */
[----:B------:R-:W-:-:S03]  /*9310*/  IMAD.IADD R3, R241, 0x1, R3 ;  /* 0x00000001f1037824 */ /* 0x000fc600078e0203 */
[----:B------:R-:W-:Y:S01]  /*9320*/  ISETP.GT.OR P0, PT, R235, 0x2f, P0 ;  /* 0x0000002feb00780c */ /* 0x000fe20000704670 */
[----:B------:R-:W-:-:S04]  /*9330*/  @P1 IMAD.HI.U32 R4, R3, c[0x0][0x2bc], RZ ;  /* 0x0000af0003041a27 */ /* 0x000fc800078e00ff */
[----:B------:R-:W-:Y:S01]  /*9340*/  IMAD.MOV.U32 R0, RZ, RZ, R3 ;  /* 0x000000ffff007224 */ /* 0x000fe200078e0003 */
[----:B------:R-:W-:-:S07]  /*9350*/  @P1 SHF.R.U32.HI R0, RZ, c[0x0][0x2c0], R4 ;  /* 0x0000b000ff001a19 */ /* 0x000fce0000011604 */
[----:B------:R-:W-:-:S04]  /*9360*/  @!P0 IADD3 R4, P1, R0, R242, RZ ;  /* 0x000000f200048210 */ /* 0x000fc80007f3e0ff */
[----:B------:R-:W-:Y:S02]  /*9370*/  @!P0 LEA.HI.X.SX32 R8, R0, R244, 0x1, P1 ;  /* 0x000000f400088211 */ /* 0x000fe400008f0eff */
[----:B------:R-:W-:-:S04]  /*9380*/  @!P0 LEA R10, P1, R4, c[0x0][0x2a0], 0x2 ;  /* 0x0000a800040a8a11 */ /* 0x000fc800078210ff */
[----:B------:R-:W-:-:S05]  /*9390*/  @!P0 LEA.HI.X R11, R4, c[0x0][0x2a4], R8, 0x2, P1 ;  /* 0x0000a900040b8a11 */ /* 0x000fca00008f1408 */
[----:B------:R1:W2:Y:S01]  /*93a0*/  @!P0 LDG.E R224, [R10.64] ;  /* 0x0000000e0ae08981 */ /* 0x0002a2000c1e1900 */
[----:B------:R-:W-:Y:S01]  /*93b0*/  IMAD.MOV R0, RZ, RZ, -R0 ;  /* 0x000000ffff007224 */ /* 0x000fe200078e0a00 */
[----:B------:R-:W-:Y:S01]  /*93c0*/  LEA.HI R14, R14, R126, RZ, 0x6 ;  /* 0x0000007e0e0e7211 */ /* 0x000fe200078f30ff */
[----:B------:R-:W-:Y:S01]  /*93d0*/  IMAD.SHL.U32 R4, R237, 0x40, RZ ;  /* 0x00000040ed047824 */ /* 0x000fe200078e00ff */
[----:B------:R-:W-:Y:S01]  /*93e0*/  LOP3.LUT R212, R212, 0xfffffdff, RZ, 0xc0, !PT ;  /* 0xfffffdffd4d47812 */ /* 0x000fe200078ec0ff */
[----:B------:R-:W-:Y:S01]  /*93f0*/  IMAD R225, R0, c[0x0][0x2b8], R3 ;  /* 0x0000ae0000e17a24 */ /* 0x000fe200078e0203 */
[----:B------:R-:W-:Y:S01]  /*9400*/  BSSY B2, `(.L_x_1195) ;  /* 0x000004f000027945 */ /* 0x000fe20003800000 */
[----:B------:R-:W-:Y:S01]  /*9410*/  IMAD R99, R222, -0x30, R99 ;  /* 0xffffffd0de637824 */ /* 0x000fe200078e0263 */
[----:B------:R-:W-:Y:S02]  /*9420*/  IADD3 R97, R2, 0x18, RZ ;  /* 0x0000001802617810 */ /* 0x000fe40007ffe0ff */
[----:B------:R-:W-:Y:S01]  /*9430*/  SHF.R.S32.HI R138, RZ, 0x1f, R225 ;  /* 0x0000001fff8a7819 */ /* 0x000fe200000114e1 */
[----:B------:R-:W-:Y:S01]  /*9440*/  IMAD.IADD R139, R25, 0x1, R99 ;  /* 0x00000001198b7824 */ /* 0x000fe200078e0263 */
[----:B------:R-:W-:-:S03]  /*9450*/  MOV R143, 0x98f0 ;  /* 0x000098f0008f7802 */ /* 0x000fc60000000f00 */
[----:B------:R-:W-:-:S04]  /*9460*/  IMAD R0, R138, c[0x0][0x1e0], RZ ;  /* 0x000078008a007a24 */ /* 0x000fc800078e02ff */
[C---:B------:R-:W-:Y:S02]  /*9470*/  IMAD R0, R225.reuse, c[0x0][0x1e4], R0 ;  /* 0x00007900e1007a24 */ /* 0x040fe400078e0200 */
[----:B-1----:R-:W-:-:S04]  /*9480*/  IMAD.WIDE.U32 R10, R225, c[0x0][0x1e0], RZ ;  /* 0x00007800e10a7a25 */ /* 0x002fc800078e00ff */
        /* <DEDUP_REMOVED lines=9> */
[----:B------:R-:W-:Y:S01]  /*9520*/  SHFL.IDX PT, R10, R12, RZ, 0x181f ;  /* 0x00181fff0c0a7589 */ /* 0x000fe200000e0000 */
[----:B------:R-:W-:Y:S02]  /*9530*/  LOP3.LUT R0, R4, 0x1c0, RZ, 0xc0, !PT ;  /* 0x000001c004007812 */ /* 0x000fe400078ec0ff */
[----:B------:R-:W-:Y:S01]  /*9540*/  IMNMX R4, R139, 0x30, PT ;  /* 0x000000308b047817 */ /* 0x000fe20003800200 */
[----:B------:R-:W1:Y:S01]  /*9550*/  SHFL.IDX PT, R11, R3, RZ, 0x181f ;  /* 0x00181fff030b7589 */ /* 0x000e6200000e0000 */
[----:B------:R-:W-:Y:S02]  /*9560*/  LOP3.LUT R13, R0, 0x38, R223, 0xf8, !PT ;  /* 0x00000038000d7812 */ /* 0x000fe400078ef8df */
[----:B------:R-:W-:Y:S01]  /*9570*/  SHF.R.U32.HI R8, RZ, 0x3, R0 ;  /* 0x00000003ff087819 */ /* 0x000fe20000011600 */
[----:B------:R-:W-:Y:S01]  /*9580*/  IMAD.IADD R0, R4, 0x1, -R237 ;  /* 0x0000000104007824 */ /* 0x000fe200078e0aed */
[----:B------:R-:W-:Y:S01]  /*9590*/  SHFL.IDX PT, R12, R12, 0x1, 0x181f ;  /* 0x00381f000c0c7f89 */ /* 0x000fe200000e0000 */
[----:B------:R-:W-:Y:S01]  /*95a0*/  IMAD.SHL.U32 R4, R14, 0x8, RZ ;  /* 0x000000080e047824 */ /* 0x000fe200078e00ff */
[----:B------:R-:W-:-:S02]  /*95b0*/  LOP3.LUT R8, R13, R8, RZ, 0x3c, !PT ;  /* 0x000000080d087212 */ /* 0x000fc400078e3cff */
[----:B------:R2:W3:Y:S01]  /*95c0*/  SHFL.IDX PT, R13, R3, 0x1, 0x181f ;  /* 0x00381f00030d7f89 */ /* 0x0004e200000e0000 */
[----:B------:R-:W-:Y:S02]  /*95d0*/  ISETP.GE.AND P1, PT, R0, 0x1, PT ;  /* 0x000000010000780c */ /* 0x000fe40003f26270 */
[----:B------:R-:W-:Y:S02]  /*95e0*/  SHF.R.S32.HI R14, RZ, 0x1f, R16 ;  /* 0x0000001fff0e7819 */ /* 0x000fe40000011410 */
[----:B------:R-:W-:Y:S02]  /*95f0*/  LOP3.LUT R213, R8, 0xfffffe00, R4, 0xf8, !PT ;  /* 0xfffffe0008d57812 */ /* 0x000fe400078ef804 */
[----:B------:R-:W-:Y:S02]  /*9600*/  SHF.R.S32.HI R8, RZ, 0x1f, R15 ;  /* 0x0000001fff087819 */ /* 0x000fe4000001140f */
[----:B------:R-:W-:Y:S02]  /*9610*/  ISETP.GT.AND P0, PT, R0, 0x20, PT ;  /* 0x000000200000780c */ /* 0x000fe40003f04270 */
[----:B------:R-:W-:-:S03]  /*9620*/  LEA.HI R0, R8, R15, RZ, 0x3 ;  /* 0x0000000f08007211 */ /* 0x000fc600078f18ff */
[----:B-1----:R-:W-:Y:S01]  /*9630*/  @P1 IMAD.WIDE R18, R223, 0x2, R10 ;  /* 0x00000002df121825 */ /* 0x002fe200078e020a */
[----:B------:R-:W-:-:S04]  /*9640*/  LOP3.LUT R247, R0, 0xfffffff8, RZ, 0xc0, !PT ;  /* 0xfffffff800f77812 */ /* 0x000fc800078ec0ff */
[----:B------:R-:W-:-:S03]  /*9650*/  SHF.R.S32.HI R250, RZ, 0x1f, R247 ;  /* 0x0000001ffffa7819 */ /* 0x000fc600000114f7 */
[----:B------:R-:W-:Y:S01]  /*9660*/  @P0 IMAD.SHL.U32 R0, R213, 0x2, RZ ;  /* 0x00000002d5000824 */ /* 0x000fe200078e00ff */
[----:B--2---:R-:W-:-:S04]  /*9670*/  SHF.R.S32.HI R3, RZ, 0x1f, R17 ;  /* 0x0000001fff037819 */ /* 0x004fc80000011411 */
[----:B------:R-:W-:Y:S02]  /*9680*/  LEA.HI R4, R3, R17, RZ, 0x3 ;  /* 0x0000001103047211 */ /* 0x000fe400078f18ff */
[----:B------:R-:W-:Y:S02]  /*9690*/  LEA.HI R3, R14, R16, RZ, 0x3 ;  /* 0x000000100e037211 */ /* 0x000fe400078f18ff */
[----:B------:R-:W-:Y:S02]  /*96a0*/  LOP3.LUT R249, R4, 0xfffffff8, RZ, 0xc0, !PT ;  /* 0xfffffff804f97812 */ /* 0x000fe400078ec0ff */
[----:B------:R-:W-:Y:S01]  /*96b0*/  LOP3.LUT R248, R3, 0xfffffff8, RZ, 0xc0, !PT ;  /* 0xfffffff803f87812 */ /* 0x000fe200078ec0ff */
[----:B------:R-:W-:Y:S01]  /*96c0*/  @P1 IMAD.SHL.U32 R3, R213, 0x2, RZ ;  /* 0x00000002d5031824 */ /* 0x000fe200078e00ff */
[----:B------:R-:W-:Y:S01]  /*96d0*/  LEA.HI R4, R32, R166, RZ, 0x5 ;  /* 0x000000a620047211 */ /* 0x000fe200078f28ff */
[----:B------:R-:W-:Y:S01]  /*96e0*/  @P1 IMAD.WIDE R16, R249, 0x2, R10 ;  /* 0x00000002f9101825 */ /* 0x000fe200078e020a */
[----:B------:R-:W-:-:S02]  /*96f0*/  SHF.R.S32.HI R252, RZ, 0x1f, R249 ;  /* 0x0000001ffffc7819 */ /* 0x000fc400000114f9 */
[----:B------:R3:W-:Y:S01]  /*9700*/  @P1 LDGSTS.E.BYPASS.LTC128B.128 [R3+0xa080], [R18.64], !P5 ;  /* 0x0a08000012031fae */ /* 0x0007e2000e901d4e */
[----:B------:R-:W-:Y:S01]  /*9710*/  @P1 IMAD.WIDE R14, R248, 0x2, R10 ;  /* 0x00000002f80e1825 */ /* 0x000fe200078e020a */
[----:B------:R-:W-:Y:S02]  /*9720*/  SHF.R.S32.HI R251, RZ, 0x1f, R248 ;  /* 0x0000001ffffb7819 */ /* 0x000fe400000114f8 */
[----:B------:R1:W-:Y:S01]  /*9730*/  @P1 LDGSTS.E.BYPASS.LTC128B.128 [R3+0xb880], [R16.64], !P6 ;  /* 0x0b88000010031fae */ /* 0x0003e2000f101d4e */
[----:B------:R-:W-:-:S03]  /*9740*/  @P1 IMAD.WIDE R10, R247, 0x2, R10 ;  /* 0x00000002f70a1825 */ /* 0x000fc600078e020a */
[----:B------:R2:W-:Y:S04]  /*9750*/  @P1 LDGSTS.E.BYPASS.LTC128B.128 [R3+0xd080], [R14.64], !P2 ;  /* 0x0d0800000e031fae */ /* 0x0005e8000d101d4e */
[----:B------:R4:W-:Y:S01]  /*9760*/  @P1 LDGSTS.E.BYPASS.LTC128B.128 [R3+0xe880], [R10.64], !P3 ;  /* 0x0e8800000a031fae */ /* 0x0009e2000d901d4e */
[----:B------:R-:W-:-:S13]  /*9770*/  ISETP.GT.AND P1, PT, R235, 0x2f, PT ;  /* 0x0000002feb00780c */ /* 0x000fda0003f24270 */
[----:B------:R-:W-:Y:S01]  /*9780*/  @P1 LOP3.LUT R212, R212, 0x200, RZ, 0xfc, !PT ;  /* 0x00000200d4d41812 */ /* 0x000fe200078efcff */
[----:B---3--:R-:W-:-:S04]  /*9790*/  @P0 IMAD.WIDE R18, R223, 0x2, R12 ;  /* 0x00000002df120825 */ /* 0x008fc800078e020c */
[--C-:B-1----:R-:W-:Y:S01]  /*97a0*/  @P0 IMAD.WIDE R16, R249, 0x2, R12.reuse ;  /* 0x00000002f9100825 */ /* 0x102fe200078e020c */
[----:B------:R1:W-:Y:S03]  /*97b0*/  @P0 LDGSTS.E.BYPASS.LTC128B.128 [R0+0xb080], [R18.64], !P5 ;  /* 0x0b08000012000fae */ /* 0x0003e6000e901d4e */
[--C-:B--2---:R-:W-:Y:S01]  /*97c0*/  @P0 IMAD.WIDE R14, R248, 0x2, R12.reuse ;  /* 0x00000002f80e0825 */ /* 0x104fe200078e020c */
[----:B------:R1:W-:Y:S03]  /*97d0*/  @P0 LDGSTS.E.BYPASS.LTC128B.128 [R0+0xc880], [R16.64], !P6 ;  /* 0x0c88000010000fae */ /* 0x0003e6000f101d4e */
[----:B------:R-:W-:Y:S01]  /*97e0*/  @P0 IMAD.WIDE R12, R247, 0x2, R12 ;  /* 0x00000002f70c0825 */ /* 0x000fe200078e020c */
[----:B------:R1:W-:Y:S01]  /*97f0*/  @P0 LDGSTS.E.BYPASS.LTC128B.128 [R0+0xe080], [R14.64], !P2 ;  /* 0x0e0800000e000fae */ /* 0x0003e2000d101d4e */
[----:B----4-:R-:W-:-:S02]  /*9800*/  LOP3.LUT R10, R22, R21, RZ, 0xfc, !PT ;  /* 0x00000015160a7212 */ /* 0x010fc400078efcff */
[----:B------:R-:W-:Y:S01]  /*9810*/  IMAD.SHL.U32 R3, R29, 0x8, RZ ;  /* 0x000000081d037824 */ /* 0x000fe200078e00ff */
[----:B------:R1:W-:Y:S01]  /*9820*/  @P0 LDGSTS.E.BYPASS.LTC128B.128 [R0+0xf880], [R12.64], !P3 ;  /* 0x0f8800000c000fae */ /* 0x0003e2000d901d4e */
[----:B------:R-:W-:-:S03]  /*9830*/  LOP3.LUT P0, RZ, R26, 0x2, RZ, 0xc0, !PT ;  /* 0x000000021aff7812 */ /* 0x000fc6000780c0ff */
[----:B------:R-:W0:Y:S01]  /*9840*/  LDGDEPBAR ;  /* 0x00000000000079af */ /* 0x000e220000000000 */
[----:B------:R-:W-:Y:S01]  /*9850*/  LOP3.LUT R3, R20, 0x8, R3, 0xf8, !PT ;  /* 0x0000000814037812 */ /* 0x000fe200078ef803 */
[----:B-1----:R-:W-:Y:S01]  /*9860*/  IMAD.SHL.U32 R0, R4, 0x20, RZ ;  /* 0x0000002004007824 */ /* 0x002fe200078e00ff */
[----:B------:R-:W-:-:S04]  /*9870*/  SHF.R.U32.HI R4, RZ, 0x3, R20 ;  /* 0x00000003ff047819 */ /* 0x000fc80000011614 */
[----:B------:R-:W-:Y:S01]  /*9880*/  LOP3.LUT R3, R3, R4, RZ, 0x3c, !PT ;  /* 0x0000000403037212 */ /* 0x000fe200078e3cff */
[----:B------:R-:W-:Y:S01]  /*9890*/  IMAD.MOV.U32 R4, RZ, RZ, 0x10 ;  /* 0x00000010ff047424 */ /* 0x000fe200078e00ff */
[----:B------:R-:W-:-:S03]  /*98a0*/  LOP3.LUT R0, R0, 0xfffffc00, RZ, 0xc0, !PT ;  /* 0xfffffc0000007812 */ /* 0x000fc600078ec0ff */
[----:B------:R-:W-:Y:S01]  /*98b0*/  IMAD R8, R23, 0x200, R3 ;  /* 0x0000020017087824 */ /* 0x000fe200078e0203 */
[----:B------:R-:W-:Y:S02]  /*98c0*/  IADD3 R0, R22, R21, R0 ;  /* 0x0000001516007210 */ /* 0x000fe40007ffe000 */
[----:B------:R-:W-:Y:S02]  /*98d0*/  SEL R4, R4, 0xfffffff0, !P0 ;  /* 0xfffffff004047807 */ /* 0x000fe40004000000 */
[----:B------:R-:W-:Y:S05]  /*98e0*/  CALL.REL.NOINC `($_ZN7cutlass13device_kernelIN5flash19enable_sm80_to_sm89INS1_16FlashAttnFwdSm80INS1_25CollectiveMainloopFwdSm80ILi8ELi1ELb0EN4cute5tupleIJNS5_1CILi128EEENS7_ILi48EEENS7_ILi256EEEEEELi256ENS_10bfloat16_tEfNS_4arch4Sm80ELb0ELb1ELb1ELb1ELb1ELb1ELb1ELb0EEENS1_21CollectiveEpilogueFwdINS6_IJS8_SA_S9_EEENS6_IJNS7_ILi1EEESI_SI_EEESC_SE_Li256ELb1ELb1ELb0ELb0EEENS1_19SingleTileSchedulerILb1ELb0ELb1ELi128EEEEEEEEEvNT_6ParamsE$_ZZN5flash25CollectiveMainloopFwdSm80ILi8ELi1ELb0EN4cute5tupleIJNS1_1CILi128EEENS3_ILi48EEENS3_ILi256EEEEEELi256EN7cutlass10bfloat16_tEfNS8_4arch4Sm80ELb0ELb1ELb1ELb1ELb1ELb1ELb1ELb0EE3mmaINS_16FlashAttnFwdSm80ISC_NS_21CollectiveEpilogueFwdINS2_IJS4_S6_S5_EEENS2_IJNS3_ILi1EEESH_SH_EEES9_SB_Li256ELb1ELb1ELb0ELb0EEENS_19SingleTileSchedulerILb1ELb0ELb1ELi128EEEE13SharedStorageENS1_6TensorINS1_11ArrayEngineIfLm128EEENS1_6LayoutINS2_IJNS2_IJNS3_ILi2EEESS_EEESH_NS3_ILi32EEEEEENS2_IJNS2_IJSH_SS_EEENS3_ILi0EEENS3_ILi4EEEEEEEEEENS_7SoftmaxILi2ELi0EEEEEbRKNSC_6ParamsERT0_RT1_iRKNS_16SeqlenInfoQKNewKILb1ELb1EEENS2_IJiiiiEEERT_ENKUlvE_clEv) ;  /* 0x00013a4000007944 */ /* 0x000fea0003c00000 */
[----:B------:R-:W-:Y:S05]  /*98f0*/  BSYNC B2 ;  /* 0x0000000000027941 */ /* 0x000fea0003800000 */
.L_x_1195:
[----:B------:R2:W5:Y:S01]  /*9900*/  LDL R88, [R1] ;  /* 0x0000000001587983 */ /* 0x0005620000100800 */
[----:B------:R-:W-:-:S04]  /*9910*/  DEPBAR.LE SB0, 0x0 ;  /* 0x000080000000791a */ /* 0x000fc80000000000 */
[----:B------:R2:W5:Y:S01]  /*9920*/  LDL R232, [R1+0x10] ;  /* 0x0000100001e87983 */ /* 0x0005620000100800 */
[----:B------:R-:W-:Y:S01]  /*9930*/  WARPSYNC 0xffffffff ;  /* 0xffffffff00007948 */ /* 0x000fe20003800000 */
[----:B------:R-:W-:Y:S01]  /*9940*/  SHF.L.U32 R200, R8, 0x1, RZ ;  /* 0x0000000108c87819 */ /* 0x000fe200000006ff */
[----:B------:R-:W-:Y:S01]  /*9950*/  IMAD.WIDE.U32 R2, R225, c[0x0][0x208], RZ ;  /* 0x00008200e1027a25 */ /* 0x000fe200078e00ff */
[----:B------:R-:W-:Y:S01]  /*9960*/  BAR.SYNC.DEFER_BLOCKING 0x0 ;  /* 0x0000000000007b1d */ /* 0x000fe20000010000 */
[C---:B------:R-:W-:Y:S02]  /*9970*/  LEA R209, R0.reuse, 0x10080, 0x1 ;  /* 0x0001008000d17811 */ /* 0x040fe400078e08ff */
[----:B-1----:R-:W-:Y:S01]  /*9980*/  SHF.L.U32 R16, R0, 0x1, RZ ;  /* 0x0000000100107819 */ /* 0x002fe200000006ff */
[----:B------:R-:W-:Y:S01]  /*9990*/  IMAD R0, R4, 0x2, R200 ;  /* 0x0000000204007824 */ /* 0x000fe200078e02c8 */
[----:B------:R-:W-:Y:S01]  /*99a0*/  LEA R208, R9, R209, 0x1 ;  /* 0x000000d109d07211 */ /* 0x000fe200078e08ff */
[----:B------:R-:W1:Y:S04]  /*99b0*/  S2R R11, SR_CTAID.Y ;  /* 0x00000000000b7919 */ /* 0x000e680000002600 */
[----:B------:R-:W3:Y:S04]  /*99c0*/  LDSM.16.M88.4 R56, [R0+0xa080] ;  /* 0x00a080000038783b */ /* 0x000ee80000000200 */
[----:B------:R-:W4:Y:S01]  /*99d0*/  LDSM.16.M88.4 R64, [R0+0xa880] ;  /* 0x00a880000040783b */ /* 0x000f220000000200 */
[----:B-1----:R-:W-:-:S03]  /*99e0*/  IMAD.WIDE.U32 R12, R11, c[0x0][0x210], RZ ;  /* 0x000084000b0c7a25 */ /* 0x002fc600078e00ff */
[----:B------:R1:W2:Y:S04]  /*99f0*/  LDSM.16.M88.4 R72, [R0+0xb080] ;  /* 0x00b080000048783b */ /* 0x0002a80000000200 */
[----:B------:R-:W2:Y:S04]  /*9a00*/  LDSM.16.M88.4 R16, [R16+0x10080] ;  /* 0x010080001010783b */ /* 0x000ea80000000200 */
[----:B------:R2:W2:Y:S04]  /*9a10*/  LDSM.16.M88.4 R36, [R200+0xa080] ;  /* 0x00a08000c824783b */ /* 0x0004a80000000200 */
[----:B------:R2:W2:Y:S04]  /*9a20*/  LDSM.16.M88.4 R40, [R200+0xa880] ;  /* 0x00a88000c828783b */ /* 0x0004a80000000200 */
[----:B------:R2:W2:Y:S04]  /*9a30*/  LDSM.16.M88.4 R28, [R200+0xb080] ;  /* 0x00b08000c81c783b */ /* 0x0004a80000000200 */
[----:B------:R2:W2:Y:S01]  /*9a40*/  LDSM.16.M88.4 R24, [R208] ;  /* 0x00000000d018783b */ /* 0x0004a20000000200 */
[----:B-1----:R-:W-:-:S04]  /*9a50*/  IMAD R0, R138, c[0x0][0x208], RZ ;  /* 0x000082008a007a24 */ /* 0x002fc800078e02ff */
[----:B------:R-:W-:-:S04]  /*9a60*/  IMAD R0, R225, c[0x0][0x20c], R0 ;  /* 0x00008300e1007a24 */ /* 0x000fc800078e0200 */
[----:B------:R-:W-:Y:S02]  /*9a70*/  IMAD.IADD R3, R3, 0x1, R0 ;  /* 0x0000000103037824 */ /* 0x000fe400078e0200 */
[----:B------:R-:W-:Y:S02]  /*9a80*/  IMAD R0, R140, c[0x0][0x218], RZ ;  /* 0x000086008c007a24 */ /* 0x000fe400078e02ff */
[----:B------:R-:W-:-:S04]  /*9a90*/  IMAD.WIDE.U32 R2, R224, c[0x0][0x218], R2 ;  /* 0x00008600e0027a25 */ /* 0x000fc800078e0002 */
[----:B------:R-:W-:Y:S01]  /*9aa0*/  IMAD R8, R224, c[0x0][0x21c], R0 ;  /* 0x00008700e0087a24 */ /* 0x000fe200078e0200 */
[----:B------:R-:W-:Y:S02]  /*9ab0*/  IADD3 R2, P1, R12, R2, RZ ;  /* 0x000000020c027210 */ /* 0x000fe40007f3e0ff */
[----:B------:R-:W-:Y:S02]  /*9ac0*/  IADD3 R0, R200, 0xa080, RZ ;  /* 0x0000a080c8007810 */ /* 0x000fe40007ffe0ff */
[----:B------:R-:W-:Y:S02]  /*9ad0*/  LEA R11, P0, R2, c[0x0][0x1f8], 0x1 ;  /* 0x00007e00020b7a11 */ /* 0x000fe400078008ff */
[----:B------:R-:W-:Y:S02]  /*9ae0*/  IADD3.X R3, R246, R3, R8, P1, !PT ;  /* 0x00000003f6037210 */ /* 0x000fe40000ffe408 */
[----:B------:R-:W-:Y:S01]  /*9af0*/  LEA R207, R4, R0, 0x1 ;  /* 0x0000000004cf7211 */ /* 0x000fe200078e08ff */
[----:B------:R-:W-:Y:S01]  /*9b00*/  IMAD.IADD R0, R139, 0x1, -R237 ;  /* 0x000000018b007824 */ /* 0x000fe200078e0aed */
[----:B------:R-:W-:Y:S01]  /*9b10*/  LEA.HI.X R4, R2, c[0x0][0x1fc], R3, 0x1, P0 ;  /* 0x00007f0002047a11 */ /* 0x000fe200000f0c03 */
[----:B------:R-:W-:Y:S05]  /*9b20*/  BRA.DIV ~URZ, `(.L_x_1196) ;  /* 0x00011cb27f007947 */ /* 0x000fea000b800000 */
[----:B---34-:R1:W3:Y:S02]  /*9b30*/  SHFL.IDX PT, R3, R4, RZ, 0x181f ;  /* 0x00181fff04037589 */ /* 0x0182e400000e0000 */
.L_x_1319:
[----:B------:R-:W4:Y:S01]  /*9b40*/  SHFL.IDX PT, R2, R11, RZ, 0x181f ;  /* 0x00181fff0b027589 */ /* 0x000f2200000e0000 */
[----:B------:R-:W-:Y:S01]  /*9b50*/  ISETP.GE.AND P1, PT, R223, c[0x0][0x1d4], PT ;  /* 0x00007500df007a0c */ /* 0x000fe20003f26270 */
[----:B------:R-:W-:Y:S01]  /*9b60*/  IMAD.SHL.U32 R213, R213, 0x2, RZ ;  /* 0x00000002d5d57824 */ /* 0x000fe200078e00ff */
[----:B------:R-:W-:Y:S01]  /*9b70*/  IADD3 R8, R223, 0x40, RZ ;  /* 0x00000040df087810 */ /* 0x000fe20007ffe0ff */
[----:B------:R-:W-:Y:S01]  /*9b80*/  BSSY B0, `(.L_x_1197) ;  /* 0x0000030000007945 */ /* 0x000fe20003800000 */
[----:B------:R-:W-:-:S02]  /*9b90*/  ISETP.LT.OR P0, PT, R0, 0x1, P1 ;  /* 0x000000010000780c */ /* 0x000fc40000f01670 */
[----:B------:R-:W-:Y:S02]  /*9ba0*/  ISETP.GE.AND P4, PT, R8, c[0x0][0x1d4], PT ;  /* 0x0000750008007a0c */ /* 0x000fe40003f86270 */
[C---:B------:R-:W-:Y:S02]  /*9bb0*/  IADD3 R8, R223.reuse, 0x80, RZ ;  /* 0x00000080df087810 */ /* 0x040fe40007ffe0ff */
[----:B------:R-:W-:Y:S02]  /*9bc0*/  ISETP.GT.AND P5, PT, R126, 0x7f, PT ;  /* 0x0000007f7e00780c */ /* 0x000fe40003fa4270 */
[----:B------:R-:W-:Y:S02]  /*9bd0*/  ISETP.GE.AND P3, PT, R8, c[0x0][0x1d4], PT ;  /* 0x0000750008007a0c */ /* 0x000fe40003f66270 */
[----:B------:R-:W-:Y:S02]  /*9be0*/  IADD3 R8, R223, 0xc0, RZ ;  /* 0x000000c0df087810 */ /* 0x000fe40007ffe0ff */
[----:B------:R-:W-:-:S02]  /*9bf0*/  LOP3.LUT R212, R212, 0xfffff7ff, RZ, 0xc0, !PT ;  /* 0xfffff7ffd4d47812 */ /* 0x000fc400078ec0ff */
[----:B------:R-:W-:Y:S01]  /*9c00*/  ISETP.GE.AND P2, PT, R8, c[0x0][0x1d4], PT ;  /* 0x0000750008007a0c */ /* 0x000fe20003f46270 */
[----:B---34-:R-:W-:-:S04]  /*9c10*/  IMAD.WIDE R12, R223, 0x2, R2 ;  /* 0x00000002df0c7825 */ /* 0x018fc800078e0202 */
[----:B------:R-:W-:Y:S01]  /*9c20*/  @P5 LOP3.LUT R212, R212, 0x800, RZ, 0xfc, !PT ;  /* 0x00000800d4d45812 */ /* 0x000fe200078efcff */
[----:B------:R-:W-:Y:S01]  /*9c30*/  @!PT LDS RZ, [RZ] ;  /* 0x00000000fffff984 */ /* 0x000fe20000000800 */
[----:B------:R-:W-:Y:S01]  /*9c40*/  @!PT LDS RZ, [RZ] ;  /* 0x00000000fffff984 */ /* 0x000fe20000000800 */
[----:B------:R3:W-:Y:S01]  /*9c50*/  LDGSTS.E.BYPASS.LTC128B.128 [R213+0x4080], [R12.64], !P0 ;  /* 0x040800000cd57fae */ /* 0x0007e2000c101d4e */
[----:B------:R-:W-:Y:S01]  /*9c60*/  ISETP.LT.OR P0, PT, R0, 0x1, P4 ;  /* 0x000000010000780c */ /* 0x000fe20002701670 */
[----:B---3--:R-:W-:-:S12]  /*9c70*/  IMAD.WIDE R12, R249, 0x2, R2 ;  /* 0x00000002f90c7825 */ /* 0x008fd800078e0202 */
[----:B------:R3:W-:Y:S01]  /*9c80*/  LDGSTS.E.BYPASS.LTC128B.128 [R213+0x5880], [R12.64], !P0 ;  /* 0x058800000cd57fae */ /* 0x0007e2000c101d4e */
[----:B------:R-:W-:Y:S01]  /*9c90*/  ISETP.LT.OR P0, PT, R0, 0x1, P3 ;  /* 0x000000010000780c */ /* 0x000fe20001f01670 */
[----:B---3--:R-:W-:-:S04]  /*9ca0*/  IMAD.WIDE R12, R248, 0x2, R2 ;  /* 0x00000002f80c7825 */ /* 0x008fc800078e0202 */
[----:B------:R-:W-:-:S08]  /*9cb0*/  IMAD.WIDE R2, R247, 0x2, R2 ;  /* 0x00000002f7027825 */ /* 0x000fd000078e0202 */
[----:B------:R3:W-:Y:S01]  /*9cc0*/  LDGSTS.E.BYPASS.LTC128B.128 [R213+0x7080], [R12.64], !P0 ;  /* 0x070800000cd57fae */ /* 0x0007e2000c101d4e */
[----:B------:R-:W-:-:S13]  /*9cd0*/  ISETP.LT.OR P0, PT, R0, 0x1, P2 ;  /* 0x000000010000780c */ /* 0x000fda0001701670 */
[----:B------:R4:W-:Y:S02]  /*9ce0*/  LDGSTS.E.BYPASS.LTC128B.128 [R213+0x8880], [R2.64], !P0 ;  /* 0x0888000002d57fae */ /* 0x0009e4000c101d4e */
[----:B----4-:R-:W-:Y:S01]  /*9cf0*/  SHF.R.S32.HI R2, RZ, 0x1f, R223 ;  /* 0x0000001fff027819 */ /* 0x010fe200000114df */
[----:B------:R-:W-:Y:S05]  /*9d00*/  @P5 BRA `(.L_x_1198) ;  /* 0x0000017000005947 */ /* 0x000fea0003800000 */
[----:B---3--:R-:W-:Y:S05]  /*9d10*/  BRA.DIV ~URZ, `(.L_x_1199) ;  /* 0x00011b427f007947 */ /* 0x008fea000b800000 */
[----:B-1----:R-:W1:Y:S04]  /*9d20*/  SHFL.IDX PT, R4, R4, 0x1, 0x181f ;  /* 0x00381f0004047f89 */ /* 0x002e6800000e0000 */
[----:B------:R3:W4:Y:S02]  /*9d30*/  SHFL.IDX PT, R2, R11, 0x1, 0x181f ;  /* 0x00381f000b027f89 */ /* 0x00072400000e0000 */
.L_x_1320:
[C---:B----4-:R-:W-:Y:S02]  /*9d40*/  LEA R20, P0, R249.reuse, R2, 0x1 ;  /* 0x00000002f9147211 */ /* 0x050fe400078008ff */
[----:B------:R-:W-:Y:S02]  /*9d50*/  SHF.R.S32.HI R3, RZ, 0x1f, R223 ;  /* 0x0000001fff037819 */ /* 0x000fe400000114df */
[----:B-1----:R-:W-:-:S02]  /*9d60*/  LEA.HI.X R21, R249, R4, R252, 0x1, P0 ;  /* 0x00000004f9157211 */ /* 0x002fc400000f0cfc */
[----:B------:R-:W-:-:S04]  /*9d70*/  LEA R14, P0, R248, R2, 0x1 ;  /* 0x00000002f80e7211 */ /* 0x000fc800078008ff */
[----:B------:R-:W-:Y:S02]  /*9d80*/  LEA.HI.X R15, R248, R4, R251, 0x1, P0 ;  /* 0x00000004f80f7211 */ /* 0x000fe400000f0cfb */
[----:B------:R-:W-:-:S04]  /*9d90*/  LEA R12, P0, R223, R2, 0x1 ;  /* 0x00000002df0c7211 */ /* 0x000fc800078008ff */
[----:B------:R-:W-:Y:S02]  /*9da0*/  LEA.HI.X R13, R223, R4, R3, 0x1, P0 ;  /* 0x00000004df0d7211 */ /* 0x000fe400000f0c03 */
[----:B------:R-:W-:-:S13]  /*9db0*/  ISETP.LT.OR P0, PT, R0, 0x21, P1 ;  /* 0x000000210000780c */ /* 0x000fda0000f01670 */
[----:B------:R-:W-:Y:S01]  /*9dc0*/  @!PT LDS RZ, [RZ] ;  /* 0x00000000fffff984 */ /* 0x000fe20000000800 */
[----:B------:R-:W-:Y:S01]  /*9dd0*/  @!PT LDS RZ, [RZ] ;  /* 0x00000000fffff984 */ /* 0x000fe20000000800 */
[----:B------:R-:W-:Y:S01]  /*9de0*/  @!PT LDS RZ, [RZ] ;  /* 0x00000000fffff984 */ /* 0x000fe20000000800 */
[----:B------:R1:W-:Y:S01]  /*9df0*/  LDGSTS.E.BYPASS.LTC128B.128 [R213+0x5080], [R12.64], !P0 ;  /* 0x050800000cd57fae */ /* 0x0003e2000c101d4e */
[----:B------:R-:W-:-:S04]  /*9e00*/  LEA R2, P0, R247, R2, 0x1 ;  /* 0x00000002f7027211 */ /* 0x000fc800078008ff */
[----:B------:R-:W-:Y:S02]  /*9e10*/  LEA.HI.X R3, R247, R4, R250, 0x1, P0 ;  /* 0x00000004f7037211 */ /* 0x000fe400000f0cfa */
[----:B------:R-:W-:-:S13]  /*9e20*/  ISETP.LT.OR P0, PT, R0, 0x21, P4 ;  /* 0x000000210000780c */ /* 0x000fda0002701670 */
[----:B------:R1:W-:Y:S01]  /*9e30*/  LDGSTS.E.BYPASS.LTC128B.128 [R213+0x6880], [R20.64], !P0 ;  /* 0x0688000014d57fae */ /* 0x0003e2000c101d4e */
[----:B------:R-:W-:-:S13]  /*9e40*/  ISETP.LT.OR P0, PT, R0, 0x21, P3 ;  /* 0x000000210000780c */ /* 0x000fda0001f01670 */
[----:B------:R1:W-:Y:S01]  /*9e50*/  LDGSTS.E.BYPASS.LTC128B.128 [R213+0x8080], [R14.64], !P0 ;  /* 0x080800000ed57fae */ /* 0x0003e2000c101d4e */
[----:B------:R-:W-:-:S13]  /*9e60*/  ISETP.LT.OR P0, PT, R0, 0x21, P2 ;  /* 0x000000210000780c */ /* 0x000fda0001701670 */
[----:B------:R1:W-:Y:S02]  /*9e70*/  LDGSTS.E.BYPASS.LTC128B.128 [R213+0x9880], [R2.64], !P0 ;  /* 0x0988000002d57fae */ /* 0x0003e4000c101d4e */
.L_x_1198:
[----:B---3--:R-:W-:Y:S05]  /*9e80*/  BSYNC B0 ;  /* 0x0000000000007941 */ /* 0x008fea0003800000 */
.L_x_1197:
[----:B------:R-:W0:Y:S01]  /*9e90*/  LDGDEPBAR ;  /* 0x00000000000079af */ /* 0x000e220000000000 */
[----:B------:R-:W-:Y:S01]  /*9ea0*/  WARPSYNC 0xffffffff ;  /* 0xffffffff00007948 */ /* 0x000fe20003800000 */
[C---:B-12---:R-:W-:Y:S01]  /*9eb0*/  HMMA.16816.F32.BF16 R20, R16.reuse, R36, RZ ;  /* 0x000000241014723c */ /* 0x046fe200000418ff */
[C---:B------:R-:W-:Y:S01]  /*9ec0*/  LEA R211, R6.reuse, R209, 0x1 ;  /* 0x000000d106d37211 */ /* 0x040fe200078e08ff */
[----:B------:R-:W-:Y:S01]  /*9ed0*/  LDSM.16.M88.4 R76, [R200+0xb880] ;  /* 0x00b88000c84c783b */ /* 0x000fe20000000200 */
[C---:B------:R-:W-:Y:S01]  /*9ee0*/  LEA R206, R7.reuse, R200, 0x1 ;  /* 0x000000c807ce7211 */ /* 0x040fe200078e08ff */
[----:B------:R-:W-:Y:S01]  /*9ef0*/  BSSY B1, `(.L_x_1200) ;  /* 0x0000104000017945 */ /* 0x000fe20003800000 */
[----:B------:R-:W-:Y:S01]  /*9f00*/  LEA R210, R6, R208, 0x1 ;  /* 0x000000d006d27211 */ /* 0x000fe200078e08ff */
[----:B------:R-:W-:Y:S01]  /*9f10*/  LDSM.16.M88.4 R12, [R211] ;  /* 0x00000000d30c783b */ /* 0x000fe20000000200 */
[----:B------:R-:W-:Y:S01]  /*9f20*/  LEA R205, R7, R207, 0x1 ;  /* 0x000000cf07cd7211 */ /* 0x000fe200078e08ff */
[C---:B------:R-:W-:Y:S01]  /*9f30*/  HMMA.16816.F32.BF16 R36, R16.reuse, R38, RZ ;  /* 0x000000261024723c */ /* 0x040fe200000418ff */
[----:B------:R-:W-:Y:S01]  /*9f40*/  ISETP.GT.AND P0, PT, R142, R234, PT ;  /* 0x000000ea8e00720c */ /* 0x000fe20003f04270 */
[----:B------:R-:W1:Y:S04]  /*9f50*/  LDSM.16.M88.4 R48, [R206+0xa080] ;  /* 0x00a08000ce30783b */ /* 0x000e680000000200 */
[----:B-----5:R-:W2:Y:S02]  /*9f60*/  LDSM.16.M88.4 R52, [R206+0xa880] ;  /* 0x00a88000ce34783b */ /* 0x020ea40000000200 */
[C---:B------:R-:W-:Y:S02]  /*9f70*/  HMMA.16816.F32.BF16 R32, R16.reuse, R40, RZ ;  /* 0x000000281020723c */ /* 0x040fe400000418ff */
[----:B------:R-:W3:Y:S04]  /*9f80*/  LDSM.16.M88.4 R60, [R206+0xb080] ;  /* 0x00b08000ce3c783b */ /* 0x000ee80000000200 */
[----:B------:R-:W-:Y:S02]  /*9f90*/  LDSM.16.M88.4 R68, [R205] ;  /* 0x00000000cd44783b */ /* 0x000fe40000000200 */
[C---:B------:R-:W-:Y:S02]  /*9fa0*/  HMMA.16816.F32.BF16 R40, R16.reuse, R42, RZ ;  /* 0x0000002a1028723c */ /* 0x040fe400000418ff */
[----:B------:R-:W-:Y:S04]  /*9fb0*/  LDSM.16.M88.4 R80, [R200+0xd080] ;  /* 0x00d08000c850783b */ /* 0x000fe80000000200 */
[----:B------:R-:W-:Y:S02]  /*9fc0*/  LDSM.16.M88.4 R84, [R200+0xe880] ;  /* 0x00e88000c854783b */ /* 0x000fe40000000200 */
[C---:B------:R-:W-:Y:S08]  /*9fd0*/  HMMA.16816.F32.BF16 R44, R16.reuse, R28, RZ ;  /* 0x0000001c102c723c */ /* 0x040ff000000418ff */
[----:B------:R-:W-:Y:S08]  /*9fe0*/  HMMA.16816.F32.BF16 R28, R16, R30, RZ ;  /* 0x0000001e101c723c */ /* 0x000ff000000418ff */
[C---:B------:R-:W-:Y:S01]  /*9ff0*/  HMMA.16816.F32.BF16 R16, R24.reuse, R56, R20 ;  /* 0x000000381810723c */ /* 0x040fe20000041814 */
[----:B------:R-:W4:Y:S07]  /*a000*/  LDSM.16.M88.4 R20, [R210] ;  /* 0x00000000d214783b */ /* 0x000f2e0000000200 */
[C---:B------:R-:W-:Y:S01]  /*a010*/  HMMA.16816.F32.BF16 R36, R24.reuse, R58, R36 ;  /* 0x0000003a1824723c */ /* 0x040fe20000041824 */
[----:B------:R-:W2:Y:S07]  /*a020*/  LDSM.16.M88.4 R56, [R205+0x800] ;  /* 0x00080000cd38783b */ /* 0x000eae0000000200 */
[C---:B------:R-:W-:Y:S08]  /*a030*/  HMMA.16816.F32.BF16 R32, R24.reuse, R64, R32 ;  /* 0x000000401820723c */ /* 0x040ff00000041820 */
[C---:B------:R-:W-:Y:S01]  /*a040*/  HMMA.16816.F32.BF16 R40, R24.reuse, R66, R40 ;  /* 0x000000421828723c */ /* 0x040fe20000041828 */
[----:B------:R-:W3:Y:S07]  /*a050*/  LDSM.16.M88.4 R64, [R205+0x1000] ;  /* 0x00100000cd40783b */ /* 0x000eee0000000200 */
[C---:B------:R-:W-:Y:S08]  /*a060*/  HMMA.16816.F32.BF16 R44, R24.reuse, R72, R44 ;  /* 0x00000048182c723c */ /* 0x040ff0000004182c */
[----:B------:R-:W-:Y:S01]  /*a070*/  HMMA.16816.F32.BF16 R28, R24, R74, R28 ;  /* 0x0000004a181c723c */ /* 0x000fe2000004181c */
[----:B------:R-:W4:Y:S04]  /*a080*/  LDSM.16.M88.4 R24, [R209+0x4000] ;  /* 0x00400000d118783b */ /* 0x000f280000000200 */
[----:B------:R-:W-:Y:S03]  /*a090*/  LDSM.16.M88.4 R72, [R207+0x1800] ;  /* 0x00180000cf48783b */ /* 0x000fe60000000200 */
[C---:B-1----:R-:W-:Y:S08]  /*a0a0*/  HMMA.16816.F32.BF16 R16, R12.reuse, R48, R16 ;  /* 0x000000300c10723c */ /* 0x042ff00000041810 */
[C---:B------:R-:W-:Y:S01]  /*a0b0*/  HMMA.16816.F32.BF16 R48, R12.reuse, R50, R36 ;  /* 0x000000320c30723c */ /* 0x040fe20000041824 */
[----:B------:R-:W1:Y:S07]  /*a0c0*/  LDSM.16.M88.4 R36, [R200+0xc080] ;  /* 0x00c08000c824783b */ /* 0x000e6e0000000200 */
[C---:B--2---:R-:W-:Y:S08]  /*a0d0*/  HMMA.16816.F32.BF16 R32, R12.reuse, R52, R32 ;  /* 0x000000340c20723c */ /* 0x044ff00000041820 */
[C---:B------:R-:W-:Y:S01]  /*a0e0*/  HMMA.16816.F32.BF16 R40, R12.reuse, R54, R40 ;  /* 0x000000360c28723c */ /* 0x040fe20000041828 */
[----:B------:R-:W2:Y:S07]  /*a0f0*/  LDSM.16.M88.4 R52, [R200+0xc880] ;  /* 0x00c88000c834783b */ /* 0x000eae0000000200 */
[C---:B---3--:R-:W-:Y:S08]  /*a100*/  HMMA.16816.F32.BF16 R44, R12.reuse, R60, R44 ;  /* 0x0000003c0c2c723c */ /* 0x048ff0000004182c */
[----:B------:R-:W-:Y:S01]  /*a110*/  HMMA.16816.F32.BF16 R28, R12, R62, R28 ;  /* 0x0000003e0c1c723c */ /* 0x000fe2000004181c */
[----:B------:R-:W-:Y:S07]  /*a120*/  LDSM.16.M88.4 R60, [R206+0xc880] ;  /* 0x00c88000ce3c783b */ /* 0x000fee0000000200 */
[C---:B----4-:R-:W-:Y:S01]  /*a130*/  HMMA.16816.F32.BF16 R12, R20.reuse, R68, R16 ;  /* 0x00000044140c723c */ /* 0x050fe20000041810 */
[----:B------:R-:W3:Y:S07]  /*a140*/  LDSM.16.M88.4 R16, [R208+0x4000] ;  /* 0x00400000d010783b */ /* 0x000eee0000000200 */
[C---:B------:R-:W-:Y:S01]  /*a150*/  HMMA.16816.F32.BF16 R48, R20.reuse, R70, R48 ;  /* 0x000000461430723c */ /* 0x040fe20000041830 */
[----:B------:R-:W-:Y:S07]  /*a160*/  LDSM.16.M88.4 R68, [R206+0xb880] ;  /* 0x00b88000ce44783b */ /* 0x000fee0000000200 */
[C---:B------:R-:W-:Y:S08]  /*a170*/  HMMA.16816.F32.BF16 R32, R20.reuse, R56, R32 ;  /* 0x000000381420723c */ /* 0x040ff00000041820 */
[C---:B------:R-:W-:Y:S01]  /*a180*/  HMMA.16816.F32.BF16 R40, R20.reuse, R58, R40 ;  /* 0x0000003a1428723c */ /* 0x040fe20000041828 */
[----:B------:R-:W4:Y:S07]  /*a190*/  LDSM.16.M88.4 R56, [R207+0x2000] ;  /* 0x00200000cf38783b */ /* 0x000f2e0000000200 */
[C---:B------:R-:W-:Y:S08]  /*a1a0*/  HMMA.16816.F32.BF16 R44, R20.reuse, R64, R44 ;  /* 0x00000040142c723c */ /* 0x040ff0000004182c */
[----:B------:R-:W-:Y:S01]  /*a1b0*/  HMMA.16816.F32.BF16 R28, R20, R66, R28 ;  /* 0x00000042141c723c */ /* 0x000fe2000004181c */
[----:B------:R-:W3:Y:S07]  /*a1c0*/  LDSM.16.M88.4 R64, [R207+0x2800] ;  /* 0x00280000cf40783b */ /* 0x000eee0000000200 */
[C---:B------:R-:W-:Y:S01]  /*a1d0*/  HMMA.16816.F32.BF16 R20, R24.reuse, R76, R12 ;  /* 0x0000004c1814723c */ /* 0x040fe2000004180c */
[----:B------:R-:W3:Y:S07]  /*a1e0*/  LDSM.16.M88.4 R12, [R211+0x4000] ;  /* 0x00400000d30c783b */ /* 0x000eee0000000200 */
[C---:B------:R-:W-:Y:S01]  /*a1f0*/  HMMA.16816.F32.BF16 R48, R24.reuse, R78, R48 ;  /* 0x0000004e1830723c */ /* 0x040fe20000041830 */
[----:B------:R-:W-:Y:S07]  /*a200*/  LDSM.16.M88.4 R76, [R205+0x1800] ;  /* 0x00180000cd4c783b */ /* 0x000fee0000000200 */
[C---:B-1----:R-:W-:Y:S08]  /*a210*/  HMMA.16816.F32.BF16 R32, R24.reuse, R36, R32 ;  /* 0x000000241820723c */ /* 0x042ff00000041820 */
[C---:B------:R-:W-:Y:S08]  /*a220*/  HMMA.16816.F32.BF16 R40, R24.reuse, R38, R40 ;  /* 0x000000261828723c */ /* 0x040ff00000041828 */
[C---:B--2---:R-:W-:Y:S08]  /*a230*/  HMMA.16816.F32.BF16 R44, R24.reuse, R52, R44 ;  /* 0x00000034182c723c */ /* 0x044ff0000004182c */
[----:B------:R-:W-:Y:S01]  /*a240*/  HMMA.16816.F32.BF16 R28, R24, R54, R28 ;  /* 0x00000036181c723c */ /* 0x000fe2000004181c */
[----:B------:R-:W1:Y:S04]  /*a250*/  LDSM.16.M88.4 R52, [R206+0xc080] ;  /* 0x00c08000ce34783b */ /* 0x000e680000000200 */
[----:B------:R-:W2:Y:S03]  /*a260*/  LDSM.16.M88.4 R24, [R210+0x4000] ;  /* 0x00400000d218783b */ /* 0x000ea60000000200 */
[C---:B---3--:R-:W-:Y:S08]  /*a270*/  HMMA.16816.F32.BF16 R20, R16.reuse, R72, R20 ;  /* 0x000000481014723c */ /* 0x048ff00000041814 */
[C---:B------:R-:W-:Y:S01]  /*a280*/  HMMA.16816.F32.BF16 R48, R16.reuse, R74, R48 ;  /* 0x0000004a1030723c */ /* 0x040fe20000041830 */
[----:B------:R-:W-:Y:S07]  /*a290*/  LDSM.16.M88.4 R72, [R207+0x3000] ;  /* 0x00300000cf48783b */ /* 0x000fee0000000200 */
[C---:B----4-:R-:W-:Y:S08]  /*a2a0*/  HMMA.16816.F32.BF16 R36, R16.reuse, R56, R32 ;  /* 0x000000381024723c */ /* 0x050ff00000041820 */
[C---:B------:R-:W-:Y:S01]  /*a2b0*/  HMMA.16816.F32.BF16 R32, R16.reuse, R58, R40 ;  /* 0x0000003a1020723c */ /* 0x040fe20000041828 */
[----:B------:R-:W3:Y:S07]  /*a2c0*/  LDSM.16.M88.4 R56, [R205+0x2000] ;  /* 0x00200000cd38783b */ /* 0x000eee0000000200 */
[C---:B------:R-:W-:Y:S08]  /*a2d0*/  HMMA.16816.F32.BF16 R44, R16.reuse, R64, R44 ;  /* 0x00000040102c723c */ /* 0x040ff0000004182c */
[----:B------:R-:W-:Y:S01]  /*a2e0*/  HMMA.16816.F32.BF16 R28, R16, R66, R28 ;  /* 0x00000042101c723c */ /* 0x000fe2000004181c */
[----:B------:R-:W4:Y:S07]  /*a2f0*/  LDSM.16.M88.4 R64, [R205+0x2800] ;  /* 0x00280000cd40783b */ /* 0x000f2e0000000200 */
[C---:B------:R-:W-:Y:S01]  /*a300*/  HMMA.16816.F32.BF16 R16, R12.reuse, R68, R20 ;  /* 0x000000440c10723c */ /* 0x040fe20000041814 */
[----:B------:R-:W2:Y:S07]  /*a310*/  LDSM.16.M88.4 R20, [R209+0x8000] ;  /* 0x00800000d114783b */ /* 0x000eae0000000200 */
[C---:B------:R-:W-:Y:S01]  /*a320*/  HMMA.16816.F32.BF16 R48, R12.reuse, R70, R48 ;  /* 0x000000460c30723c */ /* 0x040fe20000041830 */
[----:B------:R-:W-:Y:S07]  /*a330*/  LDSM.16.M88.4 R68, [R207+0x4000] ;  /* 0x00400000cf44783b */ /* 0x000fee0000000200 */
[C---:B-1----:R-:W-:Y:S08]  /*a340*/  HMMA.16816.F32.BF16 R40, R12.reuse, R52, R36 ;  /* 0x000000340c28723c */ /* 0x042ff00000041824 */
[C---:B------:R-:W-:Y:S01]  /*a350*/  HMMA.16816.F32.BF16 R36, R12.reuse, R54, R32 ;  /* 0x000000360c24723c */ /* 0x040fe20000041820 */
[----:B------:R-:W1:Y:S07]  /*a360*/  LDSM.16.M88.4 R52, [R200+0xd880] ;  /* 0x00d88000c834783b */ /* 0x000e6e0000000200 */
[C---:B------:R-:W-:Y:S08]  /*a370*/  HMMA.16816.F32.BF16 R32, R12.reuse, R60, R44 ;  /* 0x0000003c0c20723c */ /* 0x040ff0000004182c */
[----:B------:R-:W-:Y:S01]  /*a380*/  HMMA.16816.F32.BF16 R28, R12, R62, R28 ;  /* 0x0000003e0c1c723c */ /* 0x000fe2000004181c */
[----:B------:R-:W1:Y:S07]  /*a390*/  LDSM.16.M88.4 R60, [R200+0xe080] ;  /* 0x00e08000c83c783b */ /* 0x000e6e0000000200 */
[C---:B--2---:R-:W-:Y:S01]  /*a3a0*/  HMMA.16816.F32.BF16 R12, R24.reuse, R76, R16 ;  /* 0x0000004c180c723c */ /* 0x044fe20000041810 */
[----:B------:R-:W2:Y:S07]  /*a3b0*/  LDSM.16.M88.4 R16, [R208+0x8000] ;  /* 0x00800000d010783b */ /* 0x000eae0000000200 */
[C---:B------:R-:W-:Y:S01]  /*a3c0*/  HMMA.16816.F32.BF16 R48, R24.reuse, R78, R48 ;  /* 0x0000004e1830723c */ /* 0x040fe20000041830 */
[----:B------:R-:W-:Y:S07]  /*a3d0*/  LDSM.16.M88.4 R76, [R206+0xd080] ;  /* 0x00d08000ce4c783b */ /* 0x000fee0000000200 */
[C---:B---3--:R-:W-:Y:S08]  /*a3e0*/  HMMA.16816.F32.BF16 R44, R24.reuse, R56, R40 ;  /* 0x00000038182c723c */ /* 0x048ff00000041828 */
[C---:B------:R-:W-:Y:S01]  /*a3f0*/  HMMA.16816.F32.BF16 R40, R24.reuse, R58, R36 ;  /* 0x0000003a1828723c */ /* 0x040fe20000041824 */
[----:B------:R-:W3:Y:S07]  /*a400*/  LDSM.16.M88.4 R56, [R207+0x3800] ;  /* 0x00380000cf38783b */ /* 0x000eee0000000200 */
[C---:B----4-:R-:W-:Y:S08]  /*a410*/  HMMA.16816.F32.BF16 R32, R24.reuse, R64, R32 ;  /* 0x000000401820723c */ /* 0x050ff00000041820 */
[----:B------:R-:W-:Y:S01]  /*a420*/  HMMA.16816.F32.BF16 R28, R24, R66, R28 ;  /* 0x00000042181c723c */ /* 0x000fe2000004181c */
[----:B------:R-:W-:Y:S07]  /*a430*/  LDSM.16.M88.4 R64, [R206+0xe080] ;  /* 0x00e08000ce40783b */ /* 0x000fee0000000200 */
[C---:B------:R-:W-:Y:S01]  /*a440*/  HMMA.16816.F32.BF16 R24, R20.reuse, R80, R12 ;  /* 0x000000501418723c */ /* 0x040fe2000004180c */
[----:B------:R-:W4:Y:S07]  /*a450*/  LDSM.16.M88.4 R12, [R211+0x8000] ;  /* 0x00800000d30c783b */ /* 0x000f2e0000000200 */
[C---:B------:R-:W-:Y:S01]  /*a460*/  HMMA.16816.F32.BF16 R36, R20.reuse, R82, R48 ;  /* 0x000000521424723c */ /* 0x040fe20000041830 */
[----:B------:R-:W3:Y:S04]  /*a470*/  LDSM.16.M88.4 R48, [R206+0xd880] ;  /* 0x00d88000ce30783b */ /* 0x000ee80000000200 */
[----:B------:R-:W-:Y:S03]  /*a480*/  LDSM.16.M88.4 R80, [R207+0x4800] ;  /* 0x00480000cf50783b */ /* 0x000fe60000000200 */
[C---:B-1----:R-:W-:Y:S08]  /*a490*/  HMMA.16816.F32.BF16 R44, R20.reuse, R52, R44 ;  /* 0x00000034142c723c */ /* 0x042ff0000004182c */
[C---:B------:R-:W-:Y:S08]  /*a4a0*/  HMMA.16816.F32.BF16 R40, R20.reuse, R54, R40 ;  /* 0x000000361428723c */ /* 0x040ff00000041828 */
[C---:B------:R-:W-:Y:S08]  /*a4b0*/  HMMA.16816.F32.BF16 R32, R20.reuse, R60, R32 ;  /* 0x0000003c1420723c */ /* 0x040ff00000041820 */
[----:B------:R-:W-:Y:S01]  /*a4c0*/  HMMA.16816.F32.BF16 R28, R20, R62, R28 ;  /* 0x0000003e141c723c */ /* 0x000fe2000004181c */
[----:B------:R-:W-:Y:S07]  /*a4d0*/  LDSM.16.M88.4 R60, [R205+0x3800] ;  /* 0x00380000cd3c783b */ /* 0x000fee0000000200 */
[C---:B--2---:R-:W-:Y:S01]  /*a4e0*/  HMMA.16816.F32.BF16 R20, R16.reuse, R72, R24 ;  /* 0x000000481014723c */ /* 0x044fe20000041818 */
[----:B------:R-:W-:Y:S07]  /*a4f0*/  LDSM.16.M88.4 R24, [R210+0x8000] ;  /* 0x00800000d218783b */ /* 0x000fee0000000200 */
[C---:B------:R-:W-:Y:S01]  /*a500*/  HMMA.16816.F32.BF16 R36, R16.reuse, R74, R36 ;  /* 0x0000004a1024723c */ /* 0x040fe20000041824 */
[----:B------:R-:W1:Y:S07]  /*a510*/  LDSM.16.M88.4 R72, [R205+0x3000] ;  /* 0x00300000cd48783b */ /* 0x000e6e0000000200 */
[C---:B---3--:R-:W-:Y:S08]  /*a520*/  HMMA.16816.F32.BF16 R52, R16.reuse, R56, R44 ;  /* 0x000000381034723c */ /* 0x048ff0000004182c */
[C---:B------:R-:W-:Y:S01]  /*a530*/  HMMA.16816.F32.BF16 R44, R16.reuse, R58, R40 ;  /* 0x0000003a102c723c */ /* 0x040fe20000041828 */
[----:B------:R-:W-:Y:S07]  /*a540*/  LDSM.16.M88.4 R56, [R200+0xf080] ;  /* 0x00f08000c838783b */ /* 0x000fee0000000200 */
[C---:B------:R-:W-:Y:S08]  /*a550*/  HMMA.16816.F32.BF16 R40, R16.reuse, R68, R32 ;  /* 0x000000441028723c */ /* 0x040ff00000041820 */
[----:B------:R-:W-:Y:S01]  /*a560*/  HMMA.16816.F32.BF16 R32, R16, R70, R28 ;  /* 0x000000461020723c */ /* 0x000fe2000004181c */
[----:B------:R-:W2:Y:S04]  /*a570*/  LDSM.16.M88.4 R28, [R209+0xc000] ;  /* 0x00c00000d11c783b */ /* 0x000ea80000000200 */
[----:B------:R-:W3:Y:S03]  /*a580*/  LDSM.16.M88.4 R68, [R205+0x4000] ;  /* 0x00400000cd44783b */ /* 0x000ee60000000200 */
[C---:B----4-:R-:W-:Y:S08]  /*a590*/  HMMA.16816.F32.BF16 R16, R12.reuse, R76, R20 ;  /* 0x0000004c0c10723c */ /* 0x050ff00000041814 */
[C---:B------:R-:W-:Y:S01]  /*a5a0*/  HMMA.16816.F32.BF16 R20, R12.reuse, R78, R36 ;  /* 0x0000004e0c14723c */ /* 0x040fe20000041824 */
[----:B------:R-:W-:Y:S07]  /*a5b0*/  LDSM.16.M88.4 R76, [R206+0xe880] ;  /* 0x00e88000ce4c783b */ /* 0x000fee0000000200 */
[C---:B------:R-:W-:Y:S08]  /*a5c0*/  HMMA.16816.F32.BF16 R52, R12.reuse, R48, R52 ;  /* 0x000000300c34723c */ /* 0x040ff00000041834 */
[C---:B------:R-:W-:Y:S08]  /*a5d0*/  HMMA.16816.F32.BF16 R48, R12.reuse, R50, R44 ;  /* 0x000000320c30723c */ /* 0x040ff0000004182c */
[C---:B------:R-:W-:Y:S08]  /*a5e0*/  HMMA.16816.F32.BF16 R44, R12.reuse, R64, R40 ;  /* 0x000000400c2c723c */ /* 0x040ff00000041828 */
[----:B------:R-:W-:Y:S01]  /*a5f0*/  HMMA.16816.F32.BF16 R32, R12, R66, R32 ;  /* 0x000000420c20723c */ /* 0x000fe20000041820 */
[----:B------:R-:W-:Y:S07]  /*a600*/  LDSM.16.M88.4 R64, [R207+0x5000] ;  /* 0x00500000cf40783b */ /* 0x000fee0000000200 */
[C---:B-1----:R-:W-:Y:S01]  /*a610*/  HMMA.16816.F32.BF16 R12, R24.reuse, R72, R16 ;  /* 0x00000048180c723c */ /* 0x042fe20000041810 */
[----:B------:R-:W-:Y:S07]  /*a620*/  LDSM.16.M88.4 R16, [R211+0xc000] ;  /* 0x00c00000d310783b */ /* 0x000fee0000000200 */
[C---:B------:R-:W-:Y:S01]  /*a630*/  HMMA.16816.F32.BF16 R36, R24.reuse, R74, R20 ;  /* 0x0000004a1824723c */ /* 0x040fe20000041814 */
[----:B------:R-:W1:Y:S04]  /*a640*/  LDSM.16.M88.4 R20, [R208+0xc000] ;  /* 0x00c00000d014783b */ /* 0x000e680000000200 */
[----:B------:R-:W-:Y:S03]  /*a650*/  LDSM.16.M88.4 R72, [R206+0xf080] ;  /* 0x00f08000ce48783b */ /* 0x000fe60000000200 */
[----:B------:R-:W-:Y:S01]  /*a660*/  HMMA.16816.F32.BF16 R40, R24, R60, R52 ;  /* 0x0000003c1828723c */ /* 0x000fe20000041834 */
[----:B------:R-:W4:Y:S07]  /*a670*/  LDSM.16.M88.4 R52, [R200+0xf880] ;  /* 0x00f88000c834783b */ /* 0x000f2e0000000200 */
[----:B--2---:R-:W-:Y:S08]  /*a680*/  HMMA.16816.F32.BF16 R12, R28, R84, R12 ;  /* 0x000000541c0c723c */ /* 0x004ff0000004180c */
[C---:B------:R-:W-:Y:S01]  /*a690*/  HMMA.16816.F32.BF16 R48, R24.reuse, R62, R48 ;  /* 0x0000003e1830723c */ /* 0x040fe20000041830 */
[----:B------:R-:W2:Y:S07]  /*a6a0*/  LDSM.16.M88.4 R60, [R207+0x5800] ;  /* 0x00580000cf3c783b */ /* 0x000eae0000000200 */
[C---:B---3--:R-:W-:Y:S08]  /*a6b0*/  HMMA.16816.F32.BF16 R44, R24.reuse, R68, R44 ;  /* 0x00000044182c723c */ /* 0x048ff0000004182c */
[----:B------:R-:W-:Y:S01]  /*a6c0*/  HMMA.16816.F32.BF16 R32, R24, R70, R32 ;  /* 0x000000461820723c */ /* 0x000fe20000041820 */
[----:B------:R-:W-:Y:S07]  /*a6d0*/  LDSM.16.M88.4 R68, [R206+0xf880] ;  /* 0x00f88000ce44783b */ /* 0x000fee0000000200 */
[----:B------:R-:W-:Y:S01]  /*a6e0*/  HMMA.16816.F32.BF16 R24, R28, R86, R36 ;  /* 0x000000561c18723c */ /* 0x000fe20000041824 */
[----:B------:R-:W-:Y:S07]  /*a6f0*/  LDSM.16.M88.4 R84, [R205+0x4800] ;  /* 0x00480000cd54783b */ /* 0x000fee0000000200 */
[----:B-1----:R-:W-:Y:S01]  /*a700*/  HMMA.16816.F32.BF16 R36, R20, R80, R12 ;  /* 0x000000501424723c */ /* 0x002fe2000004180c */
[----:B------:R-:W1:Y:S07]  /*a710*/  LDSM.16.M88.4 R12, [R210+0xc000] ;  /* 0x00c00000d20c783b */ /* 0x000e6e0000000200 */
[C---:B------:R-:W-:Y:S08]  /*a720*/  HMMA.16816.F32.BF16 R40, R28.reuse, R56, R40 ;  /* 0x000000381c28723c */ /* 0x040ff00000041828 */
[C---:B------:R-:W-:Y:S08]  /*a730*/  HMMA.16816.F32.BF16 R48, R28.reuse, R58, R48 ;  /* 0x0000003a1c30723c */ /* 0x040ff00000041830 */
[C---:B----4-:R-:W-:Y:S08]  /*a740*/  HMMA.16816.F32.BF16 R44, R28.reuse, R52, R44 ;  /* 0x000000341c2c723c */ /* 0x050ff0000004182c */
[----:B------:R-:W-:Y:S08]  /*a750*/  HMMA.16816.F32.BF16 R32, R28, R54, R32 ;  /* 0x000000361c20723c */ /* 0x000ff00000041820 */
[----:B------:R-:W-:Y:S08]  /*a760*/  HMMA.16816.F32.BF16 R28, R20, R82, R24 ;  /* 0x00000052141c723c */ /* 0x000ff00000041818 */
[----:B------:R-:W-:Y:S08]  /*a770*/  HMMA.16816.F32.BF16 R36, R16, R76, R36 ;  /* 0x0000004c1024723c */ /* 0x000ff00000041824 */
[C---:B------:R-:W-:Y:S01]  /*a780*/  HMMA.16816.F32.BF16 R24, R20.reuse, R64, R40 ;  /* 0x000000401418723c */ /* 0x040fe20000041828 */
[----:B------:R-:W-:Y:S07]  /*a790*/  LDSM.16.M88.4 R40, [R205+0x5800] ;  /* 0x00580000cd28783b */ /* 0x000fee0000000200 */
[----:B------:R-:W-:Y:S01]  /*a7a0*/  HMMA.16816.F32.BF16 R56, R20, R66, R48 ;  /* 0x000000421438723c */ /* 0x000fe20000041830 */
[----:B------:R-:W3:Y:S01]  /*a7b0*/  LDSM.16.M88.4 R64, [R205+0x5000] ;  /* 0x00500000cd40783b */ /* 0x000ee20000000200 */
[----:B------:R-:W-:-:S06]  /*a7c0*/  DEPBAR.LE SB0, 0x0 ;  /* 0x000080000000791a */ /* 0x000fcc0000000000 */
[----:B--2---:R-:W-:Y:S08]  /*a7d0*/  HMMA.16816.F32.BF16 R52, R20, R60, R44 ;  /* 0x0000003c1434723c */ /* 0x004ff0000004182c */
[----:B------:R-:W-:Y:S08]  /*a7e0*/  HMMA.16816.F32.BF16 R44, R16, R78, R28 ;  /* 0x0000004e102c723c */ /* 0x000ff0000004181c */
[----:B------:R-:W-:Y:S08]  /*a7f0*/  HMMA.16816.F32.BF16 R48, R20, R62, R32 ;  /* 0x0000003e1430723c */ /* 0x000ff00000041820 */
[----:B-1----:R-:W-:Y:S08]  /*a800*/  HMMA.16816.F32.BF16 R20, R12, R84, R36 ;  /* 0x000000540c14723c */ /* 0x002ff00000041824 */
[C---:B------:R-:W-:Y:S08]  /*a810*/  HMMA.16816.F32.BF16 R32, R16.reuse, R72, R24 ;  /* 0x000000481020723c */ /* 0x040ff00000041818 */
[----:B------:R-:W-:Y:S08]  /*a820*/  HMMA.16816.F32.BF16 R28, R16, R74, R56 ;  /* 0x0000004a101c723c */ /* 0x000ff00000041838 */
[----:B------:R-:W-:Y:S01]  /*a830*/  HMMA.16816.F32.BF16 R44, R12, R86, R44 ;  /* 0x000000560c2c723c */ /* 0x000fe2000004182c */
[----:B------:R-:W-:-:S07]  /*a840*/  FMUL.FTZ R0, R20, c[0x0][0x320] ;  /* 0x0000c80014007a20 */ /* 0x000fce0000410000 */
[C---:B------:R-:W-:Y:S08]  /*a850*/  HMMA.16816.F32.BF16 R24, R16.reuse, R68, R52 ;  /* 0x000000441018723c */ /* 0x040ff00000041834 */
[----:B------:R-:W-:Y:S08]  /*a860*/  HMMA.16816.F32.BF16 R16, R16, R70, R48 ;  /* 0x000000461010723c */ /* 0x000ff00000041830 */
[C---:B---3--:R-:W-:Y:S01]  /*a870*/  HMMA.16816.F32.BF16 R48, R12.reuse, R64, R32 ;  /* 0x000000400c30723c */ /* 0x048fe20000041820 */
[----:B------:R1:W2:Y:S07]  /*a880*/  MUFU.TANH R35, R0 ;  /* 0x0000000000237308 */ /* 0x0002ae0000002400 */
[C---:B------:R-:W-:Y:S08]  /*a890*/  HMMA.16816.F32.BF16 R64, R12.reuse, R66, R28 ;  /* 0x000000420c40723c */ /* 0x040ff0000004181c */
[----:B------:R-:W-:Y:S01]  /*a8a0*/  HMMA.16816.F32.BF16 R36, R12, R40, R24 ;  /* 0x000000280c24723c */ /* 0x000fe20000041818 */
[----:B-1----:R-:W-:-:S04]  /*a8b0*/  FMUL.FTZ R0, R21, c[0x0][0x320] ;  /* 0x0000c80015007a20 */ /* 0x002fc80000410000 */
[----:B------:R1:W3:Y:S03]  /*a8c0*/  MUFU.TANH R28, R0 ;  /* 0x00000000001c7308 */ /* 0x0002e60000002400 */
[----:B------:R-:W-:Y:S01]  /*a8d0*/  HMMA.16816.F32.BF16 R40, R12, R42, R16 ;  /* 0x0000002a0c28723c */ /* 0x000fe20000041810 */
[----:B-1----:R-:W-:-:S04]  /*a8e0*/  FMUL.FTZ R0, R22, c[0x0][0x320] ;  /* 0x0000c80016007a20 */ /* 0x002fc80000410000 */
[----:B------:R1:W4:Y:S02]  /*a8f0*/  MUFU.TANH R53, R0 ;  /* 0x0000000000357308 */ /* 0x0003240000002400 */
[----:B-1----:R-:W-:-:S06]  /*a900*/  FMUL.FTZ R0, R23, c[0x0][0x320] ;  /* 0x0000c80017007a20 */ /* 0x002fcc0000410000 */
[----:B------:R1:W1:Y:S02]  /*a910*/  MUFU.TANH R52, R0 ;  /* 0x0000000000347308 */ /* 0x0002640000002400 */
[----:B-1----:R-:W-:-:S06]  /*a920*/  FMUL.FTZ R0, R44, c[0x0][0x320] ;  /* 0x0000c8002c007a20 */ /* 0x002fcc0000410000 */
[----:B------:R1:W1:Y:S02]  /*a930*/  MUFU.TANH R23, R0 ;  /* 0x0000000000177308 */ /* 0x0002640000002400 */
[----:B-1----:R-:W-:-:S06]  /*a940*/  FMUL.FTZ R0, R45, c[0x0][0x320] ;  /* 0x0000c8002d007a20 */ /* 0x002fcc0000410000 */
[----:B------:R1:W1:Y:S01]  /*a950*/  MUFU.TANH R22, R0 ;  /* 0x0000000000167308 */ /* 0x0002620000002400 */
[----:B------:R-:W-:Y:S06]  /*a960*/  BAR.SYNC.DEFER_BLOCKING 0x0 ;  /* 0x0000000000007b1d */ /* 0x000fec0000010000 */
[----:B------:R-:W-:Y:S05]  /*a970*/  @!P0 BRA `(.L_x_1201) ;  /* 0x000005b000008947 */ /* 0x000fea0003800000 */
[----:B-1234-:R-:W-:Y:S01]  /*a980*/  IMAD.MOV.U32 R0, RZ, RZ, 0x1 ;  /* 0x00000001ff007424 */ /* 0x01efe200078e00ff */
[C---:B------:R-:W-:Y:S01]  /*a990*/  IADD3 R2, R235.reuse, R141, R241 ;  /* 0x0000008deb027210 */ /* 0x040fe20007ffe0f1 */
[----:B------:R-:W-:Y:S01]  /*a9a0*/  IMAD.MOV.U32 R224, RZ, RZ, RZ ;  /* 0x000000ffffe07224 */ /* 0x000fe200078e00ff */
[----:B------:R-:W-:-:S02]  /*a9b0*/  ISETP.GT.AND P1, PT, R235, 0x2f, PT ;  /* 0x0000002feb00780c */ /* 0x000fc40003f24270 */
[----:B------:R-:W-:Y:S02]  /*a9c0*/  ISETP.NE.AND P0, PT, R0, c[0x0][0x2b8], PT ;  /* 0x0000ae0000007a0c */ /* 0x000fe40003f05270 */
[----:B------:R-:W-:-:S05]  /*a9d0*/  IADD3 R2, R2, -0x30, RZ ;  /* 0xffffffd002027810 */ /* 0x000fca0007ffe0ff */
[----:B------:R-:W-:-:S06]  /*a9e0*/  IMAD.MOV.U32 R0, RZ, RZ, R2 ;  /* 0x000000ffff007224 */ /* 0x000fcc00078e0002 */
        /* <DEDUP_REMOVED lines=8> */
[----:B------:R-:W-:Y:S02]  /*aa70*/  IADD3 R11, -R237, 0x30, RZ ;  /* 0x00000030ed0b7810 */ /* 0x000fe40007ffe1ff */
[----:B------:R-:W1:Y:S01]  /*aa80*/  S2R R8, SR_CTAID.Y ;  /* 0x0000000000087919 */ /* 0x000e620000002600 */
[----:B------:R-:W-:-:S04]  /*aa90*/  IMAD R225, R0, c[0x0][0x2b8], R2 ;  /* 0x0000ae0000e17a24 */ /* 0x000fc800078e0202 */
[----:B------:R-:W-:Y:S01]  /*aaa0*/  IMAD.WIDE.U32 R2, R225, c[0x0][0x1e0], RZ ;  /* 0x00007800e1027a25 */ /* 0x000fe200078e00ff */
[----:B------:R-:W-:-:S05]  /*aab0*/  SHF.R.S32.HI R0, RZ, 0x1f, R225 ;  /* 0x0000001fff007819 */ /* 0x000fca00000114e1 */
[----:B------:R-:W-:-:S04]  /*aac0*/  IMAD R0, R0, c[0x0][0x1e0], RZ ;  /* 0x0000780000007a24 */ /* 0x000fc800078e02ff */
[----:B------:R-:W-:-:S04]  /*aad0*/  IMAD R0, R225, c[0x0][0x1e4], R0 ;  /* 0x00007900e1007a24 */ /* 0x000fc800078e0200 */
[----:B------:R-:W-:Y:S02]  /*aae0*/  IMAD.IADD R3, R3, 0x1, R0 ;  /* 0x0000000103037824 */ /* 0x000fe400078e0200 */
[----:B-1----:R-:W-:Y:S01]  /*aaf0*/  IMAD.WIDE.U32 R90, R8, c[0x0][0x1e8], RZ ;  /* 0x00007a00085a7a25 */ /* 0x002fe200078e00ff */
[----:B--2---:R-:W-:-:S03]  /*ab00*/  SHF.R.S32.HI R0, RZ, 0x1f, R224 ;  /* 0x0000001fff007819 */ /* 0x004fc600000114e0 */
[----:B------:R-:W-:-:S04]  /*ab10*/  IMAD.WIDE.U32 R2, R224, c[0x0][0x1f0], R2 ;  /* 0x00007c00e0027a25 */ /* 0x000fc800078e0002 */
[----:B------:R-:W-:-:S04]  /*ab20*/  IMAD R0, R0, c[0x0][0x1f0], RZ ;  /* 0x00007c0000007a24 */ /* 0x000fc800078e02ff */
[----:B------:R-:W-:Y:S01]  /*ab30*/  IMAD R4, R224, c[0x0][0x1f4], R0 ;  /* 0x00007d00e0047a24 */ /* 0x000fe200078e0200 */
[----:B------:R-:W-:-:S04]  /*ab40*/  IADD3 R0, P0, R90, R2, RZ ;  /* 0x000000025a007210 */ /* 0x000fc80007f1e0ff */
[----:B------:R-:W-:Y:S02]  /*ab50*/  IADD3.X R2, R245, R3, R4, P0, !PT ;  /* 0x00000003f5027210 */ /* 0x000fe400007fe404 */
[----:B------:R-:W-:-:S04]  /*ab60*/  LEA R8, P0, R0, c[0x0][0x1c8], 0x1 ;  /* 0x0000720000087a11 */ /* 0x000fc800078008ff */
[----:B------:R-:W-:Y:S02]  /*ab70*/  LEA.HI.X R7, R0, c[0x0][0x1cc], R2, 0x1, P0 ;  /* 0x0000730000077a11 */ /* 0x000fe400000f0c02 */
[----:B------:R-:W-:Y:S01]  /*ab80*/  ISETP.GE.AND P0, PT, R11, 0x1, PT ;  /* 0x000000010b00780c */ /* 0x000fe20003f06270 */
[----:B------:R-:W-:Y:S10]  /*ab90*/  BRA.DIV ~URZ, `(.L_x_1202) ;  /* 0x00010db27f007947 */ /* 0x000ff4000b800000 */
[----:B------:R1:W2:Y:S02]  /*aba0*/  SHFL.IDX PT, R4, R7, RZ, 0x181f ;  /* 0x00181fff07047589 */ /* 0x0002a400000e0000 */
.L_x_1321:
[----:B------:R-:W-:Y:S05]  /*abb0*/  BRA.DIV ~URZ, `(.L_x_1203) ;  /* 0x00010e127f007947 */ /* 0x000fea000b800000 */
[----:B------:R3:W4:Y:S02]  /*abc0*/  SHFL.IDX PT, R0, R8, RZ, 0x181f ;  /* 0x00181fff08007589 */ /* 0x00072400000e0000 */
.L_x_1322:
[----:B------:R-:W-:Y:S01]  /*abd0*/  BSSY B0, `(.L_x_1204) ;  /* 0x0000019000007945 */ /* 0x000fe20003800000 */
[----:B------:R-:W-:Y:S05]  /*abe0*/  @!P0 BRA `(.L_x_1205) ;  /* 0x0000017000008947 */ /* 0x000fea0003800000 */
[----:B------:R-:W-:Y:S02]  /*abf0*/  SHF.R.S32.HI R2, RZ, 0x1f, R223 ;  /* 0x0000001fff027819 */ /* 0x000fe400000114df */
[C---:B----4-:R-:W-:Y:S02]  /*ac00*/  LEA R16, P0, R223.reuse, R0, 0x1 ;  /* 0x00000000df107211 */ /* 0x050fe400078008ff */
[C---:B------:R-:W-:Y:S02]  /*ac10*/  IADD3 R20, R223.reuse, 0x40, RZ ;  /* 0x00000040df147810 */ /* 0x040fe40007ffe0ff */
[----:B--2---:R-:W-:-:S02]  /*ac20*/  LEA.HI.X R17, R223, R4, R2, 0x1, P0 ;  /* 0x00000004df117211 */ /* 0x004fc400000f0c02 */
[----:B------:R-:W-:Y:S02]  /*ac30*/  LEA R14, P0, R249, R0, 0x1 ;  /* 0x00000000f90e7211 */ /* 0x000fe400078008ff */
[C---:B------:R-:W-:Y:S02]  /*ac40*/  IADD3 R19, R223.reuse, 0x80, RZ ;  /* 0x00000080df137810 */ /* 0x040fe40007ffe0ff */
[C---:B------:R-:W-:Y:S02]  /*ac50*/  IADD3 R18, R223.reuse, 0xc0, RZ ;  /* 0x000000c0df127810 */ /* 0x040fe40007ffe0ff */
[----:B------:R-:W-:Y:S02]  /*ac60*/  ISETP.GE.AND P4, PT, R223, c[0x0][0x1d4], PT ;  /* 0x00007500df007a0c */ /* 0x000fe40003f86270 */
[----:B------:R-:W-:Y:S02]  /*ac70*/  LEA.HI.X R15, R249, R4, R252, 0x1, P0 ;  /* 0x00000004f90f7211 */ /* 0x000fe400000f0cfc */
[----:B------:R-:W-:-:S02]  /*ac80*/  ISETP.GE.AND P3, PT, R20, c[0x0][0x1d4], PT ;  /* 0x0000750014007a0c */ /* 0x000fc40003f66270 */
[----:B------:R-:W-:Y:S02]  /*ac90*/  LEA R12, P0, R248, R0, 0x1 ;  /* 0x00000000f80c7211 */ /* 0x000fe400078008ff */
[----:B------:R-:W-:Y:S02]  /*aca0*/  ISETP.GE.AND P2, PT, R19, c[0x0][0x1d4], PT ;  /* 0x0000750013007a0c */ /* 0x000fe40003f46270 */
[----:B------:R-:W-:Y:S02]  /*acb0*/  ISETP.GE.AND P1, PT, R18, c[0x0][0x1d4], PT ;  /* 0x0000750012007a0c */ /* 0x000fe40003f26270 */
[----:B------:R-:W-:Y:S01]  /*acc0*/  LEA.HI.X R13, R248, R4, R251, 0x1, P0 ;  /* 0x00000004f80d7211 */ /* 0x000fe200000f0cfb */
[----:B------:R-:W-:Y:S01]  /*acd0*/  @!PT LDS RZ, [RZ] ;  /* 0x00000000fffff984 */ /* 0x000fe20000000800 */
[----:B------:R-:W-:Y:S01]  /*ace0*/  @!PT LDS RZ, [RZ] ;  /* 0x00000000fffff984 */ /* 0x000fe20000000800 */
[----:B------:R-:W-:Y:S01]  /*acf0*/  @!PT LDS RZ, [RZ] ;  /* 0x00000000fffff984 */ /* 0x000fe20000000800 */
[----:B------:R2:W-:Y:S01]  /*ad00*/  LDGSTS.E.BYPASS.LTC128B.128 [R213+0xa080], [R16.64], !P4 ;  /* 0x0a08000010d57fae */ /* 0x0005e2000e101d4e */
[----:B------:R-:W-:-:S03]  /*ad10*/  LEA R2, P0, R247, R0, 0x1 ;  /* 0x00000000f7027211 */ /* 0x000fc600078008ff */
[----:B------:R2:W-:Y:S01]  /*ad20*/  LDGSTS.E.BYPASS.LTC128B.128 [R213+0xb880], [R14.64], !P3 ;  /* 0x0b8800000ed57fae */ /* 0x0005e2000d901d4e */
[----:B------:R-:W-:-:S03]  /*ad30*/  LEA.HI.X R3, R247, R4, R250, 0x1, P0 ;  /* 0x00000004f7037211 */ /* 0x000fc600000f0cfa */
[----:B------:R2:W-:Y:S04]  /*ad40*/  LDGSTS.E.BYPASS.LTC128B.128 [R213+0xd080], [R12.64], !P2 ;  /* 0x0d0800000cd57fae */ /* 0x0005e8000d101d4e */
[----:B------:R2:W-:Y:S02]  /*ad50*/  LDGSTS.E.BYPASS.LTC128B.128 [R213+0xe880], [R2.64], !P1 ;  /* 0x0e88000002d57fae */ /* 0x0005e4000c901d4e */
.L_x_1205:
[----:B------:R-:W-:Y:S05]  /*ad60*/  BSYNC B0 ;  /* 0x0000000000007941 */ /* 0x000fea0003800000 */
.L_x_1204:
[----:B------:R-:W-:Y:S05]  /*ad70*/  BRA.DIV ~URZ, `(.L_x_1206) ;  /* 0x00010cd27f007947 */ /* 0x000fea000b800000 */
[----:B--2---:R2:W1:Y:S04]  /*ad80*/  SHFL.IDX PT, R4, R7, 0x1, 0x181f ;  /* 0x00381f0007047f89 */ /* 0x00446800000e0000 */
[----:B----4-:R2:W4:Y:S02]  /*ad90*/  SHFL.IDX PT, R0, R8, 0x1, 0x181f ;  /* 0x00381f0008007f89 */ /* 0x01052400000e0000 */
.L_x_1323:
[----:B------:R-:W-:-:S13]  /*ada0*/  ISETP.GE.AND P0, PT, R11, 0x21, PT ;  /* 0x000000210b00780c */ /* 0x000fda0003f06270 */
[----:B------:R-:W-:Y:S05]  /*adb0*/  @!P0 BRA `(.L_x_1201) ;  /* 0x0000017000008947 */ /* 0x000fea0003800000 */
[----:B------:R-:W-:Y:S02]  /*adc0*/  SHF.R.S32.HI R2, RZ, 0x1f, R223 ;  /* 0x0000001fff027819 */ /* 0x000fe400000114df */
[C---:B----4-:R-:W-:Y:S02]  /*add0*/  LEA R16, P0, R223.reuse, R0, 0x1 ;  /* 0x00000000df107211 */ /* 0x050fe400078008ff */
[C---:B------:R-:W-:Y:S02]  /*ade0*/  IADD3 R18, R223.reuse, 0x40, RZ ;  /* 0x00000040df127810 */ /* 0x040fe40007ffe0ff */
[----:B-1----:R-:W-:Y:S02]  /*adf0*/  LEA.HI.X R17, R223, R4, R2, 0x1, P0 ;  /* 0x00000004df117211 */ /* 0x002fe400000f0c02 */
[----:B------:R-:W-:Y:S02]  /*ae00*/  LEA R14, P0, R249, R0, 0x1 ;  /* 0x00000000f90e7211 */ /* 0x000fe400078008ff */
[----:B--23--:R-:W-:-:S02]  /*ae10*/  IADD3 R8, R223, 0x80, RZ ;  /* 0x00000080df087810 */ /* 0x00cfc40007ffe0ff */
[C---:B------:R-:W-:Y:S02]  /*ae20*/  IADD3 R7, R223.reuse, 0xc0, RZ ;  /* 0x000000c0df077810 */ /* 0x040fe40007ffe0ff */
[----:B------:R-:W-:Y:S02]  /*ae30*/  ISETP.GE.AND P4, PT, R223, c[0x0][0x1d4], PT ;  /* 0x00007500df007a0c */ /* 0x000fe40003f86270 */
[----:B------:R-:W-:Y:S02]  /*ae40*/  LEA.HI.X R15, R249, R4, R252, 0x1, P0 ;  /* 0x00000004f90f7211 */ /* 0x000fe400000f0cfc */
[----:B------:R-:W-:Y:S02]  /*ae50*/  ISETP.GE.AND P3, PT, R18, c[0x0][0x1d4], PT ;  /* 0x0000750012007a0c */ /* 0x000fe40003f66270 */
[----:B------:R-:W-:Y:S02]  /*ae60*/  LEA R12, P0, R248, R0, 0x1 ;  /* 0x00000000f80c7211 */ /* 0x000fe400078008ff */
[----:B------:R-:W-:-:S02]  /*ae70*/  ISETP.GE.AND P2, PT, R8, c[0x0][0x1d4], PT ;  /* 0x0000750008007a0c */ /* 0x000fc40003f46270 */
        /* <DEDUP_REMOVED lines=11> */
.L_x_1201:
[----:B--234-:R-:W-:Y:S05]  /*af30*/  BSYNC B1 ;  /* 0x0000000000017941 */ /* 0x01cfea0003800000 */
.L_x_1200:
[----:B------:R-:W2:Y:S01]  /*af40*/  LDL R11, [R1+0x4] ;  /* 0x00000400010b7983 */ /* 0x000ea20000100800 */
[----:B-1----:R-:W-:Y:S01]  /*af50*/  SHF.R.S32.HI R0, RZ, 0x1f, R88 ;  /* 0x0000001fff007819 */ /* 0x002fe20000011458 */
[----:B------:R-:W-:Y:S01]  /*af60*/  IMAD.MOV.U32 R13, RZ, RZ, 0x1 ;  /* 0x00000001ff0d7424 */ /* 0x000fe200078e00ff */
[----:B------:R-:W-:Y:S01]  /*af70*/  LOP3.LUT R14, RZ, c[0x0][0x324], RZ, 0x33, !PT ;  /* 0x0000c900ff0e7a12 */ /* 0x000fe200078e33ff */
[----:B------:R-:W0:Y:S01]  /*af80*/  LDGDEPBAR ;  /* 0x00000000000079af */ /* 0x000e220000000000 */
[CC--:B------:R-:W-:Y:S02]  /*af90*/  LEA.HI R2, R0.reuse, R88.reuse, RZ, 0x2 ;  /* 0x0000005800027211 */ /* 0x0c0fe400078f10ff */
[----:B------:R-:W-:-:S02]  /*afa0*/  LEA.HI R0, R0, R88, RZ, 0x5 ;  /* 0x0000005800007211 */ /* 0x000fc400078f28ff */
[----:B------:R-:W-:Y:S02]  /*afb0*/  LOP3.LUT R2, R2, 0xfffffffc, RZ, 0xc0, !PT ;  /* 0xfffffffc02027812 */ /* 0x000fe400078ec0ff */
[----:B------:R-:W-:Y:S02]  /*afc0*/  LOP3.LUT R3, R0, 0xffffffe0, RZ, 0xc0, !PT ;  /* 0xffffffe000037812 */ /* 0x000fe400078ec0ff */
[----:B------:R-:W-:Y:S01]  /*afd0*/  SHF.R.S32.HI R4, RZ, 0x5, R0 ;  /* 0x00000005ff047819 */ /* 0x000fe20000011400 */
[C---:B------:R-:W-:Y:S01]  /*afe0*/  IMAD.IADD R2, R88.reuse, 0x1, -R2 ;  /* 0x0000000158027824 */ /* 0x040fe200078e0a02 */
[----:B------:R-:W-:Y:S01]  /*aff0*/  SHF.R.S32.HI R7, RZ, 0x1f, R0 ;  /* 0x0000001fff077819 */ /* 0x000fe20000011400 */
[----:B------:R-:W-:Y:S01]  /*b000*/  IMAD.IADD R0, R88, 0x1, -R3 ;  /* 0x0000000158007824 */ /* 0x000fe200078e0a03 */
[----:B------:R-:W-:Y:S02]  /*b010*/  ISETP.NE.AND P0, PT, R13, c[0x0][0x2c4], PT ;  /* 0x0000b1000d007a0c */ /* 0x000fe40003f05270 */
[----:B------:R-:W-:-:S02]  /*b020*/  LEA.HI R7, R7, R4, RZ, 0x3 ;  /* 0x0000000407077211 */ /* 0x000fc400078f18ff */
[----:B------:R-:W-:Y:S02]  /*b030*/  LEA.HI R3, R2, R2, RZ, 0x1 ;  /* 0x0000000202037211 */ /* 0x000fe400078f08ff */
[----:B------:R-:W-:Y:S02]  /*b040*/  SHF.R.S32.HI R12, RZ, 0x1f, R0 ;  /* 0x0000001fff0c7819 */ /* 0x000fe40000011400 */
[----:B------:R-:W-:Y:S02]  /*b050*/  LOP3.LUT R8, R7, 0xffffff8, RZ, 0xc0, !PT ;  /* 0x0ffffff807087812 */ /* 0x000fe400078ec0ff */
[----:B------:R-:W-:Y:S02]  /*b060*/  LOP3.LUT R7, R3, 0x1ffffffe, RZ, 0xc0, !PT ;  /* 0x1ffffffe03077812 */ /* 0x000fe400078ec0ff */
[----:B------:R-:W-:Y:S01]  /*b070*/  LEA.HI R3, R12, R0, RZ, 0x2 ;  /* 0x000000000c037211 */ /* 0x000fe200078f10ff */
[----:B------:R-:W-:Y:S02]  /*b080*/  IMAD.IADD R4, R4, 0x1, -R8 ;  /* 0x0000000104047824 */ /* 0x000fe400078e0a08 */
[----:B------:R-:W-:Y:S01]  /*b090*/  IMAD.IADD R2, R2, 0x1, -R7 ;  /* 0x0000000102027824 */ /* 0x000fe200078e0a07 */
[----:B------:R-:W-:Y:S01]  /*b0a0*/  SHF.R.S32.HI R240, RZ, 0x2, R3 ;  /* 0x00000002fff07819 */ /* 0x000fe20000011403 */
[----:B------:R-:W-:Y:S01]  /*b0b0*/  IMAD.SHL.U32 R239, R4, 0x10, RZ ;  /* 0x0000001004ef7824 */ /* 0x000fe200078e00ff */
[----:B------:R-:W-:Y:S01]  /*b0c0*/  LOP3.LUT R3, R3, 0x7ffffffc, RZ, 0xc0, !PT ;  /* 0x7ffffffc03037812 */ /* 0x000fe200078ec0ff */
[----:B------:R-:W-:-:S04]  /*b0d0*/  IMAD.SHL.U32 R238, R2, 0x8, RZ ;  /* 0x0000000802ee7824 */ /* 0x000fc800078e00ff */
[----:B------:R-:W-:Y:S02]  /*b0e0*/  IMAD.IADD R3, R0, 0x1, -R3 ;  /* 0x0000000100037824 */ /* 0x000fe400078e0a03 */
[----:B------:R-:W-:Y:S02]  /*b0f0*/  IMAD.IADD R0, R99, 0x1, R5 ;  /* 0x0000000163007824 */ /* 0x000fe400078e0205 */
[----:B------:R-:W-:-:S04]  /*b100*/  IMAD.SHL.U32 R233, R3, 0x2, RZ ;  /* 0x0000000203e97824 */ /* 0x000fc800078e00ff */
[--C-:B------:R-:W-:Y:S02]  /*b110*/  IMAD.IADD R20, R0, 0x1, -R233.reuse ;  /* 0x0000000100147824 */ /* 0x100fe400078e0ae9 */
[----:B------:R-:W-:Y:S02]  /*b120*/  IMAD.IADD R21, R99, 0x1, -R233 ;  /* 0x0000000163157824 */ /* 0x000fe400078e0ae9 */
[----:B--2---:R-:W-:-:S05]  /*b130*/  IMAD R2, R11, 0x80, R240 ;  /* 0x000000800b027824 */ /* 0x004fca00078e02f0 */
[----:B------:R-:W-:Y:S02]  /*b140*/  IADD3 R4, R238, R2, R239 ;  /* 0x00000002ee047210 */ /* 0x000fe40007ffe0ef */
[----:B------:R-:W-:-:S03]  /*b150*/  IADD3 R2, -R233, 0x1, R0 ;  /* 0x00000001e9027810 */ /* 0x000fc60007ffe100 */
[----:B------:R-:W-:-:S04]  /*b160*/  @P0 IMAD.HI.U32 R3, R4, c[0x0][0x2c8], RZ ;  /* 0x0000b20004030a27 */ /* 0x000fc800078e00ff */
[----:B------:R-:W-:Y:S01]  /*b170*/  IMAD.IADD R2, R2, 0x1, -R232 ;  /* 0x0000000102027824 */ /* 0x000fe200078e0ae8 */
[----:B------:R-:W-:-:S03]  /*b180*/  @P0 SHF.R.U32.HI R4, RZ, c[0x0][0x2cc], R3 ;  /* 0x0000b300ff040a19 */ /* 0x000fc60000011603 */
[C---:B------:R-:W-:Y:S01]  /*b190*/  IMAD.IADD R19, R2.reuse, 0x1, R14 ;  /* 0x0000000102137824 */ /* 0x040fe200078e020e */
[----:B------:R-:W-:Y:S01]  /*b1a0*/  IADD3 R18, R2, c[0x0][0x328], RZ ;  /* 0x0000ca0002127a10 */ /* 0x000fe20007ffe0ff */
[----:B------:R-:W-:Y:S05]  /*b1b0*/  BRA.DIV ~URZ, `(.L_x_1207) ;  /* 0x000109827f007947 */ /* 0x000fea000b800000 */
[----:B------:R1:W2:Y:S02]  /*b1c0*/  SHFL.IDX PT, R3, R4, RZ, 0x1c1f ;  /* 0x001c1fff04037589 */ /* 0x0002a400000e0000 */
.L_x_1324:
[----:B------:R-:W-:Y:S01]  /*b1d0*/  FMUL.FTZ R0, R48, c[0x0][0x320] ;  /* 0x0000c80030007a20 */ /* 0x000fe20000410000 */
[----:B--2---:R-:W-:Y:S02]  /*b1e0*/  IADD3 R2, R18, R3, RZ ;  /* 0x0000000312027210 */ /* 0x004fe40007ffe0ff */
[----:B------:R-:W-:Y:S01]  /*b1f0*/  LOP3.LUT R212, R212, 0xffffefff, RZ, 0xc0, !PT ;  /* 0xffffefffd4d47812 */ /* 0x000fe200078ec0ff */
[----:B------:R2:W3:Y:S01]  /*b200*/  MUFU.TANH R17, R0 ;  /* 0x0000000000117308 */ /* 0x0004e20000002400 */
[----:B------:R-:W-:Y:S01]  /*b210*/  IMNMX R2, R20, R2, PT ;  /* 0x0000000214027217 */ /* 0x000fe20003800200 */
[----:B--2---:R-:W-:-:S06]  /*b220*/  FMUL.FTZ R0, R49, c[0x0][0x320] ;  /* 0x0000c80031007a20 */ /* 0x004fcc0000410000 */
[----:B------:R2:W4:Y:S02]  /*b230*/  MUFU.TANH R16, R0 ;  /* 0x0000000000107308 */ /* 0x0005240000002400 */
[----:B--2---:R-:W-:-:S06]  /*b240*/  FMUL.FTZ R0, R64, c[0x0][0x320] ;  /* 0x0000c80040007a20 */ /* 0x004fcc0000410000 */
[----:B------:R2:W1:Y:S02]  /*b250*/  MUFU.TANH R15, R0 ;  /* 0x00000000000f7308 */ /* 0x0004640000002400 */
[----:B--2---:R-:W-:-:S06]  /*b260*/  FMUL.FTZ R0, R65, c[0x0][0x320] ;  /* 0x0000c80041007a20 */ /* 0x004fcc0000410000 */
[----:B------:R2:W1:Y:S02]  /*b270*/  MUFU.TANH R14, R0 ;  /* 0x00000000000e7308 */ /* 0x0004640000002400 */
[----:B--2---:R-:W-:Y:S01]  /*b280*/  FMUL.FTZ R0, R36, c[0x0][0x320] ;  /* 0x0000c80024007a20 */ /* 0x004fe20000410000 */
[----:B------:R-:W-:-:S05]  /*b290*/  MOV R36, 0x1 ;  /* 0x0000000100247802 */ /* 0x000fca0000000f00 */
[----:B------:R2:W1:Y:S01]  /*b2a0*/  MUFU.TANH R13, R0 ;  /* 0x00000000000d7308 */ /* 0x0004620000002400 */
[----:B------:R-:W-:-:S13]  /*b2b0*/  ISETP.LE.AND P0, PT, R36, c[0x0][0x32c], PT ;  /* 0x0000cb0024007a0c */ /* 0x000fda0003f03270 */
[----:B------:R-:W-:Y:S01]  /*b2c0*/  @P0 LOP3.LUT R212, R212, 0x1000, RZ, 0xfc, !PT ;  /* 0x00001000d4d40812 */ /* 0x000fe200078efcff */
[----:B--2---:R-:W-:-:S04]  /*b2d0*/  FMUL.FTZ R0, R40, c[0x0][0x320] ;  /* 0x0000c80028007a20 */ /* 0x004fc80000410000 */
[----:B------:R2:W1:Y:S02]  /*b2e0*/  MUFU.TANH R12, R0 ;  /* 0x00000000000c7308 */ /* 0x0004640000002400 */
[----:B--2---:R-:W-:-:S06]  /*b2f0*/  FMUL.FTZ R0, R41, c[0x0][0x320] ;  /* 0x0000c80029007a20 */ /* 0x004fcc0000410000 */
[----:B------:R2:W1:Y:S02]  /*b300*/  MUFU.TANH R11, R0 ;  /* 0x00000000000b7308 */ /* 0x0004640000002400 */
[----:B--2---:R-:W-:-:S06]  /*b310*/  FMUL.FTZ R0, R37, c[0x0][0x320] ;  /* 0x0000c80025007a20 */ /* 0x004fcc0000410000 */
[----:B------:R2:W1:Y:S02]  /*b320*/  MUFU.TANH R8, R0 ;  /* 0x0000000000087308 */ /* 0x0004640000002400 */
[----:B--2---:R-:W-:Y:S01]  /*b330*/  IADD3 R0, R19, R3, RZ ;  /* 0x0000000313007210 */ /* 0x004fe20007ffe0ff */
[----:B------:R-:W-:Y:S05]  /*b340*/  @!P0 BRA `(.L_x_1208) ;  /* 0x0000012000008947 */ /* 0x000fea0003800000 */
[----:B-1-34-:R-:W-:Y:S01]  /*b350*/  IADD3 R3, -R232, R5, R3 ;  /* 0x00000005e8037210 */ /* 0x01afe20007ffe103 */
[----:B------:R-:W-:Y:S03]  /*b360*/  BSSY B0, `(.L_x_1209) ;  /* 0x000000c000007945 */ /* 0x000fe60003800000 */
[----:B------:R-:W-:-:S13]  /*b370*/  ISETP.GT.AND P0, PT, R3, -0x1, PT ;  /* 0xffffffff0300780c */ /* 0x000fda0003f04270 */
[----:B------:R-:W-:Y:S05]  /*b380*/  @P0 BRA `(.L_x_1210) ;  /* 0x0000006000000947 */ /* 0x000fea0003800000 */
[----:B------:R-:W-:Y:S02]  /*b390*/  ISETP.NE.AND P0, PT, R36, c[0x0][0x32c], PT ;  /* 0x0000cb0024007a0c */ /* 0x000fe40003f05270 */
[----:B------:R-:W-:-:S11]  /*b3a0*/  LOP3.LUT R3, RZ, R3, RZ, 0x33, !PT ;  /* 0x00000003ff037212 */ /* 0x000fd600078e33ff */
[----:B------:R-:W-:-:S05]  /*b3b0*/  @P0 IMAD.HI.U32 R7, R3, c[0x0][0x330], RZ ;  /* 0x0000cc0003070a27 */ /* 0x000fca00078e00ff */
[----:B------:R-:W-:-:S04]  /*b3c0*/  @P0 SHF.R.U32.HI R3, RZ, c[0x0][0x334], R7 ;  /* 0x0000cd00ff030a19 */ /* 0x000fc80000011607 */
[----:B------:R-:W-:Y:S01]  /*b3d0*/  LOP3.LUT R3, RZ, R3, RZ, 0x33, !PT ;  /* 0x00000003ff037212 */ /* 0x000fe200078e33ff */
[----:B------:R-:W-:Y:S05]  /*b3e0*/  BRA `(.L_x_1211) ;  /* 0x0000003000007947 */ /* 0x000fea0003800000 */
.L_x_1210:
[----:B------:R-:W-:-:S13]  /*b3f0*/  ISETP.NE.AND P0, PT, R36, c[0x0][0x32c], PT ;  /* 0x0000cb0024007a0c */ /* 0x000fda0003f05270 */
[----:B------:R-:W-:-:S05]  /*b400*/  @P0 IMAD.HI.U32 R7, R3, c[0x0][0x330], RZ ;  /* 0x0000cc0003070a27 */ /* 0x000fca00078e00ff */
[----:B------:R-:W-:Y:S02]  /*b410*/  @P0 SHF.R.U32.HI R3, RZ, c[0x0][0x334], R7 ;  /* 0x0000cd00ff030a19 */ /* 0x000fe40000011607 */
.L_x_1211:
[----:B------:R-:W-:Y:S05]  /*b420*/  BSYNC B0 ;  /* 0x0000000000007941 */ /* 0x000fea0003800000 */
.L_x_1209:
[----:B------:R-:W-:-:S05]  /*b430*/  IMAD R3, R3, c[0x0][0x32c], R21 ;  /* 0x0000cb0003037a24 */ /* 0x000fca00078e0215 */
[----:B------:R-:W-:Y:S02]  /*b440*/  IADD3 R7, R3, c[0x0][0x32c], RZ ;  /* 0x0000cb0003077a10 */ /* 0x000fe40007ffe0ff */
[----:B------:R-:W-:Y:S02]  /*b450*/  IMNMX R0, R0, R3, !PT ;  /* 0x0000000300007217 */ /* 0x000fe40007800200 */
[----:B------:R-:W-:Y:S02]  /*b460*/  IMNMX R2, R2, R7, PT ;  /* 0x0000000702027217 */ /* 0x000fe40003800200 */
.L_x_1208:
[C---:B-1-34-:R-:W-:Y:S02]  /*b470*/  ISETP.GE.AND P0, PT, R99.reuse, 0x2, PT ;  /* 0x000000026300780c */ /* 0x05afe40003f06270 */
[----:B------:R-:W-:Y:S02]  /*b480*/  LOP3.LUT R212, R212, 0xfffffff7, RZ, 0xc0, !PT ;  /* 0xfffffff7d4d47812 */ /* 0x000fe400078ec0ff */
[C---:B------:R-:W-:Y:S02]  /*b490*/  ISETP.GE.AND P1, PT, R99.reuse, 0x9, PT ;  /* 0x000000096300780c */ /* 0x040fe40003f26270 */
[----:B------:R-:W-:-:S02]  /*b4a0*/  ISETP.GE.AND P6, PT, R99, 0x12, PT ;  /* 0x000000126300780c */ /* 0x000fc40003fc6270 */
[C---:B------:R-:W-:Y:S02]  /*b4b0*/  ISETP.GE.AND P5, PT, R99.reuse, 0x19, PT ;  /* 0x000000196300780c */ /* 0x040fe40003fa6270 */
[C---:B------:R-:W-:Y:S02]  /*b4c0*/  ISETP.GE.AND P4, PT, R99.reuse, 0x1a, PT ;  /* 0x0000001a6300780c */ /* 0x040fe40003f86270 */
[----:B------:R-:W-:Y:S02]  /*b4d0*/  ISETP.GE.AND P3, PT, R99, 0x21, PT ;  /* 0x000000216300780c */ /* 0x000fe40003f66270 */
[----:B------:R-:W-:Y:S02]  /*b4e0*/  @P0 LOP3.LUT R212, R212, 0x8, RZ, 0xfc, !PT ;  /* 0x00000008d4d40812 */ /* 0x000fe400078efcff */
[----:B------:R-:W-:Y:S02]  /*b4f0*/  ISETP.GT.AND P0, PT, R0, 0x1, !P0 ;  /* 0x000000010000780c */ /* 0x000fe40004704270 */
[----:B------:R-:W-:-:S02]  /*b500*/  LOP3.LUT R212, R212, 0xfffffffb, RZ, 0xc0, !PT ;  /* 0xfffffffbd4d47812 */ /* 0x000fc400078ec0ff */
[----:B------:R-:W-:Y:S02]  /*b510*/  ISETP.LT.OR P0, PT, R2, 0x2, P0 ;  /* 0x000000020200780c */ /* 0x000fe40000701670 */
[----:B------:R-:W-:Y:S02]  /*b520*/  @P1 LOP3.LUT R212, R212, 0x4, RZ, 0xfc, !PT ;  /* 0x00000004d4d41812 */ /* 0x000fe400078efcff */
[----:B------:R-:W-:Y:S02]  /*b530*/  FSEL R24, R28, -INF , !P0 ;  /* 0xff8000001c187808 */ /* 0x000fe40004000000 */
[----:B------:R-:W-:Y:S02]  /*b540*/  ISETP.GT.AND P0, PT, R0, 0x8, !P1 ;  /* 0x000000080000780c */ /* 0x000fe40004f04270 */
[----:B------:R-:W-:Y:S02]  /*b550*/  ISETP.GE.AND P1, PT, R99, 0xa, PT ;  /* 0x0000000a6300780c */ /* 0x000fe40003f26270 */
[----:B------:R-:W-:-:S02]  /*b560*/  ISETP.LT.OR P0, PT, R2, 0x9, P0 ;  /* 0x000000090200780c */ /* 0x000fc40000701670 */
[----:B------:R-:W-:Y:S02]  /*b570*/  LOP3.LUT R212, R212, 0xfffffffd, RZ, 0xc0, !PT ;  /* 0xfffffffdd4d47812 */ /* 0x000fe400078ec0ff */
[----:B------:R-:W-:Y:S02]  /*b580*/  FSEL R25, R23, -INF , !P0 ;  /* 0xff80000017197808 */ /* 0x000fe40004000000 */
[----:B------:R-:W-:Y:S02]  /*b590*/  ISETP.GT.AND P0, PT, R0, 0x9, !P1 ;  /* 0x000000090000780c */ /* 0x000fe40004f04270 */
[----:B------:R-:W-:Y:S02]  /*b5a0*/  ISETP.GE.AND P2, PT, R99, 0x22, PT ;  /* 0x000000226300780c */ /* 0x000fe40003f46270 */
[----:B------:R-:W-:Y:S02]  /*b5b0*/  ISETP.LT.OR P0, PT, R2, 0xa, P0 ;  /* 0x0000000a0200780c */ /* 0x000fe40000701670 */
[----:B------:R-:W-:-:S02]  /*b5c0*/  @P1 LOP3.LUT R212, R212, 0x2, RZ, 0xfc, !PT ;  /* 0x00000002d4d41812 */ /* 0x000fc400078efcff */
[----:B------:R-:W-:Y:S02]  /*b5d0*/  ISETP.GE.AND P1, PT, R99, 0x11, PT ;  /* 0x000000116300780c */ /* 0x000fe40003f26270 */
[----:B------:R-:W-:Y:S02]  /*b5e0*/  FSEL R33, R22, -INF , !P0 ;  /* 0xff80000016217808 */ /* 0x000fe40004000000 */
[----:B------:R-:W-:Y:S02]  /*b5f0*/  ISETP.GT.AND P0, PT, R0, 0x10, !P1 ;  /* 0x000000100000780c */ /* 0x000fe40004f04270 */
[----:B------:R-:W-:Y:S02]  /*b600*/  LOP3.LUT R212, R212, 0xfffffffe, RZ, 0xc0, !PT ;  /* 0xfffffffed4d47812 */ /* 0x000fe400078ec0ff */
[----:B------:R-:W-:-:S04]  /*b610*/  ISETP.LT.OR P0, PT, R2, 0x11, P0 ;  /* 0x000000110200780c */ /* 0x000fc80000701670 */
[----:B------:R-:W-:Y:S02]  /*b620*/  FSEL R32, R17, -INF , !P0 ;  /* 0xff80000011207808 */ /* 0x000fe40004000000 */
[----:B------:R-:W-:Y:S02]  /*b630*/  ISETP.GT.AND P0, PT, R0, 0x11, !P6 ;  /* 0x000000110000780c */ /* 0x000fe40007704270 */
[----:B------:R-:W-:Y:S02]  /*b640*/  @P1 LOP3.LUT R212, R212, 0x1, RZ, 0xfc, !PT ;  /* 0x00000001d4d41812 */ /* 0x000fe400078efcff */
[----:B------:R-:W-:Y:S02]  /*b650*/  ISETP.LT.OR P0, PT, R2, 0x12, P0 ;  /* 0x000000120200780c */ /* 0x000fe40000701670 */
[----:B------:R-:W-:Y:S02]  /*b660*/  ISETP.GE.AND P1, PT, R99, 0x29, PT ;  /* 0x000000296300780c */ /* 0x000fe40003f26270 */
[----:B------:R-:W-:-:S02]  /*b670*/  FSEL R31, R16, -INF , !P0 ;  /* 0xff800000101f7808 */ /* 0x000fc40004000000 */
[----:B------:R-:W-:Y:S02]  /*b680*/  ISETP.GT.AND P0, PT, R0, 0x18, !P5 ;  /* 0x000000180000780c */ /* 0x000fe40006f04270 */
[----:B------:R-:W-:Y:S02]  /*b690*/  LOP3.LUT R212, R212, 0xffffffef, RZ, 0xc0, !PT ;  /* 0xffffffefd4d47812 */ /* 0x000fe400078ec0ff */
[----:B------:R-:W-:-:S04]  /*b6a0*/  ISETP.LT.OR P0, PT, R2, 0x19, P0 ;  /* 0x000000190200780c */ /* 0x000fc80000701670 */
[----:B------:R-:W-:Y:S02]  /*b6b0*/  FSEL R30, R15, -INF , !P0 ;  /* 0xff8000000f1e7808 */ /* 0x000fe40004000000 */
[----:B------:R-:W-:Y:S02]  /*b6c0*/  ISETP.GT.AND P0, PT, R0, 0x19, !P4 ;  /* 0x000000190000780c */ /* 0x000fe40006704270 */
[----:B------:R-:W-:Y:S02]  /*b6d0*/  @P1 LOP3.LUT R212, R212, 0x10, RZ, 0xfc, !PT ;  /* 0x00000010d4d41812 */ /* 0x000fe400078efcff */
[----:B------:R-:W-:Y:S02]  /*b6e0*/  ISETP.LT.OR P0, PT, R2, 0x1a, P0 ;  /* 0x0000001a0200780c */ /* 0x000fe40000701670 */
[----:B------:R-:W-:Y:S02]  /*b6f0*/  LOP3.LUT R212, R212, 0xffffffdf, RZ, 0xc0, !PT ;  /* 0xffffffdfd4d47812 */ /* 0x000fe400078ec0ff */
[----:B------:R-:W-:-:S02]  /*b700*/  FSEL R29, R14, -INF , !P0 ;  /* 0xff8000000e1d7808 */ /* 0x000fc40004000000 */
[----:B------:R-:W-:-:S04]  /*b710*/  ISETP.GT.AND P0, PT, R0, 0x20, !P3 ;  /* 0x000000200000780c */ /* 0x000fc80005f04270 */
[----:B------:R-:W-:-:S04]  /*b720*/  ISETP.LT.OR P0, PT, R2, 0x21, P0 ;  /* 0x000000210200780c */ /* 0x000fc80000701670 */
[----:B------:R-:W-:Y:S02]  /*b730*/  FSEL R28, R13, -INF , !P0 ;  /* 0xff8000000d1c7808 */ /* 0x000fe40004000000 */
[----:B------:R-:W-:-:S04]  /*b740*/  ISETP.GT.AND P0, PT, R0, 0x21, !P2 ;  /* 0x000000210000780c */ /* 0x000fc80005704270 */
[----:B------:R-:W-:-:S04]  /*b750*/  ISETP.LT.OR P0, PT, R2, 0x22, P0 ;  /* 0x000000220200780c */ /* 0x000fc80000701670 */
[----:B------:R-:W-:Y:S02]  /*b760*/  FSEL R27, R8, -INF , !P0 ;  /* 0xff800000081b7808 */ /* 0x000fe40004000000 */
[----:B------:R-:W-:Y:S02]  /*b770*/  ISETP.GT.AND P0, PT, R0, 0x28, !P1 ;  /* 0x000000280000780c */ /* 0x000fe40004f04270 */
[----:B------:R-:W-:Y:S02]  /*b780*/  ISETP.GE.AND P1, PT, R99, 0x1, PT ;  /* 0x000000016300780c */ /* 0x000fe40003f26270 */
[----:B------:R-:W-:-:S04]  /*b790*/  ISETP.LT.OR P0, PT, R2, 0x29, P0 ;  /* 0x000000290200780c */ /* 0x000fc80000701670 */
[----:B------:R-:W-:Y:S02]  /*b7a0*/  FSEL R34, R12, -INF , !P0 ;  /* 0xff8000000c227808 */ /* 0x000fe40004000000 */
[----:B------:R-:W-:-:S04]  /*b7b0*/  ISETP.GT.AND P0, PT, R0, RZ, !P1 ;  /* 0x000000ff0000720c */ /* 0x000fc80004f04270 */
[----:B------:R-:W-:-:S04]  /*b7c0*/  ISETP.LT.OR P0, PT, R2, 0x1, P0 ;  /* 0x000000010200780c */ /* 0x000fc80000701670 */
[----:B------:R-:W-:Y:S02]  /*b7d0*/  FSEL R22, R35, -INF , !P0 ;  /* 0xff80000023167808 */ /* 0x000fe40004000000 */
[----:B------:R-:W-:-:S13]  /*b7e0*/  ISETP.GE.AND P0, PT, R99, 0x2a, PT ;  /* 0x0000002a6300780c */ /* 0x000fda0003f06270 */
[----:B------:R-:W-:Y:S02]  /*b7f0*/  @P0 LOP3.LUT R212, R212, 0x20, RZ, 0xfc, !PT ;  /* 0x00000020d4d40812 */ /* 0x000fe400078efcff */
[----:B------:R-:W-:-:S04]  /*b800*/  ISETP.GT.AND P0, PT, R0, 0x29, !P0 ;  /* 0x000000290000780c */ /* 0x000fc80004704270 */
[----:B------:R-:W-:-:S04]  /*b810*/  ISETP.LT.OR P0, PT, R2, 0x2a, P0 ;  /* 0x0000002a0200780c */ /* 0x000fc80000701670 */
[----:B------:R-:W-:Y:S01]  /*b820*/  FSEL R26, R11, -INF , !P0 ;  /* 0xff8000000b1a7808 */ /* 0x000fe20004000000 */
[----:B------:R-:W-:Y:S06]  /*b830*/  BRA.DIV ~URZ, `(.L_x_1212) ;  /* 0x000103827f007947 */ /* 0x000fec000b800000 */
[----:B------:R1:W2:Y:S02]  /*b840*/  SHFL.IDX PT, R3, R4, 0x1, 0x1c1f ;  /* 0x003c1f0004037f89 */ /* 0x0002a400000e0000 */
.L_x_1325:
[----:B------:R-:W-:Y:S01]  /*b850*/  FMUL.FTZ R0, R46, c[0x0][0x320] ;  /* 0x0000c8002e007a20 */ /* 0x000fe20000410000 */
[----:B------:R-:W-:Y:S02]  /*b860*/  ISETP.LE.AND P0, PT, R36, c[0x0][0x32c], PT ;  /* 0x0000cb0024007a0c */ /* 0x000fe40003f03270 */
[----:B--2---:R-:W-:Y:S01]  /*b870*/  IADD3 R2, R18, R3, RZ ;  /* 0x0000000312027210 */ /* 0x004fe20007ffe0ff */
[----:B------:R2:W3:Y:S03]  /*b880*/  MUFU.TANH R17, R0 ;  /* 0x0000000000117308 */ /* 0x0004e60000002400 */
[----:B------:R-:W-:Y:S01]  /*b890*/  IMNMX R2, R20, R2, PT ;  /* 0x0000000214027217 */ /* 0x000fe20003800200 */
[----:B--2---:R-:W-:-:S04]  /*b8a0*/  FMUL.FTZ R0, R42, c[0x0][0x320] ;  /* 0x0000c8002a007a20 */ /* 0x004fc80000410000 */
[----:B------:R2:W4:Y:S02]  /*b8b0*/  MUFU.TANH R16, R0 ;  /* 0x0000000000107308 */ /* 0x0005240000002400 */
[----:B--2---:R-:W-:-:S06]  /*b8c0*/  FMUL.FTZ R0, R43, c[0x0][0x320] ;  /* 0x0000c8002b007a20 */ /* 0x004fcc0000410000 */
[----:B------:R2:W1:Y:S02]  /*b8d0*/  MUFU.TANH R23, R0 ;  /* 0x0000000000177308 */ /* 0x0004640000002400 */
        /* <DEDUP_REMOVED lines=27> */
.L_x_1215:
[----:B------:R-:W-:-:S04]  /*ba90*/  MOV R4, 0x1 ;  /* 0x0000000100047802 */ /* 0x000fc80000000f00 */
[----:B------:R-:W-:-:S13]  /*baa0*/  ISETP.NE.AND P0, PT, R4, c[0x0][0x32c], PT ;  /* 0x0000cb0004007a0c */ /* 0x000fda0003f05270 */
[----:B------:R-:W-:-:S05]  /*bab0*/  @P0 IMAD.HI.U32 R4, R3, c[0x0][0x330], RZ ;  /* 0x0000cc0003040a27 */ /* 0x000fca00078e00ff */
[----:B------:R-:W-:Y:S02]  /*bac0*/  @P0 SHF.R.U32.HI R3, RZ, c[0x0][0x334], R4 ;  /* 0x0000cd00ff030a19 */ /* 0x000fe40000011604 */
.L_x_1216:
[----:B------:R-:W-:Y:S05]  /*bad0*/  BSYNC B0 ;  /* 0x0000000000007941 */ /* 0x000fea0003800000 */
.L_x_1214:
[----:B------:R-:W-:-:S05]  /*bae0*/  IMAD R3, R3, c[0x0][0x32c], R21 ;  /* 0x0000cb0003037a24 */ /* 0x000fca00078e0215 */
[----:B------:R-:W-:Y:S02]  /*baf0*/  IADD3 R4, R3, c[0x0][0x32c], RZ ;  /* 0x0000cb0003047a10 */ /* 0x000fe40007ffe0ff */
[----:B------:R-:W-:Y:S02]  /*bb00*/  IMNMX R0, R0, R3, !PT ;  /* 0x0000000300007217 */ /* 0x000fe40007800200 */
[----:B------:R-:W-:Y:S02]  /*bb10*/  IMNMX R2, R2, R4, PT ;  /* 0x0000000402027217 */ /* 0x000fe40003800200 */
.L_x_1213:
[----:B-1-34-:R-:W-:Y:S02]  /*bb20*/  LOP3.LUT P0, RZ, R212, 0x8, RZ, 0xc0, !PT ;  /* 0x00000008d4ff7812 */ /* 0x01afe4000780c0ff */
[----:B------:R-:W-:Y:S02]  /*bb30*/  FMNMX.FTZ R136, R22, R24, !PT ;  /* 0x0000001816887209 */ /* 0x000fe40007810000 */
[----:B------:R-:W-:Y:S02]  /*bb40*/  ISETP.GT.AND P0, PT, R0, 0x1, !P0 ;  /* 0x000000010000780c */ /* 0x000fe40004704270 */
[----:B------:R-:W-:-:S02]  /*bb50*/  FMNMX.FTZ R136, R25, R136, !PT ;  /* 0x0000008819887209 */ /* 0x000fc40007810000 */
[----:B------:R-:W-:Y:S02]  /*bb60*/  ISETP.LT.OR P0, PT, R2, 0x2, P0 ;  /* 0x000000020200780c */ /* 0x000fe40000701670 */
[----:B------:R-:W-:Y:S02]  /*bb70*/  FMNMX.FTZ R136, R33, R136, !PT ;  /* 0x0000008821887209 */ /* 0x000fe40007810000 */
[----:B------:R-:W-:Y:S02]  /*bb80*/  FSEL R18, R52, -INF , !P0 ;  /* 0xff80000034127808 */ /* 0x000fe40004000000 */
[----:B------:R-:W-:Y:S02]  /*bb90*/  LOP3.LUT P0, RZ, R212, 0x4, RZ, 0xc0, !PT ;  /* 0x00000004d4ff7812 */ /* 0x000fe4000780c0ff */
[----:B------:R-:W-:Y:S02]  /*bba0*/  FMNMX.FTZ R136, R32, R136, !PT ;  /* 0x0000008820887209 */ /* 0x000fe40007810000 */
[----:B------:R-:W-:-:S02]  /*bbb0*/  ISETP.GT.AND P0, PT, R0, 0x8, !P0 ;  /* 0x000000080000780c */ /* 0x000fc40004704270 */
[----:B------:R-:W-:Y:S02]  /*bbc0*/  FMNMX.FTZ R136, R31, R136, !PT ;  /* 0x000000881f887209 */ /* 0x000fe40007810000 */
[----:B------:R-:W-:Y:S02]  /*bbd0*/  ISETP.LT.OR P0, PT, R2, 0x9, P0 ;  /* 0x000000090200780c */ /* 0x000fe40000701670 */
[----:B------:R-:W-:Y:S02]  /*bbe0*/  FMNMX.FTZ R136, R30, R136, !PT ;  /* 0x000000881e887209 */ /* 0x000fe40007810000 */
[----:B------:R-:W-:Y:S02]  /*bbf0*/  FSEL R19, R17, -INF , !P0 ;  /* 0xff80000011137808 */ /* 0x000fe40004000000 */
[----:B------:R-:W-:Y:S02]  /*bc00*/  LOP3.LUT P0, RZ, R212, 0x2, RZ, 0xc0, !PT ;  /* 0x00000002d4ff7812 */ /* 0x000fe4000780c0ff */
[----:B------:R-:W-:-:S02]  /*bc10*/  FMNMX.FTZ R136, R29, R136, !PT ;  /* 0x000000881d887209 */ /* 0x000fc40007810000 */
[----:B------:R-:W-:Y:S02]  /*bc20*/  ISETP.GT.AND P0, PT, R0, 0x9, !P0 ;  /* 0x000000090000780c */ /* 0x000fe40004704270 */
[----:B------:R-:W-:Y:S02]  /*bc30*/  FMNMX.FTZ R136, R28, R136, !PT ;  /* 0x000000881c887209 */ /* 0x000fe40007810000 */
[----:B------:R-:W-:Y:S02]  /*bc40*/  ISETP.LT.OR P0, PT, R2, 0xa, P0 ;  /* 0x0000000a0200780c */ /* 0x000fe40000701670 */
[----:B------:R-:W-:Y:S02]  /*bc50*/  FMNMX.FTZ R136, R27, R136, !PT ;  /* 0x000000881b887209 */ /* 0x000fe40007810000 */
[----:B------:R-:W-:Y:S02]  /*bc60*/  FSEL R17, R15, -INF , !P0 ;  /* 0xff8000000f117808 */ /* 0x000fe40004000000 */
[----:B------:R-:W-:-:S02]  /*bc70*/  LOP3.LUT P0, RZ, R212, 0x1, RZ, 0xc0, !PT ;  /* 0x00000001d4ff7812 */ /* 0x000fc4000780c0ff */
[----:B------:R-:W-:Y:S02]  /*bc80*/  FMNMX.FTZ R136, R34, R136, !PT ;  /* 0x0000008822887209 */ /* 0x000fe40007810000 */
[----:B------:R-:W-:Y:S02]  /*bc90*/  ISETP.GT.AND P0, PT, R0, 0x10, !P0 ;  /* 0x000000100000780c */ /* 0x000fe40004704270 */
[----:B------:R-:W-:Y:S02]  /*bca0*/  FMNMX.FTZ R136, R26, R136, !PT ;  /* 0x000000881a887209 */ /* 0x000fe40007810000 */
[----:B------:R-:W-:-:S04]  /*bcb0*/  ISETP.LT.OR P0, PT, R2, 0x11, P0 ;  /* 0x000000110200780c */ /* 0x000fc80000701670 */
[----:B------:R-:W-:Y:S02]  /*bcc0*/  FSEL R15, R12, -INF , !P0 ;  /* 0xff8000000c0f7808 */ /* 0x000fe40004000000 */
[----:B------:R-:W-:Y:S02]  /*bcd0*/  ISETP.GT.AND P0, PT, R0, 0x11, !P6 ;  /* 0x000000110000780c */ /* 0x000fe40007704270 */
[----:B------:R-:W-:Y:S02]  /*bce0*/  LOP3.LUT P6, RZ, R212, 0x20, RZ, 0xc0, !PT ;  /* 0x00000020d4ff7812 */ /* 0x000fe400078cc0ff */
[----:B------:R-:W-:-:S04]  /*bcf0*/  ISETP.LT.OR P0, PT, R2, 0x12, P0 ;  /* 0x000000120200780c */ /* 0x000fc80000701670 */
[----:B------:R-:W-:Y:S02]  /*bd00*/  FSEL R12, R7, -INF , !P0 ;  /* 0xff800000070c7808 */ /* 0x000fe40004000000 */
[----:B------:R-:W-:Y:S02]  /*bd10*/  ISETP.GT.AND P0, PT, R0, 0x18, !P5 ;  /* 0x000000180000780c */ /* 0x000fe40006f04270 */
[----:B------:R-:W-:Y:S02]  /*bd20*/  LOP3.LUT P5, RZ, R212, 0x10, RZ, 0xc0, !PT ;  /* 0x00000010d4ff7812 */ /* 0x000fe400078ac0ff */
[----:B------:R-:W-:-:S04]  /*bd30*/  ISETP.LT.OR P0, PT, R2, 0x19, P0 ;  /* 0x000000190200780c */ /* 0x000fc80000701670 */
[----:B------:R-:W-:Y:S02]  /*bd40*/  FSEL R14, R14, -INF , !P0 ;  /* 0xff8000000e0e7808 */ /* 0x000fe40004000000 */
[----:B------:R-:W-:-:S04]  /*bd50*/  ISETP.GT.AND P0, PT, R0, 0x19, !P4 ;  /* 0x000000190000780c */ /* 0x000fc80006704270 */
        /* <DEDUP_REMOVED lines=8> */
[----:B------:R-:W-:-:S04]  /*bde0*/  ISETP.GT.AND P0, PT, R0, RZ, !P1 ;  /* 0x000000ff0000720c */ /* 0x000fc80004f04270 */
[----:B------:R-:W-:-:S04]  /*bdf0*/  ISETP.LT.OR P0, PT, R2, 0x1, P0 ;  /* 0x000000010200780c */ /* 0x000fc80000701670 */
[----:B------:R-:W-:Y:S02]  /*be00*/  FSEL R8, R53, -INF , !P0 ;  /* 0xff80000035087808 */ /* 0x000fe40004000000 */
[----:B------:R-:W-:Y:S02]  /*be10*/  ISETP.GT.AND P0, PT, R0, 0x28, !P5 ;  /* 0x000000280000780c */ /* 0x000fe40006f04270 */
[----:B------:R-:W-:Y:S02]  /*be20*/  FMNMX.FTZ R7, R8, R18, !PT ;  /* 0x0000001208077209 */ /* 0x000fe40007810000 */
[----:B------:R-:W-:Y:S02]  /*be30*/  ISETP.LT.OR P0, PT, R2, 0x29, P0 ;  /* 0x000000290200780c */ /* 0x000fe40000701670 */
[----:B------:R-:W-:Y:S02]  /*be40*/  FMNMX.FTZ R7, R19, R7, !PT ;  /* 0x0000000713077209 */ /* 0x000fe40007810000 */
[----:B------:R-:W-:-:S02]  /*be50*/  FSEL R16, R16, -INF , !P0 ;  /* 0xff80000010107808 */ /* 0x000fc40004000000 */
[----:B------:R-:W-:Y:S02]  /*be60*/  FMNMX.FTZ R7, R17, R7, !PT ;  /* 0x0000000711077209 */ /* 0x000fe40007810000 */
[----:B------:R-:W-:Y:S02]  /*be70*/  ISETP.GT.AND P0, PT, R0, 0x29, !P6 ;  /* 0x000000290000780c */ /* 0x000fe40007704270 */
        /* <DEDUP_REMOVED lines=9> */
[----:B------:R-:W-:Y:S01]  /*bf10*/  FMNMX.FTZ R7, R11, R7, !PT ;  /* 0x000000070b077209 */ /* 0x000fe20007810000 */
[----:B------:R-:W-:Y:S05]  /*bf20*/  BRA.DIV ~URZ, `(.L_x_1217) ;  /* 0x0000fd127f007947 */ /* 0x000fea000b800000 */
[----:B------:R1:W2:Y:S02]  /*bf30*/  SHFL.BFLY PT, R0, R136, 0x2, 0x1f ;  /* 0x0c401f0088007f89 */ /* 0x0002a400000e0000 */
.L_x_1326:
[----:B-12---:R-:W-:Y:S01]  /*bf40*/  FMNMX.FTZ R136, R136, R0, !PT ;  /* 0x0000000088887209 */ /* 0x006fe20007810000 */
[----:B------:R-:W-:Y:S05]  /*bf50*/  BRA.DIV ~URZ, `(.L_x_1218) ;  /* 0x0000fd327f007947 */ /* 0x000fea000b800000 */
[----:B------:R-:W1:Y:S04]  /*bf60*/  SHFL.BFLY PT, R0, R7, 0x2, 0x1f ;  /* 0x0c401f0007007f89 */ /* 0x000e6800000e0000 */
[----:B------:R-:W2:Y:S01]  /*bf70*/  SHFL.BFLY PT, R2, R136, 0x1, 0x1f ;  /* 0x0c201f0088027f89 */ /* 0x000ea200000e0000 */
[----:B-1----:R-:W-:Y:S02]  /*bf80*/  FMNMX.FTZ R7, R7, R0, !PT ;  /* 0x0000000007077209 */ /* 0x002fe40007810000 */
[----:B--2---:R-:W-:-:S03]  /*bf90*/  FMNMX.FTZ R136, R136, R2, !PT ;  /* 0x0000000288887209 */ /* 0x004fc60007810000 */
[----:B------:R1:W2:Y:S04]  /*bfa0*/  SHFL.BFLY PT, R3, R7, 0x1, 0x1f ;  /* 0x0c201f0007037f89 */ /* 0x0002a800000e0000 */
.L_x_1327:
[C---:B------:R-:W-:Y:S01]  /*bfb0*/  FMUL.FTZ R0, R136.reuse, c[0x0][0x2d0] ;  /* 0x0000b40088007a20 */ /* 0x040fe20000410000 */
[----:B------:R-:W-:Y:S01]  /*bfc0*/  FSETP.NEU.FTZ.AND P0, PT, R136, -INF , PT ;  /* 0xff8000008800780b */ /* 0x000fe20003f1d000 */
[----:B------:R-:W-:Y:S01]  /*bfd0*/  WARPSYNC 0xffffffff ;  /* 0xffffffff00007948 */ /* 0x000fe20003800000 */
[----:B-12---:R-:W-:Y:S02]  /*bfe0*/  FMNMX.FTZ R7, R3, R7, !PT ;  /* 0x0000000703077209 */ /* 0x006fe40007810000 */
[----:B------:R-:W-:Y:S02]  /*bff0*/  FSEL R0, R0, RZ, P0 ;  /* 0x000000ff00007208 */ /* 0x000fe40000000000 */
[C---:B------:R-:W-:Y:S01]  /*c000*/  FSETP.NEU.FTZ.AND P0, PT, R7.reuse, -INF , PT ;  /* 0xff8000000700780b */ /* 0x040fe20003f1d000 */
[----:B------:R-:W-:Y:S01]  /*c010*/  FMUL.FTZ R3, R7, c[0x0][0x2d0] ;  /* 0x0000b40007037a20 */ /* 0x000fe20000410000 */
[----:B------:R-:W-:Y:S01]  /*c020*/  SHF.L.U32 R201, R10, 0x1, RZ ;  /* 0x000000010ac97819 */ /* 0x000fe200000006ff */
[----:B------:R-:W-:-:S04]  /*c030*/  FFMA.FTZ R2, R22, c[0x0][0x2d0], -R0 ;  /* 0x0000b40016027a23 */ /* 0x000fc80000010800 */
[----:B------:R1:W-:Y:S02]  /*c040*/  MUFU.EX2 R38, R2 ;  /* 0x0000000200267308 */ /* 0x0003e40000000800 */
[----:B-1----:R-:W-:-:S06]  /*c050*/  FFMA.FTZ R2, R24, c[0x0][0x2d0], -R0 ;  /* 0x0000b40018027a23 */ /* 0x002fcc0000010800 */
[----:B------:R1:W2:Y:S02]  /*c060*/  MUFU.EX2 R36, R2 ;  /* 0x0000000200247308 */ /* 0x0002a40000000800 */
[----:B-1----:R-:W-:-:S06]  /*c070*/  FFMA.FTZ R2, R25, c[0x0][0x2d0], -R0 ;  /* 0x0000b40019027a23 */ /* 0x002fcc0000010800 */
[----:B------:R1:W3:Y:S02]  /*c080*/  MUFU.EX2 R37, R2 ;  /* 0x0000000200257308 */ /* 0x0002e40000000800 */
[----:B-1----:R-:W-:-:S06]  /*c090*/  FFMA.FTZ R2, R33, c[0x0][0x2d0], -R0 ;  /* 0x0000b40021027a23 */ /* 0x002fcc0000010800 */
[----:B------:R1:W4:Y:S02]  /*c0a0*/  MUFU.EX2 R35, R2 ;  /* 0x0000000200237308 */ /* 0x0003240000000800 */
[----:B-1----:R-:W-:-:S06]  /*c0b0*/  FFMA.FTZ R2, R32, c[0x0][0x2d0], -R0 ;  /* 0x0000b40020027a23 */ /* 0x002fcc0000010800 */
[----:B------:R1:W5:Y:S02]  /*c0c0*/  MUFU.EX2 R33, R2 ;  /* 0x0000000200217308 */ /* 0x0003640000000800 */
[----:B-1----:R-:W-:-:S06]  /*c0d0*/  FFMA.FTZ R2, R31, c[0x0][0x2d0], -R0 ;  /* 0x0000b4001f027a23 */ /* 0x002fcc0000010800 */
        /* <DEDUP_REMOVED lines=8> */
[----:B------:R1:W-:Y:S02]  /*c160*/  MUFU.EX2 R132, R2 ;  /* 0x0000000200847308 */ /* 0x0003e40000000800 */
[----:B-1----:R-:W-:-:S06]  /*c170*/  FFMA.FTZ R2, R34, c[0x0][0x2d0], -R0 ;  /* 0x0000b40022027a23 */ /* 0x002fcc0000010800 */
[----:B------:R1:W-:Y:S02]  /*c180*/  MUFU.EX2 R28, R2 ;  /* 0x00000002001c7308 */ /* 0x0003e40000000800 */
[----:B-1----:R-:W-:Y:S01]  /*c190*/  FFMA.FTZ R2, R26, c[0x0][0x2d0], -R0 ;  /* 0x0000b4001a027a23 */ /* 0x002fe20000010800 */
[----:B------:R-:W-:Y:S01]  /*c1a0*/  FSEL R0, R3, RZ, P0 ;  /* 0x000000ff03007208 */ /* 0x000fe20000000000 */
[----:B--2---:R-:W-:-:S04]  /*c1b0*/  FADD.FTZ R3, R38, R36 ;  /* 0x0000002426037221 */ /* 0x004fc80000010000 */
[----:B------:R1:W-:Y:S01]  /*c1c0*/  MUFU.EX2 R134, R2 ;  /* 0x0000000200867308 */ /* 0x0003e20000000800 */
[----:B---3--:R-:W-:-:S04]  /*c1d0*/  FADD.FTZ R3, R37, R3 ;  /* 0x0000000325037221 */ /* 0x008fc80000010000 */
[----:B----4-:R-:W-:-:S04]  /*c1e0*/  FADD.FTZ R3, R35, R3 ;  /* 0x0000000323037221 */ /* 0x010fc80000010000 */
[----:B-----5:R-:W-:Y:S02]  /*c1f0*/  FADD.FTZ R3, R33, R3 ;  /* 0x0000000321037221 */ /* 0x020fe40000010000 */
[----:B-1----:R-:W-:-:S04]  /*c200*/  FFMA.FTZ R2, R8, c[0x0][0x2d0], -R0 ;  /* 0x0000b40008027a23 */ /* 0x002fc80000010800 */
[----:B------:R1:W-:Y:S02]  /*c210*/  MUFU.EX2 R27, R2 ;  /* 0x00000002001b7308 */ /* 0x0003e40000000800 */
[----:B-1----:R-:W-:Y:S01]  /*c220*/  FFMA.FTZ R2, R18, c[0x0][0x2d0], -R0 ;  /* 0x0000b40012027a23 */ /* 0x002fe20000010800 */
[----:B------:R-:W-:-:S05]  /*c230*/  F2FP.BF16.PACK_AB R18, R30, R32 ;  /* 0x000000201e12723e */ /* 0x000fca00000010ff */
[----:B------:R1:W2:Y:S02]  /*c240*/  MUFU.EX2 R26, R2 ;  /* 0x00000002001a7308 */ /* 0x0002a40000000800 */
[----:B-1----:R-:W-:Y:S02]  /*c250*/  FFMA.FTZ R2, R19, c[0x0][0x2d0], -R0 ;  /* 0x0000b40013027a23 */ /* 0x002fe40000010800 */
[----:B--2---:R-:W-:-:S04]  /*c260*/  FADD.FTZ R4, R27, R26 ;  /* 0x0000001a1b047221 */ /* 0x004fc80000010000 */
[----:B------:R1:W2:Y:S02]  /*c270*/  MUFU.EX2 R25, R2 ;  /* 0x0000000200197308 */ /* 0x0002a40000000800 */
[----:B-1----:R-:W-:Y:S02]  /*c280*/  FFMA.FTZ R2, R17, c[0x0][0x2d0], -R0 ;  /* 0x0000b40011027a23 */ /* 0x002fe40000010800 */
[----:B--2---:R-:W-:-:S04]  /*c290*/  FADD.FTZ R4, R25, R4 ;  /* 0x0000000419047221 */ /* 0x004fc80000010000 */
[----:B------:R1:W2:Y:S02]  /*c2a0*/  MUFU.EX2 R24, R2 ;  /* 0x0000000200187308 */ /* 0x0002a40000000800 */
[----:B-1----:R-:W-:Y:S01]  /*c2b0*/  FFMA.FTZ R2, R15, c[0x0][0x2d0], -R0 ;  /* 0x0000b4000f027a23 */ /* 0x002fe20000010800 */
[C---:B--2---:R-:W-:Y:S01]  /*c2c0*/  F2FP.BF16.PACK_AB R15, R24.reuse, R25 ;  /* 0x00000019180f723e */ /* 0x044fe200000010ff */
[----:B------:R-:W-:-:S04]  /*c2d0*/  FADD.FTZ R4, R24, R4 ;  /* 0x0000000418047221 */ /* 0x000fc80000010000 */
[----:B------:R1:W2:Y:S02]  /*c2e0*/  MUFU.EX2 R23, R2 ;  /* 0x0000000200177308 */ /* 0x0002a40000000800 */
[----:B-1----:R-:W-:Y:S01]  /*c2f0*/  FFMA.FTZ R2, R12, c[0x0][0x2d0], -R0 ;  /* 0x0000b4000c027a23 */ /* 0x002fe20000010800 */
[----:B------:R-:W-:Y:S01]  /*c300*/  F2FP.BF16.PACK_AB R12, R36, R38 ;  /* 0x00000026240c723e */ /* 0x000fe200000010ff */
[----:B--2---:R-:W-:-:S04]  /*c310*/  FADD.FTZ R4, R23, R4 ;  /* 0x0000000417047221 */ /* 0x004fc80000010000 */
[----:B------:R1:W2:Y:S02]  /*c320*/  MUFU.EX2 R17, R2 ;  /* 0x0000000200117308 */ /* 0x0002a40000000800 */
[----:B-1----:R-:W-:Y:S01]  /*c330*/  FFMA.FTZ R2, R14, c[0x0][0x2d0], -R0 ;  /* 0x0000b4000e027a23 */ /* 0x002fe20000010800 */
[----:B------:R-:W-:-:S05]  /*c340*/  F2FP.BF16.PACK_AB R14, R35, R37 ;  /* 0x00000025230e723e */ /* 0x000fca00000010ff */
[----:B------:R1:W3:Y:S02]  /*c350*/  MUFU.EX2 R22, R2 ;  /* 0x0000000200167308 */ /* 0x0002e40000000800 */
[----:B-1----:R-:W-:Y:S01]  /*c360*/  FFMA.FTZ R2, R13, c[0x0][0x2d0], -R0 ;  /* 0x0000b4000d027a23 */ /* 0x002fe20000010800 */
[----:B------:R-:W-:-:S05]  /*c370*/  F2FP.BF16.PACK_AB R13, R26, R27 ;  /* 0x0000001b1a0d723e */ /* 0x000fca00000010ff */
[----:B------:R1:W4:Y:S02]  /*c380*/  MUFU.EX2 R19, R2 ;  /* 0x0000000200137308 */ /* 0x0003240000000800 */
[----:B-1----:R-:W-:-:S06]  /*c390*/  FFMA.FTZ R2, R20, c[0x0][0x2d0], -R0 ;  /* 0x0000b40014027a23 */ /* 0x002fcc0000010800 */
[----:B------:R1:W5:Y:S02]  /*c3a0*/  MUFU.EX2 R8, R2 ;  /* 0x0000000200087308 */ /* 0x0003640000000800 */
[----:B-1----:R-:W-:-:S06]  /*c3b0*/  FFMA.FTZ R2, R21, c[0x0][0x2d0], -R0 ;  /* 0x0000b40015027a23 */ /* 0x002fcc0000010800 */
[----:B------:R1:W1:Y:S02]  /*c3c0*/  MUFU.EX2 R133, R2 ;  /* 0x0000000200857308 */ /* 0x0002640000000800 */
[C---:B-1----:R-:W-:Y:S02]  /*c3d0*/  FADD.FTZ R2, R31.reuse, R3 ;  /* 0x000000031f027221 */ /* 0x042fe40000010000 */
[----:B------:R-:W-:Y:S01]  /*c3e0*/  FFMA.FTZ R3, R16, c[0x0][0x2d0], -R0 ;  /* 0x0000b40010037a23 */ /* 0x000fe20000010800 */
[----:B------:R-:W-:Y:S01]  /*c3f0*/  F2FP.BF16.PACK_AB R16, R31, R33 ;  /* 0x000000211f10723e */ /* 0x000fe200000010ff */
[----:B------:R-:W-:Y:S02]  /*c400*/  FADD.FTZ R2, R32, R2 ;  /* 0x0000000220027221 */ /* 0x000fe40000010000 */
[----:B------:R2:W1:Y:S02]  /*c410*/  MUFU.EX2 R135, R3 ;  /* 0x0000000300877308 */ /* 0x0004640000000800 */
[----:B------:R-:W-:-:S02]  /*c420*/  FADD.FTZ R2, R30, R2 ;  /* 0x000000021e027221 */ /* 0x000fc40000010000 */
[C---:B--2---:R-:W-:Y:S01]  /*c430*/  FADD.FTZ R3, R17.reuse, R4 ;  /* 0x0000000411037221 */ /* 0x044fe20000010000 */
[----:B------:R-:W-:Y:S01]  /*c440*/  F2FP.BF16.PACK_AB R17, R17, R23 ;  /* 0x000000171111723e */ /* 0x000fe200000010ff */
[----:B------:R-:W-:Y:S02]  /*c450*/  FFMA.FTZ R4, R11, c[0x0][0x2d0], -R0 ;  /* 0x0000b4000b047a23 */ /* 0x000fe40000010800 */
[----:B---3--:R-:W-:Y:S02]  /*c460*/  FADD.FTZ R3, R22, R3 ;  /* 0x0000000316037221 */ /* 0x008fe40000010000 */
[----:B------:R-:W-:Y:S02]  /*c470*/  FADD.FTZ R0, R29, R2 ;  /* 0x000000021d007221 */ /* 0x000fe40000010000 */
[----:B------:R-:W2:Y:S01]  /*c480*/  MUFU.EX2 R4, R4 ;  /* 0x0000000400047308 */ /* 0x000ea20000000800 */
[C---:B----4-:R-:W-:Y:S01]  /*c490*/  FADD.FTZ R3, R19.reuse, R3 ;  /* 0x0000000313037221 */ /* 0x050fe20000010000 */
[----:B------:R-:W-:Y:S01]  /*c4a0*/  F2FP.BF16.PACK_AB R19, R19, R22 ;  /* 0x000000161313723e */ /* 0x000fe200000010ff */
[C---:B------:R-:W-:Y:S01]  /*c4b0*/  FADD.FTZ R0, R132.reuse, R0 ;  /* 0x0000000084007221 */ /* 0x040fe20000010000 */
[----:B------:R-:W-:Y:S01]  /*c4c0*/  F2FP.BF16.PACK_AB R132, R132, R29 ;  /* 0x0000001d8484723e */ /* 0x000fe200000010ff */
[----:B-----5:R-:W-:-:S02]  /*c4d0*/  FADD.FTZ R3, R8, R3 ;  /* 0x0000000308037221 */ /* 0x020fc40000010000 */
[----:B------:R-:W-:Y:S02]  /*c4e0*/  FADD.FTZ R0, R28, R0 ;  /* 0x000000001c007221 */ /* 0x000fe40000010000 */
[C---:B------:R-:W-:Y:S01]  /*c4f0*/  FADD.FTZ R3, R133.reuse, R3 ;  /* 0x0000000385037221 */ /* 0x040fe20000010000 */
[----:B------:R-:W-:Y:S01]  /*c500*/  F2FP.BF16.PACK_AB R133, R133, R8 ;  /* 0x000000088585723e */ /* 0x000fe200000010ff */
[C---:B------:R-:W-:Y:S01]  /*c510*/  FADD.FTZ R231, R134.reuse, R0 ;  /* 0x0000000086e77221 */ /* 0x040fe20000010000 */
[----:B------:R-:W-:Y:S01]  /*c520*/  F2FP.BF16.PACK_AB R134, R134, R28 ;  /* 0x0000001c8686723e */ /* 0x000fe200000010ff */
[----:B-1----:R-:W-:Y:S01]  /*c530*/  FADD.FTZ R3, R135, R3 ;  /* 0x0000000387037221 */ /* 0x002fe20000010000 */
[----:B--2---:R-:W-:-:S03]  /*c540*/  F2FP.BF16.PACK_AB R135, R4, R135 ;  /* 0x000000870487723e */ /* 0x004fc600000010ff */
[----:B------:R-:W-:Y:S02]  /*c550*/  FADD.FTZ R230, R4, R3 ;  /* 0x0000000304e67221 */ /* 0x000fe40000010000 */
[----:B------:R-:W2:Y:S04]  /*c560*/  LDL R3, [R1+0x4] ;  /* 0x0000040001037983 */ /* 0x000ea80000100800 */
[----:B------:R-:W3:Y:S04]  /*c570*/  LDL R137, [R1+0x64] ;  /* 0x0000640001897983 */ /* 0x000ee80000100800 */
[----:B------:R-:W3:Y:S04]  /*c580*/  LDL R4, [R1+0x58] ;  /* 0x0000580001047983 */ /* 0x000ee80000100800 */
[----:B------:R-:W1:Y:S04]  /*c590*/  LDSM.16.MT88.4 R28, [R201+0x5880] ;  /* 0x00588000c91c783b */ /* 0x000e680000004200 */
[----:B------:R-:W4:Y:S04]  /*c5a0*/  LDSM.16.MT88.4 R24, [R201+0x4080] ;  /* 0x00408000c918783b */ /* 0x000f280000004200 */
[----:B------:R-:W5:Y:S04]  /*c5b0*/  LDSM.16.MT88.4 R60, [R201+0x6080] ;  /* 0x00608000c93c783b */ /* 0x000f680000004200 */
[----:B------:R-:W4:Y:S01]  /*c5c0*/  LDSM.16.MT88.4 R32, [R201+0x4880] ;  /* 0x00488000c920783b */ /* 0x000f220000004200 */
[----:B------:R-:W-:-:S03]  /*c5d0*/  IMAD R202, R9, 0x2, R201 ;  /* 0x0000000209ca7824 */ /* 0x000fc600078e02c9 */
[----:B------:R-:W4:Y:S04]  /*c5e0*/  LDSM.16.MT88.4 R56, [R201+0x8880] ;  /* 0x00888000c938783b */ /* 0x000f280000004200 */
[----:B------:R-:W-:Y:S01]  /*c5f0*/  LDSM.16.MT88.4 R40, [R201+0x7080] ;  /* 0x00708000c928783b */ /* 0x000fe20000004200 */
[----:B------:R-:W-:-:S03]  /*c600*/  IMAD R204, R6, 0x2, R201 ;  /* 0x0000000206cc7824 */ /* 0x000fc600078e02c9 */
[----:B------:R-:W-:Y:S04]  /*c610*/  LDSM.16.MT88.4 R64, [R202+0x4880] ;  /* 0x00488000ca40783b */ /* 0x000fe80000004200 */
[----:B------:R-:W-:Y:S04]  /*c620*/  LDSM.16.MT88.4 R8, [R204+0x5880] ;  /* 0x00588000cc08783b */ /* 0x000fe80000004200 */
[----:B------:R-:W-:Y:S04]  /*c630*/  LDSM.16.MT88.4 R92, [R204+0x7080] ;  /* 0x00708000cc5c783b */ /* 0x000fe80000004200 */
[----:B------:R-:W-:Y:S01]  /*c640*/  LDSM.16.MT88.4 R96, [R201+0x7880] ;  /* 0x00788000c960783b */ /* 0x000fe20000004200 */
[C---:B-1----:R-:W-:Y:S03]  /*c650*/  HMMA.16816.F32.BF16 R52, R12.reuse, R28, RZ ;  /* 0x0000001c0c34723c */ /* 0x042fe600000418ff */
[----:B------:R-:W-:Y:S04]  /*c660*/  LDSM.16.MT88.4 R72, [R202+0x7080] ;  /* 0x00708000ca48783b */ /* 0x000fe80000004200 */
[----:B------:R-:W-:Y:S01]  /*c670*/  LDSM.16.MT88.4 R108, [R204+0x7880] ;  /* 0x00788000cc6c783b */ /* 0x000fe20000004200 */
[C---:B------:R-:W-:Y:S03]  /*c680*/  HMMA.16816.F32.BF16 R44, R12.reuse, R30, RZ ;  /* 0x0000001e0c2c723c */ /* 0x040fe600000418ff */
[----:B------:R-:W1:Y:S04]  /*c690*/  LDSM.16.MT88.4 R28, [R202+0x4080] ;  /* 0x00408000ca1c783b */ /* 0x000e680000004200 */
[----:B------:R-:W-:Y:S01]  /*c6a0*/  LDSM.16.MT88.4 R144, [R201+0x5080] ;  /* 0x00508000c990783b */ /* 0x000fe20000004200 */
[----:B----4-:R-:W-:Y:S08]  /*c6b0*/  HMMA.16816.F32.BF16 R20, R12, R24, RZ ;  /* 0x000000180c14723c */ /* 0x010ff000000418ff */
[C---:B-----5:R-:W-:Y:S01]  /*c6c0*/  HMMA.16816.F32.BF16 R120, R16.reuse, R60, R52 ;  /* 0x0000003c1078723c */ /* 0x060fe20000041834 */
[----:B------:R-:W-:Y:S07]  /*c6d0*/  LDSM.16.MT88.4 R52, [R204+0x4880] ;  /* 0x00488000cc34783b */ /* 0x000fee0000004200 */
[----:B------:R-:W-:Y:S01]  /*c6e0*/  HMMA.16816.F32.BF16 R116, R16, R62, R44 ;  /* 0x0000003e1074723c */ /* 0x000fe2000004182c */
[----:B------:R-:W4:Y:S04]  /*c6f0*/  LDSM.16.MT88.4 R60, [R201+0x9080] ;  /* 0x00908000c93c783b */ /* 0x000f280000004200 */
[----:B------:R-:W-:Y:S03]  /*c700*/  LDSM.16.MT88.4 R44, [R204+0x6080] ;  /* 0x00608000cc2c783b */ /* 0x000fe60000004200 */
[----:B------:R-:W-:Y:S01]  /*c710*/  HMMA.16816.F32.BF16 R48, R12, R26, RZ ;  /* 0x0000001a0c30723c */ /* 0x000fe200000418ff */
[----:B------:R-:W5:Y:S07]  /*c720*/  LDSM.16.MT88.4 R24, [R204+0x4080] ;  /* 0x00408000cc18783b */ /* 0x000f6e0000004200 */
[----:B------:R-:W-:Y:S01]  /*c730*/  HMMA.16816.F32.BF16 R140, R16, R32, R20 ;  /* 0x00000020108c723c */ /* 0x000fe20000041814 */
[----:B------:R-:W4:Y:S07]  /*c740*/  LDSM.16.MT88.4 R20, [R202+0x5880] ;  /* 0x00588000ca14783b */ /* 0x000f2e0000004200 */
[C---:B------:R-:W-:Y:S08]  /*c750*/  HMMA.16816.F32.BF16 R104, R12.reuse, R56, RZ ;  /* 0x000000380c68723c */ /* 0x040ff000000418ff */
[C---:B------:R-:W-:Y:S08]  /*c760*/  HMMA.16816.F32.BF16 R88, R12.reuse, R58, RZ ;  /* 0x0000003a0c58723c */ /* 0x040ff000000418ff */
[----:B-1----:R-:W-:Y:S08]  /*c770*/  HMMA.16816.F32.BF16 R80, R12, R30, RZ ;  /* 0x0000001e0c50723c */ /* 0x002ff000000418ff */
[----:B------:R-:W-:Y:S01]  /*c780*/  HMMA.16816.F32.BF16 R124, R16, R34, R48 ;  /* 0x00000022107c723c */ /* 0x000fe20000041830 */
[----:B------:R-:W1:Y:S07]  /*c790*/  LDSM.16.MT88.4 R48, [R202+0x6080] ;  /* 0x00608000ca30783b */ /* 0x000e6e0000004200 */
[C---:B------:R-:W-:Y:S08]  /*c7a0*/  HMMA.16816.F32.BF16 R36, R12.reuse, R40, RZ ;  /* 0x000000280c24723c */ /* 0x040ff000000418ff */
[C---:B------:R-:W-:Y:S08]  /*c7b0*/  HMMA.16816.F32.BF16 R84, R12.reuse, R28, RZ ;  /* 0x0000001c0c54723c */ /* 0x040ff000000418ff */
[C---:B------:R-:W-:Y:S08]  /*c7c0*/  HMMA.16816.F32.BF16 R32, R12.reuse, R8, RZ ;  /* 0x000000080c20723c */ /* 0x040ff000000418ff */
[C---:B------:R-:W-:Y:S08]  /*c7d0*/  HMMA.16816.F32.BF16 R28, R12.reuse, R10, RZ ;  /* 0x0000000a0c1c723c */ /* 0x040ff000000418ff */
[C---:B------:R-:W-:Y:S01]  /*c7e0*/  HMMA.16816.F32.BF16 R100, R12.reuse, R42, RZ ;  /* 0x0000002a0c64723c */ /* 0x040fe200000418ff */
[----:B------:R-:W1:Y:S07]  /*c7f0*/  LDSM.16.MT88.4 R40, [R202+0x7880] ;  /* 0x00788000ca28783b */ /* 0x000e6e0000004200 */
[----:B------:R-:W-:Y:S08]  /*c800*/  HMMA.16816.F32.BF16 R8, R12, R92, RZ ;  /* 0x0000005c0c08723c */ /* 0x000ff000000418ff */
[C---:B----4-:R-:W-:Y:S08]  /*c810*/  HMMA.16816.F32.BF16 R104, R16.reuse, R60, R104 ;  /* 0x0000003c1068723c */ /* 0x050ff00000041868 */
[C---:B------:R-:W-:Y:S08]  /*c820*/  HMMA.16816.F32.BF16 R128, R16.reuse, R62, R88 ;  /* 0x0000003e1080723c */ /* 0x040ff00000041858 */
[----:B------:R-:W-:Y:S08]  /*c830*/  HMMA.16816.F32.BF16 R60, R16, R66, R80 ;  /* 0x00000042103c723c */ /* 0x000ff00000041850 */
[C---:B-----5:R-:W-:Y:S08]  /*c840*/  HMMA.16816.F32.BF16 R76, R12.reuse, R24, RZ ;  /* 0x000000180c4c723c */ /* 0x060ff000000418ff */
[C---:B------:R-:W-:Y:S08]  /*c850*/  HMMA.16816.F32.BF16 R68, R12.reuse, R26, RZ ;  /* 0x0000001a0c44723c */ /* 0x040ff000000418ff */
[----:B------:R-:W-:Y:S08]  /*c860*/  HMMA.16816.F32.BF16 R56, R12, R20, RZ ;  /* 0x000000140c38723c */ /* 0x000ff000000418ff */
[----:B------:R-:W-:Y:S08]  /*c870*/  HMMA.16816.F32.BF16 R112, R16, R96, R36 ;  /* 0x000000601070723c */ /* 0x000ff00000041824 */
[C---:B------:R-:W-:Y:S08]  /*c880*/  HMMA.16816.F32.BF16 R36, R12.reuse, R22, RZ ;  /* 0x000000160c24723c */ /* 0x040ff000000418ff */
[C---:B------:R-:W-:Y:S08]  /*c890*/  HMMA.16816.F32.BF16 R24, R12.reuse, R72, RZ ;  /* 0x000000480c18723c */ /* 0x040ff000000418ff */
[----:B------:R-:W-:Y:S01]  /*c8a0*/  HMMA.16816.F32.BF16 R20, R12, R74, RZ ;  /* 0x0000004a0c14723c */ /* 0x000fe200000418ff */
[----:B------:R-:W4:Y:S07]  /*c8b0*/  LDSM.16.MT88.4 R72, [R202+0x8880] ;  /* 0x00888000ca48783b */ /* 0x000f2e0000004200 */
[C---:B------:R-:W-:Y:S01]  /*c8c0*/  HMMA.16816.F32.BF16 R100, R16.reuse, R98, R100 ;  /* 0x000000621064723c */ /* 0x040fe20000041864 */
[----:B------:R-:W5:Y:S07]  /*c8d0*/  LDSM.16.MT88.4 R96, [R204+0x8880] ;  /* 0x00888000cc60783b */ /* 0x000f6e0000004200 */
[C---:B------:R-:W-:Y:S01]  /*c8e0*/  HMMA.16816.F32.BF16 R148, R16.reuse, R64, R84 ;  /* 0x000000401094723c */ /* 0x040fe20000041854 */
[----:B------:R-:W-:Y:S01]  /*c8f0*/  IMAD R203, R6, 0x2, R202 ;  /* 0x0000000206cb7824 */ /* 0x000fe200078e02ca */
[----:B------:R-:W-:Y:S06]  /*c900*/  LDSM.16.MT88.4 R64, [R201+0x6880] ;  /* 0x00688000c940783b */ /* 0x000fec0000004200 */
[----:B------:R-:W-:Y:S01]  /*c910*/  HMMA.16816.F32.BF16 R88, R16, R108, R8 ;  /* 0x0000006c1058723c */ /* 0x000fe20000041808 */
[----:B------:R-:W-:Y:S01]  /*c920*/  IMAD.MOV.U32 R87, RZ, RZ, R60 ;  /* 0x000000ffff577224 */ /* 0x000fe200078e003c */
[----:B------:R-:W-:Y:S01]  /*c930*/  MOV R85, R62 ;  /* 0x0000003e00557202 */ /* 0x000fe20000000f00 */
[----:B------:R-:W-:-:S05]  /*c940*/  IMAD.MOV.U32 R86, RZ, RZ, R61 ;  /* 0x000000ffff567224 */ /* 0x000fca00078e003d */
[C---:B------:R-:W-:Y:S01]  /*c950*/  HMMA.16816.F32.BF16 R216, R16.reuse, R44, R32 ;  /* 0x0000002c10d8723c */ /* 0x040fe20000041820 */
[----:B------:R-:W-:Y:S01]  /*c960*/  IMAD.MOV.U32 R84, RZ, RZ, R63 ;  /* 0x000000ffff547224 */ /* 0x000fe200078e003f */
[----:B------:R-:W-:Y:S06]  /*c970*/  LDSM.16.MT88.4 R32, [R203+0x4080] ;  /* 0x00408000cb20783b */ /* 0x000fec0000004200 */
[----:B------:R-:W-:Y:S01]  /*c980*/  HMMA.16816.F32.BF16 R196, R16, R46, R28 ;  /* 0x0000002e10c4723c */ /* 0x000fe2000004181c */
[----:B------:R-:W-:Y:S04]  /*c990*/  LDSM.16.MT88.4 R44, [R204+0x9080] ;  /* 0x00908000cc2c783b */ /* 0x000fe80000004200 */
[----:B------:R-:W-:Y:S03]  /*c9a0*/  LDSM.16.MT88.4 R28, [R203+0x5880] ;  /* 0x00588000cb1c783b */ /* 0x000fe60000004200 */
[----:B------:R-:W-:Y:S01]  /*c9b0*/  HMMA.16816.F32.BF16 R8, R12, R94, RZ ;  /* 0x0000005e0c08723c */ /* 0x000fe200000418ff */
[----:B------:R-:W-:Y:S01]  /*c9c0*/  MOV R93, R128 ;  /* 0x00000080005d7202 */ /* 0x000fe20000000f00 */
[----:B------:R-:W-:Y:S01]  /*c9d0*/  IMAD.MOV.U32 R92, RZ, RZ, R129 ;  /* 0x000000ffff5c7224 */ /* 0x000fe200078e0081 */
[----:B------:R-:W-:Y:S01]  /*c9e0*/  MOV R0, R131 ;  /* 0x0000008300007202 */ /* 0x000fe20000000f00 */
[----:B------:R-:W-:Y:S01]  /*c9f0*/  IMAD.MOV.U32 R2, RZ, RZ, R130 ;  /* 0x000000ffff027224 */ /* 0x000fe200078e0082 */
[----:B------:R-:W-:Y:S03]  /*ca00*/  LDSM.16.MT88.4 R80, [R203+0x9080] ;  /* 0x00908000cb50783b */ /* 0x000fe60000004200 */
[C---:B------:R-:W-:Y:S01]  /*ca10*/  HMMA.16816.F32.BF16 R156, R16.reuse, R52, R76 ;  /* 0x00000034109c723c */ /* 0x040fe2000004184c */
[----:B------:R-:W-:Y:S07]  /*ca20*/  LDSM.16.MT88.4 R76, [R201+0x8080] ;  /* 0x00808000c94c783b */ /* 0x000fee0000004200 */
[C---:B------:R-:W-:Y:S01]  /*ca30*/  HMMA.16816.F32.BF16 R60, R16.reuse, R54, R68 ;  /* 0x00000036103c723c */ /* 0x040fe20000041844 */
[----:B------:R-:W-:Y:S07]  /*ca40*/  LDSM.16.MT88.4 R68, [R203+0x4880] ;  /* 0x00488000cb44783b */ /* 0x000fee0000004200 */
[C---:B-1----:R-:W-:Y:S01]  /*ca50*/  HMMA.16816.F32.BF16 R52, R16.reuse, R48, R56 ;  /* 0x000000301034723c */ /* 0x042fe20000041838 */
[----:B------:R-:W-:Y:S07]  /*ca60*/  LDSM.16.MT88.4 R56, [R203+0x7880] ;  /* 0x00788000cb38783b */ /* 0x000fee0000004200 */
[C---:B------:R-:W-:Y:S01]  /*ca70*/  HMMA.16816.F32.BF16 R36, R16.reuse, R50, R36 ;  /* 0x000000321024723c */ /* 0x040fe20000041824 */
[----:B------:R-:W1:Y:S07]  /*ca80*/  LDSM.16.MT88.4 R48, [R202+0x9080] ;  /* 0x00908000ca30783b */ /* 0x000e6e0000004200 */
[C---:B------:R-:W-:Y:S01]  /*ca90*/  HMMA.16816.F32.BF16 R184, R16.reuse, R110, R8 ;  /* 0x0000006e10b8723c */ /* 0x040fe20000041808 */
[----:B------:R-:W1:Y:S07]  /*caa0*/  LDSM.16.MT88.4 R8, [R203+0x7080] ;  /* 0x00708000cb08783b */ /* 0x000e6e0000004200 */
[----:B------:R-:W-:Y:S01]  /*cab0*/  HMMA.16816.F32.BF16 R192, R16, R40, R24 ;  /* 0x0000002810c0723c */ /* 0x000fe20000041818 */
[----:B------:R-:W-:Y:S01]  /*cac0*/  MOV R153, R52 ;  /* 0x0000003400997202 */ /* 0x000fe20000000f00 */
[----:B------:R-:W-:Y:S01]  /*cad0*/  IMAD.MOV.U32 R152, RZ, RZ, R53 ;  /* 0x000000ffff987224 */ /* 0x000fe200078e0035 */
[----:B------:R-:W-:Y:S01]  /*cae0*/  MOV R138, R55 ;  /* 0x00000037008a7202 */ /* 0x000fe20000000f00 */
[----:B------:R-:W-:-:S04]  /*caf0*/  IMAD.MOV.U32 R139, RZ, RZ, R54 ;  /* 0x000000ffff8b7224 */ /* 0x000fc800078e0036 */
[----:B------:R-:W-:Y:S01]  /*cb00*/  HMMA.16816.F32.BF16 R188, R16, R42, R20 ;  /* 0x0000002a10bc723c */ /* 0x000fe20000041814 */
[----:B------:R-:W2:Y:S01]  /*cb10*/  LDSM.16.MT88.4 R52, [R203+0x8880] ;  /* 0x00888000cb34783b */ /* 0x000ea20000004200 */
[----:B------:R-:W-:Y:S01]  /*cb20*/  IMAD.MOV.U32 R161, RZ, RZ, R36 ;  /* 0x000000ffffa17224 */ /* 0x000fe200078e0024 */
[----:B------:R-:W-:Y:S01]  /*cb30*/  MOV R160, R37 ;  /* 0x0000002500a07202 */ /* 0x000fe20000000f00 */
[----:B------:R-:W-:Y:S01]  /*cb40*/  IMAD.MOV.U32 R155, RZ, RZ, R38 ;  /* 0x000000ffff9b7224 */ /* 0x000fe200078e0026 */
[----:B------:R-:W-:Y:S01]  /*cb50*/  MOV R154, R39 ;  /* 0x00000027009a7202 */ /* 0x000fe20000000f00 */
[----:B------:R-:W-:Y:S01]  /*cb60*/  IMAD.MOV.U32 R131, RZ, RZ, R60 ;  /* 0x000000ffff837224 */ /* 0x000fe200078e003c */
[----:B------:R-:W-:Y:S01]  /*cb70*/  MOV R130, R61 ;  /* 0x0000003d00827202 */ /* 0x000fe20000000f00 */
[C---:B----4-:R-:W-:Y:S01]  /*cb80*/  HMMA.16816.F32.BF16 R40, R12.reuse, R72, RZ ;  /* 0x000000480c28723c */ /* 0x050fe200000418ff */
[----:B------:R-:W-:Y:S01]  /*cb90*/  IMAD.MOV.U32 R129, RZ, RZ, R62 ;  /* 0x000000ffff817224 */ /* 0x000fe200078e003e */
[----:B------:R-:W-:Y:S06]  /*cba0*/  LDSM.16.MT88.4 R108, [R201+0x9880] ;  /* 0x00988000c96c783b */ /* 0x000fec0000004200 */
[C---:B------:R-:W-:Y:S08]  /*cbb0*/  HMMA.16816.F32.BF16 R36, R12.reuse, R74, RZ ;  /* 0x0000004a0c24723c */ /* 0x040ff000000418ff */
[----:B-----5:R-:W-:Y:S01]  /*cbc0*/  HMMA.16816.F32.BF16 R24, R12, R96, RZ ;  /* 0x000000600c18723c */ /* 0x020fe200000418ff */
[----:B------:R-:W-:-:S02]  /*cbd0*/  IMAD.MOV.U32 R128, RZ, RZ, R63 ;  /* 0x000000ffff807224 */ /* 0x000fc400078e003f */
[----:B------:R-:W4:Y:S05]  /*cbe0*/  LDSM.16.MT88.4 R60, [R203+0x6080] ;  /* 0x00608000cb3c783b */ /* 0x000f2a0000004200 */
[----:B------:R-:W-:Y:S08]  /*cbf0*/  HMMA.16816.F32.BF16 R20, R12, R98, RZ ;  /* 0x000000620c14723c */ /* 0x000ff000000418ff */
[C---:B-1----:R-:W-:Y:S08]  /*cc00*/  HMMA.16816.F32.BF16 R180, R16.reuse, R48, R40 ;  /* 0x0000003010b4723c */ /* 0x042ff00000041828 */
[C---:B------:R-:W-:Y:S08]  /*cc10*/  HMMA.16816.F32.BF16 R176, R16.reuse, R50, R36 ;  /* 0x0000003210b0723c */ /* 0x040ff00000041824 */
[----:B------:R-:W-:Y:S08]  /*cc20*/  HMMA.16816.F32.BF16 R172, R16, R44, R24 ;  /* 0x0000002c10ac723c */ /* 0x000ff00000041818 */
[C---:B------:R-:W-:Y:S08]  /*cc30*/  HMMA.16816.F32.BF16 R48, R12.reuse, R32, RZ ;  /* 0x000000200c30723c */ /* 0x040ff000000418ff */
[----:B------:R-:W-:Y:S08]  /*cc40*/  HMMA.16816.F32.BF16 R36, R12, R34, RZ ;  /* 0x000000220c24723c */ /* 0x000ff000000418ff */
[----:B------:R-:W-:Y:S08]  /*cc50*/  HMMA.16816.F32.BF16 R168, R16, R46, R20 ;  /* 0x0000002e10a8723c */ /* 0x000ff00000041814 */
[C---:B------:R-:W-:Y:S08]  /*cc60*/  HMMA.16816.F32.BF16 R32, R12.reuse, R28, RZ ;  /* 0x0000001c0c20723c */ /* 0x040ff000000418ff */
[C---:B------:R-:W-:Y:S08]  /*cc70*/  HMMA.16816.F32.BF16 R24, R12.reuse, R8, RZ ;  /* 0x000000080c18723c */ /* 0x040ff000000418ff */
[C---:B------:R-:W-:Y:S08]  /*cc80*/  HMMA.16816.F32.BF16 R28, R12.reuse, R30, RZ ;  /* 0x0000001e0c1c723c */ /* 0x040ff000000418ff */
[C---:B------:R-:W-:Y:S08]  /*cc90*/  HMMA.16816.F32.BF16 R20, R12.reuse, R10, RZ ;  /* 0x0000000a0c14723c */ /* 0x040ff000000418ff */
[C---:B--2---:R-:W-:Y:S08]  /*cca0*/  HMMA.16816.F32.BF16 R8, R12.reuse, R52, RZ ;  /* 0x000000340c08723c */ /* 0x044ff000000418ff */
[----:B------:R-:W-:Y:S01]  /*ccb0*/  HMMA.16816.F32.BF16 R12, R12, R54, RZ ;  /* 0x000000360c0c723c */ /* 0x000fe200000418ff */
[----:B------:R-:W-:Y:S07]  /*ccc0*/  LDSM.16.MT88.4 R52, [R202+0x6880] ;  /* 0x00688000ca34783b */ /* 0x000fee0000004200 */
[C---:B------:R-:W-:Y:S07]  /*ccd0*/  HMMA.16816.F32.BF16 R40, R132.reuse, R64, R120 ;  /* 0x000000408428723c */ /* 0x040fee0000041878 */
[----:B------:R-:W-:Y:S01]  /*cce0*/  MOV R120, R161 ;  /* 0x000000a100787202 */ /* 0x000fe20000000f00 */
[C---:B------:R-:W-:Y:S01]  /*ccf0*/  HMMA.16816.F32.BF16 R72, R132.reuse, R76, R112 ;  /* 0x0000004c8448723c */ /* 0x040fe20000041870 */
[----:B------:R-:W-:Y:S01]  /*cd00*/  IMAD.MOV.U32 R121, RZ, RZ, R160 ;  /* 0x000000ffff797224 */ /* 0x000fe200078e00a0 */
[----:B------:R-:W-:Y:S01]  /*cd10*/  MOV R122, R155 ;  /* 0x0000009b007a7202 */ /* 0x000fe20000000f00 */
[----:B------:R-:W-:Y:S01]  /*cd20*/  IMAD.MOV.U32 R123, RZ, RZ, R154 ;  /* 0x000000ffff7b7224 */ /* 0x000fe200078e009a */
[----:B------:R-:W-:Y:S03]  /*cd30*/  LDSM.16.MT88.4 R160, [R204+0x5080] ;  /* 0x00508000cca0783b */ /* 0x000fe60000004200 */
[----:B------:R-:W-:Y:S01]  /*cd40*/  MOV R112, R153 ;  /* 0x0000009900707202 */ /* 0x000fe20000000f00 */
[----:B------:R-:W-:Y:S01]  /*cd50*/  IMAD.MOV.U32 R113, RZ, RZ, R152 ;  /* 0x000000ffff717224 */ /* 0x000fe200078e0098 */
[----:B------:R-:W-:Y:S01]  /*cd60*/  HMMA.16816.F32.BF16 R44, R132, R66, R116 ;  /* 0x00000042842c723c */ /* 0x000fe20000041874 */
[----:B------:R-:W1:Y:S04]  /*cd70*/  LDSM.16.MT88.4 R152, [R202+0x5080] ;  /* 0x00508000ca98783b */ /* 0x000e680000004200 */
[----:B------:R-:W-:Y:S03]  /*cd80*/  LDSM.16.MT88.4 R116, [R202+0x9880] ;  /* 0x00988000ca74783b */ /* 0x000fe60000004200 */
[----:B------:R-:W-:Y:S01]  /*cd90*/  HMMA.16816.F32.BF16 R96, R16, R70, R36 ;  /* 0x000000461060723c */ /* 0x000fe20000041824 */
[----:B------:R-:W2:Y:S07]  /*cda0*/  LDSM.16.MT88.4 R36, [R203+0x5080] ;  /* 0x00508000cb24783b */ /* 0x000eae0000004200 */
[----:B------:R-:W-:Y:S08]  /*cdb0*/  HMMA.16816.F32.BF16 R140, R132, R144, R140 ;  /* 0x00000090848c723c */ /* 0x000ff0000004188c */
[C---:B------:R-:W-:Y:S01]  /*cdc0*/  HMMA.16816.F32.BF16 R164, R16.reuse, R68, R48 ;  /* 0x0000004410a4723c */ /* 0x040fe20000041830 */
[----:B------:R-:W-:Y:S06]  /*cdd0*/  LDSM.16.MT88.4 R68, [R203+0x6880] ;  /* 0x00688000cb44783b */ /* 0x000fec0000004200 */
[----:B------:R-:W-:Y:S01]  /*cde0*/  MOV R48, R131 ;  /* 0x0000008300307202 */ /* 0x000fe20000000f00 */
[----:B----4-:R-:W-:Y:S01]  /*cdf0*/  HMMA.16816.F32.BF16 R64, R16, R60, R32 ;  /* 0x0000003c1040723c */ /* 0x010fe20000041820 */
[----:B------:R-:W-:Y:S01]  /*ce00*/  IMAD.MOV.U32 R49, RZ, RZ, R130 ;  /* 0x000000ffff317224 */ /* 0x000fe200078e0082 */
[----:B------:R-:W-:Y:S01]  /*ce10*/  MOV R50, R129 ;  /* 0x0000008100327202 */ /* 0x000fe20000000f00 */
[----:B------:R-:W-:-:S04]  /*ce20*/  IMAD.MOV.U32 R51, RZ, RZ, R128 ;  /* 0x000000ffff337224 */ /* 0x000fc800078e0080 */
[----:B------:R-:W-:Y:S01]  /*ce30*/  MOV R32, R87 ;  /* 0x0000005700207202 */ /* 0x000fe20000000f00 */
[----:B------:R-:W-:Y:S01]  /*ce40*/  HMMA.16816.F32.BF16 R24, R16, R56, R24 ;  /* 0x000000381018723c */ /* 0x000fe20000041818 */
[----:B------:R-:W-:Y:S01]  /*ce50*/  IMAD.MOV.U32 R33, RZ, RZ, R86 ;  /* 0x000000ffff217224 */ /* 0x000fe200078e0056 */
[----:B------:R-:W-:Y:S01]  /*ce60*/  MOV R34, R85 ;  /* 0x0000005500227202 */ /* 0x000fe20000000f00 */
[----:B------:R-:W-:Y:S02]  /*ce70*/  IMAD.MOV.U32 R35, RZ, RZ, R84 ;  /* 0x000000ffff237224 */ /* 0x000fe400078e0054 */
[----:B------:R-:W-:Y:S02]  /*ce80*/  LDSM.16.MT88.4 R84, [R202+0x8080] ;  /* 0x00808000ca54783b */ /* 0x000fe40000004200 */
[----:B------:R-:W-:Y:S01]  /*ce90*/  MOV R56, R93 ;  /* 0x0000005d00387202 */ /* 0x000fe20000000f00 */
[C---:B------:R-:W-:Y:S01]  /*cea0*/  HMMA.16816.F32.BF16 R144, R132.reuse, R146, R124 ;  /* 0x000000928490723c */ /* 0x040fe2000004187c */
[----:B------:R-:W-:Y:S01]  /*ceb0*/  IMAD.MOV.U32 R57, RZ, RZ, R92 ;  /* 0x000000ffff397224 */ /* 0x000fe200078e005c */
[----:B------:R-:W-:Y:S04]  /*cec0*/  LDSM.16.MT88.4 R124, [R204+0x9880] ;  /* 0x00988000cc7c783b */ /* 0x000fe80000004200 */
[----:B------:R-:W-:Y:S02]  /*ced0*/  LDSM.16.MT88.4 R92, [R204+0x8080] ;  /* 0x00808000cc5c783b */ /* 0x000fe40000004200 */
[----:B------:R-:W-:Y:S02]  /*cee0*/  HMMA.16816.F32.BF16 R76, R132, R78, R100 ;  /* 0x0000004e844c723c */ /* 0x000fe40000041864 */
[----:B------:R-:W-:Y:S06]  /*cef0*/  LDSM.16.MT88.4 R100, [R203+0x8080] ;  /* 0x00808000cb64783b */ /* 0x000fec0000004200 */
[C---:B------:R-:W-:Y:S01]  /*cf00*/  HMMA.16816.F32.BF16 R28, R16.reuse, R62, R28 ;  /* 0x0000003e101c723c */ /* 0x040fe2000004181c */
[----:B------:R-:W4:Y:S07]  /*cf10*/  LDSM.16.MT88.4 R60, [R204+0x6880] ;  /* 0x00688000cc3c783b */ /* 0x000f2e0000004200 */
[----:B------:R-:W-:Y:S01]  /*cf20*/  HMMA.16816.F32.BF16 R128, R16, R80, R8 ;  /* 0x000000501080723c */ /* 0x000fe20000041808 */
[----:B------:R-:W5:Y:S01]  /*cf30*/  LDSM.16.MT88.4 R8, [R203+0x9880] ;  /* 0x00988000cb08783b */ /* 0x000f620000004200 */
[----:B------:R-:W-:-:S04]  /*cf40*/  MOV R236, 0x1 ;  /* 0x0000000100ec7802 */ /* 0x000fc80000000f00 */
[----:B------:R-:W-:Y:S02]  /*cf50*/  ISETP.NE.AND P0, PT, R236, c[0x0][0x2c4], PT ;  /* 0x0000b100ec007a0c */ /* 0x000fe40003f05270 */
[----:B------:R-:W-:Y:S01]  /*cf60*/  HMMA.16816.F32.BF16 R20, R16, R58, R20 ;  /* 0x0000003a1014723c */ /* 0x000fe20000041814 */
[----:B------:R-:W-:-:S07]  /*cf70*/  IMAD.SHL.U32 R3, R3, 0x80, RZ ;  /* 0x0000008003037824 */ /* 0x000fce00078e00ff */
[----:B------:R-:W-:Y:S01]  /*cf80*/  HMMA.16816.F32.BF16 R12, R16, R82, R12 ;  /* 0x00000052100c723c */ /* 0x000fe2000004180c */
[----:B------:R-:W-:Y:S02]  /*cf90*/  MOV R58, R2 ;  /* 0x00000002003a7202 */ /* 0x000fe40000000f00 */
[----:B------:R-:W-:Y:S01]  /*cfa0*/  @P0 IMAD.HI.U32 R2, R3, c[0x0][0x2c8], RZ ;  /* 0x0000b20003020a27 */ /* 0x000fe200078e00ff */
[----:B------:R-:W-:-:S03]  /*cfb0*/  LOP3.LUT R212, R212, 0xffffdfff, RZ, 0xc0, !PT ;  /* 0xffffdfffd4d47812 */ /* 0x000fc600078ec0ff */
[----:B------:R-:W-:Y:S01]  /*cfc0*/  IMAD.MOV.U32 R59, RZ, RZ, R0 ;  /* 0x000000ffff3b7224 */ /* 0x000fe200078e0000 */
[----:B------:R-:W-:Y:S02]  /*cfd0*/  MOV R0, R3 ;  /* 0x0000000300007202 */ /* 0x000fe40000000f00 */
[----:B------:R-:W-:Y:S02]  /*cfe0*/  @P0 LOP3.LUT R212, R212, 0x2000, RZ, 0xfc, !PT ;  /* 0x00002000d4d40812 */ /* 0x000fe400078efcff */
[----:B------:R-:W-:Y:S01]  /*cff0*/  @P0 SHF.R.U32.HI R0, RZ, c[0x0][0x2cc], R2 ;  /* 0x0000b300ff000a19 */ /* 0x000fe20000011602 */
[----:B------:R-:W-:Y:S01]  /*d000*/  IMAD.MOV.U32 R115, RZ, RZ, R138 ;  /* 0x000000ffff737224 */ /* 0x000fe200078e008a */
[----:B------:R-:W-:Y:S02]  /*d010*/  ISETP.LE.AND P0, PT, R236, c[0x0][0x32c], PT ;  /* 0x0000cb00ec007a0c */ /* 0x000fe40003f03270 */
[----:B------:R-:W-:Y:S01]  /*d020*/  MOV R114, R139 ;  /* 0x0000008b00727202 */ /* 0x000fe20000000f00 */
[----:B-1----:R-:W-:Y:S01]  /*d030*/  HMMA.16816.F32.BF16 R148, R132, R152, R148 ;  /* 0x000000988494723c */ /* 0x002fe20000041894 */
[----:B---3--:R-:W-:-:S02]  /*d040*/  IADD3 R0, -R4, R137, R0 ;  /* 0x0000008904007210 */ /* 0x008fc40007ffe100 */
[----:B------:R-:W-:-:S05]  /*d050*/  LOP3.LUT R212, R212, 0xffffefff, RZ, 0xc0, !PT ;  /* 0xffffefffd4d47812 */ /* 0x000fca00078ec0ff */
[C---:B------:R-:W-:Y:S08]  /*d060*/  HMMA.16816.F32.BF16 R156, R132.reuse, R160, R156 ;  /* 0x000000a0849c723c */ /* 0x040ff0000004189c */
[C---:B------:R-:W-:Y:S08]  /*d070*/  HMMA.16816.F32.BF16 R152, R132.reuse, R154, R32 ;  /* 0x0000009a8498723c */ /* 0x040ff00000041820 */
[----:B------:R-:W-:Y:S01]  /*d080*/  HMMA.16816.F32.BF16 R160, R132, R162, R48 ;  /* 0x000000a284a0723c */ /* 0x000fe20000041830 */
[----:B------:R-:W-:-:S07]  /*d090*/  IADD3 R222, R222, -0x2, RZ ;  /* 0xfffffffedede7810 */ /* 0x000fce0007ffe0ff */
[----:B------:R-:W-:Y:S01]  /*d0a0*/  HMMA.16816.F32.BF16 R104, R132, R108, R104 ;  /* 0x0000006c8468723c */ /* 0x000fe20000041868 */
[----:B------:R-:W-:-:S07]  /*d0b0*/  IADD3 R4, R0, c[0x0][0x328], RZ ;  /* 0x0000ca0000047a10 */ /* 0x000fce0007ffe0ff */
[----:B------:R-:W-:Y:S01]  /*d0c0*/  HMMA.16816.F32.BF16 R48, R132, R52, R112 ;  /* 0x000000348430723c */ /* 0x000fe20000041870 */
[----:B------:R-:W-:-:S07]  /*d0d0*/  @P0 LOP3.LUT R212, R212, 0x1000, RZ, 0xfc, !PT ;  /* 0x00001000d4d40812 */ /* 0x000fce00078efcff */
[C---:B--2---:R-:W-:Y:S08]  /*d0e0*/  HMMA.16816.F32.BF16 R32, R132.reuse, R36, R164 ;  /* 0x000000248420723c */ /* 0x044ff000000418a4 */
        /* <DEDUP_REMOVED lines=18> */
[----:B------:R-:W-:Y:S01]  /*d210*/  HMMA.16816.F32.BF16 R132, R132, R10, R12 ;  /* 0x0000000a8484723c */ /* 0x000fe2000004180c */
[----:B------:R-:W-:Y:S07]  /*d220*/  @!P0 BRA `(.L_x_1219) ;  /* 0x0000011000008947 */ /* 0x000fee0003800000 */
[C---:B------:R-:W-:Y:S01]  /*d230*/  ISETP.GT.AND P0, PT, R0.reuse, RZ, PT ;  /* 0x000000ff0000720c */ /* 0x040fe20003f04270 */
[----:B------:R-:W-:Y:S01]  /*d240*/  BSSY B0, `(.L_x_1220) ;  /* 0x000000c000007945 */ /* 0x000fe20003800000 */
[----:B------:R-:W-:-:S11]  /*d250*/  IADD3 R2, R0, -0x1, RZ ;  /* 0xffffffff00027810 */ /* 0x000fd60007ffe0ff */
[----:B------:R-:W-:Y:S05]  /*d260*/  @P0 BRA `(.L_x_1221) ;  /* 0x0000006000000947 */ /* 0x000fea0003800000 */
[----:B------:R-:W-:Y:S01]  /*d270*/  ISETP.NE.AND P0, PT, R236, c[0x0][0x32c], PT ;  /* 0x0000cb00ec007a0c */ /* 0x000fe20003f05270 */
[----:B------:R-:W-:-:S12]  /*d280*/  IMAD.MOV R0, RZ, RZ, -R0 ;  /* 0x000000ffff007224 */ /* 0x000fd800078e0a00 */
[----:B------:R-:W-:-:S05]  /*d290*/  @P0 IMAD.HI.U32 R2, R0, c[0x0][0x330], RZ ;  /* 0x0000cc0000020a27 */ /* 0x000fca00078e00ff */
[----:B------:R-:W-:-:S04]  /*d2a0*/  @P0 SHF.R.U32.HI R0, RZ, c[0x0][0x334], R2 ;  /* 0x0000cd00ff000a19 */ /* 0x000fc80000011602 */
[----:B------:R-:W-:Y:S01]  /*d2b0*/  LOP3.LUT R2, RZ, R0, RZ, 0x33, !PT ;  /* 0x00000000ff027212 */ /* 0x000fe200078e33ff */
[----:B------:R-:W-:Y:S05]  /*d2c0*/  BRA `(.L_x_1222) ;  /* 0x0000003000007947 */ /* 0x000fea0003800000 */
.L_x_1221:
[----:B------:R-:W-:-:S13]  /*d2d0*/  ISETP.NE.AND P0, PT, R236, c[0x0][0x32c], PT ;  /* 0x0000cb00ec007a0c */ /* 0x000fda0003f05270 */
[----:B------:R-:W-:-:S05]  /*d2e0*/  @P0 IMAD.HI.U32 R0, R2, c[0x0][0x330], RZ ;  /* 0x0000cc0002000a27 */ /* 0x000fca00078e00ff */
[----:B------:R-:W-:Y:S02]  /*d2f0*/  @P0 SHF.R.U32.HI R2, RZ, c[0x0][0x334], R0 ;  /* 0x0000cd00ff020a19 */ /* 0x000fe40000011600 */
.L_x_1222:
[----:B------:R-:W-:Y:S05]  /*d300*/  BSYNC B0 ;  /* 0x0000000000007941 */ /* 0x000fea0003800000 */
.L_x_1220:
[----:B------:R-:W-:-:S05]  /*d310*/  MOV R0, c[0x0][0x32c] ;  /* 0x0000cb0000007a02 */ /* 0x000fca0000000f00 */
[----:B------:R-:W-:-:S05]  /*d320*/  IMAD R2, R2, R0, c[0x0][0x32c] ;  /* 0x0000cb0002027624 */ /* 0x000fca00078e0200 */
[----:B------:R-:W-:-:S05]  /*d330*/  IMNMX R4, R4, R2, PT ;  /* 0x0000000204047217 */ /* 0x000fca0003800200 */
.L_x_1219:
[----:B------:R-:W-:-:S05]  /*d340*/  IMAD.HI R4, R4, 0x2aaaaaab, RZ ;  /* 0x2aaaaaab04047827 */ /* 0x000fca00078e02ff */
[----:B------:R-:W-:-:S04]  /*d350*/  SHF.R.U32.HI R0, RZ, 0x1f, R4 ;  /* 0x0000001fff007819 */ /* 0x000fc80000011604 */
[----:B------:R-:W-:-:S04]  /*d360*/  LEA.HI.SX32 R4, R4, R0, 0x1d ;  /* 0x0000000004047211 */ /* 0x000fc800078feaff */
[----:B------:R-:W-:-:S04]  /*d370*/  IMNMX R228, R234, R4, !PT ;  /* 0x00000004eae47217 */ /* 0x000fc80007800200 */
[----:B------:R-:W-:-:S13]  /*d380*/  ISETP.GE.AND P0, PT, R222, R228, PT ;  /* 0x000000e4de00720c */ /* 0x000fda0003f06270 */
[----:B------:R-:W-:Y:S05]  /*d390*/  @!P0 BRA `(.L_x_1223) ;  /* 0x00003d0000008947 */ /* 0x000fea0003800000 */
[----:B------:R-:W-:Y:S01]  /*d3a0*/  SHF.R.S32.HI R2, RZ, 0x1f, R223 ;  /* 0x0000001fff027819 */ /* 0x000fe200000114df */
[----:B------:R-:W-:Y:S01]  /*d3b0*/  IMAD.SHL.U32 R229, R223, 0x2, RZ ;  /* 0x00000002dfe57824 */ /* 0x000fe200078e00ff */
[C---:B------:R-:W-:Y:S01]  /*d3c0*/  SHF.L.U64.HI R215, R249.reuse, 0x1, R252 ;  /* 0x00000001f9d77819 */ /* 0x040fe200000102fc */
[----:B------:R-:W-:Y:S01]  /*d3d0*/  IMAD.SHL.U32 R216, R249, 0x2, RZ ;  /* 0x00000002f9d87824 */ /* 0x000fe200078e00ff */
[----:B------:R-:W-:Y:S01]  /*d3e0*/  SHF.L.U64.HI R214, R223, 0x1, R2 ;  /* 0x00000001dfd67819 */ /* 0x000fe20000010202 */
[C---:B------:R-:W-:Y:S01]  /*d3f0*/  IMAD.SHL.U32 R218, R248.reuse, 0x2, RZ ;  /* 0x00000002f8da7824 */ /* 0x040fe200078e00ff */
[----:B------:R-:W-:Y:S01]  /*d400*/  SHF.L.U64.HI R217, R248, 0x1, R251 ;  /* 0x00000001f8d97819 */ /* 0x000fe200000102fb */
[C---:B------:R-:W-:Y:S01]  /*d410*/  IMAD.SHL.U32 R220, R247.reuse, 0x2, RZ ;  /* 0x00000002f7dc7824 */ /* 0x040fe200078e00ff */
[----:B------:R-:W-:Y:S02]  /*d420*/  SHF.L.U64.HI R219, R247, 0x1, R250 ;  /* 0x00000001f7db7819 */ /* 0x000fe400000102fa */
.L_x_1246:
[----:B------:R-:W-:Y:S04]  /*d430*/  DEPBAR.LE SB0, 0x0 ;  /* 0x000080000000791a */ /* 0x000fe80000000000 */
[----:B------:R-:W-:Y:S01]  /*d440*/  WARPSYNC 0xffffffff ;  /* 0xffffffff00007948 */ /* 0x000fe20003800000 */
[----:B------:R-:W-:Y:S01]  /*d450*/  BAR.SYNC.DEFER_BLOCKING 0x0 ;  /* 0x0000000000007b1d */ /* 0x000fe20000010000 */
[----:B------:R-:W-:Y:S05]  /*d460*/  ISETP.GT.AND P0, PT, R234, R222, PT ;  /* 0x000000deea00720c */ /* 0x000fea0003f04270 */
[----:B------:R1:W2:Y:S01]  /*d470*/  LDSM.16.M88.4 R28, [R209] ;  /* 0x00000000d11c783b */ /* 0x0002a20000000200 */
[----:B------:R-:W-:Y:S03]  /*d480*/  BSSY B0, `(.L_x_1224) ;  /* 0x000004d000007945 */ /* 0x000fe60003800000 */
[----:B------:R1:W3:Y:S04]  /*d490*/  LDSM.16.M88.4 R12, [R200+0xa080] ;  /* 0x00a08000c80c783b */ /* 0x0002e80000000200 */
[----:B------:R1:W4:Y:S04]  /*d4a0*/  LDSM.16.M88.4 R20, [R200+0xa880] ;  /* 0x00a88000c814783b */ /* 0x0003280000000200 */
[----:B------:R1:W1:Y:S04]  /*d4b0*/  LDSM.16.M88.4 R164, [R200+0xb080] ;  /* 0x00b08000c8a4783b */ /* 0x0002680000000200 */
[----:B------:R1:W1:Y:S04]  /*d4c0*/  LDSM.16.M88.4 R168, [R208] ;  /* 0x00000000d0a8783b */ /* 0x0002680000000200 */
[----:B------:R1:W1:Y:S04]  /*d4d0*/  LDSM.16.M88.4 R172, [R207] ;  /* 0x00000000cfac783b */ /* 0x0002680000000200 */
[----:B------:R1:W1:Y:S04]  /*d4e0*/  LDSM.16.M88.4 R176, [R207+0x800] ;  /* 0x00080000cfb0783b */ /* 0x0002680000000200 */
[----:B------:R1:W1:Y:S01]  /*d4f0*/  LDSM.16.M88.4 R180, [R207+0x1000] ;  /* 0x00100000cfb4783b */ /* 0x0002620000000200 */
[----:B------:R-:W-:-:S05]  /*d500*/  @P0 BRA `(.L_x_1225) ;  /* 0x0000044000000947 */ /* 0x000fca0003800000 */
[C---:B------:R-:W-:Y:S01]  /*d510*/  IMAD.WIDE.U32 R2, R225.reuse, c[0x0][0x208], RZ ;  /* 0x00008200e1027a25 */ /* 0x040fe200078e00ff */
[----:B------:R-:W5:Y:S01]  /*d520*/  S2R R4, SR_CTAID.Y ;  /* 0x0000000000047919 */ /* 0x000f620000002600 */
[----:B------:R-:W-:Y:S02]  /*d530*/  SHF.R.S32.HI R0, RZ, 0x1f, R225 ;  /* 0x0000001fff007819 */ /* 0x000fe400000114e1 */
[----:B------:R-:W-:Y:S03]  /*d540*/  SHF.R.S32.HI R6, RZ, 0x1f, R224 ;  /* 0x0000001fff067819 */ /* 0x000fe600000114e0 */
[----:B------:R-:W-:Y:S02]  /*d550*/  IMAD R0, R0, c[0x0][0x208], RZ ;  /* 0x0000820000007a24 */ /* 0x000fe400078e02ff */
[----:B------:R-:W-:Y:S02]  /*d560*/  IMAD R6, R6, c[0x0][0x218], RZ ;  /* 0x0000860006067a24 */ /* 0x000fe400078e02ff */
[----:B------:R-:W-:Y:S02]  /*d570*/  IMAD R0, R225, c[0x0][0x20c], R0 ;  /* 0x00008300e1007a24 */ /* 0x000fe400078e0200 */
[C---:B------:R-:W-:Y:S03]  /*d580*/  IMAD R6, R224.reuse, c[0x0][0x21c], R6 ;  /* 0x00008700e0067a24 */ /* 0x040fe600078e0206 */
[----:B------:R-:W-:Y:S05]  /*d590*/  IADD3 R3, R3, R0, RZ ;  /* 0x0000000003037210 */ /* 0x000fea0007ffe0ff */
[----:B------:R-:W-:Y:S04]  /*d5a0*/  IMAD.WIDE.U32 R2, R224, c[0x0][0x218], R2 ;  /* 0x00008600e0027a25 */ /* 0x000fe800078e0002 */
[----:B-----5:R-:W-:Y:S05]  /*d5b0*/  IMAD.WIDE.U32 R8, R4, c[0x0][0x210], RZ ;  /* 0x0000840004087a25 */ /* 0x020fea00078e00ff */
[----:B------:R-:W-:Y:S04]  /*d5c0*/  IADD3 R0, P0, R8, R2, RZ ;  /* 0x0000000208007210 */ /* 0x000fe80007f1e0ff */
[----:B------:R-:W-:Y:S02]  /*d5d0*/  IADD3.X R6, R246, R3, R6, P0, !PT ;  /* 0x00000003f6067210 */ /* 0x000fe400007fe406 */
[C---:B------:R-:W-:Y:S04]  /*d5e0*/  LEA R18, P0, R0.reuse, c[0x0][0x1f8], 0x1 ;  /* 0x00007e0000127a11 */ /* 0x040fe800078008ff */
[----:B------:R-:W-:Y:S01]  /*d5f0*/  LEA.HI.X R6, R0, c[0x0][0x1fc], R6, 0x1, P0 ;  /* 0x00007f0000067a11 */ /* 0x000fe200000f0c06 */
[----:B------:R-:W-:-:S06]  /*d600*/  BRA.DIV ~URZ, `(.L_x_1226) ;  /* 0x0000e7827f007947 */ /* 0x000fcc000b800000 */
[----:B------:R4:W3:Y:S02]  /*d610*/  SHFL.IDX PT, R4, R6, RZ, 0x181f ;  /* 0x00181fff06047589 */ /* 0x0008e400000e0000 */
.L_x_1328:
[----:B------:R-:W-:-:S05]  /*d620*/  BRA.DIV ~URZ, `(.L_x_1227) ;  /* 0x0000e7e27f007947 */ /* 0x000fca000b800000 */
[----:B------:R4:W3:Y:S02]  /*d630*/  SHFL.IDX PT, R0, R18, RZ, 0x181f ;  /* 0x00181fff12007589 */ /* 0x0008e400000e0000 */
.L_x_1329:
[----:B---3--:R-:W-:Y:S02]  /*d640*/  IADD3 R16, P0, R0, R229, RZ ;  /* 0x000000e500107210 */ /* 0x008fe40007f1e0ff */
[C---:B------:R-:W-:Y:S02]  /*d650*/  IADD3 R25, R223.reuse, 0x40, RZ ;  /* 0x00000040df197810 */ /* 0x040fe40007ffe0ff */
[C---:B------:R-:W-:Y:S01]  /*d660*/  ISETP.GE.AND P5, PT, R223.reuse, c[0x0][0x1d4], PT ;  /* 0x00007500df007a0c */ /* 0x040fe20003fa6270 */
[----:B------:R-:W-:Y:S01]  /*d670*/  IMAD.X R17, R4, 0x1, R214, P0 ;  /* 0x0000000104117824 */ /* 0x000fe200000e06d6 */
[----:B------:R-:W-:Y:S02]  /*d680*/  IADD3 R24, R223, 0x80, RZ ;  /* 0x00000080df187810 */ /* 0x000fe40007ffe0ff */
[----:B------:R-:W-:Y:S02]  /*d690*/  ISETP.GE.AND P4, PT, R25, c[0x0][0x1d4], PT ;  /* 0x0000750019007a0c */ /* 0x000fe40003f86270 */
[----:B------:R-:W-:Y:S02]  /*d6a0*/  IADD3 R10, P0, R0, R216, RZ ;  /* 0x000000d8000a7210 */ /* 0x000fe40007f1e0ff */
[----:B------:R-:W-:Y:S02]  /*d6b0*/  ISETP.GE.AND P3, PT, R24, c[0x0][0x1d4], PT ;  /* 0x0000750018007a0c */ /* 0x000fe40003f66270 */
[----:B------:R-:W-:Y:S01]  /*d6c0*/  IADD3 R19, R223, 0xc0, RZ ;  /* 0x000000c0df137810 */ /* 0x000fe20007ffe0ff */
[----:B------:R-:W-:Y:S01]  /*d6d0*/  IMAD.X R11, R4, 0x1, R215, P0 ;  /* 0x00000001040b7824 */ /* 0x000fe200000e06d7 */
[----:B------:R-:W-:Y:S01]  /*d6e0*/  IADD3 R8, P0, R0, R218, RZ ;  /* 0x000000da00087210 */ /* 0x000fe20007f1e0ff */
[----:B------:R-:W-:Y:S01]  /*d6f0*/  @!PT LDS RZ, [RZ] ;  /* 0x00000000fffff984 */ /* 0x000fe20000000800 */
[----:B------:R-:W-:Y:S01]  /*d700*/  @!PT LDS RZ, [RZ] ;  /* 0x00000000fffff984 */ /* 0x000fe20000000800 */
[----:B------:R-:W-:Y:S01]  /*d710*/  @!PT LDS RZ, [RZ] ;  /* 0x00000000fffff984 */ /* 0x000fe20000000800 */
[----:B------:R3:W-:Y:S01]  /*d720*/  LDGSTS.E.BYPASS.LTC128B.128 [R213+0x4080], [R16.64], !P5 ;  /* 0x0408000010d57fae */ /* 0x0007e2000e901d4e */
[----:B------:R-:W-:Y:S02]  /*d730*/  ISETP.GE.AND P2, PT, R19, c[0x0][0x1d4], PT ;  /* 0x0000750013007a0c */ /* 0x000fe40003f46270 */
[----:B------:R-:W-:Y:S01]  /*d740*/  LOP3.LUT P1, RZ, R212, 0x800, RZ, 0xc0, !PT ;  /* 0x00000800d4ff7812 */ /* 0x000fe2000782c0ff */
[----:B------:R3:W-:Y:S01]  /*d750*/  LDGSTS.E.BYPASS.LTC128B.128 [R213+0x5880], [R10.64], !P4 ;  /* 0x058800000ad57fae */ /* 0x0007e2000e101d4e */
[----:B------:R-:W-:Y:S01]  /*d760*/  IMAD.X R9, R4, 0x1, R217, P0 ;  /* 0x0000000104097824 */ /* 0x000fe200000e06d9 */
[----:B------:R-:W-:Y:S04]  /*d770*/  IADD3 R2, P0, R0, R220, RZ ;  /* 0x000000dc00027210 */ /* 0x000fe80007f1e0ff */
[----:B------:R3:W-:Y:S01]  /*d780*/  LDGSTS.E.BYPASS.LTC128B.128 [R213+0x7080], [R8.64], !P3 ;  /* 0x0708000008d57fae */ /* 0x0007e2000d901d4e */
[----:B------:R-:W-:Y:S05]  /*d790*/  IMAD.X R3, R4, 0x1, R219, P0 ;  /* 0x0000000104037824 */ /* 0x000fea00000e06db */
[----:B------:R3:W-:Y:S01]  /*d7a0*/  LDGSTS.E.BYPASS.LTC128B.128 [R213+0x8880], [R2.64], !P2 ;  /* 0x0888000002d57fae */ /* 0x0007e2000d101d4e */
[----:B------:R-:W-:-:S05]  /*d7b0*/  @P1 BRA `(.L_x_1225) ;  /* 0x0000019000001947 */ /* 0x000fca0003800000 */
[----:B------:R-:W-:-:S05]  /*d7c0*/  BRA.DIV ~URZ, `(.L_x_1228) ;  /* 0x0000e6c27f007947 */ /* 0x000fca000b800000 */
[----:B------:R3:W4:Y:S04]  /*d7d0*/  SHFL.IDX PT, R4, R6, 0x1, 0x181f ;  /* 0x00381f0006047f89 */ /* 0x00072800000e0000 */
[----:B------:R3:W2:Y:S02]  /*d7e0*/  SHFL.IDX PT, R0, R18, 0x1, 0x181f ;  /* 0x00381f0012007f89 */ /* 0x0006a400000e0000 */
.L_x_1330:
[----:B--23--:R-:W-:Y:S02]  /*d7f0*/  IADD3 R16, P0, R0, R229, RZ ;  /* 0x000000e500107210 */ /* 0x00cfe40007f1e0ff */
[C---:B------:R-:W-:Y:S02]  /*d800*/  IADD3 R19, R223.reuse, 0x40, RZ ;  /* 0x00000040df137810 */ /* 0x040fe40007ffe0ff */
[----:B------:R-:W-:Y:S01]  /*d810*/  ISETP.GE.AND P4, PT, R223, c[0x0][0x1d4], PT ;  /* 0x00007500df007a0c */ /* 0x000fe20003f86270 */
[----:B----4-:R-:W-:Y:S01]  /*d820*/  IMAD.X R17, R4, 0x1, R214, P0 ;  /* 0x0000000104117824 */ /* 0x010fe200000e06d6 */
[----:B------:R-:W-:Y:S02]  /*d830*/  ISETP.GE.AND P3, PT, R19, c[0x0][0x1d4], PT ;  /* 0x0000750013007a0c */ /* 0x000fe40003f66270 */
[C---:B------:R-:W-:Y:S02]  /*d840*/  IADD3 R18, R223.reuse, 0x80, RZ ;  /* 0x00000080df127810 */ /* 0x040fe40007ffe0ff */
        /* <DEDUP_REMOVED lines=9> */
[----:B------:R-:W-:Y:S03]  /*d8e0*/  ISETP.GE.AND P1, PT, R6, c[0x0][0x1d4], PT ;  /* 0x0000750006007a0c */ /* 0x000fe60003f26270 */
[----:B------:R2:W-:Y:S01]  /*d8f0*/  LDGSTS.E.BYPASS.LTC128B.128 [R213+0x6880], [R10.64], !P3 ;  /* 0x068800000ad57fae */ /* 0x0005e2000d901d4e */
[----:B------:R-:W-:Y:S01]  /*d900*/  IMAD.X R9, R4, 0x1, R217, P0 ;  /* 0x0000000104097824 */ /* 0x000fe200000e06d9 */
[----:B------:R-:W-:Y:S04]  /*d910*/  IADD3 R2, P0, R0, R220, RZ ;  /* 0x000000dc00027210 */ /* 0x000fe80007f1e0ff */
[----:B------:R2:W-:Y:S01]  /*d920*/  LDGSTS.E.BYPASS.LTC128B.128 [R213+0x8080], [R8.64], !P2 ;  /* 0x0808000008d57fae */ /* 0x0005e2000d101d4e */
[----:B------:R-:W-:Y:S05]  /*d930*/  IMAD.X R3, R4, 0x1, R219, P0 ;  /* 0x0000000104037824 */ /* 0x000fea00000e06db */
[----:B------:R2:W-:Y:S03]  /*d940*/  LDGSTS.E.BYPASS.LTC128B.128 [R213+0x9880], [R2.64], !P1 ;  /* 0x0988000002d57fae */ /* 0x0005e6000c901d4e */
.L_x_1225:
[----:B------:R-:W-:Y:S05]  /*d950*/  BSYNC B0 ;  /* 0x0000000000007941 */ /* 0x000fea0003800000 */
.L_x_1224:
[----:B------:R-:W0:Y:S01]  /*d960*/  LDGDEPBAR ;  /* 0x00000000000079af */ /* 0x000e220000000000 */
[----:B------:R-:W-:Y:S01]  /*d970*/  WARPSYNC 0xffffffff ;  /* 0xffffffff00007948 */ /* 0x000fe20003800000 */
[C---:B--23--:R-:W-:Y:S01]  /*d980*/  HMMA.16816.F32.BF16 R8, R28.reuse, R12, RZ ;  /* 0x0000000c1c08723c */ /* 0x04cfe200000418ff */
[----:B------:R-:W-:Y:S02]  /*d990*/  BSSY B0, `(.L_x_1229) ;  /* 0x0000121000007945 */ /* 0x000fe40003800000 */
[----:B------:R-:W-:Y:S02]  /*d9a0*/  ISETP.GT.AND P0, PT, R222, R234, PT ;  /* 0x000000eade00720c */ /* 0x000fe40003f04270 */
[----:B------:R-:W-:Y:S03]  /*d9b0*/  LDSM.16.M88.4 R184, [R211] ;  /* 0x00000000d3b8783b */ /* 0x000fe60000000200 */
[C---:B------:R-:W-:Y:S04]  /*d9c0*/  HMMA.16816.F32.BF16 R12, R28.reuse, R14, RZ ;  /* 0x0000000e1c0c723c */ /* 0x040fe800000418ff */
[----:B------:R-:W2:Y:S04]  /*d9d0*/  LDSM.16.M88.4 R188, [R206+0xa080] ;  /* 0x00a08000cebc783b */ /* 0x000ea80000000200 */
[C---:B----4-:R-:W-:Y:S03]  /*d9e0*/  HMMA.16816.F32.BF16 R16, R28.reuse, R20, RZ ;  /* 0x000000141c10723c */ /* 0x050fe600000418ff */
[----:B------:R-:W3:Y:S05]  /*d9f0*/  LDSM.16.M88.4 R192, [R206+0xa880] ;  /* 0x00a88000cec0783b */ /* 0x000eea0000000200 */
[C---:B------:R-:W-:Y:S02]  /*da00*/  HMMA.16816.F32.BF16 R20, R28.reuse, R22, RZ ;  /* 0x000000161c14723c */ /* 0x040fe400000418ff */
[----:B------:R-:W-:Y:S06]  /*da10*/  LDSM.16.M88.4 R196, [R205+0x800] ;  /* 0x00080000cdc4783b */ /* 0x000fec0000000200 */
[C---:B-1----:R-:W-:Y:S08]  /*da20*/  HMMA.16816.F32.BF16 R24, R28.reuse, R164, RZ ;  /* 0x000000a41c18723c */ /* 0x042ff000000418ff */
[----:B------:R-:W-:Y:S01]  /*da30*/  HMMA.16816.F32.BF16 R28, R28, R166, RZ ;  /* 0x000000a61c1c723c */ /* 0x000fe200000418ff */
[----:B------:R-:W1:Y:S07]  /*da40*/  LDSM.16.M88.4 R164, [R206+0xb080] ;  /* 0x00b08000cea4783b */ /* 0x000e6e0000000200 */
[C---:B------:R-:W-:Y:S08]  /*da50*/  HMMA.16816.F32.BF16 R8, R168.reuse, R172, R8 ;  /* 0x000000aca808723c */ /* 0x040ff00000041808 */
[C---:B------:R-:W-:Y:S01]  /*da60*/  HMMA.16816.F32.BF16 R12, R168.reuse, R174, R12 ;  /* 0x000000aea80c723c */ /* 0x040fe2000004180c */
[----:B------:R-:W-:Y:S07]  /*da70*/  LDSM.16.M88.4 R172, [R210] ;  /* 0x00000000d2ac783b */ /* 0x000fee0000000200 */
[C---:B------:R-:W-:Y:S08]  /*da80*/  HMMA.16816.F32.BF16 R16, R168.reuse, R176, R16 ;  /* 0x000000b0a810723c */ /* 0x040ff00000041810 */
[C---:B------:R-:W-:Y:S01]  /*da90*/  HMMA.16816.F32.BF16 R20, R168.reuse, R178, R20 ;  /* 0x000000b2a814723c */ /* 0x040fe20000041814 */
[----:B------:R-:W4:Y:S07]  /*daa0*/  LDSM.16.M88.4 R176, [R205] ;  /* 0x00000000cdb0783b */ /* 0x000f2e0000000200 */
        /* <DEDUP_REMOVED lines=9> */
[----:B------:R-:W3:Y:S07]  /*db40*/  LDSM.16.M88.4 R192, [R200+0xc080] ;  /* 0x00c08000c8c0783b */ /* 0x000eee0000000200 */
[C---:B-1----:R-:W-:Y:S08]  /*db50*/  HMMA.16816.F32.BF16 R24, R184.reuse, R164, R24 ;  /* 0x000000a4b818723c */ /* 0x042ff00000041818 */
[----:B------:R-:W-:Y:S01]  /*db60*/  HMMA.16816.F32.BF16 R28, R184, R166, R28 ;  /* 0x000000a6b81c723c */ /* 0x000fe2000004181c */
[----:B------:R-:W1:Y:S07]  /*db70*/  LDSM.16.M88.4 R164, [R200+0xc880] ;  /* 0x00c88000c8a4783b */ /* 0x000e6e0000000200 */
[C---:B----4-:R-:W-:Y:S01]  /*db80*/  HMMA.16816.F32.BF16 R8, R172.reuse, R176, R8 ;  /* 0x000000b0ac08723c */ /* 0x050fe20000041808 */
[----:B------:R-:W-:Y:S07]  /*db90*/  LDSM.16.M88.4 R184, [R207+0x1800] ;  /* 0x00180000cfb8783b */ /* 0x000fee0000000200 */
[C---:B------:R-:W-:Y:S01]  /*dba0*/  HMMA.16816.F32.BF16 R12, R172.reuse, R178, R12 ;  /* 0x000000b2ac0c723c */ /* 0x040fe2000004180c */
[----:B------:R-:W4:Y:S07]  /*dbb0*/  LDSM.16.M88.4 R176, [R208+0x4000] ;  /* 0x00400000d0b0783b */ /* 0x000f2e0000000200 */
[C---:B------:R-:W-:Y:S08]  /*dbc0*/  HMMA.16816.F32.BF16 R16, R172.reuse, R196, R16 ;  /* 0x000000c4ac10723c */ /* 0x040ff00000041810 */
[C---:B------:R-:W-:Y:S01]  /*dbd0*/  HMMA.16816.F32.BF16 R20, R172.reuse, R198, R20 ;  /* 0x000000c6ac14723c */ /* 0x040fe20000041814 */
[----:B------:R-:W1:Y:S07]  /*dbe0*/  LDSM.16.M88.4 R196, [R207+0x2000] ;  /* 0x00200000cfc4783b */ /* 0x000e6e0000000200 */
[C---:B-----5:R-:W-:Y:S08]  /*dbf0*/  HMMA.16816.F32.BF16 R24, R172.reuse, R168, R24 ;  /* 0x000000a8ac18723c */ /* 0x060ff00000041818 */
        /* <DEDUP_REMOVED lines=18> */
[----:B------:R-:W-:Y:S07]  /*dd20*/  LDSM.16.M88.4 R196, [R206+0xd080] ;  /* 0x00d08000cec4783b */ /* 0x000fee0000000200 */
[C---:B-----5:R-:W-:Y:S08]  /*dd30*/  HMMA.16816.F32.BF16 R24, R176.reuse, R168, R24 ;  /* 0x000000a8b018723c */ /* 0x060ff00000041818 */
[----:B------:R-:W-:Y:S01]  /*dd40*/  HMMA.16816.F32.BF16 R28, R176, R170, R28 ;  /* 0x000000aab01c723c */ /* 0x000fe2000004181c */
[----:B------:R-:W5:Y:S07]  /*dd50*/  LDSM.16.M88.4 R168, [R205+0x2000] ;  /* 0x00200000cda8783b */ /* 0x000f6e0000000200 */
[C---:B--2---:R-:W-:Y:S01]  /*dd60*/  HMMA.16816.F32.BF16 R8, R172.reuse, R188, R8 ;  /* 0x000000bcac08723c */ /* 0x044fe20000041808 */
[----:B------:R-:W2:Y:S07]  /*dd70*/  LDSM.16.M88.4 R176, [R205+0x2800] ;  /* 0x00280000cdb0783b */ /* 0x000eae0000000200 */
[C---:B------:R-:W-:Y:S01]  /*dd80*/  HMMA.16816.F32.BF16 R12, R172.reuse, R190, R12 ;  /* 0x000000beac0c723c */ /* 0x040fe2000004180c */
[----:B------:R-:W-:Y:S07]  /*dd90*/  LDSM.16.M88.4 R188, [R209+0x8000] ;  /* 0x00800000d1bc783b */ /* 0x000fee0000000200 */
        /* <DEDUP_REMOVED lines=9> */
[----:B------:R-:W-:Y:S07]  /*de30*/  LDSM.16.M88.4 R184, [R207+0x4000] ;  /* 0x00400000cfb8783b */ /* 0x000fee0000000200 */
[C---:B-----5:R-:W-:Y:S08]  /*de40*/  HMMA.16816.F32.BF16 R16, R180.reuse, R168, R16 ;  /* 0x000000a8b410723c */ /* 0x060ff00000041810 */
[C---:B------:R-:W-:Y:S01]  /*de50*/  HMMA.16816.F32.BF16 R20, R180.reuse, R170, R20 ;  /* 0x000000aab414723c */ /* 0x040fe20000041814 */
[----:B------:R-:W4:Y:S07]  /*de60*/  LDSM.16.M88.4 R168, [R200+0xe080] ;  /* 0x00e08000c8a8783b */ /* 0x000f2e0000000200 */
[C---:B--2---:R-:W-:Y:S08]  /*de70*/  HMMA.16816.F32.BF16 R24, R180.reuse, R176, R24 ;  /* 0x000000b0b418723c */ /* 0x044ff00000041818 */
[----:B------:R-:W-:Y:S01]  /*de80*/  HMMA.16816.F32.BF16 R28, R180, R178, R28 ;  /* 0x000000b2b41c723c */ /* 0x000fe2000004181c */
[----:B------:R-:W2:Y:S07]  /*de90*/  LDSM.16.M88.4 R176, [R207+0x3000] ;  /* 0x00300000cfb0783b */ /* 0x000eae0000000200 */
[C---:B---3--:R-:W-:Y:S01]  /*dea0*/  HMMA.16816.F32.BF16 R8, R188.reuse, R192, R8 ;  /* 0x000000c0bc08723c */ /* 0x048fe20000041808 */
[----:B------:R-:W3:Y:S07]  /*deb0*/  LDSM.16.M88.4 R180, [R207+0x3800] ;  /* 0x00380000cfb4783b */ /* 0x000eee0000000200 */
[C---:B------:R-:W-:Y:S01]  /*dec0*/  HMMA.16816.F32.BF16 R12, R188.reuse, R194, R12 ;  /* 0x000000c2bc0c723c */ /* 0x040fe2000004180c */
[----:B------:R-:W5:Y:S07]  /*ded0*/  LDSM.16.M88.4 R192, [R211+0x8000] ;  /* 0x00800000d3c0783b */ /* 0x000f6e0000000200 */
[C---:B-1----:R-:W-:Y:S08]  /*dee0*/  HMMA.16816.F32.BF16 R16, R188.reuse, R164, R16 ;  /* 0x000000a4bc10723c */ /* 0x042ff00000041810 */
[C---:B------:R-:W-:Y:S01]  /*def0*/  HMMA.16816.F32.BF16 R20, R188.reuse, R166, R20 ;  /* 0x000000a6bc14723c */ /* 0x040fe20000041814 */
[----:B------:R-:W1:Y:S07]  /*df00*/  LDSM.16.M88.4 R164, [R206+0xd880] ;  /* 0x00d88000cea4783b */ /* 0x000e6e0000000200 */
[C---:B----4-:R-:W-:Y:S08]  /*df10*/  HMMA.16816.F32.BF16 R24, R188.reuse, R168, R24 ;  /* 0x000000a8bc18723c */ /* 0x050ff00000041818 */
[----:B------:R-:W-:Y:S01]  /*df20*/  HMMA.16816.F32.BF16 R28, R188, R170, R28 ;  /* 0x000000aabc1c723c */ /* 0x000fe2000004181c */
[----:B------:R-:W4:Y:S07]  /*df30*/  LDSM.16.M88.4 R168, [R206+0xe080] ;  /* 0x00e08000cea8783b */ /* 0x000f2e0000000200 */
[C---:B--2---:R-:W-:Y:S01]  /*df40*/  HMMA.16816.F32.BF16 R8, R172.reuse, R176, R8 ;  /* 0x000000b0ac08723c */ /* 0x044fe20000041808 */
[----:B------:R-:W-:Y:S07]  /*df50*/  LDSM.16.M88.4 R188, [R200+0xe880] ;  /* 0x00e88000c8bc783b */ /* 0x000fee0000000200 */
[C---:B------:R-:W-:Y:S01]  /*df60*/  HMMA.16816.F32.BF16 R12, R172.reuse, R178, R12 ;  /* 0x000000b2ac0c723c */ /* 0x040fe2000004180c */
[----:B------:R-:W-:Y:S07]  /*df70*/  LDSM.16.M88.4 R176, [R205+0x3000] ;  /* 0x00300000cdb0783b */ /* 0x000fee0000000200 */
[C---:B---3--:R-:W-:Y:S08]  /*df80*/  HMMA.16816.F32.BF16 R16, R172.reuse, R180, R16 ;  /* 0x000000b4ac10723c */ /* 0x048ff00000041810 */
[C---:B------:R-:W-:Y:S01]  /*df90*/  HMMA.16816.F32.BF16 R20, R172.reuse, R182, R20 ;  /* 0x000000b6ac14723c */ /* 0x040fe20000041814 */
[----:B------:R-:W-:Y:S07]  /*dfa0*/  LDSM.16.M88.4 R180, [R205+0x3800] ;  /* 0x00380000cdb4783b */ /* 0x000fee0000000200 */
[C---:B------:R-:W-:Y:S08]  /*dfb0*/  HMMA.16816.F32.BF16 R24, R172.reuse, R184, R24 ;  /* 0x000000b8ac18723c */ /* 0x040ff00000041818 */
[----:B------:R-:W-:Y:S01]  /*dfc0*/  HMMA.16816.F32.BF16 R28, R172, R186, R28 ;  /* 0x000000baac1c723c */ /* 0x000fe2000004181c */
[----:B------:R-:W2:Y:S07]  /*dfd0*/  LDSM.16.M88.4 R172, [R210+0x8000] ;  /* 0x00800000d2ac783b */ /* 0x000eae0000000200 */
[C---:B-----5:R-:W-:Y:S01]  /*dfe0*/  HMMA.16816.F32.BF16 R8, R192.reuse, R196, R8 ;  /* 0x000000c4c008723c */ /* 0x060fe20000041808 */
[----:B------:R-:W3:Y:S07]  /*dff0*/  LDSM.16.M88.4 R184, [R205+0x4000] ;  /* 0x00400000cdb8783b */ /* 0x000eee0000000200 */
[C---:B------:R-:W-:Y:S01]  /*e000*/  HMMA.16816.F32.BF16 R12, R192.reuse, R198, R12 ;  /* 0x000000c6c00c723c */ /* 0x040fe2000004180c */
[----:B------:R-:W-:Y:S07]  /*e010*/  LDSM.16.M88.4 R196, [R200+0xf080] ;  /* 0x00f08000c8c4783b */ /* 0x000fee0000000200 */
        /* <DEDUP_REMOVED lines=10> */
[C---:B------:R-:W-:Y:S08]  /*e0c0*/  HMMA.16816.F32.BF16 R16, R172.reuse, R180, R16 ;  /* 0x000000b4ac10723c */ /* 0x040ff00000041810 */
[C---:B------:R-:W-:Y:S01]  /*e0d0*/  HMMA.16816.F32.BF16 R20, R172.reuse, R182, R20 ;  /* 0x000000b6ac14723c */ /* 0x040fe20000041814 */
[----:B------:R-:W2:Y:S07]  /*e0e0*/  LDSM.16.M88.4 R180, [R207+0x4800] ;  /* 0x00480000cfb4783b */ /* 0x000eae0000000200 */
[C---:B---3--:R-:W-:Y:S08]  /*e0f0*/  HMMA.16816.F32.BF16 R24, R172.reuse, R184, R24 ;  /* 0x000000b8ac18723c */ /* 0x048ff00000041818 */
[----:B------:R-:W-:Y:S01]  /*e100*/  HMMA.16816.F32.BF16 R28, R172, R186, R28 ;  /* 0x000000baac1c723c */ /* 0x000fe2000004181c */
[----:B------:R-:W3:Y:S07]  /*e110*/  LDSM.16.M88.4 R172, [R207+0x5800] ;  /* 0x00580000cfac783b */ /* 0x000eee0000000200 */
[C---:B-1----:R-:W-:Y:S01]  /*e120*/  HMMA.16816.F32.BF16 R8, R164.reuse, R188, R8 ;  /* 0x000000bca408723c */ /* 0x042fe20000041808 */
[----:B------:R-:W-:Y:S07]  /*e130*/  LDSM.16.M88.4 R184, [R211+0xc000] ;  /* 0x00c00000d3b8783b */ /* 0x000fee0000000200 */
[C---:B------:R-:W-:Y:S01]  /*e140*/  HMMA.16816.F32.BF16 R12, R164.reuse, R190, R12 ;  /* 0x000000bea40c723c */ /* 0x040fe2000004180c */
[----:B------:R-:W1:Y:S07]  /*e150*/  LDSM.16.M88.4 R188, [R206+0xe880] ;  /* 0x00e88000cebc783b */ /* 0x000e6e0000000200 */
[C---:B------:R-:W-:Y:S08]  /*e160*/  HMMA.16816.F32.BF16 R16, R164.reuse, R196, R16 ;  /* 0x000000c4a410723c */ /* 0x040ff00000041810 */
[C---:B------:R-:W-:Y:S01]  /*e170*/  HMMA.16816.F32.BF16 R20, R164.reuse, R198, R20 ;  /* 0x000000c6a414723c */ /* 0x040fe20000041814 */
[----:B------:R-:W-:Y:S07]  /*e180*/  LDSM.16.M88.4 R196, [R205+0x4800] ;  /* 0x00480000cdc4783b */ /* 0x000fee0000000200 */
[C---:B----4-:R-:W-:Y:S08]  /*e190*/  HMMA.16816.F32.BF16 R24, R164.reuse, R168, R24 ;  /* 0x000000a8a418723c */ /* 0x050ff00000041818 */
[----:B------:R-:W-:Y:S01]  /*e1a0*/  HMMA.16816.F32.BF16 R28, R164, R170, R28 ;  /* 0x000000aaa41c723c */ /* 0x000fe2000004181c */
[----:B------:R-:W4:Y:S07]  /*e1b0*/  LDSM.16.M88.4 R164, [R206+0xf080] ;  /* 0x00f08000cea4783b */ /* 0x000f2e0000000200 */
[C---:B--2---:R-:W-:Y:S01]  /*e1c0*/  HMMA.16816.F32.BF16 R8, R176.reuse, R180, R8 ;  /* 0x000000b4b008723c */ /* 0x044fe20000041808 */
[----:B------:R-:W2:Y:S07]  /*e1d0*/  LDSM.16.M88.4 R168, [R206+0xf880] ;  /* 0x00f88000cea8783b */ /* 0x000eae0000000200 */
[C---:B------:R-:W-:Y:S01]  /*e1e0*/  HMMA.16816.F32.BF16 R12, R176.reuse, R182, R12 ;  /* 0x000000b6b00c723c */ /* 0x040fe2000004180c */
[----:B------:R-:W5:Y:S07]  /*e1f0*/  LDSM.16.M88.4 R180, [R210+0xc000] ;  /* 0x00c00000d2b4783b */ /* 0x000f6e0000000200 */
[C---:B------:R-:W-:Y:S08]  /*e200*/  HMMA.16816.F32.BF16 R16, R176.reuse, R192, R16 ;  /* 0x000000c0b010723c */ /* 0x040ff00000041810 */
[C---:B------:R-:W-:Y:S08]  /*e210*/  HMMA.16816.F32.BF16 R20, R176.reuse, R194, R20 ;  /* 0x000000c2b014723c */ /* 0x040ff00000041814 */
[C---:B---3--:R-:W-:Y:S08]  /*e220*/  HMMA.16816.F32.BF16 R24, R176.reuse, R172, R24 ;  /* 0x000000acb018723c */ /* 0x048ff00000041818 */
[----:B------:R-:W-:Y:S08]  /*e230*/  HMMA.16816.F32.BF16 R28, R176, R174, R28 ;  /* 0x000000aeb01c723c */ /* 0x000ff0000004181c */
[C---:B-1----:R-:W-:Y:S08]  /*e240*/  HMMA.16816.F32.BF16 R8, R184.reuse, R188, R8 ;  /* 0x000000bcb808723c */ /* 0x042ff00000041808 */
[C---:B------:R-:W-:Y:S08]  /*e250*/  HMMA.16816.F32.BF16 R12, R184.reuse, R190, R12 ;  /* 0x000000beb80c723c */ /* 0x040ff0000004180c */
[C---:B----4-:R-:W-:Y:S08]  /*e260*/  HMMA.16816.F32.BF16 R16, R184.reuse, R164, R16 ;  /* 0x000000a4b810723c */ /* 0x050ff00000041810 */
[C---:B------:R-:W-:Y:S01]  /*e270*/  HMMA.16816.F32.BF16 R20, R184.reuse, R166, R20 ;  /* 0x000000a6b814723c */ /* 0x040fe20000041814 */
[----:B------:R-:W1:Y:S07]  /*e280*/  LDSM.16.M88.4 R164, [R205+0x5000] ;  /* 0x00500000cda4783b */ /* 0x000e6e0000000200 */
[C---:B--2---:R-:W-:Y:S08]  /*e290*/  HMMA.16816.F32.BF16 R24, R184.reuse, R168, R24 ;  /* 0x000000a8b818723c */ /* 0x044ff00000041818 */
[----:B------:R-:W-:Y:S08]  /*e2a0*/  HMMA.16816.F32.BF16 R28, R184, R170, R28 ;  /* 0x000000aab81c723c */ /* 0x000ff0000004181c */
[C---:B-----5:R-:W-:Y:S08]  /*e2b0*/  HMMA.16816.F32.BF16 R8, R180.reuse, R196, R8 ;  /* 0x000000c4b408723c */ /* 0x060ff00000041808 */
        /* <DEDUP_REMOVED lines=25> */
[----:B----4-:R-:W4:Y:S01]  /*e450*/  LDSM.16.M88.4 R8, [R205+0x5800] ;  /* 0x00580000cd08783b */ /* 0x010f220000000200 */
[----:B------:R-:W-:Y:S08]  /*e460*/  DEPBAR.LE SB0, 0x0 ;  /* 0x000080000000791a */ /* 0x000ff00000000000 */
[----:B------:R-:W1:Y:S01]  /*e470*/  MUFU.TANH R167, R19 ;  /* 0x0000001300a77308 */ /* 0x000e620000002400 */
[----:B------:R-:W-:Y:S09]  /*e480*/  BAR.SYNC.DEFER_BLOCKING 0x0 ;  /* 0x0000000000007b1d */ /* 0x000ff20000010000 */
[----:B------:R5:W1:Y:S10]  /*e490*/  MUFU.TANH R138, R20 ;  /* 0x00000014008a7308 */ /* 0x000a740000002400 */
[----:B------:R-:W1:Y:S10]  /*e4a0*/  MUFU.TANH R137, R21 ;  /* 0x0000001500897308 */ /* 0x000e740000002400 */
[----:B------:R-:W1:Y:S01]  /*e4b0*/  MUFU.TANH R166, R22 ;  /* 0x0000001600a67308 */ /* 0x000e620000002400 */
[C---:B----4-:R-:W-:Y:S09]  /*e4c0*/  HMMA.16816.F32.BF16 R24, R180.reuse, R8, R24 ;  /* 0x00000008b418723c */ /* 0x050ff20000041818 */
[----:B------:R4:W1:Y:S01]  /*e4d0*/  MUFU.TANH R165, R23 ;  /* 0x0000001700a57308 */ /* 0x0008620000002400 */
[----:B------:R-:W-:Y:S09]  /*e4e0*/  HMMA.16816.F32.BF16 R28, R180, R10, R28 ;  /* 0x0000000ab41c723c */ /* 0x000ff2000004181c */
[----:B------:R1:W1:Y:S05]  /*e4f0*/  MUFU.TANH R170, R12 ;  /* 0x0000000c00aa7308 */ /* 0x00026a0000002400 */
[----:B-----5:R-:W-:Y:S05]  /*e500*/  FMUL.FTZ R20, R24, c[0x0][0x320] ;  /* 0x0000c80018147a20 */ /* 0x020fea0000410000 */
[----:B------:R1:W1:Y:S01]  /*e510*/  MUFU.TANH R168, R13 ;  /* 0x0000000d00a87308 */ /* 0x0002620000002400 */
[----:B------:R-:W-:Y:S02]  /*e520*/  FMUL.FTZ R19, R25, c[0x0][0x320] ;  /* 0x0000c80019137a20 */ /* 0x000fe40000410000 */
[----:B------:R-:W-:Y:S02]  /*e530*/  FMUL.FTZ R24, R26, c[0x0][0x320] ;  /* 0x0000c8001a187a20 */ /* 0x000fe40000410000 */
[----:B----4-:R-:W-:Y:S02]  /*e540*/  FMUL.FTZ R23, R27, c[0x0][0x320] ;  /* 0x0000c8001b177a20 */ /* 0x010fe40000410000 */
[----:B------:R-:W-:Y:S02]  /*e550*/  FMUL.FTZ R18, R28, c[0x0][0x320] ;  /* 0x0000c8001c127a20 */ /* 0x000fe40000410000 */
[----:B------:R-:W-:Y:S01]  /*e560*/  FMUL.FTZ R17, R29, c[0x0][0x320] ;  /* 0x0000c8001d117a20 */ /* 0x000fe20000410000 */
[----:B------:R4:W1:Y:S01]  /*e570*/  MUFU.TANH R173, R14 ;  /* 0x0000000e00ad7308 */ /* 0x0008620000002400 */
[----:B------:R-:W-:Y:S02]  /*e580*/  FMUL.FTZ R22, R30, c[0x0][0x320] ;  /* 0x0000c8001e167a20 */ /* 0x000fe40000410000 */
[----:B------:R-:W-:Y:S07]  /*e590*/  FMUL.FTZ R21, R31, c[0x0][0x320] ;  /* 0x0000c8001f157a20 */ /* 0x000fee0000410000 */
[----:B------:R4:W1:Y:S10]  /*e5a0*/  MUFU.TANH R172, R15 ;  /* 0x0000000f00ac7308 */ /* 0x0008740000002400 */
        /* <DEDUP_REMOVED lines=9> */
[----:B------:R-:W-:-:S05]  /*e640*/  @!P0 BRA `(.L_x_1230) ;  /* 0x0000055000008947 */ /* 0x000fca0003800000 */
[----:B--234-:R-:W-:Y:S01]  /*e650*/  IMAD.MOV.U32 R0, RZ, RZ, 0x1 ;  /* 0x00000001ff007424 */ /* 0x01cfe200078e00ff */
[----:B------:R-:W-:Y:S01]  /*e660*/  ISETP.GT.AND P1, PT, R235, 0x2f, PT ;  /* 0x0000002feb00780c */ /* 0x000fe20003f24270 */
[----:B------:R-:W-:Y:S01]  /*e670*/  IMAD R2, R222, 0x30, R241 ;  /* 0x00000030de027824 */ /* 0x000fe200078e02f1 */
[----:B------:R-:W2:Y:S01]  /*e680*/  S2R R6, SR_CTAID.Y ;  /* 0x0000000000067919 */ /* 0x000ea20000002600 */
[----:B------:R-:W-:Y:S01]  /*e690*/  IMAD.MOV.U32 R224, RZ, RZ, RZ ;  /* 0x000000ffffe07224 */ /* 0x000fe200078e00ff */
[----:B------:R-:W-:Y:S02]  /*e6a0*/  ISETP.NE.AND P0, PT, R0, c[0x0][0x2b8], PT ;  /* 0x0000ae0000007a0c */ /* 0x000fe40003f05270 */
[----:B------:R-:W-:Y:S05]  /*e6b0*/  IADD3 R2, R2, -0x30, R235 ;  /* 0xffffffd002027810 */ /* 0x000fea0007ffe0eb */
[----:B------:R-:W-:Y:S06]  /*e6c0*/  IMAD.MOV.U32 R0, RZ, RZ, R2 ;  /* 0x000000ffff007224 */ /* 0x000fec00078e0002 */
[----:B------:R-:W-:Y:S05]  /*e6d0*/  @P0 IMAD.HI.U32 R3, R2, c[0x0][0x2bc], RZ ;  /* 0x0000af0002030a27 */ /* 0x000fea00078e00ff */
[----:B------:R-:W-:Y:S01]  /*e6e0*/  @P0 SHF.R.U32.HI R0, RZ, c[0x0][0x2c0], R3 ;  /* 0x0000b000ff000a19 */ /* 0x000fe20000011603 */
[----:B--2---:R-:W-:Y:S03]  /*e6f0*/  IMAD.WIDE.U32 R226, R6, c[0x0][0x1e8], RZ ;  /* 0x00007a0006e27a25 */ /* 0x004fe600078e00ff */
[C---:B------:R-:W-:Y:S02]  /*e700*/  @!P1 IADD3 R3, P0, R0.reuse, R242, RZ ;  /* 0x000000f200039210 */ /* 0x040fe40007f1e0ff */
[----:B------:R-:W-:Y:S02]  /*e710*/  IADD3 R6, -R237, 0x30, RZ ;  /* 0x00000030ed067810 */ /* 0x000fe40007ffe1ff */
        /* <DEDUP_REMOVED lines=17> */
[C---:B------:R-:W-:Y:S04]  /*e830*/  LEA R15, P0, R0.reuse, c[0x0][0x1c8], 0x1 ;  /* 0x00007200000f7a11 */ /* 0x040fe800078008ff */
[----:B------:R-:W-:Y:S02]  /*e840*/  LEA.HI.X R14, R0, c[0x0][0x1cc], R14, 0x1, P0 ;  /* 0x00007300000e7a11 */ /* 0x000fe400000f0c0e */
[----:B------:R-:W-:Y:S01]  /*e850*/  ISETP.GE.AND P0, PT, R6, 0x1, PT ;  /* 0x000000010600780c */ /* 0x000fe20003f06270 */
[----:B------:R-:W-:-:S10]  /*e860*/  BRA.DIV ~URZ, `(.L_x_1231) ;  /* 0x0000d7127f007947 */ /* 0x000fd4000b800000 */
[----:B------:R2:W3:Y:S02]  /*e870*/  SHFL.IDX PT, R4, R14, RZ, 0x181f ;  /* 0x00181fff0e047589 */ /* 0x0004e400000e0000 */
.L_x_1331:
[----:B------:R-:W-:-:S05]  /*e880*/  BRA.DIV ~URZ, `(.L_x_1232) ;  /* 0x0000d7727f007947 */ /* 0x000fca000b800000 */
[----:B------:R4:W2:Y:S02]  /*e890*/  SHFL.IDX PT, R0, R15, RZ, 0x181f ;  /* 0x00181fff0f007589 */ /* 0x0008a400000e0000 */
.L_x_1332:
[----:B-12---:R-:W-:Y:S02]  /*e8a0*/  @P0 IADD3 R12, P1, R0, R229, RZ ;  /* 0x000000e5000c0210 */ /* 0x006fe40007f3e0ff */
[C---:B------:R-:W-:Y:S02]  /*e8b0*/  IADD3 R26, R223.reuse, 0x40, RZ ;  /* 0x00000040df1a7810 */ /* 0x040fe40007ffe0ff */
[C---:B------:R-:W-:Y:S01]  /*e8c0*/  ISETP.GE.AND P5, PT, R223.reuse, c[0x0][0x1d4], PT ;  /* 0x00007500df007a0c */ /* 0x040fe20003fa6270 */
[----:B---3--:R-:W-:Y:S01]  /*e8d0*/  @P0 IMAD.X R13, R4, 0x1, R214, P1 ;  /* 0x00000001040d0824 */ /* 0x008fe200008e06d6 */
[----:B------:R-:W-:Y:S02]  /*e8e0*/  IADD3 R25, R223, 0x80, RZ ;  /* 0x00000080df197810 */ /* 0x000fe40007ffe0ff */
[----:B------:R-:W-:Y:S02]  /*e8f0*/  ISETP.GE.AND P4, PT, R26, c[0x0][0x1d4], PT ;  /* 0x000075001a007a0c */ /* 0x000fe40003f86270 */
[----:B------:R-:W-:Y:S02]  /*e900*/  @P0 IADD3 R10, P1, R0, R216, RZ ;  /* 0x000000d8000a0210 */ /* 0x000fe40007f3e0ff */
[----:B------:R-:W-:Y:S02]  /*e910*/  ISETP.GE.AND P3, PT, R25, c[0x0][0x1d4], PT ;  /* 0x0000750019007a0c */ /* 0x000fe40003f66270 */
[----:B------:R-:W-:Y:S01]  /*e920*/  IADD3 R16, R223, 0xc0, RZ ;  /* 0x000000c0df107810 */ /* 0x000fe20007ffe0ff */
[----:B------:R-:W-:Y:S01]  /*e930*/  @P0 IMAD.X R11, R4, 0x1, R215, P1 ;  /* 0x00000001040b0824 */ /* 0x000fe200008e06d7 */
[----:B------:R-:W-:Y:S01]  /*e940*/  @P0 IADD3 R8, P1, R0, R218, RZ ;  /* 0x000000da00080210 */ /* 0x000fe20007f3e0ff */
[----:B------:R-:W-:Y:S01]  /*e950*/  @!PT LDS RZ, [RZ] ;  /* 0x00000000fffff984 */ /* 0x000fe20000000800 */
[----:B------:R-:W-:Y:S01]  /*e960*/  @!PT LDS RZ, [RZ] ;  /* 0x00000000fffff984 */ /* 0x000fe20000000800 */
[----:B------:R-:W-:Y:S01]  /*e970*/  @!PT LDS RZ, [RZ] ;  /* 0x00000000fffff984 */ /* 0x000fe20000000800 */
[----:B------:R1:W-:Y:S01]  /*e980*/  @P0 LDGSTS.E.BYPASS.LTC128B.128 [R213+0xa080], [R12.64], !P5 ;  /* 0x0a0800000cd50fae */ /* 0x0003e2000e901d4e */
[----:B------:R-:W-:Y:S03]  /*e990*/  ISETP.GE.AND P2, PT, R16, c[0x0][0x1d4], PT ;  /* 0x0000750010007a0c */ /* 0x000fe60003f46270 */
[----:B------:R1:W-:Y:S01]  /*e9a0*/  @P0 LDGSTS.E.BYPASS.LTC128B.128 [R213+0xb880], [R10.64], !P4 ;  /* 0x0b8800000ad50fae */ /* 0x0003e2000e101d4e */
[----:B------:R-:W-:Y:S01]  /*e9b0*/  @P0 IMAD.X R9, R4, 0x1, R217, P1 ;  /* 0x0000000104090824 */ /* 0x000fe200008e06d9 */
[----:B------:R-:W-:Y:S04]  /*e9c0*/  @P0 IADD3 R2, P1, R0, R220, RZ ;  /* 0x000000dc00020210 */ /* 0x000fe80007f3e0ff */
[----:B------:R1:W-:Y:S01]  /*e9d0*/  @P0 LDGSTS.E.BYPASS.LTC128B.128 [R213+0xd080], [R8.64], !P3 ;  /* 0x0d08000008d50fae */ /* 0x0003e2000d901d4e */
[----:B------:R-:W-:Y:S05]  /*e9e0*/  @P0 IMAD.X R3, R4, 0x1, R219, P1 ;  /* 0x0000000104030824 */ /* 0x000fea00008e06db */
[----:B------:R1:W-:Y:S01]  /*e9f0*/  @P0 LDGSTS.E.BYPASS.LTC128B.128 [R213+0xe880], [R2.64], !P2 ;  /* 0x0e88000002d50fae */ /* 0x0003e2000d101d4e */
[----:B------:R-:W-:Y:S01]  /*ea00*/  ISETP.GE.AND P0, PT, R6, 0x21, PT ;  /* 0x000000210600780c */ /* 0x000fe20003f06270 */
[----:B------:R-:W-:-:S06]  /*ea10*/  BRA.DIV ~URZ, `(.L_x_1233) ;  /* 0x0000d6627f007947 */ /* 0x000fcc000b800000 */
[----:B------:R2:W3:Y:S04]  /*ea20*/  SHFL.IDX PT, R4, R14, 0x1, 0x181f ;  /* 0x00381f000e047f89 */ /* 0x0004e800000e0000 */
[----:B------:R2:W1:Y:S02]  /*ea30*/  SHFL.IDX PT, R0, R15, 0x1, 0x181f ;  /* 0x00381f000f007f89 */ /* 0x00046400000e0000 */
.L_x_1333:
[----:B-1----:R-:W-:Y:S02]  /*ea40*/  @P0 IADD3 R12, P1, R0, R229, RZ ;  /* 0x000000e5000c0210 */ /* 0x002fe40007f3e0ff */
[C---:B--2-4-:R-:W-:Y:S02]  /*ea50*/  IADD3 R15, R223.reuse, 0x40, RZ ;  /* 0x00000040df0f7810 */ /* 0x054fe40007ffe0ff */
[----:B------:R-:W-:Y:S01]  /*ea60*/  ISETP.GE.AND P5, PT, R223, c[0x0][0x1d4], PT ;  /* 0x00007500df007a0c */ /* 0x000fe20003fa6270 */
[----:B---3--:R-:W-:Y:S01]  /*ea70*/  @P0 IMAD.X R13, R4, 0x1, R214, P1 ;  /* 0x00000001040d0824 */ /* 0x008fe200008e06d6 */
[----:B------:R-:W-:Y:S02]  /*ea80*/  ISETP.GE.AND P4, PT, R15, c[0x0][0x1d4], PT ;  /* 0x000075000f007a0c */ /* 0x000fe40003f86270 */
[C---:B------:R-:W-:Y:S02]  /*ea90*/  IADD3 R14, R223.reuse, 0x80, RZ ;  /* 0x00000080df0e7810 */ /* 0x040fe40007ffe0ff */
        /* <DEDUP_REMOVED lines=15> */
[----:B------:R1:W-:Y:S03]  /*eb90*/  @P0 LDGSTS.E.BYPASS.LTC128B.128 [R213+0xf880], [R2.64], !P2 ;  /* 0x0f88000002d50fae */ /* 0x0003e6000d101d4e */
.L_x_1230:
[----:B--234-:R-:W-:Y:S05]  /*eba0*/  BSYNC B0 ;  /* 0x0000000000007941 */ /* 0x01cfea0003800000 */
.L_x_1229:
[----:B------:R-:W-:Y:S01]  /*ebb0*/  ISETP.NE.AND P0, PT, R236, c[0x0][0x2c4], PT ;  /* 0x0000b100ec007a0c */ /* 0x000fe20003f05270 */
[----:B------:R-:W2:Y:S01]  /*ebc0*/  LDL R0, [R1+0x4] ;  /* 0x0000040001007983 */ /* 0x000ea20000100800 */
[----:B-1----:R-:W-:Y:S01]  /*ebd0*/  LOP3.LUT R3, RZ, c[0x0][0x324], RZ, 0x33, !PT ;  /* 0x0000c900ff037a12 */ /* 0x002fe200078e33ff */
[----:B------:R-:W-:Y:S02]  /*ebe0*/  IMAD R4, R222, -0x30, RZ ;  /* 0xffffffd0de047824 */ /* 0x000fe400078e02ff */
[----:B------:R-:W0:Y:S02]  /*ebf0*/  LDGDEPBAR ;  /* 0x00000000000079af */ /* 0x000e240000000000 */
[----:B------:R-:W-:Y:S02]  /*ec00*/  IMAD.IADD R10, R4, 0x1, -R233 ;  /* 0x00000001040a7824 */ /* 0x000fe400078e0ae9 */
[----:B--2---:R-:W-:Y:S05]  /*ec10*/  IMAD R0, R0, 0x80, R240 ;  /* 0x0000008000007824 */ /* 0x004fea00078e02f0 */
[----:B------:R-:W-:Y:S02]  /*ec20*/  IADD3 R6, R238, R0, R239 ;  /* 0x00000000ee067210 */ /* 0x000fe40007ffe0ef */
[----:B------:R-:W-:Y:S03]  /*ec30*/  IADD3 R0, -R233, 0x1, R4 ;  /* 0x00000001e9007810 */ /* 0x000fe60007ffe104 */
[----:B------:R-:W-:Y:S01]  /*ec40*/  @P0 IMAD.HI.U32 R2, R6, c[0x0][0x2c8], RZ ;  /* 0x0000b20006020a27 */ /* 0x000fe200078e00ff */
[----:B------:R-:W-:Y:S04]  /*ec50*/  IADD3 R0, -R232, R0, R5 ;  /* 0x00000000e8007210 */ /* 0x000fe80007ffe105 */
[----:B------:R-:W-:Y:S01]  /*ec60*/  @P0 SHF.R.U32.HI R6, RZ, c[0x0][0x2cc], R2 ;  /* 0x0000b300ff060a19 */ /* 0x000fe20000011602 */
[----:B------:R-:W-:Y:S01]  /*ec70*/  IMAD.IADD R8, R3, 0x1, R0 ;  /* 0x0000000103087824 */ /* 0x000fe200078e0200 */
[----:B------:R-:W-:Y:S01]  /*ec80*/  IADD3 R9, R0, c[0x0][0x328], RZ ;  /* 0x0000ca0000097a10 */ /* 0x000fe20007ffe0ff */
[----:B------:R-:W-:-:S05]  /*ec90*/  BRA.DIV ~URZ, `(.L_x_1234) ;  /* 0x0000d4d27f007947 */ /* 0x000fca000b800000 */
[----:B------:R1:W2:Y:S02]  /*eca0*/  SHFL.IDX PT, R3, R6, RZ, 0x1c1f ;  /* 0x001c1fff06037589 */ /* 0x0002a400000e0000 */
.L_x_1334:
[----:B------:R-:W-:Y:S01]  /*ecb0*/  ISETP.LE.AND P0, PT, R236, c[0x0][0x32c], PT ;  /* 0x0000cb00ec007a0c */ /* 0x000fe20003f03270 */
[----:B--2---:R-:W-:Y:S01]  /*ecc0*/  IMAD.IADD R2, R9, 0x1, R3 ;  /* 0x0000000109027824 */ /* 0x004fe200078e0203 */
[----:B------:R-:W-:Y:S11]  /*ecd0*/  IADD3 R0, R8, R3, RZ ;  /* 0x0000000308007210 */ /* 0x000ff60007ffe0ff */
[----:B------:R-:W-:-:S05]  /*ece0*/  @!P0 BRA `(.L_x_1235) ;  /* 0x0000017000008947 */ /* 0x000fca0003800000 */
[----:B------:R-:W-:Y:S01]  /*ecf0*/  IADD3 R3, -R232, R5, R3 ;  /* 0x00000005e8037210 */ /* 0x000fe20007ffe103 */
[----:B------:R-:W-:Y:S03]  /*ed00*/  BSSY B0, `(.L_x_1236) ;  /* 0x0000011000007945 */ /* 0x000fe60003800000 */
        /* <DEDUP_REMOVED lines=11> */
.L_x_1237:
[----:B------:R-:W-:Y:S04]  /*edc0*/  MOV R11, 0x1 ;  /* 0x00000001000b7802 */ /* 0x000fe80000000f00 */
[----:B------:R-:W-:Y:S11]  /*edd0*/  ISETP.NE.AND P0, PT, R11, c[0x0][0x32c], PT ;  /* 0x0000cb000b007a0c */ /* 0x000ff60003f05270 */
[----:B------:R-:W-:Y:S02]  /*ede0*/  @!UPT UIADD3 URZ, URZ, URZ, URZ ;  /* 0x0000003f3f3ff290 */ /* 0x000fe4000fffe03f */
[----:B------:R-:W-:Y:S05]  /*edf0*/  @P0 IMAD.HI.U32 R11, R3, c[0x0][0x330], RZ ;  /* 0x0000cc00030b0a27 */ /* 0x000fea00078e00ff */
[----:B------:R-:W-:Y:S02]  /*ee00*/  @P0 SHF.R.U32.HI R3, RZ, c[0x0][0x334], R11 ;  /* 0x0000cd00ff030a19 */ /* 0x000fe4000001160b */
.L_x_1238:
[----:B------:R-:W-:Y:S05]  /*ee10*/  BSYNC B0 ;  /* 0x0000000000007941 */ /* 0x000fea0003800000 */
.L_x_1236:
[----:B------:R-:W-:Y:S05]  /*ee20*/  IMAD R3, R3, c[0x0][0x32c], R10 ;  /* 0x0000cb0003037a24 */ /* 0x000fea00078e020a */
[----:B------:R-:W-:Y:S02]  /*ee30*/  IADD3 R11, R3, c[0x0][0x32c], RZ ;  /* 0x0000cb00030b7a10 */ /* 0x000fe40007ffe0ff */
[----:B------:R-:W-:Y:S02]  /*ee40*/  IMNMX R0, R0, R3, !PT ;  /* 0x0000000300007217 */ /* 0x000fe40007800200 */
[----:B------:R-:W-:Y:S02]  /*ee50*/  IMNMX R2, R2, R11, PT ;  /* 0x0000000b02027217 */ /* 0x000fe40003800200 */
.L_x_1235:
[C---:B------:R-:W-:Y:S02]  /*ee60*/  ISETP.GE.AND P0, PT, R4.reuse, 0x2, PT ;  /* 0x000000020400780c */ /* 0x040fe40003f06270 */
[----:B------:R-:W-:Y:S02]  /*ee70*/  ISETP.GE.AND P1, PT, R4, 0x9, PT ;  /* 0x000000090400780c */ /* 0x000fe40003f26270 */
[----:B------:R-:W-:Y:S02]  /*ee80*/  LOP3.LUT R212, R212, 0xffffffef, RZ, 0xc0, !PT ;  /* 0xffffffefd4d47812 */ /* 0x000fe400078ec0ff */
[C---:B------:R-:W-:Y:S02]  /*ee90*/  ISETP.GE.AND P6, PT, R4.reuse, 0x19, PT ;  /* 0x000000190400780c */ /* 0x040fe40003fc6270 */
[C---:B------:R-:W-:Y:S02]  /*eea0*/  ISETP.GE.AND P5, PT, R4.reuse, 0x1a, PT ;  /* 0x0000001a0400780c */ /* 0x040fe40003fa6270 */
[C---:B------:R-:W-:Y:S02]  /*eeb0*/  ISETP.GE.AND P4, PT, R4.reuse, 0x21, PT ;  /* 0x000000210400780c */ /* 0x040fe40003f86270 */
[----:B------:R-:W-:Y:S02]  /*eec0*/  ISETP.GE.AND P3, PT, R4, 0x22, PT ;  /* 0x000000220400780c */ /* 0x000fe40003f66270 */
[----:B------:R-:W-:Y:S02]  /*eed0*/  @P0 LOP3.LUT R212, R212, 0x10, RZ, 0xfc, !PT ;  /* 0x00000010d4d40812 */ /* 0x000fe400078efcff */
[----:B------:R-:W-:Y:S02]  /*eee0*/  ISETP.GT.AND P0, PT, R0, 0x1, !P0 ;  /* 0x000000010000780c */ /* 0x000fe40004704270 */
[----:B------:R-:W-:Y:S02]  /*eef0*/  LOP3.LUT R212, R212, 0xfffffff7, RZ, 0xc0, !PT ;  /* 0xfffffff7d4d47812 */ /* 0x000fe400078ec0ff */
[----:B------:R-:W-:Y:S02]  /*ef00*/  ISETP.LT.OR P0, PT, R2, 0x2, P0 ;  /* 0x000000020200780c */ /* 0x000fe40000701670 */
[----:B------:R-:W-:Y:S02]  /*ef10*/  @P1 LOP3.LUT R212, R212, 0x8, RZ, 0xfc, !PT ;  /* 0x00000008d4d41812 */ /* 0x000fe400078efcff */
[----:B------:R-:W-:Y:S02]  /*ef20*/  FSEL R16, R171, -INF , !P0 ;  /* 0xff800000ab107808 */ /* 0x000fe40004000000 */
[----:B------:R-:W-:Y:S02]  /*ef30*/  ISETP.GT.AND P0, PT, R0, 0x8, !P1 ;  /* 0x000000080000780c */ /* 0x000fe40004f04270 */
[----:B------:R-:W-:Y:S02]  /*ef40*/  ISETP.GE.AND P1, PT, R4, 0xa, PT ;  /* 0x0000000a0400780c */ /* 0x000fe40003f26270 */
[----:B------:R-:W-:Y:S02]  /*ef50*/  ISETP.LT.OR P0, PT, R2, 0x9, P0 ;  /* 0x000000090200780c */ /* 0x000fe40000701670 */
[----:B------:R-:W-:Y:S02]  /*ef60*/  LOP3.LUT R212, R212, 0xfffffffb, RZ, 0xc0, !PT ;  /* 0xfffffffbd4d47812 */ /* 0x000fe400078ec0ff */
[----:B------:R-:W-:Y:S02]  /*ef70*/  FSEL R15, R170, -INF , !P0 ;  /* 0xff800000aa0f7808 */ /* 0x000fe40004000000 */
[----:B------:R-:W-:Y:S02]  /*ef80*/  ISETP.GT.AND P0, PT, R0, 0x9, !P1 ;  /* 0x000000090000780c */ /* 0x000fe40004f04270 */
[----:B------:R-:W-:Y:S02]  /*ef90*/  ISETP.GE.AND P2, PT, R4, 0x29, PT ;  /* 0x000000290400780c */ /* 0x000fe40003f46270 */
[----:B------:R-:W-:Y:S02]  /*efa0*/  ISETP.LT.OR P0, PT, R2, 0xa, P0 ;  /* 0x0000000a0200780c */ /* 0x000fe40000701670 */
[----:B------:R-:W-:Y:S02]  /*efb0*/  @P1 LOP3.LUT R212, R212, 0x4, RZ, 0xfc, !PT ;  /* 0x00000004d4d41812 */ /* 0x000fe400078efcff */
[----:B------:R-:W-:Y:S02]  /*efc0*/  ISETP.GE.AND P1, PT, R4, 0x11, PT ;  /* 0x000000110400780c */ /* 0x000fe40003f26270 */
[----:B------:R-:W-:Y:S02]  /*efd0*/  FSEL R14, R168, -INF , !P0 ;  /* 0xff800000a80e7808 */ /* 0x000fe40004000000 */
[----:B------:R-:W-:Y:S02]  /*efe0*/  LOP3.LUT R212, R212, 0xfffffffd, RZ, 0xc0, !PT ;  /* 0xfffffffdd4d47812 */ /* 0x000fe400078ec0ff */
[----:B------:R-:W-:Y:S04]  /*eff0*/  ISETP.GT.AND P0, PT, R0, 0x10, !P1 ;  /* 0x000000100000780c */ /* 0x000fe80004f04270 */
[----:B------:R-:W-:Y:S03]  /*f000*/  ISETP.LT.OR P0, PT, R2, 0x11, P0 ;  /* 0x000000110200780c */ /* 0x000fe60000701670 */
[----:B------:R-:W-:Y:S02]  /*f010*/  @P1 LOP3.LUT R212, R212, 0x2, RZ, 0xfc, !PT ;  /* 0x00000002d4d41812 */ /* 0x000fe400078efcff */
[----:B------:R-:W-:Y:S02]  /*f020*/  ISETP.GE.AND P1, PT, R4, 0x12, PT ;  /* 0x000000120400780c */ /* 0x000fe40003f26270 */
[----:B------:R-:W-:Y:S02]  /*f030*/  FSEL R164, R164, -INF , !P0 ;  /* 0xff800000a4a47808 */ /* 0x000fe40004000000 */
[----:B------:R-:W-:Y:S02]  /*f040*/  ISETP.GT.AND P0, PT, R0, 0x11, !P1 ;  /* 0x000000110000780c */ /* 0x000fe40004f04270 */
[----:B------:R-:W-:Y:S02]  /*f050*/  LOP3.LUT R212, R212, 0xfffffffe, RZ, 0xc0, !PT ;  /* 0xfffffffed4d47812 */ /* 0x000fe400078ec0ff */
[----:B------:R-:W-:Y:S04]  /*f060*/  ISETP.LT.OR P0, PT, R2, 0x12, P0 ;  /* 0x000000120200780c */ /* 0x000fe80000701670 */
[----:B------:R-:W-:Y:S02]  /*f070*/  FSEL R170, R139, -INF , !P0 ;  /* 0xff8000008baa7808 */ /* 0x000fe40004000000 */
[----:B------:R-:W-:Y:S02]  /*f080*/  ISETP.GT.AND P0, PT, R0, 0x18, !P6 ;  /* 0x000000180000780c */ /* 0x000fe40007704270 */
[----:B------:R-:W-:Y:S02]  /*f090*/  @P1 LOP3.LUT R212, R212, 0x1, RZ, 0xfc, !PT ;  /* 0x00000001d4d41812 */ /* 0x000fe400078efcff */
[----:B------:R-:W-:Y:S02]  /*f0a0*/  ISETP.LT.OR P0, PT, R2, 0x19, P0 ;  /* 0x000000190200780c */ /* 0x000fe40000701670 */
[----:B------:R-:W-:Y:S02]  /*f0b0*/  ISETP.GE.AND P1, PT, R4, 0x1, PT ;  /* 0x000000010400780c */ /* 0x000fe40003f26270 */
[----:B------:R-:W-:Y:S02]  /*f0c0*/  FSEL R177, R138, -INF , !P0 ;  /* 0xff8000008ab17808 */ /* 0x000fe40004000000 */
[----:B------:R-:W-:Y:S02]  /*f0d0*/  ISETP.GT.AND P0, PT, R0, 0x19, !P5 ;  /* 0x000000190000780c */ /* 0x000fe40006f04270 */
[----:B------:R-:W-:Y:S02]  /*f0e0*/  LOP3.LUT R212, R212, 0xffffffdf, RZ, 0xc0, !PT ;  /* 0xffffffdfd4d47812 */ /* 0x000fe400078ec0ff */
[----:B------:R-:W-:Y:S04]  /*f0f0*/  ISETP.LT.OR P0, PT, R2, 0x1a, P0 ;  /* 0x0000001a0200780c */ /* 0x000fe80000701670 */
[----:B------:R-:W-:Y:S02]  /*f100*/  FSEL R178, R137, -INF , !P0 ;  /* 0xff80000089b27808 */ /* 0x000fe40004000000 */
[----:B------:R-:W-:Y:S04]  /*f110*/  ISETP.GT.AND P0, PT, R0, 0x20, !P4 ;  /* 0x000000200000780c */ /* 0x000fe80006704270 */
        /* <DEDUP_REMOVED lines=8> */
[----:B------:R-:W-:Y:S04]  /*f1a0*/  ISETP.GT.AND P0, PT, R0, RZ, !P1 ;  /* 0x000000ff0000720c */ /* 0x000fe80004f04270 */
[----:B------:R-:W-:Y:S04]  /*f1b0*/  ISETP.LT.OR P0, PT, R2, 0x1, P0 ;  /* 0x000000010200780c */ /* 0x000fe80000701670 */
[----:B------:R-:W-:Y:S02]  /*f1c0*/  FSEL R13, R174, -INF , !P0 ;  /* 0xff800000ae0d7808 */ /* 0x000fe40004000000 */
[----:B------:R-:W-:Y:S11]  /*f1d0*/  ISETP.GE.AND P0, PT, R4, 0x2a, PT ;  /* 0x0000002a0400780c */ /* 0x000ff60003f06270 */
[----:B------:R-:W-:Y:S02]  /*f1e0*/  @!UPT UIADD3 URZ, URZ, URZ, URZ ;  /* 0x0000003f3f3ff290 */ /* 0x000fe4000fffe03f */
[----:B------:R-:W-:Y:S02]  /*f1f0*/  @P0 LOP3.LUT R212, R212, 0x20, RZ, 0xfc, !PT ;  /* 0x00000020d4d40812 */ /* 0x000fe400078efcff */
[----:B------:R-:W-:Y:S04]  /*f200*/  ISETP.GT.AND P0, PT, R0, 0x29, !P0 ;  /* 0x000000290000780c */ /* 0x000fe80004704270 */
[----:B------:R-:W-:Y:S04]  /*f210*/  ISETP.LT.OR P0, PT, R2, 0x2a, P0 ;  /* 0x0000002a0200780c */ /* 0x000fe80000701670 */
[----:B------:R-:W-:Y:S01]  /*f220*/  FSEL R182, R17, -INF , !P0 ;  /* 0xff80000011b67808 */ /* 0x000fe20004000000 */
[----:B------:R-:W-:-:S06]  /*f230*/  BRA.DIV ~URZ, `(.L_x_1239) ;  /* 0x0000cfb27f007947 */ /* 0x000fcc000b800000 */
[----:B------:R2:W3:Y:S02]  /*f240*/  SHFL.IDX PT, R3, R6, 0x1, 0x1c1f ;  /* 0x003c1f0006037f89 */ /* 0x0004e400000e0000 */
.L_x_1335:
[----:B------:R-:W-:Y:S01]  /*f250*/  ISETP.LE.AND P0, PT, R236, c[0x0][0x32c], PT ;  /* 0x0000cb00ec007a0c */ /* 0x000fe20003f03270 */
[----:B---3--:R-:W-:Y:S01]  /*f260*/  IMAD.IADD R2, R9, 0x1, R3 ;  /* 0x0000000109027824 */ /* 0x008fe200078e0203 */
        /* <DEDUP_REMOVED lines=15> */
.L_x_1242:
[----:B------:R-:W-:Y:S04]  /*f360*/  MOV R4, 0x1 ;  /* 0x0000000100047802 */ /* 0x000fe80000000f00 */
[----:B------:R-:W-:Y:S11]  /*f370*/  ISETP.NE.AND P0, PT, R4, c[0x0][0x32c], PT ;  /* 0x0000cb0004007a0c */ /* 0x000ff60003f05270 */
[----:B------:R-:W-:Y:S02]  /*f380*/  @!UPT UIADD3 URZ, URZ, URZ, URZ ;  /* 0x0000003f3f3ff290 */ /* 0x000fe4000fffe03f */
[----:B------:R-:W-:Y:S05]  /*f390*/  @P0 IMAD.HI.U32 R4, R3, c[0x0][0x330], RZ ;  /* 0x0000cc0003040a27 */ /* 0x000fea00078e00ff */
[----:B------:R-:W-:Y:S02]  /*f3a0*/  @P0 SHF.R.U32.HI R3, RZ, c[0x0][0x334], R4 ;  /* 0x0000cd00ff030a19 */ /* 0x000fe40000011604 */
.L_x_1243:
[----:B------:R-:W-:Y:S05]  /*f3b0*/  BSYNC B0 ;  /* 0x0000000000007941 */ /* 0x000fea0003800000 */
.L_x_1241:
[----:B------:R-:W-:Y:S05]  /*f3c0*/  IMAD R3, R3, c[0x0][0x32c], R10 ;  /* 0x0000cb0003037a24 */ /* 0x000fea00078e020a */
[----:B------:R-:W-:Y:S02]  /*f3d0*/  IADD3 R4, R3, c[0x0][0x32c], RZ ;  /* 0x0000cb0003047a10 */ /* 0x000fe40007ffe0ff */
[----:B------:R-:W-:Y:S02]  /*f3e0*/  IMNMX R0, R0, R3, !PT ;  /* 0x0000000300007217 */ /* 0x000fe40007800200 */
[----:B------:R-:W-:Y:S02]  /*f3f0*/  IMNMX R2, R2, R4, PT ;  /* 0x0000000402027217 */ /* 0x000fe40003800200 */
.L_x_1240:
[----:B------:R-:W-:Y:S02]  /*f400*/  ISETP.GT.AND P0, PT, R0, RZ, !P1 ;  /* 0x000000ff0000720c */ /* 0x000fe40004f04270 */
[----:B------:R-:W-:Y:S02]  /*f410*/  LOP3.LUT P1, RZ, R212, 0x1, RZ, 0xc0, !PT ;  /* 0x00000001d4ff7812 */ /* 0x000fe4000782c0ff */
[----:B------:R-:W-:Y:S02]  /*f420*/  ISETP.LT.OR P0, PT, R2, 0x1, P0 ;  /* 0x000000010200780c */ /* 0x000fe40000701670 */
[----:B------:R-:W-:Y:S02]  /*f430*/  FMNMX.FTZ R4, R13, R136, !PT ;  /* 0x000000880d047209 */ /* 0x000fe40007810000 */
[----:B------:R-:W-:Y:S02]  /*f440*/  FSEL R9, R176, -INF , !P0 ;  /* 0xff800000b0097808 */ /* 0x000fe40004000000 */
[----:B------:R-:W-:Y:S02]  /*f450*/  LOP3.LUT P0, RZ, R212, 0x10, RZ, 0xc0, !PT ;  /* 0x00000010d4ff7812 */ /* 0x000fe4000780c0ff */
[----:B------:R-:W-:Y:S02]  /*f460*/  FMNMX.FTZ R8, R9, R7, !PT ;  /* 0x0000000709087209 */ /* 0x000fe40007810000 */
[----:B------:R-:W-:Y:S02]  /*f470*/  ISETP.GT.AND P0, PT, R0, 0x1, !P0 ;  /* 0x000000010000780c */ /* 0x000fe40004704270 */
[----:B------:R-:W-:Y:S02]  /*f480*/  FMNMX.FTZ R4, R16, R4, !PT ;  /* 0x0000000410047209 */ /* 0x000fe40007810000 */
        /* <DEDUP_REMOVED lines=24> */
[----:B------:R-:W-:Y:S02]  /*f610*/  ISETP.GT.AND P0, PT, R0, 0x11, !P1 ;  /* 0x000000110000780c */ /* 0x000fe40004f04270 */
[----:B------:R-:W-:Y:S02]  /*f620*/  FMNMX.FTZ R8, R171, R8, !PT ;  /* 0x00000008ab087209 */ /* 0x000fe40007810000 */
[----:B------:R-:W-:Y:S02]  /*f630*/  ISETP.LT.OR P0, PT, R2, 0x12, P0 ;  /* 0x000000120200780c */ /* 0x000fe40000701670 */
[----:B------:R-:W-:Y:S02]  /*f640*/  LOP3.LUT P1, RZ, R212, 0x20, RZ, 0xc0, !PT ;  /* 0x00000020d4ff7812 */ /* 0x000fe4000782c0ff */
[----:B------:R-:W-:Y:S02]  /*f650*/  FSEL R167, R167, -INF , !P0 ;  /* 0xff800000a7a77808 */ /* 0x000fe40004000000 */
        /* <DEDUP_REMOVED lines=17> */
[----:B------:R-:W-:Y:S04]  /*f770*/  ISETP.LT.OR P0, PT, R2, 0x22, P0 ;  /* 0x000000220200780c */ /* 0x000fe80000701670 */
        /* <DEDUP_REMOVED lines=8> */
[----:B------:R-:W-:Y:S04]  /*f800*/  FSEL R175, R21, -INF , !P0 ;  /* 0xff80000015af7808 */ /* 0x000fe80004000000 */
[----:B------:R-:W-:Y:S01]  /*f810*/  FMNMX.FTZ R8, R175, R8, !PT ;  /* 0x00000008af087209 */ /* 0x000fe20007810000 */
[----:B------:R-:W-:-:S05]  /*f820*/  BRA.DIV ~URZ, `(.L_x_1244) ;  /* 0x0000ca427f007947 */ /* 0x000fca000b800000 */
[----:B------:R3:W4:Y:S02]  /*f830*/  SHFL.BFLY PT, R0, R4, 0x2, 0x1f ;  /* 0x0c401f0004007f89 */ /* 0x00072400000e0000 */
.L_x_1336:
[----:B-12-4-:R-:W-:Y:S01]  /*f840*/  FMNMX.FTZ R6, R4, R0, !PT ;  /* 0x0000000004067209 */ /* 0x016fe20007810000 */
[----:B------:R-:W-:-:S05]  /*f850*/  BRA.DIV ~URZ, `(.L_x_1245) ;  /* 0x0000ca527f007947 */ /* 0x000fca000b800000 */
[----:B---3--:R-:W-:Y:S04]  /*f860*/  SHFL.BFLY PT, R4, R8, 0x2, 0x1f ;  /* 0x0c401f0008047f89 */ /* 0x008fe800000e0000 */
[----:B------:R-:W1:Y:S02]  /*f870*/  SHFL.BFLY PT, R2, R6, 0x1, 0x1f ;  /* 0x0c201f0006027f89 */ /* 0x000e6400000e0000 */
[----:B-1----:R-:W-:Y:S02]  /*f880*/  FMNMX.FTZ R6, R6, R2, !PT ;  /* 0x0000000206067209 */ /* 0x002fe40007810000 */
[----:B------:R-:W-:Y:S05]  /*f890*/  FMNMX.FTZ R4, R8, R4, !PT ;  /* 0x0000000408047209 */ /* 0x000fea0007810000 */
[----:B------:R1:W2:Y:S02]  /*f8a0*/  SHFL.BFLY PT, R0, R4, 0x1, 0x1f ;  /* 0x0c201f0004007f89 */ /* 0x0002a400000e0000 */
.L_x_1337:
[C---:B------:R-:W-:Y:S01]  /*f8b0*/  FSETP.NEU.FTZ.AND P0, PT, R6.reuse, -INF , PT ;  /* 0xff8000000600780b */ /* 0x040fe20003f1d000 */
[----:B------:R-:W-:Y:S01]  /*f8c0*/  FMUL.FTZ R168, R6, c[0x0][0x2d0] ;  /* 0x0000b40006a87a20 */ /* 0x000fe20000410000 */
[----:B-12---:R-:W-:Y:S01]  /*f8d0*/  FMNMX.FTZ R4, R0, R4, !PT ;  /* 0x0000000400047209 */ /* 0x006fe20007810000 */
[----:B------:R-:W-:Y:S01]  /*f8e0*/  WARPSYNC 0xffffffff ;  /* 0xffffffff00007948 */ /* 0x000fe20003800000 */
[----:B------:R-:W-:Y:S01]  /*f8f0*/  FSEL R2, R6, RZ, P0 ;  /* 0x000000ff06027208 */ /* 0x000fe20000000000 */
[----:B------:R-:W-:Y:S01]  /*f900*/  LDSM.16.MT88.4 R24, [R202+0x4080] ;  /* 0x00408000ca18783b */ /* 0x000fe20000004200 */
[----:B------:R-:W-:Y:S01]  /*f910*/  FSEL R168, R168, RZ, P0 ;  /* 0x000000ffa8a87208 */ /* 0x000fe20000000000 */
[C---:B------:R-:W-:Y:S01]  /*f920*/  FMUL.FTZ R169, R4.reuse, c[0x0][0x2d0] ;  /* 0x0000b40004a97a20 */ /* 0x040fe20000410000 */
[----:B------:R-:W-:Y:S01]  /*f930*/  FSETP.NEU.FTZ.AND P0, PT, R4, -INF , PT ;  /* 0xff8000000400780b */ /* 0x000fe20003f1d000 */
[----:B------:R-:W-:Y:S02]  /*f940*/  FADD.FTZ R0, -R2, R136 ;  /* 0x0000008802007221 */ /* 0x000fe40000010100 */
[--C-:B------:R-:W-:Y:S01]  /*f950*/  FFMA.FTZ R16, R16, c[0x0][0x2d0], -R168.reuse ;  /* 0x0000b40010107a23 */ /* 0x100fe200000108a8 */
[----:B------:R-:W-:Y:S01]  /*f960*/  FSEL R3, R4, RZ, P0 ;  /* 0x000000ff04037208 */ /* 0x000fe20000000000 */
[----:B------:R-:W-:Y:S01]  /*f970*/  FMUL.FTZ R0, R0, c[0x0][0x2d0] ;  /* 0x0000b40000007a20 */ /* 0x000fe20000410000 */
[----:B------:R-:W-:Y:S01]  /*f980*/  FSEL R169, R169, RZ, P0 ;  /* 0x000000ffa9a97208 */ /* 0x000fe20000000000 */
[----:B------:R1:W-:Y:S01]  /*f990*/  MUFU.EX2 R226, R16 ;  /* 0x0000001000e27308 */ /* 0x0003e20000000800 */
[--C-:B------:R-:W-:Y:S01]  /*f9a0*/  FFMA.FTZ R13, R13, c[0x0][0x2d0], -R168.reuse ;  /* 0x0000b4000d0d7a23 */ /* 0x100fe200000108a8 */
[----:B------:R-:W-:Y:S01]  /*f9b0*/  ISETP.GT.AND P0, PT, R222, R228, PT ;  /* 0x000000e4de00720c */ /* 0x000fe20003f04270 */
[--C-:B------:R-:W-:Y:S02]  /*f9c0*/  FFMA.FTZ R15, R15, c[0x0][0x2d0], -R168.reuse ;  /* 0x0000b4000f0f7a23 */ /* 0x100fe400000108a8 */
[--C-:B------:R-:W-:Y:S02]  /*f9d0*/  FFMA.FTZ R9, R9, c[0x0][0x2d0], -R169.reuse ;  /* 0x0000b40009097a23 */ /* 0x100fe400000108a9 */
[--C-:B------:R-:W-:Y:S02]  /*f9e0*/  FFMA.FTZ R12, R12, c[0x0][0x2d0], -R169.reuse ;  /* 0x0000b4000c0c7a23 */ /* 0x100fe400000108a9 */
[--C-:B------:R-:W-:Y:S01]  /*f9f0*/  FFMA.FTZ R11, R11, c[0x0][0x2d0], -R169.reuse ;  /* 0x0000b4000b0b7a23 */ /* 0x100fe200000108a9 */
[----:B------:R2:W-:Y:S01]  /*fa00*/  MUFU.EX2 R2, R0 ;  /* 0x0000000000027308 */ /* 0x0005e20000000800 */
[----:B------:R-:W-:Y:S02]  /*fa10*/  FFMA.FTZ R10, R10, c[0x0][0x2d0], -R169 ;  /* 0x0000b4000a0a7a23 */ /* 0x000fe400000108a9 */
[--C-:B------:R-:W-:Y:S07]  /*fa20*/  FFMA.FTZ R14, R14, c[0x0][0x2d0], -R168.reuse ;  /* 0x0000b4000e0e7a23 */ /* 0x100fee00000108a8 */
[----:B------:R-:W3:Y:S01]  /*fa30*/  MUFU.EX2 R227, R13 ;  /* 0x0000000d00e37308 */ /* 0x000ee20000000800 */
[----:B-1----:R-:W1:Y:S09]  /*fa40*/  LDSM.16.MT88.4 R16, [R201+0x4080] ;  /* 0x00408000c910783b */ /* 0x002e720000004200 */
[----:B------:R-:W-:Y:S01]  /*fa50*/  MUFU.EX2 R221, R15 ;  /* 0x0000000f00dd7308 */ /* 0x000fe20000000800 */
[----:B--2---:R-:W-:Y:S02]  /*fa60*/  FADD.FTZ R0, -R3, R7 ;  /* 0x0000000703007221 */ /* 0x004fe40000010100 */
[--C-:B------:R-:W-:Y:S02]  /*fa70*/  FFMA.FTZ R3, R164, c[0x0][0x2d0], -R168.reuse ;  /* 0x0000b400a4037a23 */ /* 0x100fe400000108a8 */
[----:B------:R-:W-:Y:S05]  /*fa80*/  FMUL.FTZ R0, R0, c[0x0][0x2d0] ;  /* 0x0000b40000007a20 */ /* 0x000fea0000410000 */
[----:B------:R-:W2:Y:S10]  /*fa90*/  MUFU.EX2 R199, R14 ;  /* 0x0000000e00c77308 */ /* 0x000eb40000000800 */
[----:B------:R-:W-:Y:S10]  /*faa0*/  MUFU.EX2 R198, R9 ;  /* 0x0000000900c67308 */ /* 0x000ff40000000800 */
[----:B------:R-:W4:Y:S10]  /*fab0*/  MUFU.EX2 R197, R12 ;  /* 0x0000000c00c57308 */ /* 0x000f340000000800 */
[----:B------:R-:W-:Y:S10]  /*fac0*/  MUFU.EX2 R196, R11 ;  /* 0x0000000b00c47308 */ /* 0x000ff40000000800 */
[----:B------:R-:W-:Y:S10]  /*fad0*/  MUFU.EX2 R195, R10 ;  /* 0x0000000a00c37308 */ /* 0x000ff40000000800 */
[----:B------:R-:W5:Y:S10]  /*fae0*/  MUFU.EX2 R0, R0 ;  /* 0x0000000000007308 */ /* 0x000f740000000800 */
[----:B------:R1:W-:Y:S02]  /*faf0*/  MUFU.EX2 R194, R3 ;  /* 0x0000000300c27308 */ /* 0x0003e40000000800 */
[--C-:B-1----:R-:W-:Y:S01]  /*fb00*/  FFMA.FTZ R3, R170, c[0x0][0x2d0], -R168.reuse ;  /* 0x0000b400aa037a23 */ /* 0x102fe200000108a8 */
[----:B---3--:R-:W-:Y:S01]  /*fb10*/  F2FP.BF16.PACK_AB R136, R226, R227 ;  /* 0x000000e3e288723e */ /* 0x008fe200000010ff */
[C---:B------:R-:W-:Y:S01]  /*fb20*/  FMUL.FTZ R8, R2.reuse, R140 ;  /* 0x0000008c02087220 */ /* 0x040fe20000410000 */
[----:B--2---:R-:W-:Y:S01]  /*fb30*/  F2FP.BF16.PACK_AB R138, R199, R221 ;  /* 0x000000ddc78a723e */ /* 0x004fe200000010ff */
[----:B------:R-:W-:Y:S01]  /*fb40*/  FMUL.FTZ R9, R2, R141 ;  /* 0x0000008d02097220 */ /* 0x000fe20000410000 */
[----:B----4-:R-:W-:Y:S01]  /*fb50*/  F2FP.BF16.PACK_AB R137, R197, R198 ;  /* 0x000000c6c589723e */ /* 0x010fe200000010ff */
[C---:B-----5:R-:W-:Y:S01]  /*fb60*/  FMUL.FTZ R10, R0.reuse, R142 ;  /* 0x0000008e000a7220 */ /* 0x060fe20000410000 */
[----:B------:R-:W-:Y:S01]  /*fb70*/  F2FP.BF16.PACK_AB R139, R195, R196 ;  /* 0x000000c4c38b723e */ /* 0x000fe200000010ff */
[----:B------:R-:W-:Y:S01]  /*fb80*/  FMUL.FTZ R11, R0, R143 ;  /* 0x0000008f000b7220 */ /* 0x000fe20000410000 */
[----:B------:R1:W2:Y:S01]  /*fb90*/  MUFU.EX2 R193, R3 ;  /* 0x0000000300c17308 */ /* 0x0002a20000000800 */
[----:B------:R-:W3:Y:S01]  /*fba0*/  LDSM.16.MT88.4 R140, [R204+0x4080] ;  /* 0x00408000cc8c783b */ /* 0x000ee20000004200 */
[C---:B------:R-:W-:Y:S02]  /*fbb0*/  FMUL.FTZ R12, R2.reuse, R144 ;  /* 0x00000090020c7220 */ /* 0x040fe40000410000 */
[----:B------:R-:W-:Y:S02]  /*fbc0*/  FMUL.FTZ R13, R2, R145 ;  /* 0x00000091020d7220 */ /* 0x000fe40000410000 */
[C---:B------:R-:W-:Y:S05]  /*fbd0*/  HMMA.16816.F32.BF16 R8, R136.reuse, R16, R8 ;  /* 0x000000108808723c */ /* 0x040fea0000041808 */
[C---:B------:R-:W-:Y:S02]  /*fbe0*/  FMUL.FTZ R14, R0.reuse, R146 ;  /* 0x00000092000e7220 */ /* 0x040fe40000410000 */
[----:B------:R-:W-:Y:S02]  /*fbf0*/  FMUL.FTZ R15, R0, R147 ;  /* 0x00000093000f7220 */ /* 0x000fe40000410000 */
[----:B------:R-:W4:Y:S03]  /*fc00*/  LDSM.16.MT88.4 R144, [R203+0x4080] ;  /* 0x00408000cb90783b */ /* 0x000f260000004200 */
[C---:B------:R-:W-:Y:S02]  /*fc10*/  FMUL.FTZ R16, R2.reuse, R148 ;  /* 0x0000009402107220 */ /* 0x040fe40000410000 */
[C---:B------:R-:W-:Y:S03]  /*fc20*/  HMMA.16816.F32.BF16 R12, R136.reuse, R18, R12 ;  /* 0x00000012880c723c */ /* 0x040fe6000004180c */
[C---:B------:R-:W-:Y:S02]  /*fc30*/  FMUL.FTZ R17, R2.reuse, R149 ;  /* 0x0000009502117220 */ /* 0x040fe40000410000 */
[----:B------:R-:W-:Y:S02]  /*fc40*/  FMUL.FTZ R20, R2, R152 ;  /* 0x0000009802147220 */ /* 0x000fe40000410000 */
[C---:B------:R-:W-:Y:S02]  /*fc50*/  FMUL.FTZ R18, R0.reuse, R150 ;  /* 0x0000009600127220 */ /* 0x040fe40000410000 */
[----:B------:R-:W-:Y:S02]  /*fc60*/  FMUL.FTZ R19, R0, R151 ;  /* 0x0000009700137220 */ /* 0x000fe40000410000 */
[----:B------:R-:W5:Y:S01]  /*fc70*/  LDSM.16.MT88.4 R148, [R201+0x5880] ;  /* 0x00588000c994783b */ /* 0x000f620000004200 */
[----:B------:R-:W-:Y:S02]  /*fc80*/  FMUL.FTZ R21, R2, R153 ;  /* 0x0000009902157220 */ /* 0x000fe40000410000 */
[C---:B------:R-:W-:Y:S02]  /*fc90*/  FMUL.FTZ R22, R0.reuse, R154 ;  /* 0x0000009a00167220 */ /* 0x040fe40000410000 */
[C---:B------:R-:W-:Y:S03]  /*fca0*/  HMMA.16816.F32.BF16 R16, R136.reuse, R24, R16 ;  /* 0x000000188810723c */ /* 0x040fe60000041810 */
[----:B------:R-:W-:Y:S02]  /*fcb0*/  FMUL.FTZ R23, R0, R155 ;  /* 0x0000009b00177220 */ /* 0x000fe40000410000 */
[----:B------:R-:W-:Y:S01]  /*fcc0*/  LDSM.16.MT88.4 R152, [R202+0x4880] ;  /* 0x00488000ca98783b */ /* 0x000fe20000004200 */
[C---:B------:R-:W-:Y:S02]  /*fcd0*/  FMUL.FTZ R28, R2.reuse, R160 ;  /* 0x000000a0021c7220 */ /* 0x040fe40000410000 */
[C---:B------:R-:W-:Y:S02]  /*fce0*/  FMUL.FTZ R24, R2.reuse, R156 ;  /* 0x0000009c02187220 */ /* 0x040fe40000410000 */
[C---:B------:R-:W-:Y:S03]  /*fcf0*/  HMMA.16816.F32.BF16 R20, R136.reuse, R26, R20 ;  /* 0x0000001a8814723c */ /* 0x040fe60000041814 */
[C---:B------:R-:W-:Y:S02]  /*fd00*/  FMUL.FTZ R25, R2.reuse, R157 ;  /* 0x0000009d02197220 */ /* 0x040fe40000410000 */
[----:B------:R-:W-:Y:S02]  /*fd10*/  FMUL.FTZ R29, R2, R161 ;  /* 0x000000a1021d7220 */ /* 0x000fe40000410000 */
[C---:B------:R-:W-:Y:S02]  /*fd20*/  FMUL.FTZ R26, R0.reuse, R158 ;  /* 0x0000009e001a7220 */ /* 0x040fe40000410000 */
[C---:B------:R-:W-:Y:S02]  /*fd30*/  FMUL.FTZ R27, R0.reuse, R159 ;  /* 0x0000009f001b7220 */ /* 0x040fe40000410000 */
[----:B------:R-:W-:Y:S01]  /*fd40*/  LDSM.16.MT88.4 R156, [R203+0x4880] ;  /* 0x00488000cb9c783b */ /* 0x000fe20000004200 */
[C---:B------:R-:W-:Y:S02]  /*fd50*/  FMUL.FTZ R30, R0.reuse, R162 ;  /* 0x000000a2001e7220 */ /* 0x040fe40000410000 */
[----:B------:R-:W-:Y:S02]  /*fd60*/  FMUL.FTZ R31, R0, R163 ;  /* 0x000000a3001f7220 */ /* 0x000fe40000410000 */
[C---:B---3--:R-:W-:Y:S03]  /*fd70*/  HMMA.16816.F32.BF16 R24, R136.reuse, R140, R24 ;  /* 0x0000008c8818723c */ /* 0x048fe60000041818 */
[----:B------:R-:W-:Y:S01]  /*fd80*/  LDSM.16.MT88.4 R160, [R201+0x7880] ;  /* 0x00788000c9a0783b */ /* 0x000fe20000004200 */
[--C-:B-1----:R-:W-:Y:S02]  /*fd90*/  FFMA.FTZ R3, R177, c[0x0][0x2d0], -R168.reuse ;  /* 0x0000b400b1037a23 */ /* 0x102fe400000108a8 */
[C---:B------:R-:W-:Y:S02]  /*fda0*/  FMUL.FTZ R32, R2.reuse, R32 ;  /* 0x0000002002207220 */ /* 0x040fe40000410000 */
[C---:B------:R-:W-:Y:S01]  /*fdb0*/  HMMA.16816.F32.BF16 R28, R136.reuse, R142, R28 ;  /* 0x0000008e881c723c */ /* 0x040fe2000004181c */
[----:B------:R1:W-:Y:S02]  /*fdc0*/  MUFU.EX2 R192, R3 ;  /* 0x0000000300c07308 */ /* 0x0003e40000000800 */
[----:B------:R-:W3:Y:S01]  /*fdd0*/  LDSM.16.MT88.4 R140, [R202+0x5880] ;  /* 0x00588000ca8c783b */ /* 0x000ee20000004200 */
[----:B------:R-:W-:Y:S02]  /*fde0*/  FMUL.FTZ R33, R2, R33 ;  /* 0x0000002102217220 */ /* 0x000fe40000410000 */
[C---:B------:R-:W-:Y:S02]  /*fdf0*/  FMUL.FTZ R34, R0.reuse, R34 ;  /* 0x0000002200227220 */ /* 0x040fe40000410000 */
[----:B------:R-:W-:Y:S04]  /*fe00*/  FMUL.FTZ R35, R0, R35 ;  /* 0x0000002300237220 */ /* 0x000fe80000410000 */
[C---:B------:R-:W-:Y:S02]  /*fe10*/  FMUL.FTZ R36, R2.reuse, R36 ;  /* 0x0000002402247220 */ /* 0x040fe40000410000 */
[----:B------:R-:W-:Y:S01]  /*fe20*/  FMUL.FTZ R37, R2, R37 ;  /* 0x0000002502257220 */ /* 0x000fe20000410000 */
[C---:B----4-:R-:W-:Y:S03]  /*fe30*/  HMMA.16816.F32.BF16 R32, R136.reuse, R144, R32 ;  /* 0x000000908820723c */ /* 0x050fe60000041820 */
[C---:B------:R-:W-:Y:S02]  /*fe40*/  FMUL.FTZ R38, R0.reuse, R38 ;  /* 0x0000002600267220 */ /* 0x040fe40000410000 */
[----:B------:R-:W-:Y:S02]  /*fe50*/  FMUL.FTZ R39, R0, R39 ;  /* 0x0000002700277220 */ /* 0x000fe40000410000 */
[C---:B------:R-:W-:Y:S02]  /*fe60*/  FMUL.FTZ R40, R2.reuse, R40 ;  /* 0x0000002802287220 */ /* 0x040fe40000410000 */
[----:B------:R-:W-:Y:S03]  /*fe70*/  FMUL.FTZ R41, R2, R41 ;  /* 0x0000002902297220 */ /* 0x000fe60000410000 */
[C---:B------:R-:W-:Y:S01]  /*fe80*/  HMMA.16816.F32.BF16 R36, R136.reuse, R146, R36 ;  /* 0x000000928824723c */ /* 0x040fe20000041824 */
[----:B------:R-:W4:Y:S02]  /*fe90*/  LDSM.16.MT88.4 R144, [R204+0x5880] ;  /* 0x00588000cc90783b */ /* 0x000f240000004200 */
[C---:B------:R-:W-:Y:S02]  /*fea0*/  FMUL.FTZ R42, R0.reuse, R42 ;  /* 0x0000002a002a7220 */ /* 0x040fe40000410000 */
[----:B------:R-:W-:Y:S02]  /*feb0*/  FMUL.FTZ R43, R0, R43 ;  /* 0x0000002b002b7220 */ /* 0x000fe40000410000 */
[--C-:B-1----:R-:W-:Y:S02]  /*fec0*/  FFMA.FTZ R3, R178, c[0x0][0x2d0], -R168.reuse ;  /* 0x0000b400b2037a23 */ /* 0x102fe400000108a8 */
[C---:B------:R-:W-:Y:S02]  /*fed0*/  FMUL.FTZ R44, R2.reuse, R44 ;  /* 0x0000002c022c7220 */ /* 0x040fe40000410000 */
[----:B------:R1:W1:Y:S01]  /*fee0*/  MUFU.EX2 R191, R3 ;  /* 0x0000000300bf7308 */ /* 0x0002620000000800 */
[C---:B-----5:R-:W-:Y:S03]  /*fef0*/  HMMA.16816.F32.BF16 R40, R136.reuse, R148, R40 ;  /* 0x000000948828723c */ /* 0x060fe60000041828 */
[----:B------:R-:W-:Y:S02]  /*ff00*/  FMUL.FTZ R45, R2, R45 ;  /* 0x0000002d022d7220 */ /* 0x000fe40000410000 */
[C---:B------:R-:W-:Y:S02]  /*ff10*/  FMUL.FTZ R46, R0.reuse, R46 ;  /* 0x0000002e002e7220 */ /* 0x040fe40000410000 */
[----:B------:R-:W-:Y:S02]  /*ff20*/  FMUL.FTZ R47, R0, R47 ;  /* 0x0000002f002f7220 */ /* 0x000fe40000410000 */
[C---:B------:R-:W-:Y:S03]  /*ff30*/  FMUL.FTZ R48, R2.reuse, R48 ;  /* 0x0000003002307220 */ /* 0x040fe60000410000 */
[----:B------:R-:W-:Y:S02]  /*ff40*/  FMUL.FTZ R49, R2, R49 ;  /* 0x0000003102317220 */ /* 0x000fe40000410000 */
[C---:B------:R-:W-:Y:S01]  /*ff50*/  HMMA.16816.F32.BF16 R44, R136.reuse, R150, R44 ;  /* 0x00000096882c723c */ /* 0x040fe2000004182c */
[----:B------:R-:W5:Y:S02]  /*ff60*/  LDSM.16.MT88.4 R148, [R203+0x5880] ;  /* 0x00588000cb94783b */ /* 0x000f640000004200 */
[C---:B------:R-:W-:Y:S02]  /*ff70*/  FMUL.FTZ R50, R0.reuse, R50 ;  /* 0x0000003200327220 */ /* 0x040fe40000410000 */
[----:B------:R-:W-:Y:S02]  /*ff80*/  FMUL.FTZ R51, R0, R51 ;  /* 0x0000003300337220 */ /* 0x000fe40000410000 */
[C---:B------:R-:W-:Y:S02]  /*ff90*/  FMUL.FTZ R52, R2.reuse, R52 ;  /* 0x0000003402347220 */ /* 0x040fe40000410000 */
[--C-:B-1----:R-:W-:Y:S03]  /*ffa0*/  FFMA.FTZ R3, R171, c[0x0][0x2d0], -R169.reuse ;  /* 0x0000b400ab037a23 */ /* 0x102fe600000108a9 */
[C---:B---3--:R-:W-:Y:S01]  /*ffb0*/  HMMA.16816.F32.BF16 R48, R136.reuse, R140, R48 ;  /* 0x0000008c8830723c */ /* 0x048fe20000041830 */
[----:B------:R1:W-:Y:S02]  /*ffc0*/  MUFU.EX2 R190, R3 ;  /* 0x0000000300be7308 */ /* 0x0003e40000000800 */
[----:B------:R-:W-:Y:S02]  /*ffd0*/  FMUL.FTZ R53, R2, R53 ;  /* 0x0000003502357220 */ /* 0x000fe40000410000 */
[C---:B------:R-:W-:Y:S02]  /*ffe0*/  FMUL.FTZ R54, R0.reuse, R54 ;  /* 0x0000003600367220 */ /* 0x040fe40000410000 */
[----:B------:R-:W-:Y:S02]  /*fff0*/  FMUL.FTZ R55, R0, R55 ;  /* 0x0000003700377220 */ /* 0x000fe40000410000 */
[C---:B------:R-:W-:Y:S03]  /*10000*/  FMUL.FTZ R56, R2.reuse, R56 ;  /* 0x0000003802387220 */ /* 0x040fe60000410000 */
[----:B------:R-:W-:Y:S02]  /*10010*/  FMUL.FTZ R57, R2, R57 ;  /* 0x0000003902397220 */ /* 0x000fe40000410000 */
        /* <DEDUP_REMOVED lines=13> */
[----:B------:R-:W2:Y:S02]  /*100f0*/  LDSM.16.MT88.4 R144, [R202+0x7080] ;  /* 0x00708000ca90783b */ /* 0x000ea40000004200 */
[----:B------:R-:W-:Y:S02]  /*10100*/  FMUL.FTZ R65, R2, R65 ;  /* 0x0000004102417220 */ /* 0x000fe40000410000 */
[C---:B------:R-:W-:Y:S02]  /*10110*/  FMUL.FTZ R66, R0.reuse, R66 ;  /* 0x0000004200427220 */ /* 0x040fe40000410000 */
[----:B------:R-:W-:Y:S02]  /*10120*/  FMUL.FTZ R67, R0, R67 ;  /* 0x0000004300437220 */ /* 0x000fe40000410000 */
[C---:B------:R-:W-:Y:S03]  /*10130*/  FMUL.FTZ R68, R2.reuse, R68 ;  /* 0x0000004402447220 */ /* 0x040fe60000410000 */
[----:B------:R-:W-:Y:S02]  /*10140*/  FMUL.FTZ R69, R2, R69 ;  /* 0x0000004502457220 */ /* 0x000fe40000410000 */
[C---:B-----5:R-:W-:Y:S03]  /*10150*/  HMMA.16816.F32.BF16 R64, R136.reuse, R148, R64 ;  /* 0x000000948840723c */ /* 0x060fe60000041840 */
[C---:B------:R-:W-:Y:S02]  /*10160*/  FMUL.FTZ R70, R0.reuse, R70 ;  /* 0x0000004600467220 */ /* 0x040fe40000410000 */
[----:B------:R-:W-:Y:S02]  /*10170*/  FMUL.FTZ R71, R0, R71 ;  /* 0x0000004700477220 */ /* 0x000fe40000410000 */
[----:B------:R-:W-:Y:S02]  /*10180*/  FMUL.FTZ R72, R2, R72 ;  /* 0x0000004802487220 */ /* 0x000fe40000410000 */
[--C-:B-1----:R-:W-:Y:S03]  /*10190*/  FFMA.FTZ R3, R166, c[0x0][0x2d0], -R169.reuse ;  /* 0x0000b400a6037a23 */ /* 0x102fe600000108a9 */
        /* <DEDUP_REMOVED lines=17> */
[----:B-----5:R-:W-:Y:S02]  /*102b0*/  FFMA.FTZ R3, R165, c[0x0][0x2d0], -R169 ;  /* 0x0000b400a5037a23 */ /* 0x020fe400000108a9 */
[----:B------:R-:W-:Y:S02]  /*102c0*/  LDSM.16.MT88.4 R164, [R202+0x7880] ;  /* 0x00788000caa4783b */ /* 0x000fe40000004200 */
[----:B------:R5:W1:Y:S01]  /*102d0*/  MUFU.EX2 R187, R3 ;  /* 0x0000000300bb7308 */ /* 0x000a620000000800 */
[C---:B--2---:R-:W-:Y:S03]  /*102e0*/  HMMA.16816.F32.BF16 R80, R136.reuse, R144, R80 ;  /* 0x000000908850723c */ /* 0x044fe60000041850 */
[C---:B------:R-:W-:Y:S02]  /*102f0*/  FMUL.FTZ R84, R2.reuse, R84 ;  /* 0x0000005402547220 */ /* 0x040fe40000410000 */
[----:B------:R-:W-:Y:S02]  /*10300*/  FMUL.FTZ R85, R2, R85 ;  /* 0x0000005502557220 */ /* 0x000fe40000410000 */
[C---:B------:R-:W-:Y:S02]  /*10310*/  FMUL.FTZ R86, R0.reuse, R86 ;  /* 0x0000005600567220 */ /* 0x040fe40000410000 */
[----:B------:R-:W-:Y:S03]  /*10320*/  FMUL.FTZ R87, R0, R87 ;  /* 0x0000005700577220 */ /* 0x000fe60000410000 */
[C---:B------:R-:W-:Y:S02]  /*10330*/  FMUL.FTZ R88, R2.reuse, R88 ;  /* 0x0000005802587220 */ /* 0x040fe40000410000 */
[----:B------:R-:W-:Y:S02]  /*10340*/  FMUL.FTZ R89, R2, R89 ;  /* 0x0000005902597220 */ /* 0x000fe40000410000 */
[C---:B------:R-:W-:Y:S01]  /*10350*/  HMMA.16816.F32.BF16 R84, R136.reuse, R146, R84 ;  /* 0x000000928854723c */ /* 0x040fe20000041854 */
[----:B------:R-:W2:Y:S02]  /*10360*/  LDSM.16.MT88.4 R144, [R201+0x8880] ;  /* 0x00888000c990783b */ /* 0x000ea40000004200 */
[C---:B------:R-:W-:Y:S02]  /*10370*/  FMUL.FTZ R90, R0.reuse, R90 ;  /* 0x0000005a005a7220 */ /* 0x040fe40000410000 */
[----:B------:R-:W-:Y:S02]  /*10380*/  FMUL.FTZ R91, R0, R91 ;  /* 0x0000005b005b7220 */ /* 0x000fe40000410000 */
[--C-:B-----5:R-:W-:Y:S02]  /*10390*/  FFMA.FTZ R3, R179, c[0x0][0x2d0], -R168.reuse ;  /* 0x0000b400b3037a23 */ /* 0x120fe400000108a8 */
[----:B------:R-:W-:Y:S02]  /*103a0*/  LDSM.16.MT88.4 R176, [R202+0x6880] ;  /* 0x00688000cab0783b */ /* 0x000fe40000004200 */
[----:B------:R5:W2:Y:S01]  /*103b0*/  MUFU.EX2 R186, R3 ;  /* 0x0000000300ba7308 */ /* 0x000aa20000000800 */
[C---:B-1----:R-:W-:Y:S03]  /*103c0*/  HMMA.16816.F32.BF16 R88, R136.reuse, R148, R88 ;  /* 0x000000948858723c */ /* 0x042fe60000041858 */
[C---:B------:R-:W-:Y:S02]  /*103d0*/  FMUL.FTZ R92, R2.reuse, R92 ;  /* 0x0000005c025c7220 */ /* 0x040fe40000410000 */
[----:B------:R-:W-:Y:S02]  /*103e0*/  FMUL.FTZ R93, R2, R93 ;  /* 0x0000005d025d7220 */ /* 0x000fe40000410000 */
[C---:B------:R-:W-:Y:S02]  /*103f0*/  FMUL.FTZ R94, R0.reuse, R94 ;  /* 0x0000005e005e7220 */ /* 0x040fe40000410000 */
[----:B------:R-:W-:Y:S03]  /*10400*/  FMUL.FTZ R95, R0, R95 ;  /* 0x0000005f005f7220 */ /* 0x000fe60000410000 */
[C---:B------:R-:W-:Y:S02]  /*10410*/  FMUL.FTZ R96, R2.reuse, R96 ;  /* 0x0000006002607220 */ /* 0x040fe40000410000 */
[----:B------:R-:W-:Y:S02]  /*10420*/  FMUL.FTZ R97, R2, R97 ;  /* 0x0000006102617220 */ /* 0x000fe40000410000 */
[C---:B------:R-:W-:Y:S01]  /*10430*/  HMMA.16816.F32.BF16 R92, R136.reuse, R150, R92 ;  /* 0x00000096885c723c */ /* 0x040fe2000004185c */
[----:B------:R-:W1:Y:S02]  /*10440*/  LDSM.16.MT88.4 R148, [R202+0x8880] ;  /* 0x00888000ca94783b */ /* 0x000e640000004200 */
        /* <DEDUP_REMOVED lines=51> */
[--C-:B-----5:R-:W-:Y:S02]  /*10780*/  FFMA.FTZ R3, R180, c[0x0][0x2d0], -R168.reuse ;  /* 0x0000b400b4037a23 */ /* 0x120fe400000108a8 */
[----:B------:R-:W-:Y:S02]  /*10790*/  FFMA.FTZ R2, R2, R231, R227 ;  /* 0x000000e702027223 */ /* 0x000fe400000100e3 */
[----:B------:R2:W-:Y:S01]  /*107a0*/  MUFU.EX2 R185, R3 ;  /* 0x0000000300b97308 */ /* 0x0005e20000000800 */
[----:B------:R-:W-:Y:S01]  /*107b0*/  HMMA.16816.F32.BF16 R132, R136, R146, R132 ;  /* 0x000000928884723c */ /* 0x000fe20000041884 */
[----:B------:R-:W5:Y:S06]  /*107c0*/  LDSM.16.MT88.4 R144, [R201+0x6080] ;  /* 0x00608000c990783b */ /* 0x000f6c0000004200 */
[----:B------:R-:W-:Y:S02]  /*107d0*/  F2FP.BF16.PACK_AB R136, R193, R194 ;  /* 0x000000c2c188723e */ /* 0x000fe400000010ff */
[----:B------:R-:W-:Y:S03]  /*107e0*/  F2FP.BF16.PACK_AB R138, R191, R192 ;  /* 0x000000c0bf8a723e */ /* 0x000fe600000010ff */
[----:B----4-:R-:W-:Y:S02]  /*107f0*/  F2FP.BF16.PACK_AB R137, R189, R190 ;  /* 0x000000bebd89723e */ /* 0x010fe400000010ff */
[----:B------:R-:W-:Y:S07]  /*10800*/  F2FP.BF16.PACK_AB R139, R187, R188 ;  /* 0x000000bcbb8b723e */ /* 0x000fee00000010ff */
[C---:B-1----:R-:W-:Y:S03]  /*10810*/  HMMA.16816.F32.BF16 R8, R136.reuse, R148, R8 ;  /* 0x000000948808723c */ /* 0x042fe60000041808 */
[--C-:B--2---:R-:W-:Y:S02]  /*10820*/  FFMA.FTZ R3, R181, c[0x0][0x2d0], -R168.reuse ;  /* 0x0000b400b5037a23 */ /* 0x104fe400000108a8 */
[----:B------:R-:W-:Y:S02]  /*10830*/  FFMA.FTZ R168, R182, c[0x0][0x2d0], -R168 ;  /* 0x0000b400b6a87a23 */ /* 0x000fe400000108a8 */
[----:B------:R1:W-:Y:S01]  /*10840*/  MUFU.EX2 R184, R3 ;  /* 0x0000000300b87308 */ /* 0x0003e20000000800 */
[C---:B------:R-:W-:Y:S01]  /*10850*/  HMMA.16816.F32.BF16 R12, R136.reuse, R150, R12 ;  /* 0x00000096880c723c */ /* 0x040fe2000004180c */
[----:B------:R-:W2:Y:S07]  /*10860*/  LDSM.16.MT88.4 R148, [R202+0x6080] ;  /* 0x00608000ca94783b */ /* 0x000eae0000004200 */
[C---:B------:R-:W-:Y:S01]  /*10870*/  HMMA.16816.F32.BF16 R16, R136.reuse, R152, R16 ;  /* 0x000000988810723c */ /* 0x040fe20000041810 */
[----:B------:R-:W-:Y:S07]  /*10880*/  MUFU.EX2 R183, R168 ;  /* 0x000000a800b77308 */ /* 0x000fee0000000800 */
[C---:B------:R-:W-:Y:S01]  /*10890*/  HMMA.16816.F32.BF16 R20, R136.reuse, R154, R20 ;  /* 0x0000009a8814723c */ /* 0x040fe20000041814 */
[----:B------:R-:W-:Y:S03]  /*108a0*/  LDSM.16.MT88.4 R152, [R203+0x6080] ;  /* 0x00608000cb98783b */ /* 0x000fe60000004200 */
[--C-:B-1----:R-:W-:Y:S04]  /*108b0*/  FFMA.FTZ R3, R172, c[0x0][0x2d0], -R169.reuse ;  /* 0x0000b400ac037a23 */ /* 0x102fe800000108a9 */
[C---:B---3--:R-:W-:Y:S01]  /*108c0*/  HMMA.16816.F32.BF16 R24, R136.reuse, R140, R24 ;  /* 0x0000008c8818723c */ /* 0x048fe20000041818 */
[----:B------:R1:W3:Y:S07]  /*108d0*/  MUFU.EX2 R182, R3 ;  /* 0x0000000300b67308 */ /* 0x0002ee0000000800 */
[C---:B------:R-:W-:Y:S01]  /*108e0*/  HMMA.16816.F32.BF16 R28, R136.reuse, R142, R28 ;  /* 0x0000008e881c723c */ /* 0x040fe2000004181c */
[----:B------:R-:W4:Y:S07]  /*108f0*/  LDSM.16.MT88.4 R140, [R204+0x6080] ;  /* 0x00608000cc8c783b */ /* 0x000f2e0000004200 */
[C---:B------:R-:W-:Y:S08]  /*10900*/  HMMA.16816.F32.BF16 R32, R136.reuse, R156, R32 ;  /* 0x0000009c8820723c */ /* 0x040ff00000041820 */
[C---:B------:R-:W-:Y:S01]  /*10910*/  HMMA.16816.F32.BF16 R36, R136.reuse, R158, R36 ;  /* 0x0000009e8824723c */ /* 0x040fe20000041824 */
[----:B------:R-:W3:Y:S03]  /*10920*/  LDSM.16.MT88.4 R156, [R204+0x7880] ;  /* 0x00788000cc9c783b */ /* 0x000ee60000004200 */
[--C-:B-1----:R-:W-:Y:S04]  /*10930*/  FFMA.FTZ R3, R173, c[0x0][0x2d0], -R169.reuse ;  /* 0x0000b400ad037a23 */ /* 0x102fe800000108a9 */
[C---:B-----5:R-:W-:Y:S01]  /*10940*/  HMMA.16816.F32.BF16 R40, R136.reuse, R144, R40 ;  /* 0x000000908828723c */ /* 0x060fe20000041828 */
[----:B------:R1:W5:Y:S07]  /*10950*/  MUFU.EX2 R181, R3 ;  /* 0x0000000300b57308 */ /* 0x00036e0000000800 */
[C---:B------:R-:W-:Y:S01]  /*10960*/  HMMA.16816.F32.BF16 R44, R136.reuse, R146, R44 ;  /* 0x00000092882c723c */ /* 0x040fe2000004182c */
[----:B------:R-:W3:Y:S07]  /*10970*/  LDSM.16.MT88.4 R144, [R203+0x7880] ;  /* 0x00788000cb90783b */ /* 0x000eee0000004200 */
[C---:B--2---:R-:W-:Y:S08]  /*10980*/  HMMA.16816.F32.BF16 R48, R136.reuse, R148, R48 ;  /* 0x000000948830723c */ /* 0x044ff00000041830 */
[C---:B------:R-:W-:Y:S01]  /*10990*/  HMMA.16816.F32.BF16 R52, R136.reuse, R150, R52 ;  /* 0x000000968834723c */ /* 0x040fe20000041834 */
[----:B------:R-:W-:Y:S03]  /*109a0*/  LDSM.16.MT88.4 R148, [R202+0x9080] ;  /* 0x00908000ca94783b */ /* 0x000fe60000004200 */
[--C-:B-1----:R-:W-:Y:S04]  /*109b0*/  FFMA.FTZ R3, R174, c[0x0][0x2d0], -R169.reuse ;  /* 0x0000b400ae037a23 */ /* 0x102fe800000108a9 */
[C---:B----4-:R-:W-:Y:S01]  /*109c0*/  HMMA.16816.F32.BF16 R56, R136.reuse, R140, R56 ;  /* 0x0000008c8838723c */ /* 0x050fe20000041838 */
[----:B------:R1:W2:Y:S07]  /*109d0*/  MUFU.EX2 R180, R3 ;  /* 0x0000000300b47308 */ /* 0x0002ae0000000800 */
[C---:B------:R-:W-:Y:S01]  /*109e0*/  HMMA.16816.F32.BF16 R60, R136.reuse, R142, R60 ;  /* 0x0000008e883c723c */ /* 0x040fe2000004183c */
[----:B------:R-:W4:Y:S07]  /*109f0*/  LDSM.16.MT88.4 R140, [R201+0x9080] ;  /* 0x00908000c98c783b */ /* 0x000f2e0000004200 */
[C---:B------:R-:W-:Y:S08]  /*10a00*/  HMMA.16816.F32.BF16 R64, R136.reuse, R152, R64 ;  /* 0x000000988840723c */ /* 0x040ff00000041840 */
[C---:B------:R-:W-:Y:S01]  /*10a10*/  HMMA.16816.F32.BF16 R68, R136.reuse, R154, R68 ;  /* 0x0000009a8844723c */ /* 0x040fe20000041844 */
[----:B------:R-:W2:Y:S03]  /*10a20*/  LDSM.16.MT88.4 R152, [R204+0x9080] ;  /* 0x00908000cc98783b */ /* 0x000ea60000004200 */
[----:B-1----:R-:W-:Y:S04]  /*10a30*/  FFMA.FTZ R3, R175, c[0x0][0x2d0], -R169 ;  /* 0x0000b400af037a23 */ /* 0x002fe800000108a9 */
[C---:B------:R-:W-:Y:S01]  /*10a40*/  HMMA.16816.F32.BF16 R72, R136.reuse, R160, R72 ;  /* 0x000000a08848723c */ /* 0x040fe20000041848 */
[----:B------:R-:W-:Y:S01]  /*10a50*/  LDSM.16.MT88.4 R168, [R203+0x5080] ;  /* 0x00508000cba8783b */ /* 0x000fe20000004200 */
[----:B------:R1:W1:Y:S06]  /*10a60*/  MUFU.EX2 R7, R3 ;  /* 0x0000000300077308 */ /* 0x00026c0000000800 */
[C---:B------:R-:W-:Y:S01]  /*10a70*/  HMMA.16816.F32.BF16 R76, R136.reuse, R162, R76 ;  /* 0x000000a2884c723c */ /* 0x040fe2000004184c */
[----:B------:R-:W-:Y:S07]  /*10a80*/  LDSM.16.MT88.4 R160, [R202+0x5080] ;  /* 0x00508000caa0783b */ /* 0x000fee0000004200 */
[C---:B------:R-:W-:Y:S01]  /*10a90*/  HMMA.16816.F32.BF16 R80, R136.reuse, R164, R80 ;  /* 0x000000a48850723c */ /* 0x040fe20000041850 */
[----:B------:R-:W-:Y:S07]  /*10aa0*/  LDSM.16.MT88.4 R172, [R201+0x6880] ;  /* 0x00688000c9ac783b */ /* 0x000fee0000004200 */
[C---:B------:R-:W-:Y:S01]  /*10ab0*/  HMMA.16816.F32.BF16 R84, R136.reuse, R166, R84 ;  /* 0x000000a68854723c */ /* 0x040fe20000041854 */
[----:B------:R-:W-:Y:S03]  /*10ac0*/  LDSM.16.MT88.4 R164, [R204+0x5080] ;  /* 0x00508000cca4783b */ /* 0x000fe60000004200 */
[----:B-1----:R-:W-:Y:S02]  /*10ad0*/  FFMA.FTZ R3, R0, R230, R198 ;  /* 0x000000e600037223 */ /* 0x002fe400000100c6 */
[----:B------:R-:W-:Y:S02]  /*10ae0*/  FADD.FTZ R0, R226, R2 ;  /* 0x00000002e2007221 */ /* 0x000fe40000010000 */
[C---:B---3--:R-:W-:Y:S04]  /*10af0*/  HMMA.16816.F32.BF16 R88, R136.reuse, R156, R88 ;  /* 0x0000009c8858723c */ /* 0x048fe80000041858 */
[----:B------:R-:W-:Y:S02]  /*10b00*/  FADD.FTZ R2, R197, R3 ;  /* 0x00000003c5027221 */ /* 0x000fe40000010000 */
[----:B------:R-:W-:Y:S02]  /*10b10*/  FADD.FTZ R0, R221, R0 ;  /* 0x00000000dd007221 */ /* 0x000fe40000010000 */
[C---:B------:R-:W-:Y:S01]  /*10b20*/  HMMA.16816.F32.BF16 R92, R136.reuse, R158, R92 ;  /* 0x0000009e885c723c */ /* 0x040fe2000004185c */
[----:B------:R-:W-:Y:S03]  /*10b30*/  LDSM.16.MT88.4 R156, [R201+0x5080] ;  /* 0x00508000c99c783b */ /* 0x000fe60000004200 */
[----:B------:R-:W-:Y:S02]  /*10b40*/  FADD.FTZ R2, R196, R2 ;  /* 0x00000002c4027221 */ /* 0x000fe40000010000 */
[----:B------:R-:W-:Y:S02]  /*10b50*/  FADD.FTZ R0, R199, R0 ;  /* 0x00000000c7007221 */ /* 0x000fe40000010000 */
[C---:B------:R-:W-:Y:S04]  /*10b60*/  HMMA.16816.F32.BF16 R96, R136.reuse, R144, R96 ;  /* 0x000000908860723c */ /* 0x040fe80000041860 */
[----:B------:R-:W-:Y:S02]  /*10b70*/  FADD.FTZ R2, R195, R2 ;  /* 0x00000002c3027221 */ /* 0x000fe40000010000 */
[----:B------:R-:W-:Y:S02]  /*10b80*/  FADD.FTZ R0, R194, R0 ;  /* 0x00000000c2007221 */ /* 0x000fe40000010000 */
[C---:B------:R-:W-:Y:S01]  /*10b90*/  HMMA.16816.F32.BF16 R100, R136.reuse, R146, R100 ;  /* 0x000000928864723c */ /* 0x040fe20000041864 */
[----:B------:R-:W1:Y:S03]  /*10ba0*/  LDSM.16.MT88.4 R144, [R203+0x9080] ;  /* 0x00908000cb90783b */ /* 0x000e660000004200 */
[----:B------:R-:W-:Y:S02]  /*10bb0*/  FADD.FTZ R2, R190, R2 ;  /* 0x00000002be027221 */ /* 0x000fe40000010000 */
[----:B------:R-:W-:Y:S02]  /*10bc0*/  FADD.FTZ R0, R193, R0 ;  /* 0x00000000c1007221 */ /* 0x000fe40000010000 */
[C---:B----4-:R-:W-:Y:S04]  /*10bd0*/  HMMA.16816.F32.BF16 R104, R136.reuse, R140, R104 ;  /* 0x0000008c8868723c */ /* 0x050fe80000041868 */
        /* <DEDUP_REMOVED lines=12> */
[----:B-----5:R-:W-:Y:S02]  /*10ca0*/  FADD.FTZ R0, R181, R3 ;  /* 0x00000003b5007221 */ /* 0x020fe40000010000 */
[----:B------:R-:W-:Y:S02]  /*10cb0*/  FADD.FTZ R2, R184, R2 ;  /* 0x00000002b8027221 */ /* 0x000fe40000010000 */
[C---:B------:R-:W-:Y:S04]  /*10cc0*/  HMMA.16816.F32.BF16 R124, R136.reuse, R154, R124 ;  /* 0x0000009a887c723c */ /* 0x040fe8000004187c */
[----:B------:R-:W-:Y:S02]  /*10cd0*/  FADD.FTZ R0, R180, R0 ;  /* 0x00000000b4007221 */ /* 0x000fe40000010000 */
[----:B------:R-:W-:Y:S02]  /*10ce0*/  FADD.FTZ R231, R183, R2 ;  /* 0x00000002b7e77221 */ /* 0x000fe40000010000 */
[C---:B-1----:R-:W-:Y:S04]  /*10cf0*/  HMMA.16816.F32.BF16 R128, R136.reuse, R144, R128 ;  /* 0x000000908880723c */ /* 0x042fe80000041880 */
[----:B------:R-:W-:Y:S01]  /*10d00*/  FADD.FTZ R230, R7, R0 ;  /* 0x0000000007e67221 */ /* 0x000fe20000010000 */
[----:B------:R-:W-:Y:S03]  /*10d10*/  IADD3 R0, R222, -0x1, RZ ;  /* 0xffffffffde007810 */ /* 0x000fe60007ffe0ff */
[----:B------:R-:W-:Y:S04]  /*10d20*/  HMMA.16816.F32.BF16 R132, R136, R146, R132 ;  /* 0x000000928884723c */ /* 0x000fe80000041884 */
[----:B------:R-:W-:Y:S03]  /*10d30*/  MOV R222, R0 ;  /* 0x0000000000de7202 */ /* 0x000fe60000000f00 */
[----:B------:R-:W-:Y:S02]  /*10d40*/  F2FP.BF16.PACK_AB R136, R185, R186 ;  /* 0x000000bab988723e */ /* 0x000fe400000010ff */
[----:B------:R-:W-:Y:S03]  /*10d50*/  F2FP.BF16.PACK_AB R138, R183, R184 ;  /* 0x000000b8b78a723e */ /* 0x000fe600000010ff */
[----:B------:R-:W-:Y:S02]  /*10d60*/  F2FP.BF16.PACK_AB R137, R181, R182 ;  /* 0x000000b6b589723e */ /* 0x000fe400000010ff */
[----:B------:R-:W-:Y:S02]  /*10d70*/  F2FP.BF16.PACK_AB R139, R7, R180 ;  /* 0x000000b4078b723e */ /* 0x000fe400000010ff */
[----:B------:R-:W-:Y:S05]  /*10d80*/  MOV R7, R4 ;  /* 0x0000000400077202 */ /* 0x000fea0000000f00 */
[C---:B------:R-:W-:Y:S01]  /*10d90*/  HMMA.16816.F32.BF16 R140, R136.reuse, R156, R8 ;  /* 0x0000009c888c723c */ /* 0x040fe20000041808 */
        /* <DEDUP_REMOVED lines=40> */
[----:B------:R-:W-:Y:S07]  /*11020*/  HMMA.16816.F32.BF16 R132, R136, R18, R132 ;  /* 0x000000128884723c */ /* 0x000fee0000041884 */
[----:B------:R-:W-:Y:S01]  /*11030*/  MOV R136, R6 ;  /* 0x0000000600887202 */ /* 0x000fe20000000f00 */
[----:B------:R-:W-:-:S05]  /*11040*/  @P0 BRA `(.L_x_1246) ;  /* 0xffffc3e000000947 */ /* 0x000fca000383ffff */
[----:B------:R-:W2:Y:S01]  /*11050*/  LDL R3, [R1+0x4] ;  /* 0x0000040001037983 */ /* 0x000ea20000100800 */
[----:B------:R-:W-:Y:S01]  /*11060*/  IMAD.MOV.U32 R7, RZ, RZ, R4 ;  /* 0x000000ffff077224 */ /* 0x000fe200078e0004 */
[----:B------:R-:W-:Y:S01]  /*11070*/  MOV R222, R0 ;  /* 0x0000000000de7202 */ /* 0x000fe20000000f00 */
[----:B------:R-:W-:Y:S01]  /*11080*/  IMAD.MOV.U32 R136, RZ, RZ, R6 ;  /* 0x000000ffff887224 */ /* 0x000fe200078e0006 */
[----:B--2---:R-:W-:-:S07]  /*11090*/  SHF.L.U32 R3, R3, 0x7, RZ ;  /* 0x0000000703037819 */ /* 0x004fce00000006ff */
.L_x_1223:
[----:B------:R-:W2:Y:S04]  /*110a0*/  LDL R2, [R1+0x64] ;  /* 0x0000640001027983 */ /* 0x000ea80000100800 */
[----:B------:R-:W3:Y:S01]  /*110b0*/  LDL R4, [R1+0x58] ;  /* 0x0000580001047983 */ /* 0x000ee20000100800 */
[----:B------:R-:W-:Y:S01]  /*110c0*/  IMAD.MOV.U32 R6, RZ, RZ, 0x1 ;  /* 0x00000001ff067424 */ /* 0x000fe200078e00ff */
[----:B------:R-:W-:-:S02]  /*110d0*/  IADD3 R3, R3, 0x7f, RZ ;  /* 0x0000007f03037810 */ /* 0x000fc40007ffe0ff */
[----:B------:R-:W-:Y:S02]  /*110e0*/  LOP3.LUT R212, R212, 0xffffdfff, RZ, 0xc0, !PT ;  /* 0xffffdfffd4d47812 */ /* 0x000fe400078ec0ff */
[----:B------:R-:W-:-:S13]  /*110f0*/  ISETP.NE.AND P0, PT, R6, c[0x0][0x2c4], PT ;  /* 0x0000b10006007a0c */ /* 0x000fda0003f05270 */
[----:B------:R-:W-:Y:S01]  /*11100*/  @P0 IMAD.HI.U32 R0, R3, c[0x0][0x2c8], RZ ;  /* 0x0000b20003000a27 */ /* 0x000fe200078e00ff */
[----:B------:R-:W-:-:S04]  /*11110*/  @P0 LOP3.LUT R212, R212, 0x2000, RZ, 0xfc, !PT ;  /* 0x00002000d4d40812 */ /* 0x000fc800078efcff */
[----:B------:R-:W-:Y:S02]  /*11120*/  @P0 SHF.R.U32.HI R3, RZ, c[0x0][0x2cc], R0 ;  /* 0x0000b300ff030a19 */ /* 0x000fe40000011600 */
[----:B------:R-:W-:Y:S02]  /*11130*/  ISETP.LE.AND P0, PT, R6, c[0x0][0x32c], PT ;  /* 0x0000cb0006007a0c */ /* 0x000fe40003f03270 */
[----:B------:R-:W-:-:S11]  /*11140*/  LOP3.LUT R212, R212, 0xffffefff, RZ, 0xc0, !PT ;  /* 0xffffefffd4d47812 */ /* 0x000fd600078ec0ff */
[----:B------:R-:W-:Y:S02]  /*11150*/  @P0 LOP3.LUT R212, R212, 0x1000, RZ, 0xfc, !PT ;  /* 0x00001000d4d40812 */ /* 0x000fe400078efcff */
[----:B--2---:R-:W-:-:S05]  /*11160*/  IADD3 R3, R3, 0x1, R2 ;  /* 0x0000000103037810 */ /* 0x004fca0007ffe002 */
[----:B---3--:R-:W-:-:S05]  /*11170*/  IMAD.IADD R3, R3, 0x1, -R4 ;  /* 0x0000000103037824 */ /* 0x008fca00078e0a04 */
[----:B------:R-:W-:Y:S01]  /*11180*/  IADD3 R2, R3, -c[0x0][0x324], RZ ;  /* 0x8000c90003027a10 */ /* 0x000fe20007ffe0ff */
[----:B------:R-:W-:Y:S05]  /*11190*/  @!P0 BRA `(.L_x_1247) ;  /* 0x0000010000008947 */ /* 0x000fea0003800000 */
[----:B------:R-:W-:Y:S01]  /*111a0*/  MOV R0, R3 ;  /* 0x0000000300007202 */ /* 0x000fe20000000f00 */
        /* <DEDUP_REMOVED lines=9> */
.L_x_1249:
[----:B------:R-:W-:-:S13]  /*11240*/  ISETP.NE.AND P0, PT, R6, c[0x0][0x32c], PT ;  /* 0x0000cb0006007a0c */ /* 0x000fda0003f05270 */
[----:B------:R-:W-:-:S05]  /*11250*/  @P0 IMAD.HI.U32 R3, R0, c[0x0][0x330], RZ ;  /* 0x0000cc0000030a27 */ /* 0x000fca00078e00ff */
[----:B------:R-:W-:Y:S02]  /*11260*/  @P0 SHF.R.U32.HI R0, RZ, c[0x0][0x334], R3 ;  /* 0x0000cd00ff000a19 */ /* 0x000fe40000011603 */
.L_x_1250:
[----:B------:R-:W-:Y:S05]  /*11270*/  BSYNC B0 ;  /* 0x0000000000007941 */ /* 0x000fea0003800000 */
.L_x_1248:
[----:B------:R-:W-:-:S05]  /*11280*/  IMAD R0, R0, c[0x0][0x32c], RZ ;  /* 0x0000cb0000007a24 */ /* 0x000fca00078e02ff */
[----:B------:R-:W-:-:S04]  /*11290*/  IMNMX R2, R2, R0, !PT ;  /* 0x0000000002027217 */ /* 0x000fc80007800200 */
.L_x_1247:
[----:B------:R-:W-:-:S05]  /*112a0*/  IADD3 R2, R2, 0x2f, RZ ;  /* 0x0000002f02027810 */ /* 0x000fca0007ffe0ff */
[----:B------:R-:W-:-:S05]  /*112b0*/  IMAD.HI R2, R2, 0x2aaaaaab, RZ ;  /* 0x2aaaaaab02027827 */ /* 0x000fca00078e02ff */
[----:B------:R-:W-:-:S04]  /*112c0*/  SHF.R.U32.HI R236, RZ, 0x1f, R2 ;  /* 0x0000001fffec7819 */ /* 0x000fc80000011602 */
[----:B------:R-:W-:-:S04]  /*112d0*/  LEA.HI.SX32 R236, R2, R236, 0x1d ;  /* 0x000000ec02ec7211 */ /* 0x000fc800078feaff */
[----:B------:R-:W-:-:S04]  /*112e0*/  IMNMX R236, R234, R236, !PT ;  /* 0x000000eceaec7217 */ /* 0x000fc80007800200 */
[----:B------:R-:W-:-:S13]  /*112f0*/  ISETP.GE.AND P0, PT, R222, R236, PT ;  /* 0x000000ecde00720c */ /* 0x000fda0003f06270 */
[----:B------:R-:W-:Y:S05]  /*11300*/  @!P0 BRA `(.L_x_1251) ;  /* 0x000030c000008947 */ /* 0x000fea0003800000 */
[----:B------:R-:W-:Y:S01]  /*11310*/  IADD3 R0, R223, 0x40, RZ ;  /* 0x00000040df007810 */ /* 0x000fe20007ffe0ff */
[----:B------:R-:W-:Y:S01]  /*11320*/  IMAD.SHL.U32 R218, R249, 0x2, RZ ;  /* 0x00000002f9da7824 */ /* 0x000fe200078e00ff */
[----:B------:R-:W-:Y:S01]  /*11330*/  SHF.R.S32.HI R3, RZ, 0x1f, R223 ;  /* 0x0000001fff037819 */ /* 0x000fe200000114df */
[----:B------:R-:W-:Y:S01]  /*11340*/  IMAD.SHL.U32 R216, R248, 0x2, RZ ;  /* 0x00000002f8d87824 */ /* 0x000fe200078e00ff */
[----:B------:R-:W-:Y:S01]  /*11350*/  IADD3 R2, R223, 0x80, RZ ;  /* 0x00000080df027810 */ /* 0x000fe20007ffe0ff */
[----:B------:R-:W-:Y:S01]  /*11360*/  IMAD.SHL.U32 R214, R247, 0x2, RZ ;  /* 0x00000002f7d67824 */ /* 0x000fe200078e00ff */
[----:B------:R-:W-:Y:S01]  /*11370*/  ISETP.GE.AND P3, PT, R0, c[0x0][0x1d4], PT ;  /* 0x0000750000007a0c */ /* 0x000fe20003f66270 */
[C---:B------:R-:W-:Y:S01]  /*11380*/  IMAD.SHL.U32 R0, R223.reuse, 0x2, RZ ;  /* 0x00000002df007824 */ /* 0x040fe200078e00ff */
[----:B------:R-:W-:Y:S02]  /*11390*/  SHF.L.U64.HI R220, R223, 0x1, R3 ;  /* 0x00000001dfdc7819 */ /* 0x000fe40000010203 */
[----:B------:R-:W-:-:S02]  /*113a0*/  ISETP.GE.AND P4, PT, R2, c[0x0][0x1d4], PT ;  /* 0x0000750002007a0c */ /* 0x000fc40003f86270 */
[----:B------:R-:W-:Y:S02]  /*113b0*/  SHF.L.U64.HI R219, R249, 0x1, R252 ;  /* 0x00000001f9db7819 */ /* 0x000fe400000102fc */
[----:B------:R-:W-:Y:S02]  /*113c0*/  SHF.L.U64.HI R217, R248, 0x1, R251 ;  /* 0x00000001f8d97819 */ /* 0x000fe400000102fb */
[----:B------:R-:W-:Y:S02]  /*113d0*/  SHF.L.U64.HI R215, R247, 0x1, R250 ;  /* 0x00000001f7d77819 */ /* 0x000fe400000102fa */
[----:B------:R-:W-:Y:S02]  /*113e0*/  ISETP.GE.AND P2, PT, R223, c[0x0][0x1d4], PT ;  /* 0x00007500df007a0c */ /* 0x000fe40003f46270 */
.L_x_1264:
[----:B------:R-:W-:Y:S04]  /*113f0*/  DEPBAR.LE SB0, 0x0 ;  /* 0x000080000000791a */ /* 0x000fe80000000000 */
[----:B------:R-:W-:Y:S01]  /*11400*/  WARPSYNC 0xffffffff ;  /* 0xffffffff00007948 */ /* 0x000fe20003800000 */
[----:B------:R-:W-:Y:S01]  /*11410*/  BAR.SYNC.DEFER_BLOCKING 0x0 ;  /* 0x0000000000007b1d */ /* 0x000fe20000010000 */
[----:B------:R-:W-:Y:S02]  /*11420*/  ISETP.GT.AND P0, PT, R234, R222, PT ;  /* 0x000000deea00720c */ /* 0x000fe40003f04270 */
[----:B------:R-:W-:Y:S03]  /*11430*/  MOV R6, R136 ;  /* 0x0000008800067202 */ /* 0x000fe60000000f00 */
        /* <DEDUP_REMOVED lines=27> */
.L_x_1338:
[----:B------:R-:W-:-:S05]  /*115f0*/  BRA.DIV ~URZ, `(.L_x_1255) ;  /* 0x0000ae127f007947 */ /* 0x000fca000b800000 */
[----:B------:R4:W3:Y:S02]  /*11600*/  SHFL.IDX PT, R0, R19, RZ, 0x181f ;  /* 0x00181fff13007589 */ /* 0x0008e400000e0000 */
.L_x_1339:
[C---:B------:R-:W-:Y:S01]  /*11610*/  IMAD.SHL.U32 R2, R223.reuse, 0x2, RZ ;  /* 0x00000002df027824 */ /* 0x040fe200078e00ff */
[----:B------:R-:W-:Y:S02]  /*11620*/  IADD3 R24, R223, 0xc0, RZ ;  /* 0x000000c0df187810 */ /* 0x000fe40007ffe0ff */
[----:B------:R-:W-:Y:S02]  /*11630*/  LOP3.LUT P1, RZ, R212, 0x800, RZ, 0xc0, !PT ;  /* 0x00000800d4ff7812 */ /* 0x000fe4000782c0ff */
[----:B---3--:R-:W-:Y:S02]  /*11640*/  IADD3 R16, P0, R0, R2, RZ ;  /* 0x0000000200107210 */ /* 0x008fe40007f1e0ff */
[----:B------:R-:W-:Y:S03]  /*11650*/  ISETP.GE.AND P5, PT, R24, c[0x0][0x1d4], PT ;  /* 0x0000750018007a0c */ /* 0x000fe60003fa6270 */
[----:B------:R-:W-:Y:S01]  /*11660*/  IMAD.X R17, R4, 0x1, R220, P0 ;  /* 0x0000000104117824 */ /* 0x000fe200000e06dc */
[----:B------:R-:W-:Y:S04]  /*11670*/  IADD3 R10, P0, R0, R218, RZ ;  /* 0x000000da000a7210 */ /* 0x000fe80007f1e0ff */
        /* <DEDUP_REMOVED lines=16> */
.L_x_1340:
[C---:B---3--:R-:W-:Y:S01]  /*11780*/  IMAD.SHL.U32 R2, R223.reuse, 0x2, RZ ;  /* 0x00000002df027824 */ /* 0x048fe200078e00ff */
[----:B----4-:R-:W-:Y:S04]  /*11790*/  IADD3 R18, R223, 0xc0, RZ ;  /* 0x000000c0df127810 */ /* 0x010fe80007ffe0ff */
[----:B--2---:R-:W-:Y:S02]  /*117a0*/  IADD3 R16, P0, R0, R2, RZ ;  /* 0x0000000200107210 */ /* 0x004fe40007f1e0ff */
        /* <DEDUP_REMOVED lines=14> */
[----:B------:R2:W-:Y:S03]  /*11890*/  LDGSTS.E.BYPASS.LTC128B.128 [R213+0x9880], [R2.64], !P1 ;  /* 0x0988000002d57fae */ /* 0x0005e6000c901d4e */
.L_x_1253:
[----:B------:R-:W-:Y:S05]  /*118a0*/  BSYNC B0 ;  /* 0x0000000000007941 */ /* 0x000fea0003800000 */
.L_x_1252:
        /* <DEDUP_REMOVED lines=173> */
[----:B------:R1:W1:Y:S10]  /*12380*/  MUFU.TANH R139, R12 ;  /* 0x0000000c008b7308 */ /* 0x0002740000002400 */
[----:B------:R1:W1:Y:S01]  /*12390*/  MUFU.TANH R137, R13 ;  /* 0x0000000d00897308 */ /* 0x0002620000002400 */
[----:B----4-:R-:W4:Y:S01]  /*123a0*/  LDSM.16.M88.4 R8, [R205+0x5800] ;  /* 0x00580000cd08783b */ /* 0x010f220000000200 */
[----:B------:R-:W-:Y:S08]  /*123b0*/  DEPBAR.LE SB0, 0x0 ;  /* 0x000080000000791a */ /* 0x000ff00000000000 */
[----:B------:R1:W1:Y:S01]  /*123c0*/  MUFU.TANH R138, R14 ;  /* 0x0000000e008a7308 */ /* 0x0002620000002400 */
[----:B------:R-:W-:Y:S09]  /*123d0*/  BAR.SYNC.DEFER_BLOCKING 0x0 ;  /* 0x0000000000007b1d */ /* 0x000ff20000010000 */
[----:B------:R1:W1:Y:S10]  /*123e0*/  MUFU.TANH R164, R15 ;  /* 0x0000000f00a47308 */ /* 0x0002740000002400 */
[----:B------:R1:W1:Y:S10]  /*123f0*/  MUFU.TANH R172, R16 ;  /* 0x0000001000ac7308 */ /* 0x0002740000002400 */
[----:B------:R1:W1:Y:S01]  /*12400*/  MUFU.TANH R173, R17 ;  /* 0x0000001100ad7308 */ /* 0x0002620000002400 */
[C---:B----4-:R-:W-:Y:S09]  /*12410*/  HMMA.16816.F32.BF16 R24, R180.reuse, R8, R24 ;  /* 0x00000008b418723c */ /* 0x050ff20000041818 */
[----:B------:R4:W1:Y:S01]  /*12420*/  MUFU.TANH R176, R18 ;  /* 0x0000001200b07308 */ /* 0x0008620000002400 */
[----:B------:R-:W-:Y:S09]  /*12430*/  HMMA.16816.F32.BF16 R28, R180, R10, R28 ;  /* 0x0000000ab41c723c */ /* 0x000ff2000004181c */
[----:B------:R4:W1:Y:S05]  /*12440*/  MUFU.TANH R178, R19 ;  /* 0x0000001300b27308 */ /* 0x00086a0000002400 */
[----:B------:R-:W-:Y:S05]  /*12450*/  FMUL.FTZ R24, R24, c[0x0][0x320] ;  /* 0x0000c80018187a20 */ /* 0x000fea0000410000 */
        /* <DEDUP_REMOVED lines=19> */
[----:B------:R-:W-:-:S05]  /*12590*/  @!P0 BRA `(.L_x_1258) ;  /* 0x000004d000008947 */ /* 0x000fca0003800000 */
[----:B--23--:R-:W-:Y:S01]  /*125a0*/  IMAD.MOV.U32 R0, RZ, RZ, 0x1 ;  /* 0x00000001ff007424 */ /* 0x00cfe200078e00ff */
        /* <DEDUP_REMOVED lines=18> */
[----:B------:R2:W3:Y:S04]  /*126d0*/  @!P1 LDG.E R224, [R8.64] ;  /* 0x0000000e08e09981 */ /* 0x0004e8000c1e1900 */
[----:B------:R-:W-:Y:S04]  /*126e0*/  IMAD R0, R0, c[0x0][0x1e0], RZ ;  /* 0x0000780000007a24 */ /* 0x000fe800078e02ff */
[----:B------:R-:W-:Y:S04]  /*126f0*/  IMAD R0, R225, c[0x0][0x1e4], R0 ;  /* 0x00007900e1007a24 */ /* 0x000fe800078e0200 */
[----:B------:R-:W-:Y:S01]  /*12700*/  IMAD.IADD R3, R3, 0x1, R0 ;  /* 0x0000000103037824 */ /* 0x000fe200078e0200 */
[----:B--2---:R-:W-:Y:S02]  /*12710*/  IADD3 R8, -R237, 0x30, RZ ;  /* 0x00000030ed087810 */ /* 0x004fe40007ffe1ff */
[----:B---3--:R-:W-:Y:S01]  /*12720*/  SHF.R.S32.HI R9, RZ, 0x1f, R224 ;  /* 0x0000001fff097819 */ /* 0x008fe200000114e0 */
[----:B------:R-:W-:Y:S04]  /*12730*/  IMAD.WIDE.U32 R2, R224, c[0x0][0x1f0], R2 ;  /* 0x00007c00e0027a25 */ /* 0x000fe800078e0002 */
[----:B------:R-:W-:Y:S01]  /*12740*/  IMAD R9, R9, c[0x0][0x1f0], RZ ;  /* 0x00007c0009097a24 */ /* 0x000fe200078e02ff */
[----:B------:R-:W-:Y:S03]  /*12750*/  IADD3 R0, P0, R226, R2, RZ ;  /* 0x00000002e2007210 */ /* 0x000fe60007f1e0ff */
[----:B------:R-:W-:Y:S05]  /*12760*/  IMAD R9, R224, c[0x0][0x1f4], R9 ;  /* 0x00007d00e0097a24 */ /* 0x000fea00078e0209 */
[----:B------:R-:W-:Y:S02]  /*12770*/  IADD3.X R9, R245, R3, R9, P0, !PT ;  /* 0x00000003f5097210 */ /* 0x000fe400007fe409 */
[C---:B-1----:R-:W-:Y:S04]  /*12780*/  LEA R16, P0, R0.reuse, c[0x0][0x1c8], 0x1 ;  /* 0x0000720000107a11 */ /* 0x042fe800078008ff */
[----:B------:R-:W-:Y:S02]  /*12790*/  LEA.HI.X R9, R0, c[0x0][0x1cc], R9, 0x1, P0 ;  /* 0x0000730000097a11 */ /* 0x000fe400000f0c09 */
[----:B------:R-:W-:Y:S01]  /*127a0*/  ISETP.GE.AND P0, PT, R8, 0x1, PT ;  /* 0x000000010800780c */ /* 0x000fe20003f06270 */
[----:B------:R-:W-:-:S10]  /*127b0*/  BRA.DIV ~URZ, `(.L_x_1259) ;  /* 0x00009dc27f007947 */ /* 0x000fd4000b800000 */
[----:B------:R1:W2:Y:S02]  /*127c0*/  SHFL.IDX PT, R4, R9, RZ, 0x181f ;  /* 0x00181fff09047589 */ /* 0x0002a400000e0000 */
.L_x_1341:
[----:B------:R-:W-:-:S05]  /*127d0*/  BRA.DIV ~URZ, `(.L_x_1260) ;  /* 0x00009e227f007947 */ /* 0x000fca000b800000 */
[----:B------:R3:W1:Y:S02]  /*127e0*/  SHFL.IDX PT, R0, R16, RZ, 0x181f ;  /* 0x00181fff10007589 */ /* 0x00066400000e0000 */
.L_x_1342:
[C---:B------:R-:W-:Y:S01]  /*127f0*/  IMAD.SHL.U32 R2, R223.reuse, 0x2, RZ ;  /* 0x00000002df027824 */ /* 0x040fe200078e00ff */
[----:B------:R-:W-:Y:S04]  /*12800*/  IADD3 R17, R223, 0xc0, RZ ;  /* 0x000000c0df117810 */ /* 0x000fe80007ffe0ff */
[----:B-1----:R-:W-:Y:S02]  /*12810*/  @P0 IADD3 R14, P1, R0, R2, RZ ;  /* 0x00000002000e0210 */ /* 0x002fe40007f3e0ff */
[----:B------:R-:W-:Y:S03]  /*12820*/  ISETP.GE.AND P5, PT, R17, c[0x0][0x1d4], PT ;  /* 0x0000750011007a0c */ /* 0x000fe60003fa6270 */
[----:B--2---:R-:W-:Y:S01]  /*12830*/  @P0 IMAD.X R15, R4, 0x1, R220, P1 ;  /* 0x00000001040f0824 */ /* 0x004fe200008e06dc */
[----:B------:R-:W-:Y:S04]  /*12840*/  @P0 IADD3 R12, P1, R0, R218, RZ ;  /* 0x000000da000c0210 */ /* 0x000fe80007f3e0ff */
[----:B------:R-:W-:Y:S01]  /*12850*/  @!PT LDS RZ, [RZ] ;  /* 0x00000000fffff984 */ /* 0x000fe20000000800 */
[----:B------:R-:W-:Y:S01]  /*12860*/  @!PT LDS RZ, [RZ] ;  /* 0x00000000fffff984 */ /* 0x000fe20000000800 */
[----:B------:R-:W-:Y:S01]  /*12870*/  @!PT LDS RZ, [RZ] ;  /* 0x00000000fffff984 */ /* 0x000fe20000000800 */
[----:B------:R1:W-:Y:S01]  /*12880*/  @P0 LDGSTS.E.BYPASS.LTC128B.128 [R213+0xa080], [R14.64], !P2 ;  /* 0x0a0800000ed50fae */ /* 0x0003e2000d101d4e */
[----:B------:R-:W-:Y:S01]  /*12890*/  @P0 IMAD.X R13, R4, 0x1, R219, P1 ;  /* 0x00000001040d0824 */ /* 0x000fe200008e06db */
[----:B------:R-:W-:Y:S04]  /*128a0*/  @P0 IADD3 R10, P1, R0, R216, RZ ;  /* 0x000000d8000a0210 */ /* 0x000fe80007f3e0ff */
        /* <DEDUP_REMOVED lines=8> */
[----:B------:R2:W1:Y:S04]  /*12930*/  SHFL.IDX PT, R4, R9, 0x1, 0x181f ;  /* 0x00381f0009047f89 */ /* 0x00046800000e0000 */
[----:B------:R2:W3:Y:S02]  /*12940*/  SHFL.IDX PT, R0, R16, 0x1, 0x181f ;  /* 0x00381f0010007f89 */ /* 0x0004e400000e0000 */
.L_x_1343:
[C---:B-1----:R-:W-:Y:S01]  /*12950*/  IMAD.SHL.U32 R2, R223.reuse, 0x2, RZ ;  /* 0x00000002df027824 */ /* 0x042fe200078e00ff */
[----:B------:R-:W-:Y:S04]  /*12960*/  IADD3 R14, R223, 0xc0, RZ ;  /* 0x000000c0df0e7810 */ /* 0x000fe80007ffe0ff */
[----:B---3--:R-:W-:Y:S02]  /*12970*/  @P0 IADD3 R12, P1, R0, R2, RZ ;  /* 0x00000002000c0210 */ /* 0x008fe40007f3e0ff */
[----:B------:R-:W-:Y:S03]  /*12980*/  ISETP.GE.AND P5, PT, R14, c[0x0][0x1d4], PT ;  /* 0x000075000e007a0c */ /* 0x000fe60003fa6270 */
[----:B------:R-:W-:Y:S01]  /*12990*/  @P0 IMAD.X R13, R4, 0x1, R220, P1 ;  /* 0x00000001040d0824 */ /* 0x000fe200008e06dc */
        /* <DEDUP_REMOVED lines=8> */
[----:B--2---:R-:W-:Y:S01]  /*12a20*/  @P0 IMAD.X R9, R4, 0x1, R217, P1 ;  /* 0x0000000104090824 */ /* 0x004fe200008e06d9 */
[----:B------:R-:W-:Y:S04]  /*12a30*/  @P0 IADD3 R2, P1, R0, R214, RZ ;  /* 0x000000d600020210 */ /* 0x000fe80007f3e0ff */
[----:B------:R1:W-:Y:S01]  /*12a40*/  @P0 LDGSTS.E.BYPASS.LTC128B.128 [R213+0xe080], [R8.64], !P4 ;  /* 0x0e08000008d50fae */ /* 0x0003e2000e101d4e */
[----:B------:R-:W-:Y:S05]  /*12a50*/  @P0 IMAD.X R3, R4, 0x1, R215, P1 ;  /* 0x0000000104030824 */ /* 0x000fea00008e06d7 */
[----:B------:R1:W-:Y:S03]  /*12a60*/  @P0 LDGSTS.E.BYPASS.LTC128B.128 [R213+0xf880], [R2.64], !P5 ;  /* 0x0f88000002d50fae */ /* 0x0003e6000e901d4e */
.L_x_1258:
[----:B--23--:R-:W-:Y:S05]  /*12a70*/  BSYNC B0 ;  /* 0x0000000000007941 */ /* 0x00cfea0003800000 */
.L_x_1257:
[----:B-1----:R-:W-:Y:S01]  /*12a80*/  FMNMX.FTZ R2, R170, R136, !PT ;  /* 0x00000088aa027209 */ /* 0x002fe20007810000 */
        /* <DEDUP_REMOVED lines=25> */
[----:B------:R1:W2:Y:S02]  /*12c20*/  SHFL.BFLY PT, R0, R4, 0x2, 0x1f ;  /* 0x0c401f0004007f89 */ /* 0x0002a400000e0000 */
.L_x_1344:
[----:B--2---:R-:W-:Y:S01]  /*12c30*/  FMNMX.FTZ R136, R4, R0, !PT ;  /* 0x0000000004887209 */ /* 0x004fe20007810000 */
[----:B------:R-:W-:-:S05]  /*12c40*/  BRA.DIV ~URZ, `(.L_x_1263) ;  /* 0x00009b627f007947 */ /* 0x000fca000b800000 */
[----:B-1----:R-:W-:Y:S04]  /*12c50*/  SHFL.BFLY PT, R4, R8, 0x2, 0x1f ;  /* 0x0c401f0008047f89 */ /* 0x002fe800000e0000 */
[----:B------:R-:W1:Y:S02]  /*12c60*/  SHFL.BFLY PT, R2, R136, 0x1, 0x1f ;  /* 0x0c201f0088027f89 */ /* 0x000e6400000e0000 */
[----:B-1----:R-:W-:Y:S02]  /*12c70*/  FMNMX.FTZ R136, R136, R2, !PT ;  /* 0x0000000288887209 */ /* 0x002fe40007810000 */
[----:B------:R-:W-:Y:S05]  /*12c80*/  FMNMX.FTZ R4, R8, R4, !PT ;  /* 0x0000000408047209 */ /* 0x000fea0007810000 */
[----:B------:R1:W2:Y:S02]  /*12c90*/  SHFL.BFLY PT, R0, R4, 0x1, 0x1f ;  /* 0x0c201f0004007f89 */ /* 0x0002a400000e0000 */
.L_x_1345:
[C---:B------:R-:W-:Y:S01]  /*12ca0*/  FADD.FTZ R2, -R136.reuse, R6 ;  /* 0x0000000688027221 */ /* 0x040fe20000010100 */
[----:B------:R-:W-:Y:S01]  /*12cb0*/  WARPSYNC 0xffffffff ;  /* 0xffffffff00007948 */ /* 0x000fe20003800000 */
[----:B------:R-:W-:Y:S01]  /*12cc0*/  FMUL.FTZ R6, R136, c[0x0][0x2d0] ;  /* 0x0000b40088067a20 */ /* 0x000fe20000410000 */
[----:B----4-:R-:W3:Y:S01]  /*12cd0*/  LDSM.16.MT88.4 R16, [R201+0x4080] ;  /* 0x00408000c910783b */ /* 0x010ee20000004200 */
[----:B------:R-:W-:Y:S01]  /*12ce0*/  FMUL.FTZ R2, R2, c[0x0][0x2d0] ;  /* 0x0000b40002027a20 */ /* 0x000fe20000410000 */
[----:B------:R-:W-:Y:S01]  /*12cf0*/  ISETP.GT.AND P0, PT, R222, R236, PT ;  /* 0x000000ecde00720c */ /* 0x000fe20003f04270 */
[--C-:B------:R-:W-:Y:S04]  /*12d00*/  FFMA.FTZ R3, R170, c[0x0][0x2d0], -R6.reuse ;  /* 0x0000b400aa037a23 */ /* 0x100fe80000010806 */
[----:B------:R4:W-:Y:S01]  /*12d10*/  MUFU.EX2 R229, R3 ;  /* 0x0000000300e57308 */ /* 0x0009e20000000800 */
[----:B------:R-:W5:Y:S09]  /*12d20*/  LDSM.16.MT88.4 R24, [R202+0x4080] ;  /* 0x00408000ca18783b */ /* 0x000f720000004200 */
[----:B------:R-:W1:Y:S01]  /*12d30*/  MUFU.EX2 R2, R2 ;  /* 0x0000000200027308 */ /* 0x000e620000000800 */
[--C-:B----4-:R-:W-:Y:S09]  /*12d40*/  FFMA.FTZ R3, R169, c[0x0][0x2d0], -R6.reuse ;  /* 0x0000b400a9037a23 */ /* 0x110ff20000010806 */
[----:B------:R4:W-:Y:S02]  /*12d50*/  MUFU.EX2 R228, R3 ;  /* 0x0000000300e47308 */ /* 0x0009e40000000800 */
[--C-:B----4-:R-:W-:Y:S02]  /*12d60*/  FFMA.FTZ R3, R139, c[0x0][0x2d0], -R6.reuse ;  /* 0x0000b4008b037a23 */ /* 0x110fe40000010806 */
[C---:B-1----:R-:W-:Y:S06]  /*12d70*/  FMUL.FTZ R8, R2.reuse, R140 ;  /* 0x0000008c02087220 */ /* 0x042fec0000410000 */
[----:B------:R1:W-:Y:S01]  /*12d80*/  MUFU.EX2 R227, R3 ;  /* 0x0000000300e37308 */ /* 0x0003e20000000800 */
        /* <DEDUP_REMOVED lines=12> */
[----:B-12---:R-:W-:Y:S01]  /*12e50*/  FMNMX.FTZ R3, R0, R4, !PT ;  /* 0x0000000400037209 */ /* 0x006fe20007810000 */
[--C-:B------:R-:W-:Y:S02]  /*12e60*/  FFMA.FTZ R0, R137, c[0x0][0x2d0], -R6.reuse ;  /* 0x0000b40089007a23 */ /* 0x100fe40000010806 */
[C---:B------:R-:W-:Y:S02]  /*12e70*/  FMUL.FTZ R41, R2.reuse, R41 ;  /* 0x0000002902297220 */ /* 0x040fe40000410000 */
[----:B------:R-:W1:Y:S01]  /*12e80*/  MUFU.EX2 R226, R0 ;  /* 0x0000000000e27308 */ /* 0x000e620000000800 */
        /* <DEDUP_REMOVED lines=12> */
[----:B-1----:R-:W-:Y:S01]  /*12f50*/  F2FP.BF16.PACK_AB R166, R226, R227 ;  /* 0x000000e3e2a6723e */ /* 0x002fe200000010ff */
[C---:B------:R-:W-:Y:S02]  /*12f60*/  FADD.FTZ R0, -R3.reuse, R7 ;  /* 0x0000000703007221 */ /* 0x040fe40000010100 */
[----:B------:R-:W-:Y:S02]  /*12f70*/  FMUL.FTZ R7, R3, c[0x0][0x2d0] ;  /* 0x0000b40003077a20 */ /* 0x000fe40000410000 */
[----:B------:R-:W-:Y:S02]  /*12f80*/  FMUL.FTZ R0, R0, c[0x0][0x2d0] ;  /* 0x0000b40000007a20 */ /* 0x000fe40000410000 */
[--C-:B------:R-:W-:Y:S02]  /*12f90*/  FFMA.FTZ R4, R168, c[0x0][0x2d0], -R7.reuse ;  /* 0x0000b400a8047a23 */ /* 0x100fe40000010807 */
[C---:B------:R-:W-:Y:S02]  /*12fa0*/  FMUL.FTZ R68, R2.reuse, R68 ;  /* 0x0000004402447220 */ /* 0x040fe40000410000 */
[----:B------:R1:W-:Y:S01]  /*12fb0*/  MUFU.EX2 R221, R4 ;  /* 0x0000000400dd7308 */ /* 0x0003e20000000800 */
[C---:B------:R-:W-:Y:S02]  /*12fc0*/  FMUL.FTZ R69, R2.reuse, R69 ;  /* 0x0000004502457220 */ /* 0x040fe40000410000 */
[C---:B------:R-:W-:Y:S02]  /*12fd0*/  FMUL.FTZ R72, R2.reuse, R72 ;  /* 0x0000004802487220 */ /* 0x040fe40000410000 */
[C---:B------:R-:W-:Y:S02]  /*12fe0*/  FMUL.FTZ R73, R2.reuse, R73 ;  /* 0x0000004902497220 */ /* 0x040fe40000410000 */
[C---:B------:R-:W-:Y:S02]  /*12ff0*/  FMUL.FTZ R76, R2.reuse, R76 ;  /* 0x0000004c024c7220 */ /* 0x040fe40000410000 */
[C---:B------:R-:W-:Y:S01]  /*13000*/  FMUL.FTZ R77, R2.reuse, R77 ;  /* 0x0000004d024d7220 */ /* 0x040fe20000410000 */
[----:B------:R-:W2:Y:S01]  /*13010*/  MUFU.EX2 R0, R0 ;  /* 0x0000000000007308 */ /* 0x000ea20000000800 */
[C---:B------:R-:W-:Y:S02]  /*13020*/  FMUL.FTZ R80, R2.reuse, R80 ;  /* 0x0000005002507220 */ /* 0x040fe40000410000 */
[C---:B------:R-:W-:Y:S02]  /*13030*/  FMUL.FTZ R81, R2.reuse, R81 ;  /* 0x0000005102517220 */ /* 0x040fe40000410000 */
[C---:B------:R-:W-:Y:S02]  /*13040*/  FMUL.FTZ R84, R2.reuse, R84 ;  /* 0x0000005402547220 */ /* 0x040fe40000410000 */
[C---:B------:R-:W-:Y:S02]  /*13050*/  FMUL.FTZ R85, R2.reuse, R85 ;  /* 0x0000005502557220 */ /* 0x040fe40000410000 */
[C---:B------:R-:W-:Y:S02]  /*13060*/  FMUL.FTZ R88, R2.reuse, R88 ;  /* 0x0000005802587220 */ /* 0x040fe40000410000 */
[C---:B------:R-:W-:Y:S02]  /*13070*/  FMUL.FTZ R89, R2.reuse, R89 ;  /* 0x0000005902597220 */ /* 0x040fe40000410000 */
[C---:B------:R-:W-:Y:S02]  /*13080*/  FMUL.FTZ R92, R2.reuse, R92 ;  /* 0x0000005c025c7220 */ /* 0x040fe40000410000 */
[--C-:B-1----:R-:W-:Y:S02]  /*13090*/  FFMA.FTZ R4, R171, c[0x0][0x2d0], -R7.reuse ;  /* 0x0000b400ab047a23 */ /* 0x102fe40000010807 */
[----:B------:R-:W-:Y:S01]  /*130a0*/  LDSM.16.MT88.4 R168, [R202+0x7880] ;  /* 0x00788000caa8783b */ /* 0x000fe20000004200 */
[C---:B------:R-:W-:Y:S01]  /*130b0*/  FMUL.FTZ R93, R2.reuse, R93 ;  /* 0x0000005d025d7220 */ /* 0x040fe20000410000 */
[----:B------:R-:W1:Y:S01]  /*130c0*/  MUFU.EX2 R199, R4 ;  /* 0x0000000400c77308 */ /* 0x000e620000000800 */
[C---:B------:R-:W-:Y:S02]  /*130d0*/  FMUL.FTZ R96, R2.reuse, R96 ;  /* 0x0000006002607220 */ /* 0x040fe40000410000 */
[----:B------:R-:W-:Y:S02]  /*130e0*/  FMUL.FTZ R97, R2, R97 ;  /* 0x0000006102617220 */ /* 0x000fe40000410000 */
[C---:B--2---:R-:W-:Y:S02]  /*130f0*/  FMUL.FTZ R10, R0.reuse, R142 ;  /* 0x0000008e000a7220 */ /* 0x044fe40000410000 */
[C---:B------:R-:W-:Y:S02]  /*13100*/  FMUL.FTZ R11, R0.reuse, R143 ;  /* 0x0000008f000b7220 */ /* 0x040fe40000410000 */
[C---:B------:R-:W-:Y:S01]  /*13110*/  FMUL.FTZ R14, R0.reuse, R146 ;  /* 0x00000092000e7220 */ /* 0x040fe20000410000 */
[----:B------:R-:W2:Y:S01]  /*13120*/  LDSM.16.MT88.4 R140, [R204+0x4080] ;  /* 0x00408000cc8c783b */ /* 0x000ea20000004200 */
[C---:B------:R-:W-:Y:S02]  /*13130*/  FMUL.FTZ R15, R0.reuse, R147 ;  /* 0x00000093000f7220 */ /* 0x040fe40000410000 */
[C---:B------:R-:W-:Y:S02]  /*13140*/  FMUL.FTZ R22, R0.reuse, R154 ;  /* 0x0000009a00167220 */ /* 0x040fe40000410000 */
[C---:B------:R-:W-:Y:S02]  /*13150*/  FMUL.FTZ R23, R0.reuse, R155 ;  /* 0x0000009b00177220 */ /* 0x040fe40000410000 */
[C---:B------:R-:W-:Y:S01]  /*13160*/  FMUL.FTZ R30, R0.reuse, R162 ;  /* 0x000000a2001e7220 */ /* 0x040fe20000410000 */
[----:B------:R-:W4:Y:S01]  /*13170*/  LDSM.16.MT88.4 R144, [R203+0x4080] ;  /* 0x00408000cb90783b */ /* 0x000f220000004200 */
[C---:B------:R-:W-:Y:S02]  /*13180*/  FMUL.FTZ R31, R0.reuse, R163 ;  /* 0x000000a3001f7220 */ /* 0x040fe40000410000 */
[C---:B------:R-:W-:Y:S02]  /*13190*/  FMUL.FTZ R34, R0.reuse, R34 ;  /* 0x0000002200227220 */ /* 0x040fe40000410000 */
[----:B------:R-:W-:Y:S01]  /*131a0*/  FMUL.FTZ R35, R0, R35 ;  /* 0x0000002300237220 */ /* 0x000fe20000410000 */
[----:B-1----:R-:W-:Y:S01]  /*131b0*/  F2FP.BF16.PACK_AB R165, R199, R221 ;  /* 0x000000ddc7a5723e */ /* 0x002fe200000010ff */
[--C-:B------:R-:W-:Y:S01]  /*131c0*/  FFMA.FTZ R4, R138, c[0x0][0x2d0], -R7.reuse ;  /* 0x0000b4008a047a23 */ /* 0x100fe20000010807 */
[----:B------:R-:W-:Y:S01]  /*131d0*/  LDSM.16.MT88.4 R152, [R202+0x4880] ;  /* 0x00488000ca98783b */ /* 0x000fe20000004200 */
[C---:B------:R-:W-:Y:S02]  /*131e0*/  FMUL.FTZ R38, R0.reuse, R38 ;  /* 0x0000002600267220 */ /* 0x040fe40000410000 */
[----:B------:R1:W-:Y:S01]  /*131f0*/  MUFU.EX2 R198, R4 ;  /* 0x0000000400c67308 */ /* 0x0003e20000000800 */
[C---:B------:R-:W-:Y:S02]  /*13200*/  FMUL.FTZ R39, R0.reuse, R39 ;  /* 0x0000002700277220 */ /* 0x040fe40000410000 */
[C---:B------:R-:W-:Y:S02]  /*13210*/  FMUL.FTZ R42, R0.reuse, R42 ;  /* 0x0000002a002a7220 */ /* 0x040fe40000410000 */
[----:B------:R-:W-:Y:S01]  /*13220*/  LDSM.16.MT88.4 R160, [R203+0x4880] ;  /* 0x00488000cba0783b */ /* 0x000fe20000004200 */
        /* <DEDUP_REMOVED lines=9> */
[--C-:B-1----:R-:W-:Y:S01]  /*132c0*/  FFMA.FTZ R4, R164, c[0x0][0x2d0], -R7.reuse ;  /* 0x0000b400a4047a23 */ /* 0x102fe20000010807 */
[----:B------:R-:W-:Y:S01]  /*132d0*/  F2FP.BF16.PACK_AB R164, R228, R229 ;  /* 0x000000e5e4a4723e */ /* 0x000fe200000010ff */
        /* <DEDUP_REMOVED lines=15> */
[--C-:B------:R-:W-:Y:S02]  /*133d0*/  FFMA.FTZ R4, R172, c[0x0][0x2d0], -R6.reuse ;  /* 0x0000b400ac047a23 */ /* 0x100fe40000010806 */
[C---:B------:R-:W-:Y:S02]  /*133e0*/  FMUL.FTZ R87, R0.reuse, R87 ;  /* 0x0000005700577220 */ /* 0x040fe40000410000 */
[----:B------:R1:W-:Y:S01]  /*133f0*/  MUFU.EX2 R196, R4 ;  /* 0x0000000400c47308 */ /* 0x0003e20000000800 */
[C---:B------:R-:W-:Y:S01]  /*13400*/  FMUL.FTZ R90, R0.reuse, R90 ;  /* 0x0000005a005a7220 */ /* 0x040fe20000410000 */
[C---:B---3--:R-:W-:Y:S05]  /*13410*/  HMMA.16816.F32.BF16 R8, R164.reuse, R16, R8 ;  /* 0x00000010a408723c */ /* 0x048fea0000041808 */
[----:B------:R-:W-:Y:S02]  /*13420*/  FMUL.FTZ R91, R0, R91 ;  /* 0x0000005b005b7220 */ /* 0x000fe40000410000 */
[C---:B------:R-:W-:Y:S01]  /*13430*/  FMUL.FTZ R16, R2.reuse, R148 ;  /* 0x0000009402107220 */ /* 0x040fe20000410000 */
[C---:B------:R-:W-:Y:S04]  /*13440*/  HMMA.16816.F32.BF16 R12, R164.reuse, R18, R12 ;  /* 0x00000012a40c723c */ /* 0x040fe8000004180c */
[----:B------:R-:W-:Y:S02]  /*13450*/  FMUL.FTZ R17, R2, R149 ;  /* 0x0000009502117220 */ /* 0x000fe40000410000 */
[C---:B------:R-:W-:Y:S02]  /*13460*/  FMUL.FTZ R94, R0.reuse, R94 ;  /* 0x0000005e005e7220 */ /* 0x040fe40000410000 */
[C---:B------:R-:W-:Y:S04]  /*13470*/  FMUL.FTZ R18, R0.reuse, R150 ;  /* 0x0000009600127220 */ /* 0x040fe80000410000 */
[C---:B------:R-:W-:Y:S02]  /*13480*/  FMUL.FTZ R19, R0.reuse, R151 ;  /* 0x0000009700137220 */ /* 0x040fe40000410000 */
[----:B------:R-:W3:Y:S01]  /*13490*/  LDSM.16.MT88.4 R148, [R201+0x5880] ;  /* 0x00588000c994783b */ /* 0x000ee20000004200 */
[--C-:B-1----:R-:W-:Y:S02]  /*134a0*/  FFMA.FTZ R4, R173, c[0x0][0x2d0], -R6.reuse ;  /* 0x0000b400ad047a23 */ /* 0x102fe40000010806 */
[C---:B------:R-:W-:Y:S02]  /*134b0*/  FMUL.FTZ R95, R0.reuse, R95 ;  /* 0x0000005f005f7220 */ /* 0x040fe40000410000 */
[C---:B-----5:R-:W-:Y:S01]  /*134c0*/  HMMA.16816.F32.BF16 R16, R164.reuse, R24, R16 ;  /* 0x00000018a410723c */ /* 0x060fe20000041810 */
[----:B------:R1:W5:Y:S02]  /*134d0*/  MUFU.EX2 R195, R4 ;  /* 0x0000000400c37308 */ /* 0x0003640000000800 */
[C---:B------:R-:W-:Y:S02]  /*134e0*/  FMUL.FTZ R98, R0.reuse, R98 ;  /* 0x0000006200627220 */ /* 0x040fe40000410000 */
[----:B------:R-:W-:Y:S02]  /*134f0*/  FMUL.FTZ R99, R0, R99 ;  /* 0x0000006300637220 */ /* 0x000fe40000410000 */
[C---:B------:R-:W-:Y:S01]  /*13500*/  FMUL.FTZ R24, R2.reuse, R156 ;  /* 0x0000009c02187220 */ /* 0x040fe20000410000 */
[C---:B------:R-:W-:Y:S04]  /*13510*/  HMMA.16816.F32.BF16 R20, R164.reuse, R26, R20 ;  /* 0x0000001aa414723c */ /* 0x040fe80000041814 */
[C---:B------:R-:W-:Y:S02]  /*13520*/  FMUL.FTZ R25, R2.reuse, R157 ;  /* 0x0000009d02197220 */ /* 0x040fe40000410000 */
[----:B------:R-:W-:Y:S02]  /*13530*/  FMUL.FTZ R100, R2, R100 ;  /* 0x0000006402647220 */ /* 0x000fe40000410000 */
[C---:B------:R-:W-:Y:S04]  /*13540*/  FMUL.FTZ R26, R0.reuse, R158 ;  /* 0x0000009e001a7220 */ /* 0x040fe80000410000 */
[----:B------:R-:W-:Y:S02]  /*13550*/  FMUL.FTZ R27, R0, R159 ;  /* 0x0000009f001b7220 */ /* 0x000fe40000410000 */
[----:B------:R-:W-:Y:S01]  /*13560*/  LDSM.16.MT88.4 R156, [R204+0x4880] ;  /* 0x00488000cc9c783b */ /* 0x000fe20000004200 */
[----:B------:R-:W-:Y:S02]  /*13570*/  FMUL.FTZ R101, R2, R101 ;  /* 0x0000006502657220 */ /* 0x000fe40000410000 */
[--C-:B-1----:R-:W-:Y:S02]  /*13580*/  FFMA.FTZ R4, R174, c[0x0][0x2d0], -R6.reuse ;  /* 0x0000b400ae047a23 */ /* 0x102fe40000010806 */
[C---:B--2---:R-:W-:Y:S02]  /*13590*/  HMMA.16816.F32.BF16 R24, R164.reuse, R140, R24 ;  /* 0x0000008ca418723c */ /* 0x044fe40000041818 */
[----:B------:R1:W-:Y:S01]  /*135a0*/  MUFU.EX2 R194, R4 ;  /* 0x0000000400c27308 */ /* 0x0003e20000000800 */
[C---:B------:R-:W-:Y:S02]  /*135b0*/  FMUL.FTZ R102, R0.reuse, R102 ;  /* 0x0000006600667220 */ /* 0x040fe40000410000 */
[----:B------:R-:W-:Y:S02]  /*135c0*/  FMUL.FTZ R103, R0, R103 ;  /* 0x0000006700677220 */ /* 0x000fe40000410000 */
[C---:B------:R-:W-:Y:S01]  /*135d0*/  FMUL.FTZ R104, R2.reuse, R104 ;  /* 0x0000006802687220 */ /* 0x040fe20000410000 */
[C---:B------:R-:W-:Y:S01]  /*135e0*/  HMMA.16816.F32.BF16 R28, R164.reuse, R142, R28 ;  /* 0x0000008ea41c723c */ /* 0x040fe2000004181c */
[----:B------:R-:W2:Y:S03]  /*135f0*/  LDSM.16.MT88.4 R140, [R202+0x5880] ;  /* 0x00588000ca8c783b */ /* 0x000ea60000004200 */
[----:B------:R-:W-:Y:S02]  /*13600*/  FMUL.FTZ R105, R2, R105 ;  /* 0x0000006902697220 */ /* 0x000fe40000410000 */
[C---:B------:R-:W-:Y:S02]  /*13610*/  FMUL.FTZ R106, R0.reuse, R106 ;  /* 0x0000006a006a7220 */ /* 0x040fe40000410000 */
[C---:B----4-:R-:W-:Y:S04]  /*13620*/  HMMA.16816.F32.BF16 R32, R164.reuse, R144, R32 ;  /* 0x00000090a420723c */ /* 0x050fe80000041820 */
[----:B------:R-:W-:Y:S02]  /*13630*/  FMUL.FTZ R107, R0, R107 ;  /* 0x0000006b006b7220 */ /* 0x000fe40000410000 */
[C---:B------:R-:W-:Y:S02]  /*13640*/  FMUL.FTZ R108, R2.reuse, R108 ;  /* 0x0000006c026c7220 */ /* 0x040fe40000410000 */
[C---:B------:R-:W-:Y:S01]  /*13650*/  HMMA.16816.F32.BF16 R36, R164.reuse, R146, R36 ;  /* 0x00000092a424723c */ /* 0x040fe20000041824 */
[----:B------:R-:W4:Y:S03]  /*13660*/  LDSM.16.MT88.4 R144, [R204+0x5880] ;  /* 0x00588000cc90783b */ /* 0x000f260000004200 */
[--C-:B-1----:R-:W-:Y:S02]  /*13670*/  FFMA.FTZ R4, R175, c[0x0][0x2d0], -R6.reuse ;  /* 0x0000b400af047a23 */ /* 0x102fe40000010806 */
[----:B------:R-:W-:Y:S02]  /*13680*/  FMUL.FTZ R109, R2, R109 ;  /* 0x0000006d026d7220 */ /* 0x000fe40000410000 */
[C---:B---3--:R-:W-:Y:S01]  /*13690*/  HMMA.16816.F32.BF16 R40, R164.reuse, R148, R40 ;  /* 0x00000094a428723c */ /* 0x048fe20000041828 */
[----:B------:R-:W-:Y:S01]  /*136a0*/  LDSM.16.MT88.4 R172, [R201+0x6880] ;  /* 0x00688000c9ac783b */ /* 0x000fe20000004200 */
[----:B------:R1:W-:Y:S02]  /*136b0*/  MUFU.EX2 R193, R4 ;  /* 0x0000000400c17308 */ /* 0x0003e40000000800 */
[C---:B------:R-:W-:Y:S02]  /*136c0*/  FMUL.FTZ R110, R0.reuse, R110 ;  /* 0x0000006e006e7220 */ /* 0x040fe40000410000 */
[----:B------:R-:W-:Y:S02]  /*136d0*/  FMUL.FTZ R111, R0, R111 ;  /* 0x0000006f006f7220 */ /* 0x000fe40000410000 */
[C---:B------:R-:W-:Y:S01]  /*136e0*/  HMMA.16816.F32.BF16 R44, R164.reuse, R150, R44 ;  /* 0x00000096a42c723c */ /* 0x040fe2000004182c */
[----:B------:R-:W3:Y:S03]  /*136f0*/  LDSM.16.MT88.4 R148, [R203+0x5880] ;  /* 0x00588000cb94783b */ /* 0x000ee60000004200 */
        /* <DEDUP_REMOVED lines=9> */
[--C-:B-1----:R-:W-:Y:S02]  /*13790*/  FFMA.FTZ R4, R176, c[0x0][0x2d0], -R7.reuse ;  /* 0x0000b400b0047a23 */ /* 0x102fe40000010807 */
[C---:B------:R-:W-:Y:S02]  /*137a0*/  FMUL.FTZ R118, R0.reuse, R118 ;  /* 0x0000007600767220 */ /* 0x040fe40000410000 */
[C---:B----4-:R-:W-:Y:S01]  /*137b0*/  HMMA.16816.F32.BF16 R56, R164.reuse, R144, R56 ;  /* 0x00000090a438723c */ /* 0x050fe20000041838 */
[----:B------:R1:W-:Y:S03]  /*137c0*/  MUFU.EX2 R192, R4 ;  /* 0x0000000400c07308 */ /* 0x0003e60000000800 */
[----:B------:R-:W-:Y:S02]  /*137d0*/  FMUL.FTZ R119, R0, R119 ;  /* 0x0000007700777220 */ /* 0x000fe40000410000 */
[C---:B------:R-:W-:Y:S02]  /*137e0*/  FMUL.FTZ R120, R2.reuse, R120 ;  /* 0x0000007802787220 */ /* 0x040fe40000410000 */
[C---:B------:R-:W-:Y:S01]  /*137f0*/  HMMA.16816.F32.BF16 R60, R164.reuse, R146, R60 ;  /* 0x00000092a43c723c */ /* 0x040fe2000004183c */
[----:B------:R-:W4:Y:S03]  /*13800*/  LDSM.16.MT88.4 R144, [R202+0x7080] ;  /* 0x00708000ca90783b */ /* 0x000f260000004200 */
[----:B------:R-:W-:Y:S02]  /*13810*/  FMUL.FTZ R121, R2, R121 ;  /* 0x0000007902797220 */ /* 0x000fe40000410000 */
[C---:B------:R-:W-:Y:S02]  /*13820*/  FMUL.FTZ R122, R0.reuse, R122 ;  /* 0x0000007a007a7220 */ /* 0x040fe40000410000 */
[C---:B---3--:R-:W-:Y:S04]  /*13830*/  HMMA.16816.F32.BF16 R64, R164.reuse, R148, R64 ;  /* 0x00000094a440723c */ /* 0x048fe80000041840 */
[----:B------:R-:W-:Y:S02]  /*13840*/  FMUL.FTZ R123, R0, R123 ;  /* 0x0000007b007b7220 */ /* 0x000fe40000410000 */
[----:B------:R-:W-:Y:S02]  /*13850*/  FMUL.FTZ R124, R2, R124 ;  /* 0x0000007c027c7220 */ /* 0x000fe40000410000 */
[C---:B------:R-:W-:Y:S01]  /*13860*/  HMMA.16816.F32.BF16 R68, R164.reuse, R150, R68 ;  /* 0x00000096a444723c */ /* 0x040fe20000041844 */
[----:B------:R-:W3:Y:S03]  /*13870*/  LDSM.16.MT88.4 R148, [R204+0x7080] ;  /* 0x00708000cc94783b */ /* 0x000ee60000004200 */
[--C-:B-1----:R-:W-:Y:S02]  /*13880*/  FFMA.FTZ R4, R178, c[0x0][0x2d0], -R7.reuse ;  /* 0x0000b400b2047a23 */ /* 0x102fe40000010807 */
[----:B------:R-:W-:Y:S02]  /*13890*/  FMUL.FTZ R125, R2, R125 ;  /* 0x0000007d027d7220 */ /* 0x000fe40000410000 */
[----:B------:R1:W1:Y:S01]  /*138a0*/  MUFU.EX2 R191, R4 ;  /* 0x0000000400bf7308 */ /* 0x0002620000000800 */
        /* <DEDUP_REMOVED lines=13> */
[----:B-1----:R-:W-:Y:S02]  /*13980*/  FFMA.FTZ R4, R177, c[0x0][0x2d0], -R7 ;  /* 0x0000b400b1047a23 */ /* 0x002fe40000010807 */
[----:B------:R-:W-:Y:S02]  /*13990*/  FMUL.FTZ R133, R2, R133 ;  /* 0x0000008502857220 */ /* 0x000fe40000410000 */
[C---:B---3--:R-:W-:Y:S01]  /*139a0*/  HMMA.16816.F32.BF16 R88, R164.reuse, R148, R88 ;  /* 0x00000094a458723c */ /* 0x048fe20000041858 */
[----:B------:R1:W-:Y:S03]  /*139b0*/  MUFU.EX2 R190, R4 ;  /* 0x0000000400be7308 */ /* 0x0003e60000000800 */
[C---:B------:R-:W-:Y:S02]  /*139c0*/  FMUL.FTZ R134, R0.reuse, R134 ;  /* 0x0000008600867220 */ /* 0x040fe40000410000 */
[----:B------:R-:W-:Y:S02]  /*139d0*/  FMUL.FTZ R135, R0, R135 ;  /* 0x0000008700877220 */ /* 0x000fe40000410000 */
[C---:B------:R-:W-:Y:S01]  /*139e0*/  HMMA.16816.F32.BF16 R92, R164.reuse, R150, R92 ;  /* 0x00000096a45c723c */ /* 0x040fe2000004185c */
[----:B------:R-:W3:Y:S03]  /*139f0*/  LDSM.16.MT88.4 R148, [R202+0x8880] ;  /* 0x00888000ca94783b */ /* 0x000ee60000004200 */
[----:B------:R-:W-:Y:S02]  /*13a00*/  FFMA.FTZ R2, R2, R231, R229 ;  /* 0x000000e702027223 */ /* 0x000fe400000100e5 */
[----:B------:R-:W-:Y:S02]  /*13a10*/  FFMA.FTZ R0, R0, R230, R221 ;  /* 0x000000e600007223 */ /* 0x000fe400000100dd */
[C---:B--2---:R-:W-:Y:S08]  /*13a20*/  HMMA.16816.F32.BF16 R96, R164.reuse, R140, R96 ;  /* 0x0000008ca460723c */ /* 0x044ff00000041860 */
[C---:B------:R-:W-:Y:S01]  /*13a30*/  HMMA.16816.F32.BF16 R100, R164.reuse, R142, R100 ;  /* 0x0000008ea464723c */ /* 0x040fe20000041864 */
[----:B------:R-:W2:Y:S03]  /*13a40*/  LDSM.16.MT88.4 R140, [R204+0x8880] ;  /* 0x00888000cc8c783b */ /* 0x000ea60000004200 */
[--C-:B-1----:R-:W-:Y:S04]  /*13a50*/  FFMA.FTZ R4, R179, c[0x0][0x2d0], -R7.reuse ;  /* 0x0000b400b3047a23 */ /* 0x102fe80000010807 */
[C---:B----4-:R-:W-:Y:S01]  /*13a60*/  HMMA.16816.F32.BF16 R104, R164.reuse, R144, R104 ;  /* 0x00000090a468723c */ /* 0x050fe20000041868 */
[----:B------:R-:W-:Y:S01]  /*13a70*/  LDSM.16.MT88.4 R176, [R202+0x6880] ;  /* 0x00688000cab0783b */ /* 0x000fe20000004200 */
[----:B------:R1:W4:Y:S06]  /*13a80*/  MUFU.EX2 R189, R4 ;  /* 0x0000000400bd7308 */ /* 0x00032c0000000800 */
[C---:B------:R-:W-:Y:S01]  /*13a90*/  HMMA.16816.F32.BF16 R108, R164.reuse, R146, R108 ;  /* 0x00000092a46c723c */ /* 0x040fe2000004186c */
[----:B------:R-:W4:Y:S07]  /*13aa0*/  LDSM.16.MT88.4 R144, [R203+0x8880] ;  /* 0x00888000cb90783b */ /* 0x000f2e0000004200 */
[C---:B---3--:R-:W-:Y:S08]  /*13ab0*/  HMMA.16816.F32.BF16 R112, R164.reuse, R148, R112 ;  /* 0x00000094a470723c */ /* 0x048ff00000041870 */
[C---:B------:R-:W-:Y:S01]  /*13ac0*/  HMMA.16816.F32.BF16 R116, R164.reuse, R150, R116 ;  /* 0x00000096a474723c */ /* 0x040fe20000041874 */
[----:B------:R-:W3:Y:S03]  /*13ad0*/  LDSM.16.MT88.4 R148, [R201+0x4880] ;  /* 0x00488000c994783b */ /* 0x000ee60000004200 */
[--C-:B-1----:R-:W-:Y:S04]  /*13ae0*/  FFMA.FTZ R4, R180, c[0x0][0x2d0], -R6.reuse ;  /* 0x0000b400b4047a23 */ /* 0x102fe80000010806 */
[----:B------:R1:W-:Y:S01]  /*13af0*/  MUFU.EX2 R188, R4 ;  /* 0x0000000400bc7308 */ /* 0x0003e20000000800 */
[C---:B--2---:R-:W-:Y:S07]  /*13b00*/  HMMA.16816.F32.BF16 R120, R164.reuse, R140, R120 ;  /* 0x0000008ca478723c */ /* 0x044fee0000041878 */
[----:B-----5:R-:W-:Y:S01]  /*13b10*/  F2FP.BF16.PACK_AB R140, R195, R196 ;  /* 0x000000c4c38c723e */ /* 0x020fe200000010ff */
[C---:B------:R-:W-:Y:S04]  /*13b20*/  HMMA.16816.F32.BF16 R124, R164.reuse, R142, R124 ;  /* 0x0000008ea47c723c */ /* 0x040fe8000004187c */
[----:B------:R-:W-:Y:S03]  /*13b30*/  F2FP.BF16.PACK_AB R141, R191, R192 ;  /* 0x000000c0bf8d723e */ /* 0x000fe600000010ff */
[----:B------:R-:W-:Y:S01]  /*13b40*/  F2FP.BF16.PACK_AB R142, R193, R194 ;  /* 0x000000c2c18e723e */ /* 0x000fe200000010ff */
[C---:B----4-:R-:W-:Y:S04]  /*13b50*/  HMMA.16816.F32.BF16 R128, R164.reuse, R144, R128 ;  /* 0x00000090a480723c */ /* 0x050fe80000041880 */
[----:B------:R-:W-:Y:S01]  /*13b60*/  F2FP.BF16.PACK_AB R143, R189, R190 ;  /* 0x000000bebd8f723e */ /* 0x000fe200000010ff */
[--C-:B-1----:R-:W-:Y:S03]  /*13b70*/  FFMA.FTZ R4, R182, c[0x0][0x2d0], -R6.reuse ;  /* 0x0000b400b6047a23 */ /* 0x102fe60000010806 */
[----:B------:R-:W-:Y:S01]  /*13b80*/  HMMA.16816.F32.BF16 R132, R164, R146, R132 ;  /* 0x00000092a484723c */ /* 0x000fe20000041884 */
[----:B------:R-:W1:Y:S01]  /*13b90*/  LDSM.16.MT88.4 R144, [R201+0x6080] ;  /* 0x00608000c990783b */ /* 0x000e620000004200 */
[----:B------:R2:W4:Y:S06]  /*13ba0*/  MUFU.EX2 R182, R4 ;  /* 0x0000000400b67308 */ /* 0x00052c0000000800 */
[C---:B---3--:R-:W-:Y:S01]  /*13bb0*/  HMMA.16816.F32.BF16 R8, R140.reuse, R148, R8 ;  /* 0x000000948c08723c */ /* 0x048fe20000041808 */
[----:B------:R-:W-:Y:S07]  /*13bc0*/  LDSM.16.MT88.4 R164, [R201+0x7880] ;  /* 0x00788000c9a4783b */ /* 0x000fee0000004200 */
[C---:B------:R-:W-:Y:S01]  /*13bd0*/  HMMA.16816.F32.BF16 R12, R140.reuse, R150, R12 ;  /* 0x000000968c0c723c */ /* 0x040fe2000004180c */
[----:B------:R-:W3:Y:S07]  /*13be0*/  LDSM.16.MT88.4 R148, [R202+0x6080] ;  /* 0x00608000ca94783b */ /* 0x000eee0000004200 */
[C---:B------:R-:W-:Y:S04]  /*13bf0*/  HMMA.16816.F32.BF16 R16, R140.reuse, R152, R16 ;  /* 0x000000988c10723c */ /* 0x040fe80000041810 */
[--C-:B--2---:R-:W-:Y:S04]  /*13c00*/  FFMA.FTZ R4, R181, c[0x0][0x2d0], -R6.reuse ;  /* 0x0000b400b5047a23 */ /* 0x104fe80000010806 */
[C---:B------:R-:W-:Y:S01]  /*13c10*/  HMMA.16816.F32.BF16 R20, R140.reuse, R154, R20 ;  /* 0x0000009a8c14723c */ /* 0x040fe20000041814 */
[----:B------:R-:W2:Y:S01]  /*13c20*/  LDSM.16.MT88.4 R152, [R204+0x6080] ;  /* 0x00608000cc98783b */ /* 0x000ea20000004200 */
[----:B------:R5:W-:Y:S06]  /*13c30*/  MUFU.EX2 R181, R4 ;  /* 0x0000000400b57308 */ /* 0x000bec0000000800 */
[C---:B------:R-:W-:Y:S08]  /*13c40*/  HMMA.16816.F32.BF16 R24, R140.reuse, R156, R24 ;  /* 0x0000009c8c18723c */ /* 0x040ff00000041818 */
[C---:B------:R-:W-:Y:S01]  /*13c50*/  HMMA.16816.F32.BF16 R28, R140.reuse, R158, R28 ;  /* 0x0000009e8c1c723c */ /* 0x040fe2000004181c */
[----:B------:R-:W2:Y:S07]  /*13c60*/  LDSM.16.MT88.4 R156, [R203+0x6080] ;  /* 0x00608000cb9c783b */ /* 0x000eae0000004200 */
[C---:B------:R-:W-:Y:S04]  /*13c70*/  HMMA.16816.F32.BF16 R32, R140.reuse, R160, R32 ;  /* 0x000000a08c20723c */ /* 0x040fe80000041820 */
[----:B-----5:R-:W-:Y:S04]  /*13c80*/  FFMA.FTZ R4, R183, c[0x0][0x2d0], -R6 ;  /* 0x0000b400b7047a23 */ /* 0x020fe80000010806 */
[C---:B------:R-:W-:Y:S01]  /*13c90*/  HMMA.16816.F32.BF16 R36, R140.reuse, R162, R36 ;  /* 0x000000a28c24723c */ /* 0x040fe20000041824 */
[----:B------:R-:W5:Y:S01]  /*13ca0*/  LDSM.16.MT88.4 R160, [R204+0x7880] ;  /* 0x00788000cca0783b */ /* 0x000f620000004200 */
[----:B------:R2:W2:Y:S06]  /*13cb0*/  MUFU.EX2 R180, R4 ;  /* 0x0000000400b47308 */ /* 0x0004ac0000000800 */
[C---:B-1----:R-:W-:Y:S08]  /*13cc0*/  HMMA.16816.F32.BF16 R40, R140.reuse, R144, R40 ;  /* 0x000000908c28723c */ /* 0x042ff00000041828 */
[C---:B------:R-:W-:Y:S01]  /*13cd0*/  HMMA.16816.F32.BF16 R44, R140.reuse, R146, R44 ;  /* 0x000000928c2c723c */ /* 0x040fe2000004182c */
[----:B------:R-:W1:Y:S07]  /*13ce0*/  LDSM.16.MT88.4 R144, [R203+0x7880] ;  /* 0x00788000cb90783b */ /* 0x000e6e0000004200 */
[C---:B---3--:R-:W-:Y:S04]  /*13cf0*/  HMMA.16816.F32.BF16 R48, R140.reuse, R148, R48 ;  /* 0x000000948c30723c */ /* 0x048fe80000041830 */
[--C-:B--2---:R-:W-:Y:S04]  /*13d00*/  FFMA.FTZ R4, R184, c[0x0][0x2d0], -R7.reuse ;  /* 0x0000b400b8047a23 */ /* 0x104fe80000010807 */
[C---:B------:R-:W-:Y:S01]  /*13d10*/  HMMA.16816.F32.BF16 R52, R140.reuse, R150, R52 ;  /* 0x000000968c34723c */ /* 0x040fe20000041834 */
[----:B------:R-:W2:Y:S01]  /*13d20*/  LDSM.16.MT88.4 R148, [R201+0x9080] ;  /* 0x00908000c994783b */ /* 0x000ea20000004200 */
[----:B------:R3:W-:Y:S06]  /*13d30*/  MUFU.EX2 R139, R4 ;  /* 0x00000004008b7308 */ /* 0x0007ec0000000800 */
[C---:B------:R-:W-:Y:S08]  /*13d40*/  HMMA.16816.F32.BF16 R56, R140.reuse, R152, R56 ;  /* 0x000000988c38723c */ /* 0x040ff00000041838 */
[C---:B------:R-:W-:Y:S01]  /*13d50*/  HMMA.16816.F32.BF16 R60, R140.reuse, R154, R60 ;  /* 0x0000009a8c3c723c */ /* 0x040fe2000004183c */
[----:B------:R-:W1:Y:S07]  /*13d60*/  LDSM.16.MT88.4 R152, [R202+0x9080] ;  /* 0x00908000ca98783b */ /* 0x000e6e0000004200 */
[C---:B------:R-:W-:Y:S04]  /*13d70*/  HMMA.16816.F32.BF16 R64, R140.reuse, R156, R64 ;  /* 0x0000009c8c40723c */ /* 0x040fe80000041840 */
[--C-:B---3--:R-:W-:Y:S04]  /*13d80*/  FFMA.FTZ R4, R186, c[0x0][0x2d0], -R7.reuse ;  /* 0x0000b400ba047a23 */ /* 0x108fe80000010807 */
[C---:B------:R-:W-:Y:S01]  /*13d90*/  HMMA.16816.F32.BF16 R68, R140.reuse, R158, R68 ;  /* 0x0000009e8c44723c */ /* 0x040fe20000041844 */
[----:B------:R-:W3:Y:S01]  /*13da0*/  LDSM.16.MT88.4 R156, [R204+0x9080] ;  /* 0x00908000cc9c783b */ /* 0x000ee20000004200 */
[----:B------:R-:W1:Y:S06]  /*13db0*/  MUFU.EX2 R138, R4 ;  /* 0x00000004008a7308 */ /* 0x000e6c0000000800 */
[C---:B------:R-:W-:Y:S07]  /*13dc0*/  HMMA.16816.F32.BF16 R72, R140.reuse, R164, R72 ;  /* 0x000000a48c48723c */ /* 0x040fee0000041848 */
[----:B----4-:R-:W-:Y:S01]  /*13dd0*/  F2FP.BF16.PACK_AB R164, R182, R188 ;  /* 0x000000bcb6a4723e */ /* 0x010fe200000010ff */
[C---:B------:R-:W-:Y:S07]  /*13de0*/  HMMA.16816.F32.BF16 R76, R140.reuse, R166, R76 ;  /* 0x000000a68c4c723c */ /* 0x040fee000004184c */
[----:B------:R-:W-:Y:S01]  /*13df0*/  F2FP.BF16.PACK_AB R166, R180, R181 ;  /* 0x000000b5b4a6723e */ /* 0x000fe200000010ff */
[C---:B------:R-:W-:Y:S04]  /*13e00*/  HMMA.16816.F32.BF16 R80, R140.reuse, R168, R80 ;  /* 0x000000a88c50723c */ /* 0x040fe80000041850 */
[----:B-1----:R-:W-:Y:S01]  /*13e10*/  F2FP.BF16.PACK_AB R165, R138, R139 ;  /* 0x0000008b8aa5723e */ /* 0x002fe200000010ff */
[--C-:B------:R-:W-:Y:S03]  /*13e20*/  FFMA.FTZ R4, R185, c[0x0][0x2d0], -R7.reuse ;  /* 0x0000b400b9047a23 */ /* 0x100fe60000010807 */
[C---:B------:R-:W-:Y:S01]  /*13e30*/  HMMA.16816.F32.BF16 R84, R140.reuse, R170, R84 ;  /* 0x000000aa8c54723c */ /* 0x040fe20000041854 */
[----:B------:R-:W-:Y:S01]  /*13e40*/  LDSM.16.MT88.4 R168, [R203+0x5080] ;  /* 0x00508000cba8783b */ /* 0x000fe20000004200 */
[----:B------:R1:W-:Y:S06]  /*13e50*/  MUFU.EX2 R137, R4 ;  /* 0x0000000400897308 */ /* 0x0003ec0000000800 */
[C---:B-----5:R-:W-:Y:S08]  /*13e60*/  HMMA.16816.F32.BF16 R88, R140.reuse, R160, R88 ;  /* 0x000000a08c58723c */ /* 0x060ff00000041858 */
[C---:B------:R-:W-:Y:S01]  /*13e70*/  HMMA.16816.F32.BF16 R92, R140.reuse, R162, R92 ;  /* 0x000000a28c5c723c */ /* 0x040fe2000004185c */
[----:B------:R-:W-:Y:S07]  /*13e80*/  LDSM.16.MT88.4 R160, [R204+0x5080] ;  /* 0x00508000cca0783b */ /* 0x000fee0000004200 */
[C---:B------:R-:W-:Y:S04]  /*13e90*/  HMMA.16816.F32.BF16 R96, R140.reuse, R144, R96 ;  /* 0x000000908c60723c */ /* 0x040fe80000041860 */
[----:B-1----:R-:W-:Y:S01]  /*13ea0*/  FFMA.FTZ R4, R187, c[0x0][0x2d0], -R7 ;  /* 0x0000b400bb047a23 */ /* 0x002fe20000010807 */
[----:B------:R-:W-:Y:S03]  /*13eb0*/  MOV R7, R3 ;  /* 0x0000000300077202 */ /* 0x000fe60000000f00 */
[C---:B------:R-:W-:Y:S01]  /*13ec0*/  HMMA.16816.F32.BF16 R100, R140.reuse, R146, R100 ;  /* 0x000000928c64723c */ /* 0x040fe20000041864 */
[----:B------:R-:W1:Y:S01]  /*13ed0*/  LDSM.16.MT88.4 R144, [R203+0x9080] ;  /* 0x00908000cb90783b */ /* 0x000e620000004200 */
[----:B------:R-:W4:Y:S06]  /*13ee0*/  MUFU.EX2 R6, R4 ;  /* 0x0000000400067308 */ /* 0x000f2c0000000800 */
[C---:B--2---:R-:W-:Y:S08]  /*13ef0*/  HMMA.16816.F32.BF16 R104, R140.reuse, R148, R104 ;  /* 0x000000948c68723c */ /* 0x044ff00000041868 */
[C---:B------:R-:W-:Y:S01]  /*13f00*/  HMMA.16816.F32.BF16 R108, R140.reuse, R150, R108 ;  /* 0x000000968c6c723c */ /* 0x040fe2000004186c */
[----:B------:R-:W2:Y:S07]  /*13f10*/  LDSM.16.MT88.4 R148, [R201+0x5080] ;  /* 0x00508000c994783b */ /* 0x000eae0000004200 */
[C---:B------:R-:W-:Y:S04]  /*13f20*/  HMMA.16816.F32.BF16 R112, R140.reuse, R152, R112 ;  /* 0x000000988c70723c */ /* 0x040fe80000041870 */
[----:B----4-:R-:W-:Y:S01]  /*13f30*/  F2FP.BF16.PACK_AB R167, R6, R137 ;  /* 0x0000008906a7723e */ /* 0x010fe200000010ff */
[----:B------:R-:W-:Y:S02]  /*13f40*/  FADD.FTZ R4, R228, R2 ;  /* 0x00000002e4047221 */ /* 0x000fe40000010000 */
[----:B------:R-:W-:Y:S01]  /*13f50*/  FADD.FTZ R2, R199, R0 ;  /* 0x00000000c7027221 */ /* 0x000fe20000010000 */
[C---:B------:R-:W-:Y:S01]  /*13f60*/  HMMA.16816.F32.BF16 R116, R140.reuse, R154, R116 ;  /* 0x0000009a8c74723c */ /* 0x040fe20000041874 */
[----:B------:R-:W4:Y:S03]  /*13f70*/  LDSM.16.MT88.4 R152, [R202+0x5080] ;  /* 0x00508000ca98783b */ /* 0x000f260000004200 */
        /* <DEDUP_REMOVED lines=11> */
[----:B------:R-:W-:Y:S04]  /*14030*/  HMMA.16816.F32.BF16 R132, R140, R146, R132 ;  /* 0x000000928c84723c */ /* 0x000fe80000041884 */
[----:B------:R-:W-:Y:S02]  /*14040*/  FADD.FTZ R0, R194, R0 ;  /* 0x00000000c2007221 */ /* 0x000fe40000010000 */
[----:B------:R-:W-:Y:S02]  /*14050*/  FADD.FTZ R2, R190, R2 ;  /* 0x00000002be027221 */ /* 0x000fe40000010000 */
[C---:B--2---:R-:W-:Y:S01]  /*14060*/  HMMA.16816.F32.BF16 R140, R164.reuse, R148, R8 ;  /* 0x00000094a48c723c */ /* 0x044fe20000041808 */
[----:B------:R-:W1:Y:S04]  /*14070*/  LDSM.16.MT88.4 R8, [R204+0x6880] ;  /* 0x00688000cc08783b */ /* 0x000e680000004200 */
[----:B------:R-:W-:Y:S02]  /*14080*/  FADD.FTZ R0, R193, R0 ;  /* 0x00000000c1007221 */ /* 0x000fe40000010000 */
[----:B------:R-:W-:Y:S01]  /*14090*/  FADD.FTZ R2, R189, R2 ;  /* 0x00000002bd027221 */ /* 0x000fe20000010000 */
[C---:B------:R-:W-:Y:S01]  /*140a0*/  HMMA.16816.F32.BF16 R144, R164.reuse, R150, R12 ;  /* 0x00000096a490723c */ /* 0x040fe2000004180c */
[----:B------:R-:W2:Y:S03]  /*140b0*/  LDSM.16.MT88.4 R12, [R203+0x6880] ;  /* 0x00688000cb0c783b */ /* 0x000ea60000004200 */
[----:B------:R-:W-:Y:S02]  /*140c0*/  FADD.FTZ R0, R188, R0 ;  /* 0x00000000bc007221 */ /* 0x000fe40000010000 */
[----:B------:R-:W-:Y:S02]  /*140d0*/  FADD.FTZ R4, R139, R2 ;  /* 0x000000028b047221 */ /* 0x000fe40000010000 */
[C---:B----4-:R-:W-:Y:S01]  /*140e0*/  HMMA.16816.F32.BF16 R148, R164.reuse, R152, R16 ;  /* 0x00000098a494723c */ /* 0x050fe20000041810 */
[----:B------:R-:W3:Y:S03]  /*140f0*/  LDSM.16.MT88.4 R16, [R201+0x8080] ;  /* 0x00808000c910783b */ /* 0x000ee60000004200 */
[----:B------:R-:W-:Y:S02]  /*14100*/  FADD.FTZ R2, R182, R0 ;  /* 0x00000000b6027221 */ /* 0x000fe40000010000 */
[----:B------:R-:W-:Y:S02]  /*14110*/  FADD.FTZ R0, R138, R4 ;  /* 0x000000048a007221 */ /* 0x000fe40000010000 */
[C---:B------:R-:W-:Y:S01]  /*14120*/  HMMA.16816.F32.BF16 R152, R164.reuse, R154, R20 ;  /* 0x0000009aa498723c */ /* 0x040fe20000041814 */
[----:B------:R-:W4:Y:S03]  /*14130*/  LDSM.16.MT88.4 R20, [R202+0x8080] ;  /* 0x00808000ca14783b */ /* 0x000f260000004200 */
[----:B------:R-:W-:Y:S02]  /*14140*/  FADD.FTZ R0, R137, R0 ;  /* 0x0000000089007221 */ /* 0x000fe40000010000 */
[----:B------:R-:W-:Y:S02]  /*14150*/  FADD.FTZ R2, R181, R2 ;  /* 0x00000002b5027221 */ /* 0x000fe40000010000 */
[C---:B------:R-:W-:Y:S01]  /*14160*/  HMMA.16816.F32.BF16 R156, R164.reuse, R160, R24 ;  /* 0x000000a0a49c723c */ /* 0x040fe20000041818 */
[----:B------:R-:W5:Y:S03]  /*14170*/  LDSM.16.MT88.4 R24, [R204+0x8080] ;  /* 0x00808000cc18783b */ /* 0x000f660000004200 */
[----:B------:R-:W-:Y:S01]  /*14180*/  FADD.FTZ R230, R6, R0 ;  /* 0x0000000006e67221 */ /* 0x000fe20000010000 */
[----:B------:R-:W-:Y:S01]  /*14190*/  IADD3 R0, R222, -0x1, RZ ;  /* 0xffffffffde007810 */ /* 0x000fe20007ffe0ff */
[----:B------:R-:W-:Y:S02]  /*141a0*/  FADD.FTZ R231, R180, R2 ;  /* 0x00000002b4e77221 */ /* 0x000fe40000010000 */
[C---:B------:R-:W-:Y:S01]  /*141b0*/  HMMA.16816.F32.BF16 R160, R164.reuse, R162, R28 ;  /* 0x000000a2a4a0723c */ /* 0x040fe2000004181c */
[----:B------:R-:W1:Y:S03]  /*141c0*/  LDSM.16.MT88.4 R28, [R203+0x8080] ;  /* 0x00808000cb1c783b */ /* 0x000e660000004200 */
[----:B------:R-:W-:Y:S04]  /*141d0*/  MOV R222, R0 ;  /* 0x0000000000de7202 */ /* 0x000fe80000000f00 */
[C---:B------:R-:W-:Y:S08]  /*141e0*/  HMMA.16816.F32.BF16 R32, R164.reuse, R168, R32 ;  /* 0x000000a8a420723c */ /* 0x040ff00000041820 */
[C---:B------:R-:W-:Y:S01]  /*141f0*/  HMMA.16816.F32.BF16 R36, R164.reuse, R170, R36 ;  /* 0x000000aaa424723c */ /* 0x040fe20000041824 */
[----:B------:R-:W2:Y:S07]  /*14200*/  LDSM.16.MT88.4 R168, [R201+0x9880] ;  /* 0x00988000c9a8783b */ /* 0x000eae0000004200 */
        /* <DEDUP_REMOVED lines=27> */
[----:B------:R-:W-:-:S07]  /*143c0*/  @P0 BRA `(.L_x_1264) ;  /* 0xffffd02000000947 */ /* 0x000fce000383ffff */
.L_x_1251:
[----:B------:R-:W-:-:S13]  /*143d0*/  ISETP.GE.AND P0, PT, R222, R234, PT ;  /* 0x000000eade00720c */ /* 0x000fda0003f06270 */
[----:B------:R-:W-:Y:S05]  /*143e0*/  @!P0 BRA `(.L_x_1265) ;  /* 0x00003d3000008947 */ /* 0x000fea0003800000 */
[C---:B------:R-:W-:Y:S01]  /*143f0*/  IADD3 R228, R223.reuse, 0x80, RZ ;  /* 0x00000080dfe47810 */ /* 0x040fe20007ffe0ff */
[----:B------:R-:W-:Y:S01]  /*14400*/  IMAD.MOV.U32 R137, RZ, RZ, R7 ;  /* 0x000000ffff897224 */ /* 0x000fe200078e0007 */
[----:B------:R-:W-:Y:S01]  /*14410*/  IADD3 R227, R223, 0x40, RZ ;  /* 0x00000040dfe37810 */ /* 0x000fe20007ffe0ff */
[----:B------:R-:W-:Y:S01]  /*14420*/  IMAD.MOV.U32 R6, RZ, RZ, R136 ;  /* 0x000000ffff067224 */ /* 0x000fe200078e0088 */
[----:B------:R-:W-:Y:S02]  /*14430*/  ISETP.GE.AND P1, PT, R228, c[0x0][0x1d4], PT ;  /* 0x00007500e4007a0c */ /* 0x000fe40003f26270 */
[----:B------:R-:W-:Y:S02]  /*14440*/  ISETP.GE.AND P0, PT, R227, c[0x0][0x1d4], PT ;  /* 0x00007500e3007a0c */ /* 0x000fe40003f06270 */
[----:B------:R-:W-:Y:S02]  /*14450*/  LOP3.LUT R212, R212, 0xfffffeff, RZ, 0xc0, !PT ;  /* 0xfffffeffd4d47812 */ /* 0x000fe400078ec0ff */
[----:B------:R-:W-:-:S07]  /*14460*/  IADD3 R221, -R237, 0x30, RZ ;  /* 0x00000030eddd7810 */ /* 0x000fce0007ffe1ff */
[----:B------:R-:W-:-:S04]  /*14470*/  @P1 LOP3.LUT R212, R212, 0x100, RZ, 0xfc, !PT ;  /* 0x00000100d4d41812 */ /* 0x000fc800078efcff */
[----:B------:R-:W-:-:S04]  /*14480*/  LOP3.LUT R212, R212, 0xffffff7f, RZ, 0xc0, !PT ;  /* 0xffffff7fd4d47812 */ /* 0x000fc800078ec0ff */
[----:B------:R-:W-:Y:S02]  /*14490*/  @P0 LOP3.LUT R212, R212, 0x80, RZ, 0xfc, !PT ;  /* 0x00000080d4d40812 */ /* 0x000fe400078efcff */
[----:B------:R-:W-:Y:S02]  /*144a0*/  ISETP.GE.AND P0, PT, R223, c[0x0][0x1d4], PT ;  /* 0x00007500df007a0c */ /* 0x000fe40003f06270 */
[----:B------:R-:W-:-:S11]  /*144b0*/  LOP3.LUT R212, R212, 0xffffffbf, RZ, 0xc0, !PT ;  /* 0xffffffbfd4d47812 */ /* 0x000fd600078ec0ff */
[----:B------:R-:W-:Y:S02]  /*144c0*/  @P0 LOP3.LUT R212, R212, 0x40, RZ, 0xfc, !PT ;  /* 0x00000040d4d40812 */ /* 0x000fe400078efcff */
.L_x_1287:
[----:B------:R-:W1:Y:S01]  /*144d0*/  S2R R7, SR_CTAID.Y ;  /* 0x0000000000077919 */ /* 0x000e620000002600 */
[----:B------:R-:W-:Y:S04]  /*144e0*/  DEPBAR.LE SB0, 0x0 ;  /* 0x000080000000791a */ /* 0x000fe80000000000 */
[----:B------:R-:W-:Y:S01]  /*144f0*/  WARPSYNC 0xffffffff ;  /* 0xffffffff00007948 */ /* 0x000fe20003800000 */
[----:B------:R-:W-:Y:S01]  /*14500*/  BAR.SYNC.DEFER_BLOCKING 0x0 ;  /* 0x0000000000007b1d */ /* 0x000fe20000010000 */
[----:B------:R-:W-:Y:S01]  /*14510*/  SHF.R.S32.HI R0, RZ, 0x1f, R225 ;  /* 0x0000001fff007819 */ /* 0x000fe200000114e1 */
[C---:B------:R-:W-:Y:S01]  /*14520*/  IMAD.WIDE.U32 R2, R225.reuse, c[0x0][0x208], RZ ;  /* 0x00008200e1027a25 */ /* 0x040fe200078e00ff */
[----:B------:R-:W-:Y:S03]  /*14530*/  SHF.R.S32.HI R4, RZ, 0x1f, R224 ;  /* 0x0000001fff047819 */ /* 0x000fe600000114e0 */
[----:B------:R-:W-:Y:S02]  /*14540*/  IMAD R0, R0, c[0x0][0x208], RZ ;  /* 0x0000820000007a24 */ /* 0x000fe400078e02ff */
[----:B------:R-:W-:Y:S02]  /*14550*/  IMAD R4, R4, c[0x0][0x218], RZ ;  /* 0x0000860004047a24 */ /* 0x000fe400078e02ff */
[----:B------:R-:W-:Y:S02]  /*14560*/  IMAD R0, R225, c[0x0][0x20c], R0 ;  /* 0x00008300e1007a24 */ /* 0x000fe400078e0200 */
[C---:B------:R-:W-:Y:S03]  /*14570*/  IMAD R4, R224.reuse, c[0x0][0x21c], R4 ;  /* 0x00008700e0047a24 */ /* 0x040fe600078e0204 */
[----:B------:R-:W-:Y:S01]  /*14580*/  IADD3 R3, R3, R0, RZ ;  /* 0x0000000003037210 */ /* 0x000fe20007ffe0ff */
[----:B-1----:R-:W-:Y:S04]  /*14590*/  IMAD.WIDE.U32 R8, R7, c[0x0][0x210], RZ ;  /* 0x0000840007087a25 */ /* 0x002fe800078e00ff */
[----:B------:R-:W-:Y:S01]  /*145a0*/  IMAD.WIDE.U32 R2, R224, c[0x0][0x218], R2 ;  /* 0x00008600e0027a25 */ /* 0x000fe200078e0002 */
[----:B------:R1:W2:Y:S04]  /*145b0*/  LDSM.16.M88.4 R28, [R209] ;  /* 0x00000000d11c783b */ /* 0x0002a80000000200 */
[----:B------:R-:W-:Y:S01]  /*145c0*/  IADD3 R0, P0, R8, R2, RZ ;  /* 0x0000000208007210 */ /* 0x000fe20007f1e0ff */
[----:B------:R1:W3:Y:S03]  /*145d0*/  LDSM.16.M88.4 R12, [R200+0xa080] ;  /* 0x00a08000c80c783b */ /* 0x0002e60000000200 */
[----:B------:R-:W-:Y:S01]  /*145e0*/  IADD3.X R4, R246, R3, R4, P0, !PT ;  /* 0x00000003f6047210 */ /* 0x000fe200007fe404 */
[----:B------:R1:W4:Y:S01]  /*145f0*/  LDSM.16.M88.4 R20, [R200+0xa880] ;  /* 0x00a88000c814783b */ /* 0x0003220000000200 */
[C---:B------:R-:W-:Y:S03]  /*14600*/  LEA R7, P0, R0.reuse, c[0x0][0x1f8], 0x1 ;  /* 0x00007e0000077a11 */ /* 0x040fe600078008ff */
[----:B------:R1:W1:Y:S01]  /*14610*/  LDSM.16.M88.4 R164, [R200+0xb080] ;  /* 0x00b08000c8a4783b */ /* 0x0002620000000200 */
[----:B------:R-:W-:Y:S03]  /*14620*/  LEA.HI.X R4, R0, c[0x0][0x1fc], R4, 0x1, P0 ;  /* 0x00007f0000047a11 */ /* 0x000fe600000f0c04 */
[----:B------:R1:W1:Y:S04]  /*14630*/  LDSM.16.M88.4 R168, [R208] ;  /* 0x00000000d0a8783b */ /* 0x0002680000000200 */
[----:B------:R1:W1:Y:S04]  /*14640*/  LDSM.16.M88.4 R172, [R207] ;  /* 0x00000000cfac783b */ /* 0x0002680000000200 */
[----:B------:R1:W1:Y:S04]  /*14650*/  LDSM.16.M88.4 R176, [R207+0x800] ;  /* 0x00080000cfb0783b */ /* 0x0002680000000200 */
[----:B------:R1:W1:Y:S01]  /*14660*/  LDSM.16.M88.4 R180, [R207+0x1000] ;  /* 0x00100000cfb4783b */ /* 0x0002620000000200 */
[----:B------:R-:W-:-:S05]  /*14670*/  BRA.DIV ~URZ, `(.L_x_1266) ;  /* 0x000082127f007947 */ /* 0x000fca000b800000 */
[----:B------:R4:W3:Y:S02]  /*14680*/  SHFL.IDX PT, R0, R4, RZ, 0x181f ;  /* 0x00181fff04007589 */ /* 0x0008e400000e0000 */
.L_x_1346:
[----:B------:R-:W-:Y:S01]  /*14690*/  SHF.R.S32.HI R3, RZ, 0x1f, R223 ;  /* 0x0000001fff037819 */ /* 0x000fe200000114df */
[----:B------:R-:W5:Y:S01]  /*146a0*/  SHFL.IDX PT, R2, R7, RZ, 0x181f ;  /* 0x00181fff07027589 */ /* 0x000f6200000e0000 */
[C---:B------:R-:W-:Y:S01]  /*146b0*/  ISETP.GE.AND P5, PT, R223.reuse, c[0x0][0x1d4], PT ;  /* 0x00007500df007a0c */ /* 0x040fe20003fa6270 */
[C---:B------:R-:W-:Y:S01]  /*146c0*/  IMAD.SHL.U32 R226, R223.reuse, 0x2, RZ ;  /* 0x00000002dfe27824 */ /* 0x040fe200078e00ff */
[----:B------:R-:W-:Y:S01]  /*146d0*/  SHF.L.U64.HI R215, R223, 0x1, R3 ;  /* 0x00000001dfd77819 */ /* 0x000fe20000010203 */
[----:B------:R-:W-:Y:S01]  /*146e0*/  IMAD.SHL.U32 R214, R249, 0x2, RZ ;  /* 0x00000002f9d67824 */ /* 0x000fe200078e00ff */
[----:B------:R-:W-:Y:S01]  /*146f0*/  ISETP.GE.AND P4, PT, R227, c[0x0][0x1d4], PT ;  /* 0x00007500e3007a0c */ /* 0x000fe20003f86270 */
[----:B------:R-:W-:Y:S01]  /*14700*/  IMAD.SHL.U32 R216, R248, 0x2, RZ ;  /* 0x00000002f8d87824 */ /* 0x000fe200078e00ff */
[----:B------:R-:W-:Y:S01]  /*14710*/  SHF.L.U64.HI R217, R249, 0x1, R252 ;  /* 0x00000001f9d97819 */ /* 0x000fe200000102fc */
[----:B------:R-:W-:Y:S01]  /*14720*/  IMAD.SHL.U32 R218, R247, 0x2, RZ ;  /* 0x00000002f7da7824 */ /* 0x000fe200078e00ff */
[----:B------:R-:W-:Y:S01]  /*14730*/  IADD3 R18, R223, 0xc0, RZ ;  /* 0x000000c0df127810 */ /* 0x000fe20007ffe0ff */
[----:B------:R-:W-:Y:S01]  /*14740*/  BSSY B0, `(.L_x_1267) ;  /* 0x000002c000007945 */ /* 0x000fe20003800000 */
[----:B------:R-:W-:Y:S02]  /*14750*/  ISETP.GE.AND P3, PT, R228, c[0x0][0x1d4], PT ;  /* 0x00007500e4007a0c */ /* 0x000fe40003f66270 */
[----:B------:R-:W-:Y:S02]  /*14760*/  SHF.L.U64.HI R219, R248, 0x1, R251 ;  /* 0x00000001f8db7819 */ /* 0x000fe400000102fb */
[----:B------:R-:W-:Y:S02]  /*14770*/  ISETP.GE.AND P2, PT, R18, c[0x0][0x1d4], PT ;  /* 0x0000750012007a0c */ /* 0x000fe40003f46270 */
[----:B------:R-:W-:Y:S02]  /*14780*/  SHF.L.U64.HI R220, R247, 0x1, R250 ;  /* 0x00000001f7dc7819 */ /* 0x000fe400000102fa */
[----:B------:R-:W-:Y:S02]  /*14790*/  LOP3.LUT P1, RZ, R212, 0x800, RZ, 0xc0, !PT ;  /* 0x00000800d4ff7812 */ /* 0x000fe4000782c0ff */
[----:B-----5:R-:W-:Y:S05]  /*147a0*/  IADD3 R16, P0, R2, R226, RZ ;  /* 0x000000e202107210 */ /* 0x020fea0007f1e0ff */
[----:B---3--:R-:W-:Y:S01]  /*147b0*/  IMAD.X R17, R0, 0x1, R215, P0 ;  /* 0x0000000100117824 */ /* 0x008fe200000e06d7 */
[----:B------:R-:W-:Y:S04]  /*147c0*/  IADD3 R10, P0, R2, R214, RZ ;  /* 0x000000d6020a7210 */ /* 0x000fe80007f1e0ff */
        /* <DEDUP_REMOVED lines=13> */
[----:B----4-:R-:W4:Y:S04]  /*148a0*/  SHFL.IDX PT, R4, R4, 0x1, 0x181f ;  /* 0x00381f0004047f89 */ /* 0x010f2800000e0000 */
[----:B------:R3:W2:Y:S02]  /*148b0*/  SHFL.IDX PT, R0, R7, 0x1, 0x181f ;  /* 0x00381f0007007f89 */ /* 0x0006a400000e0000 */
.L_x_1347:
[----:B--23--:R-:W-:Y:S02]  /*148c0*/  IADD3 R16, P0, R0, R226, RZ ;  /* 0x000000e200107210 */ /* 0x00cfe40007f1e0ff */
[----:B------:R-:W-:Y:S02]  /*148d0*/  ISETP.GE.AND P4, PT, R223, c[0x0][0x1d4], PT ;  /* 0x00007500df007a0c */ /* 0x000fe40003f86270 */
[----:B------:R-:W-:Y:S01]  /*148e0*/  ISETP.GE.AND P3, PT, R227, c[0x0][0x1d4], PT ;  /* 0x00007500e3007a0c */ /* 0x000fe20003f66270 */
[----:B----4-:R-:W-:Y:S01]  /*148f0*/  IMAD.X R17, R4, 0x1, R215, P0 ;  /* 0x0000000104117824 */ /* 0x010fe200000e06d7 */
[----:B------:R-:W-:Y:S02]  /*14900*/  IADD3 R10, P0, R0, R214, RZ ;  /* 0x000000d6000a7210 */ /* 0x000fe40007f1e0ff */
[----:B------:R-:W-:Y:S02]  /*14910*/  ISETP.GE.AND P2, PT, R228, c[0x0][0x1d4], PT ;  /* 0x00007500e4007a0c */ /* 0x000fe40003f46270 */
[----:B------:R-:W-:Y:S01]  /*14920*/  IADD3 R7, R223, 0xc0, RZ ;  /* 0x000000c0df077810 */ /* 0x000fe20007ffe0ff */
[----:B------:R-:W-:Y:S01]  /*14930*/  IMAD.X R11, R4, 0x1, R217, P0 ;  /* 0x00000001040b7824 */ /* 0x000fe200000e06d9 */
[----:B------:R-:W-:Y:S02]  /*14940*/  IADD3 R8, P0, R0, R216, RZ ;  /* 0x000000d800087210 */ /* 0x000fe40007f1e0ff */
[----:B------:R-:W-:Y:S01]  /*14950*/  ISETP.GE.AND P1, PT, R7, c[0x0][0x1d4], PT ;  /* 0x0000750007007a0c */ /* 0x000fe20003f26270 */
[----:B------:R-:W-:Y:S01]  /*14960*/  @!PT LDS RZ, [RZ] ;  /* 0x00000000fffff984 */ /* 0x000fe20000000800 */
[----:B------:R-:W-:Y:S01]  /*14970*/  @!PT LDS RZ, [RZ] ;  /* 0x00000000fffff984 */ /* 0x000fe20000000800 */
[----:B------:R-:W-:Y:S01]  /*14980*/  @!PT LDS RZ, [RZ] ;  /* 0x00000000fffff984 */ /* 0x000fe20000000800 */
[----:B------:R2:W-:Y:S02]  /*14990*/  LDGSTS.E.BYPASS.LTC128B.128 [R213+0x5080], [R16.64], !P4 ;  /* 0x0508000010d57fae */ /* 0x0005e4000e101d4e */
[----:B------:R-:W-:Y:S01]  /*149a0*/  IMAD.X R9, R4, 0x1, R219, P0 ;  /* 0x0000000104097824 */ /* 0x000fe200000e06db */
[----:B------:R-:W-:Y:S01]  /*149b0*/  IADD3 R2, P0, R0, R218, RZ ;  /* 0x000000da00027210 */ /* 0x000fe20007f1e0ff */
[----:B------:R2:W-:Y:S04]  /*149c0*/  LDGSTS.E.BYPASS.LTC128B.128 [R213+0x6880], [R10.64], !P3 ;  /* 0x068800000ad57fae */ /* 0x0005e8000d901d4e */
[----:B------:R2:W-:Y:S01]  /*149d0*/  LDGSTS.E.BYPASS.LTC128B.128 [R213+0x8080], [R8.64], !P2 ;  /* 0x0808000008d57fae */ /* 0x0005e2000d101d4e */
[----:B------:R-:W-:Y:S05]  /*149e0*/  IMAD.X R3, R4, 0x1, R220, P0 ;  /* 0x0000000104037824 */ /* 0x000fea00000e06dc */
[----:B------:R2:W-:Y:S02]  /*149f0*/  LDGSTS.E.BYPASS.LTC128B.128 [R213+0x9880], [R2.64], !P1 ;  /* 0x0988000002d57fae */ /* 0x0005e4000c901d4e */
.L_x_1268:
[----:B------:R-:W-:Y:S05]  /*14a00*/  BSYNC B0 ;  /* 0x0000000000007941 */ /* 0x000fea0003800000 */
.L_x_1267:
        /* <DEDUP_REMOVED lines=9> */
[----:B------:R-:W-:Y:S05]  /*14aa0*/  LDSM.16.M88.4 R192, [R210] ;  /* 0x00000000d2c0783b */ /* 0x000fea0000000200 */
[C---:B------:R-:W-:Y:S02]  /*14ab0*/  HMMA.16816.F32.BF16 R20, R28.reuse, R22, RZ ;  /* 0x000000161c14723c */ /* 0x040fe400000418ff */
[----:B------:R-:W-:Y:S06]  /*14ac0*/  LDSM.16.M88.4 R196, [R205] ;  /* 0x00000000cdc4783b */ /* 0x000fec0000000200 */
[C---:B-1----:R-:W-:Y:S08]  /*14ad0*/  HMMA.16816.F32.BF16 R24, R28.reuse, R164, RZ ;  /* 0x000000a41c18723c */ /* 0x042ff000000418ff */
[----:B------:R-:W-:Y:S01]  /*14ae0*/  HMMA.16816.F32.BF16 R28, R28, R166, RZ ;  /* 0x000000a61c1c723c */ /* 0x000fe200000418ff */
[----:B------:R-:W1:Y:S07]  /*14af0*/  LDSM.16.M88.4 R164, [R206+0xa880] ;  /* 0x00a88000cea4783b */ /* 0x000e6e0000000200 */
        /* <DEDUP_REMOVED lines=8> */
[----:B------:R-:W4:Y:S07]  /*14b80*/  LDSM.16.M88.4 R168, [R205+0x800] ;  /* 0x00080000cda8783b */ /* 0x000f2e0000000200 */
[C---:B--2---:R-:W-:Y:S01]  /*14b90*/  HMMA.16816.F32.BF16 R8, R184.reuse, R188, R8 ;  /* 0x000000bcb808723c */ /* 0x044fe20000041808 */
[----:B------:R-:W-:Y:S07]  /*14ba0*/  LDSM.16.M88.4 R180, [R209+0x4000] ;  /* 0x00400000d1b4783b */ /* 0x000fee0000000200 */
        /* <DEDUP_REMOVED lines=8> */
[C---:B------:R-:W-:Y:S01]  /*14c30*/  HMMA.16816.F32.BF16 R8, R192.reuse, R196, R8 ;  /* 0x000000c4c008723c */ /* 0x040fe20000041808 */
[----:B------:R-:W-:Y:S07]  /*14c40*/  LDSM.16.M88.4 R184, [R208+0x4000] ;  /* 0x00400000d0b8783b */ /* 0x000fee0000000200 */
[C---:B------:R-:W-:Y:S01]  /*14c50*/  HMMA.16816.F32.BF16 R12, R192.reuse, R198, R12 ;  /* 0x000000c6c00c723c */ /* 0x040fe2000004180c */
[----:B------:R-:W5:Y:S07]  /*14c60*/  LDSM.16.M88.4 R196, [R207+0x1800] ;  /* 0x00180000cfc4783b */ /* 0x000f6e0000000200 */
[C---:B----4-:R-:W-:Y:S08]  /*14c70*/  HMMA.16816.F32.BF16 R16, R192.reuse, R168, R16 ;  /* 0x000000a8c010723c */ /* 0x050ff00000041810 */
[C---:B------:R-:W-:Y:S01]  /*14c80*/  HMMA.16816.F32.BF16 R20, R192.reuse, R170, R20 ;  /* 0x000000aac014723c */ /* 0x040fe20000041814 */
[----:B------:R-:W4:Y:S07]  /*14c90*/  LDSM.16.M88.4 R168, [R207+0x2000] ;  /* 0x00200000cfa8783b */ /* 0x000f2e0000000200 */
        /* <DEDUP_REMOVED lines=13> */
[C---:B-----5:R-:W-:Y:S01]  /*14d70*/  HMMA.16816.F32.BF16 R8, R184.reuse, R196, R8 ;  /* 0x000000c4b808723c */ /* 0x060fe20000041808 */
        /* <DEDUP_REMOVED lines=84> */
[C---:B------:R-:W-:Y:S08]  /*152c0*/  HMMA.16816.F32.BF16 R20, R180.reuse, R170, R20 ;  /* 0x000000aab414723c */ /* 0x040ff00000041814 */
[C---:B------:R-:W-:Y:S08]  /*152d0*/  HMMA.16816.F32.BF16 R24, R180.reuse, R176, R24 ;  /* 0x000000b0b418723c */ /* 0x040ff00000041818 */
[----:B------:R-:W-:Y:S08]  /*152e0*/  HMMA.16816.F32.BF16 R28, R180, R178, R28 ;  /* 0x000000b2b41c723c */ /* 0x000ff0000004181c */
[C---:B--2---:R-:W-:Y:S08]  /*152f0*/  HMMA.16816.F32.BF16 R8, R184.reuse, R192, R8 ;  /* 0x000000c0b808723c */ /* 0x044ff00000041808 */
[C---:B------:R-:W-:Y:S08]  /*15300*/  HMMA.16816.F32.BF16 R12, R184.reuse, R194, R12 ;  /* 0x000000c2b80c723c */ /* 0x040ff0000004180c */
[C---:B-1----:R-:W-:Y:S08]  /*15310*/  HMMA.16816.F32.BF16 R16, R184.reuse, R164, R16 ;  /* 0x000000a4b810723c */ /* 0x042ff00000041810 */
[C---:B------:R-:W-:Y:S01]  /*15320*/  HMMA.16816.F32.BF16 R20, R184.reuse, R166, R20 ;  /* 0x000000a6b814723c */ /* 0x040fe20000041814 */
[----:B------:R-:W1:Y:S07]  /*15330*/  LDSM.16.M88.4 R164, [R205+0x5000] ;  /* 0x00500000cda4783b */ /* 0x000e6e0000000200 */
[C---:B---3--:R-:W-:Y:S08]  /*15340*/  HMMA.16816.F32.BF16 R24, R184.reuse, R172, R24 ;  /* 0x000000acb818723c */ /* 0x048ff00000041818 */
        /* <DEDUP_REMOVED lines=39> */
[----:B------:R2:W2:Y:S01]  /*155c0*/  MUFU.TANH R170, R12 ;  /* 0x0000000c00aa7308 */ /* 0x0004a20000002400 */
[----:B------:R-:W-:Y:S02]  /*155d0*/  FMUL.FTZ R18, R25, c[0x0][0x320] ;  /* 0x0000c80019127a20 */ /* 0x000fe40000410000 */
[----:B----4-:R-:W-:Y:S02]  /*155e0*/  FMUL.FTZ R22, R27, c[0x0][0x320] ;  /* 0x0000c8001b167a20 */ /* 0x010fe40000410000 */
[----:B------:R-:W-:Y:S02]  /*155f0*/  FMUL.FTZ R17, R28, c[0x0][0x320] ;  /* 0x0000c8001c117a20 */ /* 0x000fe40000410000 */
[----:B------:R-:W-:Y:S03]  /*15600*/  FMUL.FTZ R16, R29, c[0x0][0x320] ;  /* 0x0000c8001d107a20 */ /* 0x000fe60000410000 */
[----:B------:R4:W2:Y:S01]  /*15610*/  MUFU.TANH R168, R13 ;  /* 0x0000000d00a87308 */ /* 0x0008a20000002400 */
[----:B------:R-:W-:Y:S02]  /*15620*/  FMUL.FTZ R21, R30, c[0x0][0x320] ;  /* 0x0000c8001e157a20 */ /* 0x000fe40000410000 */
[----:B------:R-:W-:Y:S02]  /*15630*/  FMUL.FTZ R20, R31, c[0x0][0x320] ;  /* 0x0000c8001f147a20 */ /* 0x000fe40000410000 */
[----:B-1----:R-:W-:Y:S05]  /*15640*/  FMUL.FTZ R23, R26, c[0x0][0x320] ;  /* 0x0000c8001a177a20 */ /* 0x002fea0000410000 */
        /* <DEDUP_REMOVED lines=14> */
[----:B------:R-:W-:Y:S01]  /*15730*/  MOV R224, RZ ;  /* 0x000000ff00e07202 */ /* 0x000fe20000000f00 */
[----:B------:R-:W2:Y:S01]  /*15740*/  S2R R229, SR_CTAID.Y ;  /* 0x0000000000e57919 */ /* 0x000ea20000002600 */
[----:B------:R-:W-:Y:S02]  /*15750*/  ISETP.NE.AND P0, PT, R0, c[0x0][0x2b8], PT ;  /* 0x0000ae0000007a0c */ /* 0x000fe40003f05270 */
[----:B------:R-:W-:Y:S05]  /*15760*/  IADD3 R2, R2, -0x30, R235 ;  /* 0xffffffd002027810 */ /* 0x000fea0007ffe0eb */
[----:B------:R-:W-:Y:S06]  /*15770*/  IMAD.MOV.U32 R0, RZ, RZ, R2 ;  /* 0x000000ffff007224 */ /* 0x000fec00078e0002 */
[----:B------:R-:W-:Y:S05]  /*15780*/  @P0 IMAD.HI.U32 R3, R2, c[0x0][0x2bc], RZ ;  /* 0x0000af0002030a27 */ /* 0x000fea00078e00ff */
[----:B------:R-:W-:Y:S04]  /*15790*/  @P0 SHF.R.U32.HI R0, RZ, c[0x0][0x2c0], R3 ;  /* 0x0000b000ff000a19 */ /* 0x000fe80000011603 */
[C---:B------:R-:W-:Y:S01]  /*157a0*/  @!P1 IADD3 R3, P0, R0.reuse, R242, RZ ;  /* 0x000000f200039210 */ /* 0x040fe20007f1e0ff */
[----:B--2---:R-:W-:Y:S03]  /*157b0*/  IMAD.WIDE.U32 R236, R229, c[0x0][0x1e8], RZ ;  /* 0x00007a00e5ec7a25 */ /* 0x004fe600078e00ff */
        /* <DEDUP_REMOVED lines=9> */
[----:B------:R-:W-:Y:S05]  /*15850*/  IMAD R0, R225, c[0x0][0x1e4], R0 ;  /* 0x00007900e1007a24 */ /* 0x000fea00078e0200 */
[----:B------:R-:W-:Y:S02]  /*15860*/  IADD3 R3, R3, R0, RZ ;  /* 0x0000000003037210 */ /* 0x000fe40007ffe0ff */
[----:B--2---:R-:W-:Y:S03]  /*15870*/  SHF.R.S32.HI R7, RZ, 0x1f, R224 ;  /* 0x0000001fff077819 */ /* 0x004fe600000114e0 */
[----:B------:R-:W-:Y:S04]  /*15880*/  IMAD.WIDE.U32 R2, R224, c[0x0][0x1f0], R2 ;  /* 0x00007c00e0027a25 */ /* 0x000fe800078e0002 */
[----:B------:R-:W-:Y:S01]  /*15890*/  IMAD R7, R7, c[0x0][0x1f0], RZ ;  /* 0x00007c0007077a24 */ /* 0x000fe200078e02ff */
[----:B------:R-:W-:Y:S03]  /*158a0*/  IADD3 R0, P0, R236, R2, RZ ;  /* 0x00000002ec007210 */ /* 0x000fe60007f1e0ff */
[----:B------:R-:W-:Y:S05]  /*158b0*/  IMAD R7, R224, c[0x0][0x1f4], R7 ;  /* 0x00007d00e0077a24 */ /* 0x000fea00078e0207 */
[----:B------:R-:W-:Y:S02]  /*158c0*/  IADD3.X R7, R245, R3, R7, P0, !PT ;  /* 0x00000003f5077210 */ /* 0x000fe400007fe407 */
[C---:B------:R-:W-:Y:S04]  /*158d0*/  LEA R14, P0, R0.reuse, c[0x0][0x1c8], 0x1 ;  /* 0x00007200000e7a11 */ /* 0x040fe800078008ff */
[----:B------:R-:W-:Y:S01]  /*158e0*/  LEA.HI.X R7, R0, c[0x0][0x1cc], R7, 0x1, P0 ;  /* 0x0000730000077a11 */ /* 0x000fe200000f0c07 */
[----:B------:R-:W-:-:S06]  /*158f0*/  BRA.DIV ~URZ, `(.L_x_1272) ;  /* 0x000071027f007947 */ /* 0x000fcc000b800000 */
[----:B------:R2:W3:Y:S02]  /*15900*/  SHFL.IDX PT, R4, R7, RZ, 0x181f ;  /* 0x00181fff07047589 */ /* 0x0004e400000e0000 */
.L_x_1348:
[----:B------:R-:W-:-:S05]  /*15910*/  BRA.DIV ~URZ, `(.L_x_1273) ;  /* 0x000071627f007947 */ /* 0x000fca000b800000 */
[----:B------:R4:W2:Y:S02]  /*15920*/  SHFL.IDX PT, R0, R14, RZ, 0x181f ;  /* 0x00181fff0e007589 */ /* 0x0008a400000e0000 */
.L_x_1349:
[----:B------:R-:W-:Y:S02]  /*15930*/  ISETP.GE.AND P0, PT, R221, 0x1, PT ;  /* 0x00000001dd00780c */ /* 0x000fe40003f06270 */
[----:B------:R-:W-:Y:S02]  /*15940*/  ISETP.GE.AND P5, PT, R223, c[0x0][0x1d4], PT ;  /* 0x00007500df007a0c */ /* 0x000fe40003fa6270 */
[----:B------:R-:W-:Y:S02]  /*15950*/  ISETP.GE.AND P4, PT, R227, c[0x0][0x1d4], PT ;  /* 0x00007500e3007a0c */ /* 0x000fe40003f86270 */
[----:B------:R-:W-:Y:S02]  /*15960*/  ISETP.GE.AND P3, PT, R228, c[0x0][0x1d4], PT ;  /* 0x00007500e4007a0c */ /* 0x000fe40003f66270 */
[----:B------:R-:W-:Y:S04]  /*15970*/  IADD3 R15, R223, 0xc0, RZ ;  /* 0x000000c0df0f7810 */ /* 0x000fe80007ffe0ff */
[----:B------:R-:W-:Y:S02]  /*15980*/  ISETP.GE.AND P2, PT, R15, c[0x0][0x1d4], PT ;  /* 0x000075000f007a0c */ /* 0x000fe40003f46270 */
[----:B--2---:R-:W-:Y:S05]  /*15990*/  @P0 IADD3 R12, P1, R0, R226, RZ ;  /* 0x000000e2000c0210 */ /* 0x004fea0007f3e0ff */
[----:B---3--:R-:W-:Y:S01]  /*159a0*/  @P0 IMAD.X R13, R4, 0x1, R215, P1 ;  /* 0x00000001040d0824 */ /* 0x008fe200008e06d7 */
        /* <DEDUP_REMOVED lines=13> */
[----:B------:R-:W-:-:S05]  /*15a80*/  BRA.DIV ~URZ, `(.L_x_1274) ;  /* 0x000070727f007947 */ /* 0x000fca000b800000 */
[----:B------:R3:W2:Y:S04]  /*15a90*/  SHFL.IDX PT, R4, R7, 0x1, 0x181f ;  /* 0x00381f0007047f89 */ /* 0x0006a800000e0000 */
[----:B------:R3:W4:Y:S02]  /*15aa0*/  SHFL.IDX PT, R0, R14, 0x1, 0x181f ;  /* 0x00381f000e007f89 */ /* 0x00072400000e0000 */
.L_x_1350:
[----:B------:R-:W-:Y:S02]  /*15ab0*/  ISETP.GE.AND P0, PT, R221, 0x21, PT ;  /* 0x00000021dd00780c */ /* 0x000fe40003f06270 */
[----:B------:R-:W-:Y:S02]  /*15ac0*/  ISETP.GE.AND P5, PT, R223, c[0x0][0x1d4], PT ;  /* 0x00007500df007a0c */ /* 0x000fe40003fa6270 */
[----:B------:R-:W-:Y:S02]  /*15ad0*/  ISETP.GE.AND P4, PT, R227, c[0x0][0x1d4], PT ;  /* 0x00007500e3007a0c */ /* 0x000fe40003f86270 */
[----:B------:R-:W-:Y:S02]  /*15ae0*/  ISETP.GE.AND P3, PT, R228, c[0x0][0x1d4], PT ;  /* 0x00007500e4007a0c */ /* 0x000fe40003f66270 */
[----:B---3--:R-:W-:Y:S04]  /*15af0*/  IADD3 R7, R223, 0xc0, RZ ;  /* 0x000000c0df077810 */ /* 0x008fe80007ffe0ff */
[----:B------:R-:W-:Y:S02]  /*15b00*/  ISETP.GE.AND P2, PT, R7, c[0x0][0x1d4], PT ;  /* 0x0000750007007a0c */ /* 0x000fe40003f46270 */
[----:B--2-4-:R-:W-:Y:S05]  /*15b10*/  @P0 IADD3 R12, P1, R0, R226, RZ ;  /* 0x000000e2000c0210 */ /* 0x014fea0007f3e0ff */
        /* <DEDUP_REMOVED lines=13> */
[----:B------:R2:W-:Y:S03]  /*15bf0*/  @P0 LDGSTS.E.BYPASS.LTC128B.128 [R213+0xf880], [R2.64], !P2 ;  /* 0x0f88000002d50fae */ /* 0x0005e6000d101d4e */
.L_x_1271:
[----:B--234-:R-:W-:Y:S05]  /*15c00*/  BSYNC B0 ;  /* 0x0000000000007941 */ /* 0x01cfea0003800000 */
.L_x_1270:
[----:B------:R-:W-:Y:S01]  /*15c10*/  LOP3.LUT R3, RZ, c[0x0][0x324], RZ, 0x33, !PT ;  /* 0x0000c900ff037a12 */ /* 0x000fe200078e33ff */
[----:B------:R-:W-:Y:S01]  /*15c20*/  IMAD.MOV.U32 R2, RZ, RZ, 0x1 ;  /* 0x00000001ff027424 */ /* 0x000fe200078e00ff */
[----:B------:R-:W2:Y:S01]  /*15c30*/  LDL R0, [R1+0x4] ;  /* 0x0000040001007983 */ /* 0x000ea20000100800 */
[----:B------:R-:W-:Y:S03]  /*15c40*/  IMAD R4, R222, -0x30, RZ ;  /* 0xffffffd0de047824 */ /* 0x000fe600078e02ff */
[----:B------:R-:W-:Y:S01]  /*15c50*/  ISETP.NE.AND P0, PT, R2, c[0x0][0x2c4], PT ;  /* 0x0000b10002007a0c */ /* 0x000fe20003f05270 */
[----:B------:R-:W0:Y:S01]  /*15c60*/  LDGDEPBAR ;  /* 0x00000000000079af */ /* 0x000e220000000000 */
        /* <DEDUP_REMOVED lines=10> */
[----:B------:R2:W3:Y:S02]  /*15d10*/  SHFL.IDX PT, R3, R7, RZ, 0x1c1f ;  /* 0x001c1fff07037589 */ /* 0x0004e400000e0000 */
.L_x_1351:
[----:B---3--:R-:W-:Y:S01]  /*15d20*/  IADD3 R2, R9, R3, RZ ;  /* 0x0000000309027210 */ /* 0x008fe20007ffe0ff */
[----:B------:R-:W-:Y:S05]  /*15d30*/  IMAD.MOV.U32 R0, RZ, RZ, 0x1 ;  /* 0x00000001ff007424 */ /* 0x000fea00078e00ff */
[----:B------:R-:W-:Y:S01]  /*15d40*/  ISETP.LE.AND P0, PT, R0, c[0x0][0x32c], PT ;  /* 0x0000cb0000007a0c */ /* 0x000fe20003f03270 */
[----:B------:R-:W-:Y:S11]  /*15d50*/  IMAD.IADD R0, R8, 0x1, R3 ;  /* 0x0000000108007824 */ /* 0x000ff600078e0203 */
[----:B------:R-:W-:Y:S01]  /*15d60*/  @!UPT UIADD3 URZ, URZ, URZ, URZ ;  /* 0x0000003f3f3ff290 */ /* 0x000fe2000fffe03f */
        /* <DEDUP_REMOVED lines=14> */
.L_x_1278:
[----:B------:R-:W-:Y:S04]  /*15e50*/  MOV R11, 0x1 ;  /* 0x00000001000b7802 */ /* 0x000fe80000000f00 */
[----:B------:R-:W-:Y:S11]  /*15e60*/  ISETP.NE.AND P0, PT, R11, c[0x0][0x32c], PT ;  /* 0x0000cb000b007a0c */ /* 0x000ff60003f05270 */
[----:B------:R-:W-:Y:S02]  /*15e70*/  @!UPT UIADD3 URZ, URZ, URZ, URZ ;  /* 0x0000003f3f3ff290 */ /* 0x000fe4000fffe03f */
[----:B------:R-:W-:Y:S05]  /*15e80*/  @P0 IMAD.HI.U32 R11, R3, c[0x0][0x330], RZ ;  /* 0x0000cc00030b0a27 */ /* 0x000fea00078e00ff */
[----:B------:R-:W-:Y:S02]  /*15e90*/  @P0 SHF.R.U32.HI R3, RZ, c[0x0][0x334], R11 ;  /* 0x0000cd00ff030a19 */ /* 0x000fe4000001160b */
.L_x_1279:
[----:B------:R-:W-:Y:S05]  /*15ea0*/  BSYNC B0 ;  /* 0x0000000000007941 */ /* 0x000fea0003800000 */
.L_x_1277:
[----:B------:R-:W-:Y:S05]  /*15eb0*/  IMAD R3, R3, c[0x0][0x32c], R10 ;  /* 0x0000cb0003037a24 */ /* 0x000fea00078e020a */
[----:B------:R-:W-:Y:S02]  /*15ec0*/  IADD3 R11, R3, c[0x0][0x32c], RZ ;  /* 0x0000cb00030b7a10 */ /* 0x000fe40007ffe0ff */
[----:B------:R-:W-:Y:S02]  /*15ed0*/  IMNMX R0, R0, R3, !PT ;  /* 0x0000000300007217 */ /* 0x000fe40007800200 */
[----:B------:R-:W-:Y:S02]  /*15ee0*/  IMNMX R2, R2, R11, PT ;  /* 0x0000000b02027217 */ /* 0x000fe40003800200 */
.L_x_1276:
        /* <DEDUP_REMOVED lines=45> */
[----:B-1----:R-:W-:Y:S02]  /*161c0*/  FSEL R181, R19, -INF , !P0 ;  /* 0xff80000013b57808 */ /* 0x002fe40004000000 */
        /* <DEDUP_REMOVED lines=17> */
.L_x_1352:
        /* <DEDUP_REMOVED lines=19> */
.L_x_1283:
[----:B------:R-:W-:Y:S04]  /*16410*/  MOV R4, 0x1 ;  /* 0x0000000100047802 */ /* 0x000fe80000000f00 */
[----:B------:R-:W-:Y:S11]  /*16420*/  ISETP.NE.AND P0, PT, R4, c[0x0][0x32c], PT ;  /* 0x0000cb0004007a0c */ /* 0x000ff60003f05270 */
[----:B------:R-:W-:Y:S02]  /*16430*/  @!UPT UIADD3 URZ, URZ, URZ, URZ ;  /* 0x0000003f3f3ff290 */ /* 0x000fe4000fffe03f */
[----:B------:R-:W-:Y:S05]  /*16440*/  @P0 IMAD.HI.U32 R4, R3, c[0x0][0x330], RZ ;  /* 0x0000cc0003040a27 */ /* 0x000fea00078e00ff */
[----:B------:R-:W-:Y:S02]  /*16450*/  @P0 SHF.R.U32.HI R3, RZ, c[0x0][0x334], R4 ;  /* 0x0000cd00ff030a19 */ /* 0x000fe40000011604 */
.L_x_1284:
[----:B------:R-:W-:Y:S05]  /*16460*/  BSYNC B0 ;  /* 0x0000000000007941 */ /* 0x000fea0003800000 */
.L_x_1282:
[----:B------:R-:W-:Y:S05]  /*16470*/  IMAD R3, R3, c[0x0][0x32c], R10 ;  /* 0x0000cb0003037a24 */ /* 0x000fea00078e020a */
[----:B------:R-:W-:Y:S02]  /*16480*/  IADD3 R4, R3, c[0x0][0x32c], RZ ;  /* 0x0000cb0003047a10 */ /* 0x000fe40007ffe0ff */
[----:B------:R-:W-:Y:S02]  /*16490*/  IMNMX R0, R0, R3, !PT ;  /* 0x0000000300007217 */ /* 0x000fe40007800200 */
[----:B------:R-:W-:Y:S02]  /*164a0*/  IMNMX R2, R2, R4, PT ;  /* 0x0000000402027217 */ /* 0x000fe40003800200 */
.L_x_1281:
[----:B------:R-:W-:Y:S02]  /*164b0*/  ISETP.GT.AND P0, PT, R0, RZ, !P1 ;  /* 0x000000ff0000720c */ /* 0x000fe40004f04270 */
[----:B------:R-:W-:Y:S02]  /*164c0*/  LOP3.LUT P1, RZ, R212, 0x1, RZ, 0xc0, !PT ;  /* 0x00000001d4ff7812 */ /* 0x000fe4000782c0ff */
[----:B------:R-:W-:Y:S02]  /*164d0*/  ISETP.LT.OR P0, PT, R2, 0x1, P0 ;  /* 0x000000010200780c */ /* 0x000fe40000701670 */
[----:B------:R-:W-:Y:S02]  /*164e0*/  FMNMX.FTZ R4, R12, R6, !PT ;  /* 0x000000060c047209 */ /* 0x000fe40007810000 */
[----:B------:R-:W-:Y:S02]  /*164f0*/  FSEL R8, R176, -INF , !P0 ;  /* 0xff800000b0087808 */ /* 0x000fe40004000000 */
[----:B------:R-:W-:Y:S02]  /*16500*/  LOP3.LUT P0, RZ, R212, 0x10, RZ, 0xc0, !PT ;  /* 0x00000010d4ff7812 */ /* 0x000fe4000780c0ff */
[----:B-12---:R-:W-:Y:S02]  /*16510*/  FMNMX.FTZ R7, R8, R137, !PT ;  /* 0x0000008908077209 */ /* 0x006fe40007810000 */
        /* <DEDUP_REMOVED lines=60> */
[----:B------:R1:W2:Y:S02]  /*168e0*/  SHFL.BFLY PT, R0, R4, 0x2, 0x1f ;  /* 0x0c401f0004007f89 */ /* 0x0002a400000e0000 */
.L_x_1353:
[----:B--2---:R-:W-:Y:S01]  /*168f0*/  FMNMX.FTZ R136, R4, R0, !PT ;  /* 0x0000000004887209 */ /* 0x004fe20007810000 */
[----:B------:R-:W-:-:S05]  /*16900*/  BRA.DIV ~URZ, `(.L_x_1286) ;  /* 0x000064227f007947 */ /* 0x000fca000b800000 */
[----:B-1----:R-:W-:Y:S04]  /*16910*/  SHFL.BFLY PT, R4, R7, 0x2, 0x1f ;  /* 0x0c401f0007047f89 */ /* 0x002fe800000e0000 */
[----:B------:R-:W1:Y:S02]  /*16920*/  SHFL.BFLY PT, R2, R136, 0x1, 0x1f ;  /* 0x0c201f0088027f89 */ /* 0x000e6400000e0000 */
[----:B-1----:R-:W-:Y:S02]  /*16930*/  FMNMX.FTZ R136, R136, R2, !PT ;  /* 0x0000000288887209 */ /* 0x002fe40007810000 */
[----:B------:R-:W-:Y:S05]  /*16940*/  FMNMX.FTZ R4, R7, R4, !PT ;  /* 0x0000000407047209 */ /* 0x000fea0007810000 */
[----:B------:R1:W2:Y:S02]  /*16950*/  SHFL.BFLY PT, R0, R4, 0x1, 0x1f ;  /* 0x0c201f0004007f89 */ /* 0x0002a400000e0000 */
.L_x_1354:
[----:B-12---:R-:W-:Y:S01]  /*16960*/  FMNMX.FTZ R4, R0, R4, !PT ;  /* 0x0000000400047209 */ /* 0x006fe20007810000 */
[C---:B------:R-:W-:Y:S01]  /*16970*/  FMUL.FTZ R7, R136.reuse, c[0x0][0x2d0] ;  /* 0x0000b40088077a20 */ /* 0x040fe20000410000 */
[----:B------:R-:W-:Y:S01]  /*16980*/  FSETP.NEU.FTZ.AND P0, PT, R136, -INF , PT ;  /* 0xff8000008800780b */ /* 0x000fe20003f1d000 */
[----:B------:R-:W-:Y:S01]  /*16990*/  WARPSYNC 0xffffffff ;  /* 0xffffffff00007948 */ /* 0x000fe20003800000 */
[----:B------:R-:W1:Y:S01]  /*169a0*/  LDSM.16.MT88.4 R16, [R201+0x4080] ;  /* 0x00408000c910783b */ /* 0x000e620000004200 */
[----:B------:R-:W-:Y:S01]  /*169b0*/  FMUL.FTZ R0, R4, c[0x0][0x2d0] ;  /* 0x0000b40004007a20 */ /* 0x000fe20000410000 */
[----:B------:R-:W-:Y:S02]  /*169c0*/  FSEL R2, R136, RZ, P0 ;  /* 0x000000ff88027208 */ /* 0x000fe40000000000 */
[----:B------:R-:W-:Y:S02]  /*169d0*/  FSEL R7, R7, RZ, P0 ;  /* 0x000000ff07077208 */ /* 0x000fe40000000000 */
[----:B------:R-:W-:Y:S02]  /*169e0*/  FSETP.NEU.FTZ.AND P0, PT, R4, -INF , PT ;  /* 0xff8000000400780b */ /* 0x000fe40003f1d000 */
[----:B------:R-:W2:Y:S01]  /*169f0*/  LDSM.16.MT88.4 R24, [R202+0x4080] ;  /* 0x00408000ca18783b */ /* 0x000ea20000004200 */
[--C-:B------:R-:W-:Y:S01]  /*16a00*/  FFMA.FTZ R12, R12, c[0x0][0x2d0], -R7.reuse ;  /* 0x0000b4000c0c7a23 */ /* 0x100fe20000010807 */
[----:B------:R-:W-:Y:S01]  /*16a10*/  FSEL R138, R0, RZ, P0 ;  /* 0x000000ff008a7208 */ /* 0x000fe20000000000 */
[----:B------:R-:W-:Y:S01]  /*16a20*/  FADD.FTZ R0, -R2, R6 ;  /* 0x0000000602007221 */ /* 0x000fe20000010100 */
[----:B------:R-:W-:Y:S01]  /*16a30*/  FSEL R3, R4, RZ, P0 ;  /* 0x000000ff04037208 */ /* 0x000fe20000000000 */
[--C-:B------:R-:W-:Y:S01]  /*16a40*/  FFMA.FTZ R15, R15, c[0x0][0x2d0], -R7.reuse ;  /* 0x0000b4000f0f7a23 */ /* 0x100fe20000010807 */
[----:B------:R-:W-:Y:S01]  /*16a50*/  MUFU.EX2 R219, R12 ;  /* 0x0000000c00db7308 */ /* 0x000fe20000000800 */
[----:B------:R-:W-:Y:S01]  /*16a60*/  FMUL.FTZ R0, R0, c[0x0][0x2d0] ;  /* 0x0000b40000007a20 */ /* 0x000fe20000410000 */
[----:B------:R-:W-:Y:S01]  /*16a70*/  ISETP.GT.AND P0, PT, R222, R234, PT ;  /* 0x000000eade00720c */ /* 0x000fe20003f04270 */
[--C-:B------:R-:W-:Y:S02]  /*16a80*/  FFMA.FTZ R14, R14, c[0x0][0x2d0], -R7.reuse ;  /* 0x0000b4000e0e7a23 */ /* 0x100fe40000010807 */
[----:B------:R-:W-:Y:S02]  /*16a90*/  FFMA.FTZ R13, R13, c[0x0][0x2d0], -R7 ;  /* 0x0000b4000d0d7a23 */ /* 0x000fe40000010807 */
[--C-:B------:R-:W-:Y:S02]  /*16aa0*/  FFMA.FTZ R8, R8, c[0x0][0x2d0], -R138.reuse ;  /* 0x0000b40008087a23 */ /* 0x100fe4000001088a */
[--C-:B------:R-:W-:Y:S01]  /*16ab0*/  FFMA.FTZ R11, R11, c[0x0][0x2d0], -R138.reuse ;  /* 0x0000b4000b0b7a23 */ /* 0x100fe2000001088a */
[----:B------:R3:W-:Y:S01]  /*16ac0*/  MUFU.EX2 R2, R0 ;  /* 0x0000000000027308 */ /* 0x0007e20000000800 */
[--C-:B------:R-:W-:Y:S02]  /*16ad0*/  FFMA.FTZ R10, R10, c[0x0][0x2d0], -R138.reuse ;  /* 0x0000b4000a0a7a23 */ /* 0x100fe4000001088a */
[--C-:B------:R-:W-:Y:S07]  /*16ae0*/  FFMA.FTZ R9, R9, c[0x0][0x2d0], -R138.reuse ;  /* 0x0000b40009097a23 */ /* 0x100fee000001088a */
[----:B------:R-:W4:Y:S10]  /*16af0*/  MUFU.EX2 R218, R15 ;  /* 0x0000000f00da7308 */ /* 0x000f340000000800 */
[----:B------:R-:W-:Y:S01]  /*16b00*/  MUFU.EX2 R217, R14 ;  /* 0x0000000e00d97308 */ /* 0x000fe20000000800 */
[----:B---3--:R-:W-:Y:S02]  /*16b10*/  FADD.FTZ R0, -R3, R137 ;  /* 0x0000008903007221 */ /* 0x008fe40000010100 */
[--C-:B------:R-:W-:Y:S02]  /*16b20*/  FFMA.FTZ R3, R168, c[0x0][0x2d0], -R7.reuse ;  /* 0x0000b400a8037a23 */ /* 0x100fe40000010807 */
[----:B------:R-:W-:Y:S05]  /*16b30*/  FMUL.FTZ R0, R0, c[0x0][0x2d0] ;  /* 0x0000b40000007a20 */ /* 0x000fea0000410000 */
[----:B------:R-:W3:Y:S10]  /*16b40*/  MUFU.EX2 R216, R13 ;  /* 0x0000000d00d87308 */ /* 0x000ef40000000800 */
[----:B------:R-:W-:Y:S10]  /*16b50*/  MUFU.EX2 R215, R8 ;  /* 0x0000000800d77308 */ /* 0x000ff40000000800 */
[----:B------:R-:W5:Y:S10]  /*16b60*/  MUFU.EX2 R214, R11 ;  /* 0x0000000b00d67308 */ /* 0x000f740000000800 */
[----:B------:R-:W-:Y:S10]  /*16b70*/  MUFU.EX2 R199, R10 ;  /* 0x0000000a00c77308 */ /* 0x000ff40000000800 */
[----:B------:R-:W-:Y:S10]  /*16b80*/  MUFU.EX2 R198, R9 ;  /* 0x0000000900c67308 */ /* 0x000ff40000000800 */
[----:B------:R-:W1:Y:S10]  /*16b90*/  MUFU.EX2 R0, R0 ;  /* 0x0000000000007308 */ /* 0x000e740000000800 */
[----:B------:R1:W-:Y:S02]  /*16ba0*/  MUFU.EX2 R197, R3 ;  /* 0x0000000300c57308 */ /* 0x0003e40000000800 */
[--C-:B-1----:R-:W-:Y:S01]  /*16bb0*/  FFMA.FTZ R3, R139, c[0x0][0x2d0], -R7.reuse ;  /* 0x0000b4008b037a23 */ /* 0x102fe20000010807 */
[----:B----4-:R-:W-:Y:S01]  /*16bc0*/  F2FP.BF16.PACK_AB R164, R218, R219 ;  /* 0x000000dbdaa4723e */ /* 0x010fe200000010ff */
[----:B------:R-:W-:Y:S01]  /*16bd0*/  FMUL.FTZ R8, R2, R140 ;  /* 0x0000008c02087220 */ /* 0x000fe20000410000 */
[----:B---3--:R-:W-:Y:S01]  /*16be0*/  F2FP.BF16.PACK_AB R166, R216, R217 ;  /* 0x000000d9d8a6723e */ /* 0x008fe200000010ff */
[----:B------:R-:W-:Y:S01]  /*16bf0*/  FMUL.FTZ R9, R2, R141 ;  /* 0x0000008d02097220 */ /* 0x000fe20000410000 */
[----:B-----5:R-:W-:Y:S01]  /*16c00*/  F2FP.BF16.PACK_AB R165, R214, R215 ;  /* 0x000000d7d6a5723e */ /* 0x020fe200000010ff */
[----:B------:R-:W-:Y:S01]  /*16c10*/  FMUL.FTZ R10, R0, R142 ;  /* 0x0000008e000a7220 */ /* 0x000fe20000410000 */
[----:B------:R-:W-:Y:S01]  /*16c20*/  F2FP.BF16.PACK_AB R167, R198, R199 ;  /* 0x000000c7c6a7723e */ /* 0x000fe200000010ff */
[----:B------:R-:W-:Y:S01]  /*16c30*/  FMUL.FTZ R11, R0, R143 ;  /* 0x0000008f000b7220 */ /* 0x000fe20000410000 */
[----:B------:R1:W3:Y:S01]  /*16c40*/  MUFU.EX2 R196, R3 ;  /* 0x0000000300c47308 */ /* 0x0002e20000000800 */
[----:B------:R-:W4:Y:S01]  /*16c50*/  LDSM.16.MT88.4 R140, [R204+0x4080] ;  /* 0x00408000cc8c783b */ /* 0x000f220000004200 */
[C---:B------:R-:W-:Y:S02]  /*16c60*/  FMUL.FTZ R12, R2.reuse, R144 ;  /* 0x00000090020c7220 */ /* 0x040fe40000410000 */
[----:B------:R-:W-:Y:S02]  /*16c70*/  FMUL.FTZ R13, R2, R145 ;  /* 0x00000091020d7220 */ /* 0x000fe40000410000 */
[C---:B------:R-:W-:Y:S05]  /*16c80*/  HMMA.16816.F32.BF16 R8, R164.reuse, R16, R8 ;  /* 0x00000010a408723c */ /* 0x040fea0000041808 */
[C---:B------:R-:W-:Y:S02]  /*16c90*/  FMUL.FTZ R14, R0.reuse, R146 ;  /* 0x00000092000e7220 */ /* 0x040fe40000410000 */
[----:B------:R-:W-:Y:S02]  /*16ca0*/  FMUL.FTZ R15, R0, R147 ;  /* 0x00000093000f7220 */ /* 0x000fe40000410000 */
[----:B------:R-:W5:Y:S03]  /*16cb0*/  LDSM.16.MT88.4 R144, [R203+0x4080] ;  /* 0x00408000cb90783b */ /* 0x000f660000004200 */
[C---:B------:R-:W-:Y:S02]  /*16cc0*/  FMUL.FTZ R16, R2.reuse, R148 ;  /* 0x0000009402107220 */ /* 0x040fe40000410000 */
[C---:B------:R-:W-:Y:S03]  /*16cd0*/  HMMA.16816.F32.BF16 R12, R164.reuse, R18, R12 ;  /* 0x00000012a40c723c */ /* 0x040fe6000004180c */
[C---:B------:R-:W-:Y:S02]  /*16ce0*/  FMUL.FTZ R17, R2.reuse, R149 ;  /* 0x0000009502117220 */ /* 0x040fe40000410000 */
[----:B------:R-:W-:Y:S02]  /*16cf0*/  FMUL.FTZ R20, R2, R152 ;  /* 0x0000009802147220 */ /* 0x000fe40000410000 */
[C---:B------:R-:W-:Y:S02]  /*16d00*/  FMUL.FTZ R18, R0.reuse, R150 ;  /* 0x0000009600127220 */ /* 0x040fe40000410000 */
[----:B------:R-:W-:Y:S02]  /*16d10*/  FMUL.FTZ R19, R0, R151 ;  /* 0x0000009700137220 */ /* 0x000fe40000410000 */
[----:B------:R-:W3:Y:S01]  /*16d20*/  LDSM.16.MT88.4 R148, [R201+0x5880] ;  /* 0x00588000c994783b */ /* 0x000ee20000004200 */
[----:B------:R-:W-:Y:S02]  /*16d30*/  FMUL.FTZ R21, R2, R153 ;  /* 0x0000009902157220 */ /* 0x000fe40000410000 */
[C---:B------:R-:W-:Y:S02]  /*16d40*/  FMUL.FTZ R22, R0.reuse, R154 ;  /* 0x0000009a00167220 */ /* 0x040fe40000410000 */
[C---:B--2---:R-:W-:Y:S03]  /*16d50*/  HMMA.16816.F32.BF16 R16, R164.reuse, R24, R16 ;  /* 0x00000018a410723c */ /* 0x044fe60000041810 */
        /* <DEDUP_REMOVED lines=12> */
[C---:B----4-:R-:W-:Y:S03]  /*16e20*/  HMMA.16816.F32.BF16 R24, R164.reuse, R140, R24 ;  /* 0x0000008ca418723c */ /* 0x050fe60000041818 */
[----:B------:R-:W-:Y:S01]  /*16e30*/  LDSM.16.MT88.4 R160, [R203+0x4880] ;  /* 0x00488000cba0783b */ /* 0x000fe20000004200 */
[--C-:B-1----:R-:W-:Y:S02]  /*16e40*/  FFMA.FTZ R3, R170, c[0x0][0x2d0], -R7.reuse ;  /* 0x0000b400aa037a23 */ /* 0x102fe40000010807 */
[C---:B------:R-:W-:Y:S02]  /*16e50*/  FMUL.FTZ R32, R2.reuse, R32 ;  /* 0x0000002002207220 */ /* 0x040fe40000410000 */
[C---:B------:R-:W-:Y:S01]  /*16e60*/  HMMA.16816.F32.BF16 R28, R164.reuse, R142, R28 ;  /* 0x0000008ea41c723c */ /* 0x040fe2000004181c */
[----:B------:R1:W-:Y:S02]  /*16e70*/  MUFU.EX2 R195, R3 ;  /* 0x0000000300c37308 */ /* 0x0003e40000000800 */
[----:B------:R-:W2:Y:S01]  /*16e80*/  LDSM.16.MT88.4 R140, [R202+0x5880] ;  /* 0x00588000ca8c783b */ /* 0x000ea20000004200 */
[----:B------:R-:W-:Y:S02]  /*16e90*/  FMUL.FTZ R33, R2, R33 ;  /* 0x0000002102217220 */ /* 0x000fe40000410000 */
[C---:B------:R-:W-:Y:S02]  /*16ea0*/  FMUL.FTZ R34, R0.reuse, R34 ;  /* 0x0000002200227220 */ /* 0x040fe40000410000 */
[----:B------:R-:W-:Y:S04]  /*16eb0*/  FMUL.FTZ R35, R0, R35 ;  /* 0x0000002300237220 */ /* 0x000fe80000410000 */
[C---:B------:R-:W-:Y:S02]  /*16ec0*/  FMUL.FTZ R36, R2.reuse, R36 ;  /* 0x0000002402247220 */ /* 0x040fe40000410000 */
[----:B------:R-:W-:Y:S01]  /*16ed0*/  FMUL.FTZ R37, R2, R37 ;  /* 0x0000002502257220 */ /* 0x000fe20000410000 */
[C---:B-----5:R-:W-:Y:S03]  /*16ee0*/  HMMA.16816.F32.BF16 R32, R164.reuse, R144, R32 ;  /* 0x00000090a420723c */ /* 0x060fe60000041820 */
        /* <DEDUP_REMOVED lines=9> */
[----:B------:R-:W-:Y:S02]  /*16f80*/  LDSM.16.MT88.4 R176, [R202+0x7880] ;  /* 0x00788000cab0783b */ /* 0x000fe40000004200 */
[----:B------:R1:W-:Y:S01]  /*16f90*/  MUFU.EX2 R194, R3 ;  /* 0x0000000300c27308 */ /* 0x0003e20000000800 */
[C---:B---3--:R-:W-:Y:S03]  /*16fa0*/  HMMA.16816.F32.BF16 R40, R164.reuse, R148, R40 ;  /* 0x00000094a428723c */ /* 0x048fe60000041828 */
[C---:B------:R-:W-:Y:S02]  /*16fb0*/  FMUL.FTZ R44, R2.reuse, R44 ;  /* 0x0000002c022c7220 */ /* 0x040fe40000410000 */
[----:B------:R-:W-:Y:S02]  /*16fc0*/  FMUL.FTZ R45, R2, R45 ;  /* 0x0000002d022d7220 */ /* 0x000fe40000410000 */
[C---:B------:R-:W-:Y:S02]  /*16fd0*/  FMUL.FTZ R46, R0.reuse, R46 ;  /* 0x0000002e002e7220 */ /* 0x040fe40000410000 */
[----:B------:R-:W-:Y:S03]  /*16fe0*/  FMUL.FTZ R47, R0, R47 ;  /* 0x0000002f002f7220 */ /* 0x000fe60000410000 */
[C---:B------:R-:W-:Y:S02]  /*16ff0*/  FMUL.FTZ R48, R2.reuse, R48 ;  /* 0x0000003002307220 */ /* 0x040fe40000410000 */
[----:B------:R-:W-:Y:S02]  /*17000*/  FMUL.FTZ R49, R2, R49 ;  /* 0x0000003102317220 */ /* 0x000fe40000410000 */
[C---:B------:R-:W-:Y:S01]  /*17010*/  HMMA.16816.F32.BF16 R44, R164.reuse, R150, R44 ;  /* 0x00000096a42c723c */ /* 0x040fe2000004182c */
[----:B------:R-:W3:Y:S02]  /*17020*/  LDSM.16.MT88.4 R148, [R203+0x5880] ;  /* 0x00588000cb94783b */ /* 0x000ee40000004200 */
[C---:B------:R-:W-:Y:S02]  /*17030*/  FMUL.FTZ R50, R0.reuse, R50 ;  /* 0x0000003200327220 */ /* 0x040fe40000410000 */
[----:B------:R-:W-:Y:S02]  /*17040*/  FMUL.FTZ R51, R0, R51 ;  /* 0x0000003300337220 */ /* 0x000fe40000410000 */
[--C-:B-1----:R-:W-:Y:S02]  /*17050*/  FFMA.FTZ R3, R169, c[0x0][0x2d0], -R138.reuse ;  /* 0x0000b400a9037a23 */ /* 0x102fe4000001088a */
[C---:B------:R-:W-:Y:S02]  /*17060*/  FMUL.FTZ R52, R2.reuse, R52 ;  /* 0x0000003402347220 */ /* 0x040fe40000410000 */
[----:B------:R1:W-:Y:S01]  /*17070*/  MUFU.EX2 R193, R3 ;  /* 0x0000000300c17308 */ /* 0x0003e20000000800 */
[C---:B--2---:R-:W-:Y:S03]  /*17080*/  HMMA.16816.F32.BF16 R48, R164.reuse, R140, R48 ;  /* 0x0000008ca430723c */ /* 0x044fe60000041830 */
[----:B------:R-:W-:Y:S02]  /*17090*/  FMUL.FTZ R53, R2, R53 ;  /* 0x0000003502357220 */ /* 0x000fe40000410000 */
[C---:B------:R-:W-:Y:S02]  /*170a0*/  FMUL.FTZ R54, R0.reuse, R54 ;  /* 0x0000003600367220 */ /* 0x040fe40000410000 */
[----:B------:R-:W-:Y:S02]  /*170b0*/  FMUL.FTZ R55, R0, R55 ;  /* 0x0000003700377220 */ /* 0x000fe40000410000 */
[C---:B------:R-:W-:Y:S03]  /*170c0*/  FMUL.FTZ R56, R2.reuse, R56 ;  /* 0x0000003802387220 */ /* 0x040fe60000410000 */
[----:B------:R-:W-:Y:S02]  /*170d0*/  FMUL.FTZ R57, R2, R57 ;  /* 0x0000003902397220 */ /* 0x000fe40000410000 */
[C---:B------:R-:W-:Y:S01]  /*170e0*/  HMMA.16816.F32.BF16 R52, R164.reuse, R142, R52 ;  /* 0x0000008ea434723c */ /* 0x040fe20000041834 */
[----:B------:R-:W2:Y:S02]  /*170f0*/  LDSM.16.MT88.4 R140, [R201+0x7080] ;  /* 0x00708000c98c783b */ /* 0x000ea40000004200 */
[C---:B------:R-:W-:Y:S02]  /*17100*/  FMUL.FTZ R58, R0.reuse, R58 ;  /* 0x0000003a003a7220 */ /* 0x040fe40000410000 */
[----:B------:R-:W-:Y:S02]  /*17110*/  FMUL.FTZ R59, R0, R59 ;  /* 0x0000003b003b7220 */ /* 0x000fe40000410000 */
[C---:B------:R-:W-:Y:S02]  /*17120*/  FMUL.FTZ R60, R2.reuse, R60 ;  /* 0x0000003c023c7220 */ /* 0x040fe40000410000 */
[--C-:B-1----:R-:W-:Y:S02]  /*17130*/  FFMA.FTZ R3, R171, c[0x0][0x2d0], -R138.reuse ;  /* 0x0000b400ab037a23 */ /* 0x102fe4000001088a */
[----:B------:R-:W-:Y:S01]  /*17140*/  LDSM.16.MT88.4 R168, [R201+0x6080] ;  /* 0x00608000c9a8783b */ /* 0x000fe20000004200 */
[C---:B----4-:R-:W-:Y:S01]  /*17150*/  HMMA.16816.F32.BF16 R56, R164.reuse, R144, R56 ;  /* 0x00000090a438723c */ /* 0x050fe20000041838 */
[----:B------:R1:W4:Y:S02]  /*17160*/  MUFU.EX2 R192, R3 ;  /* 0x0000000300c07308 */ /* 0x0003240000000800 */
        /* <DEDUP_REMOVED lines=10> */
[----:B------:R-:W-:Y:S03]  /*17210*/  FMUL.FTZ R69, R2, R69 ;  /* 0x0000004502457220 */ /* 0x000fe60000410000 */
[C---:B---3--:R-:W-:Y:S03]  /*17220*/  HMMA.16816.F32.BF16 R64, R164.reuse, R148, R64 ;  /* 0x00000094a440723c */ /* 0x048fe60000041840 */
[C---:B------:R-:W-:Y:S02]  /*17230*/  FMUL.FTZ R70, R0.reuse, R70 ;  /* 0x0000004600467220 */ /* 0x040fe40000410000 */
[----:B------:R-:W-:Y:S02]  /*17240*/  FMUL.FTZ R71, R0, R71 ;  /* 0x0000004700477220 */ /* 0x000fe40000410000 */
[--C-:B-1----:R-:W-:Y:S02]  /*17250*/  FFMA.FTZ R3, R172, c[0x0][0x2d0], -R138.reuse ;  /* 0x0000b400ac037a23 */ /* 0x102fe4000001088a */
[C---:B------:R-:W-:Y:S02]  /*17260*/  FMUL.FTZ R72, R2.reuse, R72 ;  /* 0x0000004802487220 */ /* 0x040fe40000410000 */
[----:B------:R1:W-:Y:S01]  /*17270*/  MUFU.EX2 R191, R3 ;  /* 0x0000000300bf7308 */ /* 0x0003e20000000800 */
        /* <DEDUP_REMOVED lines=11> */
[--C-:B-1----:R-:W-:Y:S02]  /*17330*/  FFMA.FTZ R3, R173, c[0x0][0x2d0], -R138.reuse ;  /* 0x0000b400ad037a23 */ /* 0x102fe4000001088a */
[----:B------:R-:W-:Y:S01]  /*17340*/  LDSM.16.MT88.4 R172, [R203+0x6080] ;  /* 0x00608000cbac783b */ /* 0x000fe20000004200 */
[C---:B------:R-:W-:Y:S01]  /*17350*/  HMMA.16816.F32.BF16 R76, R164.reuse, R142, R76 ;  /* 0x0000008ea44c723c */ /* 0x040fe2000004184c */
[----:B------:R-:W1:Y:S02]  /*17360*/  MUFU.EX2 R190, R3 ;  /* 0x0000000300be7308 */ /* 0x000e640000000800 */
[----:B------:R-:W-:Y:S02]  /*17370*/  FMUL.FTZ R81, R2, R81 ;  /* 0x0000005102517220 */ /* 0x000fe40000410000 */
[C---:B------:R-:W-:Y:S02]  /*17380*/  FMUL.FTZ R82, R0.reuse, R82 ;  /* 0x0000005200527220 */ /* 0x040fe40000410000 */
[----:B------:R-:W2:Y:S01]  /*17390*/  LDSM.16.MT88.4 R140, [R203+0x7080] ;  /* 0x00708000cb8c783b */ /* 0x000ea20000004200 */
        /* <DEDUP_REMOVED lines=61> */
[----:B------:R-:W-:Y:S01]  /*17770*/  FMUL.FTZ R128, R2, R128 ;  /* 0x0000008002807220 */ /* 0x000fe20000410000 */
[----:B------:R-:W-:Y:S01]  /*17780*/  F2FP.BF16.PACK_AB R140, R196, R197 ;  /* 0x000000c5c48c723e */ /* 0x000fe200000010ff */
[----:B------:R-:W-:Y:S03]  /*17790*/  FMUL.FTZ R129, R2, R129 ;  /* 0x0000008102817220 */ /* 0x000fe60000410000 */
[C---:B------:R-:W-:Y:S03]  /*177a0*/  HMMA.16816.F32.BF16 R124, R164.reuse, R142, R124 ;  /* 0x0000008ea47c723c */ /* 0x040fe6000004187c */
[----:B------:R-:W-:Y:S01]  /*177b0*/  FMUL.FTZ R130, R0, R130 ;  /* 0x0000008200827220 */ /* 0x000fe20000410000 */
[----:B----4-:R-:W-:Y:S01]  /*177c0*/  F2FP.BF16.PACK_AB R141, R192, R193 ;  /* 0x000000c1c08d723e */ /* 0x010fe200000010ff */
[----:B------:R-:W-:Y:S02]  /*177d0*/  FMUL.FTZ R131, R0, R131 ;  /* 0x0000008300837220 */ /* 0x000fe40000410000 */
[----:B------:R-:W-:Y:S01]  /*177e0*/  FMUL.FTZ R132, R2, R132 ;  /* 0x0000008402847220 */ /* 0x000fe20000410000 */
[----:B------:R-:W-:Y:S01]  /*177f0*/  F2FP.BF16.PACK_AB R142, R194, R195 ;  /* 0x000000c3c28e723e */ /* 0x000fe200000010ff */
[----:B------:R-:W-:Y:S03]  /*17800*/  FMUL.FTZ R133, R2, R133 ;  /* 0x0000008502857220 */ /* 0x000fe60000410000 */
[C---:B-----5:R-:W-:Y:S03]  /*17810*/  HMMA.16816.F32.BF16 R128, R164.reuse, R144, R128 ;  /* 0x00000090a480723c */ /* 0x060fe60000041880 */
[----:B------:R-:W-:Y:S01]  /*17820*/  FMUL.FTZ R134, R0, R134 ;  /* 0x0000008600867220 */ /* 0x000fe20000410000 */
[----:B-1----:R-:W-:Y:S01]  /*17830*/  F2FP.BF16.PACK_AB R143, R190, R191 ;  /* 0x000000bfbe8f723e */ /* 0x002fe200000010ff */
[----:B------:R-:W-:Y:S02]  /*17840*/  FMUL.FTZ R135, R0, R135 ;  /* 0x0000008700877220 */ /* 0x000fe40000410000 */
[----:B------:R-:W-:Y:S02]  /*17850*/  FFMA.FTZ R3, R181, c[0x0][0x2d0], -R7 ;  /* 0x0000b400b5037a23 */ /* 0x000fe40000010807 */
[----:B------:R-:W-:Y:S02]  /*17860*/  FFMA.FTZ R2, R2, R231, R219 ;  /* 0x000000e702027223 */ /* 0x000fe400000100db */
[----:B------:R1:W-:Y:S01]  /*17870*/  MUFU.EX2 R189, R3 ;  /* 0x0000000300bd7308 */ /* 0x0003e20000000800 */
[----:B------:R-:W-:Y:S01]  /*17880*/  HMMA.16816.F32.BF16 R132, R164, R146, R132 ;  /* 0x00000092a484723c */ /* 0x000fe20000041884 */
[----:B------:R-:W2:Y:S07]  /*17890*/  LDSM.16.MT88.4 R144, [R202+0x6080] ;  /* 0x00608000ca90783b */ /* 0x000eae0000004200 */
[C---:B---3--:R-:W-:Y:S01]  /*178a0*/  HMMA.16816.F32.BF16 R8, R140.reuse, R148, R8 ;  /* 0x000000948c08723c */ /* 0x048fe20000041808 */
[----:B------:R-:W3:Y:S07]  /*178b0*/  LDSM.16.MT88.4 R164, [R204+0x6080] ;  /* 0x00608000cca4783b */ /* 0x000eee0000004200 */
[C---:B------:R-:W-:Y:S01]  /*178c0*/  HMMA.16816.F32.BF16 R12, R140.reuse, R150, R12 ;  /* 0x000000968c0c723c */ /* 0x040fe2000004180c */
[----:B------:R-:W4:Y:S03]  /*178d0*/  LDSM.16.MT88.4 R148, [R201+0x7880] ;  /* 0x00788000c994783b */ /* 0x000f260000004200 */
[--C-:B-1----:R-:W-:Y:S04]  /*178e0*/  FFMA.FTZ R3, R183, c[0x0][0x2d0], -R7.reuse ;  /* 0x0000b400b7037a23 */ /* 0x102fe80000010807 */
[C---:B------:R-:W-:Y:S01]  /*178f0*/  HMMA.16816.F32.BF16 R16, R140.reuse, R152, R16 ;  /* 0x000000988c10723c */ /* 0x040fe20000041810 */
[----:B------:R1:W5:Y:S07]  /*17900*/  MUFU.EX2 R188, R3 ;  /* 0x0000000300bc7308 */ /* 0x00036e0000000800 */
[C---:B------:R-:W-:Y:S01]  /*17910*/  HMMA.16816.F32.BF16 R20, R140.reuse, R154, R20 ;  /* 0x0000009a8c14723c */ /* 0x040fe20000041814 */
[----:B------:R-:W2:Y:S07]  /*17920*/  LDSM.16.MT88.4 R152, [R204+0x7880] ;  /* 0x00788000cc98783b */ /* 0x000eae0000004200 */
[C---:B------:R-:W-:Y:S08]  /*17930*/  HMMA.16816.F32.BF16 R24, R140.reuse, R156, R24 ;  /* 0x0000009c8c18723c */ /* 0x040ff00000041818 */
[C---:B------:R-:W-:Y:S01]  /*17940*/  HMMA.16816.F32.BF16 R28, R140.reuse, R158, R28 ;  /* 0x0000009e8c1c723c */ /* 0x040fe2000004181c */
[----:B------:R-:W3:Y:S03]  /*17950*/  LDSM.16.MT88.4 R156, [R203+0x7880] ;  /* 0x00788000cb9c783b */ /* 0x000ee60000004200 */
[--C-:B-1----:R-:W-:Y:S02]  /*17960*/  FFMA.FTZ R3, R186, c[0x0][0x2d0], -R7.reuse ;  /* 0x0000b400ba037a23 */ /* 0x102fe40000010807 */
[----:B------:R-:W-:Y:S02]  /*17970*/  FFMA.FTZ R7, R185, c[0x0][0x2d0], -R7 ;  /* 0x0000b400b9077a23 */ /* 0x000fe40000010807 */
[C---:B------:R-:W-:Y:S01]  /*17980*/  HMMA.16816.F32.BF16 R32, R140.reuse, R160, R32 ;  /* 0x000000a08c20723c */ /* 0x040fe20000041820 */
[----:B------:R1:W-:Y:S07]  /*17990*/  MUFU.EX2 R183, R3 ;  /* 0x0000000300b77308 */ /* 0x0003ee0000000800 */
[C---:B------:R-:W-:Y:S01]  /*179a0*/  HMMA.16816.F32.BF16 R36, R140.reuse, R162, R36 ;  /* 0x000000a28c24723c */ /* 0x040fe20000041824 */
[----:B------:R-:W-:Y:S02]  /*179b0*/  LDSM.16.MT88.4 R160, [R202+0x5080] ;  /* 0x00508000caa0783b */ /* 0x000fe40000004200 */
[----:B------:R-:W3:Y:S05]  /*179c0*/  MUFU.EX2 R181, R7 ;  /* 0x0000000700b57308 */ /* 0x000eea0000000800 */
[C---:B------:R-:W-:Y:S08]  /*179d0*/  HMMA.16816.F32.BF16 R40, R140.reuse, R168, R40 ;  /* 0x000000a88c28723c */ /* 0x040ff00000041828 */
[C---:B------:R-:W-:Y:S01]  /*179e0*/  HMMA.16816.F32.BF16 R44, R140.reuse, R170, R44 ;  /* 0x000000aa8c2c723c */ /* 0x040fe2000004182c */
[----:B------:R-:W-:Y:S03]  /*179f0*/  LDSM.16.MT88.4 R168, [R204+0x5080] ;  /* 0x00508000cca8783b */ /* 0x000fe60000004200 */
[--C-:B-1----:R-:W-:Y:S04]  /*17a00*/  FFMA.FTZ R3, R180, c[0x0][0x2d0], -R138.reuse ;  /* 0x0000b400b4037a23 */ /* 0x102fe8000001088a */
[C---:B--2---:R-:W-:Y:S01]  /*17a10*/  HMMA.16816.F32.BF16 R48, R140.reuse, R144, R48 ;  /* 0x000000908c30723c */ /* 0x044fe20000041830 */
[----:B------:R1:W-:Y:S07]  /*17a20*/  MUFU.EX2 R139, R3 ;  /* 0x00000003008b7308 */ /* 0x0003ee0000000800 */
[C---:B------:R-:W-:Y:S01]  /*17a30*/  HMMA.16816.F32.BF16 R52, R140.reuse, R146, R52 ;  /* 0x000000928c34723c */ /* 0x040fe20000041834 */
[----:B------:R-:W2:Y:S07]  /*17a40*/  LDSM.16.MT88.4 R144, [R201+0x9080] ;  /* 0x00908000c990783b */ /* 0x000eae0000004200 */
[C---:B---3--:R-:W-:Y:S07]  /*17a50*/  HMMA.16816.F32.BF16 R56, R140.reuse, R164, R56 ;  /* 0x000000a48c38723c */ /* 0x048fee0000041838 */
[----:B-----5:R-:W-:Y:S01]  /*17a60*/  F2FP.BF16.PACK_AB R164, R188, R189 ;  /* 0x000000bdbca4723e */ /* 0x020fe200000010ff */
[C---:B------:R-:W-:Y:S04]  /*17a70*/  HMMA.16816.F32.BF16 R60, R140.reuse, R166, R60 ;  /* 0x000000a68c3c723c */ /* 0x040fe8000004183c */
[--C-:B-1----:R-:W-:Y:S03]  /*17a80*/  FFMA.FTZ R3, R182, c[0x0][0x2d0], -R138.reuse ;  /* 0x0000b400b6037a23 */ /* 0x102fe6000001088a */
[----:B------:R-:W-:Y:S01]  /*17a90*/  F2FP.BF16.PACK_AB R166, R181, R183 ;  /* 0x000000b7b5a6723e */ /* 0x000fe200000010ff */
[C---:B------:R-:W-:Y:S01]  /*17aa0*/  HMMA.16816.F32.BF16 R64, R140.reuse, R172, R64 ;  /* 0x000000ac8c40723c */ /* 0x040fe20000041840 */
[----:B------:R-:W1:Y:S07]  /*17ab0*/  MUFU.EX2 R137, R3 ;  /* 0x0000000300897308 */ /* 0x000e6e0000000800 */
[C---:B------:R-:W-:Y:S01]  /*17ac0*/  HMMA.16816.F32.BF16 R68, R140.reuse, R174, R68 ;  /* 0x000000ae8c44723c */ /* 0x040fe20000041844 */
[----:B------:R-:W-:Y:S07]  /*17ad0*/  LDSM.16.MT88.4 R172, [R203+0x5080] ;  /* 0x00508000cbac783b */ /* 0x000fee0000004200 */
[C---:B----4-:R-:W-:Y:S08]  /*17ae0*/  HMMA.16816.F32.BF16 R72, R140.reuse, R148, R72 ;  /* 0x000000948c48723c */ /* 0x050ff00000041848 */
[C---:B------:R-:W-:Y:S01]  /*17af0*/  HMMA.16816.F32.BF16 R76, R140.reuse, R150, R76 ;  /* 0x000000968c4c723c */ /* 0x040fe2000004184c */
[----:B------:R-:W3:Y:S03]  /*17b00*/  LDSM.16.MT88.4 R148, [R202+0x9080] ;  /* 0x00908000ca94783b */ /* 0x000ee60000004200 */
[----:B-1----:R-:W-:Y:S01]  /*17b10*/  F2FP.BF16.PACK_AB R165, R137, R139 ;  /* 0x0000008b89a5723e */ /* 0x002fe200000010ff */
[--C-:B------:R-:W-:Y:S03]  /*17b20*/  FFMA.FTZ R3, R184, c[0x0][0x2d0], -R138.reuse ;  /* 0x0000b400b8037a23 */ /* 0x100fe6000001088a */
[C---:B------:R-:W-:Y:S01]  /*17b30*/  HMMA.16816.F32.BF16 R80, R140.reuse, R176, R80 ;  /* 0x000000b08c50723c */ /* 0x040fe20000041850 */
[----:B------:R1:W-:Y:S07]  /*17b40*/  MUFU.EX2 R7, R3 ;  /* 0x0000000300077308 */ /* 0x0003ee0000000800 */
[C---:B------:R-:W-:Y:S01]  /*17b50*/  HMMA.16816.F32.BF16 R84, R140.reuse, R178, R84 ;  /* 0x000000b28c54723c */ /* 0x040fe20000041854 */
[----:B------:R-:W-:Y:S07]  /*17b60*/  LDSM.16.MT88.4 R176, [R201+0x6880] ;  /* 0x00688000c9b0783b */ /* 0x000fee0000004200 */
[C---:B------:R-:W-:Y:S08]  /*17b70*/  HMMA.16816.F32.BF16 R88, R140.reuse, R152, R88 ;  /* 0x000000988c58723c */ /* 0x040ff00000041858 */
[C---:B------:R-:W-:Y:S01]  /*17b80*/  HMMA.16816.F32.BF16 R92, R140.reuse, R154, R92 ;  /* 0x0000009a8c5c723c */ /* 0x040fe2000004185c */
[----:B------:R-:W4:Y:S03]  /*17b90*/  LDSM.16.MT88.4 R152, [R204+0x9080] ;  /* 0x00908000cc98783b */ /* 0x000f260000004200 */
[----:B-1----:R-:W-:Y:S04]  /*17ba0*/  FFMA.FTZ R3, R187, c[0x0][0x2d0], -R138 ;  /* 0x0000b400bb037a23 */ /* 0x002fe8000001088a */
[C---:B------:R-:W-:Y:S01]  /*17bb0*/  HMMA.16816.F32.BF16 R96, R140.reuse, R156, R96 ;  /* 0x0000009c8c60723c */ /* 0x040fe20000041860 */
[----:B------:R-:W1:Y:S07]  /*17bc0*/  MUFU.EX2 R6, R3 ;  /* 0x0000000300067308 */ /* 0x000e6e0000000800 */
[C---:B------:R-:W-:Y:S01]  /*17bd0*/  HMMA.16816.F32.BF16 R100, R140.reuse, R158, R100 ;  /* 0x0000009e8c64723c */ /* 0x040fe20000041864 */
[----:B------:R-:W5:Y:S07]  /*17be0*/  LDSM.16.MT88.4 R156, [R203+0x9080] ;  /* 0x00908000cb9c783b */ /* 0x000f6e0000004200 */
[C---:B--2---:R-:W-:Y:S08]  /*17bf0*/  HMMA.16816.F32.BF16 R104, R140.reuse, R144, R104 ;  /* 0x000000908c68723c */ /* 0x044ff00000041868 */
[C---:B------:R-:W-:Y:S01]  /*17c00*/  HMMA.16816.F32.BF16 R108, R140.reuse, R146, R108 ;  /* 0x000000928c6c723c */ /* 0x040fe2000004186c */
[----:B------:R-:W2:Y:S03]  /*17c10*/  LDSM.16.MT88.4 R144, [R201+0x5080] ;  /* 0x00508000c990783b */ /* 0x000ea60000004200 */
[----:B-1----:R-:W-:Y:S01]  /*17c20*/  F2FP.BF16.PACK_AB R167, R6, R7 ;  /* 0x0000000706a7723e */ /* 0x002fe200000010ff */
[----:B------:R-:W-:Y:S02]  /*17c30*/  FFMA.FTZ R3, R0, R230, R215 ;  /* 0x000000e600037223 */ /* 0x000fe400000100d7 */
[----:B------:R-:W-:Y:S01]  /*17c40*/  FADD.FTZ R0, R218, R2 ;  /* 0x00000002da007221 */ /* 0x000fe20000010000 */
[C---:B---3--:R-:W-:Y:S04]  /*17c50*/  HMMA.16816.F32.BF16 R112, R140.reuse, R148, R112 ;  /* 0x000000948c70723c */ /* 0x048fe80000041870 */
[----:B------:R-:W-:Y:S02]  /*17c60*/  FADD.FTZ R2, R214, R3 ;  /* 0x00000003d6027221 */ /* 0x000fe40000010000 */
[----:B------:R-:W-:Y:S02]  /*17c70*/  FADD.FTZ R0, R217, R0 ;  /* 0x00000000d9007221 */ /* 0x000fe40000010000 */
[C---:B------:R-:W-:Y:S04]  /*17c80*/  HMMA.16816.F32.BF16 R116, R140.reuse, R150, R116 ;  /* 0x000000968c74723c */ /* 0x040fe80000041874 */
        /* <DEDUP_REMOVED lines=24> */
[----:B------:R-:W-:Y:S01]  /*17e10*/  FADD.FTZ R0, R137, R3 ;  /* 0x0000000389007221 */ /* 0x000fe20000010000 */
[-C--:B------:R-:W-:Y:S01]  /*17e20*/  MOV R137, R4.reuse ;  /* 0x0000000400897202 */ /* 0x080fe20000000f00 */
[----:B------:R-:W-:Y:S02]  /*17e30*/  FADD.FTZ R2, R183, R2 ;  /* 0x00000002b7027221 */ /* 0x000fe40000010000 */
[C---:B------:R-:W-:Y:S01]  /*17e40*/  HMMA.16816.F32.BF16 R152, R164.reuse, R162, R20 ;  /* 0x000000a2a498723c */ /* 0x040fe20000041814 */
[----:B------:R-:W4:Y:S03]  /*17e50*/  LDSM.16.MT88.4 R20, [R201+0x8080] ;  /* 0x00808000c914783b */ /* 0x000f260000004200 */
[----:B------:R-:W-:Y:S01]  /*17e60*/  FADD.FTZ R0, R7, R0 ;  /* 0x0000000007007221 */ /* 0x000fe20000010000 */
[----:B------:R-:W-:Y:S01]  /*17e70*/  MOV R7, R4 ;  /* 0x0000000400077202 */ /* 0x000fe20000000f00 */
[----:B------:R-:W-:Y:S02]  /*17e80*/  FADD.FTZ R231, R181, R2 ;  /* 0x00000002b5e77221 */ /* 0x000fe40000010000 */
[C---:B------:R-:W-:Y:S01]  /*17e90*/  HMMA.16816.F32.BF16 R156, R164.reuse, R168, R24 ;  /* 0x000000a8a49c723c */ /* 0x040fe20000041818 */
[----:B------:R-:W5:Y:S03]  /*17ea0*/  LDSM.16.MT88.4 R24, [R202+0x8080] ;  /* 0x00808000ca18783b */ /* 0x000f660000004200 */
[----:B------:R-:W-:Y:S01]  /*17eb0*/  FADD.FTZ R230, R6, R0 ;  /* 0x0000000006e67221 */ /* 0x000fe20000010000 */
[----:B------:R-:W-:Y:S02]  /*17ec0*/  IADD3 R0, R222, -0x1, RZ ;  /* 0xffffffffde007810 */ /* 0x000fe40007ffe0ff */
[----:B------:R-:W-:Y:S01]  /*17ed0*/  MOV R6, R136 ;  /* 0x0000008800067202 */ /* 0x000fe20000000f00 */
[C---:B------:R-:W-:Y:S01]  /*17ee0*/  HMMA.16816.F32.BF16 R160, R164.reuse, R170, R28 ;  /* 0x000000aaa4a0723c */ /* 0x040fe2000004181c */
[----:B------:R-:W2:Y:S03]  /*17ef0*/  LDSM.16.MT88.4 R28, [R204+0x8080] ;  /* 0x00808000cc1c783b */ /* 0x000ea60000004200 */
[----:B------:R-:W-:Y:S04]  /*17f00*/  MOV R222, R0 ;  /* 0x0000000000de7202 */ /* 0x000fe80000000f00 */
[C---:B------:R-:W-:Y:S01]  /*17f10*/  HMMA.16816.F32.BF16 R32, R164.reuse, R172, R32 ;  /* 0x000000aca420723c */ /* 0x040fe20000041820 */
[----:B------:R-:W2:Y:S07]  /*17f20*/  LDSM.16.MT88.4 R168, [R203+0x8080] ;  /* 0x00808000cba8783b */ /* 0x000eae0000004200 */
        /* <DEDUP_REMOVED lines=29> */
[----:B------:R-:W-:Y:S07]  /*18100*/  @!UPT UIADD3 URZ, URZ, URZ, URZ ;  /* 0x0000003f3f3ff290 */ /* 0x000fee000fffe03f */
[----:B------:R-:W-:-:S11]  /*18110*/  @P0 BRA `(.L_x_1287) ;  /* 0xffffc3b000000947 */ /* 0x000fd6000383ffff */
.L_x_1265:
[----:B------:R-:W-:Y:S05]  /*18120*/  BRA.DIV ~URZ, `(.L_x_1288) ;  /* 0x00004ce27f007947 */ /* 0x000fea000b800000 */
[----:B------:R1:W2:Y:S02]  /*18130*/  SHFL.BFLY PT, R5, R231, 0x2, 0x1f ;  /* 0x0c401f00e7057f89 */ /* 0x0002a400000e0000 */
.L_x_1355:
[----:B--2---:R-:W-:Y:S01]  /*18140*/  FADD.FTZ R5, R5, R231 ;  /* 0x000000e705057221 */ /* 0x004fe20000010000 */
[----:B------:R-:W-:Y:S05]  /*18150*/  BRA.DIV ~URZ, `(.L_x_1289) ;  /* 0x00004d127f007947 */ /* 0x000fea000b800000 */
[----:B------:R-:W2:Y:S04]  /*18160*/  SHFL.BFLY PT, R4, R230, 0x2, 0x1f ;  /* 0x0c401f00e6047f89 */ /* 0x000ea800000e0000 */
[----:B------:R-:W3:Y:S01]  /*18170*/  SHFL.BFLY PT, R2, R5, 0x1, 0x1f ;  /* 0x0c201f0005027f89 */ /* 0x000ee200000e0000 */
[----:B--2---:R-:W-:-:S02]  /*18180*/  FADD.FTZ R4, R4, R230 ;  /* 0x000000e604047221 */ /* 0x004fc40000010000 */
[----:B---3--:R-:W-:-:S03]  /*18190*/  FADD.FTZ R5, R5, R2 ;  /* 0x0000000205057221 */ /* 0x008fc60000010000 */
[----:B------:R2:W3:Y:S04]  /*181a0*/  SHFL.BFLY PT, R0, R4, 0x1, 0x1f ;  /* 0x0c201f0004007f89 */ /* 0x0004e800000e0000 */
.L_x_1356:
[----:B------:R-:W-:Y:S01]  /*181b0*/  FSETP.NE.FTZ.AND P1, PT, R5, RZ, PT ;  /* 0x000000ff0500720b */ /* 0x000fe20003f35000 */
[----:B--23--:R-:W-:Y:S01]  /*181c0*/  FADD.FTZ R4, R0, R4 ;  /* 0x0000000400047221 */ /* 0x00cfe20000010000 */
[----:B------:R-:W-:Y:S02]  /*181d0*/  MOV R2, RZ ;  /* 0x000000ff00027202 */ /* 0x000fe40000000f00 */
[----:B------:R-:W-:Y:S02]  /*181e0*/  MOV R0, RZ ;  /* 0x000000ff00007202 */ /* 0x000fe40000000f00 */
[----:B------:R-:W-:Y:S02]  /*181f0*/  FSETP.NE.FTZ.AND P0, PT, R4, RZ, PT ;  /* 0x000000ff0400720b */ /* 0x000fe40003f15000 */
[----:B------:R-:W-:-:S05]  /*18200*/  MOV R137, 0xff800000 ;  /* 0xff80000000897802 */ /* 0x000fca0000000f00 */
[----:B------:R-:W2:Y:S01]  /*18210*/  @P1 MUFU.RCP R2, R5 ;  /* 0x0000000500021308 */ /* 0x000ea20000001000 */
[----:B------:R-:W-:-:S05]  /*18220*/  @P1 MOV R3, 0x3f317218 ;  /* 0x3f31721800031802 */ /* 0x000fca0000000f00 */
[----:B------:R-:W-:Y:S02]  /*18230*/  @P1 FMUL.FTZ R3, R3, c[0x0][0x2d0] ;  /* 0x0000b40003031a20 */ /* 0x000fe40000410000 */
[----:B------:R-:W3:Y:S01]  /*18240*/  @P1 MUFU.LG2 R5, R5 ;  /* 0x0000000500051308 */ /* 0x000ee20000000c00 */
        /* <DEDUP_REMOVED lines=22> */
[C---:B------:R-:W-:Y:S01]  /*183b0*/  FMUL.FTZ R36, R2.reuse, R49 ;  /* 0x0000003102247220 */ /* 0x040fe20000410000 */
[----:B------:R-:W-:Y:S01]  /*183c0*/  MOV R49, 0xff800000 ;  /* 0xff80000000317802 */ /* 0x000fe20000000f00 */
        /* <DEDUP_REMOVED lines=42> */
[----:B------:R-:W4:Y:S01]  /*18670*/  @P0 MUFU.LG2 R2, R4 ;  /* 0x0000000400020308 */ /* 0x000f220000000c00 */
[----:B---3--:R-:W-:Y:S02]  /*18680*/  @P1 FMUL.FTZ R5, R5, 0.69314718246459960938 ;  /* 0x3f31721805051820 */ /* 0x008fe40000410000 */
[C---:B--2---:R-:W-:Y:S02]  /*18690*/  FMUL.FTZ R142, R0.reuse, R142 ;  /* 0x0000008e008e7220 */ /* 0x044fe40000410000 */
[----:B------:R-:W-:Y:S01]  /*186a0*/  @P1 FFMA.FTZ R137, R3, R136, R5 ;  /* 0x0000008803891223 */ /* 0x000fe20000010005 */
[----:B------:R-:W-:Y:S01]  /*186b0*/  @P0 MOV R3, 0x3f317218 ;  /* 0x3f31721800030802 */ /* 0x000fe20000000f00 */
[C---:B------:R-:W-:Y:S01]  /*186c0*/  FMUL.FTZ R143, R0.reuse, R143 ;  /* 0x0000008f008f7220 */ /* 0x040fe20000410000 */
[----:B------:R-:W-:Y:S01]  /*186d0*/  PLOP3.LUT P1, PT, PT, PT, PT, 0x8, 0x0 ;  /* 0x000000000000781c */ /* 0x000fe20003f2e170 */
[----:B------:R-:W-:-:S02]  /*186e0*/  FMUL.FTZ R146, R0, R146 ;  /* 0x0000009200927220 */ /* 0x000fc40000410000 */
[----:B------:R-:W-:Y:S02]  /*186f0*/  @P0 FMUL.FTZ R3, R3, c[0x0][0x2d0] ;  /* 0x0000b40003030a20 */ /* 0x000fe40000410000 */
[C---:B------:R-:W-:Y:S02]  /*18700*/  FMUL.FTZ R147, R0.reuse, R147 ;  /* 0x0000009300937220 */ /* 0x040fe40000410000 */
[----:B------:R-:W-:Y:S02]  /*18710*/  FMUL.FTZ R150, R0, R150 ;  /* 0x0000009600967220 */ /* 0x000fe40000410000 */
[----:B----4-:R-:W-:Y:S02]  /*18720*/  @P0 FMUL.FTZ R2, R2, 0.69314718246459960938 ;  /* 0x3f31721802020820 */ /* 0x010fe40000410000 */
        /* <DEDUP_REMOVED lines=60> */
.L_x_1182:
[----:B------:R-:W-:Y:S05]  /*18af0*/  @P1 BRA `(.L_x_1290) ;  /* 0x00001ab000001947 */ /* 0x000fea0003800000 */
[----:B------:R-:W2:Y:S01]  /*18b00*/  LDL R69, [R1+0x70] ;  /* 0x0000700001457983 */ /* 0x000ea20000100800 */
[----:B------:R-:W-:Y:S01]  /*18b10*/  F2FP.BF16.PACK_AB R50, R51, R50 ;  /* 0x000000323332723e */ /* 0x000fe200000010ff */
[----:B------:R-:W-:Y:S01]  /*18b20*/  WARPSYNC 0xffffffff ;  /* 0xffffffff00007948 */ /* 0x000fe20003800000 */
[----:B------:R-:W-:Y:S01]  /*18b30*/  F2FP.BF16.PACK_AB R46, R47, R46 ;  /* 0x0000002e2f2e723e */ /* 0x000fe200000010ff */
[----:B------:R-:W3:Y:S01]  /*18b40*/  S2R R65, SR_TID.X ;  /* 0x0000000000417919 */ /* 0x000ee20000002100 */
        /* <DEDUP_REMOVED lines=12> */
[----:B---3--:R-:W-:-:S02]  /*18c10*/  SHF.R.S32.HI R51, RZ, 0x1f, R65 ;  /* 0x0000001fff337819 */ /* 0x008fc40000011441 */
[----:B------:R-:W-:Y:S02]  /*18c20*/  F2FP.BF16.PACK_AB R45, R161, R160 ;  /* 0x000000a0a12d723e */ /* 0x000fe400000010ff */
[CC--:B------:R-:W-:Y:S02]  /*18c30*/  LEA.HI R2, R51.reuse, R65.reuse, RZ, 0x2 ;  /* 0x0000004133027211 */ /* 0x0c0fe400078f10ff */
[----:B------:R-:W-:Y:S02]  /*18c40*/  LEA.HI R47, R51, R65, RZ, 0x5 ;  /* 0x00000041332f7211 */ /* 0x000fe400078f28ff */
[--C-:B------:R-:W-:Y:S02]  /*18c50*/  SHF.R.S32.HI R4, RZ, 0x2, R2.reuse ;  /* 0x00000002ff047819 */ /* 0x100fe40000011402 */
[----:B------:R-:W-:Y:S02]  /*18c60*/  SHF.R.S32.HI R0, RZ, 0x1f, R2 ;  /* 0x0000001fff007819 */ /* 0x000fe40000011402 */
[----:B------:R-:W-:-:S02]  /*18c70*/  SHF.R.S32.HI R43, RZ, 0x5, R47 ;  /* 0x00000005ff2b7819 */ /* 0x000fc4000001142f */
[----:B------:R-:W-:Y:S02]  /*18c80*/  LEA.HI R0, R0, R4, RZ, 0x3 ;  /* 0x0000000400007211 */ /* 0x000fe400078f18ff */
[----:B------:R-:W-:Y:S02]  /*18c90*/  F2FP.BF16.PACK_AB R162, R163, R162 ;  /* 0x000000a2a3a2723e */ /* 0x000fe400000010ff */
[----:B------:R-:W-:Y:S02]  /*18ca0*/  LOP3.LUT R0, R0, 0xfffffff8, RZ, 0xc0, !PT ;  /* 0xfffffff800007812 */ /* 0x000fe400078ec0ff */
[----:B------:R-:W-:Y:S02]  /*18cb0*/  F2FP.BF16.PACK_AB R44, R33, R14 ;  /* 0x0000000e212c723e */ /* 0x000fe400000010ff */
[----:B------:R-:W-:Y:S01]  /*18cc0*/  F2FP.BF16.PACK_AB R41, R35, R34 ;  /* 0x000000222329723e */ /* 0x000fe200000010ff */
[----:B------:R-:W-:Y:S01]  /*18cd0*/  IMAD.IADD R4, R4, 0x1, -R0 ;  /* 0x0000000104047824 */ /* 0x000fe200078e0a00 */
[----:B------:R-:W-:-:S02]  /*18ce0*/  LOP3.LUT R0, R2, 0xfffffffc, RZ, 0xc0, !PT ;  /* 0xfffffffc02007812 */ /* 0x000fc400078ec0ff */
[----:B------:R-:W-:Y:S01]  /*18cf0*/  F2FP.BF16.PACK_AB R40, R37, R16 ;  /* 0x000000102528723e */ /* 0x000fe200000010ff */
[C---:B------:R-:W-:Y:S01]  /*18d00*/  IMAD.SHL.U32 R2, R4.reuse, 0x40, RZ ;  /* 0x0000004004027824 */ /* 0x040fe200078e00ff */
[----:B------:R-:W-:Y:S01]  /*18d10*/  LOP3.LUT R3, R4, 0x1, RZ, 0xc0, !PT ;  /* 0x0000000104037812 */ /* 0x000fe200078ec0ff */
[----:B------:R-:W-:Y:S01]  /*18d20*/  IMAD.IADD R21, R65, 0x1, -R0 ;  /* 0x0000000141157824 */ /* 0x000fe200078e0a00 */
[----:B------:R-:W-:Y:S02]  /*18d30*/  F2FP.BF16.PACK_AB R39, R39, R38 ;  /* 0x000000262727723e */ /* 0x000fe400000010ff */
[----:B------:R-:W-:Y:S01]  /*18d40*/  LOP3.LUT R0, R2, 0x1c0, RZ, 0xc0, !PT ;  /* 0x000001c002007812 */ /* 0x000fe200078ec0ff */
[----:B------:R-:W-:Y:S01]  /*18d50*/  IMAD R2, R43, 0x200, R21 ;  /* 0x000002002b027824 */ /* 0x000fe200078e0215 */
[----:B------:R-:W-:Y:S02]  /*18d60*/  ISETP.NE.U32.AND P0, PT, R3, 0x1, PT ;  /* 0x000000010300780c */ /* 0x000fe40003f05070 */
[----:B------:R-:W-:-:S02]  /*18d70*/  LEA.HI R0, R0, R0, RZ, 0x1d ;  /* 0x0000000000007211 */ /* 0x000fc400078fe8ff */
        /* <DEDUP_REMOVED lines=8> */
[----:B------:R-:W-:Y:S02]  /*18e00*/  F2FP.BF16.PACK_AB R35, R53, R52 ;  /* 0x000000343523723e */ /* 0x000fe400000010ff */
[----:B------:R-:W-:-:S02]  /*18e10*/  F2FP.BF16.PACK_AB R54, R55, R54 ;  /* 0x000000363736723e */ /* 0x000fc400000010ff */
        /* <DEDUP_REMOVED lines=31> */
[----:B---3--:R-:W-:Y:S01]  /*19010*/  IMAD.MOV.U32 R48, RZ, RZ, 0x40 ;  /* 0x00000040ff307424 */ /* 0x008fe200078e00ff */
[----:B------:R-:W-:Y:S02]  /*19020*/  F2FP.BF16.PACK_AB R94, R95, R94 ;  /* 0x0000005e5f5e723e */ /* 0x000fe400000010ff */
[----:B------:R-:W-:Y:S01]  /*19030*/  STS [R4+0x400], R154 ;  /* 0x0004009a04007388 */ /* 0x000fe20000000800 */
[----:B------:R-:W-:-:S02]  /*19040*/  F2FP.BF16.PACK_AB R24, R24, R96 ;  /* 0x000000601818723e */ /* 0x000fc400000010ff */
[----:B------:R-:W-:Y:S02]  /*19050*/  F2FP.BF16.PACK_AB R98, R99, R98 ;  /* 0x000000626362723e */ /* 0x000fe400000010ff */
[----:B----4-:R-:W-:Y:S02]  /*19060*/  SEL R7, R48, 0xffffffc0, !P2 ;  /* 0xffffffc030077807 */ /* 0x010fe40005000000 */
[----:B------:R-:W-:Y:S02]  /*19070*/  F2FP.BF16.PACK_AB R23, R23, R100 ;  /* 0x000000641717723e */ /* 0x000fe400000010ff */
[----:B------:R-:W-:Y:S02]  /*19080*/  F2FP.BF16.PACK_AB R102, R103, R102 ;  /* 0x000000666766723e */ /* 0x000fe400000010ff */
[----:B------:R-:W-:Y:S01]  /*19090*/  F2FP.BF16.PACK_AB R22, R22, R104 ;  /* 0x000000681616723e */ /* 0x000fe200000010ff */
[----:B-1----:R-:W-:Y:S01]  /*190a0*/  IMAD.IADD R6, R0, 0x1, R7 ;  /* 0x0000000100067824 */ /* 0x002fe200078e0207 */
[----:B------:R-:W-:-:S02]  /*190b0*/  F2FP.BF16.PACK_AB R106, R107, R106 ;  /* 0x0000006a6b6a723e */ /* 0x000fc400000010ff */
[----:B------:R-:W-:Y:S02]  /*190c0*/  F2FP.BF16.PACK_AB R20, R109, R108 ;  /* 0x0000006c6d14723e */ /* 0x000fe400000010ff */
[----:B------:R1:W-:Y:S01]  /*190d0*/  STS [R6+0x80], R5 ;  /* 0x0000800506007388 */ /* 0x0003e20000000800 */
[----:B------:R-:W-:Y:S01]  /*190e0*/  F2FP.BF16.PACK_AB R110, R111, R110 ;  /* 0x0000006e6f6e723e */ /* 0x000fe200000010ff */
[----:B------:R-:W-:Y:S02]  /*190f0*/  IMAD.IADD R8, R7, 0x1, R2 ;  /* 0x0000000107087824 */ /* 0x000fe400078e0202 */
        /* <DEDUP_REMOVED lines=18> */
[----:B------:R-:W-:Y:S02]  /*19220*/  ISETP.NE.U32.AND P0, PT, RZ, c[0x0][0x500], PT ;  /* 0x00014000ff007a0c */ /* 0x000fe40003f05070 */
[----:B------:R-:W-:Y:S01]  /*19230*/  ISETP.NE.U32.AND P1, PT, RZ, c[0x0][0x508], PT ;  /* 0x00014200ff007a0c */ /* 0x000fe20003f25070 */
[----:B------:R-:W-:Y:S01]  /*19240*/  STS [R5+0x480], R41 ;  /* 0x0004802905007388 */ /* 0x000fe20000000800 */
[----:B------:R-:W-:-:S02]  /*19250*/  ISETP.NE.AND.EX P0, PT, RZ, c[0x0][0x504], PT, P0 ;  /* 0x00014100ff007a0c */ /* 0x000fc40003f05300 */
[----:B------:R-:W-:Y:S01]  /*19260*/  ISETP.NE.AND.EX P1, PT, RZ, c[0x0][0x50c], PT, P1 ;  /* 0x00014300ff007a0c */ /* 0x000fe20003f25310 */
        /* <DEDUP_REMOVED lines=44> */
[----:B-1----:R-:W-:-:S03]  /*19530*/  IMAD.MOV.U32 R2, RZ, RZ, 0x4 ;  /* 0x00000004ff027424 */ /* 0x002fc600078e00ff */
[----:B------:R-:W-:Y:S04]  /*19540*/  STS [R8+0xc000], R11 ;  /* 0x00c0000b08007388 */ /* 0x000fe80000000800 */
[----:B------:R-:W-:Y:S04]  /*19550*/  STS [R8+0xc400], R10 ;  /* 0x00c4000a08007388 */ /* 0x000fe80000000800 */
[----:B------:R2:W-:Y:S04]  /*19560*/  STS [R5+0xc080], R9 ;  /* 0x00c0800905007388 */ /* 0x0005e80000000800 */
[----:B------:R1:W-:Y:S04]  /*19570*/  STS [R5+0xc480], R15 ;  /* 0x00c4800f05007388 */ /* 0x0003e80000000800 */
[----:B------:R1:W-:Y:S04]  /*19580*/  STS [R7+0xc000], R14 ;  /* 0x00c0000e07007388 */ /* 0x0003e80000000800 */
[----:B------:R1:W-:Y:S01]  /*19590*/  STS [R7+0xc400], R13 ;  /* 0x00c4000d07007388 */ /* 0x0003e20000000800 */
[----:B--2---:R-:W-:-:S03]  /*195a0*/  IMAD.WIDE R8, R69, R2, c[0x0][0x500] ;  /* 0x0001400045087625 */ /* 0x004fc600078e0202 */
[----:B------:R-:W-:Y:S06]  /*195b0*/  BAR.SYNC.DEFER_BLOCKING 0x1, 0x100 ;  /* 0x0044000000007b1d */ /* 0x000fec0000010000 */
[----:B------:R-:W2:Y:S01]  /*195c0*/  @P0 LDG.E R0, [R8.64] ;  /* 0x0000000e08000981 */ /* 0x000ea2000c1e1900 */
[----:B------:R-:W-:Y:S02]  /*195d0*/  IMAD.MOV.U32 R29, RZ, RZ, c[0x0][0x388] ;  /* 0x0000e200ff1d7624 */ /* 0x000fe400078e00ff */
[----:B------:R-:W-:-:S05]  /*195e0*/  @P1 IMAD.WIDE R2, R69, R2, c[0x0][0x508] ;  /* 0x0001420045021625 */ /* 0x000fca00078e0202 */
[----:B------:R3:W5:Y:S02]  /*195f0*/  @P1 LDG.E R29, [R2.64] ;  /* 0x0000000e021d1981 */ /* 0x000764000c1e1900 */
[----:B---3--:R-:W-:Y:S02]  /*19600*/  CS2R R2, SRZ ;  /* 0x0000000000027805 */ /* 0x008fe4000001ff00 */
[--C-:B--2---:R-:W-:Y:S01]  /*19610*/  @P0 SHF.R.S32.HI R3, RZ, 0x1f, R0.reuse ;  /* 0x0000001fff030819 */ /* 0x104fe20000011400 */
[----:B------:R-:W-:Y:S01]  /*19620*/  @P0 IMAD.MOV.U32 R2, RZ, RZ, R0 ;  /* 0x000000ffff020224 */ /* 0x000fe200078e0000 */
[----:B------:R-:W-:Y:S05]  /*19630*/  @P1 BRA `(.L_x_1291) ;  /* 0x0000004000001947 */ /* 0x000fea0003800000 */
[----:B-1----:R-:W-:Y:S05]  /*19640*/  @!P0 BRA `(.L_x_1291) ;  /* 0x0000003000008947 */ /* 0x002fea0003800000 */
[----:B------:R-:W2:Y:S04]  /*19650*/  LDG.E R4, [R8.64] ;  /* 0x0000000e08047981 */ /* 0x000ea8000c1e1900 */
[----:B------:R-:W2:Y:S02]  /*19660*/  LDG.E R0, [R8.64+0x4] ;  /* 0x0000040e08007981 */ /* 0x000ea4000c1e1900 */
[----:B--2--5:R-:W-:-:S02]  /*19670*/  IADD3 R29, -R4, R0, RZ ;  /* 0x00000000041d7210 */ /* 0x024fc40007ffe1ff */
.L_x_1291:
[----:B-1----:R-:W1:Y:S01]  /*19680*/  S2R R9, SR_CTAID.Y ;  /* 0x0000000000097919 */ /* 0x002e620000002600 */
[----:B------:R-:W-:Y:S01]  /*19690*/  LOP3.LUT R0, R47, 0xffffffe0, RZ, 0xc0, !PT ;  /* 0xffffffe02f007812 */ /* 0x000fe200078ec0ff */
[----:B------:R-:W-:Y:S01]  /*196a0*/  IMAD.MOV.U32 R8, RZ, RZ, c[0x0][0x4e8] ;  /* 0x00013a00ff087624 */ /* 0x000fe200078e00ff */
[----:B------:R-:W-:Y:S01]  /*196b0*/  SHF.R.S32.HI R4, RZ, 0x1f, R43 ;  /* 0x0000001fff047819 */ /* 0x000fe2000001142b */
[----:B------:R-:W2:Y:S01]  /*196c0*/  S2R R28, SR_CTAID.X ;  /* 0x00000000001c7919 */ /* 0x000ea20000002500 */
[----:B------:R-:W-:Y:S01]  /*196d0*/  LEA.HI R16, R51, R65, RZ, 0x3 ;  /* 0x0000004133107211 */ /* 0x000fe200078f18ff */
[----:B------:R-:W-:Y:S01]  /*196e0*/  IMAD.IADD R0, R65, 0x1, -R0 ;  /* 0x0000000141007824 */ /* 0x000fe200078e0a00 */
[----:B------:R-:W-:Y:S01]  /*196f0*/  LEA.HI R4, R4, R43, RZ, 0x3 ;  /* 0x0000002b04047211 */ /* 0x000fe200078f18ff */
[----:B------:R-:W3:Y:S01]  /*19700*/  S2R R10, SR_CTAID.Y ;  /* 0x00000000000a7919 */ /* 0x000ee20000002600 */
[----:B------:R-:W-:Y:S01]  /*19710*/  ISETP.NE.AND P1, PT, R8, 0x1, PT ;  /* 0x000000010800780c */ /* 0x000fe20003f25270 */
[----:B-----5:R-:W-:Y:S01]  /*19720*/  IMAD R29, R29, c[0x0][0x4e8], RZ ;  /* 0x00013a001d1d7a24 */ /* 0x020fe200078e02ff */
[----:B------:R-:W-:Y:S01]  /*19730*/  SHF.R.S32.HI R7, RZ, 0x1f, R0 ;  /* 0x0000001fff077819 */ /* 0x000fe20000011400 */
[----:B------:R-:W-:Y:S01]  /*19740*/  BSSY B0, `(.L_x_1292) ;  /* 0x0000089000007945 */ /* 0x000fe20003800000 */
[----:B------:R-:W-:-:S02]  /*19750*/  LOP3.LUT R5, R4, 0xffffff8, RZ, 0xc0, !PT ;  /* 0x0ffffff804057812 */ /* 0x000fc400078ec0ff */
[----:B------:R-:W-:Y:S02]  /*19760*/  LEA.HI R4, R21, R21, RZ, 0x1 ;  /* 0x0000001515047211 */ /* 0x000fe400078f08ff */
[----:B------:R-:W-:Y:S01]  /*19770*/  LEA.HI R7, R7, R0, RZ, 0x2 ;  /* 0x0000000007077211 */ /* 0x000fe200078f10ff */
[----:B------:R-:W-:Y:S01]  /*19780*/  IMAD.IADD R6, R43, 0x1, -R5 ;  /* 0x000000012b067824 */ /* 0x000fe200078e0a05 */
[----:B------:R-:W-:Y:S02]  /*19790*/  LOP3.LUT R4, R4, 0x1ffffffe, RZ, 0xc0, !PT ;  /* 0x1ffffffe04047812 */ /* 0x000fe400078ec0ff */
[----:B------:R-:W-:Y:S02]  /*197a0*/  SHF.R.S32.HI R5, RZ, 0x2, R7 ;  /* 0x00000002ff057819 */ /* 0x000fe40000011407 */
[----:B------:R-:W-:Y:S02]  /*197b0*/  IADD3 R7, R21, -R4, RZ ;  /* 0x8000000415077210 */ /* 0x000fe40007ffe0ff */
[----:B-1----:R-:W-:Y:S01]  /*197c0*/  SHF.R.S32.HI R9, RZ, 0x1f, R9 ;  /* 0x0000001fff097819 */ /* 0x002fe20000011409 */
[----:B------:R-:W-:Y:S01]  /*197d0*/  IMAD R17, R6, 0x10, R5 ;  /* 0x0000001006117824 */ /* 0x000fe200078e0205 */
[----:B------:R-:W-:Y:S01]  /*197e0*/  LOP3.LUT P2, RZ, R0, 0x3, RZ, 0xc0, !PT ;  /* 0x0000000300ff7812 */ /* 0x000fe2000784c0ff */
[----:B------:R-:W-:Y:S01]  /*197f0*/  IMAD R0, R3, c[0x0][0x3a0], RZ ;  /* 0x0000e80003007a24 */ /* 0x000fe200078e02ff */
[----:B------:R-:W-:Y:S01]  /*19800*/  LOP3.LUT R12, R16, 0xfffffff8, RZ, 0xc0, !PT ;  /* 0xfffffff8100c7812 */ /* 0x000fe200078ec0ff */
[----:B------:R-:W-:Y:S01]  /*19810*/  IMAD R6, R7, 0x8, R17 ;  /* 0x0000000807067824 */ /* 0x000fe200078e0211 */
[----:B------:R-:W-:Y:S01]  /*19820*/  SEL R15, R69, RZ, !P0 ;  /* 0x000000ff450f7207 */ /* 0x000fe20004000000 */
[----:B------:R-:W-:Y:S01]  /*19830*/  IMAD R8, R9, c[0x0][0x490], RZ ;  /* 0x0001240009087a24 */ /* 0x000fe200078e02ff */
[----:B------:R-:W-:Y:S01]  /*19840*/  SHF.R.S32.HI R16, RZ, 0x3, R16 ;  /* 0x00000003ff107819 */ /* 0x000fe20000011410 */
[----:B------:R-:W-:Y:S01]  /*19850*/  IMAD R7, R2, c[0x0][0x3a4], R0 ;  /* 0x0000e90002077a24 */ /* 0x000fe200078e0200 */
[----:B--2---:R-:W-:Y:S01]  /*19860*/  LEA R0, R28, R6, 0x7 ;  /* 0x000000061c007211 */ /* 0x004fe200078e38ff */
[----:B---3--:R-:W-:Y:S01]  /*19870*/  IMAD.WIDE.U32 R4, R10, c[0x0][0x490], R2 ;  /* 0x000124000a047a25 */ /* 0x008fe200078e0002 */
[----:B------:R-:W-:-:S03]  /*19880*/  LEA.HI R19, R51, R65, RZ, 0x6 ;  /* 0x0000004133137211 */ /* 0x000fc600078f30ff */
[----:B------:R-:W-:Y:S02]  /*19890*/  IMAD R8, R10, c[0x0][0x494], R8 ;  /* 0x000125000a087a24 */ /* 0x000fe400078e0208 */
[----:B------:R-:W-:-:S04]  /*198a0*/  IMAD.WIDE.U32 R2, R2, c[0x0][0x3a0], RZ ;  /* 0x0000e80002027a25 */ /* 0x000fc800078e00ff */
[----:B------:R-:W-:Y:S01]  /*198b0*/  IMAD.IADD R5, R5, 0x1, R8 ;  /* 0x0000000105057824 */ /* 0x000fe200078e0208 */
[----:B------:R-:W-:Y:S01]  /*198c0*/  IADD3 R3, R3, R7, RZ ;  /* 0x0000000703037210 */ /* 0x000fe20007ffe0ff */
[----:B------:R-:W-:Y:S01]  /*198d0*/  @P1 IMAD.HI.U32 R8, R0, c[0x0][0x4ec], RZ ;  /* 0x00013b0000081a27 */ /* 0x000fe200078e00ff */
[----:B------:R-:W-:-:S03]  /*198e0*/  SHF.R.S32.HI R7, RZ, 0x1f, R69 ;  /* 0x0000001fff077819 */ /* 0x000fc60000011445 */
[----:B------:R-:W-:Y:S01]  /*198f0*/  IMAD.MOV.U32 R6, RZ, RZ, R0 ;  /* 0x000000ffff067224 */ /* 0x000fe200078e0000 */
[----:B------:R-:W-:Y:S01]  /*19900*/  @P1 SHF.R.U32.HI R6, RZ, c[0x0][0x4f0], R8 ;  /* 0x00013c00ff061a19 */ /* 0x000fe20000011608 */
[----:B------:R-:W-:Y:S01]  /*19910*/  IMAD R9, R9, c[0x0][0x3e8], RZ ;  /* 0x0000fa0009097a24 */ /* 0x000fe200078e02ff */
[----:B------:R-:W-:Y:S01]  /*19920*/  SEL R13, R7, RZ, !P0 ;  /* 0x000000ff070d7207 */ /* 0x000fe20004000000 */
[----:B------:R-:W-:Y:S02]  /*19930*/  IMAD.IADD R12, R65, 0x1, -R12 ;  /* 0x00000001410c7824 */ /* 0x000fe400078e0a0c */
[----:B------:R-:W-:Y:S02]  /*19940*/  IMAD.MOV R7, RZ, RZ, -R6 ;  /* 0x000000ffff077224 */ /* 0x000fe400078e0a06 */
[----:B------:R-:W-:Y:S01]  /*19950*/  IMAD R9, R10, c[0x0][0x3ec], R9 ;  /* 0x0000fb000a097a24 */ /* 0x000fe200078e0209 */
[----:B------:R-:W-:Y:S01]  /*19960*/  LEA R14, R12, R16, 0x5 ;  /* 0x000000100c0e7211 */ /* 0x000fe200078e28ff */
[----:B------:R-:W-:-:S04]  /*19970*/  IMAD.WIDE.U32 R2, R10, c[0x0][0x3e8], R2 ;  /* 0x0000fa000a027a25 */ /* 0x000fc800078e0002 */
[----:B------:R-:W-:Y:S01]  /*19980*/  IMAD R8, R7, c[0x0][0x4e8], R0 ;  /* 0x00013a0007087a24 */ /* 0x000fe200078e0200 */
[----:B------:R-:W-:Y:S01]  /*19990*/  IADD3 R3, R3, R9, RZ ;  /* 0x0000000903037210 */ /* 0x000fe20007ffe0ff */
[----:B------:R-:W-:Y:S02]  /*199a0*/  IMAD R0, R13, c[0x0][0x498], RZ ;  /* 0x000126000d007a24 */ /* 0x000fe400078e02ff */
[----:B------:R-:W-:Y:S01]  /*199b0*/  IMAD.WIDE.U32 R4, R15, c[0x0][0x498], R4 ;  /* 0x000126000f047a25 */ /* 0x000fe200078e0004 */
[----:B------:R-:W-:-:S03]  /*199c0*/  SHF.R.S32.HI R9, RZ, 0x1f, R8 ;  /* 0x0000001fff097819 */ /* 0x000fc60000011408 */
[----:B------:R-:W-:Y:S01]  /*199d0*/  IMAD R11, R15, c[0x0][0x49c], R0 ;  /* 0x000127000f0b7a24 */ /* 0x000fe200078e0200 */
[----:B------:R-:W-:Y:S01]  /*199e0*/  SHF.R.S32.HI R0, RZ, 0x1f, R6 ;  /* 0x0000001fff007819 */ /* 0x000fe20000011406 */
[----:B------:R-:W-:Y:S01]  /*199f0*/  IMAD R14, R28, 0x80, R14 ;  /* 0x000000801c0e7824 */ /* 0x000fe200078e020e */
[----:B------:R-:W-:Y:S01]  /*19a00*/  IADD3 R4, P0, R6, R4, RZ ;  /* 0x0000000406047210 */ /* 0x000fe20007f1e0ff */
[----:B------:R-:W-:Y:S02]  /*19a10*/  IMAD.SHL.U32 R18, R16, 0x40, RZ ;  /* 0x0000004010127824 */ /* 0x000fe400078e00ff */
[----:B------:R-:W-:Y:S01]  /*19a20*/  IMAD R9, R9, c[0x0][0x488], RZ ;  /* 0x0001220009097a24 */ /* 0x000fe200078e02ff */
[----:B------:R-:W-:Y:S01]  /*19a30*/  IADD3.X R5, R0, R5, R11, P0, !PT ;  /* 0x0000000500057210 */ /* 0x000fe200007fe40b */
[----:B------:R-:W-:Y:S01]  /*19a40*/  @P1 IMAD.HI.U32 R10, R14, c[0x0][0x4ec], RZ ;  /* 0x00013b000e0a1a27 */ /* 0x000fe200078e00ff */
[----:B------:R-:W-:-:S03]  /*19a50*/  LOP3.LUT R6, R18, 0x1c0, RZ, 0xc0, !PT ;  /* 0x000001c012067812 */ /* 0x000fc600078ec0ff */
[----:B------:R-:W-:Y:S01]  /*19a60*/  IMAD.SHL.U32 R0, R12, 0x8, RZ ;  /* 0x000000080c007824 */ /* 0x000fe200078e00ff */
[----:B------:R-:W-:Y:S01]  /*19a70*/  SHF.R.U32.HI R11, RZ, 0x3, R6 ;  /* 0x00000003ff0b7819 */ /* 0x000fe20000011606 */
[----:B------:R-:W-:-:S04]  /*19a80*/  IMAD.WIDE.U32 R4, R8, c[0x0][0x488], R4 ;  /* 0x0001220008047a25 */ /* 0x000fc800078e0004 */
[----:B------:R-:W-:Y:S02]  /*19a90*/  IMAD R9, R8, c[0x0][0x48c], R9 ;  /* 0x0001230008097a24 */ /* 0x000fe400078e0209 */
[----:B------:R-:W-:Y:S01]  /*19aa0*/  IMAD.MOV.U32 R7, RZ, RZ, R14 ;  /* 0x000000ffff077224 */ /* 0x000fe200078e000e */
[----:B------:R-:W-:Y:S01]  /*19ab0*/  @P1 SHF.R.U32.HI R7, RZ, c[0x0][0x4f0], R10 ;  /* 0x00013c00ff071a19 */ /* 0x000fe2000001160a */
[----:B------:R-:W-:Y:S01]  /*19ac0*/  IMAD R8, R13, c[0x0][0x3f0], RZ ;  /* 0x0000fc000d087a24 */ /* 0x000fe200078e02ff */
[----:B------:R-:W-:Y:S01]  /*19ad0*/  LOP3.LUT R10, R6, 0x38, R0, 0xf8, !PT ;  /* 0x00000038060a7812 */ /* 0x000fe200078ef800 */
[----:B------:R-:W-:Y:S01]  /*19ae0*/  IMAD.WIDE.U32 R2, R15, c[0x0][0x3f0], R2 ;  /* 0x0000fc000f027a25 */ /* 0x000fe200078e0002 */
[----:B------:R-:W-:Y:S02]  /*19af0*/  LEA R6, P0, R4, c[0x0][0x450], 0x2 ;  /* 0x0001140004067a11 */ /* 0x000fe400078010ff */
[----:B------:R-:W-:Y:S01]  /*19b00*/  IADD3 R9, R5, R9, RZ ;  /* 0x0000000905097210 */ /* 0x000fe20007ffe0ff */
[----:B------:R-:W-:Y:S01]  /*19b10*/  IMAD R8, R15, c[0x0][0x3f4], R8 ;  /* 0x0000fd000f087a24 */ /* 0x000fe200078e0208 */
[----:B------:R-:W-:Y:S01]  /*19b20*/  LOP3.LUT R15, R10, R11, RZ, 0x3c, !PT ;  /* 0x0000000b0a0f7212 */ /* 0x000fe200078e3cff */
[----:B------:R-:W-:Y:S01]  /*19b30*/  IMAD.MOV R5, RZ, RZ, -R7 ;  /* 0x000000ffff057224 */ /* 0x000fe200078e0a07 */
[----:B------:R-:W-:Y:S01]  /*19b40*/  LEA.HI.X R4, R4, c[0x0][0x454], R9, 0x2, P0 ;  /* 0x0001150004047a11 */ /* 0x000fe200000f1409 */
[----:B------:R-:W-:Y:S01]  /*19b50*/  IMAD.IADD R3, R3, 0x1, R8 ;  /* 0x0000000103037824 */ /* 0x000fe200078e0208 */
[----:B------:R-:W-:Y:S01]  /*19b60*/  SHFL.IDX PT, R10, R6, RZ, 0x1c1f ;  /* 0x001c1fff060a7589 */ /* 0x000fe200000e0000 */
[----:B------:R-:W-:Y:S01]  /*19b70*/  SHF.R.S32.HI R12, RZ, 0x1f, R7 ;  /* 0x0000001fff0c7819 */ /* 0x000fe20000011407 */
[----:B------:R-:W-:-:S02]  /*19b80*/  IMAD R5, R5, c[0x0][0x4e8], R14 ;  /* 0x00013a0005057a24 */ /* 0x000fc400078e020e */
[----:B------:R-:W1:Y:S01]  /*19b90*/  SHFL.IDX PT, R11, R4, RZ, 0x1c1f ;  /* 0x001c1fff040b7589 */ /* 0x000e6200000e0000 */
[----:B------:R-:W-:-:S03]  /*19ba0*/  IMAD.WIDE.U32 R2, R7, c[0x0][0x3e0], R2 ;  /* 0x0000f80007027a25 */ /* 0x000fc600078e0002 */
[----:B------:R2:W-:Y:S04]  /*19bb0*/  SHFL.IDX PT, R8, R6, 0x1, 0x1c1f ;  /* 0x003c1f0006087f89 */ /* 0x0005e800000e0000 */
[----:B------:R3:W4:Y:S01]  /*19bc0*/  SHFL.IDX PT, R9, R4, 0x1, 0x1c1f ;  /* 0x003c1f0004097f89 */ /* 0x00072200000e0000 */
[----:B--2---:R-:W-:Y:S01]  /*19bd0*/  IMAD R6, R12, c[0x0][0x3e0], RZ ;  /* 0x0000f8000c067a24 */ /* 0x004fe200078e02ff */
[----:B---3--:R-:W-:-:S03]  /*19be0*/  LEA R4, R28, R17, 0x7 ;  /* 0x000000111c047211 */ /* 0x008fc600078e38ff */
[----:B------:R-:W-:Y:S01]  /*19bf0*/  IMAD R12, R7, c[0x0][0x3e4], R6 ;  /* 0x0000f900070c7a24 */ /* 0x000fe200078e0206 */
[----:B------:R-:W-:Y:S01]  /*19c00*/  LEA R28, R28, R16, 0x7 ;  /* 0x000000101c1c7211 */ /* 0x000fe200078e38ff */
[----:B------:R-:W-:Y:S01]  /*19c10*/  IMAD.SHL.U32 R6, R19, 0x8, RZ ;  /* 0x0000000813067824 */ /* 0x000fe200078e00ff */
[C---:B------:R-:W-:Y:S01]  /*19c20*/  IADD3 R13, R4.reuse, 0x8, RZ ;  /* 0x00000008040d7810 */ /* 0x040fe20007ffe0ff */
[----:B------:R-:W-:Y:S01]  /*19c30*/  IMAD.IADD R3, R3, 0x1, R12 ;  /* 0x0000000103037824 */ /* 0x000fe200078e020c */
[-C--:B------:R-:W-:Y:S02]  /*19c40*/  ISETP.GE.OR P1, PT, R4, R29.reuse, P2 ;  /* 0x0000001d0400720c */ /* 0x080fe40001726670 */
[----:B------:R-:W-:Y:S02]  /*19c50*/  SHF.R.S32.HI R4, RZ, 0x1f, R5 ;  /* 0x0000001fff047819 */ /* 0x000fe40000011405 */
[----:B------:R-:W-:Y:S02]  /*19c60*/  ISETP.GE.OR P0, PT, R13, R29, P2 ;  /* 0x0000001d0d00720c */ /* 0x000fe40001706670 */
[----:B------:R-:W-:Y:S01]  /*19c70*/  LOP3.LUT R7, R15, 0x7ffffe00, R6, 0xf8, !PT ;  /* 0x7ffffe000f077812 */ /* 0x000fe200078ef806 */
[----:B------:R-:W-:-:S04]  /*19c80*/  IMAD R4, R4, c[0x0][0x3d8], RZ ;  /* 0x0000f60004047a24 */ /* 0x000fc800078e02ff */
[C---:B------:R-:W-:Y:S02]  /*19c90*/  IMAD R6, R5.reuse, c[0x0][0x3dc], R4 ;  /* 0x0000f70005067a24 */ /* 0x040fe400078e0204 */
[----:B------:R-:W-:Y:S01]  /*19ca0*/  IMAD.WIDE.U32 R4, R5, c[0x0][0x3d8], R2 ;  /* 0x0000f60005047a25 */ /* 0x000fe200078e0002 */
[----:B------:R-:W-:Y:S01]  /*19cb0*/  SHF.L.U32 R2, R7, 0x1, RZ ;  /* 0x0000000107027819 */ /* 0x000fe200000006ff */
[----:B-1----:R1:W-:Y:S02]  /*19cc0*/  @!P1 ST.E [R10.64], R137 ;  /* 0x000000890a009985 */ /* 0x0023e4000c10190e */
[----:B------:R-:W-:Y:S02]  /*19cd0*/  IMAD.IADD R3, R5, 0x1, R6 ;  /* 0x0000000105037824 */ /* 0x000fe400078e0206 */
        /* <DEDUP_REMOVED lines=21> */
[C---:B-1----:R-:W-:Y:S01]  /*19e30*/  IADD3 R8, R0.reuse, 0x80, RZ ;  /* 0x0000008000087810 */ /* 0x042fe20007ffe0ff */
[----:B------:R-:W1:Y:S01]  /*19e40*/  LDS.128 R20, [R2+0x4080] ;  /* 0x0040800002147984 */ /* 0x000e620000000c00 */
[----:B------:R-:W-:Y:S02]  /*19e50*/  IADD3 R9, R0, 0xc0, RZ ;  /* 0x000000c000097810 */ /* 0x000fe40007ffe0ff */
[----:B------:R-:W-:Y:S01]  /*19e60*/  ISETP.GE.AND P2, PT, R7, c[0x0][0x3c8], PT ;  /* 0x0000f20007007a0c */ /* 0x000fe20003f46270 */
[----:B------:R-:W3:Y:S01]  /*19e70*/  LDS.128 R16, [R2+0x8080] ;  /* 0x0080800002107984 */ /* 0x000ee20000000c00 */
[----:B------:R-:W-:Y:S02]  /*19e80*/  ISETP.GE.AND P1, PT, R8, c[0x0][0x3c8], PT ;  /* 0x0000f20008007a0c */ /* 0x000fe40003f26270 */
[----:B------:R-:W-:Y:S01]  /*19e90*/  ISETP.GE.AND P0, PT, R9, c[0x0][0x3c8], PT ;  /* 0x0000f20009007a0c */ /* 0x000fe20003f06270 */
[----:B------:R4:W5:Y:S01]  /*19ea0*/  LDS.128 R12, [R2+0xc080] ;  /* 0x00c08000020c7984 */ /* 0x0009620000000c00 */
[----:B------:R-:W-:-:S07]  /*19eb0*/  ISETP.GE.AND P3, PT, R0, c[0x0][0x3c8], PT ;  /* 0x0000f20000007a0c */ /* 0x000fce0003f66270 */
[----:B------:R-:W-:-:S04]  /*19ec0*/  @!P2 SHF.R.S32.HI R3, RZ, 0x1f, R7 ;  /* 0x0000001fff03a819 */ /* 0x000fc80000011407 */
[----:B------:R-:W-:Y:S02]  /*19ed0*/  @!P0 SHF.R.S32.HI R6, RZ, 0x1f, R9 ;  /* 0x0000001fff068819 */ /* 0x000fe40000011409 */
[----:B------:R-:W-:Y:S01]  /*19ee0*/  @!P2 LEA.HI R7, R3, R7, RZ, 0x3 ;  /* 0x000000070307a211 */ /* 0x000fe200078f18ff */
[----:B------:R-:W-:Y:S01]  /*19ef0*/  @!P3 IMAD.WIDE R10, R0, 0x2, R4 ;  /* 0x00000002000ab825 */ /* 0x000fe200078e0204 */
[----:B----4-:R-:W-:-:S04]  /*19f00*/  @!P1 SHF.R.S32.HI R2, RZ, 0x1f, R8 ;  /* 0x0000001fff029819 */ /* 0x010fc80000011408 */
        /* <DEDUP_REMOVED lines=8> */
[----:B-1----:R2:W-:Y:S03]  /*19f90*/  @!P2 ST.E.128 [R8.64], R20 ;  /* 0x000000140800a985 */ /* 0x0025e6000c101d0e */
[----:B------:R-:W-:Y:S01]  /*19fa0*/  @!P0 IMAD.WIDE R2, R2, 0x2, R4 ;  /* 0x0000000202028825 */ /* 0x000fe200078e0204 */
[----:B---3--:R2:W-:Y:S04]  /*19fb0*/  @!P1 ST.E.128 [R6.64], R16 ;  /* 0x0000001006009985 */ /* 0x0085e8000c101d0e */
[----:B-----5:R2:W-:Y:S02]  /*19fc0*/  @!P0 ST.E.128 [R2.64], R12 ;  /* 0x0000000c02008985 */ /* 0x0205e4000c101d0e */
.L_x_1293:
[----:B--234-:R-:W-:Y:S05]  /*19fd0*/  BSYNC B0 ;  /* 0x0000000000007941 */ /* 0x01cfea0003800000 */
.L_x_1292:
        /* <DEDUP_REMOVED lines=30> */
.L_x_1295:
[----:B------:R-:W-:Y:S05]  /*1a1c0*/  BSYNC B0 ;  /* 0x0000000000007941 */ /* 0x000fea0003800000 */
.L_x_1294:
        /* <DEDUP_REMOVED lines=30> */
.L_x_1297:
[----:B------:R-:W-:Y:S05]  /*1a3b0*/  BSYNC B0 ;  /* 0x0000000000007941 */ /* 0x000fea0003800000 */
.L_x_1296:
        /* <DEDUP_REMOVED lines=31> */
.L_x_1290:
[----:B------:R-:W2:Y:S01]  /*1a5b0*/  LDL R8, [R1+0x70] ;  /* 0x0000700001087983 */ /* 0x000ea20000100800 */
[----:B------:R-:W-:Y:S01]  /*1a5c0*/  ISETP.NE.U32.AND P1, PT, RZ, c[0x0][0x508], PT ;  /* 0x00014200ff007a0c */ /* 0x000fe20003f25070 */
[----:B------:R-:W-:Y:S01]  /*1a5d0*/  IMAD.MOV.U32 R2, RZ, RZ, 0x4 ;  /* 0x00000004ff027424 */ /* 0x000fe200078e00ff */
[----:B------:R-:W-:Y:S02]  /*1a5e0*/  ISETP.NE.U32.AND P0, PT, RZ, c[0x0][0x500], PT ;  /* 0x00014000ff007a0c */ /* 0x000fe40003f05070 */
[----:B------:R-:W-:Y:S02]  /*1a5f0*/  ISETP.NE.AND.EX P1, PT, RZ, c[0x0][0x50c], PT, P1 ;  /* 0x00014300ff007a0c */ /* 0x000fe40003f25310 */
[----:B------:R-:W-:Y:S01]  /*1a600*/  ISETP.NE.AND.EX P0, PT, RZ, c[0x0][0x504], PT, P0 ;  /* 0x00014100ff007a0c */ /* 0x000fe20003f05300 */
[----:B------:R-:W-:Y:S02]  /*1a610*/  IMAD.MOV.U32 R16, RZ, RZ, c[0x0][0x388] ;  /* 0x0000e200ff107624 */ /* 0x000fe400078e00ff */
[----:B--2---:R-:W-:-:S08]  /*1a620*/  IMAD.WIDE R6, R8, R2, c[0x0][0x500] ;  /* 0x0001400008067625 */ /* 0x004fd000078e0202 */
[----:B------:R-:W-:Y:S02]  /*1a630*/  @P1 IMAD.WIDE R2, R8, R2, c[0x0][0x508] ;  /* 0x0001420008021625 */ /* 0x000fe400078e0202 */
[----:B------:R-:W2:Y:S04]  /*1a640*/  @P0 LDG.E R0, [R6.64] ;  /* 0x0000000e06000981 */ /* 0x000ea8000c1e1900 */
[----:B------:R3:W5:Y:S01]  /*1a650*/  @P1 LDG.E R16, [R2.64] ;  /* 0x0000000e02101981 */ /* 0x000762000c1e1900 */
[----:B------:R-:W-:Y:S02]  /*1a660*/  CS2R R4, SRZ ;  /* 0x0000000000047805 */ /* 0x000fe4000001ff00 */
[--C-:B--2---:R-:W-:Y:S01]  /*1a670*/  @P0 SHF.R.S32.HI R5, RZ, 0x1f, R0.reuse ;  /* 0x0000001fff050819 */ /* 0x104fe20000011400 */
[----:B------:R-:W-:Y:S01]  /*1a680*/  @P0 IMAD.MOV.U32 R4, RZ, RZ, R0 ;  /* 0x000000ffff040224 */ /* 0x000fe200078e0000 */
[----:B------:R-:W-:Y:S05]  /*1a690*/  @P1 BRA `(.L_x_1298) ;  /* 0x0000004000001947 */ /* 0x000fea0003800000 */
[----:B---3--:R-:W-:Y:S05]  /*1a6a0*/  @!P0 BRA `(.L_x_1298) ;  /* 0x0000003000008947 */ /* 0x008fea0003800000 */
[----:B------:R2:W3:Y:S04]  /*1a6b0*/  LDG.E R0, [R6.64] ;  /* 0x0000000e06007981 */ /* 0x0004e8000c1e1900 */
[----:B--2---:R-:W3:Y:S02]  /*1a6c0*/  LDG.E R6, [R6.64+0x4] ;  /* 0x0000040e06067981 */ /* 0x004ee4000c1e1900 */
[----:B---3-5:R-:W-:-:S02]  /*1a6d0*/  IADD3 R16, -R0, R6, RZ ;  /* 0x0000000600107210 */ /* 0x028fc40007ffe1ff */
.L_x_1298:
[----:B---3--:R-:W2:Y:S01]  /*1a6e0*/  S2R R10, SR_TID.X ;  /* 0x00000000000a7919 */ /* 0x008ea20000002100 */
[----:B------:R-:W-:Y:S01]  /*1a6f0*/  SHF.R.S32.HI R0, RZ, 0x1f, R8 ;  /* 0x0000001fff007819 */ /* 0x000fe20000011408 */
[----:B------:R-:W-:Y:S01]  /*1a700*/  BSSY B0, `(.L_x_1299) ;  /* 0x0000029000007945 */ /* 0x000fe20003800000 */
[----:B------:R-:W-:Y:S01]  /*1a710*/  SEL R9, R8, RZ, !P0 ;  /* 0x000000ff08097207 */ /* 0x000fe20004000000 */
[----:B------:R-:W3:Y:S01]  /*1a720*/  S2R R2, SR_CTAID.Y ;  /* 0x0000000000027919 */ /* 0x000ee20000002600 */
[----:B------:R-:W-:-:S03]  /*1a730*/  SEL R11, R0, RZ, !P0 ;  /* 0x000000ff000b7207 */ /* 0x000fc60004000000 */
[----:B------:R-:W4:Y:S01]  /*1a740*/  S2R R12, SR_CTAID.Y ;  /* 0x00000000000c7919 */ /* 0x000f220000002600 */
[----:B--2---:R-:W-:Y:S02]  /*1a750*/  ISETP.GE.AND P1, PT, R10, 0x80, PT ;  /* 0x000000800a00780c */ /* 0x004fe40003f26270 */
[----:B---3--:R-:W-:-:S11]  /*1a760*/  SHF.R.S32.HI R13, RZ, 0x1f, R2 ;  /* 0x0000001fff0d7819 */ /* 0x008fd60000011402 */
[----:B------:R-:W-:Y:S05]  /*1a770*/  @P1 BRA `(.L_x_1300) ;  /* 0x0000021000001947 */ /* 0x000fea0003800000 */
[----:B----4-:R-:W2:Y:S01]  /*1a780*/  S2R R8, SR_CTAID.X ;  /* 0x0000000000087919 */ /* 0x010ea20000002500 */
[----:B-----5:R-:W-:Y:S01]  /*1a790*/  IMAD R0, R16, c[0x0][0x4e8], RZ ;  /* 0x00013a0010007a24 */ /* 0x020fe200078e02ff */
[----:B--2---:R-:W-:-:S04]  /*1a7a0*/  LEA R8, R8, R10, 0x7 ;  /* 0x0000000a08087211 */ /* 0x004fc800078e38ff */
[----:B------:R-:W-:-:S13]  /*1a7b0*/  ISETP.GE.AND P0, PT, R8, R0, PT ;  /* 0x000000000800720c */ /* 0x000fda0003f06270 */
[----:B------:R-:W-:Y:S05]  /*1a7c0*/  @P0 BRA `(.L_x_1300) ;  /* 0x000001c000000947 */ /* 0x000fea0003800000 */
[----:B------:R-:W-:Y:S01]  /*1a7d0*/  MOV R0, c[0x0][0x4e8] ;  /* 0x00013a0000007a02 */ /* 0x000fe20000000f00 */
[----:B------:R-:W-:Y:S01]  /*1a7e0*/  IMAD R6, R13, c[0x0][0x490], RZ ;  /* 0x000124000d067a24 */ /* 0x000fe200078e02ff */
[----:B------:R-:W-:Y:S01]  /*1a7f0*/  MOV R2, R4 ;  /* 0x0000000400027202 */ /* 0x000fe20000000f00 */
[----:B------:R-:W-:Y:S01]  /*1a800*/  IMAD.MOV.U32 R3, RZ, RZ, R5 ;  /* 0x000000ffff037224 */ /* 0x000fe200078e0005 */
[----:B------:R-:W-:Y:S01]  /*1a810*/  ISETP.NE.AND P0, PT, R0, 0x1, PT ;  /* 0x000000010000780c */ /* 0x000fe20003f05270 */
[C---:B------:R-:W-:Y:S01]  /*1a820*/  IMAD R6, R12.reuse, c[0x0][0x494], R6 ;  /* 0x000125000c067a24 */ /* 0x040fe200078e0206 */
[----:B------:R-:W-:Y:S01]  /*1a830*/  MOV R0, R8 ;  /* 0x0000000800007202 */ /* 0x000fe20000000f00 */
[----:B------:R-:W-:-:S05]  /*1a840*/  IMAD.WIDE.U32 R2, R12, c[0x0][0x490], R2 ;  /* 0x000124000c027a25 */ /* 0x000fca00078e0002 */
[----:B------:R-:W-:-:S05]  /*1a850*/  IADD3 R3, R6, R3, RZ ;  /* 0x0000000306037210 */ /* 0x000fca0007ffe0ff */
[----:B------:R-:W-:-:S04]  /*1a860*/  @P0 IMAD.HI.U32 R7, R8, c[0x0][0x4ec], RZ ;  /* 0x00013b0008070a27 */ /* 0x000fc800078e00ff */
[----:B------:R-:W-:Y:S01]  /*1a870*/  IMAD.WIDE.U32 R2, R9, c[0x0][0x498], R2 ;  /* 0x0001260009027a25 */ /* 0x000fe200078e0002 */
[----:B------:R-:W-:-:S03]  /*1a880*/  @P0 SHF.R.U32.HI R0, RZ, c[0x0][0x4f0], R7 ;  /* 0x00013c00ff000a19 */ /* 0x000fc60000011607 */
[----:B------:R-:W-:Y:S01]  /*1a890*/  IMAD R7, R11, c[0x0][0x498], RZ ;  /* 0x000126000b077a24 */ /* 0x000fe200078e02ff */
[----:B------:R-:W-:Y:S01]  /*1a8a0*/  IADD3 R2, P0, R0, R2, RZ ;  /* 0x0000000200027210 */ /* 0x000fe20007f1e0ff */
[----:B------:R-:W-:Y:S02]  /*1a8b0*/  IMAD.MOV R6, RZ, RZ, -R0 ;  /* 0x000000ffff067224 */ /* 0x000fe400078e0a00 */
[----:B------:R-:W-:Y:S02]  /*1a8c0*/  IMAD R7, R9, c[0x0][0x49c], R7 ;  /* 0x0001270009077a24 */ /* 0x000fe400078e0207 */
[----:B------:R-:W-:Y:S01]  /*1a8d0*/  IMAD R6, R6, c[0x0][0x4e8], R8 ;  /* 0x00013a0006067a24 */ /* 0x000fe200078e0208 */
[----:B------:R-:W-:-:S04]  /*1a8e0*/  SHF.R.S32.HI R8, RZ, 0x1f, R0 ;  /* 0x0000001fff087819 */ /* 0x000fc80000011400 */
[----:B------:R-:W-:Y:S02]  /*1a8f0*/  SHF.R.S32.HI R0, RZ, 0x1f, R6 ;  /* 0x0000001fff007819 */ /* 0x000fe40000011406 */
[----:B------:R-:W-:-:S03]  /*1a900*/  IADD3.X R3, R8, R3, R7, P0, !PT ;  /* 0x0000000308037210 */ /* 0x000fc600007fe407 */
[----:B------:R-:W-:Y:S02]  /*1a910*/  IMAD R0, R0, c[0x0][0x488], RZ ;  /* 0x0001220000007a24 */ /* 0x000fe400078e02ff */
[----:B------:R-:W-:-:S04]  /*1a920*/  IMAD.WIDE.U32 R2, R6, c[0x0][0x488], R2 ;  /* 0x0001220006027a25 */ /* 0x000fc800078e0002 */
[----:B------:R-:W-:Y:S01]  /*1a930*/  IMAD R0, R6, c[0x0][0x48c], R0 ;  /* 0x0001230006007a24 */ /* 0x000fe200078e0200 */
[----:B------:R-:W-:-:S04]  /*1a940*/  LEA R6, P0, R2, c[0x0][0x450], 0x2 ;  /* 0x0001140002067a11 */ /* 0x000fc800078010ff */
[----:B------:R-:W-:-:S04]  /*1a950*/  IADD3 R0, R3, R0, RZ ;  /* 0x0000000003007210 */ /* 0x000fc80007ffe0ff */
[----:B------:R-:W-:Y:S02]  /*1a960*/  LEA.HI.X R7, R2, c[0x0][0x454], R0, 0x2, P0 ;  /* 0x0001150002077a11 */ /* 0x000fe400000f1400 */
[----:B------:R-:W-:-:S05]  /*1a970*/  MOV R0, 0xff800000 ;  /* 0xff80000000007802 */ /* 0x000fca0000000f00 */
[----:B------:R2:W-:Y:S02]  /*1a980*/  STG.E [R6.64], R0 ;  /* 0x0000000006007986 */ /* 0x0005e4000c10190e */
.L_x_1300:
[----:B----4-:R-:W-:Y:S05]  /*1a990*/  BSYNC B0 ;  /* 0x0000000000007941 */ /* 0x010fea0003800000 */
.L_x_1299:
[----:B------:R-:W3:Y:S01]  /*1a9a0*/  S2R R14, SR_CTAID.X ;  /* 0x00000000000e7919 */ /* 0x000ee20000002500 */
[----:B--2---:R-:W-:Y:S01]  /*1a9b0*/  IMAD R0, R5, c[0x0][0x3a0], RZ ;  /* 0x0000e80005007a24 */ /* 0x004fe200078e02ff */
[----:B------:R-:W-:Y:S01]  /*1a9c0*/  SHF.R.S32.HI R5, RZ, 0x1f, R10 ;  /* 0x0000001fff057819 */ /* 0x000fe2000001140a */
[C---:B------:R-:W-:Y:S01]  /*1a9d0*/  IMAD.WIDE.U32 R2, R4.reuse, c[0x0][0x3a0], RZ ;  /* 0x0000e80004027a25 */ /* 0x040fe200078e00ff */
[----:B------:R-:W-:Y:S02]  /*1a9e0*/  MOV R6, c[0x0][0x4e8] ;  /* 0x00013a0000067a02 */ /* 0x000fe40000000f00 */
[----:B------:R-:W-:Y:S01]  /*1a9f0*/  LEA.HI R5, R5, R10, RZ, 0x3 ;  /* 0x0000000a05057211 */ /* 0x000fe200078f18ff */
[----:B------:R-:W-:Y:S01]  /*1aa00*/  IMAD R0, R4, c[0x0][0x3a4], R0 ;  /* 0x0000e90004007a24 */ /* 0x000fe200078e0200 */
[----:B------:R-:W-:Y:S01]  /*1aa10*/  ISETP.NE.AND P0, PT, R6, 0x1, PT ;  /* 0x000000010600780c */ /* 0x000fe20003f05270 */
[----:B------:R-:W-:Y:S01]  /*1aa20*/  IMAD R6, R11, c[0x0][0x3f0], RZ ;  /* 0x0000fc000b067a24 */ /* 0x000fe200078e02ff */
[----:B------:R-:W-:-:S02]  /*1aa30*/  LOP3.LUT R4, R5, 0xfffffff8, RZ, 0xc0, !PT ;  /* 0xfffffff805047812 */ /* 0x000fc400078ec0ff */
[----:B------:R-:W-:Y:S01]  /*1aa40*/  IADD3 R3, R3, R0, RZ ;  /* 0x0000000003037210 */ /* 0x000fe20007ffe0ff */
[----:B------:R-:W-:Y:S02]  /*1aa50*/  IMAD R0, R13, c[0x0][0x3e8], RZ ;  /* 0x0000fa000d007a24 */ /* 0x000fe400078e02ff */
[----:B------:R-:W-:Y:S01]  /*1aa60*/  IMAD.IADD R8, R10, 0x1, -R4 ;  /* 0x000000010a087824 */ /* 0x000fe200078e0a04 */
[----:B------:R-:W-:Y:S01]  /*1aa70*/  SHF.R.S32.HI R10, RZ, 0x3, R5 ;  /* 0x00000003ff0a7819 */ /* 0x000fe20000011405 */
[C---:B------:R-:W-:Y:S02]  /*1aa80*/  IMAD R0, R12.reuse, c[0x0][0x3ec], R0 ;  /* 0x0000fb000c007a24 */ /* 0x040fe400078e0200 */
[----:B------:R-:W-:Y:S01]  /*1aa90*/  IMAD.WIDE.U32 R2, R12, c[0x0][0x3e8], R2 ;  /* 0x0000fa000c027a25 */ /* 0x000fe200078e0002 */
[----:B------:R-:W-:-:S03]  /*1aaa0*/  LEA R4, R8, R10, 0x5 ;  /* 0x0000000a08047211 */ /* 0x000fc600078e28ff */
[----:B------:R-:W-:Y:S01]  /*1aab0*/  IMAD R7, R9, c[0x0][0x3f4], R6 ;  /* 0x0000fd0009077a24 */ /* 0x000fe200078e0206 */
[----:B------:R-:W-:Y:S01]  /*1aac0*/  IADD3 R3, R0, R3, RZ ;  /* 0x0000000300037210 */ /* 0x000fe20007ffe0ff */
[C---:B---3--:R-:W-:Y:S01]  /*1aad0*/  IMAD R4, R14.reuse, 0x80, R4 ;  /* 0x000000800e047824 */ /* 0x048fe200078e0204 */
[----:B------:R-:W-:-:S03]  /*1aae0*/  LEA R14, R14, R10, 0x7 ;  /* 0x0000000a0e0e7211 */ /* 0x000fc600078e38ff */
[----:B------:R-:W-:Y:S01]  /*1aaf0*/  @P0 IMAD.HI.U32 R5, R4, c[0x0][0x4ec], RZ ;  /* 0x00013b0004050a27 */ /* 0x000fe200078e00ff */
[----:B------:R-:W-:-:S03]  /*1ab00*/  MOV R0, R4 ;  /* 0x0000000400007202 */ /* 0x000fc60000000f00 */
[----:B------:R-:W-:Y:S01]  /*1ab10*/  IMAD.WIDE.U32 R2, R9, c[0x0][0x3f0], R2 ;  /* 0x0000fc0009027a25 */ /* 0x000fe200078e0002 */
[----:B------:R-:W-:-:S04]  /*1ab20*/  @P0 SHF.R.U32.HI R0, RZ, c[0x0][0x4f0], R5 ;  /* 0x00013c00ff000a19 */ /* 0x000fc80000011605 */
[--C-:B------:R-:W-:Y:S01]  /*1ab30*/  SHF.R.S32.HI R6, RZ, 0x1f, R0.reuse ;  /* 0x0000001fff067819 */ /* 0x100fe20000011400 */
[----:B------:R-:W-:Y:S01]  /*1ab40*/  IMAD.MOV R5, RZ, RZ, -R0 ;  /* 0x000000ffff057224 */ /* 0x000fe200078e0a00 */
[----:B------:R-:W-:-:S03]  /*1ab50*/  IADD3 R3, R3, R7, RZ ;  /* 0x0000000703037210 */ /* 0x000fc60007ffe0ff */
[----:B------:R-:W-:Y:S02]  /*1ab60*/  IMAD R6, R6, c[0x0][0x3e0], RZ ;  /* 0x0000f80006067a24 */ /* 0x000fe400078e02ff */
[----:B------:R-:W-:Y:S02]  /*1ab70*/  IMAD R5, R5, c[0x0][0x4e8], R4 ;  /* 0x00013a0005057a24 */ /* 0x000fe400078e0204 */
[----:B------:R-:W-:-:S03]  /*1ab80*/  IMAD.WIDE.U32 R2, R0, c[0x0][0x3e0], R2 ;  /* 0x0000f80000027a25 */ /* 0x000fc600078e0002 */
[----:B------:R-:W-:Y:S01]  /*1ab90*/  SHF.R.S32.HI R4, RZ, 0x1f, R5 ;  /* 0x0000001fff047819 */ /* 0x000fe20000011405 */
[----:B------:R-:W-:-:S05]  /*1aba0*/  IMAD R0, R0, c[0x0][0x3e4], R6 ;  /* 0x0000f90000007a24 */ /* 0x000fca00078e0206 */
[----:B------:R-:W-:Y:S01]  /*1abb0*/  IADD3 R3, R3, R0, RZ ;  /* 0x0000000003037210 */ /* 0x000fe20007ffe0ff */
[----:B------:R-:W-:-:S04]  /*1abc0*/  IMAD R0, R4, c[0x0][0x3d8], RZ ;  /* 0x0000f60004007a24 */ /* 0x000fc800078e02ff */
[C---:B------:R-:W-:Y:S02]  /*1abd0*/  IMAD R4, R5.reuse, c[0x0][0x3dc], R0 ;  /* 0x0000f70005047a24 */ /* 0x040fe400078e0200 */
[----:B------:R-:W-:-:S04]  /*1abe0*/  IMAD.WIDE.U32 R2, R5, c[0x0][0x3d8], R2 ;  /* 0x0000f60005027a25 */ /* 0x000fc800078e0002 */
[----:B------:R-:W-:Y:S01]  /*1abf0*/  IMAD.SHL.U32 R0, R8, 0x8, RZ ;  /* 0x0000000808007824 */ /* 0x000fe200078e00ff */
[----:B------:R-:W-:Y:S02]  /*1ac00*/  IADD3 R3, R3, R4, RZ ;  /* 0x0000000403037210 */ /* 0x000fe40007ffe0ff */
[----:B------:R-:W-:Y:S02]  /*1ac10*/  LEA R17, P0, R2, c[0x0][0x380], 0x1 ;  /* 0x0000e00002117a11 */ /* 0x000fe400078008ff */
[----:B------:R-:W-:Y:S02]  /*1ac20*/  IADD3 R13, R0, 0x40, RZ ;  /* 0x00000040000d7810 */ /* 0x000fe40007ffe0ff */
[----:B------:R-:W-:Y:S02]  /*1ac30*/  LEA.HI.X R15, R2, c[0x0][0x384], R3, 0x1, P0 ;  /* 0x0000e100020f7a11 */ /* 0x000fe400000f0c03 */
[C---:B------:R-:W-:Y:S02]  /*1ac40*/  IADD3 R11, R0.reuse, 0x80, RZ ;  /* 0x00000080000b7810 */ /* 0x040fe40007ffe0ff */
[----:B------:R-:W-:Y:S01]  /*1ac50*/  IADD3 R12, R0, 0xc0, RZ ;  /* 0x000000c0000c7810 */ /* 0x000fe20007ffe0ff */
[----:B------:R-:W-:Y:S05]  /*1ac60*/  BRA.DIV ~URZ, `(.L_x_1301) ;  /* 0x000022e27f007947 */ /* 0x000fea000b800000 */
[----:B------:R2:W3:Y:S02]  /*1ac70*/  SHFL.IDX PT, R4, R15, RZ, 0x181f ;  /* 0x00181fff0f047589 */ /* 0x0004e400000e0000 */
.L_x_1357:
[----:B------:R-:W-:Y:S05]  /*1ac80*/  BRA.DIV ~URZ, `(.L_x_1302) ;  /* 0x000023427f007947 */ /* 0x000fea000b800000 */
[----:B------:R4:W1:Y:S02]  /*1ac90*/  SHFL.IDX PT, R2, R17, RZ, 0x181f ;  /* 0x00181fff11027589 */ /* 0x00086400000e0000 */
.L_x_1358:
[----:B-----5:R-:W-:Y:S01]  /*1aca0*/  IMAD R16, R16, c[0x0][0x4e8], RZ ;  /* 0x00013a0010107a24 */ /* 0x020fe200078e02ff */
[----:B------:R-:W-:Y:S01]  /*1acb0*/  BSSY B0, `(.L_x_1303) ;  /* 0x0000019000007945 */ /* 0x000fe20003800000 */
[----:B---3--:R-:W-:-:S03]  /*1acc0*/  MOV R3, R4 ;  /* 0x0000000400037202 */ /* 0x008fc60000000f00 */
[----:B------:R-:W-:-:S13]  /*1acd0*/  ISETP.GE.AND P0, PT, R14, R16, PT ;  /* 0x000000100e00720c */ /* 0x000fda0003f06270 */
        /* <DEDUP_REMOVED lines=9> */
[----:B-1----:R-:W-:Y:S01]  /*1ad70*/  @!P3 IMAD.WIDE R8, R0, 0x2, R2 ;  /* 0x000000020008b825 */ /* 0x002fe200078e0202 */
        /* <DEDUP_REMOVED lines=12> */
.L_x_1304:
[----:B------:R-:W-:Y:S05]  /*1ae40*/  BSYNC B0 ;  /* 0x0000000000007941 */ /* 0x000fea0003800000 */
.L_x_1303:
[----:B------:R-:W-:Y:S05]  /*1ae50*/  BRA.DIV ~URZ, `(.L_x_1305) ;  /* 0x000021f27f007947 */ /* 0x000fea000b800000 */
[----:B-1----:R1:W3:Y:S04]  /*1ae60*/  SHFL.IDX PT, R4, R15, 0x1, 0x181f ;  /* 0x00381f000f047f89 */ /* 0x0022e800000e0000 */
[----:B------:R1:W2:Y:S02]  /*1ae70*/  SHFL.IDX PT, R2, R17, 0x1, 0x181f ;  /* 0x00381f0011027f89 */ /* 0x0002a400000e0000 */
.L_x_1359:
[----:B------:R-:W-:Y:S01]  /*1ae80*/  IADD3 R3, R14, 0x20, RZ ;  /* 0x000000200e037810 */ /* 0x000fe20007ffe0ff */
[----:B------:R-:W-:Y:S03]  /*1ae90*/  BSSY B0, `(.L_x_1306) ;  /* 0x0000019000007945 */ /* 0x000fe60003800000 */
[----:B------:R-:W-:Y:S01]  /*1aea0*/  ISETP.GE.AND P0, PT, R3, R16, PT ;  /* 0x000000100300720c */ /* 0x000fe20003f06270 */
[----:B---3--:R-:W-:-:S12]  /*1aeb0*/  IMAD.MOV.U32 R3, RZ, RZ, R4 ;  /* 0x000000ffff037224 */ /* 0x008fd800078e0004 */
        /* <DEDUP_REMOVED lines=9> */
[----:B--2---:R-:W-:Y:S01]  /*1af50*/  @!P3 IMAD.WIDE R8, R0, 0x2, R2 ;  /* 0x000000020008b825 */ /* 0x004fe200078e0202 */
        /* <DEDUP_REMOVED lines=12> */
.L_x_1307:
[----:B------:R-:W-:Y:S05]  /*1b020*/  BSYNC B0 ;  /* 0x0000000000007941 */ /* 0x000fea0003800000 */
.L_x_1306:
[----:B------:R-:W-:Y:S05]  /*1b030*/  BRA.DIV ~URZ, `(.L_x_1308) ;  /* 0x000021027f007947 */ /* 0x000fea000b800000 */
[----:B--2---:R2:W3:Y:S02]  /*1b040*/  SHFL.IDX PT, R4, R15, 0x2, 0x181f ;  /* 0x00581f000f047f89 */ /* 0x0044e400000e0000 */
.L_x_1360:
[----:B------:R-:W-:Y:S05]  /*1b050*/  BRA.DIV ~URZ, `(.L_x_1309) ;  /* 0x000021627f007947 */ /* 0x000fea000b800000 */
[----:B------:R1:W2:Y:S02]  /*1b060*/  SHFL.IDX PT, R2, R17, 0x2, 0x181f ;  /* 0x00581f0011027f89 */ /* 0x0002a400000e0000 */
.L_x_1361:
        /* <DEDUP_REMOVED lines=26> */
.L_x_1311:
[----:B------:R-:W-:Y:S05]  /*1b210*/  BSYNC B0 ;  /* 0x0000000000007941 */ /* 0x000fea0003800000 */
.L_x_1310:
[----:B------:R-:W-:Y:S05]  /*1b220*/  BRA.DIV ~URZ, `(.L_x_1312) ;  /* 0x000020127f007947 */ /* 0x000fea000b800000 */
[----:B--2---:R2:W3:Y:S04]  /*1b230*/  SHFL.IDX PT, R4, R15, 0x3, 0x181f ;  /* 0x00781f000f047f89 */ /* 0x0044e800000e0000 */
[----:B------:R2:W1:Y:S02]  /*1b240*/  SHFL.IDX PT, R2, R17, 0x3, 0x181f ;  /* 0x00781f0011027f89 */ /* 0x00046400000e0000 */
.L_x_1362:
[----:B------:R-:W-:-:S04]  /*1b250*/  IADD3 R3, R14, 0x60, RZ ;  /* 0x000000600e037810 */ /* 0x000fc80007ffe0ff */
[----:B------:R-:W-:Y:S01]  /*1b260*/  ISETP.GE.AND P0, PT, R3, R16, PT ;  /* 0x000000100300720c */ /* 0x000fe20003f06270 */
[----:B---3--:R-:W-:-:S12]  /*1b270*/  IMAD.MOV.U32 R3, RZ, RZ, R4 ;  /* 0x000000ffff037224 */ /* 0x008fd800078e0004 */
[----:B------:R-:W-:Y:S05]  /*1b280*/  @P0 EXIT ;  /* 0x000000000000094d */ /* 0x000fea0003800000 */
[----:B------:R-:W-:Y:S02]  /*1b290*/  ISETP.GE.AND P1, PT, R13, c[0x0][0x3c8], PT ;  /* 0x0000f2000d007a0c */ /* 0x000fe40003f26270 */
[----:B------:R-:W-:Y:S02]  /*1b2a0*/  ISETP.GE.AND P0, PT, R11, c[0x0][0x3c8], PT ;  /* 0x0000f2000b007a0c */ /* 0x000fe40003f06270 */
[----:B------:R-:W-:-:S09]  /*1b2b0*/  ISETP.GE.AND P2, PT, R0, c[0x0][0x3c8], PT ;  /* 0x0000f20000007a0c */ /* 0x000fd20003f46270 */
[----:B------:R-:W-:Y:S02]  /*1b2c0*/  @!P1 SHF.R.S32.HI R5, RZ, 0x1f, R13 ;  /* 0x0000001fff059819 */ /* 0x000fe4000001140d */
[----:B------:R-:W-:Y:S02]  /*1b2d0*/  @!P0 SHF.R.S32.HI R4, RZ, 0x1f, R11 ;  /* 0x0000001fff048819 */ /* 0x000fe4000001140b */
[----:B------:R-:W-:Y:S01]  /*1b2e0*/  @!P1 LEA.HI R5, R5, R13, RZ, 0x3 ;  /* 0x0000000d05059211 */ /* 0x000fe200078f18ff */
[--C-:B-1----:R-:W-:Y:S01]  /*1b2f0*/  @!P2 IMAD.WIDE R8, R0, 0x2, R2.reuse ;  /* 0x000000020008a825 */ /* 0x102fe200078e0202 */
        /* <DEDUP_REMOVED lines=16> */
.L_x_1183:
[----:B------:R-:W-:Y:S01]  /*1b400*/  IMAD.MOV.U32 R188, RZ, RZ, R18 ;  /* 0x000000ffffbc7224 */ /* 0x000fe200078e0012 */
[----:B------:R-:W-:Y:S01]  /*1b410*/  MOV R3, 0x181f ;  /* 0x0000181f00037802 */ /* 0x000fe20000000f00 */
[----:B------:R-:W-:Y:S01]  /*1b420*/  IMAD.MOV.U32 R189, RZ, RZ, RZ ;  /* 0x000000ffffbd7224 */ /* 0x000fe200078e00ff */
[----:B------:R-:W-:Y:S02]  /*1b430*/  MOV R191, 0xffffffff ;  /* 0xffffffff00bf7802 */ /* 0x000fe40000000f00 */
[----:B------:R-:W-:Y:S02]  /*1b440*/  MOV R2, 0x1b460 ;  /* 0x0001b46000027802 */ /* 0x000fe40000000f00 */
[----:B------:R-:W-:Y:S05]  /*1b450*/  CALL.REL.NOINC `($__internal_6_$__cuda_sm70_shflsync_idx_p) ;  /* 0x0000cdc000007944 */ /* 0x000fea0003c00000 */
[----:B------:R-:W-:Y:S01]  /*1b460*/  MOV R0, R190 ;  /* 0x000000be00007202 */ /* 0x000fe20000000f00 */
[----:B------:R-:W-:Y:S05]  /*1b470*/  BRA `(.L_x_1313) ;  /* 0xfffed1b000007947 */ /* 0x000fea000383ffff */
.L_x_1184:
[----:B------:R-:W-:Y:S01]  /*1b480*/  IMAD.MOV.U32 R188, RZ, RZ, R20 ;  /* 0x000000ffffbc7224 */ /* 0x000fe200078e0014 */
[----:B------:R-:W-:Y:S01]  /*1b490*/  MOV R3, 0x181f ;  /* 0x0000181f00037802 */ /* 0x000fe20000000f00 */
[----:B------:R-:W-:Y:S01]  /*1b4a0*/  IMAD.MOV.U32 R189, RZ, RZ, RZ ;  /* 0x000000ffffbd7224 */ /* 0x000fe200078e00ff */
[----:B------:R-:W-:-:S02]  /*1b4b0*/  MOV R191, 0xffffffff ;  /* 0xffffffff00bf7802 */ /* 0x000fc40000000f00 */
[----:B------:R-:W-:Y:S02]  /*1b4c0*/  MOV R2, 0x1b4e0 ;  /* 0x0001b4e000027802 */ /* 0x000fe40000000f00 */
[----:B-12---:R-:W-:Y:S05]  /*1b4d0*/  CALL.REL.NOINC `($__internal_6_$__cuda_sm70_shflsync_idx_p) ;  /* 0x0000cd4000007944 */ /* 0x006fea0003c00000 */
[----:B------:R-:W-:Y:S01]  /*1b4e0*/  MOV R2, R190 ;  /* 0x000000be00027202 */ /* 0x000fe20000000f00 */
[----:B------:R-:W-:Y:S05]  /*1b4f0*/  BRA `(.L_x_1314) ;  /* 0xfffed15000007947 */ /* 0x000fea000383ffff */
.L_x_1187:
[----:B------:R-:W-:Y:S01]  /*1b500*/  IMAD.MOV.U32 R188, RZ, RZ, R18 ;  /* 0x000000ffffbc7224 */ /* 0x000fe200078e0012 */
[----:B--2---:R-:W-:Y:S01]  /*1b510*/  MOV R3, 0x181f ;  /* 0x0000181f00037802 */ /* 0x004fe20000000f00 */
[----:B------:R-:W-:Y:S01]  /*1b520*/  IMAD.MOV.U32 R189, RZ, RZ, 0x1 ;  /* 0x00000001ffbd7424 */ /* 0x000fe200078e00ff */
[----:B------:R-:W-:Y:S02]  /*1b530*/  MOV R191, 0xffffffff ;  /* 0xffffffff00bf7802 */ /* 0x000fe40000000f00 */
[----:B----4-:R-:W-:Y:S02]  /*1b540*/  MOV R2, 0x1b560 ;  /* 0x0001b56000027802 */ /* 0x010fe40000000f00 */
[----:B-1-3--:R-:W-:Y:S05]  /*1b550*/  CALL.REL.NOINC `($__internal_6_$__cuda_sm70_shflsync_idx_p) ;  /* 0x0000ccc000007944 */ /* 0x00afea0003c00000 */
[----:B------:R-:W-:Y:S01]  /*1b560*/  IMAD.MOV.U32 R4, RZ, RZ, R190 ;  /* 0x000000ffff047224 */ /* 0x000fe200078e00be */
[----:B------:R-:W-:Y:S01]  /*1b570*/  MOV R188, R20 ;  /* 0x0000001400bc7202 */ /* 0x000fe20000000f00 */
[----:B------:R-:W-:Y:S01]  /*1b580*/  IMAD.MOV.U32 R189, RZ, RZ, 0x1 ;  /* 0x00000001ffbd7424 */ /* 0x000fe200078e00ff */
[----:B------:R-:W-:Y:S01]  /*1b590*/  MOV R3, 0x181f ;  /* 0x0000181f00037802 */ /* 0x000fe20000000f00 */
[----:B------:R-:W-:Y:S01]  /*1b5a0*/  IMAD.MOV.U32 R191, RZ, RZ, -0x1 ;  /* 0xffffffffffbf7424 */ /* 0x000fe200078e00ff */
[----:B------:R-:W-:-:S02]  /*1b5b0*/  MOV R2, 0x1b5d0 ;  /* 0x0001b5d000027802 */ /* 0x000fc40000000f00 */
[----:B------:R-:W-:Y:S05]  /*1b5c0*/  CALL.REL.NOINC `($__internal_6_$__cuda_sm70_shflsync_idx_p) ;  /* 0x0000cc5000007944 */ /* 0x000fea0003c00000 */
[----:B------:R-:W-:Y:S01]  /*1b5d0*/  MOV R2, R190 ;  /* 0x000000be00027202 */ /* 0x000fe20000000f00 */
[----:B------:R-:W-:Y:S05]  /*1b5e0*/  BRA `(.L_x_1315) ;  /* 0xfffed25000007947 */ /* 0x000fea000383ffff */
.L_x_1190:
[----:B------:R-:W-:Y:S01]  /*1b5f0*/  IMAD.MOV.U32 R188, RZ, RZ, R18 ;  /* 0x000000ffffbc7224 */ /* 0x000fe200078e0012 */
[----:B--2---:R-:W-:Y:S01]  /*1b600*/  MOV R3, 0x181f ;  /* 0x0000181f00037802 */ /* 0x004fe20000000f00 */
[----:B------:R-:W-:Y:S01]  /*1b610*/  IMAD.MOV.U32 R189, RZ, RZ, 0x2 ;  /* 0x00000002ffbd7424 */ /* 0x000fe200078e00ff */
[----:B------:R-:W-:-:S02]  /*1b620*/  MOV R191, 0xffffffff ;  /* 0xffffffff00bf7802 */ /* 0x000fc40000000f00 */
[----:B------:R-:W-:Y:S02]  /*1b630*/  MOV R2, 0x1b650 ;  /* 0x0001b65000027802 */ /* 0x000fe40000000f00 */
[----:B-1-3--:R-:W-:Y:S05]  /*1b640*/  CALL.REL.NOINC `($__internal_6_$__cuda_sm70_shflsync_idx_p) ;  /* 0x0000cbd000007944 */ /* 0x00afea0003c00000 */
[----:B------:R-:W-:Y:S01]  /*1b650*/  MOV R4, R190 ;  /* 0x000000be00047202 */ /* 0x000fe20000000f00 */
[----:B------:R-:W-:Y:S05]  /*1b660*/  BRA `(.L_x_1316) ;  /* 0xfffed3a000007947 */ /* 0x000fea000383ffff */
.L_x_1191:
[----:B------:R-:W-:Y:S01]  /*1b670*/  IMAD.MOV.U32 R188, RZ, RZ, R20 ;  /* 0x000000ffffbc7224 */ /* 0x000fe200078e0014 */
[----:B--2---:R-:W-:Y:S01]  /*1b680*/  MOV R3, 0x181f ;  /* 0x0000181f00037802 */ /* 0x004fe20000000f00 */
[----:B------:R-:W-:Y:S01]  /*1b690*/  IMAD.MOV.U32 R189, RZ, RZ, 0x2 ;  /* 0x00000002ffbd7424 */ /* 0x000fe200078e00ff */
[----:B------:R-:W-:Y:S02]  /*1b6a0*/  MOV R191, 0xffffffff ;  /* 0xffffffff00bf7802 */ /* 0x000fe40000000f00 */
[----:B------:R-:W-:Y:S02]  /*1b6b0*/  MOV R2, 0x1b6d0 ;  /* 0x0001b6d000027802 */ /* 0x000fe40000000f00 */
[----:B-1-34-:R-:W-:Y:S05]  /*1b6c0*/  CALL.REL.NOINC `($__internal_6_$__cuda_sm70_shflsync_idx_p) ;  /* 0x0000cb5000007944 */ /* 0x01afea0003c00000 */
[----:B------:R-:W-:Y:S01]  /*1b6d0*/  MOV R2, R190 ;  /* 0x000000be00027202 */ /* 0x000fe20000000f00 */
[----:B------:R-:W-:Y:S05]  /*1b6e0*/  BRA `(.L_x_1317) ;  /* 0xfffed34000007947 */ /* 0x000fea000383ffff */
.L_x_1194:
[----:B------:R-:W-:Y:S01]  /*1b6f0*/  IMAD.MOV.U32 R188, RZ, RZ, R18 ;  /* 0x000000ffffbc7224 */ /* 0x000fe200078e0012 */
[----:B-1----:R-:W-:Y:S01]  /*1b700*/  MOV R3, 0x181f ;  /* 0x0000181f00037802 */ /* 0x002fe20000000f00 */
[----:B------:R-:W-:Y:S01]  /*1b710*/  IMAD.MOV.U32 R189, RZ, RZ, 0x3 ;  /* 0x00000003ffbd7424 */ /* 0x000fe200078e00ff */
[----:B------:R-:W-:-:S02]  /*1b720*/  MOV R191, 0xffffffff ;  /* 0xffffffff00bf7802 */ /* 0x000fc40000000f00 */
[----:B---3--:R-:W-:Y:S02]  /*1b730*/  MOV R2, 0x1b750 ;  /* 0x0001b75000027802 */ /* 0x008fe40000000f00 */
[----:B--2-4-:R-:W-:Y:S05]  /*1b740*/  CALL.REL.NOINC `($__internal_6_$__cuda_sm70_shflsync_idx_p) ;  /* 0x0000cad000007944 */ /* 0x014fea0003c00000 */
[----:B------:R-:W-:Y:S01]  /*1b750*/  IMAD.MOV.U32 R11, RZ, RZ, R190 ;  /* 0x000000ffff0b7224 */ /* 0x000fe200078e00be */
[----:B------:R-:W-:Y:S01]  /*1b760*/  MOV R188, R20 ;  /* 0x0000001400bc7202 */ /* 0x000fe20000000f00 */
[----:B------:R-:W-:Y:S01]  /*1b770*/  IMAD.MOV.U32 R189, RZ, RZ, 0x3 ;  /* 0x00000003ffbd7424 */ /* 0x000fe200078e00ff */
[----:B------:R-:W-:Y:S01]  /*1b780*/  MOV R3, 0x181f ;  /* 0x0000181f00037802 */ /* 0x000fe20000000f00 */
[----:B------:R-:W-:Y:S01]  /*1b790*/  IMAD.MOV.U32 R191, RZ, RZ, -0x1 ;  /* 0xffffffffffbf7424 */ /* 0x000fe200078e00ff */
[----:B------:R-:W-:Y:S02]  /*1b7a0*/  MOV R2, 0x1b7c0 ;  /* 0x0001b7c000027802 */ /* 0x000fe40000000f00 */
[----:B------:R-:W-:Y:S05]  /*1b7b0*/  CALL.REL.NOINC `($__internal_6_$__cuda_sm70_shflsync_idx_p) ;  /* 0x0000ca6000007944 */ /* 0x000fea0003c00000 */
[----:B------:R-:W-:Y:S01]  /*1b7c0*/  MOV R10, R190 ;  /* 0x000000be000a7202 */ /* 0x000fe20000000f00 */
[----:B------:R-:W-:Y:S05]  /*1b7d0*/  BRA `(.L_x_1318) ;  /* 0xfffed43000007947 */ /* 0x000fea000383ffff */
.L_x_1196:
[----:B---34-:R-:W-:Y:S01]  /*1b7e0*/  IMAD.MOV.U32 R188, RZ, RZ, R4 ;  /* 0x000000ffffbc7224 */ /* 0x018fe200078e0004 */
[----:B------:R-:W-:Y:S01]  /*1b7f0*/  MOV R3, 0x181f ;  /* 0x0000181f00037802 */ /* 0x000fe20000000f00 */
[----:B------:R-:W-:Y:S01]  /*1b800*/  IMAD.MOV.U32 R189, RZ, RZ, RZ ;  /* 0x000000ffffbd7224 */ /* 0x000fe200078e00ff */
[----:B------:R-:W-:Y:S02]  /*1b810*/  MOV R191, 0xffffffff ;  /* 0xffffffff00bf7802 */ /* 0x000fe40000000f00 */
[----:B------:R-:W-:-:S02]  /*1b820*/  MOV R2, 0x1b840 ;  /* 0x0001b84000027802 */ /* 0x000fc40000000f00 */
[----:B--2--5:R-:W-:Y:S05]  /*1b830*/  CALL.REL.NOINC `($__internal_6_$__cuda_sm70_shflsync_idx_p) ;  /* 0x0000c9e000007944 */ /* 0x024fea0003c00000 */
[----:B------:R-:W-:Y:S01]  /*1b840*/  MOV R3, R190 ;  /* 0x000000be00037202 */ /* 0x000fe20000000f00 */
[----:B------:R-:W-:Y:S05]  /*1b850*/  BRA `(.L_x_1319) ;  /* 0xfffee2e000007947 */ /* 0x000fea000383ffff */
.L_x_1199:
[----:B------:R-:W-:Y:S01]  /*1b860*/  IMAD.MOV.U32 R188, RZ, RZ, R4 ;  /* 0x000000ffffbc7224 */ /* 0x000fe200078e0004 */
[----:B------:R-:W-:Y:S01]  /*1b870*/  MOV R3, 0x181f ;  /* 0x0000181f00037802 */ /* 0x000fe20000000f00 */
[----:B------:R-:W-:Y:S01]  /*1b880*/  IMAD.MOV.U32 R189, RZ, RZ, 0x1 ;  /* 0x00000001ffbd7424 */ /* 0x000fe200078e00ff */
[----:B------:R-:W-:-:S02]  /*1b890*/  MOV R191, 0xffffffff ;  /* 0xffffffff00bf7802 */ /* 0x000fc40000000f00 */
[----:B------:R-:W-:Y:S02]  /*1b8a0*/  MOV R2, 0x1b8c0 ;  /* 0x0001b8c000027802 */ /* 0x000fe40000000f00 */
[----:B-12--5:R-:W-:Y:S05]  /*1b8b0*/  CALL.REL.NOINC `($__internal_6_$__cuda_sm70_shflsync_idx_p) ;  /* 0x0000c96000007944 */ /* 0x026fea0003c00000 */
        /* <DEDUP_REMOVED lines=9> */
.L_x_1202:
[----:B------:R-:W-:Y:S01]  /*1b950*/  IMAD.MOV.U32 R188, RZ, RZ, R7 ;  /* 0x000000ffffbc7224 */ /* 0x000fe200078e0007 */
[----:B------:R-:W-:Y:S01]  /*1b960*/  MOV R3, 0x181f ;  /* 0x0000181f00037802 */ /* 0x000fe20000000f00 */
[----:B------:R-:W-:Y:S01]  /*1b970*/  IMAD.MOV.U32 R189, RZ, RZ, RZ ;  /* 0x000000ffffbd7224 */ /* 0x000fe200078e00ff */
[----:B------:R-:W-:Y:S02]  /*1b980*/  MOV R191, 0xffffffff ;  /* 0xffffffff00bf7802 */ /* 0x000fe40000000f00 */
[----:B------:R-:W-:-:S02]  /*1b990*/  MOV R2, 0x1b9b0 ;  /* 0x0001b9b000027802 */ /* 0x000fc40000000f00 */
[----:B------:R-:W-:Y:S05]  /*1b9a0*/  CALL.REL.NOINC `($__internal_6_$__cuda_sm70_shflsync_idx_p) ;  /* 0x0000c87000007944 */ /* 0x000fea0003c00000 */
[----:B------:R-:W-:Y:S01]  /*1b9b0*/  MOV R4, R190 ;  /* 0x000000be00047202 */ /* 0x000fe20000000f00 */
[----:B------:R-:W-:Y:S05]  /*1b9c0*/  BRA `(.L_x_1321) ;  /* 0xfffef1e000007947 */ /* 0x000fea000383ffff */
.L_x_1203:
        /* <DEDUP_REMOVED lines=8> */
.L_x_1206:
[----:B------:R-:W-:Y:S01]  /*1ba50*/  IMAD.MOV.U32 R188, RZ, RZ, R7 ;  /* 0x000000ffffbc7224 */ /* 0x000fe200078e0007 */
[----:B--2---:R-:W-:Y:S01]  /*1ba60*/  MOV R3, 0x181f ;  /* 0x0000181f00037802 */ /* 0x004fe20000000f00 */
[----:B------:R-:W-:Y:S01]  /*1ba70*/  IMAD.MOV.U32 R189, RZ, RZ, 0x1 ;  /* 0x00000001ffbd7424 */ /* 0x000fe200078e00ff */
[----:B------:R-:W-:Y:S02]  /*1ba80*/  MOV R191, 0xffffffff ;  /* 0xffffffff00bf7802 */ /* 0x000fe40000000f00 */
[----:B------:R-:W-:Y:S02]  /*1ba90*/  MOV R2, 0x1bab0 ;  /* 0x0001bab000027802 */ /* 0x000fe40000000f00 */
[----:B-1-34-:R-:W-:Y:S05]  /*1baa0*/  CALL.REL.NOINC `($__internal_6_$__cuda_sm70_shflsync_idx_p) ;  /* 0x0000c77000007944 */ /* 0x01afea0003c00000 */
        /* <DEDUP_REMOVED lines=9> */
.L_x_1207:
[----:B------:R-:W-:Y:S01]  /*1bb40*/  IMAD.MOV.U32 R188, RZ, RZ, R4 ;  /* 0x000000ffffbc7224 */ /* 0x000fe200078e0004 */
[----:B------:R-:W-:Y:S01]  /*1bb50*/  MOV R3, 0x1c1f ;  /* 0x00001c1f00037802 */ /* 0x000fe20000000f00 */
[----:B------:R-:W-:Y:S01]  /*1bb60*/  IMAD.MOV.U32 R189, RZ, RZ, RZ ;  /* 0x000000ffffbd7224 */ /* 0x000fe200078e00ff */
[----:B------:R-:W-:-:S02]  /*1bb70*/  MOV R191, 0xffffffff ;  /* 0xffffffff00bf7802 */ /* 0x000fc40000000f00 */
[----:B------:R-:W-:Y:S02]  /*1bb80*/  MOV R2, 0x1bba0 ;  /* 0x0001bba000027802 */ /* 0x000fe40000000f00 */
[----:B------:R-:W-:Y:S05]  /*1bb90*/  CALL.REL.NOINC `($__internal_6_$__cuda_sm70_shflsync_idx_p) ;  /* 0x0000c68000007944 */ /* 0x000fea0003c00000 */
[----:B------:R-:W-:Y:S01]  /*1bba0*/  MOV R3, R190 ;  /* 0x000000be00037202 */ /* 0x000fe20000000f00 */
[----:B------:R-:W-:Y:S05]  /*1bbb0*/  BRA `(.L_x_1324) ;  /* 0xfffef61000007947 */ /* 0x000fea000383ffff */
.L_x_1212:
[----:B------:R-:W-:Y:S01]  /*1bbc0*/  IMAD.MOV.U32 R188, RZ, RZ, R4 ;  /* 0x000000ffffbc7224 */ /* 0x000fe200078e0004 */
[----:B------:R-:W-:Y:S01]  /*1bbd0*/  MOV R3, 0x1c1f ;  /* 0x00001c1f00037802 */ /* 0x000fe20000000f00 */
[----:B------:R-:W-:Y:S01]  /*1bbe0*/  IMAD.MOV.U32 R189, RZ, RZ, 0x1 ;  /* 0x00000001ffbd7424 */ /* 0x000fe200078e00ff */
[----:B------:R-:W-:Y:S02]  /*1bbf0*/  MOV R191, 0xffffffff ;  /* 0xffffffff00bf7802 */ /* 0x000fe40000000f00 */
[----:B------:R-:W-:Y:S02]  /*1bc00*/  MOV R2, 0x1bc20 ;  /* 0x0001bc2000027802 */ /* 0x000fe40000000f00 */
[----:B------:R-:W-:Y:S05]  /*1bc10*/  CALL.REL.NOINC `($__internal_6_$__cuda_sm70_shflsync_idx_p) ;  /* 0x0000c60000007944 */ /* 0x000fea0003c00000 */
[----:B------:R-:W-:Y:S01]  /*1bc20*/  MOV R3, R190 ;  /* 0x000000be00037202 */ /* 0x000fe20000000f00 */
[----:B------:R-:W-:Y:S05]  /*1bc30*/  BRA `(.L_x_1325) ;  /* 0xfffefc1000007947 */ /* 0x000fea000383ffff */
.L_x_1217:
[----:B------:R-:W-:Y:S01]  /*1bc40*/  IMAD.MOV.U32 R4, RZ, RZ, R136 ;  /* 0x000000ffff047224 */ /* 0x000fe200078e0088 */
[----:B------:R-:W-:Y:S02]  /*1bc50*/  MOV R0, 0x2 ;  /* 0x0000000200007802 */ /* 0x000fe40000000f00 */
[----:B------:R-:W-:-:S02]  /*1bc60*/  MOV R2, 0x1bc80 ;  /* 0x0001bc8000027802 */ /* 0x000fc40000000f00 */
[----:B------:R-:W-:Y:S05]  /*1bc70*/  CALL.REL.NOINC `($__internal_5_$__cuda_sm70_shflsync_bfly_p) ;  /* 0x0000c54000007944 */ /* 0x000fea0003c00000 */
[----:B------:R-:W-:Y:S05]  /*1bc80*/  BRA `(.L_x_1326) ;  /* 0xffff02b000007947 */ /* 0x000fea000383ffff */
.L_x_1218:
[----:B------:R-:W-:Y:S01]  /*1bc90*/  IMAD.MOV.U32 R4, RZ, RZ, R136 ;  /* 0x000000ffff047224 */ /* 0x000fe200078e0088 */
[----:B------:R-:W-:-:S02]  /*1bca0*/  MOV R0, 0x1 ;  /* 0x0000000100007802 */ /* 0x000fc40000000f00 */
[----:B------:R-:W-:Y:S02]  /*1bcb0*/  MOV R2, 0x1bcd0 ;  /* 0x0001bcd000027802 */ /* 0x000fe40000000f00 */
[----:B------:R-:W-:Y:S05]  /*1bcc0*/  CALL.REL.NOINC `($__internal_5_$__cuda_sm70_shflsync_bfly_p) ;  /* 0x0000c4f000007944 */ /* 0x000fea0003c00000 */
[----:B------:R-:W-:Y:S01]  /*1bcd0*/  FMNMX.FTZ R136, R136, R0, !PT ;  /* 0x0000000088887209 */ /* 0x000fe20007810000 */
[----:B------:R-:W-:Y:S01]  /*1bce0*/  IMAD.MOV.U32 R4, RZ, RZ, R7 ;  /* 0x000000ffff047224 */ /* 0x000fe200078e0007 */
[----:B------:R-:W-:Y:S01]  /*1bcf0*/  MOV R2, 0x1bd20 ;  /* 0x0001bd2000027802 */ /* 0x000fe20000000f00 */
[----:B------:R-:W-:Y:S02]  /*1bd00*/  IMAD.MOV.U32 R0, RZ, RZ, 0x2 ;  /* 0x00000002ff007424 */ /* 0x000fe400078e00ff */
[----:B------:R-:W-:Y:S05]  /*1bd10*/  CALL.REL.NOINC `($__internal_5_$__cuda_sm70_shflsync_bfly_p) ;  /* 0x0000c4a000007944 */ /* 0x000fea0003c00000 */
[----:B------:R-:W-:Y:S01]  /*1bd20*/  FMNMX.FTZ R7, R7, R0, !PT ;  /* 0x0000000007077209 */ /* 0x000fe20007810000 */
[----:B------:R-:W-:Y:S01]  /*1bd30*/  IMAD.MOV.U32 R0, RZ, RZ, 0x1 ;  /* 0x00000001ff007424 */ /* 0x000fe200078e00ff */
[----:B------:R-:W-:-:S03]  /*1bd40*/  MOV R2, 0x1bd70 ;  /* 0x0001bd7000027802 */ /* 0x000fc60000000f00 */
[----:B------:R-:W-:Y:S02]  /*1bd50*/  IMAD.MOV.U32 R4, RZ, RZ, R7 ;  /* 0x000000ffff047224 */ /* 0x000fe400078e0007 */
[----:B------:R-:W-:Y:S05]  /*1bd60*/  CALL.REL.NOINC `($__internal_5_$__cuda_sm70_shflsync_bfly_p) ;  /* 0x0000c45000007944 */ /* 0x000fea0003c00000 */
[----:B------:R-:W-:Y:S01]  /*1bd70*/  MOV R3, R0 ;  /* 0x0000000000037202 */ /* 0x000fe20000000f00 */
[----:B------:R-:W-:Y:S05]  /*1bd80*/  BRA `(.L_x_1327) ;  /* 0xffff022000007947 */ /* 0x000fea000383ffff */
.L_x_1226:
[----:B------:R-:W-:Y:S01]  /*1bd90*/  MOV R3, 0x181f ;  /* 0x0000181f00037802 */ /* 0x000fe20000000f00 */
[----:B------:R-:W-:Y:S01]  /*1bda0*/  IMAD.MOV.U32 R188, RZ, RZ, R6 ;  /* 0x000000ffffbc7224 */ /* 0x000fe200078e0006 */
[----:B------:R-:W-:Y:S01]  /*1bdb0*/  MOV R191, 0xffffffff ;  /* 0xffffffff00bf7802 */ /* 0x000fe20000000f00 */
[----:B------:R-:W-:Y:S01]  /*1bdc0*/  IMAD.MOV.U32 R189, RZ, RZ, RZ ;  /* 0x000000ffffbd7224 */ /* 0x000fe200078e00ff */
[----:B------:R-:W-:Y:S02]  /*1bdd0*/  MOV R2, 0x1bdf0 ;  /* 0x0001bdf000027802 */ /* 0x000fe40000000f00 */
[----:B-1234-:R-:W-:Y:S05]  /*1bde0*/  CALL.REL.NOINC `($__internal_6_$__cuda_sm70_shflsync_idx_p) ;  /* 0x0000c43000007944 */ /* 0x01efea0003c00000 */
[----:B------:R-:W-:Y:S01]  /*1bdf0*/  MOV R4, R190 ;  /* 0x000000be00047202 */ /* 0x000fe20000000f00 */
[----:B------:R-:W-:-:S05]  /*1be00*/  BRA `(.L_x_1328) ;  /* 0xffff181000007947 */ /* 0x000fca000383ffff */
.L_x_1227:
        /* <DEDUP_REMOVED lines=8> */
.L_x_1228:
[----:B---3--:R-:W-:Y:S01]  /*1be90*/  MOV R3, 0x181f ;  /* 0x0000181f00037802 */ /* 0x008fe20000000f00 */
[----:B------:R-:W-:Y:S01]  /*1bea0*/  IMAD.MOV.U32 R188, RZ, RZ, R6 ;  /* 0x000000ffffbc7224 */ /* 0x000fe200078e0006 */
[----:B------:R-:W-:Y:S01]  /*1beb0*/  MOV R191, 0xffffffff ;  /* 0xffffffff00bf7802 */ /* 0x000fe20000000f00 */
[----:B------:R-:W-:Y:S01]  /*1bec0*/  IMAD.MOV.U32 R189, RZ, RZ, 0x1 ;  /* 0x00000001ffbd7424 */ /* 0x000fe200078e00ff */
[----:B------:R-:W-:Y:S02]  /*1bed0*/  MOV R2, 0x1bef0 ;  /* 0x0001bef000027802 */ /* 0x000fe40000000f00 */
[----:B-12-4-:R-:W-:Y:S05]  /*1bee0*/  CALL.REL.NOINC `($__internal_6_$__cuda_sm70_shflsync_idx_p) ;  /* 0x0000c33000007944 */ /* 0x016fea0003c00000 */
[----:B------:R-:W-:Y:S01]  /*1bef0*/  MOV R188, R18 ;  /* 0x0000001200bc7202 */ /* 0x000fe20000000f00 */
[----:B------:R-:W-:Y:S01]  /*1bf00*/  IMAD.MOV.U32 R4, RZ, RZ, R190 ;  /* 0x000000ffff047224 */ /* 0x000fe200078e00be */
[----:B------:R-:W-:Y:S01]  /*1bf10*/  MOV R3, 0x181f ;  /* 0x0000181f00037802 */ /* 0x000fe20000000f00 */
[----:B------:R-:W-:Y:S01]  /*1bf20*/  IMAD.MOV.U32 R189, RZ, RZ, 0x1 ;  /* 0x00000001ffbd7424 */ /* 0x000fe200078e00ff */
[----:B------:R-:W-:Y:S01]  /*1bf30*/  MOV R2, 0x1bf60 ;  /* 0x0001bf6000027802 */ /* 0x000fe20000000f00 */
[----:B------:R-:W-:Y:S02]  /*1bf40*/  IMAD.MOV.U32 R191, RZ, RZ, -0x1 ;  /* 0xffffffffffbf7424 */ /* 0x000fe400078e00ff */
[----:B------:R-:W-:Y:S05]  /*1bf50*/  CALL.REL.NOINC `($__internal_6_$__cuda_sm70_shflsync_idx_p) ;  /* 0x0000c2c000007944 */ /* 0x000fea0003c00000 */
[----:B------:R-:W-:Y:S01]  /*1bf60*/  MOV R0, R190 ;  /* 0x000000be00007202 */ /* 0x000fe20000000f00 */
[----:B------:R-:W-:-:S05]  /*1bf70*/  BRA `(.L_x_1330) ;  /* 0xffff187000007947 */ /* 0x000fca000383ffff */
.L_x_1231:
[----:B------:R-:W-:Y:S01]  /*1bf80*/  MOV R3, 0x181f ;  /* 0x0000181f00037802 */ /* 0x000fe20000000f00 */
[----:B------:R-:W-:Y:S01]  /*1bf90*/  IMAD.MOV.U32 R188, RZ, RZ, R14 ;  /* 0x000000ffffbc7224 */ /* 0x000fe200078e000e */
[----:B------:R-:W-:Y:S01]  /*1bfa0*/  MOV R191, 0xffffffff ;  /* 0xffffffff00bf7802 */ /* 0x000fe20000000f00 */
[----:B------:R-:W-:Y:S01]  /*1bfb0*/  IMAD.MOV.U32 R189, RZ, RZ, RZ ;  /* 0x000000ffffbd7224 */ /* 0x000fe200078e00ff */
[----:B------:R-:W-:Y:S02]  /*1bfc0*/  MOV R2, 0x1bfe0 ;  /* 0x0001bfe000027802 */ /* 0x000fe40000000f00 */
[----:B-1----:R-:W-:Y:S05]  /*1bfd0*/  CALL.REL.NOINC `($__internal_6_$__cuda_sm70_shflsync_idx_p) ;  /* 0x0000c24000007944 */ /* 0x002fea0003c00000 */
[----:B------:R-:W-:Y:S01]  /*1bfe0*/  MOV R4, R190 ;  /* 0x000000be00047202 */ /* 0x000fe20000000f00 */
[----:B------:R-:W-:-:S05]  /*1bff0*/  BRA `(.L_x_1331) ;  /* 0xffff288000007947 */ /* 0x000fca000383ffff */
.L_x_1232:
[----:B------:R-:W-:Y:S01]  /*1c000*/  MOV R3, 0x181f ;  /* 0x0000181f00037802 */ /* 0x000fe20000000f00 */
[----:B------:R-:W-:Y:S01]  /*1c010*/  IMAD.MOV.U32 R188, RZ, RZ, R15 ;  /* 0x000000ffffbc7224 */ /* 0x000fe200078e000f */
[----:B------:R-:W-:Y:S01]  /*1c020*/  MOV R191, 0xffffffff ;  /* 0xffffffff00bf7802 */ /* 0x000fe20000000f00 */
[----:B------:R-:W-:Y:S01]  /*1c030*/  IMAD.MOV.U32 R189, RZ, RZ, RZ ;  /* 0x000000ffffbd7224 */ /* 0x000fe200078e00ff */
[----:B------:R-:W-:Y:S02]  /*1c040*/  MOV R2, 0x1c060 ;  /* 0x0001c06000027802 */ /* 0x000fe40000000f00 */
[----:B-123--:R-:W-:Y:S05]  /*1c050*/  CALL.REL.NOINC `($__internal_6_$__cuda_sm70_shflsync_idx_p) ;  /* 0x0000c1c000007944 */ /* 0x00efea0003c00000 */
[----:B------:R-:W-:Y:S01]  /*1c060*/  MOV R0, R190 ;  /* 0x000000be00007202 */ /* 0x000fe20000000f00 */
[----:B------:R-:W-:-:S05]  /*1c070*/  BRA `(.L_x_1332) ;  /* 0xffff282000007947 */ /* 0x000fca000383ffff */
.L_x_1233:
[----:B-1----:R-:W-:Y:S01]  /*1c080*/  MOV R3, 0x181f ;  /* 0x0000181f00037802 */ /* 0x002fe20000000f00 */
[----:B------:R-:W-:Y:S01]  /*1c090*/  IMAD.MOV.U32 R188, RZ, RZ, R14 ;  /* 0x000000ffffbc7224 */ /* 0x000fe200078e000e */
[----:B------:R-:W-:Y:S01]  /*1c0a0*/  MOV R191, 0xffffffff ;  /* 0xffffffff00bf7802 */ /* 0x000fe20000000f00 */
[----:B------:R-:W-:Y:S01]  /*1c0b0*/  IMAD.MOV.U32 R189, RZ, RZ, 0x1 ;  /* 0x00000001ffbd7424 */ /* 0x000fe200078e00ff */
[----:B------:R-:W-:Y:S02]  /*1c0c0*/  MOV R2, 0x1c0e0 ;  /* 0x0001c0e000027802 */ /* 0x000fe40000000f00 */
[----:B----4-:R-:W-:Y:S05]  /*1c0d0*/  CALL.REL.NOINC `($__internal_6_$__cuda_sm70_shflsync_idx_p) ;  /* 0x0000c14000007944 */ /* 0x010fea0003c00000 */
        /* <DEDUP_REMOVED lines=9> */
.L_x_1234:
[----:B------:R-:W-:Y:S01]  /*1c170*/  MOV R3, 0x1c1f ;  /* 0x00001c1f00037802 */ /* 0x000fe20000000f00 */
[----:B------:R-:W-:Y:S01]  /*1c180*/  IMAD.MOV.U32 R188, RZ, RZ, R6 ;  /* 0x000000ffffbc7224 */ /* 0x000fe200078e0006 */
[----:B------:R-:W-:Y:S01]  /*1c190*/  MOV R191, 0xffffffff ;  /* 0xffffffff00bf7802 */ /* 0x000fe20000000f00 */
[----:B------:R-:W-:Y:S01]  /*1c1a0*/  IMAD.MOV.U32 R189, RZ, RZ, RZ ;  /* 0x000000ffffbd7224 */ /* 0x000fe200078e00ff */
[----:B------:R-:W-:Y:S02]  /*1c1b0*/  MOV R2, 0x1c1d0 ;  /* 0x0001c1d000027802 */ /* 0x000fe40000000f00 */
[----:B------:R-:W-:Y:S05]  /*1c1c0*/  CALL.REL.NOINC `($__internal_6_$__cuda_sm70_shflsync_idx_p) ;  /* 0x0000c05000007944 */ /* 0x000fea0003c00000 */
[----:B------:R-:W-:Y:S01]  /*1c1d0*/  MOV R3, R190 ;  /* 0x000000be00037202 */ /* 0x000fe20000000f00 */
[----:B------:R-:W-:-:S05]  /*1c1e0*/  BRA `(.L_x_1334) ;  /* 0xffff2ac000007947 */ /* 0x000fca000383ffff */
.L_x_1239:
[----:B------:R-:W-:Y:S01]  /*1c1f0*/  MOV R3, 0x1c1f ;  /* 0x00001c1f00037802 */ /* 0x000fe20000000f00 */
[----:B------:R-:W-:Y:S01]  /*1c200*/  IMAD.MOV.U32 R188, RZ, RZ, R6 ;  /* 0x000000ffffbc7224 */ /* 0x000fe200078e0006 */
[----:B------:R-:W-:Y:S01]  /*1c210*/  MOV R191, 0xffffffff ;  /* 0xffffffff00bf7802 */ /* 0x000fe20000000f00 */
[----:B------:R-:W-:Y:S01]  /*1c220*/  IMAD.MOV.U32 R189, RZ, RZ, 0x1 ;  /* 0x00000001ffbd7424 */ /* 0x000fe200078e00ff */
[----:B------:R-:W-:Y:S02]  /*1c230*/  MOV R2, 0x1c250 ;  /* 0x0001c25000027802 */ /* 0x000fe40000000f00 */
[----:B-1----:R-:W-:Y:S05]  /*1c240*/  CALL.REL.NOINC `($__internal_6_$__cuda_sm70_shflsync_idx_p) ;  /* 0x0000bfd000007944 */ /* 0x002fea0003c00000 */
[----:B------:R-:W-:Y:S01]  /*1c250*/  MOV R3, R190 ;  /* 0x000000be00037202 */ /* 0x000fe20000000f00 */
[----:B------:R-:W-:-:S05]  /*1c260*/  BRA `(.L_x_1335) ;  /* 0xffff2fe000007947 */ /* 0x000fca000383ffff */
.L_x_1244:
[----:B------:R-:W-:Y:S02]  /*1c270*/  MOV R0, 0x2 ;  /* 0x0000000200007802 */ /* 0x000fe40000000f00 */
[----:B------:R-:W-:Y:S02]  /*1c280*/  MOV R2, 0x1c2a0 ;  /* 0x0001c2a000027802 */ /* 0x000fe40000000f00 */
[----:B-12---:R-:W-:Y:S05]  /*1c290*/  CALL.REL.NOINC `($__internal_5_$__cuda_sm70_shflsync_bfly_p) ;  /* 0x0000bf2000007944 */ /* 0x006fea0003c00000 */
[----:B------:R-:W-:-:S05]  /*1c2a0*/  BRA `(.L_x_1336) ;  /* 0xffff359000007947 */ /* 0x000fca000383ffff */
.L_x_1245:
[----:B------:R-:W-:Y:S01]  /*1c2b0*/  MOV R0, 0x1 ;  /* 0x0000000100007802 */ /* 0x000fe20000000f00 */
[----:B---3--:R-:W-:Y:S01]  /*1c2c0*/  IMAD.MOV.U32 R4, RZ, RZ, R6 ;  /* 0x000000ffff047224 */ /* 0x008fe200078e0006 */
[----:B------:R-:W-:Y:S02]  /*1c2d0*/  MOV R2, 0x1c2f0 ;  /* 0x0001c2f000027802 */ /* 0x000fe40000000f00 */
[----:B------:R-:W-:Y:S05]  /*1c2e0*/  CALL.REL.NOINC `($__internal_5_$__cuda_sm70_shflsync_bfly_p) ;  /* 0x0000bed000007944 */ /* 0x000fea0003c00000 */
[----:B------:R-:W-:Y:S01]  /*1c2f0*/  IMAD.MOV.U32 R4, RZ, RZ, R8 ;  /* 0x000000ffff047224 */ /* 0x000fe200078e0008 */
[----:B------:R-:W-:Y:S01]  /*1c300*/  FMNMX.FTZ R6, R6, R0, !PT ;  /* 0x0000000006067209 */ /* 0x000fe20007810000 */
[----:B------:R-:W-:Y:S01]  /*1c310*/  IMAD.MOV.U32 R0, RZ, RZ, 0x2 ;  /* 0x00000002ff007424 */ /* 0x000fe200078e00ff */
[----:B------:R-:W-:Y:S02]  /*1c320*/  MOV R2, 0x1c340 ;  /* 0x0001c34000027802 */ /* 0x000fe40000000f00 */
[----:B------:R-:W-:Y:S05]  /*1c330*/  CALL.REL.NOINC `($__internal_5_$__cuda_sm70_shflsync_bfly_p) ;  /* 0x0000be8000007944 */ /* 0x000fea0003c00000 */
[----:B------:R-:W-:Y:S01]  /*1c340*/  FMNMX.FTZ R4, R8, R0, !PT ;  /* 0x0000000008047209 */ /* 0x000fe20007810000 */
[----:B------:R-:W-:Y:S01]  /*1c350*/  IMAD.MOV.U32 R0, RZ, RZ, 0x1 ;  /* 0x00000001ff007424 */ /* 0x000fe200078e00ff */
[----:B------:R-:W-:Y:S02]  /*1c360*/  MOV R2, 0x1c380 ;  /* 0x0001c38000027802 */ /* 0x000fe40000000f00 */
[----:B------:R-:W-:Y:S05]  /*1c370*/  CALL.REL.NOINC `($__internal_5_$__cuda_sm70_shflsync_bfly_p) ;  /* 0x0000be4000007944 */ /* 0x000fea0003c00000 */
[----:B------:R-:W-:-:S05]  /*1c380*/  BRA `(.L_x_1337) ;  /* 0xffff352000007947 */ /* 0x000fca000383ffff */
.L_x_1254:
        /* <DEDUP_REMOVED lines=8> */
.L_x_1255:
        /* <DEDUP_REMOVED lines=8> */
.L_x_1256:
        /* <DEDUP_REMOVED lines=15> */
.L_x_1259:
[----:B------:R-:W-:Y:S01]  /*1c580*/  MOV R3, 0x181f ;  /* 0x0000181f00037802 */ /* 0x000fe20000000f00 */
[----:B------:R-:W-:Y:S01]  /*1c590*/  IMAD.MOV.U32 R188, RZ, RZ, R9 ;  /* 0x000000ffffbc7224 */ /* 0x000fe200078e0009 */
[----:B------:R-:W-:Y:S01]  /*1c5a0*/  MOV R191, 0xffffffff ;  /* 0xffffffff00bf7802 */ /* 0x000fe20000000f00 */
[----:B------:R-:W-:Y:S01]  /*1c5b0*/  IMAD.MOV.U32 R189, RZ, RZ, RZ ;  /* 0x000000ffffbd7224 */ /* 0x000fe200078e00ff */
[----:B------:R-:W-:Y:S02]  /*1c5c0*/  MOV R2, 0x1c5e0 ;  /* 0x0001c5e000027802 */ /* 0x000fe40000000f00 */
[----:B----4-:R-:W-:Y:S05]  /*1c5d0*/  CALL.REL.NOINC `($__internal_6_$__cuda_sm70_shflsync_idx_p) ;  /* 0x0000bc4000007944 */ /* 0x010fea0003c00000 */
[----:B------:R-:W-:Y:S01]  /*1c5e0*/  MOV R4, R190 ;  /* 0x000000be00047202 */ /* 0x000fe20000000f00 */
[----:B------:R-:W-:-:S05]  /*1c5f0*/  BRA `(.L_x_1341) ;  /* 0xffff61d000007947 */ /* 0x000fca000383ffff */
.L_x_1260:
[----:B------:R-:W-:Y:S01]  /*1c600*/  MOV R3, 0x181f ;  /* 0x0000181f00037802 */ /* 0x000fe20000000f00 */
[----:B------:R-:W-:Y:S01]  /*1c610*/  IMAD.MOV.U32 R188, RZ, RZ, R16 ;  /* 0x000000ffffbc7224 */ /* 0x000fe200078e0010 */
[----:B------:R-:W-:Y:S01]  /*1c620*/  MOV R191, 0xffffffff ;  /* 0xffffffff00bf7802 */ /* 0x000fe20000000f00 */
[----:B------:R-:W-:Y:S01]  /*1c630*/  IMAD.MOV.U32 R189, RZ, RZ, RZ ;  /* 0x000000ffffbd7224 */ /* 0x000fe200078e00ff */
[----:B------:R-:W-:Y:S02]  /*1c640*/  MOV R2, 0x1c660 ;  /* 0x0001c66000027802 */ /* 0x000fe40000000f00 */
[----:B-12-4-:R-:W-:Y:S05]  /*1c650*/  CALL.REL.NOINC `($__internal_6_$__cuda_sm70_shflsync_idx_p) ;  /* 0x0000bbc000007944 */ /* 0x016fea0003c00000 */
[----:B------:R-:W-:Y:S01]  /*1c660*/  MOV R0, R190 ;  /* 0x000000be00007202 */ /* 0x000fe20000000f00 */
[----:B------:R-:W-:-:S05]  /*1c670*/  BRA `(.L_x_1342) ;  /* 0xffff617000007947 */ /* 0x000fca000383ffff */
.L_x_1261:
[----:B-1----:R-:W-:Y:S01]  /*1c680*/  MOV R3, 0x181f ;  /* 0x0000181f00037802 */ /* 0x002fe20000000f00 */
[----:B------:R-:W-:Y:S01]  /*1c690*/  IMAD.MOV.U32 R188, RZ, RZ, R9 ;  /* 0x000000ffffbc7224 */ /* 0x000fe200078e0009 */
[----:B------:R-:W-:Y:S01]  /*1c6a0*/  MOV R191, 0xffffffff ;  /* 0xffffffff00bf7802 */ /* 0x000fe20000000f00 */
[----:B------:R-:W-:Y:S01]  /*1c6b0*/  IMAD.MOV.U32 R189, RZ, RZ, 0x1 ;  /* 0x00000001ffbd7424 */ /* 0x000fe200078e00ff */
[----:B------:R-:W-:Y:S02]  /*1c6c0*/  MOV R2, 0x1c6e0 ;  /* 0x0001c6e000027802 */ /* 0x000fe40000000f00 */
[----:B---34-:R-:W-:Y:S05]  /*1c6d0*/  CALL.REL.NOINC `($__internal_6_$__cuda_sm70_shflsync_idx_p) ;  /* 0x0000bb4000007944 */ /* 0x018fea0003c00000 */
        /* <DEDUP_REMOVED lines=9> */
.L_x_1262:
[----:B------:R-:W-:Y:S02]  /*1c770*/  MOV R0, 0x2 ;  /* 0x0000000200007802 */ /* 0x000fe40000000f00 */
[----:B------:R-:W-:Y:S02]  /*1c780*/  MOV R2, 0x1c7a0 ;  /* 0x0001c7a000027802 */ /* 0x000fe40000000f00 */
[----:B----4-:R-:W-:Y:S05]  /*1c790*/  CALL.REL.NOINC `($__internal_5_$__cuda_sm70_shflsync_bfly_p) ;  /* 0x0000ba2000007944 */ /* 0x010fea0003c00000 */
[----:B------:R-:W-:-:S05]  /*1c7a0*/  BRA `(.L_x_1344) ;  /* 0xffff648000007947 */ /* 0x000fca000383ffff */
.L_x_1263:
[----:B------:R-:W-:Y:S01]  /*1c7b0*/  MOV R0, 0x1 ;  /* 0x0000000100007802 */ /* 0x000fe20000000f00 */
[----:B-1----:R-:W-:Y:S01]  /*1c7c0*/  IMAD.MOV.U32 R4, RZ, RZ, R136 ;  /* 0x000000ffff047224 */ /* 0x002fe200078e0088 */
[----:B------:R-:W-:Y:S02]  /*1c7d0*/  MOV R2, 0x1c7f0 ;  /* 0x0001c7f000027802 */ /* 0x000fe40000000f00 */
[----:B----4-:R-:W-:Y:S05]  /*1c7e0*/  CALL.REL.NOINC `($__internal_5_$__cuda_sm70_shflsync_bfly_p) ;  /* 0x0000b9d000007944 */ /* 0x010fea0003c00000 */
        /* <DEDUP_REMOVED lines=10> */
.L_x_1266:
        /* <DEDUP_REMOVED lines=8> */
.L_x_1269:
        /* <DEDUP_REMOVED lines=15> */
.L_x_1272:
        /* <DEDUP_REMOVED lines=8> */
.L_x_1273:
        /* <DEDUP_REMOVED lines=8> */
.L_x_1274:
[----:B--2---:R-:W-:Y:S01]  /*1cb00*/  MOV R3, 0x181f ;  /* 0x0000181f00037802 */ /* 0x004fe20000000f00 */
[----:B------:R-:W-:Y:S01]  /*1cb10*/  IMAD.MOV.U32 R188, RZ, RZ, R7 ;  /* 0x000000ffffbc7224 */ /* 0x000fe200078e0007 */
[----:B------:R-:W-:Y:S01]  /*1cb20*/  MOV R191, 0xffffffff ;  /* 0xffffffff00bf7802 */ /* 0x000fe20000000f00 */
[----:B------:R-:W-:Y:S01]  /*1cb30*/  IMAD.MOV.U32 R189, RZ, RZ, 0x1 ;  /* 0x00000001ffbd7424 */ /* 0x000fe200078e00ff */
[----:B------:R-:W-:Y:S02]  /*1cb40*/  MOV R2, 0x1cb60 ;  /* 0x0001cb6000027802 */ /* 0x000fe40000000f00 */
[----:B-1--4-:R-:W-:Y:S05]  /*1cb50*/  CALL.REL.NOINC `($__internal_6_$__cuda_sm70_shflsync_idx_p) ;  /* 0x0000b6c000007944 */ /* 0x012fea0003c00000 */
        /* <DEDUP_REMOVED lines=9> */
.L_x_1275:
        /* <DEDUP_REMOVED lines=8> */
.L_x_1280:
[----:B------:R-:W-:Y:S01]  /*1cc70*/  MOV R3, 0x1c1f ;  /* 0x00001c1f00037802 */ /* 0x000fe20000000f00 */
[----:B------:R-:W-:Y:S01]  /*1cc80*/  IMAD.MOV.U32 R188, RZ, RZ, R7 ;  /* 0x000000ffffbc7224 */ /* 0x000fe200078e0007 */
[----:B------:R-:W-:Y:S01]  /*1cc90*/  MOV R191, 0xffffffff ;  /* 0xffffffff00bf7802 */ /* 0x000fe20000000f00 */
[----:B------:R-:W-:Y:S01]  /*1cca0*/  IMAD.MOV.U32 R189, RZ, RZ, 0x1 ;  /* 0x00000001ffbd7424 */ /* 0x000fe200078e00ff */
[----:B------:R-:W-:Y:S02]  /*1ccb0*/  MOV R2, 0x1ccd0 ;  /* 0x0001ccd000027802 */ /* 0x000fe40000000f00 */
[----:B--2---:R-:W-:Y:S05]  /*1ccc0*/  CALL.REL.NOINC `($__internal_6_$__cuda_sm70_shflsync_idx_p) ;  /* 0x0000b55000007944 */ /* 0x004fea0003c00000 */
[----:B------:R-:W-:Y:S01]  /*1ccd0*/  MOV R3, R190 ;  /* 0x000000be00037202 */ /* 0x000fe20000000f00 */
[----:B------:R-:W-:-:S05]  /*1cce0*/  BRA `(.L_x_1352) ;  /* 0xffff95f000007947 */ /* 0x000fca000383ffff */
.L_x_1285:
[----:B------:R-:W-:Y:S02]  /*1ccf0*/  MOV R0, 0x2 ;  /* 0x0000000200007802 */ /* 0x000fe40000000f00 */
[----:B------:R-:W-:Y:S02]  /*1cd00*/  MOV R2, 0x1cd20 ;  /* 0x0001cd2000027802 */ /* 0x000fe40000000f00 */
[----:B------:R-:W-:Y:S05]  /*1cd10*/  CALL.REL.NOINC `($__internal_5_$__cuda_sm70_shflsync_bfly_p) ;  /* 0x0000b4a000007944 */ /* 0x000fea0003c00000 */
[----:B------:R-:W-:-:S05]  /*1cd20*/  BRA `(.L_x_1353) ;  /* 0xffff9bc000007947 */ /* 0x000fca000383ffff */
.L_x_1286:
[----:B------:R-:W-:Y:S01]  /*1cd30*/  MOV R0, 0x1 ;  /* 0x0000000100007802 */ /* 0x000fe20000000f00 */
[----:B-1----:R-:W-:Y:S01]  /*1cd40*/  IMAD.MOV.U32 R4, RZ, RZ, R136 ;  /* 0x000000ffff047224 */ /* 0x002fe200078e0088 */
        /* <DEDUP_REMOVED lines=12> */
.L_x_1288:
[----:B------:R-:W-:Y:S01]  /*1ce10*/  IMAD.MOV.U32 R4, RZ, RZ, R231 ;  /* 0x000000ffff047224 */ /* 0x000fe200078e00e7 */
[----:B------:R-:W-:-:S02]  /*1ce20*/  MOV R0, 0x2 ;  /* 0x0000000200007802 */ /* 0x000fc40000000f00 */
[----:B------:R-:W-:Y:S02]  /*1ce30*/  MOV R2, 0x1ce50 ;  /* 0x0001ce5000027802 */ /* 0x000fe40000000f00 */
[----:B------:R-:W-:Y:S05]  /*1ce40*/  CALL.REL.NOINC `($__internal_5_$__cuda_sm70_shflsync_bfly_p) ;  /* 0x0000b37000007944 */ /* 0x000fea0003c00000 */
[----:B------:R-:W-:Y:S01]  /*1ce50*/  MOV R5, R0 ;  /* 0x0000000000057202 */ /* 0x000fe20000000f00 */
[----:B------:R-:W-:Y:S05]  /*1ce60*/  BRA `(.L_x_1355) ;  /* 0xffffb2d000007947 */ /* 0x000fea000383ffff */
.L_x_1289:
[----:B------:R-:W-:Y:S01]  /*1ce70*/  IMAD.MOV.U32 R4, RZ, RZ, R5 ;  /* 0x000000ffff047224 */ /* 0x000fe200078e0005 */
[----:B------:R-:W-:Y:S02]  /*1ce80*/  MOV R0, 0x1 ;  /* 0x0000000100007802 */ /* 0x000fe40000000f00 */
[----:B------:R-:W-:Y:S02]  /*1ce90*/  MOV R2, 0x1ceb0 ;  /* 0x0001ceb000027802 */ /* 0x000fe40000000f00 */
[----:B-1----:R-:W-:Y:S05]  /*1cea0*/  CALL.REL.NOINC `($__internal_5_$__cuda_sm70_shflsync_bfly_p) ;  /* 0x0000b31000007944 */ /* 0x002fea0003c00000 */
[----:B------:R-:W-:Y:S01]  /*1ceb0*/  FADD.FTZ R5, R5, R0 ;  /* 0x0000000005057221 */ /* 0x000fe20000010000 */
[----:B------:R-:W-:Y:S02]  /*1cec0*/  MOV R4, R230 ;  /* 0x000000e600047202 */ /* 0x000fe40000000f00 */
[----:B------:R-:W-:Y:S02]  /*1ced0*/  MOV R0, 0x2 ;  /* 0x0000000200007802 */ /* 0x000fe40000000f00 */
[----:B------:R-:W-:Y:S02]  /*1cee0*/  MOV R2, 0x1cf00 ;  /* 0x0001cf0000027802 */ /* 0x000fe40000000f00 */
[----:B------:R-:W-:Y:S05]  /*1cef0*/  CALL.REL.NOINC `($__internal_5_$__cuda_sm70_shflsync_bfly_p) ;  /* 0x0000b2c000007944 */ /* 0x000fea0003c00000 */
[----:B------:R-:W-:Y:S01]  /*1cf00*/  FADD.FTZ R4, R230, R0 ;  /* 0x00000000e6047221 */ /* 0x000fe20000010000 */
[----:B------:R-:W-:-:S02]  /*1cf10*/  MOV R0, 0x1 ;  /* 0x0000000100007802 */ /* 0x000fc40000000f00 */
[----:B------:R-:W-:Y:S02]  /*1cf20*/  MOV R2, 0x1cf40 ;  /* 0x0001cf4000027802 */ /* 0x000fe40000000f00 */
[----:B------:R-:W-:Y:S05]  /*1cf30*/  CALL.REL.NOINC `($__internal_5_$__cuda_sm70_shflsync_bfly_p) ;  /* 0x0000b28000007944 */ /* 0x000fea0003c00000 */
[----:B------:R-:W-:Y:S05]  /*1cf40*/  BRA `(.L_x_1356) ;  /* 0xffffb26000007947 */ /* 0x000fea000383ffff */
.L_x_1301:
[----:B------:R-:W-:Y:S01]  /*1cf50*/  IMAD.MOV.U32 R188, RZ, RZ, R15 ;  /* 0x000000ffffbc7224 */ /* 0x000fe200078e000f */
[----:B------:R-:W-:Y:S01]  /*1cf60*/  MOV R3, 0x181f ;  /* 0x0000181f00037802 */ /* 0x000fe20000000f00 */
[----:B------:R-:W-:Y:S01]  /*1cf70*/  IMAD.MOV.U32 R189, RZ, RZ, RZ ;  /* 0x000000ffffbd7224 */ /* 0x000fe200078e00ff */
[----:B------:R-:W-:Y:S02]  /*1cf80*/  MOV R191, 0xffffffff ;  /* 0xffffffff00bf7802 */ /* 0x000fe40000000f00 */
[----:B------:R-:W-:Y:S02]  /*1cf90*/  MOV R2, 0x1cfb0 ;  /* 0x0001cfb000027802 */ /* 0x000fe40000000f00 */
[----:B-1---5:R-:W-:Y:S05]  /*1cfa0*/  CALL.REL.NOINC `($__internal_6_$__cuda_sm70_shflsync_idx_p) ;  /* 0x0000b27000007944 */ /* 0x022fea0003c00000 */
[----:B------:R-:W-:Y:S01]  /*1cfb0*/  MOV R4, R190 ;  /* 0x000000be00047202 */ /* 0x000fe20000000f00 */
[----:B------:R-:W-:Y:S05]  /*1cfc0*/  BRA `(.L_x_1357) ;  /* 0xffffdcb000007947 */ /* 0x000fea000383ffff */
.L_x_1302:
[----:B------:R-:W-:Y:S01]  /*1cfd0*/  IMAD.MOV.U32 R188, RZ, RZ, R17 ;  /* 0x000000ffffbc7224 */ /* 0x000fe200078e0011 */
[----:B------:R-:W-:Y:S01]  /*1cfe0*/  MOV R3, 0x181f ;  /* 0x0000181f00037802 */ /* 0x000fe20000000f00 */
[----:B------:R-:W-:Y:S01]  /*1cff0*/  IMAD.MOV.U32 R189, RZ, RZ, RZ ;  /* 0x000000ffffbd7224 */ /* 0x000fe200078e00ff */
[----:B------:R-:W-:Y:S02]  /*1d000*/  MOV R191, 0xffffffff ;  /* 0xffffffff00bf7802 */ /* 0x000fe40000000f00 */
[----:B------:R-:W-:-:S02]  /*1d010*/  MOV R2, 0x1d030 ;  /* 0x0001d03000027802 */ /* 0x000fc40000000f00 */
[----:B-123-5:R-:W-:Y:S05]  /*1d020*/  CALL.REL.NOINC `($__internal_6_$__cuda_sm70_shflsync_idx_p) ;  /* 0x0000b1f000007944 */ /* 0x02efea0003c00000 */
[----:B------:R-:W-:Y:S01]  /*1d030*/  MOV R2, R190 ;  /* 0x000000be00027202 */ /* 0x000fe20000000f00 */
[----:B------:R-:W-:Y:S05]  /*1d040*/  BRA `(.L_x_1358) ;  /* 0xffffdc5000007947 */ /* 0x000fea000383ffff */
.L_x_1305:
[----:B------:R-:W-:Y:S01]  /*1d050*/  IMAD.MOV.U32 R188, RZ, RZ, R15 ;  /* 0x000000ffffbc7224 */ /* 0x000fe200078e000f */
[----:B-1----:R-:W-:Y:S01]  /*1d060*/  MOV R3, 0x181f ;  /* 0x0000181f00037802 */ /* 0x002fe20000000f00 */
[----:B------:R-:W-:Y:S01]  /*1d070*/  IMAD.MOV.U32 R189, RZ, RZ, 0x1 ;  /* 0x00000001ffbd7424 */ /* 0x000fe200078e00ff */
[----:B------:R-:W-:-:S02]  /*1d080*/  MOV R191, 0xffffffff ;  /* 0xffffffff00bf7802 */ /* 0x000fc40000000f00 */
[----:B------:R-:W-:Y:S02]  /*1d090*/  MOV R2, 0x1d0b0 ;  /* 0x0001d0b000027802 */ /* 0x000fe40000000f00 */
        /* <DEDUP_REMOVED lines=10> */
.L_x_1308:
[----:B------:R-:W-:Y:S01]  /*1d140*/  IMAD.MOV.U32 R188, RZ, RZ, R15 ;  /* 0x000000ffffbc7224 */ /* 0x000fe200078e000f */
[----:B--2---:R-:W-:Y:S01]  /*1d150*/  MOV R3, 0x181f ;  /* 0x0000181f00037802 */ /* 0x004fe20000000f00 */
[----:B------:R-:W-:Y:S01]  /*1d160*/  IMAD.MOV.U32 R189, RZ, RZ, 0x2 ;  /* 0x00000002ffbd7424 */ /* 0x000fe200078e00ff */
[----:B------:R-:W-:Y:S02]  /*1d170*/  MOV R191, 0xffffffff ;  /* 0xffffffff00bf7802 */ /* 0x000fe40000000f00 */
[----:B------:R-:W-:-:S02]  /*1d180*/  MOV R2, 0x1d1a0 ;  /* 0x0001d1a000027802 */ /* 0x000fc40000000f00 */
[----:B-1--4-:R-:W-:Y:S05]  /*1d190*/  CALL.REL.NOINC `($__internal_6_$__cuda_sm70_shflsync_idx_p) ;  /* 0x0000b08000007944 */ /* 0x012fea0003c00000 */
[----:B------:R-:W-:Y:S01]  /*1d1a0*/  MOV R4, R190 ;  /* 0x000000be00047202 */ /* 0x000fe20000000f00 */
[----:B------:R-:W-:Y:S05]  /*1d1b0*/  BRA `(.L_x_1360) ;  /* 0xffffde9000007947 */ /* 0x000fea000383ffff */
.L_x_1309:
[----:B------:R-:W-:Y:S01]  /*1d1c0*/  IMAD.MOV.U32 R188, RZ, RZ, R17 ;  /* 0x000000ffffbc7224 */ /* 0x000fe200078e0011 */
[----:B------:R-:W-:Y:S01]  /*1d1d0*/  MOV R3, 0x181f ;  /* 0x0000181f00037802 */ /* 0x000fe20000000f00 */
[----:B------:R-:W-:Y:S01]  /*1d1e0*/  IMAD.MOV.U32 R189, RZ, RZ, 0x2 ;  /* 0x00000002ffbd7424 */ /* 0x000fe200078e00ff */
[----:B------:R-:W-:-:S02]  /*1d1f0*/  MOV R191, 0xffffffff ;  /* 0xffffffff00bf7802 */ /* 0x000fc40000000f00 */
[----:B------:R-:W-:Y:S02]  /*1d200*/  MOV R2, 0x1d220 ;  /* 0x0001d22000027802 */ /* 0x000fe40000000f00 */
[----:B-1234-:R-:W-:Y:S05]  /*1d210*/  CALL.REL.NOINC `($__internal_6_$__cuda_sm70_shflsync_idx_p) ;  /* 0x0000b00000007944 */ /* 0x01efea0003c00000 */
[----:B------:R-:W-:Y:S01]  /*1d220*/  MOV R2, R190 ;  /* 0x000000be00027202 */ /* 0x000fe20000000f00 */
[----:B------:R-:W-:Y:S05]  /*1d230*/  BRA `(.L_x_1361) ;  /* 0xffffde3000007947 */ /* 0x000fea000383ffff */
.L_x_1312:
[----:B------:R-:W-:Y:S01]  /*1d240*/  IMAD.MOV.U32 R188, RZ, RZ, R15 ;  /* 0x000000ffffbc7224 */ /* 0x000fe200078e000f */
[----:B--2---:R-:W-:Y:S01]  /*1d250*/  MOV R3, 0x181f ;  /* 0x0000181f00037802 */ /* 0x004fe20000000f00 */
[----:B------:R-:W-:Y:S01]  /*1d260*/  IMAD.MOV.U32 R189, RZ, RZ, 0x3 ;  /* 0x00000003ffbd7424 */ /* 0x000fe200078e00ff */
[----:B------:R-:W-:Y:S02]  /*1d270*/  MOV R191, 0xffffffff ;  /* 0xffffffff00bf7802 */ /* 0x000fe40000000f00 */
[----:B------:R-:W-:Y:S02]  /*1d280*/  MOV R2, 0x1d2a0 ;  /* 0x0001d2a000027802 */ /* 0x000fe40000000f00 */
[----:B-1--4-:R-:W-:Y:S05]  /*1d290*/  CALL.REL.NOINC `($__internal_6_$__cuda_sm70_shflsync_idx_p) ;  /* 0x0000af8000007944 */ /* 0x012fea0003c00000 */
        /* <DEDUP_REMOVED lines=9> */
        .type           $_ZN7cutlass13device_kernelIN5flash19enable_sm80_to_sm89INS1_16FlashAttnFwdSm80INS1_25CollectiveMainloopFwdSm80ILi8ELi1ELb0EN4cute5tupleIJNS5_1CILi128EEENS7_ILi48EEENS7_ILi256EEEEEELi256ENS_10bfloat16_tEfNS_4arch4Sm80ELb0ELb1ELb1ELb1ELb1ELb1ELb1ELb0EEENS1_21CollectiveEpilogueFwdINS6_IJS8_SA_S9_EEENS6_IJNS7_ILi1EEESI_SI_EEESC_SE_Li256ELb1ELb1ELb0ELb0EEENS1_19SingleTileSchedulerILb1ELb0ELb1ELi128EEEEEEEEEvNT_6ParamsE$_ZZN5flash25CollectiveMainloopFwdSm80ILi8ELi1ELb0EN4cute5tupleIJNS1_1CILi128EEENS3_ILi48EEENS3_ILi256EEEEEELi256EN7cutlass10bfloat16_tEfNS8_4arch4Sm80ELb0ELb1ELb1ELb1ELb1ELb1ELb1ELb0EE3mmaINS_16FlashAttnFwdSm80ISC_NS_21CollectiveEpilogueFwdINS2_IJS4_S6_S5_EEENS2_IJNS3_ILi1EEESH_SH_EEES9_SB_Li256ELb1ELb1ELb0ELb0EEENS_19SingleTileSchedulerILb1ELb0ELb1ELi128EEEE13SharedStorageENS1_6TensorINS1_11ArrayEngineIfLm128EEENS1_6LayoutINS2_IJNS2_IJNS3_ILi2EEESS_EEESH_NS3_ILi32EEEEEENS2_IJNS2_IJSH_SS_EEENS3_ILi0EEENS3_ILi4EEEEEEEEEENS_7SoftmaxILi2ELi0EEEEEbRKNSC_6ParamsERT0_RT1_iRKNS_16SeqlenInfoQKNewKILb1ELb1EEENS2_IJiiiiEEERT_ENKUlvE_clEv,@function
        .size           $_ZN7cutlass13device_kernelIN5flash19enable_sm80_to_sm89INS1_16FlashAttnFwdSm80INS1_25CollectiveMainloopFwdSm80ILi8ELi1ELb0EN4cute5tupleIJNS5_1CILi128EEENS7_ILi48EEENS7_ILi256EEEEEELi256ENS_10bfloat16_tEfNS_4arch4Sm80ELb0ELb1ELb1ELb1ELb1ELb1ELb1ELb0EEENS1_21CollectiveEpilogueFwdINS6_IJS8_SA_S9_EEENS6_IJNS7_ILi1EEESI_SI_EEESC_SE_Li256ELb1ELb1ELb0ELb0EEENS1_19SingleTileSchedulerILb1ELb0ELb1ELi128EEEEEEEEEvNT_6ParamsE$_ZZN5flash25CollectiveMainloopFwdSm80ILi8ELi1ELb0EN4cute5tupleIJNS1_1CILi128EEENS3_ILi48EEENS3_ILi256EEEEEELi256EN7cutlass10bfloat16_tEfNS8_4arch4Sm80ELb0ELb1ELb1ELb1ELb1ELb1ELb1ELb0EE3mmaINS_16FlashAttnFwdSm80ISC_NS_21CollectiveEpilogueFwdINS2_IJS4_S6_S5_EEENS2_IJNS3_ILi1EEESH_SH_EEES9_SB_Li256ELb1ELb1ELb0ELb0EEENS_19SingleTileSchedulerILb1ELb0ELb1ELi128EEEE13SharedStorageENS1_6TensorINS1_11ArrayEngineIfLm128EEENS1_6LayoutINS2_IJNS2_IJNS3_ILi2EEESS_EEESH_NS3_ILi32EEEEEENS2_IJNS2_IJSH_SS_EEENS3_ILi0EEENS3_ILi4EEEEEEEEEENS_7SoftmaxILi2ELi0EEEEEbRKNSC_6ParamsERT0_RT1_iRKNS_16SeqlenInfoQKNewKILb1ELb1EEENS2_IJiiiiEEERT_ENKUlvE_clEv,($__internal_5_$__cuda_sm70_shflsync_bfly_p - $_ZN7cutlass13device_kernelIN5flash19enable_sm80_to_sm89INS1_16FlashAttnFwdSm80INS1_25CollectiveMainloopFwdSm80ILi8ELi1ELb0EN4cute5tupleIJNS5_1CILi128EEENS7_ILi48EEENS7_ILi256EEEEEELi256ENS_10bfloat16_tEfNS_4arch4Sm80ELb0ELb1ELb1ELb1ELb1ELb1ELb1ELb0EEENS1_21CollectiveEpilogueFwdINS6_IJS8_SA_S9_EEENS6_IJNS7_ILi1EEESI_SI_EEESC_SE_Li256ELb1ELb1ELb0ELb0EEENS1_19SingleTileSchedulerILb1ELb0ELb1ELi128EEEEEEEEEvNT_6ParamsE$_ZZN5flash25CollectiveMainloopFwdSm80ILi8ELi1ELb0EN4cute5tupleIJNS1_1CILi128EEENS3_ILi48EEENS3_ILi256EEEEEELi256EN7cutlass10bfloat16_tEfNS8_4arch4Sm80ELb0ELb1ELb1ELb1ELb1ELb1ELb1ELb0EE3mmaINS_16FlashAttnFwdSm80ISC_NS_21CollectiveEpilogueFwdINS2_IJS4_S6_S5_EEENS2_IJNS3_ILi1EEESH_SH_EEES9_SB_Li256ELb1ELb1ELb0ELb0EEENS_19SingleTileSchedulerILb1ELb0ELb1ELi128EEEE13SharedStorageENS1_6TensorINS1_11ArrayEngineIfLm128EEENS1_6LayoutINS2_IJNS2_IJNS3_ILi2EEESS_EEESH_NS3_ILi32EEEEEENS2_IJNS2_IJSH_SS_EEENS3_ILi0EEENS3_ILi4EEEEEEEEEENS_7SoftmaxILi2ELi0EEEEEbRKNSC_6ParamsERT0_RT1_iRKNS_16SeqlenInfoQKNewKILb1ELb1EEENS2_IJiiiiEEERT_ENKUlvE_clEv)
$_ZN7cutlass13device_kernelIN5flash19enable_sm80_to_sm89INS1_16FlashAttnFwdSm80INS1_25CollectiveMainloopFwdSm80ILi8ELi1ELb0EN4cute5tupleIJNS5_1CILi128EEENS7_ILi48EEENS7_ILi256EEEEEELi256ENS_10bfloat16_tEfNS_4arch4Sm80ELb0ELb1ELb1ELb1ELb1ELb1ELb1ELb0EEENS1_21CollectiveEpilogueFwdINS6_IJS8_SA_S9_EEENS6_IJNS7_ILi1EEESI_SI_EEESC_SE_Li256ELb1ELb1ELb0ELb0EEENS1_19SingleTileSchedulerILb1ELb0ELb1ELi128EEEEEEEEEvNT_6ParamsE$_ZZN5flash25CollectiveMainloopFwdSm80ILi8ELi1ELb0EN4cute5tupleIJNS1_1CILi128EEENS3_ILi48EEENS3_ILi256EEEEEELi256EN7cutlass10bfloat16_tEfNS8_4arch4Sm80ELb0ELb1ELb1ELb1ELb1ELb1ELb1ELb0EE3mmaINS_16FlashAttnFwdSm80ISC_NS_21CollectiveEpilogueFwdINS2_IJS4_S6_S5_EEENS2_IJNS3_ILi1EEESH_SH_EEES9_SB_Li256ELb1ELb1ELb0ELb0EEENS_19SingleTileSchedulerILb1ELb0ELb1ELi128EEEE13SharedStorageENS1_6TensorINS1_11ArrayEngineIfLm128EEENS1_6LayoutINS2_IJNS2_IJNS3_ILi2EEESS_EEESH_NS3_ILi32EEEEEENS2_IJNS2_IJSH_SS_EEENS3_ILi0EEENS3_ILi4EEEEEEEEEENS_7SoftmaxILi2ELi0EEEEEbRKNSC_6ParamsERT0_RT1_iRKNS_16SeqlenInfoQKNewKILb1ELb1EEENS2_IJiiiiEEERT_ENKUlvE_clEv:
[----:B------:R-:W-:-:S05]  /*1d330*/  IADD3 R18, R97, -c[0x0][0x20], RZ ;  /* 0x8000080061127a10 */ /* 0x000fca0007ffe0ff */
[----:B------:R-:W2:Y:S01]  /*1d340*/  LDL.64 R14, [R18] ;  /* 0x00000000120e7983 */ /* 0x000ea20000100a00 */
[----:B------:R-:W-:-:S03]  /*1d350*/  ULDC.64 UR4, c[0x0][0x118] ;  /* 0x0000460000047ab9 */ /* 0x000fc60000000a00 */
[----:B--2---:R-:W2:Y:S02]  /*1d360*/  LD.E R36, [R14.64+0x11c] ;  /* 0x00011c040e247980 */ /* 0x004ea4000c101900 */
[----:B--2---:R-:W-:-:S13]  /*1d370*/  ISETP.GT.AND P0, PT, R36, RZ, PT ;  /* 0x000000ff2400720c */ /* 0x004fda0003f04270 */
[----:B------:R-:W-:Y:S05]  /*1d380*/  @P0 BRA `(.L_x_1363) ;  /* 0x0000004000000947 */ /* 0x000fea0003800000 */
[----:B------:R-:W-:Y:S01]  /*1d390*/  MOV R2, R143 ;  /* 0x0000008f00027202 */ /* 0x000fe20000000f00 */
[----:B------:R-:W-:-:S04]  /*1d3a0*/  DEPBAR.LE SB0, 0x1 ;  /* 0x000080400000791a */ /* 0x000fc80000000000 */
[----:B------:R-:W-:-:S04]  /*1d3b0*/  MOV R3, 0x0 ;  /* 0x0000000000037802 */ /* 0x000fc80000000f00 */
[----:B------:R-:W-:Y:S05]  /*1d3c0*/  RET.REL.NODEC R2 `(_ZN7cutlass13device_kernelIN5flash19enable_sm80_to_sm89INS1_16FlashAttnFwdSm80INS1_25CollectiveMainloopFwdSm80ILi8ELi1ELb0EN4cute5tupleIJNS5_1CILi128EEENS7_ILi48EEENS7_ILi256EEEEEELi256ENS_10bfloat16_tEfNS_4arch4Sm80ELb0ELb1ELb1ELb1ELb1ELb1ELb1ELb0EEENS1_21CollectiveEpilogueFwdINS6_IJS8_SA_S9_EEENS6_IJNS7_ILi1EEESI_SI_EEESC_SE_Li256ELb1ELb1ELb0ELb0EEENS1_19SingleTileSchedulerILb1ELb0ELb1ELi128EEEEEEEEEvNT_6ParamsE) ;  /* 0xfffe2c3002007950 */ /* 0x000fea0003c3ffff */
.L_x_1363:
[----:B------:R1:W2:Y:S04]  /*1d3d0*/  LDL.64 R12, [R18+0x8] ;  /* 0x00000800120c7983 */ /* 0x0002a80000100a00 */
[----:B------:R1:W3:Y:S04]  /*1d3e0*/  LDL.64 R2, [R18+0x20] ;  /* 0x0000200012027983 */ /* 0x0002e80000100a00 */
[----:B------:R1:W4:Y:S04]  /*1d3f0*/  LDL.64 R16, [R18+0x18] ;  /* 0x0000180012107983 */ /* 0x0003280000100a00 */
[----:B------:R-:W4:Y:S04]  /*1d400*/  LD.E.U8 R24, [R14.64+0x138] ;  /* 0x000138040e187980 */ /* 0x000f28000c101100 */
[----:B------:R2:W5:Y:S04]  /*1d410*/  LD.E R25, [R14.64+0x164] ;  /* 0x000164040e197980 */ /* 0x000568000c101900 */
[----:B------:R2:W5:Y:S04]  /*1d420*/  LD.E.64 R22, [R14.64+0x110] ;  /* 0x000110040e167980 */ /* 0x000568000c101b00 */
[----:B------:R2:W5:Y:S04]  /*1d430*/  LD.E.64 R20, [R14.64+0x128] ;  /* 0x000128040e147980 */ /* 0x000568000c101b00 */
[----:B-1----:R-:W4:Y:S04]  /*1d440*/  LDL.64 R18, [R18+0x10] ;  /* 0x0000100012127983 */ /* 0x002f280000100a00 */
[----:B--2---:R1:W2:Y:S04]  /*1d450*/  LD.E R35, [R12.64] ;  /* 0x000000040c237980 */ /* 0x0042a8000c101900 */
[----:B---3--:R3:W2:Y:S04]  /*1d460*/  LD.E R76, [R2.64] ;  /* 0x00000004024c7980 */ /* 0x0086a8000c101900 */
[----:B----4-:R4:W4:Y:S04]  /*1d470*/  LD.E R16, [R16.64+0x20] ;  /* 0x0000200410107980 */ /* 0x010928000c101900 */
[----:B-1----:R1:W5:Y:S04]  /*1d480*/  LD.E.64 R12, [R14.64+0x120] ;  /* 0x000120040e0c7980 */ /* 0x002368000c101b00 */
[----:B---3--:R1:W5:Y:S04]  /*1d490*/  LD.E.64 R2, [R14.64+0x130] ;  /* 0x000130040e027980 */ /* 0x008368000c101b00 */
[----:B------:R1:W5:Y:S01]  /*1d4a0*/  LD.E R26, [R18.64] ;  /* 0x00000004121a7980 */ /* 0x000362000c101900 */
[----:B------:R-:W-:-:S02]  /*1d4b0*/  ISETP.NE.AND P0, PT, R24, RZ, PT ;  /* 0x000000ff1800720c */ /* 0x000fc40003f05270 */
[----:B--2---:R-:W-:-:S04]  /*1d4c0*/  SHF.R.S32.HI R11, RZ, 0x1f, R35 ;  /* 0x0000001fff0b7819 */ /* 0x004fc80000011423 */
[----:B------:R-:W-:-:S04]  /*1d4d0*/  LEA.HI R11, R11, R35, RZ, 0x3 ;  /* 0x000000230b0b7211 */ /* 0x000fc800078f18ff */
[----:B----4-:R-:W-:Y:S02]  /*1d4e0*/  LOP3.LUT R17, R11, 0xfffffff8, RZ, 0xc0, !PT ;  /* 0xfffffff80b117812 */ /* 0x010fe400078ec0ff */
[----:B------:R-:W-:-:S03]  /*1d4f0*/  SHF.R.S32.HI R96, RZ, 0x3, R11 ;  /* 0x00000003ff607819 */ /* 0x000fc6000001140b */
[----:B------:R-:W-:Y:S02]  /*1d500*/  IMAD.IADD R11, R35, 0x1, -R17 ;  /* 0x00000001230b7824 */ /* 0x000fe400078e0a11 */
[----:B------:R-:W-:Y:S01]  /*1d510*/  IMAD R66, R76, 0x80, R96 ;  /* 0x000000804c427824 */ /* 0x000fe200078e0260 */
[----:B------:R-:W-:-:S03]  /*1d520*/  SHF.R.S32.HI R27, RZ, 0x1f, R16 ;  /* 0x0000001fff1b7819 */ /* 0x000fc60000011410 */
[----:B------:R-:W-:Y:S01]  /*1d530*/  IMAD R11, R11, 0x20, R66 ;  /* 0x000000200b0b7824 */ /* 0x000fe200078e0242 */
[----:B------:R-:W-:Y:S05]  /*1d540*/  @!P0 BRA `(.L_x_1364) ;  /* 0x00004cb000008947 */ /* 0x000fea0003800000 */
[----:B-1---5:R-:W-:-:S13]  /*1d550*/  ISETP.NE.AND P0, PT, R25, 0x1, PT ;  /* 0x000000011900780c */ /* 0x022fda0003f05270 */
[----:B------:R1:W2:Y:S04]  /*1d560*/  @P0 LD.E R17, [R14.64+0x168] ;  /* 0x000168040e110980 */ /* 0x0002a8000c101900 */
[----:B-1----:R2:W3:Y:S02]  /*1d570*/  @P0 LD.E R14, [R14.64+0x16c] ;  /* 0x00016c040e0e0980 */ /* 0x0024e4000c101900 */
[----:B--2---:R-:W-:-:S05]  /*1d580*/  @P0 IMAD.HI.U32 R15, R11, R17, RZ ;  /* 0x000000110b0f0227 */ /* 0x004fca00078e00ff */
[----:B---3--:R-:W-:-:S04]  /*1d590*/  @P0 SHF.R.U32.HI R11, RZ, R14, R15 ;  /* 0x0000000eff0b0219 */ /* 0x008fc8000001160f */
[----:B------:R-:W-:Y:S01]  /*1d5a0*/  SHF.R.S32.HI R14, RZ, 0x1f, R11 ;  /* 0x0000001fff0e7819 */ /* 0x000fe2000001140b */
[-C--:B------:R-:W-:Y:S02]  /*1d5b0*/  IMAD R17, R13, R11.reuse, RZ ;  /* 0x0000000b0d117224 */ /* 0x080fe400078e02ff */
[-C--:B------:R-:W-:Y:S02]  /*1d5c0*/  IMAD R15, R3, R11.reuse, RZ ;  /* 0x0000000b030f7224 */ /* 0x080fe400078e02ff */
[-C--:B------:R-:W-:Y:S02]  /*1d5d0*/  IMAD R24, R12, R14.reuse, R17 ;  /* 0x0000000e0c187224 */ /* 0x080fe400078e0211 */
[C---:B------:R-:W-:Y:S02]  /*1d5e0*/  IMAD R17, R2.reuse, R14, R15 ;  /* 0x0000000e02117224 */ /* 0x040fe400078e020f */
[----:B------:R-:W-:-:S04]  /*1d5f0*/  IMAD.WIDE.U32 R14, R2, R11, RZ ;  /* 0x0000000b020e7225 */ /* 0x000fc800078e00ff */
[----:B------:R-:W-:Y:S01]  /*1d600*/  IMAD.WIDE.U32 R18, R12, R11, RZ ;  /* 0x0000000b0c127225 */ /* 0x000fe200078e00ff */
[----:B------:R-:W-:-:S03]  /*1d610*/  IADD3 R15, R15, R17, RZ ;  /* 0x000000110f0f7210 */ /* 0x000fc60007ffe0ff */
[----:B------:R-:W-:Y:S01]  /*1d620*/  IMAD R13, R13, R16, RZ ;  /* 0x000000100d0d7224 */ /* 0x000fe200078e02ff */
[----:B------:R-:W-:Y:S01]  /*1d630*/  IADD3 R19, R19, R24, RZ ;  /* 0x0000001813137210 */ /* 0x000fe20007ffe0ff */
[----:B------:R-:W-:Y:S02]  /*1d640*/  IMAD R11, R3, R16, RZ ;  /* 0x00000010030b7224 */ /* 0x000fe400078e02ff */
[----:B------:R-:W-:-:S04]  /*1d650*/  IMAD.WIDE.U32 R14, R16, R2, R14 ;  /* 0x00000002100e7225 */ /* 0x000fc800078e000e */
[----:B------:R-:W-:Y:S01]  /*1d660*/  IMAD.WIDE.U32 R18, R16, R12, R18 ;  /* 0x0000000c10127225 */ /* 0x000fe200078e0012 */
[----:B------:R-:W-:-:S03]  /*1d670*/  LEA R37, P0, R14, R20, 0x1 ;  /* 0x000000140e257211 */ /* 0x000fc600078008ff */
[-C--:B------:R-:W-:Y:S01]  /*1d680*/  IMAD R3, R12, R27.reuse, R13 ;  /* 0x0000001b0c037224 */ /* 0x080fe200078e020d */
[----:B------:R-:W-:Y:S01]  /*1d690*/  LEA R34, P1, R18, R22, 0x1 ;  /* 0x0000001612227211 */ /* 0x000fe200078208ff */
[----:B------:R-:W-:-:S03]  /*1d6a0*/  IMAD R2, R2, R27, R11 ;  /* 0x0000001b02027224 */ /* 0x000fc600078e020b */
[----:B------:R-:W-:Y:S02]  /*1d6b0*/  IADD3 R3, R19, R3, RZ ;  /* 0x0000000313037210 */ /* 0x000fe40007ffe0ff */
[----:B------:R-:W-:Y:S02]  /*1d6c0*/  IADD3 R2, R15, R2, RZ ;  /* 0x000000020f027210 */ /* 0x000fe40007ffe0ff */
[----:B------:R-:W-:Y:S02]  /*1d6d0*/  LEA.HI.X R22, R18, R23, R3, 0x1, P1 ;  /* 0x0000001712167211 */ /* 0x000fe400008f0c03 */
[----:B------:R-:W-:Y:S01]  /*1d6e0*/  LEA.HI.X R24, R14, R21, R2, 0x1, P0 ;  /* 0x000000150e187211 */ /* 0x000fe200000f0c02 */
[----:B------:R-:W-:Y:S05]  /*1d6f0*/  BRA.DIV ~URZ, `(.L_x_1365) ;  /* 0x00009b927f007947 */ /* 0x000fea000b800000 */
[----:B------:R1:W2:Y:S02]  /*1d700*/  SHFL.IDX PT, R11, R22, RZ, 0x181f ;  /* 0x00181fff160b7589 */ /* 0x0002a400000e0000 */
.L_x_1439:
[----:B------:R-:W-:Y:S05]  /*1d710*/  BRA.DIV ~URZ, `(.L_x_1366) ;  /* 0x00009bf27f007947 */ /* 0x000fea000b800000 */
[----:B------:R3:W4:Y:S01]  /*1d720*/  SHFL.IDX PT, R12, R34, RZ, 0x181f ;  /* 0x00181fff220c7589 */ /* 0x00072200000e0000 */
[----:B--2---:R-:W-:-:S03]  /*1d730*/  MOV R13, R11 ;  /* 0x0000000b000d7202 */ /* 0x004fc60000000f00 */
[----:B------:R3:W2:Y:S04]  /*1d740*/  SHFL.IDX PT, R14, R24, RZ, 0x181f ;  /* 0x00181fff180e7589 */ /* 0x0006a800000e0000 */
[----:B------:R3:W1:Y:S02]  /*1d750*/  SHFL.IDX PT, R3, R37, RZ, 0x181f ;  /* 0x00181fff25037589 */ /* 0x00066400000e0000 */
.L_x_1440:
[----:B------:R-:W-:Y:S01]  /*1d760*/  IMAD R48, R26, R25, RZ ;  /* 0x000000191a307224 */ /* 0x000fe200078e02ff */
[----:B------:R-:W-:Y:S01]  /*1d770*/  SHF.R.S32.HI R2, RZ, 0x1f, R35 ;  /* 0x0000001fff027819 */ /* 0x000fe20000011423 */
[----:B------:R-:W-:Y:S01]  /*1d780*/  BSSY B0, `(.L_x_1367) ;  /* 0x000003a000007945 */ /* 0x000fe20003800000 */
[----:B------:R-:W-:Y:S01]  /*1d790*/  CS2R R64, SRZ ;  /* 0x0000000000407805 */ /* 0x000fe2000001ff00 */
[----:B------:R-:W-:Y:S01]  /*1d7a0*/  CS2R R40, SRZ ;  /* 0x0000000000287805 */ /* 0x000fe2000001ff00 */
[----:B------:R-:W-:Y:S01]  /*1d7b0*/  LEA.HI R2, R2, R35, RZ, 0x3 ;  /* 0x0000002302027211 */ /* 0x000fe200078f18ff */
[----:B------:R-:W-:Y:S01]  /*1d7c0*/  CS2R R38, SRZ ;  /* 0x0000000000267805 */ /* 0x000fe2000001ff00 */
[----:B------:R-:W-:Y:S01]  /*1d7d0*/  ISETP.GE.AND P0, PT, R66, R48, PT ;  /* 0x000000304200720c */ /* 0x000fe20003f06270 */
[----:B------:R-:W-:Y:S01]  /*1d7e0*/  CS2R R30, SRZ ;  /* 0x00000000001e7805 */ /* 0x000fe2000001ff00 */
[----:B------:R-:W-:Y:S01]  /*1d7f0*/  LOP3.LUT R2, R2, 0xfffffff8, RZ, 0xc0, !PT ;  /* 0xfffffff802027812 */ /* 0x000fe200078ec0ff */
[----:B------:R-:W-:Y:S01]  /*1d800*/  CS2R R26, SRZ ;  /* 0x00000000001a7805 */ /* 0x000fe2000001ff00 */
[----:B------:R-:W-:Y:S01]  /*1d810*/  CS2R R42, SRZ ;  /* 0x00000000002a7805 */ /* 0x000fe2000001ff00 */
[----:B------:R-:W-:Y:S01]  /*1d820*/  CS2R R32, SRZ ;  /* 0x0000000000207805 */ /* 0x000fe2000001ff00 */
[----:B------:R-:W-:Y:S01]  /*1d830*/  CS2R R28, SRZ ;  /* 0x00000000001c7805 */ /* 0x000fe2000001ff00 */
[----:B------:R-:W-:Y:S01]  /*1d840*/  IMAD.IADD R2, R35, 0x1, -R2 ;  /* 0x0000000123027824 */ /* 0x000fe200078e0a02 */
[----:B------:R-:W-:-:S03]  /*1d850*/  CS2R R20, SRZ ;  /* 0x0000000000147805 */ /* 0x000fc6000001ff00 */
[----:B------:R-:W-:Y:S01]  /*1d860*/  IMAD.SHL.U32 R23, R2, 0x4, RZ ;  /* 0x0000000402177824 */ /* 0x000fe200078e00ff */
[----:B-1----:R-:W-:Y:S01]  /*1d870*/  MOV R2, R3 ;  /* 0x0000000300027202 */ /* 0x002fe20000000f00 */
[----:B--2---:R-:W-:Y:S01]  /*1d880*/  IMAD.MOV.U32 R3, RZ, RZ, R14 ;  /* 0x000000ffff037224 */ /* 0x004fe200078e000e */
[----:B------:R-:W-:Y:S05]  /*1d890*/  @P0 BRA `(.L_x_1368) ;  /* 0x0000028000000947 */ /* 0x000fea0003800000 */
[C---:B------:R-:W-:Y:S01]  /*1d8a0*/  IADD3 R16, R23.reuse, 0x20, RZ ;  /* 0x0000002017107810 */ /* 0x040fe20007ffe0ff */
[----:B------:R-:W-:Y:S01]  /*1d8b0*/  CS2R R26, SRZ ;  /* 0x00000000001a7805 */ /* 0x000fe2000001ff00 */
[-C--:B------:R-:W-:Y:S01]  /*1d8c0*/  ISETP.GE.AND P1, PT, R23, R36.reuse, PT ;  /* 0x000000241700720c */ /* 0x080fe20003f26270 */
[----:B------:R-:W-:Y:S01]  /*1d8d0*/  CS2R R20, SRZ ;  /* 0x0000000000147805 */ /* 0x000fe2000001ff00 */
[----:B------:R-:W-:Y:S01]  /*1d8e0*/  ISETP.GE.AND P0, PT, R16, R36, PT ;  /* 0x000000241000720c */ /* 0x000fe20003f06270 */
[----:B------:R-:W-:Y:S01]  /*1d8f0*/  CS2R R30, SRZ ;  /* 0x00000000001e7805 */ /* 0x000fe2000001ff00 */
[----:B------:R-:W-:-:S09]  /*1d900*/  CS2R R28, SRZ ;  /* 0x00000000001c7805 */ /* 0x000fd2000001ff00 */
[C---:B----4-:R-:W-:Y:S02]  /*1d910*/  @!P1 IMAD.WIDE R14, R23.reuse, 0x2, R12 ;  /* 0x00000002170e9825 */ /* 0x050fe400078e020c */
[----:B------:R-:W-:Y:S02]  /*1d920*/  @!P0 SHF.R.S32.HI R11, RZ, 0x1f, R16 ;  /* 0x0000001fff0b8819 */ /* 0x000fe40000011410 */
[----:B------:R-:W-:Y:S01]  /*1d930*/  @!P1 IMAD.WIDE R18, R23, 0x2, R2 ;  /* 0x0000000217129825 */ /* 0x000fe200078e0202 */
[----:B------:R1:W5:Y:S01]  /*1d940*/  @!P1 LD.E.64 R26, [R14.64] ;  /* 0x000000040e1a9980 */ /* 0x000362000c101b00 */
[----:B------:R-:W-:-:S03]  /*1d950*/  @!P0 LEA.HI R11, R11, R16, RZ, 0x2 ;  /* 0x000000100b0b8211 */ /* 0x000fc600078f10ff */
[----:B------:R2:W5:Y:S01]  /*1d960*/  @!P1 LD.E.64 R20, [R18.64] ;  /* 0x0000000412149980 */ /* 0x000562000c101b00 */
[----:B------:R-:W-:-:S05]  /*1d970*/  @!P0 LOP3.LUT R11, R11, 0xfffffffc, RZ, 0xc0, !PT ;  /* 0xfffffffc0b0b8812 */ /* 0x000fca00078ec0ff */
[----:B------:R-:W-:-:S05]  /*1d980*/  @!P0 IMAD.WIDE R16, R11, 0x2, R12 ;  /* 0x000000020b108825 */ /* 0x000fca00078e020c */
[----:B------:R4:W5:Y:S01]  /*1d990*/  @!P0 LD.E.64 R30, [R16.64] ;  /* 0x00000004101e8980 */ /* 0x000962000c101b00 */
[----:B-1----:R-:W-:Y:S01]  /*1d9a0*/  @!P0 IMAD.WIDE R14, R11, 0x2, R2 ;  /* 0x000000020b0e8825 */ /* 0x002fe200078e0202 */
[----:B--2---:R-:W-:-:S04]  /*1d9b0*/  IADD3 R18, R23, 0x40, RZ ;  /* 0x0000004017127810 */ /* 0x004fc80007ffe0ff */
[----:B------:R1:W5:Y:S01]  /*1d9c0*/  @!P0 LD.E.64 R28, [R14.64] ;  /* 0x000000040e1c8980 */ /* 0x000362000c101b00 */
[----:B------:R-:W-:Y:S02]  /*1d9d0*/  IADD3 R19, R23, 0x60, RZ ;  /* 0x0000006017137810 */ /* 0x000fe40007ffe0ff */
[-C--:B------:R-:W-:Y:S02]  /*1d9e0*/  ISETP.GE.AND P1, PT, R18, R36.reuse, PT ;  /* 0x000000241200720c */ /* 0x080fe40003f26270 */
[----:B------:R-:W-:Y:S01]  /*1d9f0*/  ISETP.GE.AND P0, PT, R19, R36, PT ;  /* 0x000000241300720c */ /* 0x000fe20003f06270 */
[----:B------:R-:W-:-:S12]  /*1da00*/  CS2R R38, SRZ ;  /* 0x0000000000267805 */ /* 0x000fd8000001ff00 */
[----:B------:R-:W-:Y:S02]  /*1da10*/  @!P0 SHF.R.S32.HI R11, RZ, 0x1f, R19 ;  /* 0x0000001fff0b8819 */ /* 0x000fe40000011413 */
[----:B-1----:R-:W-:Y:S02]  /*1da20*/  @!P1 SHF.R.S32.HI R14, RZ, 0x1f, R18 ;  /* 0x0000001fff0e9819 */ /* 0x002fe40000011412 */
[----:B------:R-:W-:Y:S02]  /*1da30*/  @!P0 LEA.HI R11, R11, R19, RZ, 0x2 ;  /* 0x000000130b0b8211 */ /* 0x000fe400078f10ff */
[----:B------:R-:W-:Y:S02]  /*1da40*/  @!P1 LEA.HI R14, R14, R18, RZ, 0x2 ;  /* 0x000000120e0e9211 */ /* 0x000fe400078f10ff */
[----:B------:R-:W-:Y:S02]  /*1da50*/  @!P0 LOP3.LUT R11, R11, 0xfffffffc, RZ, 0xc0, !PT ;  /* 0xfffffffc0b0b8812 */ /* 0x000fe400078ec0ff */
[----:B------:R-:W-:Y:S01]  /*1da60*/  @!P1 LOP3.LUT R14, R14, 0xfffffffc, RZ, 0xc0, !PT ;  /* 0xfffffffc0e0e9812 */ /* 0x000fe200078ec0ff */
[----:B------:R-:W-:Y:S01]  /*1da70*/  CS2R R40, SRZ ;  /* 0x0000000000287805 */ /* 0x000fe2000001ff00 */
[----:B------:R-:W-:Y:S01]  /*1da80*/  CS2R R32, SRZ ;  /* 0x0000000000207805 */ /* 0x000fe2000001ff00 */
[----:B------:R-:W-:-:S02]  /*1da90*/  CS2R R42, SRZ ;  /* 0x00000000002a7805 */ /* 0x000fc4000001ff00 */
[----:B----4-:R-:W-:-:S04]  /*1daa0*/  @!P1 IMAD.WIDE R16, R14, 0x2, R12 ;  /* 0x000000020e109825 */ /* 0x010fc800078e020c */
[----:B------:R-:W-:Y:S01]  /*1dab0*/  @!P1 IMAD.WIDE R14, R14, 0x2, R2 ;  /* 0x000000020e0e9825 */ /* 0x000fe200078e0202 */
[----:B------:R1:W5:Y:S03]  /*1dac0*/  @!P1 LD.E.64 R38, [R16.64] ;  /* 0x0000000410269980 */ /* 0x000366000c101b00 */
[C---:B------:R-:W-:Y:S01]  /*1dad0*/  @!P0 IMAD.WIDE R12, R11.reuse, 0x2, R12 ;  /* 0x000000020b0c8825 */ /* 0x040fe200078e020c */
[----:B------:R1:W5:Y:S03]  /*1dae0*/  @!P1 LD.E.64 R32, [R14.64] ;  /* 0x000000040e209980 */ /* 0x000366000c101b00 */
[----:B------:R-:W-:Y:S01]  /*1daf0*/  @!P0 IMAD.WIDE R2, R11, 0x2, R2 ;  /* 0x000000020b028825 */ /* 0x000fe200078e0202 */
[----:B------:R1:W5:Y:S04]  /*1db00*/  @!P0 LD.E.64 R40, [R12.64] ;  /* 0x000000040c288980 */ /* 0x000368000c101b00 */
[----:B------:R1:W5:Y:S02]  /*1db10*/  @!P0 LD.E.64 R42, [R2.64] ;  /* 0x00000004022a8980 */ /* 0x000364000c101b00 */
.L_x_1368:
[----:B------:R-:W-:Y:S05]  /*1db20*/  BSYNC B0 ;  /* 0x0000000000007941 */ /* 0x000fea0003800000 */
.L_x_1367:
[----:B-1--45:R-:W-:Y:S01]  /*1db30*/  IMAD.MOV.U32 R12, RZ, RZ, R40 ;  /* 0x000000ffff0c7224 */ /* 0x032fe200078e0028 */
[----:B------:R-:W-:Y:S01]  /*1db40*/  MOV R2, R39 ;  /* 0x0000002700027202 */ /* 0x000fe20000000f00 */
[----:B------:R-:W-:-:S02]  /*1db50*/  IMAD.MOV.U32 R11, RZ, RZ, R41 ;  /* 0x000000ffff0b7224 */ /* 0x000fc400078e0029 */
[----:B------:R-:W-:-:S03]  /*1db60*/  IMAD.MOV.U32 R3, RZ, RZ, R38 ;  /* 0x000000ffff037224 */ /* 0x000fc600078e0026 */
[----:B------:R-:W-:Y:S01]  /*1db70*/  PRMT R105, R11, 0x5410, R12 ;  /* 0x000054100b697816 */ /* 0x000fe2000000000c */
[----:B------:R-:W-:Y:S01]  /*1db80*/  IMAD.MOV.U32 R12, RZ, RZ, R30 ;  /* 0x000000ffff0c7224 */ /* 0x000fe200078e001e */
[----:B------:R-:W-:Y:S01]  /*1db90*/  PRMT R101, R2, 0x5410, R3 ;  /* 0x0000541002657816 */ /* 0x000fe20000000003 */
[----:B------:R-:W-:Y:S01]  /*1dba0*/  IMAD.MOV.U32 R11, RZ, RZ, R31 ;  /* 0x000000ffff0b7224 */ /* 0x000fe200078e001f */
[----:B------:R-:W-:Y:S01]  /*1dbb0*/  MOV R3, R26 ;  /* 0x0000001a00037202 */ /* 0x000fe20000000f00 */
        /* <DEDUP_REMOVED lines=15> */
[----:B------:R-:W-:Y:S05]  /*1dcb0*/  BRA.DIV ~URZ, `(.L_x_1369) ;  /* 0x000097c27f007947 */ /* 0x000fea000b800000 */
[----:B------:R1:W2:Y:S04]  /*1dcc0*/  SHFL.IDX PT, R13, R22, 0x1, 0x181f ;  /* 0x00381f00160d7f89 */ /* 0x0002a800000e0000 */
[----:B------:R1:W4:Y:S04]  /*1dcd0*/  SHFL.IDX PT, R12, R34, 0x1, 0x181f ;  /* 0x00381f00220c7f89 */ /* 0x00032800000e0000 */
[----:B------:R1:W3:Y:S04]  /*1dce0*/  SHFL.IDX PT, R11, R24, 0x1, 0x181f ;  /* 0x00381f00180b7f89 */ /* 0x0002e800000e0000 */
[----:B------:R1:W1:Y:S02]  /*1dcf0*/  SHFL.IDX PT, R2, R37, 0x1, 0x181f ;  /* 0x00381f0025027f89 */ /* 0x00026400000e0000 */
.L_x_1441:
[----:B------:R-:W-:Y:S01]  /*1dd00*/  IADD3 R3, R66, 0x20, RZ ;  /* 0x0000002042037810 */ /* 0x000fe20007ffe0ff */
[----:B------:R-:W-:Y:S01]  /*1dd10*/  BSSY B0, `(.L_x_1370) ;  /* 0x0000033000007945 */ /* 0x000fe20003800000 */
[----:B------:R-:W-:Y:S01]  /*1dd20*/  CS2R R54, SRZ ;  /* 0x0000000000367805 */ /* 0x000fe2000001ff00 */
[----:B------:R-:W-:Y:S01]  /*1dd30*/  CS2R R50, SRZ ;  /* 0x0000000000327805 */ /* 0x000fe2000001ff00 */
[----:B------:R-:W-:Y:S01]  /*1dd40*/  ISETP.GE.AND P0, PT, R3, R48, PT ;  /* 0x000000300300720c */ /* 0x000fe20003f06270 */
[----:B------:R-:W-:Y:S01]  /*1dd50*/  CS2R R46, SRZ ;  /* 0x00000000002e7805 */ /* 0x000fe2000001ff00 */
[----:B------:R-:W-:Y:S01]  /*1dd60*/  CS2R R58, SRZ ;  /* 0x00000000003a7805 */ /* 0x000fe2000001ff00 */
[----:B------:R-:W-:Y:S01]  /*1dd70*/  CS2R R56, SRZ ;  /* 0x0000000000387805 */ /* 0x000fe2000001ff00 */
[----:B------:R-:W-:Y:S01]  /*1dd80*/  CS2R R52, SRZ ;  /* 0x0000000000347805 */ /* 0x000fe2000001ff00 */
[----:B------:R-:W-:Y:S01]  /*1dd90*/  CS2R R44, SRZ ;  /* 0x00000000002c7805 */ /* 0x000fe2000001ff00 */
[----:B---3--:R-:W-:-:S07]  /*1dda0*/  IMAD.MOV.U32 R3, RZ, RZ, R11 ;  /* 0x000000ffff037224 */ /* 0x008fce00078e000b */
        /* <DEDUP_REMOVED lines=8> */
[C---:B--2-4-:R-:W-:Y:S02]  /*1de30*/  @!P1 IMAD.WIDE R14, R23.reuse, 0x2, R12 ;  /* 0x00000002170e9825 */ /* 0x054fe400078e020c */
[----:B------:R-:W-:Y:S02]  /*1de40*/  @!P0 SHF.R.S32.HI R11, RZ, 0x1f, R16 ;  /* 0x0000001fff0b8819 */ /* 0x000fe40000011410 */
[----:B-1----:R-:W-:Y:S01]  /*1de50*/  @!P1 IMAD.WIDE R18, R23, 0x2, R2 ;  /* 0x0000000217129825 */ /* 0x002fe200078e0202 */
        /* <DEDUP_REMOVED lines=22> */
[----:B---3--:R-:W-:-:S04]  /*1dfc0*/  @!P1 IMAD.WIDE R16, R14, 0x2, R12 ;  /* 0x000000020e109825 */ /* 0x008fc800078e020c */
[----:B------:R-:W-:Y:S01]  /*1dfd0*/  @!P1 IMAD.WIDE R14, R14, 0x2, R2 ;  /* 0x000000020e0e9825 */ /* 0x000fe200078e0202 */
[----:B------:R1:W5:Y:S03]  /*1dfe0*/  @!P1 LD.E.64 R54, [R16.64] ;  /* 0x0000000410369980 */ /* 0x000366000c101b00 */
[C---:B------:R-:W-:Y:S01]  /*1dff0*/  @!P0 IMAD.WIDE R12, R11.reuse, 0x2, R12 ;  /* 0x000000020b0c8825 */ /* 0x040fe200078e020c */
[----:B------:R1:W5:Y:S03]  /*1e000*/  @!P1 LD.E.64 R56, [R14.64] ;  /* 0x000000040e389980 */ /* 0x000366000c101b00 */
[----:B------:R-:W-:Y:S01]  /*1e010*/  @!P0 IMAD.WIDE R2, R11, 0x2, R2 ;  /* 0x000000020b028825 */ /* 0x000fe200078e0202 */
[----:B------:R1:W5:Y:S04]  /*1e020*/  @!P0 LD.E.64 R64, [R12.64] ;  /* 0x000000040c408980 */ /* 0x000368000c101b00 */
[----:B------:R1:W5:Y:S02]  /*1e030*/  @!P0 LD.E.64 R58, [R2.64] ;  /* 0x00000004023a8980 */ /* 0x000364000c101b00 */
.L_x_1371:
[----:B------:R-:W-:Y:S05]  /*1e040*/  BSYNC B0 ;  /* 0x0000000000007941 */ /* 0x000fea0003800000 */
.L_x_1370:
        /* <DEDUP_REMOVED lines=25> */
[----:B------:R1:W3:Y:S02]  /*1e1e0*/  SHFL.IDX PT, R11, R22, 0x2, 0x181f ;  /* 0x00581f00160b7f89 */ /* 0x0002e400000e0000 */
.L_x_1442:
[----:B------:R-:W-:Y:S05]  /*1e1f0*/  BRA.DIV ~URZ, `(.L_x_1373) ;  /* 0x000094e27f007947 */ /* 0x000fea000b800000 */
[----:B------:R4:W1:Y:S01]  /*1e200*/  SHFL.IDX PT, R12, R34, 0x2, 0x181f ;  /* 0x00581f00220c7f89 */ /* 0x00086200000e0000 */
[----:B--23--:R-:W-:-:S03]  /*1e210*/  MOV R13, R11 ;  /* 0x0000000b000d7202 */ /* 0x00cfc60000000f00 */
[----:B------:R4:W2:Y:S04]  /*1e220*/  SHFL.IDX PT, R14, R24, 0x2, 0x181f ;  /* 0x00581f00180e7f89 */ /* 0x0008a800000e0000 */
[----:B------:R4:W3:Y:S02]  /*1e230*/  SHFL.IDX PT, R2, R37, 0x2, 0x181f ;  /* 0x00581f0025027f89 */ /* 0x0008e400000e0000 */
.L_x_1443:
        /* <DEDUP_REMOVED lines=10> */
[----:B------:R-:W-:Y:S01]  /*1e2e0*/  CS2R R60, SRZ ;  /* 0x00000000003c7805 */ /* 0x000fe2000001ff00 */
[----:B--2---:R-:W-:-:S06]  /*1e2f0*/  IMAD.MOV.U32 R3, RZ, RZ, R14 ;  /* 0x000000ffff037224 */ /* 0x004fcc00078e000e */
        /* <DEDUP_REMOVED lines=8> */
[C---:B-1----:R-:W-:Y:S02]  /*1e380*/  @!P1 IMAD.WIDE R14, R23.reuse, 0x2, R12 ;  /* 0x00000002170e9825 */ /* 0x042fe400078e020c */
[----:B------:R-:W-:Y:S02]  /*1e390*/  @!P0 SHF.R.S32.HI R11, RZ, 0x1f, R16 ;  /* 0x0000001fff0b8819 */ /* 0x000fe40000011410 */
[----:B---3--:R-:W-:Y:S01]  /*1e3a0*/  @!P1 IMAD.WIDE R18, R23, 0x2, R2 ;  /* 0x0000000217129825 */ /* 0x008fe200078e0202 */
        /* <DEDUP_REMOVED lines=30> */
.L_x_1375:
[----:B------:R-:W-:Y:S05]  /*1e590*/  BSYNC B0 ;  /* 0x0000000000007941 */ /* 0x000fea0003800000 */
.L_x_1374:
[----:B-1---5:R-:W-:Y:S01]  /*1e5a0*/  IMAD.MOV.U32 R12, RZ, RZ, R74 ;  /* 0x000000ffff0c7224 */ /* 0x022fe200078e004a */
[----:B---3--:R-:W-:Y:S01]  /*1e5b0*/  MOV R2, R71 ;  /* 0x0000004700027202 */ /* 0x008fe20000000f00 */
[----:B------:R-:W-:Y:S01]  /*1e5c0*/  IMAD.MOV.U32 R11, RZ, RZ, R75 ;  /* 0x000000ffff0b7224 */ /* 0x000fe200078e004b */
[----:B------:R-:W-:Y:S01]  /*1e5d0*/  CS2R R92, SRZ ;  /* 0x00000000005c7805 */ /* 0x000fe2000001ff00 */
        /* <DEDUP_REMOVED lines=22> */
[----:B------:R1:W2:Y:S02]  /*1e740*/  SHFL.IDX PT, R13, R22, 0x3, 0x181f ;  /* 0x00781f00160d7f89 */ /* 0x0002a400000e0000 */
.L_x_1444:
[----:B------:R-:W-:Y:S01]  /*1e750*/  SHF.R.S32.HI R2, RZ, 0x1f, R35 ;  /* 0x0000001fff027819 */ /* 0x000fe20000011423 */
[----:B------:R-:W-:-:S03]  /*1e760*/  IMAD.SHL.U32 R11, R76, 0x80, RZ ;  /* 0x000000804c0b7824 */ /* 0x000fc600078e00ff */
[----:B------:R-:W-:-:S04]  /*1e770*/  LEA.HI R2, R2, R35, RZ, 0x3 ;  /* 0x0000002302027211 */ /* 0x000fc800078f18ff */
[----:B------:R-:W-:Y:S01]  /*1e780*/  LEA.HI.SX32 R11, R2, R11, 0x1d ;  /* 0x0000000b020b7211 */ /* 0x000fe200078feaff */
[----:B------:R-:W-:Y:S05]  /*1e790*/  BRA.DIV ~URZ, `(.L_x_1377) ;  /* 0x000091327f007947 */ /* 0x000fea000b800000 */
[----:B------:R3:W1:Y:S04]  /*1e7a0*/  SHFL.IDX PT, R12, R34, 0x3, 0x181f ;  /* 0x00781f00220c7f89 */ /* 0x00066800000e0000 */
[----:B------:R3:W4:Y:S04]  /*1e7b0*/  SHFL.IDX PT, R14, R24, 0x3, 0x181f ;  /* 0x00781f00180e7f89 */ /* 0x00072800000e0000 */
[----:B------:R3:W2:Y:S02]  /*1e7c0*/  SHFL.IDX PT, R2, R37, 0x3, 0x181f ;  /* 0x00781f0025027f89 */ /* 0x0006a400000e0000 */
.L_x_1445:
        /* <DEDUP_REMOVED lines=10> */
[----:B----4-:R-:W-:-:S07]  /*1e870*/  IMAD.MOV.U32 R3, RZ, RZ, R14 ;  /* 0x000000ffff037224 */ /* 0x010fce00078e000e */
        /* <DEDUP_REMOVED lines=8> */
[C---:B-12---:R-:W-:Y:S02]  /*1e900*/  @!P1 IMAD.WIDE R14, R23.reuse, 0x2, R12 ;  /* 0x00000002170e9825 */ /* 0x046fe400078e020c */
        /* <DEDUP_REMOVED lines=32> */
.L_x_1379:
[----:B------:R-:W-:Y:S05]  /*1eb10*/  BSYNC B0 ;  /* 0x0000000000007941 */ /* 0x000fea0003800000 */
.L_x_1378:
[----:B-1----:R-:W-:Y:S01]  /*1eb20*/  IADD3 R12, R97, -c[0x0][0x20], RZ ;  /* 0x80000800610c7a10 */ /* 0x002fe20007ffe0ff */
[----:B------:R-:W-:-:S04]  /*1eb30*/  DEPBAR.LE SB0, 0x1 ;  /* 0x000080400000791a */ /* 0x000fc80000000000 */
[----:B--2---:R1:W2:Y:S04]  /*1eb40*/  LDL.64 R2, [R12+0x20] ;  /* 0x000020000c027983 */ /* 0x0042a80000100a00 */
[----:B-1----:R-:W4:Y:S01]  /*1eb50*/  LDL.64 R12, [R12+0x28] ;  /* 0x000028000c0c7983 */ /* 0x002f220000100a00 */
[----:B------:R-:W-:Y:S03]  /*1eb60*/  WARPSYNC 0xffffffff ;  /* 0xffffffff00007948 */ /* 0x000fe60003800000 */
[----:B------:R-:W-:Y:S06]  /*1eb70*/  BAR.SYNC.DEFER_BLOCKING 0x0 ;  /* 0x0000000000007b1d */ /* 0x000fec0000010000 */
[----:B--2---:R1:W2:Y:S04]  /*1eb80*/  LD.E R14, [R2.64] ;  /* 0x00000004020e7980 */ /* 0x0042a8000c101900 */
[----:B---34-:R3:W4:Y:S01]  /*1eb90*/  LD.E.64 R24, [R12.64] ;  /* 0x000000040c187980 */ /* 0x018722000c101b00 */
[----:B-----5:R-:W-:Y:S01]  /*1eba0*/  IMAD.MOV.U32 R11, RZ, RZ, R93 ;  /* 0x000000ffff0b7224 */ /* 0x020fe200078e005d */
[----:B------:R-:W-:Y:S01]  /*1ebb0*/  SHF.R.S32.HI R15, RZ, 0x1f, R35 ;  /* 0x0000001fff0f7819 */ /* 0x000fe20000011423 */
[----:B-1----:R-:W-:Y:S01]  /*1ebc0*/  IMAD.MOV.U32 R2, RZ, RZ, R92 ;  /* 0x000000ffff027224 */ /* 0x002fe200078e005c */
[----:B------:R-:W-:Y:S01]  /*1ebd0*/  BSSY B1, `(.L_x_1380) ;  /* 0x00000f3000017945 */ /* 0x000fe20003800000 */
[----:B------:R-:W-:-:S03]  /*1ebe0*/  IMAD.MOV.U32 R3, RZ, RZ, R86 ;  /* 0x000000ffff037224 */ /* 0x000fc600078e0056 */
[----:B------:R-:W-:Y:S01]  /*1ebf0*/  PRMT R123, R123, 0x5410, R2 ;  /* 0x000054107b7b7816 */ /* 0x000fe20000000002 */
[----:B------:R-:W-:-:S03]  /*1ec00*/  IMAD.MOV.U32 R2, RZ, RZ, R87 ;  /* 0x000000ffff027224 */ /* 0x000fc600078e0057 */
[----:B------:R-:W-:Y:S02]  /*1ec10*/  PRMT R123, R11, 0x7610, R123 ;  /* 0x000076100b7b7816 */ /* 0x000fe4000000007b */
[-C--:B------:R-:W-:Y:S02]  /*1ec20*/  LEA.HI R11, R15, R35.reuse, RZ, 0x3 ;  /* 0x000000230f0b7211 */ /* 0x080fe400078f18ff */
[----:B------:R-:W-:Y:S01]  /*1ec30*/  PRMT R121, R2, 0x5410, R3 ;  /* 0x0000541002797816 */ /* 0x000fe20000000003 */
[----:B------:R-:W-:Y:S01]  /*1ec40*/  IMAD.MOV.U32 R3, RZ, RZ, R82 ;  /* 0x000000ffff037224 */ /* 0x000fe200078e0052 */
[----:B------:R-:W-:Y:S01]  /*1ec50*/  LOP3.LUT R11, R11, 0xfffffff8, RZ, 0xc0, !PT ;  /* 0xfffffff80b0b7812 */ /* 0x000fe200078ec0ff */
[----:B------:R-:W-:Y:S01]  /*1ec60*/  IMAD.MOV.U32 R2, RZ, RZ, R83 ;  /* 0x000000ffff027224 */ /* 0x000fe200078e0053 */
[----:B------:R-:W-:-:S03]  /*1ec70*/  LEA.HI R15, R15, R35, RZ, 0x6 ;  /* 0x000000230f0f7211 */ /* 0x000fc600078f30ff */
[----:B------:R-:W-:Y:S01]  /*1ec80*/  IMAD.IADD R11, R35, 0x1, -R11 ;  /* 0x00000001230b7824 */ /* 0x000fe200078e0a0b */
[----:B------:R-:W-:Y:S01]  /*1ec90*/  PRMT R97, R2, 0x5410, R3 ;  /* 0x0000541002617816 */ /* 0x000fe20000000003 */
[----:B---3--:R-:W-:Y:S02]  /*1eca0*/  IMAD.SHL.U32 R12, R96, 0x40, RZ ;  /* 0x00000040600c7824 */ /* 0x008fe400078e00ff */
[----:B------:R-:W-:Y:S02]  /*1ecb0*/  IMAD.SHL.U32 R3, R11, 0x8, RZ ;  /* 0x000000080b037824 */ /* 0x000fe400078e00ff */
[----:B------:R-:W-:Y:S01]  /*1ecc0*/  IMAD.MOV.U32 R13, RZ, RZ, R80 ;  /* 0x000000ffff0d7224 */ /* 0x000fe200078e0050 */
[----:B------:R-:W-:Y:S01]  /*1ecd0*/  LOP3.LUT R2, R12, 0x1c0, RZ, 0xc0, !PT ;  /* 0x000001c00c027812 */ /* 0x000fe200078ec0ff */
[----:B------:R-:W-:Y:S02]  /*1ece0*/  IMAD.MOV.U32 R12, RZ, RZ, R81 ;  /* 0x000000ffff0c7224 */ /* 0x000fe400078e0051 */
[----:B------:R-:W-:Y:S01]  /*1ecf0*/  IMAD.MOV.U32 R11, RZ, RZ, R90 ;  /* 0x000000ffff0b7224 */ /* 0x000fe200078e005a */
[----:B------:R-:W-:-:S02]  /*1ed00*/  LOP3.LUT R3, R2, 0x38, R3, 0xf8, !PT ;  /* 0x0000003802037812 */ /* 0x000fc400078ef803 */
[----:B------:R-:W-:Y:S02]  /*1ed10*/  SHF.R.U32.HI R2, RZ, 0x3, R2 ;  /* 0x00000003ff027819 */ /* 0x000fe40000011602 */
[----:B------:R-:W-:Y:S01]  /*1ed20*/  PRMT R37, R12, 0x5410, R13 ;  /* 0x000054100c257816 */ /* 0x000fe2000000000d */
[----:B------:R-:W-:Y:S01]  /*1ed30*/  IMAD.SHL.U32 R13, R15, 0x8, RZ ;  /* 0x000000080f0d7824 */ /* 0x000fe200078e00ff */
[----:B------:R-:W-:Y:S01]  /*1ed40*/  PRMT R122, R122, 0x5410, R11 ;  /* 0x000054107a7a7816 */ /* 0x000fe2000000000b */
[----:B------:R-:W-:Y:S01]  /*1ed50*/  IMAD.MOV.U32 R11, RZ, RZ, R91 ;  /* 0x000000ffff0b7224 */ /* 0x000fe200078e005b */
[----:B------:R-:W-:Y:S01]  /*1ed60*/  LOP3.LUT R12, R3, R2, RZ, 0x3c, !PT ;  /* 0x00000002030c7212 */ /* 0x000fe200078e3cff */
[----:B------:R-:W-:Y:S02]  /*1ed70*/  IMAD.MOV.U32 R3, RZ, RZ, R88 ;  /* 0x000000ffff037224 */ /* 0x000fe400078e0058 */
[----:B------:R-:W-:Y:S01]  /*1ed80*/  IMAD.MOV.U32 R2, RZ, RZ, R89 ;  /* 0x000000ffff027224 */ /* 0x000fe200078e0059 */
[----:B------:R-:W-:Y:S01]  /*1ed90*/  PRMT R122, R11, 0x7610, R122 ;  /* 0x000076100b7a7816 */ /* 0x000fe2000000007a */
[----:B------:R-:W-:Y:S01]  /*1eda0*/  IMAD.MOV.U32 R11, RZ, RZ, R85 ;  /* 0x000000ffff0b7224 */ /* 0x000fe200078e0055 */
[----:B------:R-:W-:Y:S01]  /*1edb0*/  LOP3.LUT R13, R12, 0xfffffe00, R13, 0xf8, !PT ;  /* 0xfffffe000c0d7812 */ /* 0x000fe200078ef80d */
[----:B------:R-:W-:Y:S01]  /*1edc0*/  IMAD.MOV.U32 R12, RZ, RZ, R84 ;  /* 0x000000ffff0c7224 */ /* 0x000fe200078e0054 */
[----:B------:R-:W-:Y:S01]  /*1edd0*/  PRMT R120, R2, 0x5410, R3 ;  /* 0x0000541002787816 */ /* 0x000fe20000000003 */
[----:B------:R-:W-:-:S02]  /*1ede0*/  IMAD.MOV.U32 R3, RZ, RZ, R76 ;  /* 0x000000ffff037224 */ /* 0x000fc400078e004c */
[----:B------:R-:W-:-:S05]  /*1edf0*/  IMAD.MOV.U32 R2, RZ, RZ, R77 ;  /* 0x000000ffff027224 */ /* 0x000fca00078e004d */
[----:B------:R-:W-:Y:S01]  /*1ee00*/  PRMT R35, R2, 0x5410, R3 ;  /* 0x0000541002237816 */ /* 0x000fe20000000003 */
[----:B--2---:R-:W-:Y:S01]  /*1ee10*/  IMAD R14, R14, -0x80, R48 ;  /* 0xffffff800e0e7824 */ /* 0x004fe200078e0230 */
[----:B------:R-:W-:-:S04]  /*1ee20*/  PRMT R48, R11, 0x5410, R12 ;  /* 0x000054100b307816 */ /* 0x000fc8000000000c */
[----:B------:R-:W-:-:S04]  /*1ee30*/  IMNMX R34, R14, 0x80, PT ;  /* 0x000000800e227817 */ /* 0x000fc80003800200 */
[----:B------:R-:W-:Y:S01]  /*1ee40*/  ISETP.GE.AND P0, PT, R96, R34, PT ;  /* 0x000000226000720c */ /* 0x000fe20003f06270 */
[----:B----4-:R-:W-:-:S12]  /*1ee50*/  IMAD.WIDE.U32 R24, R13, 0x2, R24 ;  /* 0x000000020d187825 */ /* 0x010fd800078e0018 */
[----:B------:R-:W-:Y:S05]  /*1ee60*/  @P0 BRA `(.L_x_1381) ;  /* 0x00000c9000000947 */ /* 0x000fea0003800000 */
[----:B------:R-:W-:Y:S01]  /*1ee70*/  ISETP.GE.AND P0, PT, R23, R36, PT ;  /* 0x000000241700720c */ /* 0x000fe20003f06270 */
[----:B------:R-:W-:-:S12]  /*1ee80*/  BSSY B0, `(.L_x_1382) ;  /* 0x0000030000007945 */ /* 0x000fd80003800000 */
[----:B------:R-:W-:Y:S05]  /*1ee90*/  @P0 BRA `(.L_x_1383) ;  /* 0x000002e000000947 */ /* 0x000fea0003800000 */
[----:B------:R-:W2:Y:S01]  /*1eea0*/  LD.E.128 R12, [R24.64] ;  /* 0x00000004180c7980 */ /* 0x000ea2000c101d00 */
[----:B------:R-:W-:Y:S02]  /*1eeb0*/  SHF.R.U32.HI R16, RZ, 0x10, R21 ;  /* 0x00000010ff107819 */ /* 0x000fe40000011615 */
[----:B------:R-:W-:Y:S02]  /*1eec0*/  SHF.R.U32.HI R17, RZ, 0x10, R27 ;  /* 0x00000010ff117819 */ /* 0x000fe4000001161b */
[----:B------:R-:W-:Y:S02]  /*1eed0*/  PRMT R16, R49, 0x5410, R16 ;  /* 0x0000541031107816 */ /* 0x000fe40000000010 */
[----:B------:R-:W-:Y:S02]  /*1eee0*/  PRMT R17, R94, 0x5410, R17 ;  /* 0x000054105e117816 */ /* 0x000fe40000000011 */
[----:B------:R-:W-:Y:S01]  /*1eef0*/  SHF.R.U64 R2, R26, 0x10, R27 ;  /* 0x000000101a027819 */ /* 0x000fe2000000121b */
[----:B------:R-:W-:Y:S01]  /*1ef00*/  IMAD.U32 R27, R16, 0x10000, RZ ;  /* 0x00010000101b7824 */ /* 0x000fe200078e00ff */
[----:B------:R-:W-:Y:S01]  /*1ef10*/  SHF.R.U64 R19, R20, 0x10, R21 ;  /* 0x0000001014137819 */ /* 0x000fe20000001215 */
[C---:B------:R-:W-:Y:S01]  /*1ef20*/  IMAD.U32 R26, R17.reuse, 0x10000, RZ ;  /* 0x00010000111a7824 */ /* 0x040fe200078e00ff */
[----:B------:R-:W-:-:S02]  /*1ef30*/  LOP3.LUT R17, R17, 0xffff0000, RZ, 0xc0, !PT ;  /* 0xffff000011117812 */ /* 0x000fc400078ec0ff */
[----:B------:R-:W-:Y:S02]  /*1ef40*/  PRMT R19, R49, 0x5432, R19 ;  /* 0x0000543231137816 */ /* 0x000fe40000000013 */
[----:B------:R-:W-:Y:S02]  /*1ef50*/  PRMT R22, R94, 0x5432, R2 ;  /* 0x000054325e167816 */ /* 0x000fe40000000002 */
[----:B------:R-:W-:Y:S02]  /*1ef60*/  LOP3.LUT R16, R16, 0xffff0000, RZ, 0xc0, !PT ;  /* 0xffff000010107812 */ /* 0x000fe400078ec0ff */
[C---:B--2---:R-:W-:Y:S01]  /*1ef70*/  LOP3.LUT R18, R14.reuse, 0xffff0000, RZ, 0xc0, !PT ;  /* 0xffff00000e127812 */ /* 0x044fe200078ec0ff */
[----:B------:R-:W-:Y:S01]  /*1ef80*/  IMAD.U32 R21, R14, 0x10000, RZ ;  /* 0x000100000e157824 */ /* 0x000fe200078e00ff */
[C---:B------:R-:W-:Y:S01]  /*1ef90*/  LOP3.LUT R14, R15.reuse, 0xffff0000, RZ, 0xc0, !PT ;  /* 0xffff00000f0e7812 */ /* 0x040fe200078ec0ff */
[----:B------:R-:W-:Y:S01]  /*1efa0*/  IMAD.U32 R20, R15, 0x10000, RZ ;  /* 0x000100000f147824 */ /* 0x000fe200078e00ff */
[----:B------:R-:W-:Y:S01]  /*1efb0*/  SHF.L.U32 R11, R12, 0x10, RZ ;  /* 0x000000100c0b7819 */ /* 0x000fe200000006ff */
[-C--:B------:R-:W-:Y:S01]  /*1efc0*/  FMUL.FTZ R15, R18, R27.reuse ;  /* 0x0000001b120f7220 */ /* 0x080fe20000410000 */
[----:B------:R-:W-:Y:S01]  /*1efd0*/  LOP3.LUT R3, R12, 0xffff0000, RZ, 0xc0, !PT ;  /* 0xffff00000c037812 */ /* 0x000fe200078ec0ff */
[-C--:B------:R-:W-:Y:S01]  /*1efe0*/  FMUL.FTZ R18, R18, R26.reuse ;  /* 0x0000001a12127220 */ /* 0x080fe20000410000 */
[----:B------:R-:W-:Y:S01]  /*1eff0*/  SHF.L.U32 R2, R13, 0x10, RZ ;  /* 0x000000100d027819 */ /* 0x000fe200000006ff */
[----:B------:R-:W-:Y:S01]  /*1f000*/  FFMA.FTZ R26, R21, R26, -R15 ;  /* 0x0000001a151a7223 */ /* 0x000fe2000001080f */
[----:B------:R-:W-:Y:S01]  /*1f010*/  LOP3.LUT R12, R13, 0xffff0000, RZ, 0xc0, !PT ;  /* 0xffff00000d0c7812 */ /* 0x000fe200078ec0ff */
[----:B------:R-:W-:Y:S01]  /*1f020*/  FFMA.FTZ R18, R21, R27, R18 ;  /* 0x0000001b15127223 */ /* 0x000fe20000010012 */
[----:B------:R-:W-:Y:S01]  /*1f030*/  SHF.L.U32 R21, R22, 0x10, RZ ;  /* 0x0000001016157819 */ /* 0x000fe200000006ff */
[----:B------:R-:W-:Y:S01]  /*1f040*/  FMUL.FTZ R15, R14, R17 ;  /* 0x000000110e0f7220 */ /* 0x000fe20000410000 */
[----:B------:R-:W-:Y:S01]  /*1f050*/  LOP3.LUT R22, R22, 0xffff0000, RZ, 0xc0, !PT ;  /* 0xffff000016167812 */ /* 0x000fe200078ec0ff */
[C---:B------:R-:W-:Y:S01]  /*1f060*/  IMAD.U32 R27, R19.reuse, 0x10000, RZ ;  /* 0x00010000131b7824 */ /* 0x040fe200078e00ff */
[----:B------:R-:W-:Y:S01]  /*1f070*/  LOP3.LUT R19, R19, 0xffff0000, RZ, 0xc0, !PT ;  /* 0xffff000013137812 */ /* 0x000fe200078ec0ff */
[----:B------:R-:W-:-:S02]  /*1f080*/  FMUL.FTZ R13, R14, R16 ;  /* 0x000000100e0d7220 */ /* 0x000fc40000410000 */
[C---:B------:R-:W-:Y:S02]  /*1f090*/  FFMA.FTZ R15, R20.reuse, R16, R15 ;  /* 0x00000010140f7223 */ /* 0x040fe4000001000f */
[C---:B------:R-:W-:Y:S02]  /*1f0a0*/  FMUL.FTZ R16, R3.reuse, R27 ;  /* 0x0000001b03107220 */ /* 0x040fe40000410000 */
[----:B------:R-:W-:Y:S02]  /*1f0b0*/  FFMA.FTZ R17, R20, R17, -R13 ;  /* 0x0000001114117223 */ /* 0x000fe4000001080d */
[----:B------:R-:W-:Y:S02]  /*1f0c0*/  FMUL.FTZ R3, R3, R21 ;  /* 0x0000001503037220 */ /* 0x000fe40000410000 */
[C---:B------:R-:W-:Y:S01]  /*1f0d0*/  FMUL.FTZ R14, R12.reuse, R19 ;  /* 0x000000130c0e7220 */ /* 0x040fe20000410000 */
[----:B------:R-:W-:Y:S01]  /*1f0e0*/  F2FP.BF16.PACK_AB R15, R15, R17 ;  /* 0x000000110f0f723e */ /* 0x000fe200000010ff */
[----:B------:R-:W-:-:S02]  /*1f0f0*/  FMUL.FTZ R13, R12, R22 ;  /* 0x000000160c0d7220 */ /* 0x000fc40000410000 */
[C---:B------:R-:W-:Y:S02]  /*1f100*/  FFMA.FTZ R12, R11.reuse, R27, R3 ;  /* 0x0000001b0b0c7223 */ /* 0x040fe40000010003 */
[----:B------:R-:W-:Y:S02]  /*1f110*/  FFMA.FTZ R16, R11, R21, -R16 ;  /* 0x000000150b107223 */ /* 0x000fe40000010810 */
[----:B------:R-:W-:Y:S01]  /*1f120*/  FFMA.FTZ R3, R2, R22, -R14 ;  /* 0x0000001602037223 */ /* 0x000fe2000001080e */
[----:B------:R-:W-:Y:S01]  /*1f130*/  F2FP.BF16.PACK_AB R14, R18, R26 ;  /* 0x0000001a120e723e */ /* 0x000fe200000010ff */
[----:B------:R-:W-:Y:S01]  /*1f140*/  FFMA.FTZ R13, R2, R19, R13 ;  /* 0x00000013020d7223 */ /* 0x000fe2000001000d */
[----:B------:R-:W-:-:S04]  /*1f150*/  F2FP.BF16.PACK_AB R12, R12, R16 ;  /* 0x000000100c0c723e */ /* 0x000fc800000010ff */
[----:B------:R-:W-:-:S05]  /*1f160*/  F2FP.BF16.PACK_AB R13, R13, R3 ;  /* 0x000000030d0d723e */ /* 0x000fca00000010ff */
[----:B------:R1:W-:Y:S02]  /*1f170*/  ST.E.128 [R24.64], R12 ;  /* 0x0000000c18007985 */ /* 0x0003e4000c101d04 */
.L_x_1383:
[----:B------:R-:W-:Y:S05]  /*1f180*/  BSYNC B0 ;  /* 0x0000000000007941 */ /* 0x000fea0003800000 */
.L_x_1382:
[----:B------:R-:W-:Y:S01]  /*1f190*/  IADD3 R2, R23, 0x20, RZ ;  /* 0x0000002017027810 */ /* 0x000fe20007ffe0ff */
[----:B------:R-:W-:Y:S03]  /*1f1a0*/  BSSY B0, `(.L_x_1384) ;  /* 0x0000031000007945 */ /* 0x000fe60003800000 */
[----:B------:R-:W-:-:S13]  /*1f1b0*/  ISETP.GE.AND P0, PT, R2, R36, PT ;  /* 0x000000240200720c */ /* 0x000fda0003f06270 */
[----:B------:R-:W-:Y:S05]  /*1f1c0*/  @P0 BRA `(.L_x_1385) ;  /* 0x000002e000000947 */ /* 0x000fea0003800000 */
[----:B-1----:R-:W2:Y:S01]  /*1f1d0*/  LD.E.128 R12, [R24.64+0x4000] ;  /* 0x00400004180c7980 */ /* 0x002ea2000c101d00 */
        /* <DEDUP_REMOVED lines=44> */
[----:B------:R1:W-:Y:S02]  /*1f4a0*/  ST.E.128 [R24.64+0x4000], R12 ;  /* 0x0040000c18007985 */ /* 0x0003e4000c101d04 */
.L_x_1385:
[----:B------:R-:W-:Y:S05]  /*1f4b0*/  BSYNC B0 ;  /* 0x0000000000007941 */ /* 0x000fea0003800000 */
.L_x_1384:
        /* <DEDUP_REMOVED lines=50> */
.L_x_1387:
[----:B------:R-:W-:Y:S05]  /*1f7e0*/  BSYNC B0 ;  /* 0x0000000000007941 */ /* 0x000fea0003800000 */
.L_x_1386:
[----:B------:R-:W-:-:S04]  /*1f7f0*/  IADD3 R2, R23, 0x60, RZ ;  /* 0x0000006017027810 */ /* 0x000fc80007ffe0ff */
        /* <DEDUP_REMOVED lines=48> */
.L_x_1381:
[----:B------:R-:W-:Y:S05]  /*1fb00*/  BSYNC B1 ;  /* 0x0000000000017941 */ /* 0x000fea0003800000 */
.L_x_1380:
[----:B------:R-:W-:Y:S01]  /*1fb10*/  IADD3 R2, R96, 0x20, RZ ;  /* 0x0000002060027810 */ /* 0x000fe20007ffe0ff */
[----:B------:R-:W-:Y:S03]  /*1fb20*/  BSSY B1, `(.L_x_1388) ;  /* 0x00000cc000017945 */ /* 0x000fe60003800000 */
[----:B------:R-:W-:-:S13]  /*1fb30*/  ISETP.GE.AND P0, PT, R2, R34, PT ;  /* 0x000000220200720c */ /* 0x000fda0003f06270 */
[----:B------:R-:W-:Y:S05]  /*1fb40*/  @P0 BRA `(.L_x_1389) ;  /* 0x00000c9000000947 */ /* 0x000fea0003800000 */
[----:B------:R-:W-:Y:S01]  /*1fb50*/  ISETP.GE.AND P0, PT, R23, R36, PT ;  /* 0x000000241700720c */ /* 0x000fe20003f06270 */
[----:B------:R-:W-:-:S12]  /*1fb60*/  BSSY B0, `(.L_x_1390) ;  /* 0x0000030000007945 */ /* 0x000fd80003800000 */
        /* <DEDUP_REMOVED lines=47> */
.L_x_1391:
[----:B------:R-:W-:Y:S05]  /*1fe60*/  BSYNC B0 ;  /* 0x0000000000007941 */ /* 0x000fea0003800000 */
.L_x_1390:
        /* <DEDUP_REMOVED lines=50> */
.L_x_1393:
[----:B------:R-:W-:Y:S05]  /*20190*/  BSYNC B0 ;  /* 0x0000000000007941 */ /* 0x000fea0003800000 */
.L_x_1392:
        /* <DEDUP_REMOVED lines=50> */
.L_x_1395:
[----:B------:R-:W-:Y:S05]  /*204c0*/  BSYNC B0 ;  /* 0x0000000000007941 */ /* 0x000fea0003800000 */
.L_x_1394:
        /* <DEDUP_REMOVED lines=49> */
.L_x_1389:
[----:B------:R-:W-:Y:S05]  /*207e0*/  BSYNC B1 ;  /* 0x0000000000017941 */ /* 0x000fea0003800000 */
.L_x_1388:
        /* <DEDUP_REMOVED lines=53> */
.L_x_1399:
[----:B------:R-:W-:Y:S05]  /*20b40*/  BSYNC B0 ;  /* 0x0000000000007941 */ /* 0x000fea0003800000 */
.L_x_1398:
        /* <DEDUP_REMOVED lines=50> */
.L_x_1401:
[----:B------:R-:W-:Y:S05]  /*20e70*/  BSYNC B0 ;  /* 0x0000000000007941 */ /* 0x000fea0003800000 */
.L_x_1400:
        /* <DEDUP_REMOVED lines=50> */
.L_x_1403:
[----:B------:R-:W-:Y:S05]  /*211a0*/  BSYNC B0 ;  /* 0x0000000000007941 */ /* 0x000fea0003800000 */
.L_x_1402:
        /* <DEDUP_REMOVED lines=49> */
.L_x_1397:
[----:B------:R-:W-:Y:S05]  /*214c0*/  BSYNC B1 ;  /* 0x0000000000017941 */ /* 0x000fea0003800000 */
.L_x_1396:
[----:B------:R-:W-:Y:S01]  /*214d0*/  IADD3 R2, R96, 0x60, RZ ;  /* 0x0000006060027810 */ /* 0x000fe20007ffe0ff */
[----:B------:R-:W-:-:S03]  /*214e0*/  IMAD.MOV.U32 R3, RZ, RZ, 0x0 ;  /* 0x00000000ff037424 */ /* 0x000fc600078e00ff */
[----:B------:R-:W-:Y:S01]  /*214f0*/  ISETP.GE.AND P0, PT, R2, R34, PT ;  /* 0x000000220200720c */ /* 0x000fe20003f06270 */
[----:B------:R-:W-:-:S12]  /*21500*/  IMAD.MOV.U32 R2, RZ, RZ, R143 ;  /* 0x000000ffff027224 */ /* 0x000fd800078e008f */
[----:B------:R-:W-:Y:S05]  /*21510*/  @P0 RET.REL.NODEC R2 `(_ZN7cutlass13device_kernelIN5flash19enable_sm80_to_sm89INS1_16FlashAttnFwdSm80INS1_25CollectiveMainloopFwdSm80ILi8ELi1ELb0EN4cute5tupleIJNS5_1CILi128EEENS7_ILi48EEENS7_ILi256EEEEEELi256ENS_10bfloat16_tEfNS_4arch4Sm80ELb0ELb1ELb1ELb1ELb1ELb1ELb1ELb0EEENS1_21CollectiveEpilogueFwdINS6_IJS8_SA_S9_EEENS6_IJNS7_ILi1EEESI_SI_EEESC_SE_Li256ELb1ELb1ELb0ELb0EEENS1_19SingleTileSchedulerILb1ELb0ELb1ELi128EEEEEEEEEvNT_6ParamsE) ;  /* 0xfffdeae002000950 */ /* 0x000fea0003c3ffff */
        /* <DEDUP_REMOVED lines=49> */
.L_x_1405:
[----:B------:R-:W-:Y:S05]  /*21830*/  BSYNC B0 ;  /* 0x0000000000007941 */ /* 0x000fea0003800000 */
.L_x_1404:
        /* <DEDUP_REMOVED lines=50> */
.L_x_1407:
[----:B------:R-:W-:Y:S05]  /*21b60*/  BSYNC B0 ;  /* 0x0000000000007941 */ /* 0x000fea0003800000 */
.L_x_1406:
        /* <DEDUP_REMOVED lines=50> */
.L_x_1409:
[----:B------:R-:W-:Y:S05]  /*21e90*/  BSYNC B0 ;  /* 0x0000000000007941 */ /* 0x000fea0003800000 */
.L_x_1408:
[----:B------:R-:W-:Y:S01]  /*21ea0*/  IADD3 R23, R23, 0x60, RZ ;  /* 0x0000006017177810 */ /* 0x000fe20007ffe0ff */
[----:B------:R-:W-:Y:S02]  /*21eb0*/  IMAD.MOV.U32 R2, RZ, RZ, R143 ;  /* 0x000000ffff027224 */ /* 0x000fe400078e008f */
[----:B------:R-:W-:Y:S01]  /*21ec0*/  IMAD.MOV.U32 R3, RZ, RZ, 0x0 ;  /* 0x00000000ff037424 */ /* 0x000fe200078e00ff */
[----:B------:R-:W-:-:S13]  /*21ed0*/  ISETP.GE.AND P0, PT, R23, R36, PT ;  /* 0x000000241700720c */ /* 0x000fda0003f06270 */
[----:B------:R-:W-:Y:S05]  /*21ee0*/  @P0 RET.REL.NODEC R2 `(_ZN7cutlass13device_kernelIN5flash19enable_sm80_to_sm89INS1_16FlashAttnFwdSm80INS1_25CollectiveMainloopFwdSm80ILi8ELi1ELb0EN4cute5tupleIJNS5_1CILi128EEENS7_ILi48EEENS7_ILi256EEEEEELi256ENS_10bfloat16_tEfNS_4arch4Sm80ELb0ELb1ELb1ELb1ELb1ELb1ELb1ELb0EEENS1_21CollectiveEpilogueFwdINS6_IJS8_SA_S9_EEENS6_IJNS7_ILi1EEESI_SI_EEESC_SE_Li256ELb1ELb1ELb0ELb0EEENS1_19SingleTileSchedulerILb1ELb0ELb1ELi128EEEEEEEEEvNT_6ParamsE) ;  /* 0xfffde11002000950 */ /* 0x000fea0003c3ffff */
        /* <DEDUP_REMOVED lines=43> */
[----:B------:R-:W-:Y:S01]  /*221a0*/  F2FP.BF16.PACK_AB R12, R12, R16 ;  /* 0x000000100c0c723e */ /* 0x000fe200000010ff */
[----:B------:R-:W-:-:S03]  /*221b0*/  IMAD.MOV.U32 R2, RZ, RZ, R143 ;  /* 0x000000ffff027224 */ /* 0x000fc600078e008f */
[----:B------:R-:W-:Y:S02]  /*221c0*/  F2FP.BF16.PACK_AB R13, R13, R3 ;  /* 0x000000030d0d723e */ /* 0x000fe400000010ff */
[----:B------:R-:W-:-:S03]  /*221d0*/  MOV R3, 0x0 ;  /* 0x0000000000037802 */ /* 0x000fc60000000f00 */
[----:B------:R1:W-:Y:S01]  /*221e0*/  ST.E.128 [R24.64+0xf000], R12 ;  /* 0x00f0000c18007985 */ /* 0x0003e2000c101d04 */
[----:B------:R-:W-:Y:S05]  /*221f0*/  RET.REL.NODEC R2 `(_ZN7cutlass13device_kernelIN5flash19enable_sm80_to_sm89INS1_16FlashAttnFwdSm80INS1_25CollectiveMainloopFwdSm80ILi8ELi1ELb0EN4cute5tupleIJNS5_1CILi128EEENS7_ILi48EEENS7_ILi256EEEEEELi256ENS_10bfloat16_tEfNS_4arch4Sm80ELb0ELb1ELb1ELb1ELb1ELb1ELb1ELb0EEENS1_21CollectiveEpilogueFwdINS6_IJS8_SA_S9_EEENS6_IJNS7_ILi1EEESI_SI_EEESC_SE_Li256ELb1ELb1ELb0ELb0EEENS1_19SingleTileSchedulerILb1ELb0ELb1ELi128EEEEEEEEEvNT_6ParamsE) ;  /* 0xfffdde0002007950 */ /* 0x000fea0003c3ffff */
.L_x_1364:
        /* <DEDUP_REMOVED lines=28> */
.L_x_1446:
[----:B------:R-:W-:Y:S05]  /*223c0*/  BRA.DIV ~URZ, `(.L_x_1411) ;  /* 0x000056e27f007947 */ /* 0x000fea000b800000 */
[----:B------:R3:W4:Y:S01]  /*223d0*/  SHFL.IDX PT, R12, R28, RZ, 0x181f ;  /* 0x00181fff1c0c7589 */ /* 0x00072200000e0000 */
[----:B--2---:R-:W-:-:S03]  /*223e0*/  MOV R13, R11 ;  /* 0x0000000b000d7202 */ /* 0x004fc60000000f00 */
[----:B------:R3:W2:Y:S04]  /*223f0*/  SHFL.IDX PT, R14, R19, RZ, 0x181f ;  /* 0x00181fff130e7589 */ /* 0x0006a800000e0000 */
[----:B------:R3:W1:Y:S02]  /*22400*/  SHFL.IDX PT, R3, R29, RZ, 0x181f ;  /* 0x00181fff1d037589 */ /* 0x00066400000e0000 */
.L_x_1447:
[----:B------:R-:W-:Y:S01]  /*22410*/  IMAD R30, R26, R25, RZ ;  /* 0x000000191a1e7224 */ /* 0x000fe200078e02ff */
[----:B------:R-:W-:Y:S01]  /*22420*/  SHF.R.S32.HI R2, RZ, 0x1f, R35 ;  /* 0x0000001fff027819 */ /* 0x000fe20000011423 */
[----:B------:R-:W-:Y:S01]  /*22430*/  BSSY B0, `(.L_x_1412) ;  /* 0x0000028000007945 */ /* 0x000fe20003800000 */
[----:B------:R-:W-:Y:S01]  /*22440*/  CS2R R74, SRZ ;  /* 0x00000000004a7805 */ /* 0x000fe2000001ff00 */
[----:B------:R-:W-:Y:S01]  /*22450*/  CS2R R46, SRZ ;  /* 0x00000000002e7805 */ /* 0x000fe2000001ff00 */
[----:B------:R-:W-:Y:S01]  /*22460*/  ISETP.GE.AND P0, PT, R66, R30, PT ;  /* 0x0000001e4200720c */ /* 0x000fe20003f06270 */
[----:B------:R-:W-:Y:S01]  /*22470*/  CS2R R44, SRZ ;  /* 0x00000000002c7805 */ /* 0x000fe2000001ff00 */
[----:B------:R-:W-:Y:S01]  /*22480*/  LEA.HI R2, R2, R35, RZ, 0x3 ;  /* 0x0000002302027211 */ /* 0x000fe200078f18ff */
[----:B------:R-:W-:Y:S01]  /*22490*/  CS2R R22, SRZ ;  /* 0x0000000000167805 */ /* 0x000fe2000001ff00 */
[----:B------:R-:W-:Y:S01]  /*224a0*/  CS2R R20, SRZ ;  /* 0x0000000000147805 */ /* 0x000fe2000001ff00 */
[----:B------:R-:W-:Y:S01]  /*224b0*/  CS2R R50, SRZ ;  /* 0x0000000000327805 */ /* 0x000fe2000001ff00 */
[----:B------:R-:W-:Y:S01]  /*224c0*/  LOP3.LUT R2, R2, 0xfffffff8, RZ, 0xc0, !PT ;  /* 0xfffffff802027812 */ /* 0x000fe200078ec0ff */
[----:B------:R-:W-:Y:S01]  /*224d0*/  CS2R R48, SRZ ;  /* 0x0000000000307805 */ /* 0x000fe2000001ff00 */
[----:B------:R-:W-:Y:S01]  /*224e0*/  CS2R R26, SRZ ;  /* 0x00000000001a7805 */ /* 0x000fe2000001ff00 */
[----:B------:R-:W-:-:S02]  /*224f0*/  CS2R R24, SRZ ;  /* 0x0000000000187805 */ /* 0x000fc4000001ff00 */
[----:B------:R-:W-:Y:S01]  /*22500*/  IMAD.IADD R54, R35, 0x1, -R2 ;  /* 0x0000000123367824 */ /* 0x000fe200078e0a02 */
[----:B-1----:R-:W-:Y:S01]  /*22510*/  MOV R2, R3 ;  /* 0x0000000300027202 */ /* 0x002fe20000000f00 */
[----:B--2---:R-:W-:Y:S02]  /*22520*/  IMAD.MOV.U32 R3, RZ, RZ, R14 ;  /* 0x000000ffff037224 */ /* 0x004fe400078e000e */
[----:B------:R-:W-:Y:S01]  /*22530*/  IMAD.SHL.U32 R64, R54, 0x8, RZ ;  /* 0x0000000836407824 */ /* 0x000fe200078e00ff */
[----:B------:R-:W-:Y:S05]  /*22540*/  @P0 BRA `(.L_x_1413) ;  /* 0x0000016000000947 */ /* 0x000fea0003800000 */
[C---:B------:R-:W-:Y:S01]  /*22550*/  IADD3 R14, R64.reuse, 0x40, RZ ;  /* 0x00000040400e7810 */ /* 0x040fe20007ffe0ff */
[----:B------:R-:W-:Y:S01]  /*22560*/  CS2R R22, SRZ ;  /* 0x0000000000167805 */ /* 0x000fe2000001ff00 */
[-C--:B------:R-:W-:Y:S01]  /*22570*/  ISETP.GE.AND P1, PT, R64, R36.reuse, PT ;  /* 0x000000244000720c */ /* 0x080fe20003f26270 */
[----:B------:R-:W-:Y:S01]  /*22580*/  CS2R R20, SRZ ;  /* 0x0000000000147805 */ /* 0x000fe2000001ff00 */
[----:B------:R-:W-:Y:S01]  /*22590*/  ISETP.GE.AND P0, PT, R14, R36, PT ;  /* 0x000000240e00720c */ /* 0x000fe20003f06270 */
[----:B------:R-:W-:Y:S01]  /*225a0*/  CS2R R26, SRZ ;  /* 0x00000000001a7805 */ /* 0x000fe2000001ff00 */
[----:B------:R-:W-:Y:S01]  /*225b0*/  CS2R R24, SRZ ;  /* 0x0000000000187805 */ /* 0x000fe2000001ff00 */
[----:B------:R-:W-:Y:S01]  /*225c0*/  CS2R R46, SRZ ;  /* 0x00000000002e7805 */ /* 0x000fe2000001ff00 */
[----:B------:R-:W-:Y:S01]  /*225d0*/  CS2R R44, SRZ ;  /* 0x00000000002c7805 */ /* 0x000fe2000001ff00 */
[----:B------:R-:W-:Y:S01]  /*225e0*/  CS2R R50, SRZ ;  /* 0x0000000000327805 */ /* 0x000fe2000001ff00 */
[----:B------:R-:W-:-:S05]  /*225f0*/  CS2R R48, SRZ ;  /* 0x0000000000307805 */ /* 0x000fca000001ff00 */
[----:B----4-:R-:W-:Y:S02]  /*22600*/  @!P1 IMAD.WIDE R16, R64, 0x2, R12 ;  /* 0x0000000240109825 */ /* 0x010fe400078e020c */
[----:B------:R-:W-:-:S03]  /*22610*/  @!P0 SHF.R.S32.HI R11, RZ, 0x1f, R14 ;  /* 0x0000001fff0b8819 */ /* 0x000fc6000001140e */
[----:B------:R1:W5:Y:S01]  /*22620*/  @!P1 LD.E.128 R20, [R16.64] ;  /* 0x0000000410149980 */ /* 0x000362000c101d00 */
[----:B------:R-:W-:-:S04]  /*22630*/  @!P0 LEA.HI R11, R11, R14, RZ, 0x3 ;  /* 0x0000000e0b0b8211 */ /* 0x000fc800078f18ff */
[----:B------:R-:W-:-:S05]  /*22640*/  @!P0 LOP3.LUT R11, R11, 0xfffffff8, RZ, 0xc0, !PT ;  /* 0xfffffff80b0b8812 */ /* 0x000fca00078ec0ff */
[----:B------:R-:W-:-:S04]  /*22650*/  @!P0 IMAD.WIDE R14, R11, 0x2, R12 ;  /* 0x000000020b0e8825 */ /* 0x000fc800078e020c */
[--C-:B------:R-:W-:Y:S01]  /*22660*/  @!P0 IMAD.WIDE R12, R11, 0x2, R2.reuse ;  /* 0x000000020b0c8825 */ /* 0x100fe200078e0202 */
[----:B------:R1:W5:Y:S03]  /*22670*/  @!P0 LD.E.128 R44, [R14.64] ;  /* 0x000000040e2c8980 */ /* 0x000366000c101d00 */
[----:B------:R-:W-:Y:S01]  /*22680*/  @!P1 IMAD.WIDE R2, R64, 0x2, R2 ;  /* 0x0000000240029825 */ /* 0x000fe200078e0202 */
[----:B------:R1:W5:Y:S04]  /*22690*/  @!P0 LD.E.128 R48, [R12.64] ;  /* 0x000000040c308980 */ /* 0x000368000c101d00 */
[----:B------:R1:W5:Y:S02]  /*226a0*/  @!P1 LD.E.128 R24, [R2.64] ;  /* 0x0000000402189980 */ /* 0x000364000c101d00 */
.L_x_1413:
[----:B------:R-:W-:Y:S05]  /*226b0*/  BSYNC B0 ;  /* 0x0000000000007941 */ /* 0x000fea0003800000 */
.L_x_1412:
[----:B-1--45:R-:W-:Y:S02]  /*226c0*/  IMAD.MOV.U32 R12, RZ, RZ, R46 ;  /* 0x000000ffff0c7224 */ /* 0x032fe400078e002e */
[----:B------:R-:W-:-:S02]  /*226d0*/  IMAD.MOV.U32 R11, RZ, RZ, R47 ;  /* 0x000000ffff0b7224 */ /* 0x000fc400078e002f */
[----:B------:R-:W-:Y:S02]  /*226e0*/  IMAD.MOV.U32 R3, RZ, RZ, R44 ;  /* 0x000000ffff037224 */ /* 0x000fe400078e002c */
[----:B------:R-:W-:Y:S01]  /*226f0*/  IMAD.MOV.U32 R2, RZ, RZ, R45 ;  /* 0x000000ffff027224 */ /* 0x000fe200078e002d */
[----:B------:R-:W-:Y:S01]  /*22700*/  PRMT R113, R11, 0x5410, R12 ;  /* 0x000054100b717816 */ /* 0x000fe2000000000c */
[----:B------:R-:W-:Y:S01]  /*22710*/  IMAD.MOV.U32 R11, RZ, RZ, R23 ;  /* 0x000000ffff0b7224 */ /* 0x000fe200078e0017 */
[----:B------:R-:W-:Y:S02]  /*22720*/  MOV R12, R22 ;  /* 0x00000016000c7202 */ /* 0x000fe40000000f00 */
        /* <DEDUP_REMOVED lines=8> */
[----:B------:R-:W-:-:S02]  /*227b0*/  PRMT R33, R2, 0x7610, R33 ;  /* 0x0000761002217816 */ /* 0x000fc40000000021 */
[----:B------:R-:W-:Y:S02]  /*227c0*/  MOV R12, R50 ;  /* 0x00000032000c7202 */ /* 0x000fe40000000f00 */
[----:B------:R-:W-:Y:S02]  /*227d0*/  MOV R2, R49 ;  /* 0x0000003100027202 */ /* 0x000fe40000000f00 */
[----:B------:R-:W-:Y:S01]  /*227e0*/  PRMT R98, R11, 0x5410, R12 ;  /* 0x000054100b627816 */ /* 0x000fe2000000000c */
[----:B------:R-:W-:Y:S01]  /*227f0*/  IMAD.MOV.U32 R12, RZ, RZ, R26 ;  /* 0x000000ffff0c7224 */ /* 0x000fe200078e001a */
[----:B------:R-:W-:Y:S01]  /*22800*/  PRMT R67, R2, 0x5410, R3 ;  /* 0x0000541002437816 */ /* 0x000fe20000000003 */
[----:B------:R-:W-:Y:S01]  /*22810*/  IMAD.MOV.U32 R11, RZ, RZ, R27 ;  /* 0x000000ffff0b7224 */ /* 0x000fe200078e001b */
[----:B------:R-:W-:Y:S01]  /*22820*/  MOV R3, R24 ;  /* 0x0000001800037202 */ /* 0x000fe20000000f00 */
[----:B------:R-:W-:-:S03]  /*22830*/  IMAD.MOV.U32 R2, RZ, RZ, R25 ;  /* 0x000000ffff027224 */ /* 0x000fc600078e0019 */
[----:B------:R-:W-:Y:S02]  /*22840*/  PRMT R37, R11, 0x5410, R12 ;  /* 0x000054100b257816 */ /* 0x000fe4000000000c */
[----:B------:R-:W-:Y:S01]  /*22850*/  PRMT R31, R2, 0x5410, R3 ;  /* 0x00005410021f7816 */ /* 0x000fe20000000003 */
[----:B------:R-:W-:Y:S05]  /*22860*/  BRA.DIV ~URZ, `(.L_x_1414) ;  /* 0x000053b27f007947 */ /* 0x000fea000b800000 */
[----:B------:R1:W2:Y:S04]  /*22870*/  SHFL.IDX PT, R13, R18, 0x1, 0x181f ;  /* 0x00381f00120d7f89 */ /* 0x0002a800000e0000 */
[----:B------:R1:W4:Y:S04]  /*22880*/  SHFL.IDX PT, R12, R28, 0x1, 0x181f ;  /* 0x00381f001c0c7f89 */ /* 0x00032800000e0000 */
[----:B------:R1:W3:Y:S04]  /*22890*/  SHFL.IDX PT, R11, R19, 0x1, 0x181f ;  /* 0x00381f00130b7f89 */ /* 0x0002e800000e0000 */
[----:B------:R1:W1:Y:S02]  /*228a0*/  SHFL.IDX PT, R2, R29, 0x1, 0x181f ;  /* 0x00381f001d027f89 */ /* 0x00026400000e0000 */
.L_x_1448:
        /* <DEDUP_REMOVED lines=23> */
[----:B--2-4-:R-:W-:Y:S02]  /*22a20*/  @!P1 IMAD.WIDE R16, R64, 0x2, R12 ;  /* 0x0000000240109825 */ /* 0x014fe400078e020c */
[----:B------:R-:W-:-:S03]  /*22a30*/  @!P0 SHF.R.S32.HI R11, RZ, 0x1f, R14 ;  /* 0x0000001fff0b8819 */ /* 0x000fc6000001140e */
[----:B------:R2:W5:Y:S01]  /*22a40*/  @!P1 LD.E.128 R56, [R16.64] ;  /* 0x0000000410389980 */ /* 0x000562000c101d00 */
[----:B------:R-:W-:-:S04]  /*22a50*/  @!P0 LEA.HI R11, R11, R14, RZ, 0x3 ;  /* 0x0000000e0b0b8211 */ /* 0x000fc800078f18ff */
[----:B------:R-:W-:-:S05]  /*22a60*/  @!P0 LOP3.LUT R11, R11, 0xfffffff8, RZ, 0xc0, !PT ;  /* 0xfffffff80b0b8812 */ /* 0x000fca00078ec0ff */
[----:B------:R-:W-:-:S04]  /*22a70*/  @!P0 IMAD.WIDE R14, R11, 0x2, R12 ;  /* 0x000000020b0e8825 */ /* 0x000fc800078e020c */
[--C-:B-1----:R-:W-:Y:S01]  /*22a80*/  @!P0 IMAD.WIDE R12, R11, 0x2, R2.reuse ;  /* 0x000000020b0c8825 */ /* 0x102fe200078e0202 */
[----:B------:R2:W5:Y:S03]  /*22a90*/  @!P0 LD.E.128 R72, [R14.64] ;  /* 0x000000040e488980 */ /* 0x000566000c101d00 */
[----:B------:R-:W-:Y:S01]  /*22aa0*/  @!P1 IMAD.WIDE R2, R64, 0x2, R2 ;  /* 0x0000000240029825 */ /* 0x000fe200078e0202 */
[----:B------:R2:W5:Y:S04]  /*22ab0*/  @!P0 LD.E.128 R68, [R12.64] ;  /* 0x000000040c448980 */ /* 0x000568000c101d00 */
[----:B------:R2:W5:Y:S02]  /*22ac0*/  @!P1 LD.E.128 R60, [R2.64] ;  /* 0x00000004023c9980 */ /* 0x000564000c101d00 */
.L_x_1416:
[----:B------:R-:W-:Y:S05]  /*22ad0*/  BSYNC B0 ;  /* 0x0000000000007941 */ /* 0x000fea0003800000 */
.L_x_1415:
[----:B--2-45:R-:W-:Y:S01]  /*22ae0*/  IMAD.MOV.U32 R12, RZ, RZ, R74 ;  /* 0x000000ffff0c7224 */ /* 0x034fe200078e004a */
[----:B-1----:R-:W-:Y:S01]  /*22af0*/  MOV R2, R73 ;  /* 0x0000004900027202 */ /* 0x002fe20000000f00 */
        /* <DEDUP_REMOVED lines=24> */
.L_x_1449:
[----:B------:R-:W-:Y:S05]  /*22c80*/  BRA.DIV ~URZ, `(.L_x_1418) ;  /* 0x000051e27f007947 */ /* 0x000fea000b800000 */
[----:B------:R3:W4:Y:S01]  /*22c90*/  SHFL.IDX PT, R12, R28, 0x2, 0x181f ;  /* 0x00581f001c0c7f89 */ /* 0x00072200000e0000 */
[----:B--2---:R-:W-:-:S03]  /*22ca0*/  MOV R13, R11 ;  /* 0x0000000b000d7202 */ /* 0x004fc60000000f00 */
[----:B------:R3:W2:Y:S04]  /*22cb0*/  SHFL.IDX PT, R14, R19, 0x2, 0x181f ;  /* 0x00581f00130e7f89 */ /* 0x0006a800000e0000 */
[----:B------:R3:W1:Y:S02]  /*22cc0*/  SHFL.IDX PT, R2, R29, 0x2, 0x181f ;  /* 0x00581f001d027f89 */ /* 0x00066400000e0000 */
.L_x_1450:
        /* <DEDUP_REMOVED lines=35> */
.L_x_1420:
[----:B------:R-:W-:Y:S05]  /*22f00*/  BSYNC B0 ;  /* 0x0000000000007941 */ /* 0x000fea0003800000 */
.L_x_1419:
[----:B--2-45:R-:W-:Y:S01]  /*22f10*/  IMAD.MOV.U32 R12, RZ, RZ, R90 ;  /* 0x000000ffff0c7224 */ /* 0x034fe200078e005a */
[----:B-1----:R-:W-:Y:S01]  /*22f20*/  MOV R2, R89 ;  /* 0x0000005900027202 */ /* 0x002fe20000000f00 */
        /* <DEDUP_REMOVED lines=25> */
.L_x_1451:
[----:B------:R-:W-:Y:S01]  /*230c0*/  SHF.R.S32.HI R2, RZ, 0x1f, R35 ;  /* 0x0000001fff027819 */ /* 0x000fe20000011423 */
[----:B------:R-:W-:-:S03]  /*230d0*/  IMAD.SHL.U32 R3, R76, 0x80, RZ ;  /* 0x000000804c037824 */ /* 0x000fc600078e00ff */
[----:B------:R-:W-:-:S04]  /*230e0*/  LEA.HI R2, R2, R35, RZ, 0x3 ;  /* 0x0000002302027211 */ /* 0x000fc800078f18ff */
[----:B------:R-:W-:Y:S01]  /*230f0*/  LEA.HI.SX32 R11, R2, R3, 0x1d ;  /* 0x00000003020b7211 */ /* 0x000fe200078feaff */
[----:B------:R-:W-:Y:S05]  /*23100*/  BRA.DIV ~URZ, `(.L_x_1422) ;  /* 0x00004f527f007947 */ /* 0x000fea000b800000 */
[----:B------:R4:W1:Y:S04]  /*23110*/  SHFL.IDX PT, R12, R28, 0x3, 0x181f ;  /* 0x00781f001c0c7f89 */ /* 0x00086800000e0000 */
[----:B------:R4:W3:Y:S04]  /*23120*/  SHFL.IDX PT, R14, R19, 0x3, 0x181f ;  /* 0x00781f00130e7f89 */ /* 0x0008e800000e0000 */
[----:B------:R4:W2:Y:S02]  /*23130*/  SHFL.IDX PT, R2, R29, 0x3, 0x181f ;  /* 0x00781f001d027f89 */ /* 0x0008a400000e0000 */
.L_x_1452:
        /* <DEDUP_REMOVED lines=23> */
[----:B-12---:R-:W-:Y:S02]  /*232b0*/  @!P1 IMAD.WIDE R16, R64, 0x2, R12 ;  /* 0x0000000240109825 */ /* 0x006fe400078e020c */
        /* <DEDUP_REMOVED lines=10> */
.L_x_1424:
[----:B------:R-:W-:Y:S05]  /*23360*/  BSYNC B0 ;  /* 0x0000000000007941 */ /* 0x000fea0003800000 */
.L_x_1423:
[----:B------:R-:W-:Y:S01]  /*23370*/  IADD3 R11, R97, -c[0x0][0x20], RZ ;  /* 0x80000800610b7a10 */ /* 0x000fe20007ffe0ff */
[----:B------:R-:W-:-:S04]  /*23380*/  DEPBAR.LE SB0, 0x1 ;  /* 0x000080400000791a */ /* 0x000fc80000000000 */
[----:B-12---:R-:W2:Y:S01]  /*23390*/  LDL.64 R2, [R11+0x20] ;  /* 0x000020000b027983 */ /* 0x006ea20000100a00 */
[----:B------:R-:W-:Y:S03]  /*233a0*/  WARPSYNC 0xffffffff ;  /* 0xffffffff00007948 */ /* 0x000fe60003800000 */
[----:B------:R-:W-:Y:S06]  /*233b0*/  BAR.SYNC.DEFER_BLOCKING 0x0 ;  /* 0x0000000000007b1d */ /* 0x000fec0000010000 */
[----:B------:R1:W3:Y:S04]  /*233c0*/  LDL.64 R12, [R11+0x28] ;  /* 0x000028000b0c7983 */ /* 0x0002e80000100a00 */
[----:B--2-4-:R2:W4:Y:S01]  /*233d0*/  LD.E R14, [R2.64] ;  /* 0x00000004020e7980 */ /* 0x014522000c101900 */
[----:B-1---5:R-:W-:-:S03]  /*233e0*/  IMAD.MOV.U32 R11, RZ, RZ, R111 ;  /* 0x000000ffff0b7224 */ /* 0x022fc600078e006f */
[----:B---3--:R1:W5:Y:S01]  /*233f0*/  LD.E.64 R52, [R12.64] ;  /* 0x000000040c347980 */ /* 0x008362000c101b00 */
[----:B------:R-:W-:Y:S01]  /*23400*/  BSSY B1, `(.L_x_1425) ;  /* 0x000010a000017945 */ /* 0x000fe20003800000 */
[----:B--2---:R-:W-:Y:S02]  /*23410*/  IMAD.MOV.U32 R3, RZ, RZ, R108 ;  /* 0x000000ffff037224 */ /* 0x004fe400078e006c */
[----:B------:R-:W-:-:S05]  /*23420*/  IMAD.MOV.U32 R2, RZ, RZ, R109 ;  /* 0x000000ffff027224 */ /* 0x000fca00078e006d */
[----:B------:R-:W-:Y:S01]  /*23430*/  PRMT R136, R2, 0x5410, R3 ;  /* 0x0000541002887816 */ /* 0x000fe20000000003 */
[----:B------:R-:W-:Y:S02]  /*23440*/  IMAD.MOV.U32 R3, RZ, RZ, R76 ;  /* 0x000000ffff037224 */ /* 0x000fe400078e004c */
[----:B-1----:R-:W-:Y:S02]  /*23450*/  IMAD.MOV.U32 R12, RZ, RZ, R110 ;  /* 0x000000ffff0c7224 */ /* 0x002fe400078e006e */
[----:B------:R-:W-:-:S03]  /*23460*/  IMAD.MOV.U32 R2, RZ, RZ, R77 ;  /* 0x000000ffff027224 */ /* 0x000fc600078e004d */
[----:B------:R-:W-:Y:S01]  /*23470*/  PRMT R137, R11, 0x5410, R12 ;  /* 0x000054100b897816 */ /* 0x000fe2000000000c */
[----:B------:R-:W-:Y:S01]  /*23480*/  IMAD.MOV.U32 R11, RZ, RZ, R79 ;  /* 0x000000ffff0b7224 */ /* 0x000fe200078e004f */
[----:B------:R-:W-:Y:S02]  /*23490*/  MOV R12, R78 ;  /* 0x0000004e000c7202 */ /* 0x000fe40000000f00 */
[----:B------:R-:W-:Y:S01]  /*234a0*/  PRMT R132, R2, 0x5410, R3 ;  /* 0x0000541002847816 */ /* 0x000fe20000000003 */
[----:B------:R-:W-:Y:S01]  /*234b0*/  IMAD.MOV.U32 R3, RZ, RZ, R104 ;  /* 0x000000ffff037224 */ /* 0x000fe200078e0068 */
[----:B------:R-:W-:Y:S01]  /*234c0*/  PRMT R133, R11, 0x5410, R12 ;  /* 0x000054100b857816 */ /* 0x000fe2000000000c */
[----:B------:R-:W-:Y:S01]  /*234d0*/  IMAD.MOV.U32 R11, RZ, RZ, R107 ;  /* 0x000000ffff0b7224 */ /* 0x000fe200078e006b */
[----:B------:R-:W-:-:S04]  /*234e0*/  MOV R2, R106 ;  /* 0x0000006a00027202 */ /* 0x000fc80000000f00 */
[----:B------:R-:W-:Y:S01]  /*234f0*/  PRMT R135, R11, 0x5410, R2 ;  /* 0x000054100b877816 */ /* 0x000fe20000000002 */
[----:B------:R-:W-:Y:S01]  /*23500*/  IMAD.MOV.U32 R11, RZ, RZ, R103 ;  /* 0x000000ffff0b7224 */ /* 0x000fe200078e0067 */
[----:B------:R-:W-:-:S04]  /*23510*/  MOV R2, R105 ;  /* 0x0000006900027202 */ /* 0x000fc80000000f00 */
[----:B------:R-:W-:Y:S01]  /*23520*/  PRMT R134, R2, 0x5410, R3 ;  /* 0x0000541002867816 */ /* 0x000fe20000000003 */
[----:B------:R-:W-:Y:S01]  /*23530*/  IMAD.MOV.U32 R2, RZ, RZ, R101 ;  /* 0x000000ffff027224 */ /* 0x000fe200078e0065 */
[----:B------:R-:W-:-:S04]  /*23540*/  MOV R3, R100 ;  /* 0x0000006400037202 */ /* 0x000fc80000000f00 */
[----:B------:R-:W-:Y:S01]  /*23550*/  PRMT R97, R2, 0x5410, R3 ;  /* 0x0000541002617816 */ /* 0x000fe20000000003 */
[----:B----4-:R-:W-:-:S05]  /*23560*/  IMAD R12, R14, -0x80, R30 ;  /* 0xffffff800e0c7824 */ /* 0x010fca00078e021e */
[----:B------:R-:W-:Y:S01]  /*23570*/  IMNMX R66, R12, 0x80, PT ;  /* 0x000000800c427817 */ /* 0x000fe20003800200 */
[----:B------:R-:W-:-:S03]  /*23580*/  IMAD.MOV.U32 R12, RZ, RZ, R102 ;  /* 0x000000ffff0c7224 */ /* 0x000fc600078e0066 */
[----:B------:R-:W-:Y:S02]  /*23590*/  ISETP.GE.AND P0, PT, R96, R66, PT ;  /* 0x000000426000720c */ /* 0x000fe40003f06270 */
[----:B------:R-:W-:-:S11]  /*235a0*/  PRMT R131, R11, 0x5410, R12 ;  /* 0x000054100b837816 */ /* 0x000fd6000000000c */
[----:B------:R-:W-:Y:S05]  /*235b0*/  @P0 BRA `(.L_x_1426) ;  /* 0x00000ee000000947 */ /* 0x000fea0003800000 */
[----:B------:R-:W-:Y:S01]  /*235c0*/  ISETP.GE.AND P0, PT, R64, R36, PT ;  /* 0x000000244000720c */ /* 0x000fe20003f06270 */
[----:B------:R-:W-:-:S12]  /*235d0*/  BSSY B0, `(.L_x_1427) ;  /* 0x0000072000007945 */ /* 0x000fd80003800000 */
[----:B------:R-:W-:Y:S05]  /*235e0*/  @P0 BRA `(.L_x_1428) ;  /* 0x0000070000000947 */ /* 0x000fea0003800000 */
[----:B------:R-:W-:Y:S01]  /*235f0*/  SHF.R.S32.HI R3, RZ, 0x1f, R35 ;  /* 0x0000001fff037819 */ /* 0x000fe20000011423 */
[----:B------:R-:W-:Y:S01]  /*23600*/  IMAD.SHL.U32 R2, R96, 0x40, RZ ;  /* 0x0000004060027824 */ /* 0x000fe200078e00ff */
[----:B------:R-:W-:Y:S02]  /*23610*/  LEA.HI R12, R36, R54, RZ, 0x1d ;  /* 0x00000036240c7211 */ /* 0x000fe400078fe8ff */
[----:B------:R-:W-:Y:S02]  /*23620*/  LEA.HI R3, R3, R35, RZ, 0x6 ;  /* 0x0000002303037211 */ /* 0x000fe400078f30ff */
[----:B------:R-:W-:Y:S02]  /*23630*/  SHF.R.S32.HI R13, RZ, 0x1f, R12 ;  /* 0x0000001fff0d7819 */ /* 0x000fe4000001140c */
[----:B------:R-:W-:Y:S01]  /*23640*/  LOP3.LUT R2, R2, 0x1c0, RZ, 0xc0, !PT ;  /* 0x000001c002027812 */ /* 0x000fe200078ec0ff */
[----:B------:R-:W-:Y:S01]  /*23650*/  IMAD.SHL.U32 R11, R3, 0x8, RZ ;  /* 0x00000008030b7824 */ /* 0x000fe200078e00ff */
[----:B------:R-:W-:Y:S01]  /*23660*/  LEA.HI R13, R13, R12, RZ, 0x3 ;  /* 0x0000000c0d0d7211 */ /* 0x000fe200078f18ff */
[----:B------:R-:W-:Y:S01]  /*23670*/  IMAD.SHL.U32 R12, R12, 0x8, RZ ;  /* 0x000000080c0c7824 */ /* 0x000fe200078e00ff */
[----:B------:R-:W-:-:S02]  /*23680*/  LOP3.LUT R14, R2, 0x38, R64, 0xf8, !PT ;  /* 0x00000038020e7812 */ /* 0x000fc400078ef840 */
[----:B------:R-:W-:Y:S02]  /*23690*/  SHF.R.U32.HI R3, RZ, 0x3, R2 ;  /* 0x00000003ff037819 */ /* 0x000fe40000011602 */
[----:B------:R-:W-:Y:S02]  /*236a0*/  LOP3.LUT R11, R11, 0xfffffe00, RZ, 0xc0, !PT ;  /* 0xfffffe000b0b7812 */ /* 0x000fe400078ec0ff */
[----:B------:R-:W-:Y:S01]  /*236b0*/  LOP3.LUT R2, R2, 0x38, R12, 0xf8, !PT ;  /* 0x0000003802027812 */ /* 0x000fe200078ef80c */
[----:B------:R-:W-:Y:S01]  /*236c0*/  IMAD.SHL.U32 R12, R13, 0x400, RZ ;  /* 0x000004000d0c7824 */ /* 0x000fe200078e00ff */
[----:B------:R-:W-:Y:S02]  /*236d0*/  LOP3.LUT R13, R11, R14, R3, 0xf6, !PT ;  /* 0x0000000e0b0d7212 */ /* 0x000fe400078ef603 */
[----:B------:R-:W-:Y:S02]  /*236e0*/  LOP3.LUT R3, R2, R3, RZ, 0x3c, !PT ;  /* 0x0000000302037212 */ /* 0x000fe400078e3cff */
[----:B------:R-:W-:Y:S01]  /*236f0*/  LOP3.LUT R2, R12, 0xffffe000, RZ, 0xc0, !PT ;  /* 0xffffe0000c027812 */ /* 0x000fe200078ec0ff */
[----:B-----5:R-:W-:-:S03]  /*23700*/  IMAD.WIDE.U32 R40, R13, 0x2, R52 ;  /* 0x000000020d287825 */ /* 0x020fc600078e0034 */
[----:B------:R-:W-:Y:S02]  /*23710*/  IADD3 R2, R3, R2, R11 ;  /* 0x0000000203027210 */ /* 0x000fe40007ffe00b */
[----:B------:R-:W2:Y:S03]  /*23720*/  LD.E.128 R16, [R40.64] ;  /* 0x0000000428107980 */ /* 0x000ea6000c101d00 */
[----:B------:R-:W-:-:S05]  /*23730*/  IMAD.WIDE.U32 R38, R2, 0x2, R52 ;  /* 0x0000000202267825 */ /* 0x000fca00078e0034 */
[----:B------:R-:W3:Y:S01]  /*23740*/  LD.E.128 R12, [R38.64] ;  /* 0x00000004260c7980 */ /* 0x000ee2000c101d00 */
[--C-:B------:R-:W-:Y:S02]  /*23750*/  SHF.R.U64 R2, R20, 0x10, R21.reuse ;  /* 0x0000001014027819 */ /* 0x100fe40000001215 */
[----:B------:R-:W-:Y:S02]  /*23760*/  SHF.R.U32.HI R3, RZ, 0x10, R21 ;  /* 0x00000010ff037819 */ /* 0x000fe40000011615 */
[----:B------:R-:W-:Y:S02]  /*23770*/  SHF.R.U64 R21, R24, 0x10, R25 ;  /* 0x0000001018157819 */ /* 0x000fe40000001219 */
[--C-:B------:R-:W-:Y:S02]  /*23780*/  SHF.R.U64 R11, R22, 0x10, R23.reuse ;  /* 0x00000010160b7819 */ /* 0x100fe40000001217 */
[----:B------:R-:W-:Y:S02]  /*23790*/  SHF.R.U32.HI R20, RZ, 0x10, R23 ;  /* 0x00000010ff147819 */ /* 0x000fe40000011617 */
[----:B------:R-:W-:-:S02]  /*237a0*/  SHF.R.U32.HI R23, RZ, 0x10, R25 ;  /* 0x00000010ff177819 */ /* 0x000fc40000011619 */
[C---:B------:R-:W-:Y:S02]  /*237b0*/  PRMT R29, R31.reuse, 0x5432, R21 ;  /* 0x000054321f1d7816 */ /* 0x040fe40000000015 */
[----:B------:R-:W-:Y:S02]  /*237c0*/  SHF.R.U64 R22, R26, 0x10, R27 ;  /* 0x000000101a167819 */ /* 0x000fe4000000121b */
[----:B------:R-:W-:Y:S02]  /*237d0*/  PRMT R23, R31, 0x5410, R23 ;  /* 0x000054101f177816 */ /* 0x000fe40000000017 */
[----:B------:R-:W-:Y:S02]  /*237e0*/  SHF.R.U32.HI R27, RZ, 0x10, R27 ;  /* 0x00000010ff1b7819 */ /* 0x000fe4000001161b */
[----:B------:R-:W-:Y:S01]  /*237f0*/  PRMT R34, R34, 0x5410, R2 ;  /* 0x0000541022227816 */ /* 0x000fe20000000002 */
[----:B------:R-:W-:Y:S01]  /*23800*/  IMAD.U32 R43, R23, 0x10000, RZ ;  /* 0x00010000172b7824 */ /* 0x000fe200078e00ff */
[----:B------:R-:W-:Y:S01]  /*23810*/  PRMT R30, R42, 0x5410, R20 ;  /* 0x000054102a1e7816 */ /* 0x000fe20000000014 */
[----:B------:R-:W-:Y:S01]  /*23820*/  IMAD.U32 R42, R29, 0x10000, RZ ;  /* 0x000100001d2a7824 */ /* 0x000fe200078e00ff */
[----:B------:R-:W-:-:S02]  /*23830*/  PRMT R28, R37, 0x5432, R22 ;  /* 0x00005432251c7816 */ /* 0x000fc40000000016 */
[----:B------:R-:W-:Y:S02]  /*23840*/  PRMT R32, R32, 0x5410, R11 ;  /* 0x0000541020207816 */ /* 0x000fe4000000000b */
[----:B------:R-:W-:Y:S01]  /*23850*/  PRMT R27, R37, 0x5410, R27 ;  /* 0x00005410251b7816 */ /* 0x000fe2000000001b */
[C---:B------:R-:W-:Y:S01]  /*23860*/  IMAD.U32 R37, R34.reuse, 0x10000, RZ ;  /* 0x0001000022257824 */ /* 0x040fe200078e00ff */
[----:B------:R-:W-:Y:S02]  /*23870*/  LOP3.LUT R55, R29, 0xffff0000, RZ, 0xc0, !PT ;  /* 0xffff00001d377812 */ /* 0x000fe400078ec0ff */
[----:B------:R-:W-:Y:S02]  /*23880*/  PRMT R33, R33, 0x5410, R3 ;  /* 0x0000541021217816 */ /* 0x000fe40000000003 */
[----:B------:R-:W-:Y:S02]  /*23890*/  LOP3.LUT R29, R34, 0xffff0000, RZ, 0xc0, !PT ;  /* 0xffff0000221d7812 */ /* 0x000fe400078ec0ff */
[----:B------:R-:W-:Y:S01]  /*238a0*/  LOP3.LUT R23, R23, 0xffff0000, RZ, 0xc0, !PT ;  /* 0xffff000017177812 */ /* 0x000fe200078ec0ff */
[C---:B--2---:R-:W-:Y:S01]  /*238b0*/  IMAD.U32 R21, R18.reuse, 0x10000, RZ ;  /* 0x0001000012157824 */ /* 0x044fe200078e00ff */
[----:B------:R-:W-:Y:S01]  /*238c0*/  LOP3.LUT R31, R18, 0xffff0000, RZ, 0xc0, !PT ;  /* 0xffff0000121f7812 */ /* 0x000fe200078ec0ff */
[C---:B------:R-:W-:Y:S01]  /*238d0*/  IMAD.U32 R24, R17.reuse, 0x10000, RZ ;  /* 0x0001000011187824 */ /* 0x040fe200078e00ff */
[----:B------:R-:W-:Y:S01]  /*238e0*/  LOP3.LUT R22, R17, 0xffff0000, RZ, 0xc0, !PT ;  /* 0xffff000011167812 */ /* 0x000fe200078ec0ff */
[C---:B------:R-:W-:Y:S01]  /*238f0*/  IMAD.U32 R26, R16.reuse, 0x10000, RZ ;  /* 0x00010000101a7824 */ /* 0x040fe200078e00ff */
[----:B------:R-:W-:Y:S01]  /*23900*/  LOP3.LUT R25, R16, 0xffff0000, RZ, 0xc0, !PT ;  /* 0xffff000010197812 */ /* 0x000fe200078ec0ff */
[C---:B------:R-:W-:Y:S01]  /*23910*/  IMAD.U32 R20, R19.reuse, 0x10000, RZ ;  /* 0x0001000013147824 */ /* 0x040fe200078e00ff */
[----:B------:R-:W-:Y:S01]  /*23920*/  LOP3.LUT R19, R19, 0xffff0000, RZ, 0xc0, !PT ;  /* 0xffff000013137812 */ /* 0x000fe200078ec0ff */
[C---:B---3--:R-:W-:Y:S01]  /*23930*/  IMAD.U32 R18, R12.reuse, 0x10000, RZ ;  /* 0x000100000c127824 */ /* 0x048fe200078e00ff */
[----:B------:R-:W-:Y:S01]  /*23940*/  LOP3.LUT R17, R12, 0xffff0000, RZ, 0xc0, !PT ;  /* 0xffff00000c117812 */ /* 0x000fe200078ec0ff */
[C---:B------:R-:W-:Y:S01]  /*23950*/  IMAD.U32 R12, R14.reuse, 0x10000, RZ ;  /* 0x000100000e0c7824 */ /* 0x040fe200078e00ff */
[----:B------:R-:W-:Y:S01]  /*23960*/  LOP3.LUT R11, R14, 0xffff0000, RZ, 0xc0, !PT ;  /* 0xffff00000e0b7812 */ /* 0x000fe200078ec0ff */
[----:B------:R-:W-:Y:S01]  /*23970*/  FMUL.FTZ R14, R18, R42 ;  /* 0x0000002a120e7220 */ /* 0x000fe20000410000 */
[C---:B------:R-:W-:Y:S01]  /*23980*/  LOP3.LUT R2, R15.reuse, 0xffff0000, RZ, 0xc0, !PT ;  /* 0xffff00000f027812 */ /* 0x040fe200078ec0ff */
[----:B------:R-:W-:-:S02]  /*23990*/  IMAD.U32 R3, R15, 0x10000, RZ ;  /* 0x000100000f037824 */ /* 0x000fc400078e00ff */
[-C--:B------:R-:W-:Y:S02]  /*239a0*/  FFMA.FTZ R65, R26, R37.reuse, -R14 ;  /* 0x000000251a417223 */ /* 0x080fe4000001080e */
[----:B------:R-:W-:Y:S02]  /*239b0*/  FMUL.FTZ R15, R18, R37 ;  /* 0x00000025120f7220 */ /* 0x000fe40000410000 */
[----:B------:R-:W-:Y:S02]  /*239c0*/  FMUL.FTZ R14, R17, R55 ;  /* 0x00000037110e7220 */ /* 0x000fe40000410000 */
[C---:B------:R-:W-:Y:S01]  /*239d0*/  IMAD.U32 R16, R13.reuse, 0x10000, RZ ;  /* 0x000100000d107824 */ /* 0x040fe200078e00ff */
[----:B------:R-:W-:Y:S01]  /*239e0*/  LOP3.LUT R13, R13, 0xffff0000, RZ, 0xc0, !PT ;  /* 0xffff00000d0d7812 */ /* 0x000fe200078ec0ff */
[----:B------:R-:W-:Y:S02]  /*239f0*/  IMAD.U32 R18, R33, 0x10000, RZ ;  /* 0x0001000021127824 */ /* 0x000fe400078e00ff */
[----:B------:R-:W-:-:S02]  /*23a00*/  FFMA.FTZ R37, R25, R29, -R14 ;  /* 0x0000001d19257223 */ /* 0x000fc4000001080e */
[----:B------:R-:W-:Y:S02]  /*23a10*/  FFMA.FTZ R42, R26, R42, R15 ;  /* 0x0000002a1a2a7223 */ /* 0x000fe4000001000f */
[C---:B------:R-:W-:Y:S02]  /*23a20*/  FMUL.FTZ R14, R16.reuse, R18 ;  /* 0x00000012100e7220 */ /* 0x040fe40000410000 */
[----:B------:R-:W-:Y:S02]  /*23a30*/  FMUL.FTZ R17, R17, R29 ;  /* 0x0000001d11117220 */ /* 0x000fe40000410000 */
[-C--:B------:R-:W-:Y:S01]  /*23a40*/  FMUL.FTZ R15, R16, R43.reuse ;  /* 0x0000002b100f7220 */ /* 0x080fe20000410000 */
[----:B------:R-:W-:Y:S01]  /*23a50*/  LOP3.LUT R16, R33, 0xffff0000, RZ, 0xc0, !PT ;  /* 0xffff000021107812 */ /* 0x000fe200078ec0ff */
[----:B------:R-:W-:Y:S02]  /*23a60*/  FFMA.FTZ R26, R24, R43, R14 ;  /* 0x0000002b181a7223 */ /* 0x000fe4000001000e */
[----:B------:R-:W-:-:S02]  /*23a70*/  FFMA.FTZ R34, R25, R55, R17 ;  /* 0x0000003719227223 */ /* 0x000fc40000010011 */
[----:B------:R-:W-:Y:S02]  /*23a80*/  FFMA.FTZ R29, R24, R18, -R15 ;  /* 0x00000012181d7223 */ /* 0x000fe4000001080f */
[----:B------:R-:W-:Y:S02]  /*23a90*/  FMUL.FTZ R14, R13, R23 ;  /* 0x000000170d0e7220 */ /* 0x000fe40000410000 */
[----:B------:R-:W-:Y:S02]  /*23aa0*/  IMAD.U32 R17, R32, 0x10000, RZ ;  /* 0x0001000020117824 */ /* 0x000fe400078e00ff */
[----:B------:R-:W-:Y:S02]  /*23ab0*/  IMAD.U32 R24, R28, 0x10000, RZ ;  /* 0x000100001c187824 */ /* 0x000fe400078e00ff */
[----:B------:R-:W-:Y:S02]  /*23ac0*/  IMAD.U32 R33, R27, 0x10000, RZ ;  /* 0x000100001b217824 */ /* 0x000fe400078e00ff */
[----:B------:R-:W-:-:S02]  /*23ad0*/  FMUL.FTZ R15, R13, R16 ;  /* 0x000000100d0f7220 */ /* 0x000fc40000410000 */
[----:B------:R-:W-:Y:S02]  /*23ae0*/  FFMA.FTZ R25, R22, R16, -R14 ;  /* 0x0000001016197223 */ /* 0x000fe4000001080e */
[C---:B------:R-:W-:Y:S02]  /*23af0*/  FMUL.FTZ R14, R12.reuse, R24 ;  /* 0x000000180c0e7220 */ /* 0x040fe40000410000 */
[----:B------:R-:W-:Y:S02]  /*23b00*/  FMUL.FTZ R13, R12, R17 ;  /* 0x000000110c0d7220 */ /* 0x000fe40000410000 */
[----:B------:R-:W-:Y:S02]  /*23b10*/  IMAD.U32 R16, R30, 0x10000, RZ ;  /* 0x000100001e107824 */ /* 0x000fe400078e00ff */
[----:B------:R-:W-:Y:S02]  /*23b20*/  FMUL.FTZ R12, R3, R33 ;  /* 0x00000021030c7220 */ /* 0x000fe40000410000 */
[----:B------:R-:W-:-:S02]  /*23b30*/  FFMA.FTZ R23, R22, R23, R15 ;  /* 0x0000001716177223 */ /* 0x000fc4000001000f */
[C---:B------:R-:W-:Y:S01]  /*23b40*/  FFMA.FTZ R18, R21.reuse, R17, -R14 ;  /* 0x0000001115127223 */ /* 0x040fe2000001080e */
[----:B------:R-:W-:Y:S01]  /*23b50*/  LOP3.LUT R17, R28, 0xffff0000, RZ, 0xc0, !PT ;  /* 0xffff00001c117812 */ /* 0x000fe200078ec0ff */
[----:B------:R-:W-:Y:S01]  /*23b60*/  FFMA.FTZ R22, R21, R24, R13 ;  /* 0x0000001815167223 */ /* 0x000fe2000001000d */
[----:B------:R-:W-:Y:S01]  /*23b70*/  LOP3.LUT R14, R32, 0xffff0000, RZ, 0xc0, !PT ;  /* 0xffff0000200e7812 */ /* 0x000fe200078ec0ff */
[-C--:B------:R-:W-:Y:S01]  /*23b80*/  FMUL.FTZ R3, R3, R16.reuse ;  /* 0x0000001003037220 */ /* 0x080fe20000410000 */
[----:B------:R-:W-:Y:S01]  /*23b90*/  LOP3.LUT R13, R30, 0xffff0000, RZ, 0xc0, !PT ;  /* 0xffff00001e0d7812 */ /* 0x000fe200078ec0ff */
[C---:B------:R-:W-:Y:S01]  /*23ba0*/  FFMA.FTZ R21, R20.reuse, R16, -R12 ;  /* 0x0000001014157223 */ /* 0x040fe2000001080c */
[----:B------:R-:W-:Y:S01]  /*23bb0*/  LOP3.LUT R16, R27, 0xffff0000, RZ, 0xc0, !PT ;  /* 0xffff00001b107812 */ /* 0x000fe200078ec0ff */
[----:B------:R-:W-:Y:S02]  /*23bc0*/  FFMA.FTZ R15, R20, R33, R3 ;  /* 0x00000021140f7223 */ /* 0x000fe40000010003 */
[----:B------:R-:W-:-:S02]  /*23bd0*/  FMUL.FTZ R12, R11, R17 ;  /* 0x000000110b0c7220 */ /* 0x000fc40000410000 */
[C---:B------:R-:W-:Y:S02]  /*23be0*/  FMUL.FTZ R3, R2.reuse, R16 ;  /* 0x0000001002037220 */ /* 0x040fe40000410000 */
        /* <DEDUP_REMOVED lines=14> */
[----:B------:R1:W-:Y:S04]  /*23cd0*/  ST.E.128 [R40.64], R16 ;  /* 0x0000001028007985 */ /* 0x0003e8000c101d04 */
[----:B------:R1:W-:Y:S02]  /*23ce0*/  ST.E.128 [R38.64], R12 ;  /* 0x0000000c26007985 */ /* 0x0003e4000c101d04 */
.L_x_1428:
[----:B------:R-:W-:Y:S05]  /*23cf0*/  BSYNC B0 ;  /* 0x0000000000007941 */ /* 0x000fea0003800000 */
.L_x_1427:
[----:B------:R-:W-:-:S04]  /*23d00*/  IADD3 R3, R64, 0x40, RZ ;  /* 0x0000004040037810 */ /* 0x000fc80007ffe0ff */
[----:B------:R-:W-:-:S13]  /*23d10*/  ISETP.GE.AND P0, PT, R3, R36, PT ;  /* 0x000000240300720c */ /* 0x000fda0003f06270 */
[----:B------:R-:W-:Y:S05]  /*23d20*/  @P0 BRA `(.L_x_1426) ;  /* 0x0000077000000947 */ /* 0x000fea0003800000 */
[----:B-1----:R-:W-:Y:S01]  /*23d30*/  SHF.R.S32.HI R12, RZ, 0x1f, R3 ;  /* 0x0000001fff0c7819 */ /* 0x002fe20000011403 */
[----:B------:R-:W-:Y:S01]  /*23d40*/  IMAD.SHL.U32 R14, R96, 0x40, RZ ;  /* 0x00000040600e7824 */ /* 0x000fe200078e00ff */
[----:B------:R-:W-:Y:S02]  /*23d50*/  SHF.R.S32.HI R2, RZ, 0x1f, R35 ;  /* 0x0000001fff027819 */ /* 0x000fe40000011423 */
[CC--:B------:R-:W-:Y:S02]  /*23d60*/  LEA.HI R11, R12.reuse, R3.reuse, RZ, 0x3 ;  /* 0x000000030c0b7211 */ /* 0x0c0fe400078f18ff */
[----:B------:R-:W-:Y:S02]  /*23d70*/  LEA.HI R3, R12, R3, RZ, 0x6 ;  /* 0x000000030c037211 */ /* 0x000fe400078f30ff */
[----:B------:R-:W-:Y:S02]  /*23d80*/  LEA.HI R13, R2, R35, RZ, 0x6 ;  /* 0x00000023020d7211 */ /* 0x000fe400078f30ff */
[----:B------:R-:W-:Y:S01]  /*23d90*/  SHF.R.S32.HI R12, RZ, 0x3, R11 ;  /* 0x00000003ff0c7819 */ /* 0x000fe2000001140b */
[----:B------:R-:W-:Y:S01]  /*23da0*/  IMAD.SHL.U32 R15, R3, 0x80, RZ ;  /* 0x00000080030f7824 */ /* 0x000fe200078e00ff */
[----:B------:R-:W-:Y:S01]  /*23db0*/  LOP3.LUT R2, R14, 0x1c0, RZ, 0xc0, !PT ;  /* 0x000001c00e027812 */ /* 0x000fe200078ec0ff */
[----:B------:R-:W-:Y:S01]  /*23dc0*/  IMAD.SHL.U32 R14, R13, 0x8, RZ ;  /* 0x000000080d0e7824 */ /* 0x000fe200078e00ff */
[----:B------:R-:W-:-:S02]  /*23dd0*/  LEA.HI R3, R36, R12, RZ, 0x1d ;  /* 0x0000000c24037211 */ /* 0x000fc400078fe8ff */
[----:B------:R-:W-:Y:S02]  /*23de0*/  LOP3.LUT R13, R2, 0x38, R11, 0xf8, !PT ;  /* 0x00000038020d7812 */ /* 0x000fe400078ef80b */
[----:B------:R-:W-:Y:S02]  /*23df0*/  SHF.R.U32.HI R16, RZ, 0x3, R2 ;  /* 0x00000003ff107819 */ /* 0x000fe40000011602 */
[----:B------:R-:W-:Y:S02]  /*23e00*/  SHF.R.S32.HI R12, RZ, 0x1f, R3 ;  /* 0x0000001fff0c7819 */ /* 0x000fe40000011403 */
[----:B------:R-:W-:Y:S02]  /*23e10*/  LOP3.LUT R11, R14, 0xfffffe00, RZ, 0xc0, !PT ;  /* 0xfffffe000e0b7812 */ /* 0x000fe400078ec0ff */
[----:B------:R-:W-:Y:S01]  /*23e20*/  LOP3.LUT R14, R13, R16, RZ, 0x3c, !PT ;  /* 0x000000100d0e7212 */ /* 0x000fe200078e3cff */
[----:B------:R-:W-:Y:S01]  /*23e30*/  IMAD.SHL.U32 R13, R3, 0x8, RZ ;  /* 0x00000008030d7824 */ /* 0x000fe200078e00ff */
[----:B------:R-:W-:-:S02]  /*23e40*/  LEA.HI R3, R12, R3, RZ, 0x3 ;  /* 0x000000030c037211 */ /* 0x000fc400078f18ff */
[----:B------:R-:W-:Y:S02]  /*23e50*/  LOP3.LUT R15, R15, 0xffffe000, RZ, 0xc0, !PT ;  /* 0xffffe0000f0f7812 */ /* 0x000fe400078ec0ff */
[----:B------:R-:W-:Y:S01]  /*23e60*/  LOP3.LUT R12, R2, 0x38, R13, 0xf8, !PT ;  /* 0x00000038020c7812 */ /* 0x000fe200078ef80d */
[----:B------:R-:W-:Y:S01]  /*23e70*/  IMAD.SHL.U32 R2, R3, 0x400, RZ ;  /* 0x0000040003027824 */ /* 0x000fe200078e00ff */
[----:B------:R-:W-:Y:S02]  /*23e80*/  IADD3 R14, R14, R15, R11 ;  /* 0x0000000f0e0e7210 */ /* 0x000fe40007ffe00b */
[----:B------:R-:W-:Y:S02]  /*23e90*/  LOP3.LUT R3, R12, R16, RZ, 0x3c, !PT ;  /* 0x000000100c037212 */ /* 0x000fe400078e3cff */
[----:B------:R-:W-:Y:S01]  /*23ea0*/  LOP3.LUT R2, R2, 0xffffe000, RZ, 0xc0, !PT ;  /* 0xffffe00002027812 */ /* 0x000fe200078ec0ff */
[----:B-----5:R-:W-:-:S03]  /*23eb0*/  IMAD.WIDE.U32 R40, R14, 0x2, R52 ;  /* 0x000000020e287825 */ /* 0x020fc600078e0034 */
[----:B------:R-:W-:Y:S02]  /*23ec0*/  IADD3 R2, R3, R2, R11 ;  /* 0x0000000203027210 */ /* 0x000fe40007ffe00b */
[----:B------:R-:W2:Y:S03]  /*23ed0*/  LD.E.128 R16, [R40.64] ;  /* 0x0000000428107980 */ /* 0x000ea6000c101d00 */
[----:B------:R-:W-:-:S05]  /*23ee0*/  IMAD.WIDE.U32 R38, R2, 0x2, R52 ;  /* 0x0000000202267825 */ /* 0x000fca00078e0034 */
[----:B------:R-:W3:Y:S01]  /*23ef0*/  LD.E.128 R12, [R38.64] ;  /* 0x00000004260c7980 */ /* 0x000ee2000c101d00 */
[----:B------:R-:W-:Y:S02]  /*23f00*/  SHF.R.U64 R21, R48, 0x10, R49 ;  /* 0x0000001030157819 */ /* 0x000fe40000001231 */
[----:B------:R-:W-:Y:S02]  /*23f10*/  SHF.R.U64 R2, R44, 0x10, R45 ;  /* 0x000000102c027819 */ /* 0x000fe4000000122d */
[----:B------:R-:W-:Y:S02]  /*23f20*/  PRMT R29, R67, 0x5432, R21 ;  /* 0x00005432431d7816 */ /* 0x000fe40000000015 */
[----:B------:R-:W-:Y:S02]  /*23f30*/  SHF.R.U64 R22, R50, 0x10, R51 ;  /* 0x0000001032167819 */ /* 0x000fe40000001233 */
[----:B------:R-:W-:Y:S01]  /*23f40*/  SHF.R.U64 R11, R46, 0x10, R47 ;  /* 0x000000102e0b7819 */ /* 0x000fe2000000122f */
[----:B------:R-:W-:Y:S01]  /*23f50*/  IMAD.U32 R37, R29, 0x10000, RZ ;  /* 0x000100001d257824 */ /* 0x000fe200078e00ff */
[----:B------:R-:W-:-:S02]  /*23f60*/  PRMT R34, R112, 0x5432, R2 ;  /* 0x0000543270227816 */ /* 0x000fc40000000002 */
[----:B------:R-:W-:Y:S02]  /*23f70*/  PRMT R28, R98, 0x5432, R22 ;  /* 0x00005432621c7816 */ /* 0x000fe40000000016 */
[----:B------:R-:W-:Y:S01]  /*23f80*/  SHF.R.U32.HI R3, RZ, 0x10, R45 ;  /* 0x00000010ff037819 */ /* 0x000fe2000001162d */
[----:B------:R-:W-:Y:S01]  /*23f90*/  IMAD.U32 R35, R34, 0x10000, RZ ;  /* 0x0001000022237824 */ /* 0x000fe200078e00ff */
[----:B------:R-:W-:Y:S02]  /*23fa0*/  SHF.R.U32.HI R23, RZ, 0x10, R49 ;  /* 0x00000010ff177819 */ /* 0x000fe40000011631 */
[----:B------:R-:W-:Y:S02]  /*23fb0*/  PRMT R32, R113, 0x5432, R11 ;  /* 0x0000543271207816 */ /* 0x000fe4000000000b */
[----:B------:R-:W-:Y:S02]  /*23fc0*/  LOP3.LUT R42, R29, 0xffff0000, RZ, 0xc0, !PT ;  /* 0xffff00001d2a7812 */ /* 0x000fe400078ec0ff */
[----:B------:R-:W-:-:S02]  /*23fd0*/  PRMT R33, R112, 0x5410, R3 ;  /* 0x0000541070217816 */ /* 0x000fc40000000003 */
[----:B------:R-:W-:Y:S02]  /*23fe0*/  PRMT R23, R67, 0x5410, R23 ;  /* 0x0000541043177816 */ /* 0x000fe40000000017 */
[----:B------:R-:W-:Y:S02]  /*23ff0*/  LOP3.LUT R29, R34, 0xffff0000, RZ, 0xc0, !PT ;  /* 0xffff0000221d7812 */ /* 0x000fe400078ec0ff */
[----:B------:R-:W-:Y:S01]  /*24000*/  SHF.R.U32.HI R27, RZ, 0x10, R51 ;  /* 0x00000010ff1b7819 */ /* 0x000fe20000011633 */
[C---:B------:R-:W-:Y:S01]  /*24010*/  IMAD.U32 R34, R23.reuse, 0x10000, RZ ;  /* 0x0001000017227824 */ /* 0x040fe200078e00ff */
[----:B------:R-:W-:Y:S02]  /*24020*/  LOP3.LUT R23, R23, 0xffff0000, RZ, 0xc0, !PT ;  /* 0xffff000017177812 */ /* 0x000fe400078ec0ff */
[----:B------:R-:W-:Y:S02]  /*24030*/  SHF.R.U32.HI R20, RZ, 0x10, R47 ;  /* 0x00000010ff147819 */ /* 0x000fe4000001162f */
[----:B------:R-:W-:-:S02]  /*24040*/  PRMT R27, R98, 0x5410, R27 ;  /* 0x00005410621b7816 */ /* 0x000fc4000000001b */
[----:B------:R-:W-:Y:S01]  /*24050*/  PRMT R30, R113, 0x5410, R20 ;  /* 0x00005410711e7816 */ /* 0x000fe20000000014 */
        /* <DEDUP_REMOVED lines=68> */
.L_x_1426:
[----:B------:R-:W-:Y:S05]  /*244a0*/  BSYNC B1 ;  /* 0x0000000000017941 */ /* 0x000fea0003800000 */
.L_x_1425:
[----:B------:R-:W-:Y:S01]  /*244b0*/  IADD3 R46, R96, 0x20, RZ ;  /* 0x00000020602e7810 */ /* 0x000fe20007ffe0ff */
[----:B------:R-:W-:Y:S03]  /*244c0*/  BSSY B1, `(.L_x_1429) ;  /* 0x00000f1000017945 */ /* 0x000fe60003800000 */
[----:B------:R-:W-:-:S13]  /*244d0*/  ISETP.GE.AND P0, PT, R46, R66, PT ;  /* 0x000000422e00720c */ /* 0x000fda0003f06270 */
[----:B------:R-:W-:Y:S05]  /*244e0*/  @P0 BRA `(.L_x_1430) ;  /* 0x00000ee000000947 */ /* 0x000fea0003800000 */
[----:B------:R-:W-:Y:S01]  /*244f0*/  ISETP.GE.AND P0, PT, R64, R36, PT ;  /* 0x000000244000720c */ /* 0x000fe20003f06270 */
[----:B------:R-:W-:-:S12]  /*24500*/  BSSY B0, `(.L_x_1431) ;  /* 0x0000072000007945 */ /* 0x000fd80003800000 */
[----:B------:R-:W-:Y:S05]  /*24510*/  @P0 BRA `(.L_x_1432) ;  /* 0x0000070000000947 */ /* 0x000fea0003800000 */
[----:B------:R-:W-:Y:S01]  /*24520*/  SHF.R.S32.HI R3, RZ, 0x1f, R46 ;  /* 0x0000001fff037819 */ /* 0x000fe2000001142e */
[----:B------:R-:W-:Y:S01]  /*24530*/  IMAD.SHL.U32 R2, R46, 0x40, RZ ;  /* 0x000000402e027824 */ /* 0x000fe200078e00ff */
[----:B-1----:R-:W-:Y:S02]  /*24540*/  LEA.HI R12, R36, R54, RZ, 0x1d ;  /* 0x00000036240c7211 */ /* 0x002fe400078fe8ff */
        /* <DEDUP_REMOVED lines=109> */
.L_x_1432:
[----:B------:R-:W-:Y:S05]  /*24c20*/  BSYNC B0 ;  /* 0x0000000000007941 */ /* 0x000fea0003800000 */
.L_x_1431:
[----:B------:R-:W-:-:S04]  /*24c30*/  IADD3 R3, R64, 0x40, RZ ;  /* 0x0000004040037810 */ /* 0x000fc80007ffe0ff */
[----:B------:R-:W-:-:S13]  /*24c40*/  ISETP.GE.AND P0, PT, R3, R36, PT ;  /* 0x000000240300720c */ /* 0x000fda0003f06270 */
[----:B------:R-:W-:Y:S05]  /*24c50*/  @P0 BRA `(.L_x_1430) ;  /* 0x0000077000000947 */ /* 0x000fea0003800000 */
[----:B------:R-:W-:Y:S01]  /*24c60*/  SHF.R.S32.HI R2, RZ, 0x1f, R3 ;  /* 0x0000001fff027819 */ /* 0x000fe20000011403 */
[----:B-1----:R-:W-:Y:S01]  /*24c70*/  IMAD.SHL.U32 R14, R46, 0x40, RZ ;  /* 0x000000402e0e7824 */ /* 0x002fe200078e00ff */
[----:B------:R-:W-:Y:S02]  /*24c80*/  SHF.R.S32.HI R12, RZ, 0x1f, R46 ;  /* 0x0000001fff0c7819 */ /* 0x000fe4000001142e */
[CC--:B------:R-:W-:Y:S02]  /*24c90*/  LEA.HI R11, R2.reuse, R3.reuse, RZ, 0x3 ;  /* 0x00000003020b7211 */ /* 0x0c0fe400078f18ff */
[----:B------:R-:W-:Y:S02]  /*24ca0*/  LEA.HI R3, R2, R3, RZ, 0x6 ;  /* 0x0000000302037211 */ /* 0x000fe400078f30ff */
[----:B------:R-:W-:Y:S02]  /*24cb0*/  SHF.R.S32.HI R13, RZ, 0x3, R11 ;  /* 0x00000003ff0d7819 */ /* 0x000fe4000001140b */
[----:B------:R-:W-:-:S02]  /*24cc0*/  LEA.HI R12, R12, R46, RZ, 0x3 ;  /* 0x0000002e0c0c7211 */ /* 0x000fc400078f18ff */
[----:B------:R-:W-:Y:S01]  /*24cd0*/  LOP3.LUT R2, R14, 0x1c0, RZ, 0xc0, !PT ;  /* 0x000001c00e027812 */ /* 0x000fe200078ec0ff */
[----:B------:R-:W-:Y:S01]  /*24ce0*/  IMAD.SHL.U32 R14, R3, 0x80, RZ ;  /* 0x00000080030e7824 */ /* 0x000fe200078e00ff */
[----:B------:R-:W-:Y:S01]  /*24cf0*/  LEA.HI R3, R36, R13, RZ, 0x1d ;  /* 0x0000000d24037211 */ /* 0x000fe200078fe8ff */
[----:B------:R-:W-:Y:S01]  /*24d00*/  IMAD.SHL.U32 R15, R12, 0x40, RZ ;  /* 0x000000400c0f7824 */ /* 0x000fe200078e00ff */
[----:B------:R-:W-:Y:S02]  /*24d10*/  LOP3.LUT R13, R2, 0x38, R11, 0xf8, !PT ;  /* 0x00000038020d7812 */ /* 0x000fe400078ef80b */
[----:B------:R-:W-:Y:S02]  /*24d20*/  SHF.R.U32.HI R17, RZ, 0x3, R2 ;  /* 0x00000003ff117819 */ /* 0x000fe40000011602 */
[----:B------:R-:W-:Y:S02]  /*24d30*/  SHF.R.S32.HI R12, RZ, 0x1f, R3 ;  /* 0x0000001fff0c7819 */ /* 0x000fe40000011403 */
[----:B------:R-:W-:-:S02]  /*24d40*/  LOP3.LUT R16, R14, 0xffffe000, RZ, 0xc0, !PT ;  /* 0xffffe0000e107812 */ /* 0x000fc400078ec0ff */
[----:B------:R-:W-:Y:S01]  /*24d50*/  LOP3.LUT R14, R13, R17, RZ, 0x3c, !PT ;  /* 0x000000110d0e7212 */ /* 0x000fe200078e3cff */
[----:B------:R-:W-:Y:S01]  /*24d60*/  IMAD.SHL.U32 R13, R3, 0x8, RZ ;  /* 0x00000008030d7824 */ /* 0x000fe200078e00ff */
[----:B------:R-:W-:Y:S02]  /*24d70*/  LEA.HI R3, R12, R3, RZ, 0x3 ;  /* 0x000000030c037211 */ /* 0x000fe400078f18ff */
[----:B------:R-:W-:Y:S02]  /*24d80*/  LOP3.LUT R11, R15, 0xfffffe00, RZ, 0xc0, !PT ;  /* 0xfffffe000f0b7812 */ /* 0x000fe400078ec0ff */
[----:B------:R-:W-:Y:S01]  /*24d90*/  LOP3.LUT R12, R2, 0x38, R13, 0xf8, !PT ;  /* 0x00000038020c7812 */ /* 0x000fe200078ef80d */
[----:B------:R-:W-:Y:S01]  /*24da0*/  IMAD.SHL.U32 R2, R3, 0x400, RZ ;  /* 0x0000040003027824 */ /* 0x000fe200078e00ff */
[----:B------:R-:W-:Y:S02]  /*24db0*/  IADD3 R14, R14, R16, R11 ;  /* 0x000000100e0e7210 */ /* 0x000fe40007ffe00b */
[----:B------:R-:W-:-:S02]  /*24dc0*/  LOP3.LUT R3, R12, R17, RZ, 0x3c, !PT ;  /* 0x000000110c037212 */ /* 0x000fc400078e3cff */
        /* <DEDUP_REMOVED lines=96> */
.L_x_1430:
[----:B------:R-:W-:Y:S05]  /*253d0*/  BSYNC B1 ;  /* 0x0000000000017941 */ /* 0x000fea0003800000 */
.L_x_1429:
        /* <DEDUP_REMOVED lines=119> */
.L_x_1436:
[----:B------:R-:W-:Y:S05]  /*25b50*/  BSYNC B0 ;  /* 0x0000000000007941 */ /* 0x000fea0003800000 */
.L_x_1435:
        /* <DEDUP_REMOVED lines=122> */
.L_x_1434:
[----:B------:R-:W-:Y:S05]  /*26300*/  BSYNC B1 ;  /* 0x0000000000017941 */ /* 0x000fea0003800000 */
.L_x_1433:
[----:B------:R-:W-:Y:S01]  /*26310*/  IADD3 R2, R96, 0x60, RZ ;  /* 0x0000006060027810 */ /* 0x000fe20007ffe0ff */
[----:B-1----:R-:W-:-:S02]  /*26320*/  IMAD.MOV.U32 R12, RZ, RZ, R143 ;  /* 0x000000ffff0c7224 */ /* 0x002fc400078e008f */
[----:B------:R-:W-:Y:S01]  /*26330*/  IMAD.MOV.U32 R13, RZ, RZ, 0x0 ;  /* 0x00000000ff0d7424 */ /* 0x000fe200078e00ff */
[----:B------:R-:W-:-:S13]  /*26340*/  ISETP.GE.AND P0, PT, R2, R66, PT ;  /* 0x000000420200720c */ /* 0x000fda0003f06270 */
[----:B------:R-:W-:Y:S05]  /*26350*/  @P0 RET.REL.NODEC R12 `(_ZN7cutlass13device_kernelIN5flash19enable_sm80_to_sm89INS1_16FlashAttnFwdSm80INS1_25CollectiveMainloopFwdSm80ILi8ELi1ELb0EN4cute5tupleIJNS5_1CILi128EEENS7_ILi48EEENS7_ILi256EEEEEELi256ENS_10bfloat16_tEfNS_4arch4Sm80ELb0ELb1ELb1ELb1ELb1ELb1ELb1ELb0EEENS1_21CollectiveEpilogueFwdINS6_IJS8_SA_S9_EEENS6_IJNS7_ILi1EEESI_SI_EEESC_SE_Li256ELb1ELb1ELb0ELb0EEENS1_19SingleTileSchedulerILb1ELb0ELb1ELi128EEEEEEEEEvNT_6ParamsE) ;  /* 0xfffd9ca00c000950 */ /* 0x000fea0003c3ffff */
        /* <DEDUP_REMOVED lines=27> */
[----:B------:R-:W-:Y:S02]  /*26510*/  SHF.R.U64 R3, R76, 0x10, R77 ;  /* 0x000000104c037819 */ /* 0x000fe4000000124d */
[----:B------:R-:W-:Y:S02]  /*26520*/  SHF.R.U32.HI R23, RZ, 0x10, R101 ;  /* 0x00000010ff177819 */ /* 0x000fe40000011665 */
[----:B------:R-:W-:Y:S02]  /*26530*/  PRMT R26, R97, 0x5432, R22 ;  /* 0x00005432611a7816 */ /* 0x000fe40000000016 */
[----:B------:R-:W-:-:S02]  /*26540*/  SHF.R.U32.HI R21, RZ, 0x10, R79 ;  /* 0x00000010ff157819 */ /* 0x000fc4000001164f */
[----:B------:R-:W-:Y:S01]  /*26550*/  SHF.R.U32.HI R27, RZ, 0x10, R103 ;  /* 0x00000010ff1b7819 */ /* 0x000fe20000011667 */
[----:B------:R-:W-:Y:S01]  /*26560*/  IMAD.U32 R42, R26, 0x10000, RZ ;  /* 0x000100001a2a7824 */ /* 0x000fe200078e00ff */
[----:B------:R-:W-:Y:S02]  /*26570*/  PRMT R33, R133, 0x5432, R20 ;  /* 0x0000543285217816 */ /* 0x000fe40000000014 */
[----:B------:R-:W-:Y:S02]  /*26580*/  PRMT R35, R132, 0x5432, R3 ;  /* 0x0000543284237816 */ /* 0x000fe40000000003 */
[----:B------:R-:W-:Y:S02]  /*26590*/  PRMT R25, R97, 0x5410, R23 ;  /* 0x0000541061197816 */ /* 0x000fe40000000017 */
[----:B------:R-:W-:Y:S01]  /*265a0*/  PRMT R32, R133, 0x5410, R21 ;  /* 0x0000541085207816 */ /* 0x000fe20000000015 */
[----:B------:R-:W-:Y:S01]  /*265b0*/  IMAD.U32 R37, R35, 0x10000, RZ ;  /* 0x0001000023257824 */ /* 0x000fe200078e00ff */
[----:B------:R-:W-:-:S02]  /*265c0*/  PRMT R23, R131, 0x5410, R27 ;  /* 0x0000541083177816 */ /* 0x000fc4000000001b */
[----:B------:R-:W-:Y:S02]  /*265d0*/  SHF.R.U32.HI R11, RZ, 0x10, R77 ;  /* 0x00000010ff0b7819 */ /* 0x000fe4000001164d */
[----:B------:R-:W-:Y:S02]  /*265e0*/  LOP3.LUT R43, R26, 0xffff0000, RZ, 0xc0, !PT ;  /* 0xffff00001a2b7812 */ /* 0x000fe400078ec0ff */
[----:B------:R-:W-:Y:S02]  /*265f0*/  PRMT R34, R132, 0x5410, R11 ;  /* 0x0000541084227816 */ /* 0x000fe4000000000b */
[----:B------:R-:W-:Y:S01]  /*26600*/  LOP3.LUT R26, R35, 0xffff0000, RZ, 0xc0, !PT ;  /* 0xffff0000231a7812 */ /* 0x000fe200078ec0ff */
[C---:B------:R-:W-:Y:S01]  /*26610*/  IMAD.U32 R35, R25.reuse, 0x10000, RZ ;  /* 0x0001000019237824 */ /* 0x040fe200078e00ff */
[----:B------:R-:W-:Y:S02]  /*26620*/  SHF.R.U64 R24, R102, 0x10, R103 ;  /* 0x0000001066187819 */ /* 0x000fe40000001267 */
[----:B------:R-:W-:-:S02]  /*26630*/  LOP3.LUT R25, R25, 0xffff0000, RZ, 0xc0, !PT ;  /* 0xffff000019197812 */ /* 0x000fc400078ec0ff */
        /* <DEDUP_REMOVED lines=13> */
[C---:B------:R-:W-:Y:S01]  /*26710*/  IMAD.U32 R13, R14.reuse, 0x10000, RZ ;  /* 0x000100000e0d7824 */ /* 0x040fe200078e00ff */
[----:B------:R-:W-:Y:S01]  /*26720*/  LOP3.LUT R12, R14, 0xffff0000, RZ, 0xc0, !PT ;  /* 0xffff00000e0c7812 */ /* 0x000fe200078ec0ff */
[----:B------:R-:W-:Y:S01]  /*26730*/  FMUL.FTZ R14, R19, R42 ;  /* 0x0000002a130e7220 */ /* 0x000fe20000410000 */
[C---:B------:R-:W-:Y:S01]  /*26740*/  LOP3.LUT R3, R15.reuse, 0xffff0000, RZ, 0xc0, !PT ;  /* 0xffff00000f037812 */ /* 0x040fe200078ec0ff */
[----:B------:R-:W-:-:S02]  /*26750*/  IMAD.U32 R11, R15, 0x10000, RZ ;  /* 0x000100000f0b7824 */ /* 0x000fc400078e00ff */
[-C--:B------:R-:W-:Y:S02]  /*26760*/  FMUL.FTZ R15, R19, R37.reuse ;  /* 0x00000025130f7220 */ /* 0x080fe40000410000 */
[C---:B------:R-:W-:Y:S02]  /*26770*/  FFMA.FTZ R45, R29.reuse, R37, -R14 ;  /* 0x000000251d2d7223 */ /* 0x040fe4000001080e */
[----:B------:R-:W-:Y:S02]  /*26780*/  FMUL.FTZ R14, R18, R43 ;  /* 0x0000002b120e7220 */ /* 0x000fe40000410000 */
[----:B------:R-:W-:Y:S02]  /*26790*/  IMAD.U32 R19, R34, 0x10000, RZ ;  /* 0x0001000022137824 */ /* 0x000fe400078e00ff */
[----:B------:R-:W-:Y:S02]  /*267a0*/  FFMA.FTZ R44, R29, R42, R15 ;  /* 0x0000002a1d2c7223 */ /* 0x000fe4000001000f */
[----:B------:R-:W-:-:S02]  /*267b0*/  FFMA.FTZ R42, R28, R26, -R14 ;  /* 0x0000001a1c2a7223 */ /* 0x000fc4000001080e */
[C---:B------:R-:W-:Y:S02]  /*267c0*/  FMUL.FTZ R15, R17.reuse, R35 ;  /* 0x00000023110f7220 */ /* 0x040fe40000410000 */
[-C--:B------:R-:W-:Y:S02]  /*267d0*/  FMUL.FTZ R14, R17, R19.reuse ;  /* 0x00000013110e7220 */ /* 0x080fe40000410000 */
[----:B------:R-:W-:Y:S02]  /*267e0*/  FMUL.FTZ R18, R18, R26 ;  /* 0x0000001a12127220 */ /* 0x000fe40000410000 */
[C---:B------:R-:W-:Y:S01]  /*267f0*/  FFMA.FTZ R29, R27.reuse, R19, -R15 ;  /* 0x000000131b1d7223 */ /* 0x040fe2000001080f */
[----:B------:R-:W-:Y:S01]  /*26800*/  LOP3.LUT R15, R34, 0xffff0000, RZ, 0xc0, !PT ;  /* 0xffff0000220f7812 */ /* 0x000fe200078ec0ff */
[----:B------:R-:W-:Y:S02]  /*26810*/  FFMA.FTZ R27, R27, R35, R14 ;  /* 0x000000231b1b7223 */ /* 0x000fe4000001000e */
[----:B------:R-:W-:-:S02]  /*26820*/  FFMA.FTZ R37, R28, R43, R18 ;  /* 0x0000002b1c257223 */ /* 0x000fc40000010012 */
[----:B------:R-:W-:Y:S02]  /*26830*/  FMUL.FTZ R14, R16, R25 ;  /* 0x00000019100e7220 */ /* 0x000fe40000410000 */
[----:B------:R-:W-:Y:S02]  /*26840*/  IMAD.U32 R18, R24, 0x10000, RZ ;  /* 0x0001000018127824 */ /* 0x000fe400078e00ff */
[----:B------:R-:W-:Y:S02]  /*26850*/  IMAD.U32 R17, R33, 0x10000, RZ ;  /* 0x0001000021117824 */ /* 0x000fe400078e00ff */
[-C--:B------:R-:W-:Y:S02]  /*26860*/  FMUL.FTZ R16, R16, R15.reuse ;  /* 0x0000000f10107220 */ /* 0x080fe40000410000 */
[----:B------:R-:W-:Y:S02]  /*26870*/  FFMA.FTZ R26, R22, R15, -R14 ;  /* 0x0000000f161a7223 */ /* 0x000fe4000001080e */
[----:B------:R-:W-:-:S02]  /*26880*/  IMAD.U32 R28, R23, 0x10000, RZ ;  /* 0x00010000171c7824 */ /* 0x000fc400078e00ff */
[C---:B------:R-:W-:Y:S02]  /*26890*/  FMUL.FTZ R15, R13.reuse, R18 ;  /* 0x000000120d0f7220 */ /* 0x040fe40000410000 */
[----:B------:R-:W-:Y:S02]  /*268a0*/  FMUL.FTZ R14, R13, R17 ;  /* 0x000000110d0e7220 */ /* 0x000fe40000410000 */
[----:B------:R-:W-:Y:S02]  /*268b0*/  IMAD.U32 R19, R32, 0x10000, RZ ;  /* 0x0001000020137824 */ /* 0x000fe400078e00ff */
[----:B------:R-:W-:Y:S01]  /*268c0*/  FFMA.FTZ R25, R22, R25, R16 ;  /* 0x0000001916197223 */ /* 0x000fe20000010010 */
[----:B------:R-:W-:Y:S01]  /*268d0*/  LOP3.LUT R16, R33, 0xffff0000, RZ, 0xc0, !PT ;  /* 0xffff000021107812 */ /* 0x000fe200078ec0ff */
[----:B------:R-:W-:Y:S02]  /*268e0*/  FMUL.FTZ R13, R11, R28 ;  /* 0x0000001c0b0d7220 */ /* 0x000fe40000410000 */
[----:B------:R-:W-:Y:S01]  /*268f0*/  FFMA.FTZ R22, R21, R17, -R15 ;  /* 0x0000001115167223 */ /* 0x000fe2000001080f */
[----:B------:R-:W-:Y:S01]  /*26900*/  LOP3.LUT R17, R23, 0xffff0000, RZ, 0xc0, !PT ;  /* 0xffff000017117812 */ /* 0x000fe200078ec0ff */
[----:B------:R-:W-:Y:S01]  /*26910*/  FFMA.FTZ R21, R21, R18, R14 ;  /* 0x0000001215157223 */ /* 0x000fe2000001000e */
[----:B------:R-:W-:Y:S01]  /*26920*/  LOP3.LUT R18, R24, 0xffff0000, RZ, 0xc0, !PT ;  /* 0xffff000018127812 */ /* 0x000fe200078ec0ff */
[----:B------:R-:W-:-:S02]  /*26930*/  FMUL.FTZ R11, R11, R19 ;  /* 0x000000130b0b7220 */ /* 0x000fc40000410000 */
[----:B------:R-:W-:Y:S01]  /*26940*/  FFMA.FTZ R19, R20, R19, -R13 ;  /* 0x0000001314137223 */ /* 0x000fe2000001080d */
[----:B------:R-:W-:Y:S01]  /*26950*/  LOP3.LUT R13, R32, 0xffff0000, RZ, 0xc0, !PT ;  /* 0xffff0000200d7812 */ /* 0x000fe200078ec0ff */
[----:B------:R-:W-:Y:S02]  /*26960*/  FFMA.FTZ R20, R20, R28, R11 ;  /* 0x0000001c14147223 */ /* 0x000fe4000001000b */
[C---:B------:R-:W-:Y:S02]  /*26970*/  FMUL.FTZ R14, R12.reuse, R18 ;  /* 0x000000120c0e7220 */ /* 0x040fe40000410000 */
[----:B------:R-:W-:Y:S02]  /*26980*/  FMUL.FTZ R11, R12, R16 ;  /* 0x000000100c0b7220 */ /* 0x000fe40000410000 */
[C---:B------:R-:W-:Y:S02]  /*26990*/  FMUL.FTZ R12, R3.reuse, R17 ;  /* 0x00000011030c7220 */ /* 0x040fe40000410000 */
[----:B------:R-:W-:-:S02]  /*269a0*/  FMUL.FTZ R15, R3, R13 ;  /* 0x0000000d030f7220 */ /* 0x000fc40000410000 */
[C---:B------:R-:W-:Y:S02]  /*269b0*/  FFMA.FTZ R3, R31.reuse, R18, R11 ;  /* 0x000000121f037223 */ /* 0x040fe4000001000b */
[----:B------:R-:W-:Y:S01]  /*269c0*/  FFMA.FTZ R14, R31, R16, -R14 ;  /* 0x000000101f0e7223 */ /* 0x000fe2000001080e */
[----:B------:R-:W-:Y:S01]  /*269d0*/  F2FP.BF16.PACK_AB R16, R42, R45 ;  /* 0x0000002d2a10723e */ /* 0x000fe200000010ff */
[C---:B------:R-:W-:Y:S01]  /*269e0*/  FFMA.FTZ R11, R30.reuse, R13, -R12 ;  /* 0x0000000d1e0b7223 */ /* 0x040fe2000001080c */
[----:B------:R-:W-:Y:S01]  /*269f0*/  F2FP.BF16.PACK_AB R12, R37, R44 ;  /* 0x0000002c250c723e */ /* 0x000fe200000010ff */
[----:B------:R-:W-:Y:S01]  /*26a00*/  FFMA.FTZ R15, R30, R17, R15 ;  /* 0x000000111e0f7223 */ /* 0x000fe2000001000f */
[----:B------:R-:W-:Y:S02]  /*26a10*/  F2FP.BF16.PACK_AB R17, R26, R29 ;  /* 0x0000001d1a11723e */ /* 0x000fe400000010ff */
[----:B------:R-:W-:Y:S02]  /*26a20*/  F2FP.BF16.PACK_AB R18, R14, R22 ;  /* 0x000000160e12723e */ /* 0x000fe400000010ff */
[----:B------:R-:W-:-:S02]  /*26a30*/  F2FP.BF16.PACK_AB R19, R11, R19 ;  /* 0x000000130b13723e */ /* 0x000fc400000010ff */
[----:B------:R-:W-:Y:S02]  /*26a40*/  F2FP.BF16.PACK_AB R13, R25, R27 ;  /* 0x0000001b190d723e */ /* 0x000fe400000010ff */
[----:B------:R-:W-:Y:S01]  /*26a50*/  F2FP.BF16.PACK_AB R14, R3, R21 ;  /* 0x00000015030e723e */ /* 0x000fe200000010ff */
[----:B------:R1:W-:Y:S01]  /*26a60*/  ST.E.128 [R40.64], R16 ;  /* 0x0000001028007985 */ /* 0x0003e2000c101d04 */
[----:B------:R-:W-:-:S05]  /*26a70*/  F2FP.BF16.PACK_AB R15, R15, R20 ;  /* 0x000000140f0f723e */ /* 0x000fca00000010ff */
[----:B------:R1:W-:Y:S02]  /*26a80*/  ST.E.128 [R38.64], R12 ;  /* 0x0000000c26007985 */ /* 0x0003e4000c101d04 */
.L_x_1438:
[----:B------:R-:W-:Y:S05]  /*26a90*/  BSYNC B0 ;  /* 0x0000000000007941 */ /* 0x000fea0003800000 */
.L_x_1437:
[----:B------:R-:W-:Y:S01]  /*26aa0*/  IADD3 R3, R64, 0x40, RZ ;  /* 0x0000004040037810 */ /* 0x000fe20007ffe0ff */
[----:B-1----:R-:W-:Y:S02]  /*26ab0*/  IMAD.MOV.U32 R12, RZ, RZ, R143 ;  /* 0x000000ffff0c7224 */ /* 0x002fe400078e008f */
[----:B------:R-:W-:Y:S01]  /*26ac0*/  IMAD.MOV.U32 R13, RZ, RZ, 0x0 ;  /* 0x00000000ff0d7424 */ /* 0x000fe200078e00ff */
[----:B------:R-:W-:-:S13]  /*26ad0*/  ISETP.GE.AND P0, PT, R3, R36, PT ;  /* 0x000000240300720c */ /* 0x000fda0003f06270 */
[----:B------:R-:W-:Y:S05]  /*26ae0*/  @P0 RET.REL.NODEC R12 `(_ZN7cutlass13device_kernelIN5flash19enable_sm80_to_sm89INS1_16FlashAttnFwdSm80INS1_25CollectiveMainloopFwdSm80ILi8ELi1ELb0EN4cute5tupleIJNS5_1CILi128EEENS7_ILi48EEENS7_ILi256EEEEEELi256ENS_10bfloat16_tEfNS_4arch4Sm80ELb0ELb1ELb1ELb1ELb1ELb1ELb1ELb0EEENS1_21CollectiveEpilogueFwdINS6_IJS8_SA_S9_EEENS6_IJNS7_ILi1EEESI_SI_EEESC_SE_Li256ELb1ELb1ELb0ELb0EEENS1_19SingleTileSchedulerILb1ELb0ELb1ELi128EEEEEEEEEvNT_6ParamsE) ;  /* 0xfffd95100c000950 */ /* 0x000fea0003c3ffff */
[----:B------:R-:W-:Y:S01]  /*26af0*/  SHF.R.S32.HI R12, RZ, 0x1f, R3 ;  /* 0x0000001fff0c7819 */ /* 0x000fe20000011403 */
[----:B------:R-:W-:Y:S01]  /*26b00*/  IMAD.SHL.U32 R13, R2, 0x40, RZ ;  /* 0x00000040020d7824 */ /* 0x000fe200078e00ff */
[----:B------:R-:W-:Y:S02]  /*26b10*/  SHF.R.S32.HI R15, RZ, 0x1f, R2 ;  /* 0x0000001fff0f7819 */ /* 0x000fe40000011402 */
[CC--:B------:R-:W-:Y:S02]  /*26b20*/  LEA.HI R11, R12.reuse, R3.reuse, RZ, 0x3 ;  /* 0x000000030c0b7211 */ /* 0x0c0fe400078f18ff */
[----:B------:R-:W-:Y:S02]  /*26b30*/  LEA.HI R12, R12, R3, RZ, 0x6 ;  /* 0x000000030c0c7211 */ /* 0x000fe400078f30ff */
[----:B------:R-:W-:Y:S02]  /*26b40*/  SHF.R.S32.HI R14, RZ, 0x3, R11 ;  /* 0x00000003ff0e7819 */ /* 0x000fe4000001140b */
[----:B------:R-:W-:Y:S01]  /*26b50*/  LOP3.LUT R3, R13, 0x1c0, RZ, 0xc0, !PT ;  /* 0x000001c00d037812 */ /* 0x000fe200078ec0ff */
[----:B------:R-:W-:Y:S01]  /*26b60*/  IMAD.SHL.U32 R12, R12, 0x80, RZ ;  /* 0x000000800c0c7824 */ /* 0x000fe200078e00ff */
[----:B------:R-:W-:-:S02]  /*26b70*/  LEA.HI R13, R15, R2, RZ, 0x3 ;  /* 0x000000020f0d7211 */ /* 0x000fc400078f18ff */
[----:B------:R-:W-:Y:S02]  /*26b80*/  LEA.HI R2, R36, R14, RZ, 0x1d ;  /* 0x0000000e24027211 */ /* 0x000fe400078fe8ff */
[----:B------:R-:W-:Y:S02]  /*26b90*/  LOP3.LUT R15, R12, 0xffffe000, RZ, 0xc0, !PT ;  /* 0xffffe0000c0f7812 */ /* 0x000fe400078ec0ff */
[----:B------:R-:W-:Y:S02]  /*26ba0*/  SHF.R.S32.HI R12, RZ, 0x1f, R2 ;  /* 0x0000001fff0c7819 */ /* 0x000fe40000011402 */
[----:B------:R-:W-:Y:S01]  /*26bb0*/  LOP3.LUT R14, R3, 0x38, R11, 0xf8, !PT ;  /* 0x00000038030e7812 */ /* 0x000fe200078ef80b */
[----:B------:R-:W-:Y:S01]  /*26bc0*/  IMAD.SHL.U32 R11, R13, 0x40, RZ ;  /* 0x000000400d0b7824 */ /* 0x000fe200078e00ff */
[----:B------:R-:W-:Y:S01]  /*26bd0*/  SHF.R.U32.HI R16, RZ, 0x3, R3 ;  /* 0x00000003ff107819 */ /* 0x000fe20000011603 */
[----:B------:R-:W-:Y:S01]  /*26be0*/  IMAD.SHL.U32 R13, R2, 0x8, RZ ;  /* 0x00000008020d7824 */ /* 0x000fe200078e00ff */
[----:B------:R-:W-:-:S02]  /*26bf0*/  LEA.HI R2, R12, R2, RZ, 0x3 ;  /* 0x000000020c027211 */ /* 0x000fc400078f18ff */
[----:B------:R-:W-:Y:S02]  /*26c00*/  LOP3.LUT R11, R11, 0xfffffe00, RZ, 0xc0, !PT ;  /* 0xfffffe000b0b7812 */ /* 0x000fe400078ec0ff */
[----:B------:R-:W-:Y:S01]  /*26c10*/  LOP3.LUT R3, R3, 0x38, R13, 0xf8, !PT ;  /* 0x0000003803037812 */ /* 0x000fe200078ef80d */
[----:B------:R-:W-:Y:S01]  /*26c20*/  IMAD.SHL.U32 R2, R2, 0x400, RZ ;  /* 0x0000040002027824 */ /* 0x000fe200078e00ff */
[-C--:B------:R-:W-:Y:S02]  /*26c30*/  LOP3.LUT R14, R14, R16.reuse, RZ, 0x3c, !PT ;  /* 0x000000100e0e7212 */ /* 0x080fe400078e3cff */
[----:B------:R-:W-:Y:S02]  /*26c40*/  LOP3.LUT R3, R3, R16, RZ, 0x3c, !PT ;  /* 0x0000001003037212 */ /* 0x000fe400078e3cff */
[----:B------:R-:W-:Y:S02]  /*26c50*/  LOP3.LUT R2, R2, 0xffffe000, RZ, 0xc0, !PT ;  /* 0xffffe00002027812 */ /* 0x000fe400078ec0ff */
[----:B------:R-:W-:-:S02]  /*26c60*/  IADD3 R14, R14, R15, R11 ;  /* 0x0000000f0e0e7210 */ /* 0x000fc40007ffe00b */
[----:B------:R-:W-:-:S03]  /*26c70*/  IADD3 R2, R3, R2, R11 ;  /* 0x0000000203027210 */ /* 0x000fc60007ffe00b */
[----:B-----5:R-:W-:-:S04]  /*26c80*/  IMAD.WIDE.U32 R38, R14, 0x2, R52 ;  /* 0x000000020e267825 */ /* 0x020fc800078e0034 */
[----:B------:R-:W-:Y:S01]  /*26c90*/  IMAD.WIDE.U32 R36, R2, 0x2, R52 ;  /* 0x0000000202247825 */ /* 0x000fe200078e0034 */
[----:B------:R-:W2:Y:S04]  /*26ca0*/  LD.E.128 R16, [R38.64] ;  /* 0x0000000426107980 */ /* 0x000ea8000c101d00 */
[----:B------:R-:W3:Y:S01]  /*26cb0*/  LD.E.128 R12, [R36.64] ;  /* 0x00000004240c7980 */ /* 0x000ee2000c101d00 */
[----:B------:R-:W-:Y:S02]  /*26cc0*/  SHF.R.U64 R21, R104, 0x10, R105 ;  /* 0x0000001068157819 */ /* 0x000fe40000001269 */
[----:B------:R-:W-:Y:S02]  /*26cd0*/  SHF.R.U64 R2, R108, 0x10, R109 ;  /* 0x000000106c027819 */ /* 0x000fe4000000126d */
[----:B------:R-:W-:-:S02]  /*26ce0*/  PRMT R29, R134, 0x5432, R21 ;  /* 0x00005432861d7816 */ /* 0x000fc40000000015 */
[----:B------:R-:W-:Y:S02]  /*26cf0*/  PRMT R34, R136, 0x5432, R2 ;  /* 0x0000543288227816 */ /* 0x000fe40000000002 */
[----:B------:R-:W-:Y:S01]  /*26d00*/  SHF.R.U32.HI R23, RZ, 0x10, R105 ;  /* 0x00000010ff177819 */ /* 0x000fe20000011669 */
[C---:B------:R-:W-:Y:S01]  /*26d10*/  IMAD.U32 R40, R29.reuse, 0x10000, RZ ;  /* 0x000100001d287824 */ /* 0x040fe200078e00ff */
[----:B------:R-:W-:Y:S01]  /*26d20*/  SHF.R.U32.HI R3, RZ, 0x10, R109 ;  /* 0x00000010ff037819 */ /* 0x000fe2000001166d */
[----:B------:R-:W-:Y:S01]  /*26d30*/  IMAD.U32 R35, R34, 0x10000, RZ ;  /* 0x0001000022237824 */ /* 0x000fe200078e00ff */
[----:B------:R-:W-:Y:S02]  /*26d40*/  LOP3.LUT R41, R29, 0xffff0000, RZ, 0xc0, !PT ;  /* 0xffff00001d297812 */ /* 0x000fe400078ec0ff */
[----:B------:R-:W-:Y:S02]  /*26d50*/  PRMT R23, R134, 0x5410, R23 ;  /* 0x0000541086177816 */ /* 0x000fe40000000017 */
[----:B------:R-:W-:-:S02]  /*26d60*/  SHF.R.U64 R11, R110, 0x10, R111 ;  /* 0x000000106e0b7819 */ /* 0x000fc4000000126f */
[----:B------:R-:W-:Y:S01]  /*26d70*/  LOP3.LUT R34, R34, 0xffff0000, RZ, 0xc0, !PT ;  /* 0xffff000022227812 */ /* 0x000fe200078ec0ff */
[----:B------:R-:W-:Y:S01]  /*26d80*/  IMAD.U32 R29, R23, 0x10000, RZ ;  /* 0x00010000171d7824 */ /* 0x000fe200078e00ff */
[----:B------:R-:W-:Y:S02]  /*26d90*/  PRMT R33, R136, 0x5410, R3 ;  /* 0x0000541088217816 */ /* 0x000fe40000000003 */
[----:B------:R-:W-:Y:S02]  /*26da0*/  PRMT R32, R137, 0x5432, R11 ;  /* 0x0000543289207816 */ /* 0x000fe4000000000b */
[--C-:B------:R-:W-:Y:S02]  /*26db0*/  SHF.R.U64 R28, R106, 0x10, R107.reuse ;  /* 0x000000106a1c7819 */ /* 0x100fe4000000126b */
[----:B------:R-:W-:Y:S02]  /*26dc0*/  SHF.R.U32.HI R27, RZ, 0x10, R107 ;  /* 0x00000010ff1b7819 */ /* 0x000fe4000001166b */
[----:B------:R-:W-:-:S02]  /*26dd0*/  SHF.R.U32.HI R20, RZ, 0x10, R111 ;  /* 0x00000010ff147819 */ /* 0x000fc4000001166f */
[C---:B------:R-:W-:Y:S02]  /*26de0*/  PRMT R28, R135.reuse, 0x5432, R28 ;  /* 0x00005432871c7816 */ /* 0x040fe4000000001c */
[----:B------:R-:W-:Y:S02]  /*26df0*/  PRMT R27, R135, 0x5410, R27 ;  /* 0x00005410871b7816 */ /* 0x000fe4000000001b */
[----:B------:R-:W-:Y:S01]  /*26e00*/  PRMT R30, R137, 0x5410, R20 ;  /* 0x00005410891e7816 */ /* 0x000fe20000000014 */
[C---:B--2---:R-:W-:Y:S01]  /*26e10*/  IMAD.U32 R21, R18.reuse, 0x10000, RZ ;  /* 0x0001000012157824 */ /* 0x044fe200078e00ff */
[----:B------:R-:W-:Y:S01]  /*26e20*/  LOP3.LUT R31, R18, 0xffff0000, RZ, 0xc0, !PT ;  /* 0xffff0000121f7812 */ /* 0x000fe200078ec0ff */
[C---:B------:R-:W-:Y:S01]  /*26e30*/  IMAD.U32 R24, R17.reuse, 0x10000, RZ ;  /* 0x0001000011187824 */ /* 0x040fe200078e00ff */
[----:B------:R-:W-:Y:S01]  /*26e40*/  LOP3.LUT R22, R17, 0xffff0000, RZ, 0xc0, !PT ;  /* 0xffff000011167812 */ /* 0x000fe200078ec0ff */
[----:B---3--:R-:W-:Y:S01]  /*26e50*/  IMAD.U32 R18, R12, 0x10000, RZ ;  /* 0x000100000c127824 */ /* 0x008fe200078e00ff */
[C---:B------:R-:W-:Y:S01]  /*26e60*/  LOP3.LUT R25, R16.reuse, 0xffff0000, RZ, 0xc0, !PT ;  /* 0xffff000010197812 */ /* 0x040fe200078ec0ff */
[----:B------:R-:W-:Y:S01]  /*26e70*/  IMAD.U32 R26, R16, 0x10000, RZ ;  /* 0x00010000101a7824 */ /* 0x000fe200078e00ff */
[----:B------:R-:W-:Y:S01]  /*26e80*/  LOP3.LUT R17, R12, 0xffff0000, RZ, 0xc0, !PT ;  /* 0xffff00000c117812 */ /* 0x000fe200078ec0ff */
[C---:B------:R-:W-:Y:S01]  /*26e90*/  IMAD.U32 R16, R13.reuse, 0x10000, RZ ;  /* 0x000100000d107824 */ /* 0x040fe200078e00ff */
[----:B------:R-:W-:Y:S01]  /*26ea0*/  LOP3.LUT R12, R13, 0xffff0000, RZ, 0xc0, !PT ;  /* 0xffff00000d0c7812 */ /* 0x000fe200078ec0ff */
[----:B------:R-:W-:Y:S01]  /*26eb0*/  FMUL.FTZ R13, R18, R40 ;  /* 0x00000028120d7220 */ /* 0x000fe20000410000 */
[----:B------:R-:W-:Y:S01]  /*26ec0*/  LOP3.LUT R3, R14, 0xffff0000, RZ, 0xc0, !PT ;  /* 0xffff00000e037812 */ /* 0x000fe200078ec0ff */
[----:B------:R-:W-:-:S02]  /*26ed0*/  FMUL.FTZ R18, R18, R35 ;  /* 0x0000002312127220 */ /* 0x000fc40000410000 */
[----:B------:R-:W-:Y:S02]  /*26ee0*/  FFMA.FTZ R35, R26, R35, -R13 ;  /* 0x000000231a237223 */ /* 0x000fe4000001080d */
[----:B------:R-:W-:Y:S02]  /*26ef0*/  FMUL.FTZ R13, R17, R41 ;  /* 0x00000029110d7220 */ /* 0x000fe40000410000 */
[----:B------:R-:W-:Y:S01]  /*26f00*/  IMAD.U32 R11, R14, 0x10000, RZ ;  /* 0x000100000e0b7824 */ /* 0x000fe200078e00ff */
[C---:B------:R-:W-:Y:S01]  /*26f10*/  LOP3.LUT R14, R15.reuse, 0xffff0000, RZ, 0xc0, !PT ;  /* 0xffff00000f0e7812 */ /* 0x040fe200078ec0ff */
[----:B------:R-:W-:Y:S02]  /*26f20*/  IMAD.U32 R2, R15, 0x10000, RZ ;  /* 0x000100000f027824 */ /* 0x000fe400078e00ff */
[----:B------:R-:W-:Y:S02]  /*26f30*/  FMUL.FTZ R17, R17, R34 ;  /* 0x0000002211117220 */ /* 0x000fe40000410000 */
[----:B------:R-:W-:Y:S01]  /*26f40*/  FFMA.FTZ R40, R26, R40, R18 ;  /* 0x000000281a287223 */ /* 0x000fe20000010012 */
[----:B------:R-:W-:Y:S01]  /*26f50*/  LOP3.LUT R18, R23, 0xffff0000, RZ, 0xc0, !PT ;  /* 0xffff000017127812 */ /* 0x000fe200078ec0ff */
[C---:B------:R-:W-:Y:S01]  /*26f60*/  IMAD.U32 R15, R33.reuse, 0x10000, RZ ;  /* 0x00010000210f7824 */ /* 0x040fe200078e00ff */
[----:B------:R-:W-:Y:S01]  /*26f70*/  LOP3.LUT R33, R33, 0xffff0000, RZ, 0xc0, !PT ;  /* 0xffff000021217812 */ /* 0x000fe200078ec0ff */
[----:B------:R-:W-:-:S02]  /*26f80*/  FFMA.FTZ R34, R25, R34, -R13 ;  /* 0x0000002219227223 */ /* 0x000fc4000001080d */
[C---:B------:R-:W-:Y:S02]  /*26f90*/  FMUL.FTZ R13, R16.reuse, R29 ;  /* 0x0000001d100d7220 */ /* 0x040fe40000410000 */
[-C--:B------:R-:W-:Y:S02]  /*26fa0*/  FMUL.FTZ R16, R16, R15.reuse ;  /* 0x0000000f10107220 */ /* 0x080fe40000410000 */
[----:B------:R-:W-:Y:S02]  /*26fb0*/  FFMA.FTZ R26, R24, R15, -R13 ;  /* 0x0000000f181a7223 */ /* 0x000fe4000001080d */
[----:B------:R-:W-:Y:S02]  /*26fc0*/  FFMA.FTZ R41, R25, R41, R17 ;  /* 0x0000002919297223 */ /* 0x000fe40000010011 */
[----:B------:R-:W-:Y:S02]  /*26fd0*/  FMUL.FTZ R13, R12, R18 ;  /* 0x000000120c0d7220 */ /* 0x000fe40000410000 */
[C---:B------:R-:W-:Y:S01]  /*26fe0*/  IMAD.U32 R17, R32.reuse, 0x10000, RZ ;  /* 0x0001000020117824 */ /* 0x040fe200078e00ff */
[----:B------:R-:W-:Y:S01]  /*26ff0*/  LOP3.LUT R32, R32, 0xffff0000, RZ, 0xc0, !PT ;  /* 0xffff000020207812 */ /* 0x000fe200078ec0ff */
[C---:B------:R-:W-:Y:S01]  /*27000*/  IMAD.U32 R23, R28.reuse, 0x10000, RZ ;  /* 0x000100001c177824 */ /* 0x040fe200078e00ff */
[----:B------:R-:W-:Y:S01]  /*27010*/  LOP3.LUT R28, R28, 0xffff0000, RZ, 0xc0, !PT ;  /* 0xffff00001c1c7812 */ /* 0x000fe200078ec0ff */
[----:B------:R-:W-:-:S02]  /*27020*/  FFMA.FTZ R29, R24, R29, R16 ;  /* 0x0000001d181d7223 */ /* 0x000fc40000010010 */
[-C--:B------:R-:W-:Y:S02]  /*27030*/  FMUL.FTZ R15, R12, R33.reuse ;  /* 0x000000210c0f7220 */ /* 0x080fe40000410000 */
[----:B------:R-:W-:Y:S02]  /*27040*/  IMAD.U32 R25, R27, 0x10000, RZ ;  /* 0x000100001b197824 */ /* 0x000fe400078e00ff */
[C---:B------:R-:W-:Y:S01]  /*27050*/  IMAD.U32 R16, R30.reuse, 0x10000, RZ ;  /* 0x000100001e107824 */ /* 0x040fe200078e00ff */
[----:B------:R-:W-:Y:S01]  /*27060*/  LOP3.LUT R30, R30, 0xffff0000, RZ, 0xc0, !PT ;  /* 0xffff00001e1e7812 */ /* 0x000fe200078ec0ff */
[----:B------:R-:W-:Y:S02]  /*27070*/  FFMA.FTZ R33, R22, R33, -R13 ;  /* 0x0000002116217223 */ /* 0x000fe4000001080d */
[C---:B------:R-:W-:Y:S02]  /*27080*/  FMUL.FTZ R13, R11.reuse, R23 ;  /* 0x000000170b0d7220 */ /* 0x040fe40000410000 */
[----:B------:R-:W-:-:S02]  /*27090*/  FMUL.FTZ R12, R11, R17 ;  /* 0x000000110b0c7220 */ /* 0x000fc40000410000 */
[C---:B------:R-:W-:Y:S01]  /*270a0*/  IMAD.U32 R20, R19.reuse, 0x10000, RZ ;  /* 0x0001000013147824 */ /* 0x040fe200078e00ff */
[----:B------:R-:W-:Y:S01]  /*270b0*/  LOP3.LUT R19, R19, 0xffff0000, RZ, 0xc0, !PT ;  /* 0xffff000013137812 */ /* 0x000fe200078ec0ff */
[----:B------:R-:W-:Y:S01]  /*270c0*/  FFMA.FTZ R24, R22, R18, R15 ;  /* 0x0000001216187223 */ /* 0x000fe2000001000f */
[----:B------:R-:W-:Y:S01]  /*270d0*/  LOP3.LUT R15, R27, 0xffff0000, RZ, 0xc0, !PT ;  /* 0xffff00001b0f7812 */ /* 0x000fe200078ec0ff */
[C---:B------:R-:W-:Y:S02]  /*270e0*/  FMUL.FTZ R11, R2.reuse, R25 ;  /* 0x00000019020b7220 */ /* 0x040fe40000410000 */
[----:B------:R-:W-:Y:S02]  /*270f0*/  FMUL.FTZ R2, R2, R16 ;  /* 0x0000001002027220 */ /* 0x000fe40000410000 */
[----:B------:R-:W-:Y:S01]  /*27100*/  FFMA.FTZ R18, R21, R17, -R13 ;  /* 0x0000001115127223 */ /* 0x000fe2000001080d */
[----:B------:R-:W-:Y:S01]  /*27110*/  F2FP.BF16.PACK_AB R17, R33, R26 ;  /* 0x0000001a2111723e */ /* 0x000fe200000010ff */
[----:B------:R-:W-:Y:S01]  /*27120*/  FFMA.FTZ R22, R21, R23, R12 ;  /* 0x0000001715167223 */ /* 0x000fe2000001000c */
[----:B------:R-:W-:Y:S01]  /*27130*/  F2FP.BF16.PACK_AB R12, R41, R40 ;  /* 0x00000028290c723e */ /* 0x000fe200000010ff */
[----:B------:R-:W-:Y:S01]  /*27140*/  FFMA.FTZ R21, R20, R16, -R11 ;  /* 0x0000001014157223 */ /* 0x000fe2000001080b */
[----:B------:R-:W-:Y:S01]  /*27150*/  F2FP.BF16.PACK_AB R16, R34, R35 ;  /* 0x000000232210723e */ /* 0x000fe200000010ff */
[----:B------:R-:W-:Y:S01]  /*27160*/  FFMA.FTZ R20, R20, R25, R2 ;  /* 0x0000001914147223 */ /* 0x000fe20000010002 */
[----:B------:R-:W-:Y:S01]  /*27170*/  F2FP.BF16.PACK_AB R13, R24, R29 ;  /* 0x0000001d180d723e */ /* 0x000fe200000010ff */
[----:B------:R-:W-:-:S02]  /*27180*/  FMUL.FTZ R11, R3, R28 ;  /* 0x0000001c030b7220 */ /* 0x000fc40000410000 */
[CC--:B------:R-:W-:Y:S02]  /*27190*/  FMUL.FTZ R2, R14.reuse, R15.reuse ;  /* 0x0000000f0e027220 */ /* 0x0c0fe40000410000 */
[----:B------:R-:W-:Y:S02]  /*271a0*/  FMUL.FTZ R3, R3, R32 ;  /* 0x0000002003037220 */ /* 0x000fe40000410000 */
[----:B------:R-:W-:Y:S02]  /*271b0*/  FMUL.FTZ R14, R14, R30 ;  /* 0x0000001e0e0e7220 */ /* 0x000fe40000410000 */
[----:B------:R-:W-:Y:S02]  /*271c0*/  FFMA.FTZ R11, R31, R32, -R11 ;  /* 0x000000201f0b7223 */ /* 0x000fe4000001080b */
[----:B------:R-:W-:Y:S02]  /*271d0*/  FFMA.FTZ R2, R19, R30, -R2 ;  /* 0x0000001e13027223 */ /* 0x000fe40000010802 */
[----:B------:R-:W-:Y:S01]  /*271e0*/  FFMA.FTZ R3, R31, R28, R3 ;  /* 0x0000001c1f037223 */ /* 0x000fe20000010003 */
[----:B------:R-:W-:Y:S01]  /*271f0*/  F2FP.BF16.PACK_AB R18, R11, R18 ;  /* 0x000000120b12723e */ /* 0x000fe200000010ff */
[----:B------:R-:W-:Y:S01]  /*27200*/  FFMA.FTZ R15, R19, R15, R14 ;  /* 0x0000000f130f7223 */ /* 0x000fe2000001000e */
[----:B------:R-:W-:Y:S01]  /*27210*/  F2FP.BF16.PACK_AB R19, R2, R21 ;  /* 0x000000150213723e */ /* 0x000fe200000010ff */
[----:B------:R-:W-:Y:S01]  /*27220*/  IMAD.MOV.U32 R2, RZ, RZ, R143 ;  /* 0x000000ffff027224 */ /* 0x000fe200078e008f */
[----:B------:R-:W-:Y:S01]  /*27230*/  F2FP.BF16.PACK_AB R14, R3, R22 ;  /* 0x00000016030e723e */ /* 0x000fe200000010ff */
[----:B------:R-:W-:Y:S01]  /*27240*/  IMAD.MOV.U32 R3, RZ, RZ, 0x0 ;  /* 0x00000000ff037424 */ /* 0x000fe200078e00ff */
[----:B------:R-:W-:Y:S01]  /*27250*/  F2FP.BF16.PACK_AB R15, R15, R20 ;  /* 0x000000140f0f723e */ /* 0x000fe200000010ff */
[----:B------:R1:W-:Y:S04]  /*27260*/  ST.E.128 [R38.64], R16 ;  /* 0x0000001026007985 */ /* 0x0003e8000c101d04 */
[----:B------:R1:W-:Y:S01]  /*27270*/  ST.E.128 [R36.64], R12 ;  /* 0x0000000c24007985 */ /* 0x0003e2000c101d04 */
[----:B------:R-:W-:Y:S05]  /*27280*/  RET.REL.NODEC R2 `(_ZN7cutlass13device_kernelIN5flash19enable_sm80_to_sm89INS1_16FlashAttnFwdSm80INS1_25CollectiveMainloopFwdSm80ILi8ELi1ELb0EN4cute5tupleIJNS5_1CILi128EEENS7_ILi48EEENS7_ILi256EEEEEELi256ENS_10bfloat16_tEfNS_4arch4Sm80ELb0ELb1ELb1ELb1ELb1ELb1ELb1ELb0EEENS1_21CollectiveEpilogueFwdINS6_IJS8_SA_S9_EEENS6_IJNS7_ILi1EEESI_SI_EEESC_SE_Li256ELb1ELb1ELb0ELb0EEENS1_19SingleTileSchedulerILb1ELb0ELb1ELi128EEEEEEEEEvNT_6ParamsE) ;  /* 0xfffd8d7002007950 */ /* 0x000fea0003c3ffff */
.L_x_1365:
        /* <DEDUP_REMOVED lines=8> */
.L_x_1366:
[----:B------:R-:W-:Y:S01]  /*27310*/  IMAD.MOV.U32 R188, RZ, RZ, R34 ;  /* 0x000000ffffbc7224 */ /* 0x000fe200078e0022 */
[----:B------:R-:W-:Y:S01]  /*27320*/  MOV R3, 0x181f ;  /* 0x0000181f00037802 */ /* 0x000fe20000000f00 */
[----:B------:R-:W-:Y:S01]  /*27330*/  IMAD.MOV.U32 R189, RZ, RZ, RZ ;  /* 0x000000ffffbd7224 */ /* 0x000fe200078e00ff */
[----:B------:R-:W-:Y:S02]  /*27340*/  MOV R191, 0xffffffff ;  /* 0xffffffff00bf7802 */ /* 0x000fe40000000f00 */
[----:B------:R-:W-:Y:S02]  /*27350*/  MOV R2, 0x27370 ;  /* 0x0002737000027802 */ /* 0x000fe40000000f00 */
[----:B-12---:R-:W-:Y:S05]  /*27360*/  CALL.REL.NOINC `($__internal_6_$__cuda_sm70_shflsync_idx_p) ;  /* 0x00000eb000007944 */ /* 0x006fea0003c00000 */
[----:B------:R-:W-:Y:S01]  /*27370*/  IMAD.MOV.U32 R188, RZ, RZ, R24 ;  /* 0x000000ffffbc7224 */ /* 0x000fe200078e0018 */
[----:B------:R-:W-:Y:S01]  /*27380*/  MOV R3, 0x181f ;  /* 0x0000181f00037802 */ /* 0x000fe20000000f00 */
[----:B------:R-:W-:Y:S01]  /*27390*/  IMAD.MOV.U32 R189, RZ, RZ, RZ ;  /* 0x000000ffffbd7224 */ /* 0x000fe200078e00ff */
[----:B------:R-:W-:Y:S01]  /*273a0*/  MOV R12, R190 ;  /* 0x000000be000c7202 */ /* 0x000fe20000000f00 */
[----:B------:R-:W-:Y:S01]  /*273b0*/  IMAD.MOV.U32 R191, RZ, RZ, -0x1 ;  /* 0xffffffffffbf7424 */ /* 0x000fe200078e00ff */
[----:B------:R-:W-:-:S02]  /*273c0*/  MOV R13, R11 ;  /* 0x0000000b000d7202 */ /* 0x000fc40000000f00 */
[----:B------:R-:W-:Y:S02]  /*273d0*/  MOV R2, 0x273f0 ;  /* 0x000273f000027802 */ /* 0x000fe40000000f00 */
[----:B------:R-:W-:Y:S05]  /*273e0*/  CALL.REL.NOINC `($__internal_6_$__cuda_sm70_shflsync_idx_p) ;  /* 0x00000e3000007944 */ /* 0x000fea0003c00000 */
[----:B------:R-:W-:Y:S01]  /*273f0*/  IMAD.MOV.U32 R14, RZ, RZ, R190 ;  /* 0x000000ffff0e7224 */ /* 0x000fe200078e00be */
[----:B------:R-:W-:Y:S01]  /*27400*/  MOV R188, R37 ;  /* 0x0000002500bc7202 */ /* 0x000fe20000000f00 */
[----:B------:R-:W-:Y:S01]  /*27410*/  IMAD.MOV.U32 R189, RZ, RZ, RZ ;  /* 0x000000ffffbd7224 */ /* 0x000fe200078e00ff */
[----:B------:R-:W-:Y:S01]  /*27420*/  MOV R3, 0x181f ;  /* 0x0000181f00037802 */ /* 0x000fe20000000f00 */
[----:B------:R-:W-:Y:S01]  /*27430*/  IMAD.MOV.U32 R191, RZ, RZ, -0x1 ;  /* 0xffffffffffbf7424 */ /* 0x000fe200078e00ff */
[----:B------:R-:W-:Y:S02]  /*27440*/  MOV R2, 0x27460 ;  /* 0x0002746000027802 */ /* 0x000fe40000000f00 */
[----:B------:R-:W-:Y:S05]  /*27450*/  CALL.REL.NOINC `($__internal_6_$__cuda_sm70_shflsync_idx_p) ;  /* 0x00000dc000007944 */ /* 0x000fea0003c00000 */
[----:B------:R-:W-:Y:S01]  /*27460*/  MOV R3, R190 ;  /* 0x000000be00037202 */ /* 0x000fe20000000f00 */
[----:B------:R-:W-:Y:S05]  /*27470*/  BRA `(.L_x_1440) ;  /* 0xffff62e000007947 */ /* 0x000fea000383ffff */
.L_x_1369:
[----:B------:R-:W-:Y:S01]  /*27480*/  IMAD.MOV.U32 R188, RZ, RZ, R22 ;  /* 0x000000ffffbc7224 */ /* 0x000fe200078e0016 */
[----:B------:R-:W-:Y:S01]  /*27490*/  MOV R3, 0x181f ;  /* 0x0000181f00037802 */ /* 0x000fe20000000f00 */
[----:B------:R-:W-:Y:S01]  /*274a0*/  IMAD.MOV.U32 R189, RZ, RZ, 0x1 ;  /* 0x00000001ffbd7424 */ /* 0x000fe200078e00ff */
[----:B------:R-:W-:Y:S02]  /*274b0*/  MOV R191, 0xffffffff ;  /* 0xffffffff00bf7802 */ /* 0x000fe40000000f00 */
[----:B------:R-:W-:-:S02]  /*274c0*/  MOV R2, 0x274e0 ;  /* 0x000274e000027802 */ /* 0x000fc40000000f00 */
[----:B---3--:R-:W-:Y:S05]  /*274d0*/  CALL.REL.NOINC `($__internal_6_$__cuda_sm70_shflsync_idx_p) ;  /* 0x00000d4000007944 */ /* 0x008fea0003c00000 */
[----:B------:R-:W-:Y:S01]  /*274e0*/  IMAD.MOV.U32 R11, RZ, RZ, R190 ;  /* 0x000000ffff0b7224 */ /* 0x000fe200078e00be */
[----:B------:R-:W-:Y:S01]  /*274f0*/  MOV R188, R34 ;  /* 0x0000002200bc7202 */ /* 0x000fe20000000f00 */
[----:B------:R-:W-:Y:S01]  /*27500*/  IMAD.MOV.U32 R189, RZ, RZ, 0x1 ;  /* 0x00000001ffbd7424 */ /* 0x000fe200078e00ff */
[----:B------:R-:W-:Y:S01]  /*27510*/  MOV R3, 0x181f ;  /* 0x0000181f00037802 */ /* 0x000fe20000000f00 */
[----:B------:R-:W-:Y:S01]  /*27520*/  IMAD.MOV.U32 R191, RZ, RZ, -0x1 ;  /* 0xffffffffffbf7424 */ /* 0x000fe200078e00ff */
[----:B------:R-:W-:-:S02]  /*27530*/  MOV R2, 0x27550 ;  /* 0x0002755000027802 */ /* 0x000fc40000000f00 */
[----:B------:R-:W-:Y:S05]  /*27540*/  CALL.REL.NOINC `($__internal_6_$__cuda_sm70_shflsync_idx_p) ;  /* 0x00000cd000007944 */ /* 0x000fea0003c00000 */
[----:B------:R-:W-:Y:S01]  /*27550*/  IMAD.MOV.U32 R188, RZ, RZ, R24 ;  /* 0x000000ffffbc7224 */ /* 0x000fe200078e0018 */
[----:B------:R-:W-:Y:S01]  /*27560*/  MOV R3, 0x181f ;  /* 0x0000181f00037802 */ /* 0x000fe20000000f00 */
[----:B------:R-:W-:Y:S01]  /*27570*/  IMAD.MOV.U32 R189, RZ, RZ, 0x1 ;  /* 0x00000001ffbd7424 */ /* 0x000fe200078e00ff */
[----:B------:R-:W-:Y:S01]  /*27580*/  MOV R12, R190 ;  /* 0x000000be000c7202 */ /* 0x000fe20000000f00 */
[----:B------:R-:W-:Y:S01]  /*27590*/  IMAD.MOV.U32 R191, RZ, RZ, -0x1 ;  /* 0xffffffffffbf7424 */ /* 0x000fe200078e00ff */
[----:B------:R-:W-:-:S02]  /*275a0*/  MOV R13, R11 ;  /* 0x0000000b000d7202 */ /* 0x000fc40000000f00 */
[----:B------:R-:W-:Y:S02]  /*275b0*/  MOV R2, 0x275d0 ;  /* 0x000275d000027802 */ /* 0x000fe40000000f00 */
[----:B------:R-:W-:Y:S05]  /*275c0*/  CALL.REL.NOINC `($__internal_6_$__cuda_sm70_shflsync_idx_p) ;  /* 0x00000c5000007944 */ /* 0x000fea0003c00000 */
        /* <DEDUP_REMOVED lines=9> */
.L_x_1372:
[----:B------:R-:W-:Y:S01]  /*27660*/  IMAD.MOV.U32 R188, RZ, RZ, R22 ;  /* 0x000000ffffbc7224 */ /* 0x000fe200078e0016 */
[----:B------:R-:W-:Y:S01]  /*27670*/  MOV R3, 0x181f ;  /* 0x0000181f00037802 */ /* 0x000fe20000000f00 */
[----:B------:R-:W-:Y:S01]  /*27680*/  IMAD.MOV.U32 R189, RZ, RZ, 0x2 ;  /* 0x00000002ffbd7424 */ /* 0x000fe200078e00ff */
[----:B------:R-:W-:Y:S02]  /*27690*/  MOV R191, 0xffffffff ;  /* 0xffffffff00bf7802 */ /* 0x000fe40000000f00 */
[----:B------:R-:W-:-:S02]  /*276a0*/  MOV R2, 0x276c0 ;  /* 0x000276c000027802 */ /* 0x000fc40000000f00 */
[----:B--2---:R-:W-:Y:S05]  /*276b0*/  CALL.REL.NOINC `($__internal_6_$__cuda_sm70_shflsync_idx_p) ;  /* 0x00000b6000007944 */ /* 0x004fea0003c00000 */
[----:B------:R-:W-:Y:S01]  /*276c0*/  MOV R11, R190 ;  /* 0x000000be000b7202 */ /* 0x000fe20000000f00 */
[----:B------:R-:W-:Y:S05]  /*276d0*/  BRA `(.L_x_1442) ;  /* 0xffff6b1000007947 */ /* 0x000fea000383ffff */
.L_x_1373:
[----:B------:R-:W-:Y:S01]  /*276e0*/  IMAD.MOV.U32 R188, RZ, RZ, R34 ;  /* 0x000000ffffbc7224 */ /* 0x000fe200078e0022 */
[----:B------:R-:W-:Y:S01]  /*276f0*/  MOV R3, 0x181f ;  /* 0x0000181f00037802 */ /* 0x000fe20000000f00 */
[----:B------:R-:W-:Y:S01]  /*27700*/  IMAD.MOV.U32 R189, RZ, RZ, 0x2 ;  /* 0x00000002ffbd7424 */ /* 0x000fe200078e00ff */
[----:B------:R-:W-:-:S02]  /*27710*/  MOV R191, 0xffffffff ;  /* 0xffffffff00bf7802 */ /* 0x000fc40000000f00 */
[----:B------:R-:W-:Y:S02]  /*27720*/  MOV R2, 0x27740 ;  /* 0x0002774000027802 */ /* 0x000fe40000000f00 */
[----:B-123--:R-:W-:Y:S05]  /*27730*/  CALL.REL.NOINC `($__internal_6_$__cuda_sm70_shflsync_idx_p) ;  /* 0x00000ae000007944 */ /* 0x00efea0003c00000 */
[----:B------:R-:W-:Y:S01]  /*27740*/  IMAD.MOV.U32 R188, RZ, RZ, R24 ;  /* 0x000000ffffbc7224 */ /* 0x000fe200078e0018 */
[----:B------:R-:W-:Y:S01]  /*27750*/  MOV R3, 0x181f ;  /* 0x0000181f00037802 */ /* 0x000fe20000000f00 */
[----:B------:R-:W-:Y:S01]  /*27760*/  IMAD.MOV.U32 R189, RZ, RZ, 0x2 ;  /* 0x00000002ffbd7424 */ /* 0x000fe200078e00ff */
[----:B------:R-:W-:Y:S01]  /*27770*/  MOV R12, R190 ;  /* 0x000000be000c7202 */ /* 0x000fe20000000f00 */
[----:B------:R-:W-:Y:S01]  /*27780*/  IMAD.MOV.U32 R191, RZ, RZ, -0x1 ;  /* 0xffffffffffbf7424 */ /* 0x000fe200078e00ff */
[----:B------:R-:W-:Y:S02]  /*27790*/  MOV R13, R11 ;  /* 0x0000000b000d7202 */ /* 0x000fe40000000f00 */
[----:B------:R-:W-:Y:S02]  /*277a0*/  MOV R2, 0x277c0 ;  /* 0x000277c000027802 */ /* 0x000fe40000000f00 */
[----:B------:R-:W-:Y:S05]  /*277b0*/  CALL.REL.NOINC `($__internal_6_$__cuda_sm70_shflsync_idx_p) ;  /* 0x00000a6000007944 */ /* 0x000fea0003c00000 */
        /* <DEDUP_REMOVED lines=9> */
.L_x_1376:
[----:B------:R-:W-:Y:S01]  /*27850*/  IMAD.MOV.U32 R188, RZ, RZ, R22 ;  /* 0x000000ffffbc7224 */ /* 0x000fe200078e0016 */
[----:B------:R-:W-:Y:S01]  /*27860*/  MOV R3, 0x181f ;  /* 0x0000181f00037802 */ /* 0x000fe20000000f00 */
[----:B------:R-:W-:Y:S01]  /*27870*/  IMAD.MOV.U32 R189, RZ, RZ, 0x3 ;  /* 0x00000003ffbd7424 */ /* 0x000fe200078e00ff */
[----:B------:R-:W-:-:S02]  /*27880*/  MOV R191, 0xffffffff ;  /* 0xffffffff00bf7802 */ /* 0x000fc40000000f00 */
[----:B------:R-:W-:Y:S02]  /*27890*/  MOV R2, 0x278b0 ;  /* 0x000278b000027802 */ /* 0x000fe40000000f00 */
[----:B----4-:R-:W-:Y:S05]  /*278a0*/  CALL.REL.NOINC `($__internal_6_$__cuda_sm70_shflsync_idx_p) ;  /* 0x0000097000007944 */ /* 0x010fea0003c00000 */
[----:B------:R-:W-:Y:S01]  /*278b0*/  MOV R13, R190 ;  /* 0x000000be000d7202 */ /* 0x000fe20000000f00 */
[----:B------:R-:W-:Y:S05]  /*278c0*/  BRA `(.L_x_1444) ;  /* 0xffff6e8000007947 */ /* 0x000fea000383ffff */
.L_x_1377:
[----:B------:R-:W-:Y:S01]  /*278d0*/  IMAD.MOV.U32 R188, RZ, RZ, R34 ;  /* 0x000000ffffbc7224 */ /* 0x000fe200078e0022 */
[----:B------:R-:W-:Y:S01]  /*278e0*/  MOV R3, 0x181f ;  /* 0x0000181f00037802 */ /* 0x000fe20000000f00 */
[----:B------:R-:W-:Y:S01]  /*278f0*/  IMAD.MOV.U32 R189, RZ, RZ, 0x3 ;  /* 0x00000003ffbd7424 */ /* 0x000fe200078e00ff */
[----:B------:R-:W-:Y:S02]  /*27900*/  MOV R191, 0xffffffff ;  /* 0xffffffff00bf7802 */ /* 0x000fe40000000f00 */
[----:B------:R-:W-:Y:S02]  /*27910*/  MOV R2, 0x27930 ;  /* 0x0002793000027802 */ /* 0x000fe40000000f00 */
[----:B-12-4-:R-:W-:Y:S05]  /*27920*/  CALL.REL.NOINC `($__internal_6_$__cuda_sm70_shflsync_idx_p) ;  /* 0x000008f000007944 */ /* 0x016fea0003c00000 */
[----:B------:R-:W-:Y:S01]  /*27930*/  IMAD.MOV.U32 R188, RZ, RZ, R24 ;  /* 0x000000ffffbc7224 */ /* 0x000fe200078e0018 */
[----:B------:R-:W-:Y:S01]  /*27940*/  MOV R189, 0x3 ;  /* 0x0000000300bd7802 */ /* 0x000fe20000000f00 */
[----:B------:R-:W-:Y:S01]  /*27950*/  IMAD.MOV.U32 R3, RZ, RZ, 0x181f ;  /* 0x0000181fff037424 */ /* 0x000fe200078e00ff */
[----:B------:R-:W-:Y:S01]  /*27960*/  MOV R191, 0xffffffff ;  /* 0xffffffff00bf7802 */ /* 0x000fe20000000f00 */
[----:B------:R-:W-:Y:S01]  /*27970*/  IMAD.MOV.U32 R12, RZ, RZ, R190 ;  /* 0x000000ffff0c7224 */ /* 0x000fe200078e00be */
[----:B------:R-:W-:-:S02]  /*27980*/  MOV R2, 0x279a0 ;  /* 0x000279a000027802 */ /* 0x000fc40000000f00 */
        /* <DEDUP_REMOVED lines=10> */
.L_x_1410:
        /* <DEDUP_REMOVED lines=8> */
.L_x_1411:
        /* <DEDUP_REMOVED lines=23> */
.L_x_1414:
        /* <DEDUP_REMOVED lines=29> */
.L_x_1417:
[----:B------:R-:W-:Y:S01]  /*27df0*/  IMAD.MOV.U32 R188, RZ, RZ, R18 ;  /* 0x000000ffffbc7224 */ /* 0x000fe200078e0012 */
[----:B------:R-:W-:Y:S01]  /*27e00*/  MOV R3, 0x181f ;  /* 0x0000181f00037802 */ /* 0x000fe20000000f00 */
[----:B------:R-:W-:Y:S01]  /*27e10*/  IMAD.MOV.U32 R189, RZ, RZ, 0x2 ;  /* 0x00000002ffbd7424 */ /* 0x000fe200078e00ff */
[----:B------:R-:W-:-:S02]  /*27e20*/  MOV R191, 0xffffffff ;  /* 0xffffffff00bf7802 */ /* 0x000fc40000000f00 */
[----:B------:R-:W-:Y:S02]  /*27e30*/  MOV R2, 0x27e50 ;  /* 0x00027e5000027802 */ /* 0x000fe40000000f00 */
[----:B------:R-:W-:Y:S05]  /*27e40*/  CALL.REL.NOINC `($__internal_6_$__cuda_sm70_shflsync_idx_p) ;  /* 0x000003d000007944 */ /* 0x000fea0003c00000 */
[----:B------:R-:W-:Y:S01]  /*27e50*/  MOV R11, R190 ;  /* 0x000000be000b7202 */ /* 0x000fe20000000f00 */
[----:B------:R-:W-:Y:S05]  /*27e60*/  BRA `(.L_x_1449) ;  /* 0xffffae1000007947 */ /* 0x000fea000383ffff */
.L_x_1418:
[----:B------:R-:W-:Y:S01]  /*27e70*/  IMAD.MOV.U32 R188, RZ, RZ, R28 ;  /* 0x000000ffffbc7224 */ /* 0x000fe200078e001c */
[----:B------:R-:W-:Y:S01]  /*27e80*/  MOV R3, 0x181f ;  /* 0x0000181f00037802 */ /* 0x000fe20000000f00 */
[----:B------:R-:W-:Y:S01]  /*27e90*/  IMAD.MOV.U32 R189, RZ, RZ, 0x2 ;  /* 0x00000002ffbd7424 */ /* 0x000fe200078e00ff */
[----:B------:R-:W-:Y:S02]  /*27ea0*/  MOV R191, 0xffffffff ;  /* 0xffffffff00bf7802 */ /* 0x000fe40000000f00 */
[----:B------:R-:W-:Y:S02]  /*27eb0*/  MOV R2, 0x27ed0 ;  /* 0x00027ed000027802 */ /* 0x000fe40000000f00 */
[----:B-12---:R-:W-:Y:S05]  /*27ec0*/  CALL.REL.NOINC `($__internal_6_$__cuda_sm70_shflsync_idx_p) ;  /* 0x0000035000007944 */ /* 0x006fea0003c00000 */
        /* <DEDUP_REMOVED lines=17> */
.L_x_1421:
[----:B------:R-:W-:Y:S01]  /*27fe0*/  IMAD.MOV.U32 R188, RZ, RZ, R18 ;  /* 0x000000ffffbc7224 */ /* 0x000fe200078e0012 */
[----:B------:R-:W-:Y:S01]  /*27ff0*/  MOV R3, 0x181f ;  /* 0x0000181f00037802 */ /* 0x000fe20000000f00 */
[----:B------:R-:W-:Y:S01]  /*28000*/  IMAD.MOV.U32 R189, RZ, RZ, 0x3 ;  /* 0x00000003ffbd7424 */ /* 0x000fe200078e00ff */
[----:B------:R-:W-:Y:S02]  /*28010*/  MOV R191, 0xffffffff ;  /* 0xffffffff00bf7802 */ /* 0x000fe40000000f00 */
[----:B------:R-:W-:-:S02]  /*28020*/  MOV R2, 0x28040 ;  /* 0x0002804000027802 */ /* 0x000fc40000000f00 */
[----:B---3--:R-:W-:Y:S05]  /*28030*/  CALL.REL.NOINC `($__internal_6_$__cuda_sm70_shflsync_idx_p) ;  /* 0x000001e000007944 */ /* 0x008fea0003c00000 */
[----:B------:R-:W-:Y:S01]  /*28040*/  MOV R13, R190 ;  /* 0x000000be000d7202 */ /* 0x000fe20000000f00 */
[----:B------:R-:W-:Y:S05]  /*28050*/  BRA `(.L_x_1451) ;  /* 0xffffb06000007947 */ /* 0x000fea000383ffff */
.L_x_1422:
        /* <DEDUP_REMOVED lines=9> */
[----:B------:R-:W-:Y:S01]  /*280f0*/  MOV R191, 0xffffffff ;  /* 0xffffffff00bf7802 */ /* 0x000fe20000000f00 */
[----:B------:R-:W-:Y:S01]  /*28100*/  IMAD.MOV.U32 R12, RZ, RZ, R190 ;  /* 0x000000ffff0c7224 */ /* 0x000fe200078e00be */
        /* <DEDUP_REMOVED lines=11> */
        .weak           $__internal_5_$__cuda_sm70_shflsync_bfly_p
        .type           $__internal_5_$__cuda_sm70_shflsync_bfly_p,@function
        .size           $__internal_5_$__cuda_sm70_shflsync_bfly_p,($__internal_6_$__cuda_sm70_shflsync_idx_p - $__internal_5_$__cuda_sm70_shflsync_bfly_p)
$__internal_5_$__cuda_sm70_shflsync_bfly_p:
[----:B------:R-:W-:Y:S02]  /*281c0*/  MOV R23, 0xffffffff ;  /* 0xffffffff00177802 */ /* 0x000fe40000000f00 */
[----:B------:R-:W-:-:S02]  /*281d0*/  MOV R3, 0x1f ;  /* 0x0000001f00037802 */ /* 0x000fc40000000f00 */
[----:B------:R-:W-:Y:S04]  /*281e0*/  WARPSYNC R23 ;  /* 0x0000001700007348 */ /* 0x000fe80003800000 */
[----:B------:R1:W2:Y:S02]  /*281f0*/  SHFL.BFLY PT, R0, R4, R0, R3 ;  /* 0x0c00000004007389 */ /* 0x0002a400000e0003 */
[----:B-1----:R-:W-:-:S04]  /*28200*/  MOV R3, 0x0 ;  /* 0x0000000000037802 */ /* 0x002fc80000000f00 */
[----:B--2---:R-:W-:Y:S05]  /*28210*/  RET.REL.NODEC R2 `(_ZN7cutlass13device_kernelIN5flash19enable_sm80_to_sm89INS1_16FlashAttnFwdSm80INS1_25CollectiveMainloopFwdSm80ILi8ELi1ELb0EN4cute5tupleIJNS5_1CILi128EEENS7_ILi48EEENS7_ILi256EEEEEELi256ENS_10bfloat16_tEfNS_4arch4Sm80ELb0ELb1ELb1ELb1ELb1ELb1ELb1ELb0EEENS1_21CollectiveEpilogueFwdINS6_IJS8_SA_S9_EEENS6_IJNS7_ILi1EEESI_SI_EEESC_SE_Li256ELb1ELb1ELb0ELb0EEENS1_19SingleTileSchedulerILb1ELb0ELb1ELi128EEEEEEEEEvNT_6ParamsE) ;  /* 0xfffd7de002007950 */ /* 0x004fea0003c3ffff */
        .weak           $__internal_6_$__cuda_sm70_shflsync_idx_p
        .type           $__internal_6_$__cuda_sm70_shflsync_idx_p,@function
        .size           $__internal_6_$__cuda_sm70_shflsync_idx_p,(.L_x_3646 - $__internal_6_$__cuda_sm70_shflsync_idx_p)
$__internal_6_$__cuda_sm70_shflsync_idx_p:
[----:B------:R-:W-:Y:S04]  /*28220*/  WARPSYNC R191 ;  /* 0x000000bf00007348 */ /* 0x000fe80003800000 */
[----:B------:R1:W2:Y:S02]  /*28230*/  SHFL.IDX PT, R190, R188, R189, R3 ;  /* 0x000000bdbcbe7389 */ /* 0x0002a400000e0003 */
[----:B-1----:R-:W-:-:S04]  /*28240*/  MOV R3, 0x0 ;  /* 0x0000000000037802 */ /* 0x002fc80000000f00 */
[----:B--2---:R-:W-:Y:S05]  /*28250*/  RET.REL.NODEC R2 `(_ZN7cutlass13device_kernelIN5flash19enable_sm80_to_sm89INS1_16FlashAttnFwdSm80INS1_25CollectiveMainloopFwdSm80ILi8ELi1ELb0EN4cute5tupleIJNS5_1CILi128EEENS7_ILi48EEENS7_ILi256EEEEEELi256ENS_10bfloat16_tEfNS_4arch4Sm80ELb0ELb1ELb1ELb1ELb1ELb1ELb1ELb0EEENS1_21CollectiveEpilogueFwdINS6_IJS8_SA_S9_EEENS6_IJNS7_ILi1EEESI_SI_EEESC_SE_Li256ELb1ELb1ELb0ELb0EEENS1_19SingleTileSchedulerILb1ELb0ELb1ELi128EEEEEEEEEvNT_6ParamsE) ;  /* 0xfffd7da002007950 */ /* 0x004fea0003c3ffff */
.L_x_1453:
        /* <DEDUP_REMOVED lines=10> */
.L_x_3646:


//--------------------- .text._ZN7cutlass13device_kernelIN5flash19enable_sm80_to_sm89INS1_16FlashAttnFwdSm80INS1_25CollectiveMainloopFwdSm80ILi8ELi1ELb0EN4cute5tupleIJNS5_1CILi128EEENS7_ILi96EEENS7_ILi256EEEEEELi256ENS_10bfloat16_tEfNS_4arch4Sm80ELb1ELb0ELb1ELb0ELb1ELb0ELb1ELb0EEENS1_21CollectiveEpilogueFwdINS6_IJS8_SA_S9_EEENS6_IJNS7_ILi1EEESI_SI_EEESC_SE_Li256ELb0ELb1ELb0ELb0EEENS1_30DynamicPersistentTileSchedulerILi256ELi256ELb0ELb1ELb0EEEEEEEEEvNT_6ParamsE --------------------------
	.section	.text._ZN7cutlass13device_kernelIN5flash19enable_sm80_to_sm89INS1_16FlashAttnFwdSm80INS1_25CollectiveMainloopFwdSm80ILi8ELi1ELb0EN4cute5tupleIJNS5_1CILi128EEENS7_ILi96EEENS7_ILi256EEEEEELi256ENS_10bfloat16_tEfNS_4arch4Sm80ELb1ELb0ELb1ELb0ELb1ELb0ELb1ELb0EEENS1_21CollectiveEpilogueFwdINS6_IJS8_SA_S9_EEENS6_IJNS7_ILi1EEESI_SI_EEESC_SE_Li256ELb0ELb1ELb0ELb0EEENS1_30DynamicPersistentTileSchedulerILi256ELi256ELb0ELb1ELb0EEEEEEEEEvNT_6ParamsE,"ax",@progbits
	.sectioninfo	@"SHI_REGISTERS=255"
	.align	128
.text._ZN7cutlass13device_kernelIN5flash19enable_sm80_to_sm89INS1_16FlashAttnFwdSm80INS1_25CollectiveMainloopFwdSm80ILi8ELi1ELb0EN4cute5tupleIJNS5_1CILi128EEENS7_ILi96EEENS7_ILi256EEEEEELi256ENS_10bfloat16_tEfNS_4arch4Sm80ELb1ELb0ELb1ELb0ELb1ELb0ELb1ELb0EEENS1_21CollectiveEpilogueFwdINS6_IJS8_SA_S9_EEENS6_IJNS7_ILi1EEESI_SI_EEESC_SE_Li256ELb0ELb1ELb0ELb0EEENS1_30DynamicPersistentTileSchedulerILi256ELi256ELb0ELb1ELb0EEEEEEEEEvNT_6ParamsE:
        .type           _ZN7cutlass13device_kernelIN5flash19enable_sm80_to_sm89INS1_16FlashAttnFwdSm80INS1_25CollectiveMainloopFwdSm80ILi8ELi1ELb0EN4cute5tupleIJNS5_1CILi128EEENS7_ILi96EEENS7_ILi256EEEEEELi256ENS_10bfloat16_tEfNS_4arch4Sm80ELb1ELb0ELb1ELb0ELb1ELb0ELb1ELb0EEENS1_21CollectiveEpilogueFwdINS6_IJS8_SA_S9_EEENS6_IJNS7_ILi1EEESI_SI_EEESC_SE_Li256ELb0ELb1ELb0ELb0EEENS1_30DynamicPersistentTileSchedulerILi256ELi256ELb0ELb1ELb0EEEEEEEEEvNT_6ParamsE,@function
        .size           _ZN7cutlass13device_kernelIN5flash19enable_sm80_to_sm89INS1_16FlashAttnFwdSm80INS1_25CollectiveMainloopFwdSm80ILi8ELi1ELb0EN4cute5tupleIJNS5_1CILi128EEENS7_ILi96EEENS7_ILi256EEEEEELi256ENS_10bfloat16_tEfNS_4arch4Sm80ELb1ELb0ELb1ELb0ELb1ELb0ELb1ELb0EEENS1_21CollectiveEpilogueFwdINS6_IJS8_SA_S9_EEENS6_IJNS7_ILi1EEESI_SI_EEESC_SE_Li256ELb0ELb1ELb0ELb0EEENS1_30DynamicPersistentTileSchedulerILi256ELi256ELb0ELb1ELb0EEEEEEEEEvNT_6ParamsE,(.L_x_3650 - _ZN7cutlass13device_kernelIN5flash19enable_sm80_to_sm89INS1_16FlashAttnFwdSm80INS1_25CollectiveMainloopFwdSm80ILi8ELi1ELb0EN4cute5tupleIJNS5_1CILi128EEENS7_ILi96EEENS7_ILi256EEEEEELi256ENS_10bfloat16_tEfNS_4arch4Sm80ELb1ELb0ELb1ELb0ELb1ELb0ELb1ELb0EEENS1_21CollectiveEpilogueFwdINS6_IJS8_SA_S9_EEENS6_IJNS7_ILi1EEESI_SI_EEESC_SE_Li256ELb0ELb1ELb0ELb0EEENS1_30DynamicPersistentTileSchedulerILi256ELi256ELb0ELb1ELb0EEEEEEEEEvNT_6ParamsE)
        .other          _ZN7cutlass13device_kernelIN5flash19enable_sm80_to_sm89INS1_16FlashAttnFwdSm80INS1_25CollectiveMainloopFwdSm80ILi8ELi1ELb0EN4cute5tupleIJNS5_1CILi128EEENS7_ILi96EEENS7_ILi256EEEEEELi256ENS_10bfloat16_tEfNS_4arch4Sm80ELb1ELb0ELb1ELb0ELb1ELb0ELb1ELb0EEENS1_21CollectiveEpilogueFwdINS6_IJS8_SA_S9_EEENS6_IJNS7_ILi1EEESI_SI_EEESC_SE_Li256ELb0ELb1ELb0ELb0EEENS1_30DynamicPersistentTileSchedulerILi256ELi256ELb0ELb1ELb0EEEEEEEEEvNT_6ParamsE,@"STO_CUDA_ENTRY STV_DEFAULT"
_ZN7cutlass13device_kernelIN5flash19enable_sm80_to_sm89INS1_16FlashAttnFwdSm80INS1_25CollectiveMainloopFwdSm80ILi8ELi1ELb0EN4cute5tupleIJNS5_1CILi128EEENS7_ILi96EEENS7_ILi256EEEEEELi256ENS_10bfloat16_tEfNS_4arch4Sm80ELb1ELb0ELb1ELb0ELb1ELb0ELb1ELb0EEENS1_21CollectiveEpilogueFwdINS6_IJS8_SA_S9_EEENS6_IJNS7_ILi1EEESI_SI_EEESC_SE_Li256ELb0ELb1ELb0ELb0EEENS1_30DynamicPersistentTileSchedulerILi256ELi256ELb0ELb1ELb0EEEEEEEEEvNT_6ParamsE:
        /* <DEDUP_REMOVED lines=13> */
[----:B------:R-:W-:Y:S01]  /*00d0*/  ULDC.64 UR6, c[0x0][0x118] ;  /* 0x0000460000067ab9 */ /* 0x000fe20000000a00 */
[----:B------:R-:W-:Y:S01]  /*00e0*/  IMAD.MOV.U32 R233, RZ, RZ, 0x40 ;  /* 0x00000040ffe97424 */ /* 0x000fe200078e00ff */
[CC--:B------:R-:W-:Y:S02]  /*00f0*/  LEA.HI R2, R13.reuse, R19.reuse, RZ, 0x4 ;  /* 0x000000130d027211 */ /* 0x0c0fe400078f20ff */
[----:B------:R-:W-:Y:S02]  /*0100*/  LEA.HI R8, R13, R19, RZ, 0x3 ;  /* 0x000000130d087211 */ /* 0x000fe400078f18ff */
[----:B------:R-:W-:Y:S02]  /*0110*/  SHF.R.S32.HI R3, RZ, 0x4, R2 ;  /* 0x00000004ff037819 */ /* 0x000fe40000011402 */
[----:B------:R-:W-:-:S02]  /*0120*/  SHF.R.S32.HI R18, RZ, 0x3, R8 ;  /* 0x00000003ff127819 */ /* 0x000fc40000011408 */
[----:B------:R-:W-:Y:S02]  /*0130*/  LEA.HI R0, R2, R3, RZ, 0x1 ;  /* 0x0000000302007211 */ /* 0x000fe400078f08ff */
[----:B------:R-:W-:Y:S01]  /*0140*/  LOP3.LUT R4, R8, 0xfffffff8, RZ, 0xc0, !PT ;  /* 0xfffffff808047812 */ /* 0x000fe200078ec0ff */
[----:B------:R-:W-:Y:S01]  /*0150*/  IMAD.SHL.U32 R5, R18, 0x40, RZ ;  /* 0x0000004012057824 */ /* 0x000fe200078e00ff */
[----:B------:R-:W-:Y:S02]  /*0160*/  LOP3.LUT R0, R0, 0xfffffffe, RZ, 0xc0, !PT ;  /* 0xfffffffe00007812 */ /* 0x000fe400078ec0ff */
[-C--:B------:R-:W-:Y:S01]  /*0170*/  LEA.HI R10, R13, R19.reuse, RZ, 0x2 ;  /* 0x000000130d0a7211 */ /* 0x080fe200078f10ff */
[----:B------:R-:W-:Y:S01]  /*0180*/  IMAD.IADD R17, R19, 0x1, -R4 ;  /* 0x0000000113117824 */ /* 0x000fe200078e0a04 */
[----:B------:R-:W-:Y:S01]  /*0190*/  LEA.HI R9, R13, R19, RZ, 0x5 ;  /* 0x000000130d097211 */ /* 0x000fe200078f28ff */
[----:B------:R-:W-:Y:S01]  /*01a0*/  IMAD.IADD R12, R3, 0x1, -R0 ;  /* 0x00000001030c7824 */ /* 0x000fe200078e0a00 */
[----:B------:R-:W-:Y:S01]  /*01b0*/  LOP3.LUT R0, R2, 0xfffffff0, RZ, 0xc0, !PT ;  /* 0xfffffff002007812 */ /* 0x000fe200078ec0ff */
[----:B------:R-:W-:Y:S01]  /*01c0*/  IMAD.SHL.U32 R245, R17, 0x8, RZ ;  /* 0x0000000811f57824 */ /* 0x000fe200078e00ff */
[----:B------:R-:W-:-:S02]  /*01d0*/  SHF.R.S32.HI R7, RZ, 0x2, R10 ;  /* 0x00000002ff077819 */ /* 0x000fc4000001140a */
[----:B------:R-:W-:Y:S01]  /*01e0*/  SHF.R.S32.HI R3, RZ, 0x1f, R10 ;  /* 0x0000001fff037819 */ /* 0x000fe2000001140a */
[----:B------:R-:W-:Y:S01]  /*01f0*/  IMAD.IADD R2, R19, 0x1, -R0 ;  /* 0x0000000113027824 */ /* 0x000fe200078e0a00 */
[----:B------:R-:W-:Y:S01]  /*0200*/  LOP3.LUT R0, R5, 0x1c0, RZ, 0xc0, !PT ;  /* 0x000001c005007812 */ /* 0x000fe200078ec0ff */
[----:B------:R-:W-:Y:S01]  /*0210*/  IMAD.SHL.U32 R5, R17, 0x40, RZ ;  /* 0x0000004011057824 */ /* 0x000fe200078e00ff */
[----:B------:R-:W-:Y:S02]  /*0220*/  LEA.HI R3, R3, R7, RZ, 0x3 ;  /* 0x0000000703037211 */ /* 0x000fe400078f18ff */
[----:B------:R-:W-:Y:S02]  /*0230*/  SHF.R.U32.HI R4, RZ, 0x3, R0 ;  /* 0x00000003ff047819 */ /* 0x000fe40000011600 */
[----:B------:R-:W-:Y:S02]  /*0240*/  LOP3.LUT R0, R0, 0x38, R245, 0xf8, !PT ;  /* 0x0000003800007812 */ /* 0x000fe400078ef8f5 */
[----:B------:R-:W-:-:S02]  /*0250*/  SHF.R.S32.HI R6, RZ, 0x1f, R2 ;  /* 0x0000001fff067819 */ /* 0x000fc40000011402 */
[----:B------:R-:W-:Y:S02]  /*0260*/  LOP3.LUT R3, R3, 0xfffffff8, RZ, 0xc0, !PT ;  /* 0xfffffff803037812 */ /* 0x000fe400078ec0ff */
[----:B------:R-:W-:Y:S02]  /*0270*/  LOP3.LUT R11, R0, R4, RZ, 0x3c, !PT ;  /* 0x00000004000b7212 */ /* 0x000fe400078e3cff */
[----:B------:R-:W-:Y:S01]  /*0280*/  LOP3.LUT R0, R5, 0x1c0, RZ, 0xc0, !PT ;  /* 0x000001c005007812 */ /* 0x000fe200078ec0ff */
[----:B------:R-:W-:Y:S01]  /*0290*/  IMAD.IADD R7, R7, 0x1, -R3 ;  /* 0x0000000107077824 */ /* 0x000fe200078e0a03 */
[----:B------:R-:W-:Y:S02]  /*02a0*/  LEA.HI R231, R6, R2, RZ, 0x3 ;  /* 0x0000000206e77211 */ /* 0x000fe400078f18ff */
[----:B------:R-:W-:Y:S02]  /*02b0*/  LOP3.LUT R6, R0, 0x8, R8, 0xf8, !PT ;  /* 0x0000000800067812 */ /* 0x000fe400078ef808 */
[----:B------:R-:W-:-:S02]  /*02c0*/  SHF.R.U32.HI R4, RZ, 0x3, R0 ;  /* 0x00000003ff047819 */ /* 0x000fc40000011600 */
[C---:B------:R-:W-:Y:S01]  /*02d0*/  LOP3.LUT R5, R231.reuse, 0xfffffff8, RZ, 0xc0, !PT ;  /* 0xfffffff8e7057812 */ /* 0x040fe200078ec0ff */
[----:B------:R-:W-:Y:S01]  /*02e0*/  IMAD.SHL.U32 R231, R231, 0x40, RZ ;  /* 0x00000040e7e77824 */ /* 0x000fe200078e00ff */
[----:B------:R-:W-:Y:S02]  /*02f0*/  LOP3.LUT R0, R9, 0xffffffe0, RZ, 0xc0, !PT ;  /* 0xffffffe009007812 */ /* 0x000fe400078ec0ff */
[----:B------:R-:W-:Y:S01]  /*0300*/  LOP3.LUT R3, R7, 0x1, RZ, 0xc0, !PT ;  /* 0x0000000107037812 */ /* 0x000fe200078ec0ff */
[----:B------:R-:W-:Y:S01]  /*0310*/  IMAD.IADD R8, R2, 0x1, -R5 ;  /* 0x0000000102087824 */ /* 0x000fe200078e0a05 */
[--C-:B------:R-:W-:Y:S01]  /*0320*/  SHF.R.S32.HI R239, RZ, 0x5, R9.reuse ;  /* 0x00000005ffef7819 */ /* 0x100fe20000011409 */
[----:B------:R-:W-:Y:S01]  /*0330*/  IMAD.IADD R16, R19, 0x1, -R0 ;  /* 0x0000000113107824 */ /* 0x000fe200078e0a00 */
[----:B------:R-:W-:Y:S02]  /*0340*/  SHF.R.S32.HI R2, RZ, 0x1f, R9 ;  /* 0x0000001fff027819 */ /* 0x000fe40000011409 */
[----:B------:R-:W-:-:S02]  /*0350*/  ISETP.NE.U32.AND P0, PT, R3, 0x1, PT ;  /* 0x000000010300780c */ /* 0x000fc40003f05070 */
[----:B------:R-:W-:Y:S02]  /*0360*/  LOP3.LUT R3, R10, 0xfffffffc, RZ, 0xc0, !PT ;  /* 0xfffffffc0a037812 */ /* 0x000fe400078ec0ff */
[----:B------:R-:W-:Y:S01]  /*0370*/  LEA.HI R0, R2, R239, RZ, 0x3 ;  /* 0x000000ef02007211 */ /* 0x000fe200078f18ff */
[----:B------:R-:W-:Y:S01]  /*0380*/  IMAD.SHL.U32 R2, R8, 0x40, RZ ;  /* 0x0000004008027824 */ /* 0x000fe200078e00ff */
[----:B------:R-:W-:Y:S02]  /*0390*/  SHF.R.S32.HI R10, RZ, 0x1f, R16 ;  /* 0x0000001fff0a7819 */ /* 0x000fe40000011410 */
[----:B------:R-:W-:Y:S01]  /*03a0*/  LOP3.LUT R228, R6, R4, RZ, 0x3c, !PT ;  /* 0x0000000406e47212 */ /* 0x000fe200078e3cff */
[----:B------:R-:W-:Y:S01]  /*03b0*/  IMAD.SHL.U32 R6, R12, 0x8, RZ ;  /* 0x000000080c067824 */ /* 0x000fe200078e00ff */
[----:B------:R-:W-:Y:S01]  /*03c0*/  LOP3.LUT R4, R0, 0xffffff8, RZ, 0xc0, !PT ;  /* 0x0ffffff800047812 */ /* 0x000fe200078ec0ff */
[----:B------:R-:W-:Y:S01]  /*03d0*/  IMAD.IADD R0, R19, 0x1, -R3 ;  /* 0x0000000113007824 */ /* 0x000fe200078e0a03 */
[----:B------:R-:W-:Y:S01]  /*03e0*/  LEA.HI R10, R10, R16, RZ, 0x2 ;  /* 0x000000100a0a7211 */ /* 0x000fe200078f10ff */
[----:B------:R-:W-:Y:S01]  /*03f0*/  IMAD R228, R12, 0x200, R228 ;  /* 0x000002000ce47824 */ /* 0x000fe200078e02e4 */
[----:B------:R-:W-:Y:S01]  /*0400*/  LOP3.LUT R2, R2, 0x1c0, RZ, 0xc0, !PT ;  /* 0x000001c002027812 */ /* 0x000fe200078ec0ff */
[C---:B------:R-:W-:Y:S01]  /*0410*/  IMAD.IADD R4, R239.reuse, 0x1, -R4 ;  /* 0x00000001ef047824 */ /* 0x040fe200078e0a04 */
[----:B------:R-:W-:Y:S01]  /*0420*/  SHF.R.S32.HI R3, RZ, 0x2, R10 ;  /* 0x00000002ff037819 */ /* 0x000fe2000001140a */
[----:B------:R-:W-:Y:S01]  /*0430*/  IMAD.SHL.U32 R239, R239, 0x400, RZ ;  /* 0x00000400efef7824 */ /* 0x000fe200078e00ff */
[----:B------:R-:W-:-:S02]  /*0440*/  LOP3.LUT R6, R2, 0x8, R6, 0xf8, !PT ;  /* 0x0000000802067812 */ /* 0x000fc400078ef806 */
[----:B------:R-:W-:Y:S01]  /*0450*/  SHF.R.U32.HI R5, RZ, 0x3, R2 ;  /* 0x00000003ff057819 */ /* 0x000fe20000011602 */
[----:B------:R-:W-:Y:S01]  /*0460*/  IMAD R15, R4, 0x10, R3 ;  /* 0x00000010040f7824 */ /* 0x000fe200078e0203 */
[----:B------:R-:W-:Y:S01]  /*0470*/  LEA.HI R2, R0, R0, RZ, 0x1 ;  /* 0x0000000000027211 */ /* 0x000fe200078f08ff */
[----:B------:R-:W-:Y:S01]  /*0480*/  IMAD.SHL.U32 R3, R7, 0x40, RZ ;  /* 0x0000004007037824 */ /* 0x000fe200078e00ff */
[----:B------:R-:W-:Y:S02]  /*0490*/  LOP3.LUT R5, R6, R5, RZ, 0x3c, !PT ;  /* 0x0000000506057212 */ /* 0x000fe400078e3cff */
[----:B------:R-:W-:Y:S01]  /*04a0*/  LOP3.LUT R2, R2, 0x1ffffffe, RZ, 0xc0, !PT ;  /* 0x1ffffffe02027812 */ /* 0x000fe200078ec0ff */
[----:B------:R-:W-:Y:S01]  /*04b0*/  STL [R1+0x7c], R15 ;  /* 0x00007c0f01007387 */ /* 0x000fe20000100800 */
[----:B------:R-:W-:Y:S02]  /*04c0*/  LOP3.LUT R3, R3, 0x1c0, RZ, 0xc0, !PT ;  /* 0x000001c003037812 */ /* 0x000fe400078ec0ff */
[----:B------:R-:W-:Y:S01]  /*04d0*/  LOP3.LUT R231, R231, 0xfffffe00, RZ, 0xc0, !PT ;  /* 0xfffffe00e7e77812 */ /* 0x000fe200078ec0ff */
[C---:B------:R-:W-:Y:S01]  /*04e0*/  IMAD.IADD R6, R0.reuse, 0x1, -R2 ;  /* 0x0000000100067824 */ /* 0x040fe200078e0a02 */
[----:B------:R-:W-:Y:S01]  /*04f0*/  STL [R1+0x54], R14 ;  /* 0x0000540e01007387 */ /* 0x000fe20000100800 */
[----:B------:R-:W-:Y:S01]  /*0500*/  IMAD R2, R0, 0x2, R239 ;  /* 0x0000000200027824 */ /* 0x000fe200078e02ef */
[----:B------:R-:W-:-:S02]  /*0510*/  LEA.HI R0, R3, R3, RZ, 0x1d ;  /* 0x0000000303007211 */ /* 0x000fc400078fe8ff */
[CC--:B------:R-:W-:Y:S02]  /*0520*/  IADD3 R239, R5.reuse, R231.reuse, R239 ;  /* 0x000000e705ef7210 */ /* 0x0c0fe40007ffe0ef */
[----:B------:R-:W-:Y:S01]  /*0530*/  LOP3.LUT R231, R5, R231, RZ, 0xfc, !PT ;  /* 0x000000e705e77212 */ /* 0x000fe200078efcff */
[----:B------:R-:W-:Y:S01]  /*0540*/  IMAD.IADD R4, R2, 0x1, R0 ;  /* 0x0000000102047824 */ /* 0x000fe200078e0200 */
[----:B------:R-:W-:Y:S02]  /*0550*/  LEA.HI R0, R13, R19, RZ, 0x7 ;  /* 0x000000130d007211 */ /* 0x000fe400078f38ff */
[----:B------:R-:W-:Y:S02]  /*0560*/  IADD3 R5, R245, 0x40, RZ ;  /* 0x00000040f5057810 */ /* 0x000fe40007ffe0ff */
[----:B------:R-:W-:Y:S01]  /*0570*/  SHF.R.S32.HI R2, RZ, 0x7, R0 ;  /* 0x00000007ff027819 */ /* 0x000fe20000011400 */
[----:B------:R-:W-:Y:S01]  /*0580*/  IMAD R0, R17, 0x20, R18 ;  /* 0x0000002011007824 */ /* 0x000fe200078e0212 */
[----:B------:R-:W-:-:S02]  /*0590*/  IADD3 R3, R245, 0x80, RZ ;  /* 0x00000080f5037810 */ /* 0x000fc40007ffe0ff */
[----:B------:R-:W-:Y:S02]  /*05a0*/  R2P PR, R7, 0x6 ;  /* 0x0000000607007804 */ /* 0x000fe40000000000 */
[----:B------:R1:W-:Y:S01]  /*05b0*/  STL [R1+0x10], R0 ;  /* 0x0000100001007387 */ /* 0x0003e20000100800 */
[----:B------:R-:W-:Y:S02]  /*05c0*/  IADD3 R2, R245, 0xc0, RZ ;  /* 0x000000c0f5027810 */ /* 0x000fe40007ffe0ff */
[----:B------:R-:W-:Y:S02]  /*05d0*/  SHF.R.S32.HI R7, RZ, 0x1f, R245 ;  /* 0x0000001fff077819 */ /* 0x000fe400000114f5 */
[----:B------:R-:W-:Y:S02]  /*05e0*/  SHF.R.S32.HI R7, RZ, 0x1f, R5 ;  /* 0x0000001fff077819 */ /* 0x000fe40000011405 */
[----:B------:R-:W-:Y:S02]  /*05f0*/  SHF.R.S32.HI R5, RZ, 0x1f, R3 ;  /* 0x0000001fff057819 */ /* 0x000fe40000011403 */
[----:B------:R-:W-:-:S02]  /*0600*/  SHF.R.S32.HI R3, RZ, 0x1f, R2 ;  /* 0x0000001fff037819 */ /* 0x000fc40000011402 */
[----:B------:R-:W-:Y:S02]  /*0610*/  SEL R2, R232, 0xffffffe0, !P1 ;  /* 0xffffffe0e8027807 */ /* 0x000fe40004800000 */
[----:B------:R-:W-:Y:S02]  /*0620*/  LEA R5, R4, 0x80, 0x1 ;  /* 0x0000008004057811 */ /* 0x000fe400078e08ff */
[----:B------:R-:W-:Y:S02]  /*0630*/  SEL R3, R233, 0xffffffc0, !P2 ;  /* 0xffffffc0e9037807 */ /* 0x000fe40005000000 */
[C---:B------:R-:W-:Y:S02]  /*0640*/  IADD3 R4, R5.reuse, -0x10, RZ ;  /* 0xfffffff005047810 */ /* 0x040fe40007ffe0ff */
[----:B------:R-:W-:Y:S02]  /*0650*/  @P0 IADD3 R4, R5, 0x10, RZ ;  /* 0x0000001005040810 */ /* 0x000fe40007ffe0ff */
[----:B------:R-:W-:-:S02]  /*0660*/  LEA.HI R9, R13, R19, RZ, 0x6 ;  /* 0x000000130d097211 */ /* 0x000fc400078f30ff */
[----:B------:R-:W-:Y:S02]  /*0670*/  LOP3.LUT P4, RZ, R8, 0x2, RZ, 0xc0, !PT ;  /* 0x0000000208ff7812 */ /* 0x000fe4000788c0ff */
[----:B-1----:R-:W-:Y:S01]  /*0680*/  LOP3.LUT R0, R10, 0x7ffffffc, RZ, 0xc0, !PT ;  /* 0x7ffffffc0a007812 */ /* 0x002fe200078ec0ff */
[----:B------:R-:W-:Y:S01]  /*0690*/  IMAD.SHL.U32 R9, R9, 0x8, RZ ;  /* 0x0000000809097824 */ /* 0x000fe200078e00ff */
[----:B------:R-:W-:Y:S02]  /*06a0*/  LOP3.LUT P3, RZ, R8, 0x4, RZ, 0xc0, !PT ;  /* 0x0000000408ff7812 */ /* 0x000fe4000786c0ff */
[----:B------:R-:W-:Y:S01]  /*06b0*/  SEL R232, R232, 0xffffffe0, !P4 ;  /* 0xffffffe0e8e87807 */ /* 0x000fe20006000000 */
[----:B------:R-:W-:Y:S01]  /*06c0*/  IMAD.IADD R0, R16, 0x1, -R0 ;  /* 0x0000000110007824 */ /* 0x000fe200078e0a00 */
[----:B------:R-:W-:Y:S02]  /*06d0*/  LEA R239, R239, 0x18100, 0x1 ;  /* 0x00018100efef7811 */ /* 0x000fe400078e08ff */
[----:B------:R-:W-:Y:S01]  /*06e0*/  LEA R231, R231, 0x100, 0x1 ;  /* 0x00000100e7e77811 */ /* 0x000fe200078e08ff */
[----:B------:R-:W-:Y:S01]  /*06f0*/  IMAD.SHL.U32 R7, R0, 0x2, RZ ;  /* 0x0000000200077824 */ /* 0x000fe200078e00ff */
[----:B------:R-:W-:Y:S01]  /*0700*/  SEL R233, R233, 0xffffffc0, !P3 ;  /* 0xffffffc0e9e97807 */ /* 0x000fe20005800000 */
[----:B------:R-:W-:Y:S01]  /*0710*/  IMAD R0, R6, 0x8, R15 ;  /* 0x0000000806007824 */ /* 0x000fe200078e020f */
[----:B------:R-:W-:Y:S01]  /*0720*/  LOP3.LUT R9, R11, 0x7ffffe00, R9, 0xf8, !PT ;  /* 0x7ffffe000b097812 */ /* 0x000fe200078ef809 */
[----:B------:R-:W-:Y:S01]  /*0730*/  IMAD.IADD R6, R5, 0x1, R3 ;  /* 0x0000000105067824 */ /* 0x000fe200078e0203 */
[----:B------:R-:W-:Y:S01]  /*0740*/  STL [R1+0x50], R7 ;  /* 0x0000500701007387 */ /* 0x000fe20000100800 */
[C---:B------:R-:W-:Y:S01]  /*0750*/  IMAD.IADD R240, R239.reuse, 0x1, R232 ;  /* 0x00000001eff07824 */ /* 0x040fe200078e02e8 */
[----:B------:R-:W-:Y:S01]  /*0760*/  LEA R228, R228, 0xc100, 0x1 ;  /* 0x0000c100e4e47811 */ /* 0x000fe200078e08ff */
[----:B------:R-:W-:Y:S01]  /*0770*/  IMAD.IADD R232, R232, 0x1, R231 ;  /* 0x00000001e8e87824 */ /* 0x000fe200078e02e7 */
[----:B------:R1:W-:Y:S01]  /*0780*/  STL [R1+0x4c], R0 ;  /* 0x00004c0001007387 */ /* 0x0003e20000100800 */
[----:B------:R-:W-:-:S02]  /*0790*/  IMAD.IADD R242, R239, 0x1, R233 ;  /* 0x00000001eff27824 */ /* 0x000fc400078e02e9 */
[----:B------:R-:W-:Y:S01]  /*07a0*/  IMAD.IADD R234, R233, 0x1, R231 ;  /* 0x00000001e9ea7824 */ /* 0x000fe200078e02e7 */
[----:B------:R-:W-:Y:S01]  /*07b0*/  STL [R1+0x58], R5 ;  /* 0x0000580501007387 */ /* 0x000fe20000100800 */
[----:B------:R-:W-:Y:S02]  /*07c0*/  IMAD.IADD R241, R240, 0x1, R233 ;  /* 0x00000001f0f17824 */ /* 0x000fe400078e02e9 */
[----:B------:R-:W-:Y:S02]  /*07d0*/  IMAD.SHL.U32 R243, R9, 0x2, RZ ;  /* 0x0000000209f37824 */ /* 0x000fe400078e00ff */
[----:B------:R-:W-:Y:S02]  /*07e0*/  IMAD.IADD R233, R233, 0x1, R232 ;  /* 0x00000001e9e97824 */ /* 0x000fe400078e02e8 */
[----:B-1----:R-:W-:-:S05]  /*07f0*/  IMAD.IADD R0, R5, 0x1, R2 ;  /* 0x0000000105007824 */ /* 0x002fca00078e0202 */
[----:B------:R1:W-:Y:S04]  /*0800*/  STL [R1+0x64], R0 ;  /* 0x0000640001007387 */ /* 0x0003e80000100800 */
[----:B------:R-:W-:Y:S01]  /*0810*/  STL [R1+0x74], R6 ;  /* 0x0000740601007387 */ /* 0x000fe20000100800 */
[----:B-1----:R-:W-:-:S05]  /*0820*/  IMAD.IADD R0, R0, 0x1, R3 ;  /* 0x0000000100007824 */ /* 0x002fca00078e0203 */
[----:B------:R1:W-:Y:S04]  /*0830*/  STL [R1+0x70], R0 ;  /* 0x0000700001007387 */ /* 0x0003e80000100800 */
[----:B------:R-:W-:Y:S01]  /*0840*/  STL [R1+0x5c], R4 ;  /* 0x00005c0401007387 */ /* 0x000fe20000100800 */
[--C-:B-1----:R-:W-:Y:S02]  /*0850*/  IMAD.IADD R0, R2, 0x1, R4.reuse ;  /* 0x0000000102007824 */ /* 0x102fe400078e0204 */
[----:B------:R-:W-:-:S05]  /*0860*/  IMAD.IADD R2, R3, 0x1, R4 ;  /* 0x0000000103027824 */ /* 0x000fca00078e0204 */
[----:B------:R-:W-:Y:S04]  /*0870*/  STL [R1+0x6c], R2 ;  /* 0x00006c0201007387 */ /* 0x000fe80000100800 */
[----:B------:R1:W-:Y:S02]  /*0880*/  STL [R1+0x60], R0 ;  /* 0x0000600001007387 */ /* 0x0003e40000100800 */
[----:B-1----:R-:W-:-:S05]  /*0890*/  IMAD.IADD R0, R0, 0x1, R3 ;  /* 0x0000000100007824 */ /* 0x002fca00078e0203 */
[----:B------:R1:W-:Y:S02]  /*08a0*/  STL [R1+0x68], R0 ;  /* 0x0000680001007387 */ /* 0x0003e40000100800 */
.L_x_1527:
[----:B------:R-:W2:Y:S01]  /*08b0*/  LDL R4, [R1+0x54] ;  /* 0x0000540001047983 */ /* 0x000ea20000100800 */
[----:B-1----:R-:W-:Y:S01]  /*08c0*/  IMAD.MOV.U32 R0, RZ, RZ, c[0x0][0x560] ;  /* 0x00015800ff007624 */ /* 0x002fe200078e00ff */
        /* <DEDUP_REMOVED lines=17> */
.L_x_1455:
[----:B------:R-:W-:-:S04]  /*09e0*/  MOV R0, c[0x0][0x554] ;  /* 0x0001550000007a02 */ /* 0x000fc80000000f00 */
[----:B------:R-:W-:Y:S02]  /*09f0*/  ISETP.NE.AND P0, PT, R0, 0x1, PT ;  /* 0x000000010000780c */ /* 0x000fe40003f05270 */
[----:B------:R-:W-:-:S11]  /*0a00*/  MOV R0, R2 ;  /* 0x0000000200007202 */ /* 0x000fd60000000f00 */
[----:B------:R-:W-:-:S05]  /*0a10*/  @P0 IMAD.HI.U32 R4, R2, c[0x0][0x558], RZ ;  /* 0x0001560002040a27 */ /* 0x000fca00078e00ff */
[----:B------:R-:W-:-:S05]  /*0a20*/  @P0 SHF.R.U32.HI R0, RZ, c[0x0][0x55c], R4 ;  /* 0x00015700ff000a19 */ /* 0x000fca0000011604 */
[----:B------:R-:W-:Y:S02]  /*0a30*/  IMAD R4, R0, c[0x0][0x554], RZ ;  /* 0x0001550000047a24 */ /* 0x000fe400078e02ff */
.L_x_1456:
[----:B------:R-:W-:Y:S05]  /*0a40*/  BSYNC B0 ;  /* 0x0000000000007941 */ /* 0x000fea0003800000 */
.L_x_1454:
        /* <DEDUP_REMOVED lines=13> */
[----:B------:R-:W-:Y:S04]  /*0b20*/  STL [R1+0x44], R12 ;  /* 0x0000440c01007387 */ /* 0x000fe80000100800 */
[----:B------:R1:W2:Y:S01]  /*0b30*/  @P0 LDG.E R6, [R2.64] ;  /* 0x0000000602060981 */ /* 0x0002a2000c1e1900 */
[----:B------:R-:W-:Y:S01]  /*0b40*/  IMAD.MOV.U32 R4, RZ, RZ, c[0x0][0x2c4] ;  /* 0x0000b100ff047624 */ /* 0x000fe200078e00ff */
[----:B------:R-:W-:Y:S01]  /*0b50*/  IADD3 R0, R0, c[0x0][0x53c], RZ ;  /* 0x00014f0000007a10 */ /* 0x000fe20007ffe0ff */
[----:B------:R-:W-:Y:S01]  /*0b60*/  CS2R R130, SRZ ;  /* 0x0000000000827805 */ /* 0x000fe2000001ff00 */
[----:B------:R-:W-:Y:S01]  /*0b70*/  CS2R R128, SRZ ;  /* 0x0000000000807805 */ /* 0x000fe2000001ff00 */
[----:B------:R-:W-:Y:S01]  /*0b80*/  CS2R R126, SRZ ;  /* 0x00000000007e7805 */ /* 0x000fe2000001ff00 */
[----:B------:R-:W-:Y:S01]  /*0b90*/  ISETP.NE.AND P2, PT, R4, 0x1, PT ;  /* 0x000000010400780c */ /* 0x000fe20003f45270 */
[----:B------:R-:W-:Y:S01]  /*0ba0*/  IMAD.MOV.U32 R4, RZ, RZ, c[0x0][0x168] ;  /* 0x00005a00ff047624 */ /* 0x000fe200078e00ff */
[----:B------:R-:W-:Y:S01]  /*0bb0*/  SHF.L.U32 R55, R0, 0x7, RZ ;  /* 0x0000000700377819 */ /* 0x000fe200000006ff */
[----:B------:R-:W-:Y:S01]  /*0bc0*/  CS2R R124, SRZ ;  /* 0x00000000007c7805 */ /* 0x000fe2000001ff00 */
[----:B------:R-:W-:Y:S01]  /*0bd0*/  IMAD.MOV.U32 R122, RZ, RZ, RZ ;  /* 0x000000ffff7a7224 */ /* 0x000fe200078e00ff */
[----:B------:R-:W-:Y:S01]  /*0be0*/  CS2R R120, SRZ ;  /* 0x0000000000787805 */ /* 0x000fe2000001ff00 */
[----:B------:R-:W-:Y:S01]  /*0bf0*/  IADD3 R0, R55, 0x7f, RZ ;  /* 0x0000007f37007810 */ /* 0x000fe20007ffe0ff */
[----:B------:R-:W-:Y:S01]  /*0c00*/  STL [R1+0x40], R55 ;  /* 0x0000403701007387 */ /* 0x000fe20000100800 */
[----:B------:R-:W-:Y:S01]  /*0c10*/  IADD3 R4, -R4, 0x60, RZ ;  /* 0x0000006004047810 */ /* 0x000fe20007ffe1ff */
[----:B------:R-:W-:Y:S01]  /*0c20*/  CS2R R116, SRZ ;  /* 0x0000000000747805 */ /* 0x000fe2000001ff00 */
[----:B------:R-:W-:Y:S01]  /*0c30*/  MOV R118, RZ ;  /* 0x000000ff00767202 */ /* 0x000fe20000000f00 */
[----:B------:R-:W-:Y:S01]  /*0c40*/  CS2R R8, SRZ ;  /* 0x0000000000087805 */ /* 0x000fe2000001ff00 */
[----:B------:R-:W-:Y:S01]  /*0c50*/  IMAD.MOV.U32 R114, RZ, RZ, RZ ;  /* 0x000000ffff727224 */ /* 0x000fe200078e00ff */
[----:B------:R-:W-:Y:S01]  /*0c60*/  CS2R R10, SRZ ;  /* 0x00000000000a7805 */ /* 0x000fe2000001ff00 */
[----:B------:R-:W-:Y:S01]  /*0c70*/  IMAD.MOV.U32 R112, RZ, RZ, RZ ;  /* 0x000000ffff707224 */ /* 0x000fe200078e00ff */
[----:B------:R-:W-:Y:S01]  /*0c80*/  MOV R110, RZ ;  /* 0x000000ff006e7202 */ /* 0x000fe20000000f00 */
[----:B------:R-:W-:Y:S01]  /*0c90*/  CS2R R108, SRZ ;  /* 0x00000000006c7805 */ /* 0x000fe2000001ff00 */
[----:B------:R-:W-:Y:S01]  /*0ca0*/  IMAD.MOV.U32 R13, RZ, RZ, RZ ;  /* 0x000000ffff0d7224 */ /* 0x000fe200078e00ff */
[----:B------:R-:W-:Y:S01]  /*0cb0*/  CS2R R14, SRZ ;  /* 0x00000000000e7805 */ /* 0x000fe2000001ff00 */
[----:B-1----:R-:W-:Y:S01]  /*0cc0*/  IMAD.MOV.U32 R2, RZ, RZ, c[0x0][0x2ac] ;  /* 0x0000ab00ff027624 */ /* 0x002fe200078e00ff */
[----:B------:R-:W-:Y:S01]  /*0cd0*/  MOV R104, RZ ;  /* 0x000000ff00687202 */ /* 0x000fe20000000f00 */
[----:B------:R-:W-:Y:S01]  /*0ce0*/  @P2 IMAD.HI.U32 R3, R0, c[0x0][0x2c8], RZ ;  /* 0x0000b20000032a27 */ /* 0x000fe200078e00ff */
[----:B------:R-:W-:Y:S01]  /*0cf0*/  CS2R R16, SRZ ;  /* 0x0000000000107805 */ /* 0x000fe2000001ff00 */
[----:B------:R-:W-:Y:S01]  /*0d00*/  MOV R98, RZ ;  /* 0x000000ff00627202 */ /* 0x000fe20000000f00 */
[----:B------:R-:W-:Y:S01]  /*0d10*/  CS2R R18, SRZ ;  /* 0x0000000000127805 */ /* 0x000fe2000001ff00 */
[----:B------:R-:W-:Y:S01]  /*0d20*/  IMAD.MOV.U32 R106, RZ, RZ, RZ ;  /* 0x000000ffff6a7224 */ /* 0x000fe200078e00ff */
[----:B------:R-:W-:Y:S01]  /*0d30*/  @P2 SHF.R.U32.HI R0, RZ, c[0x0][0x2cc], R3 ;  /* 0x0000b300ff002a19 */ /* 0x000fe20000011603 */
[----:B------:R-:W-:Y:S01]  /*0d40*/  IMAD.MOV.U32 R102, RZ, RZ, RZ ;  /* 0x000000ffff667224 */ /* 0x000fe200078e00ff */
[----:B------:R-:W-:Y:S01]  /*0d50*/  MOV R94, RZ ;  /* 0x000000ff005e7202 */ /* 0x000fe20000000f00 */
        /* <DEDUP_REMOVED lines=63> */
[----:B--2---:R1:W-:Y:S02]  /*1150*/  STL [R1+0x18], R6 ;  /* 0x0000180601007387 */ /* 0x0043e40000100800 */
[----:B-1----:R-:W-:-:S02]  /*1160*/  IMAD R6, R2, c[0x0][0x1d0], RZ ;  /* 0x0000740002067a24 */ /* 0x002fc400078e02ff */
[----:B------:R-:W-:-:S03]  /*1170*/  IMAD R2, R2, c[0x0][0x1d0], R4 ;  /* 0x0000740002027a24 */ /* 0x000fc600078e0204 */
[----:B------:R-:W-:Y:S02]  /*1180*/  IADD3 R3, R6, 0x5f, RZ ;  /* 0x0000005f06037810 */ /* 0x000fe40007ffe0ff */
[----:B------:R-:W-:-:S03]  /*1190*/  IADD3 R2, R2, R0, RZ ;  /* 0x0000000002027210 */ /* 0x000fc60007ffe0ff */
[----:B------:R-:W-:-:S04]  /*11a0*/  IMAD.HI R0, R3, 0x2aaaaaab, RZ ;  /* 0x2aaaaaab03007827 */ /* 0x000fc800078e02ff */
[----:B------:R-:W-:Y:S01]  /*11b0*/  IMAD.HI R4, R2, 0x2aaaaaab, RZ ;  /* 0x2aaaaaab02047827 */ /* 0x000fe200078e02ff */
[----:B------:R-:W-:-:S03]  /*11c0*/  SHF.R.U32.HI R2, RZ, 0x1f, R0 ;  /* 0x0000001fff027819 */ /* 0x000fc60000011600 */
[----:B------:R-:W-:Y:S01]  /*11d0*/  IMAD.MOV R3, RZ, RZ, -R12 ;  /* 0x000000ffff037224 */ /* 0x000fe200078e0a0c */
[----:B------:R-:W-:Y:S02]  /*11e0*/  SHF.R.U32.HI R6, RZ, 0x1f, R4 ;  /* 0x0000001fff067819 */ /* 0x000fe40000011604 */
[----:B------:R-:W-:Y:S01]  /*11f0*/  LEA.HI.SX32 R0, R0, R2, 0x1c ;  /* 0x0000000200007211 */ /* 0x000fe200078fe2ff */
[----:B------:R-:W-:Y:S01]  /*1200*/  IMAD R52, R3, c[0x0][0x548], R5 ;  /* 0x0001520003347a24 */ /* 0x000fe200078e0205 */
[----:B------:R-:W-:Y:S01]  /*1210*/  LEA.HI.SX32 R2, R4, R6, 0x1c ;  /* 0x0000000604027211 */ /* 0x000fe200078fe2ff */
[----:B------:R-:W-:Y:S01]  /*1220*/  IMAD.MOV.U32 R6, RZ, RZ, RZ ;  /* 0x000000ffff067224 */ /* 0x000fe200078e00ff */
[----:B------:R-:W-:Y:S02]  /*1230*/  CS2R R4, SRZ ;  /* 0x0000000000047805 */ /* 0x000fe4000001ff00 */
[----:B------:R-:W-:Y:S01]  /*1240*/  IMNMX R54, R0, R2, PT ;  /* 0x0000000200367217 */ /* 0x000fe20003800200 */
[----:B------:R1:W-:Y:S01]  /*1250*/  STL [R1+0x48], R52 ;  /* 0x0000483401007387 */ /* 0x0003e20000100800 */
[----:B------:R-:W-:-:S02]  /*1260*/  PRMT R0, RZ, 0x7610, R0 ;  /* 0x00007610ff007816 */ /* 0x000fc40000000000 */
[----:B------:R-:W-:Y:S01]  /*1270*/  ISETP.GE.AND P0, PT, R54, 0x1, PT ;  /* 0x000000013600780c */ /* 0x000fe20003f06270 */
[----:B------:R1:W-:-:S12]  /*1280*/  STL [R1+0x4], R54 ;  /* 0x0000043601007387 */ /* 0x0003d80000100800 */
[----:B------:R-:W-:Y:S05]  /*1290*/  @!P0 BRA `(.L_x_1457) ;  /* 0x00011dd000008947 */ /* 0x000fea0003800000 */
[----:B-1----:R-:W2:Y:S01]  /*12a0*/  LDL R54, [R1+0x10] ;  /* 0x0000100001367983 */ /* 0x002ea20000100800 */
[----:B------:R-:W-:-:S04]  /*12b0*/  ISETP.NE.U32.AND P0, PT, RZ, c[0x0][0x340], PT ;  /* 0x0000d000ff007a0c */ /* 0x000fc80003f05070 */
[----:B------:R-:W-:-:S13]  /*12c0*/  ISETP.NE.AND.EX P0, PT, RZ, c[0x0][0x344], PT, P0 ;  /* 0x0000d100ff007a0c */ /* 0x000fda0003f05300 */
[----:B------:R-:W-:-:S04]  /*12d0*/  @P0 IMAD.MOV.U32 R2, RZ, RZ, 0x4 ;  /* 0x00000004ff020424 */ /* 0x000fc800078e00ff */
[----:B------:R-:W-:-:S05]  /*12e0*/  @P0 IMAD.WIDE R2, R12, R2, c[0x0][0x340] ;  /* 0x0000d0000c020625 */ /* 0x000fca00078e0202 */
[----:B------:R1:W5:Y:S01]  /*12f0*/  @P0 LDG.E R14, [R2.64] ;  /* 0x00000006020e0981 */ /* 0x000362000c1e1900 */
[----:B------:R-:W-:Y:S02]  /*1300*/  SHF.R.S32.HI R15, RZ, 0x1f, R52 ;  /* 0x0000001fff0f7819 */ /* 0x000fe40000011434 */
[----:B------:R-:W-:Y:S02]  /*1310*/  SHF.R.S32.HI R6, RZ, 0x1f, R12 ;  /* 0x0000001fff067819 */ /* 0x000fe4000001140c */
[----:B------:R-:W-:Y:S01]  /*1320*/  ISETP.GE.AND P6, PT, R245, c[0x0][0x198], PT ;  /* 0x00006600f5007a0c */ /* 0x000fe20003fc6270 */
[----:B------:R-:W-:-:S04]  /*1330*/  IMAD R0, R15, c[0x0][0x1b8], RZ ;  /* 0x00006e000f007a24 */ /* 0x000fc800078e02ff */
[C---:B------:R-:W-:Y:S02]  /*1340*/  IMAD R5, R52.reuse, c[0x0][0x1bc], R0 ;  /* 0x00006f0034057a24 */ /* 0x040fe400078e0200 */
[----:B-1----:R-:W-:Y:S01]  /*1350*/  IMAD.WIDE.U32 R2, R52, c[0x0][0x1b8], RZ ;  /* 0x00006e0034027a25 */ /* 0x002fe200078e00ff */
[----:B------:R-:W-:-:S04]  /*1360*/  IADD3 R52, R245, 0xc0, RZ ;  /* 0x000000c0f5347810 */ /* 0x000fc80007ffe0ff */
[----:B------:R-:W-:Y:S01]  /*1370*/  IADD3 R3, R3, R5, RZ ;  /* 0x0000000503037210 */ /* 0x000fe20007ffe0ff */
[----:B------:R-:W-:Y:S01]  /*1380*/  IMAD R5, R6, c[0x0][0x1c0], RZ ;  /* 0x0000700006057a24 */ /* 0x000fe200078e02ff */
[----:B------:R-:W-:-:S03]  /*1390*/  ISETP.GE.AND P3, PT, R52, c[0x0][0x198], PT ;  /* 0x0000660034007a0c */ /* 0x000fc60003f66270 */
[C---:B------:R-:W-:Y:S02]  /*13a0*/  IMAD R6, R12.reuse, c[0x0][0x1c4], R5 ;  /* 0x000071000c067a24 */ /* 0x040fe400078e0205 */
[----:B------:R-:W-:-:S05]  /*13b0*/  IMAD.WIDE.U32 R2, R12, c[0x0][0x1c0], R2 ;  /* 0x000070000c027a25 */ /* 0x000fca00078e0002 */
[----:B------:R-:W-:Y:S02]  /*13c0*/  IADD3 R3, R3, R6, RZ ;  /* 0x0000000603037210 */ /* 0x000fe40007ffe0ff */
[----:B--2---:R-:W-:Y:S02]  /*13d0*/  IADD3 R4, R54, R55, RZ ;  /* 0x0000003736047210 */ /* 0x004fe40007ffe0ff */
[C---:B------:R-:W-:Y:S02]  /*13e0*/  IADD3 R55, R245.reuse, 0x40, RZ ;  /* 0x00000040f5377810 */ /* 0x040fe40007ffe0ff */
[----:B------:R-:W-:Y:S01]  /*13f0*/  IADD3 R54, R245, 0x80, RZ ;  /* 0x00000080f5367810 */ /* 0x000fe20007ffe0ff */
[----:B------:R-:W-:Y:S01]  /*1400*/  @P2 IMAD.HI.U32 R7, R4, c[0x0][0x2c8], RZ ;  /* 0x0000b20004072a27 */ /* 0x000fe200078e00ff */
[----:B------:R-:W-:Y:S02]  /*1410*/  ISETP.GE.AND P5, PT, R55, c[0x0][0x198], PT ;  /* 0x0000660037007a0c */ /* 0x000fe40003fa6270 */
[----:B------:R-:W-:Y:S01]  /*1420*/  ISETP.GE.AND P4, PT, R54, c[0x0][0x198], PT ;  /* 0x0000660036007a0c */ /* 0x000fe20003f86270 */
[----:B------:R-:W-:Y:S01]  /*1430*/  IMAD.MOV.U32 R0, RZ, RZ, R4 ;  /* 0x000000ffff007224 */ /* 0x000fe200078e0004 */
[----:B------:R-:W-:-:S04]  /*1440*/  @P2 SHF.R.U32.HI R0, RZ, c[0x0][0x2cc], R7 ;  /* 0x0000b300ff002a19 */ /* 0x000fc80000011607 */
[--C-:B------:R-:W-:Y:S01]  /*1450*/  SHF.R.S32.HI R7, RZ, 0x1f, R0.reuse ;  /* 0x0000001fff077819 */ /* 0x100fe20000011400 */
[----:B------:R-:W-:Y:S02]  /*1460*/  IMAD.MOV R5, RZ, RZ, -R0 ;  /* 0x000000ffff057224 */ /* 0x000fe400078e0a00 */
[----:B------:R-:W-:-:S04]  /*1470*/  IMAD.WIDE.U32 R2, R0, c[0x0][0x1b0], R2 ;  /* 0x00006c0000027a25 */ /* 0x000fc800078e0002 */
[----:B------:R-:W-:Y:S02]  /*1480*/  IMAD R4, R5, c[0x0][0x2c4], R4 ;  /* 0x0000b10005047a24 */ /* 0x000fe400078e0204 */
[----:B------:R-:W-:-:S04]  /*1490*/  IMAD R5, R7, c[0x0][0x1b0], RZ ;  /* 0x00006c0007057a24 */ /* 0x000fc800078e02ff */
[----:B------:R-:W-:Y:S01]  /*14a0*/  IMAD R6, R0, c[0x0][0x1b4], R5 ;  /* 0x00006d0000067a24 */ /* 0x000fe200078e0205 */
[----:B------:R-:W-:Y:S01]  /*14b0*/  SHF.R.S32.HI R5, RZ, 0x1f, R4 ;  /* 0x0000001fff057819 */ /* 0x000fe20000011404 */
[----:B------:R-:W-:Y:S02]  /*14c0*/  @!P0 IMAD.MOV.U32 R14, RZ, RZ, R12 ;  /* 0x000000ffff0e8224 */ /* 0x000fe400078e000c */
[----:B------:R-:W-:Y:S02]  /*14d0*/  IMAD.IADD R3, R3, 0x1, R6 ;  /* 0x0000000103037824 */ /* 0x000fe400078e0206 */
[----:B------:R-:W-:Y:S02]  /*14e0*/  IMAD R0, R5, c[0x0][0x1a8], RZ ;  /* 0x00006a0005007a24 */ /* 0x000fe400078e02ff */
[----:B------:R-:W-:-:S04]  /*14f0*/  IMAD.WIDE.U32 R2, R4, c[0x0][0x1a8], R2 ;  /* 0x00006a0004027a25 */ /* 0x000fc800078e0002 */
[----:B------:R-:W-:Y:S01]  /*1500*/  IMAD R0, R4, c[0x0][0x1ac], R0 ;  /* 0x00006b0004007a24 */ /* 0x000fe200078e0200 */
[----:B------:R-:W-:-:S04]  /*1510*/  LEA R13, P1, R2, c[0x0][0x160], 0x1 ;  /* 0x00005800020d7a11 */ /* 0x000fc800078208ff */
[----:B------:R-:W-:-:S04]  /*1520*/  IADD3 R0, R3, R0, RZ ;  /* 0x0000000003007210 */ /* 0x000fc80007ffe0ff */
[----:B------:R-:W-:Y:S01]  /*1530*/  LEA.HI.X R5, R2, c[0x0][0x164], R0, 0x1, P1 ;  /* 0x0000590002057a11 */ /* 0x000fe200008f0c00 */
[----:B------:R-:W-:Y:S05]  /*1540*/  BRA.DIV ~URZ, `(.L_x_1458) ;  /* 0x000141527f007947 */ /* 0x000fea000b800000 */
[----:B------:R1:W2:Y:S02]  /*1550*/  SHFL.IDX PT, R4, R5, RZ, 0x181f ;  /* 0x00181fff05047589 */ /* 0x0002a400000e0000 */
.L_x_1528:
[----:B------:R-:W-:Y:S05]  /*1560*/  BRA.DIV ~URZ, `(.L_x_1459) ;  /* 0x000141a27f007947 */ /* 0x000fea000b800000 */
[----:B------:R3:W4:Y:S02]  /*1570*/  SHFL.IDX PT, R0, R13, RZ, 0x181f ;  /* 0x00181fff0d007589 */ /* 0x00072400000e0000 */
.L_x_1529:
[----:B---3--:R-:W3:Y:S04]  /*1580*/  LDL R3, [R1+0x40] ;  /* 0x0000400001037983 */ /* 0x008ee80000100800 */
[----:B------:R-:W1:Y:S01]  /*1590*/  S2R R6, SR_TID.X ;  /* 0x0000000000067919 */ /* 0x000e620000002100 */
[----:B------:R-:W-:-:S04]  /*15a0*/  IMAD.MOV.U32 R16, RZ, RZ, c[0x0][0x2c4] ;  /* 0x0000b100ff107624 */ /* 0x000fc800078e00ff */
[----:B------:R-:W-:Y:S01]  /*15b0*/  IMAD R16, R16, c[0x0][0x168], RZ ;  /* 0x00005a0010107a24 */ /* 0x000fe200078e02ff */
[----:B-1----:R-:W-:-:S04]  /*15c0*/  SHF.R.S32.HI R2, RZ, 0x1f, R6 ;  /* 0x0000001fff027819 */ /* 0x002fc80000011406 */
[----:B------:R-:W-:-:S04]  /*15d0*/  LEA.HI R2, R2, R6, RZ, 0x3 ;  /* 0x0000000602027211 */ /* 0x000fc800078f18ff */
[----:B------:R-:W-:Y:S01]  /*15e0*/  SHF.R.S32.HI R2, RZ, 0x3, R2 ;  /* 0x00000003ff027819 */ /* 0x000fe20000011402 */
[----:B------:R-:W-:Y:S04]  /*15f0*/  BSSY B0, `(.L_x_1460) ;  /* 0x000001d000007945 */ /* 0x000fe80003800000 */
[----:B---3--:R-:W-:-:S05]  /*1600*/  IMAD.IADD R12, R2, 0x1, R3 ;  /* 0x00000001020c7824 */ /* 0x008fca00078e0203 */
[----:B------:R-:W-:-:S13]  /*1610*/  ISETP.GE.AND P0, PT, R12, R16, PT ;  /* 0x000000100c00720c */ /* 0x000fda0003f06270 */
[----:B------:R-:W-:Y:S05]  /*1620*/  @P0 BRA `(.L_x_1461) ;  /* 0x0000019000000947 */ /* 0x000fea0003800000 */
[C---:B----4-:R-:W-:Y:S02]  /*1630*/  LEA R10, P0, R245.reuse, R0, 0x1 ;  /* 0x00000000f50a7211 */ /* 0x050fe400078008ff */
[----:B------:R-:W-:Y:S02]  /*1640*/  SHF.R.S32.HI R3, RZ, 0x1f, R245 ;  /* 0x0000001fff037819 */ /* 0x000fe400000114f5 */
[C---:B------:R-:W-:Y:S02]  /*1650*/  IADD3 R2, R245.reuse, 0x40, RZ ;  /* 0x00000040f5027810 */ /* 0x040fe40007ffe0ff */
[C---:B--2---:R-:W-:Y:S02]  /*1660*/  LEA.HI.X R11, R245.reuse, R4, R3, 0x1, P0 ;  /* 0x00000004f50b7211 */ /* 0x044fe400000f0c03 */
[C---:B------:R-:W-:Y:S02]  /*1670*/  IADD3 R3, R245.reuse, 0x40, RZ ;  /* 0x00000040f5037810 */ /* 0x040fe40007ffe0ff */
[----:B------:R-:W-:Y:S01]  /*1680*/  IADD3 R19, R245, 0x80, RZ ;  /* 0x00000080f5137810 */ /* 0x000fe20007ffe0ff */
[----:B------:R-:W-:Y:S01]  /*1690*/  @!PT LDS RZ, [RZ] ;  /* 0x00000000fffff984 */ /* 0x000fe20000000800 */
[----:B------:R-:W-:Y:S01]  /*16a0*/  @!PT LDS RZ, [RZ] ;  /* 0x00000000fffff984 */ /* 0x000fe20000000800 */
[----:B------:R-:W-:Y:S01]  /*16b0*/  @!PT LDS RZ, [RZ] ;  /* 0x00000000fffff984 */ /* 0x000fe20000000800 */
[----:B------:R1:W-:Y:S01]  /*16c0*/  LDGSTS.E.BYPASS.LTC128B.128 [R243+0x18100], [R10.64], !P6 ;  /* 0x181000000af37fae */ /* 0x0003e2000f101d46 */
[----:B------:R-:W-:-:S02]  /*16d0*/  LEA R8, P2, R2, R0, 0x1 ;  /* 0x0000000002087211 */ /* 0x000fc400078408ff */
[----:B------:R-:W-:Y:S02]  /*16e0*/  SHF.R.S32.HI R3, RZ, 0x1f, R3 ;  /* 0x0000001fff037819 */ /* 0x000fe40000011403 */
[C---:B------:R-:W-:Y:S02]  /*16f0*/  IADD3 R20, R245.reuse, 0x80, RZ ;  /* 0x00000080f5147810 */ /* 0x040fe40007ffe0ff */
[C---:B------:R-:W-:Y:S02]  /*1700*/  IADD3 R17, R245.reuse, 0xc0, RZ ;  /* 0x000000c0f5117810 */ /* 0x040fe40007ffe0ff */
[----:B------:R-:W-:Y:S02]  /*1710*/  IADD3 R18, R245, 0xc0, RZ ;  /* 0x000000c0f5127810 */ /* 0x000fe40007ffe0ff */
[----:B------:R-:W-:Y:S02]  /*1720*/  LEA R6, P1, R19, R0, 0x1 ;  /* 0x0000000013067211 */ /* 0x000fe400078208ff */
[----:B------:R-:W-:-:S02]  /*1730*/  SHF.R.S32.HI R20, RZ, 0x1f, R20 ;  /* 0x0000001fff147819 */ /* 0x000fc40000011414 */
[----:B------:R-:W-:Y:S02]  /*1740*/  LEA.HI.X R9, R2, R4, R3, 0x1, P2 ;  /* 0x0000000402097211 */ /* 0x000fe400010f0c03 */
[----:B------:R-:W-:Y:S02]  /*1750*/  SHF.R.S32.HI R18, RZ, 0x1f, R18 ;  /* 0x0000001fff127819 */ /* 0x000fe40000011412 */
[----:B------:R-:W-:Y:S01]  /*1760*/  LEA R2, P0, R17, R0, 0x1 ;  /* 0x0000000011027211 */ /* 0x000fe200078008ff */
[----:B------:R1:W-:Y:S01]  /*1770*/  LDGSTS.E.BYPASS.LTC128B.128 [R243+0x1c100], [R8.64], !P5 ;  /* 0x1c10000008f37fae */ /* 0x0003e2000e901d46 */
[-C--:B------:R-:W-:Y:S02]  /*1780*/  LEA.HI.X R7, R19, R4.reuse, R20, 0x1, P1 ;  /* 0x0000000413077211 */ /* 0x080fe400008f0c14 */
[----:B------:R-:W-:-:S03]  /*1790*/  LEA.HI.X R3, R17, R4, R18, 0x1, P0 ;  /* 0x0000000411037211 */ /* 0x000fc600000f0c12 */
[----:B------:R1:W-:Y:S04]  /*17a0*/  LDGSTS.E.BYPASS.LTC128B.128 [R243+0x20100], [R6.64], !P4 ;  /* 0x2010000006f37fae */ /* 0x0003e8000e101d46 */
[----:B------:R1:W-:Y:S02]  /*17b0*/  LDGSTS.E.BYPASS.LTC128B.128 [R243+0x24100], [R2.64], !P3 ;  /* 0x2410000002f37fae */ /* 0x0003e4000d901d46 */
.L_x_1461:
[----:B------:R-:W-:Y:S05]  /*17c0*/  BSYNC B0 ;  /* 0x0000000000007941 */ /* 0x000fea0003800000 */
.L_x_1460:
[----:B------:R-:W-:Y:S05]  /*17d0*/  BRA.DIV ~URZ, `(.L_x_1462) ;  /* 0x00013fa27f007947 */ /* 0x000fea000b800000 */
[----:B--2---:R2:W3:Y:S04]  /*17e0*/  SHFL.IDX PT, R4, R5, 0x1, 0x181f ;  /* 0x00381f0005047f89 */ /* 0x0044e800000e0000 */
[----:B----4-:R2:W4:Y:S02]  /*17f0*/  SHFL.IDX PT, R0, R13, 0x1, 0x181f ;  /* 0x00381f000d007f89 */ /* 0x01052400000e0000 */
.L_x_1530:
[----:B-1----:R-:W-:Y:S01]  /*1800*/  IADD3 R2, R12, 0x20, RZ ;  /* 0x000000200c027810 */ /* 0x002fe20007ffe0ff */
[----:B------:R-:W-:Y:S03]  /*1810*/  BSSY B0, `(.L_x_1463) ;  /* 0x000001c000007945 */ /* 0x000fe60003800000 */
[----:B------:R-:W-:-:S13]  /*1820*/  ISETP.GE.AND P0, PT, R2, R16, PT ;  /* 0x000000100200720c */ /* 0x000fda0003f06270 */
[----:B------:R-:W-:Y:S05]  /*1830*/  @P0 BRA `(.L_x_1464) ;  /* 0x0000019000000947 */ /* 0x000fea0003800000 */
[C---:B------:R-:W-:Y:S02]  /*1840*/  IADD3 R3, R245.reuse, 0x40, RZ ;  /* 0x00000040f5037810 */ /* 0x040fe40007ffe0ff */
[C---:B----4-:R-:W-:Y:S02]  /*1850*/  LEA R10, P0, R245.reuse, R0, 0x1 ;  /* 0x00000000f50a7211 */ /* 0x050fe400078008ff */
[----:B------:R-:W-:Y:S02]  /*1860*/  SHF.R.S32.HI R6, RZ, 0x1f, R245 ;  /* 0x0000001fff067819 */ /* 0x000fe400000114f5 */
[C---:B------:R-:W-:Y:S02]  /*1870*/  IADD3 R21, R245.reuse, 0x40, RZ ;  /* 0x00000040f5157810 */ /* 0x040fe40007ffe0ff */
[C---:B------:R-:W-:Y:S02]  /*1880*/  IADD3 R19, R245.reuse, 0x80, RZ ;  /* 0x00000080f5137810 */ /* 0x040fe40007ffe0ff */
[----:B------:R-:W-:-:S02]  /*1890*/  IADD3 R20, R245, 0x80, RZ ;  /* 0x00000080f5147810 */ /* 0x000fc40007ffe0ff */
[C---:B------:R-:W-:Y:S02]  /*18a0*/  IADD3 R17, R245.reuse, 0xc0, RZ ;  /* 0x000000c0f5117810 */ /* 0x040fe40007ffe0ff */
[----:B------:R-:W-:Y:S02]  /*18b0*/  IADD3 R18, R245, 0xc0, RZ ;  /* 0x000000c0f5127810 */ /* 0x000fe40007ffe0ff */
[----:B------:R-:W-:Y:S02]  /*18c0*/  LEA R8, P2, R3, R0, 0x1 ;  /* 0x0000000003087211 */ /* 0x000fe400078408ff */
[----:B---3--:R-:W-:Y:S02]  /*18d0*/  LEA.HI.X R11, R245, R4, R6, 0x1, P0 ;  /* 0x00000004f50b7211 */ /* 0x008fe400000f0c06 */
[----:B------:R-:W-:Y:S02]  /*18e0*/  SHF.R.S32.HI R21, RZ, 0x1f, R21 ;  /* 0x0000001fff157819 */ /* 0x000fe40000011415 */
[----:B------:R-:W-:Y:S01]  /*18f0*/  LEA R6, P1, R19, R0, 0x1 ;  /* 0x0000000013067211 */ /* 0x000fe200078208ff */
[----:B------:R-:W-:Y:S01]  /*1900*/  @!PT LDS RZ, [RZ] ;  /* 0x00000000fffff984 */ /* 0x000fe20000000800 */
[----:B------:R-:W-:Y:S01]  /*1910*/  @!PT LDS RZ, [RZ] ;  /* 0x00000000fffff984 */ /* 0x000fe20000000800 */
[----:B------:R-:W-:Y:S01]  /*1920*/  @!PT LDS RZ, [RZ] ;  /* 0x00000000fffff984 */ /* 0x000fe20000000800 */
[----:B------:R1:W-:Y:S01]  /*1930*/  LDGSTS.E.BYPASS.LTC128B.128 [R243+0x19100], [R10.64], !P6 ;  /* 0x191000000af37fae */ /* 0x0003e2000f101d46 */
[----:B------:R-:W-:-:S02]  /*1940*/  SHF.R.S32.HI R20, RZ, 0x1f, R20 ;  /* 0x0000001fff147819 */ /* 0x000fc40000011414 */
[----:B------:R-:W-:Y:S02]  /*1950*/  SHF.R.S32.HI R18, RZ, 0x1f, R18 ;  /* 0x0000001fff127819 */ /* 0x000fe40000011412 */
[----:B------:R-:W-:Y:S02]  /*1960*/  LEA R2, P0, R17, R0, 0x1 ;  /* 0x0000000011027211 */ /* 0x000fe400078008ff */
[-C--:B------:R-:W-:Y:S02]  /*1970*/  LEA.HI.X R9, R3, R4.reuse, R21, 0x1, P2 ;  /* 0x0000000403097211 */ /* 0x080fe400010f0c15 */
[-C--:B------:R-:W-:Y:S02]  /*1980*/  LEA.HI.X R7, R19, R4.reuse, R20, 0x1, P1 ;  /* 0x0000000413077211 */ /* 0x080fe400008f0c14 */
[----:B------:R-:W-:Y:S01]  /*1990*/  LEA.HI.X R3, R17, R4, R18, 0x1, P0 ;  /* 0x0000000411037211 */ /* 0x000fe200000f0c12 */
[----:B------:R1:W-:Y:S04]  /*19a0*/  LDGSTS.E.BYPASS.LTC128B.128 [R243+0x1d100], [R8.64], !P5 ;  /* 0x1d10000008f37fae */ /* 0x0003e8000e901d46 */
[----:B------:R1:W-:Y:S04]  /*19b0*/  LDGSTS.E.BYPASS.LTC128B.128 [R243+0x21100], [R6.64], !P4 ;  /* 0x2110000006f37fae */ /* 0x0003e8000e101d46 */
[----:B------:R1:W-:Y:S02]  /*19c0*/  LDGSTS.E.BYPASS.LTC128B.128 [R243+0x25100], [R2.64], !P3 ;  /* 0x2510000002f37fae */ /* 0x0003e4000d901d46 */
.L_x_1464:
[----:B------:R-:W-:Y:S05]  /*19d0*/  BSYNC B0 ;  /* 0x0000000000007941 */ /* 0x000fea0003800000 */
.L_x_1463:
[----:B------:R-:W-:Y:S05]  /*19e0*/  BRA.DIV ~URZ, `(.L_x_1465) ;  /* 0x00013e827f007947 */ /* 0x000fea000b800000 */
[----:B---3--:R3:W1:Y:S02]  /*19f0*/  SHFL.IDX PT, R4, R5, 0x2, 0x181f ;  /* 0x00581f0005047f89 */ /* 0x00866400000e0000 */
.L_x_1531:
[----:B------:R-:W-:Y:S05]  /*1a00*/  BRA.DIV ~URZ, `(.L_x_1466) ;  /* 0x00013ee27f007947 */ /* 0x000fea000b800000 */
[----:B----4-:R4:W2:Y:S02]  /*1a10*/  SHFL.IDX PT, R0, R13, 0x2, 0x181f ;  /* 0x00581f000d007f89 */ /* 0x0108a400000e0000 */
.L_x_1532:
[----:B-1----:R-:W-:Y:S01]  /*1a20*/  IADD3 R2, R12, 0x40, RZ ;  /* 0x000000400c027810 */ /* 0x002fe20007ffe0ff */
[----:B------:R-:W-:Y:S03]  /*1a30*/  BSSY B0, `(.L_x_1467) ;  /* 0x000001c000007945 */ /* 0x000fe60003800000 */
[----:B------:R-:W-:-:S13]  /*1a40*/  ISETP.GE.AND P0, PT, R2, R16, PT ;  /* 0x000000100200720c */ /* 0x000fda0003f06270 */
[----:B------:R-:W-:Y:S05]  /*1a50*/  @P0 BRA `(.L_x_1468) ;  /* 0x0000019000000947 */ /* 0x000fea0003800000 */
[C---:B------:R-:W-:Y:S02]  /*1a60*/  IADD3 R3, R245.reuse, 0x40, RZ ;  /* 0x00000040f5037810 */ /* 0x040fe40007ffe0ff */
[C---:B--2---:R-:W-:Y:S02]  /*1a70*/  LEA R10, P0, R245.reuse, R0, 0x1 ;  /* 0x00000000f50a7211 */ /* 0x044fe400078008ff */
[----:B------:R-:W-:Y:S02]  /*1a80*/  SHF.R.S32.HI R6, RZ, 0x1f, R245 ;  /* 0x0000001fff067819 */ /* 0x000fe400000114f5 */
[C---:B------:R-:W-:Y:S02]  /*1a90*/  IADD3 R21, R245.reuse, 0x40, RZ ;  /* 0x00000040f5157810 */ /* 0x040fe40007ffe0ff */
[C---:B------:R-:W-:Y:S02]  /*1aa0*/  IADD3 R19, R245.reuse, 0x80, RZ ;  /* 0x00000080f5137810 */ /* 0x040fe40007ffe0ff */
[----:B------:R-:W-:-:S02]  /*1ab0*/  IADD3 R20, R245, 0x80, RZ ;  /* 0x00000080f5147810 */ /* 0x000fc40007ffe0ff */
[C---:B------:R-:W-:Y:S02]  /*1ac0*/  IADD3 R17, R245.reuse, 0xc0, RZ ;  /* 0x000000c0f5117810 */ /* 0x040fe40007ffe0ff */
[----:B------:R-:W-:Y:S02]  /*1ad0*/  IADD3 R18, R245, 0xc0, RZ ;  /* 0x000000c0f5127810 */ /* 0x000fe40007ffe0ff */
[----:B------:R-:W-:Y:S02]  /*1ae0*/  LEA R8, P2, R3, R0, 0x1 ;  /* 0x0000000003087211 */ /* 0x000fe400078408ff */
[----:B------:R-:W-:Y:S02]  /*1af0*/  LEA.HI.X R11, R245, R4, R6, 0x1, P0 ;  /* 0x00000004f50b7211 */ /* 0x000fe400000f0c06 */
        /* <DEDUP_REMOVED lines=15> */
.L_x_1468:
[----:B------:R-:W-:Y:S05]  /*1bf0*/  BSYNC B0 ;  /* 0x0000000000007941 */ /* 0x000fea0003800000 */
.L_x_1467:
[----:B------:R-:W-:Y:S05]  /*1c00*/  BRA.DIV ~URZ, `(.L_x_1469) ;  /* 0x00013d627f007947 */ /* 0x000fea000b800000 */
[----:B------:R1:W3:Y:S04]  /*1c10*/  SHFL.IDX PT, R4, R5, 0x3, 0x181f ;  /* 0x00781f0005047f89 */ /* 0x0002e800000e0000 */
[----:B--2---:R1:W2:Y:S02]  /*1c20*/  SHFL.IDX PT, R0, R13, 0x3, 0x181f ;  /* 0x00781f000d007f89 */ /* 0x0042a400000e0000 */
.L_x_1533:
[----:B-1----:R-:W-:Y:S01]  /*1c30*/  IADD3 R2, R12, 0x60, RZ ;  /* 0x000000600c027810 */ /* 0x002fe20007ffe0ff */
[----:B-----5:R-:W-:Y:S01]  /*1c40*/  IMAD.WIDE.U32 R164, R14, c[0x0][0x2b0], RZ ;  /* 0x0000ac000ea47a25 */ /* 0x020fe200078e00ff */
[----:B------:R-:W-:-:S02]  /*1c50*/  SHF.R.S32.HI R20, RZ, 0x1f, R245 ;  /* 0x0000001fff147819 */ /* 0x000fc400000114f5 */
[----:B------:R-:W-:Y:S02]  /*1c60*/  ISETP.GE.AND P0, PT, R2, R16, PT ;  /* 0x000000100200720c */ /* 0x000fe40003f06270 */
[C---:B------:R-:W-:Y:S01]  /*1c70*/  IADD3 R31, R245.reuse, 0x40, RZ ;  /* 0x00000040f51f7810 */ /* 0x040fe20007ffe0ff */
[----:B------:R1:W-:Y:S01]  /*1c80*/  STL.64 [R1+0x28], R164 ;  /* 0x000028a401007387 */ /* 0x0003e20000100a00 */
[C---:B------:R-:W-:Y:S02]  /*1c90*/  IADD3 R19, R245.reuse, 0x40, RZ ;  /* 0x00000040f5137810 */ /* 0x040fe40007ffe0ff */
[C---:B------:R-:W-:Y:S02]  /*1ca0*/  IADD3 R30, R245.reuse, 0x80, RZ ;  /* 0x00000080f51e7810 */ /* 0x040fe40007ffe0ff */
[----:B------:R-:W-:Y:S02]  /*1cb0*/  SHF.R.S32.HI R19, RZ, 0x1f, R19 ;  /* 0x0000001fff137819 */ /* 0x000fe40000011413 */
[----:B------:R-:W-:-:S02]  /*1cc0*/  IADD3 R18, R245, 0x80, RZ ;  /* 0x00000080f5127810 */ /* 0x000fc40007ffe0ff */
[C---:B------:R-:W-:Y:S02]  /*1cd0*/  IADD3 R29, R245.reuse, 0xc0, RZ ;  /* 0x000000c0f51d7810 */ /* 0x040fe40007ffe0ff */
[C---:B--2---:R-:W-:Y:S02]  /*1ce0*/  @!P0 LEA R10, P1, R245.reuse, R0, 0x1 ;  /* 0x00000000f50a8211 */ /* 0x044fe400078208ff */
[----:B------:R-:W-:Y:S02]  /*1cf0*/  SHF.R.S32.HI R18, RZ, 0x1f, R18 ;  /* 0x0000001fff127819 */ /* 0x000fe40000011412 */
[----:B---3--:R-:W-:Y:S02]  /*1d00*/  @!P0 LEA.HI.X R11, R245, R4, R20, 0x1, P1 ;  /* 0x00000004f50b8211 */ /* 0x008fe400008f0c14 */
[----:B------:R-:W-:Y:S02]  /*1d10*/  @!P0 LEA R8, P1, R31, R0, 0x1 ;  /* 0x000000001f088211 */ /* 0x000fe400078208ff */
[----:B------:R-:W-:Y:S01]  /*1d20*/  IADD3 R17, R245, 0xc0, RZ ;  /* 0x000000c0f5117810 */ /* 0x000fe20007ffe0ff */
[----:B------:R-:W-:Y:S01]  /*1d30*/  @!PT LDS RZ, [RZ] ;  /* 0x00000000fffff984 */ /* 0x000fe20000000800 */
[----:B------:R-:W-:Y:S01]  /*1d40*/  @!PT LDS RZ, [RZ] ;  /* 0x00000000fffff984 */ /* 0x000fe20000000800 */
[----:B------:R-:W-:Y:S01]  /*1d50*/  @!PT LDS RZ, [RZ] ;  /* 0x00000000fffff984 */ /* 0x000fe20000000800 */
[----:B------:R1:W-:Y:S01]  /*1d60*/  @!P0 LDGSTS.E.BYPASS.LTC128B.128 [R243+0x1b100], [R10.64], !P6 ;  /* 0x1b1000000af38fae */ /* 0x0003e2000f101d46 */
[----:B------:R-:W-:-:S02]  /*1d70*/  @!P0 LEA.HI.X R9, R31, R4, R19, 0x1, P1 ;  /* 0x000000041f098211 */ /* 0x000fc400008f0c13 */
[C---:B------:R-:W-:Y:S02]  /*1d80*/  @!P0 LEA R6, P1, R30.reuse, R0, 0x1 ;  /* 0x000000001e068211 */ /* 0x040fe400078208ff */
[----:B------:R-:W-:Y:S01]  /*1d90*/  SHF.R.S32.HI R17, RZ, 0x1f, R17 ;  /* 0x0000001fff117819 */ /* 0x000fe20000011411 */
[----:B------:R1:W-:Y:S01]  /*1da0*/  @!P0 LDGSTS.E.BYPASS.LTC128B.128 [R243+0x1f100], [R8.64], !P5 ;  /* 0x1f10000008f38fae */ /* 0x0003e2000e901d46 */
[----:B------:R-:W-:Y:S02]  /*1db0*/  @!P0 LEA.HI.X R7, R30, R4, R18, 0x1, P1 ;  /* 0x000000041e078211 */ /* 0x000fe400008f0c12 */
[C---:B------:R-:W-:Y:S02]  /*1dc0*/  @!P0 LEA R2, P1, R29.reuse, R0, 0x1 ;  /* 0x000000001d028211 */ /* 0x040fe400078208ff */
[----:B------:R-:W-:Y:S01]  /*1dd0*/  SHF.R.S32.HI R0, RZ, 0x1f, R14 ;  /* 0x0000001fff007819 */ /* 0x000fe2000001140e */
[----:B------:R1:W-:Y:S01]  /*1de0*/  @!P0 LDGSTS.E.BYPASS.LTC128B.128 [R243+0x23100], [R6.64], !P4 ;  /* 0x2310000006f38fae */ /* 0x0003e2000e101d46 */
[----:B------:R-:W-:-:S03]  /*1df0*/  @!P0 LEA.HI.X R3, R29, R4, R17, 0x1, P1 ;  /* 0x000000041d038211 */ /* 0x000fc600008f0c11 */
[----:B------:R-:W-:Y:S02]  /*1e00*/  IMAD R0, R0, c[0x0][0x2b0], RZ ;  /* 0x0000ac0000007a24 */ /* 0x000fe400078e02ff */
[----:B------:R1:W-:Y:S02]  /*1e10*/  @!P0 LDGSTS.E.BYPASS.LTC128B.128 [R243+0x27100], [R2.64], !P3 ;  /* 0x2710000002f38fae */ /* 0x0003e4000d901d46 */
[----:B------:R-:W-:Y:S02]  /*1e20*/  IMAD R0, R14, c[0x0][0x2b4], R0 ;  /* 0x0000ad000e007a24 */ /* 0x000fe400078e0200 */
[----:B------:R-:W0:Y:S01]  /*1e30*/  LDGDEPBAR ;  /* 0x00000000000079af */ /* 0x000e220000000000 */
[----:B------:R-:W-:Y:S01]  /*1e40*/  WARPSYNC 0xffffffff ;  /* 0xffffffff00007948 */ /* 0x000fe20003800000 */
[----:B------:R-:W-:-:S05]  /*1e50*/  IMAD.IADD R162, R165, 0x1, R0 ;  /* 0x00000001a5a27824 */ /* 0x000fca00078e0200 */
[----:B------:R1:W-:Y:S02]  /*1e60*/  STL [R1+0x38], R162 ;  /* 0x000038a201007387 */ /* 0x0003e40000100800 */
[----:B------:R-:W2:Y:S04]  /*1e70*/  LDL R168, [R1+0x4] ;  /* 0x0000040001a87983 */ /* 0x000ea80000100800 */
[----:B------:R-:W3:Y:S04]  /*1e80*/  LDL R163, [R1+0x10] ;  /* 0x0000100001a37983 */ /* 0x000ee80000100800 */
[----:B------:R-:W5:Y:S01]  /*1e90*/  LDL R166, [R1+0x18] ;  /* 0x0000180001a67983 */ /* 0x000f620000100800 */
[----:B-1----:R-:W-:Y:S02]  /*1ea0*/  IMAD.MOV.U32 R6, RZ, RZ, 0x60 ;  /* 0x00000060ff067424 */ /* 0x002fe400078e00ff */
[----:B------:R-:W-:Y:S01]  /*1eb0*/  IMAD.MOV.U32 R167, RZ, RZ, c[0x0][0x2b8] ;  /* 0x0000ae00ffa77624 */ /* 0x000fe200078e00ff */
[----:B----4-:R-:W4:Y:S01]  /*1ec0*/  LDL R21, [R1+0x48] ;  /* 0x0000480001157983 */ /* 0x010f220000100800 */
[----:B------:R-:W-:-:S03]  /*1ed0*/  IMAD.MOV.U32 R5, RZ, RZ, c[0x0][0x2ac] ;  /* 0x0000ab00ff057624 */ /* 0x000fc600078e00ff */
[----:B------:R-:W-:Y:S01]  /*1ee0*/  ISETP.NE.AND P1, PT, R167, 0x1, PT ;  /* 0x00000001a700780c */ /* 0x000fe20003f25270 */
[----:B------:R-:W-:Y:S02]  /*1ef0*/  IMAD R5, R5, c[0x0][0x1d0], RZ ;  /* 0x0000740005057a24 */ /* 0x000fe400078e02ff */
[----:B------:R-:W-:Y:S01]  /*1f00*/  IMAD.MOV.U32 R246, RZ, RZ, RZ ;  /* 0x000000fffff67224 */ /* 0x000fe200078e00ff */
[----:B------:R-:W-:Y:S01]  /*1f10*/  BAR.SYNC.DEFER_BLOCKING 0x0 ;  /* 0x0000000000007b1d */ /* 0x000fe20000010000 */
[----:B--2---:R-:W-:-:S04]  /*1f20*/  IMAD R154, R168, R6, -0x60 ;  /* 0xffffffa0a89a7424 */ /* 0x004fc800078e0206 */
[----:B---3--:R-:W-:-:S05]  /*1f30*/  IMAD.IADD R2, R163, 0x1, R154 ;  /* 0x00000001a3027824 */ /* 0x008fca00078e029a */
[C---:B------:R-:W-:Y:S01]  /*1f40*/  ISETP.GE.AND P0, PT, R2.reuse, R5, PT ;  /* 0x000000050200720c */ /* 0x040fe20003f06270 */
[----:B-----5:R-:W-:-:S03]  /*1f50*/  IMAD.IADD R2, R2, 0x1, R166 ;  /* 0x0000000102027824 */ /* 0x020fc600078e02a6 */
        /* <DEDUP_REMOVED lines=9> */
[----:B------:R-:W-:-:S04]  /*1ff0*/  IMAD.MOV R0, RZ, RZ, -R0 ;  /* 0x000000ffff007224 */ /* 0x000fc800078e0a00 */
[----:B------:R-:W-:Y:S01]  /*2000*/  IMAD R252, R0, c[0x0][0x2b8], R2 ;  /* 0x0000ae0000fc7a24 */ /* 0x000fe200078e0202 */
[----:B------:R-:W3:Y:S04]  /*2010*/  S2R R13, SR_TID.X ;  /* 0x00000000000d7919 */ /* 0x000ee80000002100 */
[----:B------:R-:W-:Y:S01]  /*2020*/  SHF.R.S32.HI R10, RZ, 0x1f, R252 ;  /* 0x0000001fff0a7819 */ /* 0x000fe200000114fc */
[----:B------:R-:W-:-:S04]  /*2030*/  IMAD.WIDE.U32 R2, R252, c[0x0][0x1e0], RZ ;  /* 0x00007800fc027a25 */ /* 0x000fc800078e00ff */
[----:B------:R-:W-:-:S04]  /*2040*/  IMAD R0, R10, c[0x0][0x1e0], RZ ;  /* 0x000078000a007a24 */ /* 0x000fc800078e02ff */
[----:B------:R-:W-:-:S04]  /*2050*/  IMAD R0, R252, c[0x0][0x1e4], R0 ;  /* 0x00007900fc007a24 */ /* 0x000fc800078e0200 */
[----:B------:R-:W-:Y:S02]  /*2060*/  IMAD.IADD R3, R3, 0x1, R0 ;  /* 0x0000000103037824 */ /* 0x000fe400078e0200 */
[----:B------:R-:W-:Y:S02]  /*2070*/  IMAD R0, R15, c[0x0][0x1e8], RZ ;  /* 0x00007a000f007a24 */ /* 0x000fe400078e02ff */
[----:B----4-:R-:W-:-:S04]  /*2080*/  IMAD.WIDE.U32 R160, R21, c[0x0][0x1e8], RZ ;  /* 0x00007a0015a07a25 */ /* 0x010fc800078e00ff */
[----:B------:R-:W-:Y:S01]  /*2090*/  IMAD R0, R21, c[0x0][0x1ec], R0 ;  /* 0x00007b0015007a24 */ /* 0x000fe200078e0200 */
[----:B---3--:R-:W-:-:S03]  /*20a0*/  SHF.R.S32.HI R7, RZ, 0x1f, R13 ;  /* 0x0000001fff077819 */ /* 0x008fc6000001140d */
[----:B------:R-:W-:Y:S01]  /*20b0*/  IMAD.IADD R159, R161, 0x1, R0 ;  /* 0x00000001a19f7824 */ /* 0x000fe200078e0200 */
[----:B------:R-:W-:Y:S01]  /*20c0*/  LEA.HI R7, R7, R13, RZ, 0x3 ;  /* 0x0000000d07077211 */ /* 0x000fe200078f18ff */
[----:B------:R-:W-:Y:S02]  /*20d0*/  IMAD.MOV.U32 R153, RZ, RZ, c[0x0][0x2ac] ;  /* 0x0000ab00ff997624 */ /* 0x000fe400078e00ff */
[----:B-1----:R-:W-:Y:S01]  /*20e0*/  IMAD R5, R168, -0x60, R6 ;  /* 0xffffffa0a8057824 */ /* 0x002fe200078e0206 */
[----:B------:R-:W-:-:S03]  /*20f0*/  SHF.R.S32.HI R7, RZ, 0x3, R7 ;  /* 0x00000003ff077819 */ /* 0x000fc60000011407 */
[----:B------:R-:W-:-:S05]  /*2100*/  IMAD R153, R153, c[0x0][0x1d0], R5 ;  /* 0x0000740099997a24 */ /* 0x000fca00078e0205 */
[----:B------:R-:W-:Y:S01]  /*2110*/  IADD3 R26, -R7, R153, RZ ;  /* 0x00000099071a7210 */ /* 0x000fe20007ffe1ff */
[----:B------:R-:W-:Y:S01]  /*2120*/  IMAD.WIDE.U32 R22, R21, c[0x0][0x210], RZ ;  /* 0x0000840015167a25 */ /* 0x000fe200078e00ff */
[----:B------:R-:W-:Y:S04]  /*2130*/  STL.64 [R1+0x20], R160 ;  /* 0x000020a001007387 */ /* 0x000fe80000100a00 */
[----:B------:R-:W-:Y:S04]  /*2140*/  STL [R1+0x1c], R159 ;  /* 0x00001c9f01007387 */ /* 0x000fe80000100800 */
[----:B------:R-:W-:Y:S01]  /*2150*/  STL.64 [R1+0x30], R22 ;  /* 0x0000301601007387 */ /* 0x000fe20000100a00 */
[----:B------:R-:W-:-:S02]  /*2160*/  IMAD.SHL.U32 R156, R31, 0x2, RZ ;  /* 0x000000021f9c7824 */ /* 0x000fc400078e00ff */
[C---:B------:R-:W-:Y:S01]  /*2170*/  IMAD.SHL.U32 R157, R30.reuse, 0x2, RZ ;  /* 0x000000021e9d7824 */ /* 0x040fe200078e00ff */
[C---:B------:R-:W-:Y:S01]  /*2180*/  SHF.L.U64.HI R132, R245.reuse, 0x1, R20 ;  /* 0x00000001f5847819 */ /* 0x040fe20000010214 */
[----:B------:R-:W-:Y:S01]  /*2190*/  IMAD.SHL.U32 R155, R245, 0x2, RZ ;  /* 0x00000002f59b7824 */ /* 0x000fe200078e00ff */
[----:B------:R-:W-:Y:S02]  /*21a0*/  SHF.L.U64.HI R133, R31, 0x1, R19 ;  /* 0x000000011f857819 */ /* 0x000fe40000010213 */
[----:B------:R-:W-:Y:S02]  /*21b0*/  SHF.L.U64.HI R134, R30, 0x1, R18 ;  /* 0x000000011e867819 */ /* 0x000fe40000010212 */
[----:B------:R-:W-:Y:S01]  /*21c0*/  IADD3 R135, R228, 0x20, RZ ;  /* 0x00000020e4877810 */ /* 0x000fe20007ffe0ff */
[C---:B------:R-:W-:Y:S01]  /*21d0*/  IMAD.SHL.U32 R158, R29.reuse, 0x2, RZ ;  /* 0x000000021d9e7824 */ /* 0x040fe200078e00ff */
[----:B------:R-:W-:Y:S02]  /*21e0*/  SHF.L.U64.HI R152, R29, 0x1, R17 ;  /* 0x000000011d987819 */ /* 0x000fe40000010211 */
[----:B--2---:R-:W-:Y:S01]  /*21f0*/  SHF.R.S32.HI R12, RZ, 0x1f, R246 ;  /* 0x0000001fff0c7819 */ /* 0x004fe200000114f6 */
[----:B------:R-:W-:-:S04]  /*2200*/  IMAD.WIDE.U32 R2, R246, c[0x0][0x1f0], R2 ;  /* 0x00007c00f6027a25 */ /* 0x000fc800078e0002 */
[----:B------:R-:W-:Y:S01]  /*2210*/  IMAD R4, R12, c[0x0][0x1f0], RZ ;  /* 0x00007c000c047a24 */ /* 0x000fe200078e02ff */
[----:B------:R-:W-:-:S03]  /*2220*/  IADD3 R0, P0, R2, R160, RZ ;  /* 0x000000a002007210 */ /* 0x000fc60007f1e0ff */
[----:B------:R-:W-:-:S05]  /*2230*/  IMAD R4, R246, c[0x0][0x1f4], R4 ;  /* 0x00007d00f6047a24 */ /* 0x000fca00078e0204 */
[----:B------:R-:W-:Y:S02]  /*2240*/  IADD3.X R2, R159, R3, R4, P0, !PT ;  /* 0x000000039f027210 */ /* 0x000fe400007fe404 */
[----:B------:R-:W-:-:S04]  /*2250*/  LEA R9, P0, R0, c[0x0][0x1c8], 0x1 ;  /* 0x0000720000097a11 */ /* 0x000fc800078008ff */
[----:B------:R-:W-:Y:S02]  /*2260*/  LEA.HI.X R13, R0, c[0x0][0x1cc], R2, 0x1, P0 ;  /* 0x00007300000d7a11 */ /* 0x000fe400000f0c02 */
[----:B------:R-:W1:Y:S01]  /*2270*/  SHFL.IDX PT, R0, R9, RZ, 0x181f ;  /* 0x00181fff09007589 */ /* 0x000e6200000e0000 */
[----:B------:R-:W-:-:S03]  /*2280*/  ISETP.GE.AND P0, PT, R26, 0x1, PT ;  /* 0x000000011a00780c */ /* 0x000fc60003f06270 */
[----:B------:R-:W2:Y:S04]  /*2290*/  SHFL.IDX PT, R2, R13, RZ, 0x181f ;  /* 0x00181fff0d027589 */ /* 0x000ea800000e0000 */
[----:B------:R-:W3:Y:S06]  /*22a0*/  SHFL.IDX PT, R8, R9, 0x1, 0x181f ;  /* 0x00381f0009087f89 */ /* 0x000eec00000e0000 */
[----:B------:R-:W-:-:S02]  /*22b0*/  @P0 ISETP.GE.AND P3, PT, R245, c[0x0][0x1d4], PT ;  /* 0x00007500f5000a0c */ /* 0x000fc40003f66270 */
[----:B------:R-:W-:Y:S01]  /*22c0*/  @P0 ISETP.GE.AND P4, PT, R31, c[0x0][0x1d4], PT ;  /* 0x000075001f000a0c */ /* 0x000fe20003f86270 */
[----:B------:R-:W4:Y:S01]  /*22d0*/  SHFL.IDX PT, R11, R13, 0x1, 0x181f ;  /* 0x00381f000d0b7f89 */ /* 0x000f2200000e0000 */
[-C--:B-1----:R-:W-:Y:S02]  /*22e0*/  @P0 LEA R4, P2, R245, R0.reuse, 0x1 ;  /* 0x00000000f5040211 */ /* 0x082fe400078408ff */
[----:B------:R-:W-:Y:S02]  /*22f0*/  @P0 LEA R6, P1, R31, R0, 0x1 ;  /* 0x000000001f060211 */ /* 0x000fe400078208ff */
[-C--:B--2---:R-:W-:Y:S02]  /*2300*/  @P0 LEA.HI.X R5, R245, R2.reuse, R20, 0x1, P2 ;  /* 0x00000002f5050211 */ /* 0x084fe400010f0c14 */
[----:B------:R-:W-:Y:S02]  /*2310*/  @P0 LEA.HI.X R7, R31, R2, R19, 0x1, P1 ;  /* 0x000000021f070211 */ /* 0x000fe400008f0c13 */
[----:B------:R-:W-:Y:S01]  /*2320*/  ISETP.GE.AND P1, PT, R26, 0x21, PT ;  /* 0x000000211a00780c */ /* 0x000fe20003f26270 */
[----:B------:R1:W-:Y:S01]  /*2330*/  @P0 LDGSTS.E.BYPASS.LTC128B.128 [R243+0xc100], [R4.64], !P3 ;  /* 0x0c10000004f30fae */ /* 0x0003e2000d901d46 */
[----:B------:R-:W-:-:S03]  /*2340*/  @P0 ISETP.GE.AND P5, PT, R30, c[0x0][0x1d4], PT ;  /* 0x000075001e000a0c */ /* 0x000fc60003fa6270 */
[----:B------:R2:W-:Y:S01]  /*2350*/  @P0 LDGSTS.E.BYPASS.LTC128B.128 [R243+0xf100], [R6.64], !P4 ;  /* 0x0f10000006f30fae */ /* 0x0005e2000e101d46 */
[----:B------:R-:W-:Y:S02]  /*2360*/  @P0 ISETP.GE.AND P4, PT, R29, c[0x0][0x1d4], PT ;  /* 0x000075001d000a0c */ /* 0x000fe40003f86270 */
[----:B-1----:R-:W-:-:S04]  /*2370*/  @P0 LEA R4, P2, R30, R0, 0x1 ;  /* 0x000000001e040211 */ /* 0x002fc800078408ff */
[----:B------:R-:W-:Y:S02]  /*2380*/  @P0 LEA.HI.X R5, R30, R2, R18, 0x1, P2 ;  /* 0x000000021e050211 */ /* 0x000fe400010f0c12 */
[----:B--2---:R-:W-:-:S03]  /*2390*/  @P0 LEA R6, P2, R29, R0, 0x1 ;  /* 0x000000001d060211 */ /* 0x004fc600078408ff */
[----:B------:R3:W-:Y:S01]  /*23a0*/  @P0 LDGSTS.E.BYPASS.LTC128B.128 [R243+0x12100], [R4.64], !P5 ;  /* 0x1210000004f30fae */ /* 0x0007e2000e901d46 */
[----:B------:R-:W-:Y:S02]  /*23b0*/  @P0 LEA.HI.X R7, R29, R2, R17, 0x1, P2 ;  /* 0x000000021d070211 */ /* 0x000fe400010f0c11 */
[----:B------:R-:W-:Y:S01]  /*23c0*/  @P1 ISETP.GE.AND P2, PT, R245, c[0x0][0x1d4], PT ;  /* 0x00007500f5001a0c */ /* 0x000fe20003f46270 */
[----:B------:R-:W-:Y:S02]  /*23d0*/  IMAD R0, R10, c[0x0][0x208], RZ ;  /* 0x000082000a007a24 */ /* 0x000fe400078e02ff */
[----:B------:R1:W-:Y:S01]  /*23e0*/  @P0 LDGSTS.E.BYPASS.LTC128B.128 [R243+0x15100], [R6.64], !P4 ;  /* 0x1510000006f30fae */ /* 0x0003e2000e101d46 */
[----:B------:R-:W-:Y:S01]  /*23f0*/  @P1 ISETP.GE.AND P4, PT, R31, c[0x0][0x1d4], PT ;  /* 0x000075001f001a0c */ /* 0x000fe20003f86270 */
[----:B------:R-:W-:Y:S02]  /*2400*/  IMAD.WIDE.U32 R2, R252, c[0x0][0x208], RZ ;  /* 0x00008200fc027a25 */ /* 0x000fe400078e00ff */
[----:B------:R-:W-:Y:S01]  /*2410*/  SHFL.IDX PT, R10, R13, 0x2, 0x181f ;  /* 0x00581f000d0a7f89 */ /* 0x000fe200000e0000 */
[----:B---3--:R-:W-:-:S04]  /*2420*/  @P1 LEA R4, P3, R245, R8, 0x1 ;  /* 0x00000008f5041211 */ /* 0x008fc800078608ff */
[----:B----4-:R-:W-:Y:S01]  /*2430*/  @P1 LEA.HI.X R5, R245, R11, R20, 0x1, P3 ;  /* 0x0000000bf5051211 */ /* 0x010fe200018f0c14 */
[----:B-1----:R-:W-:Y:S02]  /*2440*/  IMAD R7, R252, c[0x0][0x20c], R0 ;  /* 0x00008300fc077a24 */ /* 0x002fe400078e0200 */
[----:B------:R-:W1:Y:S01]  /*2450*/  SHFL.IDX PT, R0, R9, 0x2, 0x181f ;  /* 0x00581f0009007f89 */ /* 0x000e6200000e0000 */
[----:B------:R-:W-:-:S03]  /*2460*/  @P1 LEA R6, P0, R31, R8, 0x1 ;  /* 0x000000081f061211 */ /* 0x000fc600078008ff */
[----:B------:R2:W-:Y:S01]  /*2470*/  @P1 LDGSTS.E.BYPASS.LTC128B.128 [R243+0xd100], [R4.64], !P2 ;  /* 0x0d10000004f31fae */ /* 0x0005e2000d101d46 */
[----:B------:R-:W-:Y:S01]  /*2480*/  @P1 ISETP.GE.AND P2, PT, R30, c[0x0][0x1d4], PT ;  /* 0x000075001e001a0c */ /* 0x000fe20003f46270 */
[----:B------:R-:W-:Y:S01]  /*2490*/  IMAD.IADD R3, R3, 0x1, R7 ;  /* 0x0000000103037824 */ /* 0x000fe200078e0207 */
[----:B------:R-:W-:Y:S02]  /*24a0*/  @P1 LEA.HI.X R7, R31, R11, R19, 0x1, P0 ;  /* 0x0000000b1f071211 */ /* 0x000fe400000f0c13 */
[----:B------:R-:W-:-:S03]  /*24b0*/  ISETP.GE.AND P0, PT, R26, 0x41, PT ;  /* 0x000000411a00780c */ /* 0x000fc60003f06270 */
[----:B------:R3:W-:Y:S01]  /*24c0*/  @P1 LDGSTS.E.BYPASS.LTC128B.128 [R243+0x10100], [R6.64], !P4 ;  /* 0x1010000006f31fae */ /* 0x0007e2000e101d46 */
[----:B------:R-:W-:Y:S01]  /*24d0*/  @P1 ISETP.GE.AND P4, PT, R29, c[0x0][0x1d4], PT ;  /* 0x000075001d001a0c */ /* 0x000fe20003f86270 */
[----:B------:R-:W-:Y:S01]  /*24e0*/  IMAD.WIDE.U32 R2, R246, c[0x0][0x218], R2 ;  /* 0x00008600f6027a25 */ /* 0x000fe200078e0002 */
[----:B--2---:R-:W-:-:S04]  /*24f0*/  @P1 LEA R4, P3, R30, R8, 0x1 ;  /* 0x000000081e041211 */ /* 0x004fc800078608ff */
[----:B------:R-:W-:Y:S01]  /*2500*/  @P1 LEA.HI.X R5, R30, R11, R18, 0x1, P3 ;  /* 0x0000000b1e051211 */ /* 0x000fe200018f0c12 */
[----:B---3--:R-:W-:-:S04]  /*2510*/  IMAD R6, R15, c[0x0][0x210], RZ ;  /* 0x000084000f067a24 */ /* 0x008fc800078e02ff */
[----:B------:R2:W-:Y:S02]  /*2520*/  @P1 LDGSTS.E.BYPASS.LTC128B.128 [R243+0x13100], [R4.64], !P2 ;  /* 0x1310000004f31fae */ /* 0x0005e4000d101d46 */
[----:B--2---:R-:W-:Y:S01]  /*2530*/  IMAD R5, R21, c[0x0][0x214], R6 ;  /* 0x0000850015057a24 */ /* 0x004fe200078e0206 */
[----:B------:R-:W-:Y:S01]  /*2540*/  @P1 LEA R6, P3, R29, R8, 0x1 ;  /* 0x000000081d061211 */ /* 0x000fe200078608ff */
[----:B------:R-:W-:Y:S01]  /*2550*/  IMAD R8, R12, c[0x0][0x218], RZ ;  /* 0x000086000c087a24 */ /* 0x000fe200078e02ff */
[----:B-1----:R-:W-:Y:S02]  /*2560*/  @P0 LEA R4, P2, R245, R0, 0x1 ;  /* 0x00000000f5040211 */ /* 0x002fe400078408ff */
[----:B------:R-:W-:Y:S02]  /*2570*/  @P1 LEA.HI.X R7, R29, R11, R17, 0x1, P3 ;  /* 0x0000000b1d071211 */ /* 0x000fe400018f0c11 */
[----:B------:R-:W-:Y:S01]  /*2580*/  @P0 ISETP.GE.AND P3, PT, R245, c[0x0][0x1d4], PT ;  /* 0x00007500f5000a0c */ /* 0x000fe20003f66270 */
[----:B------:R-:W-:Y:S01]  /*2590*/  IMAD.IADD R9, R23, 0x1, R5 ;  /* 0x0000000117097824 */ /* 0x000fe200078e0205 */
[----:B------:R-:W-:Y:S01]  /*25a0*/  @P0 LEA.HI.X R5, R245, R10, R20, 0x1, P2 ;  /* 0x0000000af5050211 */ /* 0x000fe200010f0c14 */
[----:B------:R-:W-:Y:S01]  /*25b0*/  IMAD R8, R246, c[0x0][0x21c], R8 ;  /* 0x00008700f6087a24 */ /* 0x000fe200078e0208 */
[----:B------:R-:W-:Y:S01]  /*25c0*/  IADD3 R2, P2, R2, R22, RZ ;  /* 0x0000001602027210 */ /* 0x000fe20007f5e0ff */
[----:B------:R-:W1:Y:S03]  /*25d0*/  S2R R21, SR_TID.X ;  /* 0x0000000000157919 */ /* 0x000e660000002100 */
[----:B------:R-:W-:Y:S01]  /*25e0*/  IADD3.X R3, R9, R3, R8, P2, !PT ;  /* 0x0000000309037210 */ /* 0x000fe200017fe408 */
[----:B------:R2:W-:Y:S01]  /*25f0*/  @P1 LDGSTS.E.BYPASS.LTC128B.128 [R243+0x16100], [R6.64], !P4 ;  /* 0x1610000006f31fae */ /* 0x0005e2000e101d46 */
[----:B------:R-:W-:-:S02]  /*2600*/  @P0 LEA R8, P2, R31, R0, 0x1 ;  /* 0x000000001f080211 */ /* 0x000fc400078408ff */
[C---:B------:R-:W-:Y:S01]  /*2610*/  LEA R27, P1, R2.reuse, c[0x0][0x1f8], 0x1 ;  /* 0x00007e00021b7a11 */ /* 0x040fe200078208ff */
[----:B------:R3:W-:Y:S01]  /*2620*/  STL [R1+0x3c], R9 ;  /* 0x00003c0901007387 */ /* 0x0007e20000100800 */
[----:B------:R-:W-:Y:S02]  /*2630*/  @P0 ISETP.GE.AND P4, PT, R31, c[0x0][0x1d4], PT ;  /* 0x000075001f000a0c */ /* 0x000fe40003f86270 */
[----:B------:R-:W-:Y:S01]  /*2640*/  LEA.HI.X R28, R2, c[0x0][0x1fc], R3, 0x1, P1 ;  /* 0x00007f00021c7a11 */ /* 0x000fe200008f0c03 */
[----:B------:R4:W-:Y:S01]  /*2650*/  @P0 LDGSTS.E.BYPASS.LTC128B.128 [R243+0xe100], [R4.64], !P3 ;  /* 0x0e10000004f30fae */ /* 0x0009e2000d901d46 */
[----:B------:R-:W-:Y:S02]  /*2660*/  @P0 ISETP.GE.AND P1, PT, R29, c[0x0][0x1d4], PT ;  /* 0x000075001d000a0c */ /* 0x000fe40003f26270 */
[----:B--2---:R-:W-:Y:S02]  /*2670*/  @P0 LEA R6, P3, R30, R0, 0x1 ;  /* 0x000000001e060211 */ /* 0x004fe400078608ff */
[----:B---3--:R-:W-:-:S02]  /*2680*/  @P0 LEA.HI.X R9, R31, R10, R19, 0x1, P2 ;  /* 0x0000000a1f090211 */ /* 0x008fc400010f0c13 */
[C---:B------:R-:W-:Y:S02]  /*2690*/  @P0 ISETP.GE.AND P2, PT, R30.reuse, c[0x0][0x1d4], PT ;  /* 0x000075001e000a0c */ /* 0x040fe40003f46270 */
[----:B------:R-:W-:Y:S01]  /*26a0*/  @P0 LEA.HI.X R7, R30, R10, R18, 0x1, P3 ;  /* 0x0000000a1e070211 */ /* 0x000fe200018f0c12 */
[----:B------:R2:W-:Y:S01]  /*26b0*/  @P0 LDGSTS.E.BYPASS.LTC128B.128 [R243+0x11100], [R8.64], !P4 ;  /* 0x1110000008f30fae */ /* 0x0005e2000e101d46 */
[----:B----4-:R-:W-:-:S04]  /*26c0*/  @P0 LEA R4, P3, R29, R0, 0x1 ;  /* 0x000000001d040211 */ /* 0x010fc800078608ff */
[----:B------:R-:W-:Y:S02]  /*26d0*/  @P0 LEA.HI.X R5, R29, R10, R17, 0x1, P3 ;  /* 0x0000000a1d050211 */ /* 0x000fe400018f0c11 */
[----:B-1----:R-:W-:-:S03]  /*26e0*/  SHF.R.S32.HI R13, RZ, 0x1f, R21 ;  /* 0x0000001fff0d7819 */ /* 0x002fc60000011415 */
[----:B------:R1:W-:Y:S04]  /*26f0*/  @P0 LDGSTS.E.BYPASS.LTC128B.128 [R243+0x14100], [R6.64], !P2 ;  /* 0x1410000006f30fae */ /* 0x0003e8000d101d46 */
[----:B------:R1:W-:Y:S04]  /*2700*/  @P0 LDGSTS.E.BYPASS.LTC128B.128 [R243+0x17100], [R4.64], !P1 ;  /* 0x1710000004f30fae */ /* 0x0003e8000c901d46 */
[----:B------:R-:W0:Y:S01]  /*2710*/  LDGDEPBAR ;  /* 0x00000000000079af */ /* 0x000e220000000000 */
[----:B------:R-:W-:-:S03]  /*2720*/  LEA.HI R13, R13, R21, RZ, 0x3 ;  /* 0x000000150d0d7211 */ /* 0x000fc600078f18ff */
[----:B------:R-:W3:Y:S01]  /*2730*/  SHFL.IDX PT, R0, R27, RZ, 0x181f ;  /* 0x00181fff1b007589 */ /* 0x000ee200000e0000 */
[----:B------:R-:W-:-:S03]  /*2740*/  LOP3.LUT R13, R13, 0xfffffff8, RZ, 0xc0, !PT ;  /* 0xfffffff80d0d7812 */ /* 0x000fc600078ec0ff */
[----:B------:R-:W4:Y:S04]  /*2750*/  SHFL.IDX PT, R2, R28, RZ, 0x181f ;  /* 0x00181fff1c027589 */ /* 0x000f2800000e0000 */
[----:B--2---:R-:W2:Y:S01]  /*2760*/  SHFL.IDX PT, R8, R27, 0x1, 0x181f ;  /* 0x00381f001b087f89 */ /* 0x004ea200000e0000 */
[----:B------:R-:W-:-:S03]  /*2770*/  IMAD.IADD R13, R21, 0x1, -R13 ;  /* 0x00000001150d7824 */ /* 0x000fc600078e0a0d */
[----:B------:R-:W5:Y:S02]  /*2780*/  SHFL.IDX PT, R3, R28, 0x1, 0x181f ;  /* 0x00381f001c037f89 */ /* 0x000f6400000e0000 */
[----:B------:R-:W-:Y:S01]  /*2790*/  R2P PR, R13, 0x6 ;  /* 0x000000060d007804 */ /* 0x000fe20000000000 */
[----:B------:R-:W-:-:S04]  /*27a0*/  DEPBAR.LE SB0, 0x1 ;  /* 0x000080400000791a */ /* 0x000fc80000000000 */
[----:B------:R-:W-:-:S04]  /*27b0*/  DEPBAR.LE SB0, 0x0 ;  /* 0x000080000000791a */ /* 0x000fc80000000000 */
[----:B------:R-:W-:Y:S01]  /*27c0*/  BAR.SYNC.DEFER_BLOCKING 0x0 ;  /* 0x0000000000007b1d */ /* 0x000fe20000010000 */
[CC--:B---3--:R-:W-:Y:S02]  /*27d0*/  IADD3 R20, P0, R0.reuse, R156.reuse, RZ ;  /* 0x0000009c00147210 */ /* 0x0c8fe40007f1e0ff */
[----:B------:R-:W-:Y:S02]  /*27e0*/  IADD3 R18, P4, R0, R157, RZ ;  /* 0x0000009d00127210 */ /* 0x000fe40007f9e0ff */
[----:B------:R-:W-:Y:S01]  /*27f0*/  @P1 IADD3 R135, R228, -0x20, RZ ;  /* 0xffffffe0e4871810 */ /* 0x000fe20007ffe0ff */
[----:B----4-:R-:W-:Y:S01]  /*2800*/  IMAD.X R21, R2, 0x1, R133, P0 ;  /* 0x0000000102157824 */ /* 0x010fe200000e0685 */
[----:B--2---:R-:W-:Y:S01]  /*2810*/  IADD3 R10, P1, R8, R155, RZ ;  /* 0x0000009b080a7210 */ /* 0x004fe20007f3e0ff */
[----:B------:R-:W-:Y:S01]  /*2820*/  IMAD.X R19, R2, 0x1, R134, P4 ;  /* 0x0000000102137824 */ /* 0x000fe200020e0686 */
[----:B------:R-:W-:Y:S02]  /*2830*/  IADD3 R24, P0, R8, R156, RZ ;  /* 0x0000009c08187210 */ /* 0x000fe40007f1e0ff */
[----:B------:R-:W-:-:S02]  /*2840*/  ISETP.GE.AND P5, PT, R245, c[0x0][0x1d4], PT ;  /* 0x00007500f5007a0c */ /* 0x000fc40003fa6270 */
[----:B------:R-:W-:Y:S01]  /*2850*/  ISETP.GE.AND P4, PT, R31, c[0x0][0x1d4], PT ;  /* 0x000075001f007a0c */ /* 0x000fe20003f86270 */
[C---:B-----5:R-:W-:Y:S01]  /*2860*/  IMAD.X R11, R3.reuse, 0x1, R132, P1 ;  /* 0x00000001030b7824 */ /* 0x060fe200008e0684 */
[----:B------:R-:W-:Y:S01]  /*2870*/  IADD3 R22, P3, R0, R155, RZ ;  /* 0x0000009b00167210 */ /* 0x000fe20007f7e0ff */
[----:B------:R-:W-:Y:S01]  /*2880*/  IMAD.X R25, R3, 0x1, R133, P0 ;  /* 0x0000000103197824 */ /* 0x000fe200000e0685 */
[C---:B------:R-:W-:Y:S02]  /*2890*/  ISETP.LT.OR P1, PT, R26.reuse, 0x1, P5 ;  /* 0x000000011a00780c */ /* 0x040fe40002f21670 */
[----:B------:R-:W-:Y:S02]  /*28a0*/  ISETP.LT.OR P0, PT, R26, 0x1, P4 ;  /* 0x000000011a00780c */ /* 0x000fe40002701670 */
[----:B------:R-:W-:Y:S02]  /*28b0*/  IADD3.X R23, R2, R132, RZ, P3, !PT ;  /* 0x0000008402177210 */ /* 0x000fe40001ffe4ff */
[----:B------:R-:W-:Y:S01]  /*28c0*/  IADD3 R16, P3, R0, R158, RZ ;  /* 0x0000009e00107210 */ /* 0x000fe20007f7e0ff */
[----:B-1----:R-:W-:Y:S04]  /*28d0*/  LDSM.16.M88.4 R4, [R239] ;  /* 0x00000000ef04783b */ /* 0x002fe80000000200 */
[----:B------:R-:W-:Y:S01]  /*28e0*/  IMAD.X R17, R2, 0x1, R152, P3 ;  /* 0x0000000102117824 */ /* 0x000fe200018e0698 */
[----:B------:R-:W-:Y:S01]  /*28f0*/  ISETP.GE.AND P3, PT, R30, c[0x0][0x1d4], PT ;  /* 0x000075001e007a0c */ /* 0x000fe20003f66270 */
[----:B------:R-:W-:Y:S04]  /*2900*/  LDSM.16.M88.4 R40, [R228] ;  /* 0x00000000e428783b */ /* 0x000fe80000000200 */
[----:B------:R-:W-:Y:S04]  /*2910*/  LDSM.16.M88.4 R32, [R228+0x800] ;  /* 0x00080000e420783b */ /* 0x000fe80000000200 */
[----:B------:R-:W-:Y:S04]  /*2920*/  LDSM.16.M88.4 R44, [R228+0x1000] ;  /* 0x00100000e42c783b */ /* 0x000fe80000000200 */
[----:B------:R-:W-:Y:S04]  /*2930*/  LDSM.16.M88.4 R52, [R228+0x1800] ;  /* 0x00180000e434783b */ /* 0x000fe80000000200 */
[----:B------:R-:W-:Y:S04]  /*2940*/  LDSM.16.M88.4 R60, [R228+0x2000] ;  /* 0x00200000e43c783b */ /* 0x000fe80000000200 */
[----:B------:R-:W-:Y:S04]  /*2950*/  LDSM.16.M88.4 R72, [R228+0x2800] ;  /* 0x00280000e448783b */ /* 0x000fe80000000200 */
[----:B------:R-:W-:Y:S04]  /*2960*/  LDSM.16.M88.4 R12, [R240] ;  /* 0x00000000f00c783b */ /* 0x000fe80000000200 */
[----:B------:R-:W-:Y:S04]  /*2970*/  LDSM.16.M88.4 R64, [R135] ;  /* 0x000000008740783b */ /* 0x000fe80000000200 */
[----:B------:R-:W-:Y:S04]  /*2980*/  LDSM.16.M88.4 R68, [R135+0x800] ;  /* 0x000800008744783b */ /* 0x000fe80000000200 */
[----:B------:R-:W-:Y:S04]  /*2990*/  LDSM.16.M88.4 R76, [R135+0x1000] ;  /* 0x00100000874c783b */ /* 0x000fe80000000200 */
[----:B------:R-:W-:Y:S04]  /*29a0*/  LDSM.16.M88.4 R92, [R135+0x1800] ;  /* 0x00180000875c783b */ /* 0x000fe80000000200 */
[----:B------:R-:W-:Y:S04]  /*29b0*/  LDSM.16.M88.4 R96, [R135+0x2000] ;  /* 0x002000008760783b */ /* 0x000fe80000000200 */
[----:B------:R-:W-:Y:S04]  /*29c0*/  LDSM.16.M88.4 R112, [R135+0x2800] ;  /* 0x002800008770783b */ /* 0x000fe80000000200 */
[----:B------:R-:W-:Y:S01]  /*29d0*/  @!PT LDS RZ, [RZ] ;  /* 0x00000000fffff984 */ /* 0x000fe20000000800 */
[----:B------:R-:W-:Y:S01]  /*29e0*/  @!PT LDS RZ, [RZ] ;  /* 0x00000000fffff984 */ /* 0x000fe20000000800 */
[----:B------:R-:W-:Y:S01]  /*29f0*/  @!PT LDS RZ, [RZ] ;  /* 0x00000000fffff984 */ /* 0x000fe20000000800 */
[----:B------:R1:W-:Y:S04]  /*2a00*/  LDGSTS.E.BYPASS.LTC128B.128 [R243+0x100], [R22.64], !P1 ;  /* 0x0010000016f37fae */ /* 0x0003e8000c901d46 */
[----:B------:R1:W-:Y:S01]  /*2a10*/  LDGSTS.E.BYPASS.LTC128B.128 [R243+0x3100], [R20.64], !P0 ;  /* 0x0310000014f37fae */ /* 0x0003e2000c101d46 */
[----:B------:R-:W-:-:S02]  /*2a20*/  ISETP.LT.OR P0, PT, R26, 0x1, P3 ;  /* 0x000000011a00780c */ /* 0x000fc40001f01670 */
[----:B------:R-:W-:-:S11]  /*2a30*/  ISETP.GE.AND P1, PT, R29, c[0x0][0x1d4], PT ;  /* 0x000075001d007a0c */ /* 0x000fd60003f26270 */
[----:B------:R2:W-:Y:S01]  /*2a40*/  LDGSTS.E.BYPASS.LTC128B.128 [R243+0x6100], [R18.64], !P0 ;  /* 0x0610000012f37fae */ /* 0x0005e2000c101d46 */
[----:B------:R-:W-:-:S13]  /*2a50*/  ISETP.LT.OR P0, PT, R26, 0x1, P1 ;  /* 0x000000011a00780c */ /* 0x000fda0000f01670 */
[----:B------:R3:W-:Y:S04]  /*2a60*/  LDGSTS.E.BYPASS.LTC128B.128 [R243+0x9100], [R16.64], !P0 ;  /* 0x0910000010f37fae */ /* 0x0007e8000c101d46 */
[----:B------:R-:W4:Y:S01]  /*2a70*/  SHFL.IDX PT, R0, R27, 0x2, 0x181f ;  /* 0x00581f001b007f89 */ /* 0x000f2200000e0000 */
[----:B---3--:R-:W-:-:S05]  /*2a80*/  IADD3 R16, P0, R8, R157, RZ ;  /* 0x0000009d08107210 */ /* 0x008fca0007f1e0ff */
[----:B------:R-:W-:Y:S01]  /*2a90*/  IMAD.X R17, R3, 0x1, R134, P0 ;  /* 0x0000000103117824 */ /* 0x000fe200000e0686 */
[----:B------:R-:W-:Y:S01]  /*2aa0*/  ISETP.LT.OR P0, PT, R26, 0x21, P5 ;  /* 0x000000211a00780c */ /* 0x000fe20002f01670 */
[----:B------:R-:W3:-:S12]  /*2ab0*/  SHFL.IDX PT, R2, R28, 0x2, 0x181f ;  /* 0x00581f001c027f89 */ /* 0x000ed800000e0000 */
[----:B------:R5:W-:Y:S02]  /*2ac0*/  LDGSTS.E.BYPASS.LTC128B.128 [R243+0x1100], [R10.64], !P0 ;  /* 0x011000000af37fae */ /* 0x000be4000c101d46 */
[----:B-----5:R-:W-:-:S05]  /*2ad0*/  IADD3 R10, P0, R8, R158, RZ ;  /* 0x0000009e080a7210 */ /* 0x020fca0007f1e0ff */
[----:B------:R-:W-:Y:S01]  /*2ae0*/  IMAD.X R11, R3, 0x1, R152, P0 ;  /* 0x00000001030b7824 */ /* 0x000fe200000e0698 */
[----:B------:R-:W-:-:S13]  /*2af0*/  ISETP.LT.OR P0, PT, R26, 0x21, P4 ;  /* 0x000000211a00780c */ /* 0x000fda0002701670 */
[----:B------:R5:W-:Y:S01]  /*2b00*/  LDGSTS.E.BYPASS.LTC128B.128 [R243+0x4100], [R24.64], !P0 ;  /* 0x0410000018f37fae */ /* 0x000be2000c101d46 */
[----:B----4-:R-:W-:-:S04]  /*2b10*/  IADD3 R8, P0, R0, R155, RZ ;  /* 0x0000009b00087210 */ /* 0x010fc80007f1e0ff */
[----:B---3--:R-:W-:Y:S02]  /*2b20*/  IADD3.X R9, R2, R132, RZ, P0, !PT ;  /* 0x0000008402097210 */ /* 0x008fe400007fe4ff */
[----:B------:R-:W-:-:S13]  /*2b30*/  ISETP.LT.OR P0, PT, R26, 0x21, P3 ;  /* 0x000000211a00780c */ /* 0x000fda0001f01670 */
[----:B------:R3:W-:Y:S01]  /*2b40*/  LDGSTS.E.BYPASS.LTC128B.128 [R243+0x7100], [R16.64], !P0 ;  /* 0x0710000010f37fae */ /* 0x0007e2000c101d46 */
[----:B------:R-:W-:Y:S01]  /*2b50*/  HMMA.16816.F32.BF16 R48, R4, R40, RZ ;  /* 0x000000280430723c */ /* 0x000fe200000418ff */
[----:B---3--:R-:W-:-:S05]  /*2b60*/  IADD3 R16, P0, R0, R156, RZ ;  /* 0x0000009c00107210 */ /* 0x008fca0007f1e0ff */
[----:B------:R-:W-:Y:S01]  /*2b70*/  IMAD.X R17, R2, 0x1, R133, P0 ;  /* 0x0000000102117824 */ /* 0x000fe200000e0685 */
[----:B------:R-:W-:Y:S01]  /*2b80*/  ISETP.LT.OR P0, PT, R26, 0x21, P1 ;  /* 0x000000211a00780c */ /* 0x000fe20000f01670 */
[C---:B------:R-:W-:Y:S11]  /*2b90*/  HMMA.16816.F32.BF16 R40, R4.reuse, R42, RZ ;  /* 0x0000002a0428723c */ /* 0x040ff600000418ff */
[----:B------:R-:W-:Y:S01]  /*2ba0*/  @!UPT UIADD3 URZ, URZ, URZ, URZ ;  /* 0x0000003f3f3ff290 */ /* 0x000fe2000fffe03f */
[----:B------:R3:W-:Y:S01]  /*2bb0*/  LDGSTS.E.BYPASS.LTC128B.128 [R243+0xa100], [R10.64], !P0 ;  /* 0x0a1000000af37fae */ /* 0x0007e2000c101d46 */
[C---:B------:R-:W-:Y:S08]  /*2bc0*/  HMMA.16816.F32.BF16 R28, R4.reuse, R44, RZ ;  /* 0x0000002c041c723c */ /* 0x040ff000000418ff */
[C---:B-1----:R-:W-:Y:S08]  /*2bd0*/  HMMA.16816.F32.BF16 R20, R4.reuse, R46, RZ ;  /* 0x0000002e0414723c */ /* 0x042ff000000418ff */
[----:B------:R-:W-:Y:S01]  /*2be0*/  HMMA.16816.F32.BF16 R36, R4, R32, RZ ;  /* 0x000000200424723c */ /* 0x000fe200000418ff */
[----:B---3--:R-:W-:-:S07]  /*2bf0*/  IADD3 R10, P0, R0, R157, RZ ;  /* 0x0000009d000a7210 */ /* 0x008fce0007f1e0ff */
[----:B------:R-:W-:Y:S01]  /*2c00*/  HMMA.16816.F32.BF16 R44, R4, R52, RZ ;  /* 0x00000034042c723c */ /* 0x000fe200000418ff */
[----:B------:R-:W-:Y:S01]  /*2c10*/  IMAD.X R11, R2, 0x1, R134, P0 ;  /* 0x00000001020b7824 */ /* 0x000fe200000e0686 */
[----:B------:R-:W-:-:S06]  /*2c20*/  ISETP.LT.OR P0, PT, R26, 0x41, P5 ;  /* 0x000000411a00780c */ /* 0x000fcc0002f01670 */
[----:B------:R-:W-:Y:S01]  /*2c30*/  HMMA.16816.F32.BF16 R32, R4, R34, RZ ;  /* 0x000000220420723c */ /* 0x000fe200000418ff */
[C---:B------:R-:W-:Y:S01]  /*2c40*/  ISETP.LT.OR P4, PT, R26.reuse, 0x41, P4 ;  /* 0x000000411a00780c */ /* 0x040fe20002781670 */
[----:B------:R-:W-:Y:S01]  /*2c50*/  IMAD.MOV.U32 R3, RZ, RZ, 0x40 ;  /* 0x00000040ff037424 */ /* 0x000fe200078e00ff */
[C---:B------:R-:W-:Y:S02]  /*2c60*/  ISETP.LT.OR P3, PT, R26.reuse, 0x41, P3 ;  /* 0x000000411a00780c */ /* 0x040fe40001f61670 */
[----:B------:R-:W-:-:S03]  /*2c70*/  ISETP.LT.OR P1, PT, R26, 0x41, P1 ;  /* 0x000000411a00780c */ /* 0x000fc60000f21670 */
[C---:B------:R-:W-:Y:S01]  /*2c80*/  HMMA.16816.F32.BF16 R84, R4.reuse, R72, RZ ;  /* 0x000000480454723c */ /* 0x040fe200000418ff */
[----:B------:R1:W-:Y:S05]  /*2c90*/  LDGSTS.E.BYPASS.LTC128B.128 [R243+0x2100], [R8.64], !P0 ;  /* 0x0210000008f37fae */ /* 0x0003ea000c101d46 */
[----:B------:R2:W-:Y:S02]  /*2ca0*/  LDGSTS.E.BYPASS.LTC128B.128 [R243+0x5100], [R16.64], !P4 ;  /* 0x0510000010f37fae */ /* 0x0005e4000e101d46 */
[C---:B------:R-:W-:Y:S02]  /*2cb0*/  HMMA.16816.F32.BF16 R52, R4.reuse, R54, RZ ;  /* 0x000000360434723c */ /* 0x040fe400000418ff */
[----:B------:R1:W-:Y:S06]  /*2cc0*/  LDGSTS.E.BYPASS.LTC128B.128 [R243+0x8100], [R10.64], !P3 ;  /* 0x081000000af37fae */ /* 0x0003ec000d901d46 */
[C---:B------:R-:W-:Y:S08]  /*2cd0*/  HMMA.16816.F32.BF16 R56, R4.reuse, R60, RZ ;  /* 0x0000003c0438723c */ /* 0x040ff000000418ff */
[C---:B------:R-:W-:Y:S08]  /*2ce0*/  HMMA.16816.F32.BF16 R80, R4.reuse, R62, RZ ;  /* 0x0000003e0450723c */ /* 0x040ff000000418ff */
[----:B------:R-:W-:Y:S07]  /*2cf0*/  HMMA.16816.F32.BF16 R72, R4, R74, RZ ;  /* 0x0000004a0448723c */ /* 0x000fee00000418ff */
[----:B------:R-:W-:-:S02]  /*2d00*/  IADD3 R4, P0, R0, R158, RZ ;  /* 0x0000009e00047210 */ /* 0x000fc40007f1e0ff */
[----:B------:R-:W-:-:S03]  /*2d10*/  SEL R0, R3, 0xffffffc0, !P2 ;  /* 0xffffffc003007807 */ /* 0x000fc60005000000 */
[----:B------:R-:W-:Y:S02]  /*2d20*/  IMAD.X R5, R2, 0x1, R152, P0 ;  /* 0x0000000102057824 */ /* 0x000fe400000e0698 */
[----:B------:R-:W-:Y:S01]  /*2d30*/  IMAD.IADD R230, R228, 0x1, R0 ;  /* 0x00000001e4e67824 */ /* 0x000fe200078e0200 */
[C---:B------:R-:W-:Y:S02]  /*2d40*/  HMMA.16816.F32.BF16 R108, R12.reuse, R64, R48 ;  /* 0x000000400c6c723c */ /* 0x040fe40000041830 */
[----:B------:R3:W-:Y:S04]  /*2d50*/  LDGSTS.E.BYPASS.LTC128B.128 [R243+0xb100], [R4.64], !P1 ;  /* 0x0b10000004f37fae */ /* 0x0007e8000c901d46 */
[----:B-1----:R-:W-:Y:S02]  /*2d60*/  LDSM.16.M88.4 R8, [R242] ;  /* 0x00000000f208783b */ /* 0x002fe40000000200 */
[C---:B------:R-:W-:Y:S02]  /*2d70*/  HMMA.16816.F32.BF16 R104, R12.reuse, R66, R40 ;  /* 0x000000420c68723c */ /* 0x040fe40000041828 */
[----:B------:R-:W1:Y:S04]  /*2d80*/  LDSM.16.M88.4 R40, [R230+0x800] ;  /* 0x00080000e628783b */ /* 0x000e680000000200 */
[----:B------:R-:W-:Y:S02]  /*2d90*/  LDSM.16.M88.4 R100, [R230+0x2800] ;  /* 0x00280000e664783b */ /* 0x000fe40000000200 */
[----:B------:R-:W-:Y:S02]  /*2da0*/  HMMA.16816.F32.BF16 R88, R12, R68, R36 ;  /* 0x000000440c58723c */ /* 0x000fe40000041824 */
[----:B------:R-:W-:Y:S01]  /*2db0*/  LDSM.16.M88.4 R36, [R230+0x1000] ;  /* 0x00100000e624783b */ /* 0x000fe20000000200 */
[----:B------:R-:W-:-:S03]  /*2dc0*/  IADD3 R2, R135, 0x9000, RZ ;  /* 0x0000900087027810 */ /* 0x000fc60007ffe0ff */
[----:B------:R-:W-:Y:S02]  /*2dd0*/  LDSM.16.M88.4 R120, [R228+0x4000] ;  /* 0x00400000e478783b */ /* 0x000fe40000000200 */
[C---:B------:R-:W-:Y:S02]  /*2de0*/  HMMA.16816.F32.BF16 R48, R12.reuse, R92, R44 ;  /* 0x0000005c0c30723c */ /* 0x040fe4000004182c */
[----:B------:R-:W4:Y:S04]  /*2df0*/  LDSM.16.M88.4 R44, [R230] ;  /* 0x00000000e62c783b */ /* 0x000f280000000200 */
[----:B---3--:R-:W-:Y:S02]  /*2e00*/  LDSM.16.M88.4 R4, [R241] ;  /* 0x00000000f104783b */ /* 0x008fe40000000200 */
[C---:B------:R-:W-:Y:S02]  /*2e10*/  HMMA.16816.F32.BF16 R68, R12.reuse, R70, R32 ;  /* 0x000000460c44723c */ /* 0x040fe40000041820 */
[----:B------:R-:W3:Y:S04]  /*2e20*/  LDSM.16.M88.4 R32, [R230+0x1800] ;  /* 0x00180000e620783b */ /* 0x000ee80000000200 */
[----:B------:R-:W-:Y:S02]  /*2e30*/  LDSM.16.M88.4 R144, [R135+0x9000] ;  /* 0x009000008790783b */ /* 0x000fe40000000200 */
[----:B------:R-:W-:Y:S02]  /*2e40*/  HMMA.16816.F32.BF16 R64, R12, R76, R28 ;  /* 0x0000004c0c40723c */ /* 0x000fe4000004181c */
[----:B------:R-:W1:Y:S01]  /*2e50*/  LDSM.16.M88.4 R28, [R230+0x2000] ;  /* 0x00200000e61c783b */ /* 0x000e620000000200 */
[----:B------:R-:W-:-:S03]  /*2e60*/  IMAD.IADD R229, R2, 0x1, R0 ;  /* 0x0000000102e57824 */ /* 0x000fc600078e0200 */
[----:B------:R-:W-:Y:S02]  /*2e70*/  LDSM.16.M88.4 R148, [R230+0x9000] ;  /* 0x00900000e694783b */ /* 0x000fe40000000200 */
[C---:B------:R-:W-:Y:S02]  /*2e80*/  HMMA.16816.F32.BF16 R60, R12.reuse, R78, R20 ;  /* 0x0000004e0c3c723c */ /* 0x040fe40000041814 */
[----:B------:R-:W1:Y:S04]  /*2e90*/  LDSM.16.M88.4 R116, [R229+-0x8800] ;  /* 0xff780000e574783b */ /* 0x000e680000000200 */
[----:B------:R-:W-:Y:S02]  /*2ea0*/  LDSM.16.M88.4 R124, [R229+-0x8000] ;  /* 0xff800000e57c783b */ /* 0x000fe40000000200 */
[C---:B------:R-:W-:Y:S02]  /*2eb0*/  HMMA.16816.F32.BF16 R20, R12.reuse, R96, R56 ;  /* 0x000000600c14723c */ /* 0x040fe40000041838 */
[----:B------:R-:W-:Y:S04]  /*2ec0*/  LDSM.16.M88.4 R136, [R229+-0x2800] ;  /* 0xffd80000e588783b */ /* 0x000fe80000000200 */
[----:B------:R-:W-:Y:S02]  /*2ed0*/  LDSM.16.M88.4 R128, [R135+0x9800] ;  /* 0x009800008780783b */ /* 0x000fe40000000200 */
[C---:B--2---:R-:W-:Y:S02]  /*2ee0*/  HMMA.16816.F32.BF16 R16, R12.reuse, R98, R80 ;  /* 0x000000620c10723c */ /* 0x044fe40000041850 */
[----:B------:R-:W-:Y:S04]  /*2ef0*/  LDSM.16.M88.4 R140, [R229] ;  /* 0x00000000e58c783b */ /* 0x000fe80000000200 */
[----:B------:R-:W0:Y:S02]  /*2f00*/  LDGDEPBAR ;  /* 0x00000000000079af */ /* 0x000e240000000000 */
[C---:B-----5:R-:W-:Y:S02]  /*2f10*/  HMMA.16816.F32.BF16 R24, R12.reuse, R94, R52 ;  /* 0x0000005e0c18723c */ /* 0x060fe40000041834 */
[----:B------:R-:W2:Y:S04]  /*2f20*/  LDSM.16.M88.4 R92, [R229+-0x9000] ;  /* 0xff700000e55c783b */ /* 0x000ea80000000200 */
[----:B------:R-:W-:Y:S02]  /*2f30*/  LDSM.16.M88.4 R52, [R229+-0x7000] ;  /* 0xff900000e534783b */ /* 0x000fe40000000200 */
[C---:B------:R-:W-:Y:S08]  /*2f40*/  HMMA.16816.F32.BF16 R96, R12.reuse, R112, R84 ;  /* 0x000000700c60723c */ /* 0x040ff00000041854 */
[----:B------:R-:W-:Y:S01]  /*2f50*/  HMMA.16816.F32.BF16 R12, R12, R114, R72 ;  /* 0x000000720c0c723c */ /* 0x000fe20000041848 */
[----:B------:R-:W-:Y:S07]  /*2f60*/  LDSM.16.M88.4 R112, [R228+0x3800] ;  /* 0x00380000e470783b */ /* 0x000fee0000000200 */
[C---:B-1----:R-:W-:Y:S08]  /*2f70*/  HMMA.16816.F32.BF16 R80, R8.reuse, R42, R68 ;  /* 0x0000002a0850723c */ /* 0x042ff00000041844 */
[C---:B----4-:R-:W-:Y:S01]  /*2f80*/  HMMA.16816.F32.BF16 R76, R8.reuse, R44, R108 ;  /* 0x0000002c084c723c */ /* 0x050fe2000004186c */
[----:B------:R-:W1:Y:S07]  /*2f90*/  LDSM.16.M88.4 R108, [R229+-0x7800] ;  /* 0xff880000e56c783b */ /* 0x000e6e0000000200 */
[C---:B------:R-:W-:Y:S08]  /*2fa0*/  HMMA.16816.F32.BF16 R68, R8.reuse, R36, R64 ;  /* 0x000000240844723c */ /* 0x040ff00000041840 */
[C---:B---3--:R-:W-:Y:S01]  /*2fb0*/  HMMA.16816.F32.BF16 R64, R8.reuse, R32, R48 ;  /* 0x000000200840723c */ /* 0x048fe20000041830 */
[----:B------:R-:W3:Y:S07]  /*2fc0*/  LDSM.16.M88.4 R48, [R229+-0x6800] ;  /* 0xff980000e530783b */ /* 0x000eee0000000200 */
[C---:B------:R-:W-:Y:S08]  /*2fd0*/  HMMA.16816.F32.BF16 R84, R8.reuse, R46, R104 ;  /* 0x0000002e0854723c */ /* 0x040ff00000041868 */
[C---:B------:R-:W-:Y:S01]  /*2fe0*/  HMMA.16816.F32.BF16 R72, R8.reuse, R38, R60 ;  /* 0x000000260848723c */ /* 0x040fe2000004183c */
[----:B------:R-:W-:Y:S07]  /*2ff0*/  LDSM.16.M88.4 R36, [R228+0x3000] ;  /* 0x00300000e424783b */ /* 0x000fee0000000200 */
[C---:B------:R-:W-:Y:S08]  /*3000*/  HMMA.16816.F32.BF16 R88, R8.reuse, R40, R88 ;  /* 0x000000280858723c */ /* 0x040ff00000041858 */
[C---:B------:R-:W-:Y:S08]  /*3010*/  HMMA.16816.F32.BF16 R60, R8.reuse, R34, R24 ;  /* 0x00000022083c723c */ /* 0x040ff00000041818 */
[C---:B------:R-:W-:Y:S08]  /*3020*/  HMMA.16816.F32.BF16 R56, R8.reuse, R28, R20 ;  /* 0x0000001c0838723c */ /* 0x040ff00000041814 */
[C---:B------:R-:W-:Y:S01]  /*3030*/  HMMA.16816.F32.BF16 R44, R8.reuse, R30, R16 ;  /* 0x0000001e082c723c */ /* 0x040fe20000041810 */
[----:B------:R-:W4:Y:S07]  /*3040*/  LDSM.16.M88.4 R16, [R239+0x4000] ;  /* 0x00400000ef10783b */ /* 0x000f2e0000000200 */
[C---:B------:R-:W-:Y:S08]  /*3050*/  HMMA.16816.F32.BF16 R40, R8.reuse, R100, R96 ;  /* 0x000000640828723c */ /* 0x040ff00000041860 */
[----:B------:R-:W-:Y:S08]  /*3060*/  HMMA.16816.F32.BF16 R32, R8, R102, R12 ;  /* 0x000000660820723c */ /* 0x000ff0000004180c */
[C---:B------:R-:W-:Y:S08]  /*3070*/  HMMA.16816.F32.BF16 R12, R4.reuse, R118, R80 ;  /* 0x00000076040c723c */ /* 0x040ff00000041850 */
[C---:B--2---:R-:W-:Y:S08]  /*3080*/  HMMA.16816.F32.BF16 R28, R4.reuse, R92, R76 ;  /* 0x0000005c041c723c */ /* 0x044ff0000004184c */
[C---:B------:R-:W-:Y:S01]  /*3090*/  HMMA.16816.F32.BF16 R24, R4.reuse, R94, R84 ;  /* 0x0000005e0418723c */ /* 0x040fe20000041854 */
[----:B------:R-:W-:Y:S07]  /*30a0*/  LDSM.16.M88.4 R92, [R228+0x4800] ;  /* 0x00480000e45c783b */ /* 0x000fee0000000200 */
[C---:B------:R-:W-:Y:S01]  /*30b0*/  HMMA.16816.F32.BF16 R20, R4.reuse, R116, R88 ;  /* 0x000000740414723c */ /* 0x040fe20000041858 */
[----:B------:R-:W2:Y:S07]  /*30c0*/  LDSM.16.M88.4 R116, [R228+0x5000] ;  /* 0x00500000e474783b */ /* 0x000eae0000000200 */
[C---:B-1----:R-:W-:Y:S08]  /*30d0*/  HMMA.16816.F32.BF16 R84, R4.reuse, R108, R64 ;  /* 0x0000006c0454723c */ /* 0x042ff00000041840 */
[C---:B------:R-:W-:Y:S01]  /*30e0*/  HMMA.16816.F32.BF16 R76, R4.reuse, R110, R60 ;  /* 0x0000006e044c723c */ /* 0x040fe2000004183c */
[----:B------:R-:W1:Y:S07]  /*30f0*/  LDSM.16.M88.4 R60, [R228+0x5800] ;  /* 0x00580000e43c783b */ /* 0x000e6e0000000200 */
[C---:B------:R-:W-:Y:S08]  /*3100*/  HMMA.16816.F32.BF16 R8, R4.reuse, R124, R68 ;  /* 0x0000007c0408723c */ /* 0x040ff00000041844 */
[C---:B------:R-:W-:Y:S08]  /*3110*/  HMMA.16816.F32.BF16 R72, R4.reuse, R126, R72 ;  /* 0x0000007e0448723c */ /* 0x040ff00000041848 */
[C---:B------:R-:W-:Y:S01]  /*3120*/  HMMA.16816.F32.BF16 R108, R4.reuse, R52, R56 ;  /* 0x00000034046c723c */ /* 0x040fe20000041838 */
[----:B------:R-:W-:Y:S07]  /*3130*/  LDSM.16.M88.4 R56, [R135+0x3000] ;  /* 0x003000008738783b */ /* 0x000fee0000000200 */
[C---:B------:R-:W-:Y:S01]  /*3140*/  HMMA.16816.F32.BF16 R100, R4.reuse, R54, R44 ;  /* 0x000000360464723c */ /* 0x040fe2000004182c */
[----:B------:R-:W-:Y:S04]  /*3150*/  LDSM.16.M88.4 R52, [R135+0x3800] ;  /* 0x003800008734783b */ /* 0x000fe80000000200 */
[----:B------:R-:W-:Y:S03]  /*3160*/  LDSM.16.M88.4 R44, [R135+0x4800] ;  /* 0x00480000872c783b */ /* 0x000fe60000000200 */
[C---:B---3--:R-:W-:Y:S01]  /*3170*/  HMMA.16816.F32.BF16 R104, R4.reuse, R48, R40 ;  /* 0x000000300468723c */ /* 0x048fe20000041828 */
[----:B------:R-:W-:Y:S07]  /*3180*/  LDSM.16.M88.4 R40, [R135+0x5000] ;  /* 0x005000008728783b */ /* 0x000fee0000000200 */
[----:B------:R-:W-:Y:S01]  /*3190*/  HMMA.16816.F32.BF16 R96, R4, R50, R32 ;  /* 0x000000320460723c */ /* 0x000fe20000041820 */
[----:B------:R-:W3:Y:S04]  /*31a0*/  LDSM.16.M88.4 R4, [R240+0x4000] ;  /* 0x00400000f004783b */ /* 0x000ee80000000200 */
[----:B------:R-:W5:Y:S03]  /*31b0*/  LDSM.16.M88.4 R48, [R135+0x4000] ;  /* 0x004000008730783b */ /* 0x000f660000000200 */
[C---:B----4-:R-:W-:Y:S01]  /*31c0*/  HMMA.16816.F32.BF16 R64, R16.reuse, R114, R12 ;  /* 0x000000721040723c */ /* 0x050fe2000004180c */
[----:B------:R-:W-:Y:S07]  /*31d0*/  LDSM.16.M88.4 R12, [R242+0x4000] ;  /* 0x00400000f20c783b */ /* 0x000fee0000000200 */
[C---:B------:R-:W-:Y:S01]  /*31e0*/  HMMA.16816.F32.BF16 R68, R16.reuse, R112, R20 ;  /* 0x000000701044723c */ /* 0x040fe20000041814 */
[----:B------:R-:W-:Y:S07]  /*31f0*/  LDSM.16.M88.4 R112, [R230+0x3000] ;  /* 0x00300000e670783b */ /* 0x000fee0000000200 */
[C---:B------:R-:W-:Y:S08]  /*3200*/  HMMA.16816.F32.BF16 R80, R16.reuse, R38, R24 ;  /* 0x000000261050723c */ /* 0x040ff00000041818 */
[C---:B------:R-:W-:Y:S08]  /*3210*/  HMMA.16816.F32.BF16 R88, R16.reuse, R36, R28 ;  /* 0x000000241058723c */ /* 0x040ff0000004181c */
[C---:B------:R-:W-:Y:S08]  /*3220*/  HMMA.16816.F32.BF16 R32, R16.reuse, R122, R72 ;  /* 0x0000007a1020723c */ /* 0x040ff00000041848 */
[C---:B------:R-:W-:Y:S08]  /*3230*/  HMMA.16816.F32.BF16 R36, R16.reuse, R120, R8 ;  /* 0x000000781024723c */ /* 0x040ff00000041808 */
[C---:B--2---:R-:W-:Y:S01]  /*3240*/  HMMA.16816.F32.BF16 R20, R16.reuse, R116, R108 ;  /* 0x000000741014723c */ /* 0x044fe2000004186c */
[----:B------:R-:W2:Y:S07]  /*3250*/  LDSM.16.M88.4 R108, [R135+0x5800] ;  /* 0x00580000876c783b */ /* 0x000eae0000000200 */
[C---:B-1----:R-:W-:Y:S08]  /*3260*/  HMMA.16816.F32.BF16 R72, R16.reuse, R60, R104 ;  /* 0x0000003c1048723c */ /* 0x042ff00000041868 */
[C---:B------:R-:W-:Y:S08]  /*3270*/  HMMA.16816.F32.BF16 R28, R16.reuse, R92, R84 ;  /* 0x0000005c101c723c */ /* 0x040ff00000041854 */
[C---:B------:R-:W-:Y:S08]  /*3280*/  HMMA.16816.F32.BF16 R24, R16.reuse, R94, R76 ;  /* 0x0000005e1018723c */ /* 0x040ff0000004184c */
[----:B------:R-:W-:Y:S08]  /*3290*/  HMMA.16816.F32.BF16 R8, R16, R118, R100 ;  /* 0x000000761008723c */ /* 0x000ff00000041864 */
[----:B---3--:R-:W-:Y:S01]  /*32a0*/  HMMA.16816.F32.BF16 R104, R4, R54, R64 ;  /* 0x000000360468723c */ /* 0x008fe20000041840 */
[----:B------:R-:W1:Y:S07]  /*32b0*/  LDSM.16.M88.4 R64, [R230+0x3800] ;  /* 0x00380000e640783b */ /* 0x000e6e0000000200 */
[----:B------:R-:W-:Y:S01]  /*32c0*/  HMMA.16816.F32.BF16 R16, R16, R62, R96 ;  /* 0x0000003e1010723c */ /* 0x000fe20000041860 */
[----:B------:R-:W3:Y:S07]  /*32d0*/  LDSM.16.M88.4 R60, [R230+0x4000] ;  /* 0x00400000e63c783b */ /* 0x000eee0000000200 */
[C---:B------:R-:W-:Y:S08]  /*32e0*/  HMMA.16816.F32.BF16 R100, R4.reuse, R52, R68 ;  /* 0x000000340464723c */ /* 0x040ff00000041844 */
[C---:B------:R-:W-:Y:S08]  /*32f0*/  HMMA.16816.F32.BF16 R92, R4.reuse, R58, R80 ;  /* 0x0000003a045c723c */ /* 0x040ff00000041850 */
[C---:B------:R-:W-:Y:S01]  /*3300*/  HMMA.16816.F32.BF16 R84, R4.reuse, R44, R28 ;  /* 0x0000002c0454723c */ /* 0x040fe2000004181c */
[----:B------:R-:W-:Y:S07]  /*3310*/  LDSM.16.M88.4 R28, [R229+-0x5800] ;  /* 0xffa80000e51c783b */ /* 0x000fee0000000200 */
[C---:B------:R-:W-:Y:S01]  /*3320*/  HMMA.16816.F32.BF16 R80, R4.reuse, R46, R24 ;  /* 0x0000002e0450723c */ /* 0x040fe20000041818 */
[----:B------:R-:W4:Y:S07]  /*3330*/  LDSM.16.M88.4 R44, [R230+0x5000] ;  /* 0x00500000e62c783b */ /* 0x000f2e0000000200 */
[C---:B------:R-:W-:Y:S01]  /*3340*/  HMMA.16816.F32.BF16 R52, R4.reuse, R42, R8 ;  /* 0x0000002a0434723c */ /* 0x040fe20000041808 */
[----:B------:R-:W1:Y:S07]  /*3350*/  LDSM.16.M88.4 R8, [R241+0x4000] ;  /* 0x00400000f108783b */ /* 0x000e6e0000000200 */
[C---:B------:R-:W-:Y:S01]  /*3360*/  HMMA.16816.F32.BF16 R76, R4.reuse, R56, R88 ;  /* 0x00000038044c723c */ /* 0x040fe20000041858 */
[----:B------:R-:W3:Y:S07]  /*3370*/  LDSM.16.M88.4 R56, [R230+0x4800] ;  /* 0x00480000e638783b */ /* 0x000eee0000000200 */
[C---:B------:R-:W-:Y:S01]  /*3380*/  HMMA.16816.F32.BF16 R68, R4.reuse, R40, R20 ;  /* 0x000000280444723c */ /* 0x040fe20000041814 */
[----:B------:R-:W3:Y:S07]  /*3390*/  LDSM.16.M88.4 R40, [R230+0x5800] ;  /* 0x00580000e628783b */ /* 0x000eee0000000200 */
[C---:B-----5:R-:W-:Y:S01]  /*33a0*/  HMMA.16816.F32.BF16 R88, R4.reuse, R50, R32 ;  /* 0x000000320458723c */ /* 0x060fe20000041820 */
[----:B------:R-:W5:Y:S07]  /*33b0*/  LDSM.16.M88.4 R32, [R229+-0x6000] ;  /* 0xffa00000e520783b */ /* 0x000f6e0000000200 */
[C---:B------:R-:W-:Y:S08]  /*33c0*/  HMMA.16816.F32.BF16 R96, R4.reuse, R48, R36 ;  /* 0x000000300460723c */ /* 0x040ff00000041824 */
[----:B--2---:R-:W-:Y:S08]  /*33d0*/  HMMA.16816.F32.BF16 R36, R4, R110, R16 ;  /* 0x0000006e0424723c */ /* 0x004ff00000041810 */
[----:B-1----:R-:W-:Y:S01]  /*33e0*/  HMMA.16816.F32.BF16 R16, R12, R64, R100 ;  /* 0x000000400c10723c */ /* 0x002fe20000041864 */
[----:B------:R-:W1:Y:S07]  /*33f0*/  LDSM.16.M88.4 R100, [R229+-0x4800] ;  /* 0xffb80000e564783b */ /* 0x000e6e0000000200 */
[----:B------:R-:W-:Y:S01]  /*3400*/  HMMA.16816.F32.BF16 R48, R4, R108, R72 ;  /* 0x0000006c0430723c */ /* 0x000fe20000041848 */
[----:B------:R-:W2:Y:S07]  /*3410*/  LDSM.16.M88.4 R72, [R229+-0x5000] ;  /* 0xffb00000e548783b */ /* 0x000eae0000000200 */
[C---:B------:R-:W-:Y:S08]  /*3420*/  HMMA.16816.F32.BF16 R20, R12.reuse, R114, R92 ;  /* 0x000000720c14723c */ /* 0x040ff0000004185c */
[C---:B------:R-:W-:Y:S08]  /*3430*/  HMMA.16816.F32.BF16 R4, R12.reuse, R66, R104 ;  /* 0x000000420c04723c */ /* 0x040ff00000041868 */
[C---:B------:R-:W-:Y:S08]  /*3440*/  HMMA.16816.F32.BF16 R24, R12.reuse, R112, R76 ;  /* 0x000000700c18723c */ /* 0x040ff0000004184c */
[C---:B---3--:R-:W-:Y:S08]  /*3450*/  HMMA.16816.F32.BF16 R64, R12.reuse, R60, R96 ;  /* 0x0000003c0c40723c */ /* 0x048ff00000041860 */
[C---:B------:R-:W-:Y:S08]  /*3460*/  HMMA.16816.F32.BF16 R60, R12.reuse, R62, R88 ;  /* 0x0000003e0c3c723c */ /* 0x040ff00000041858 */
[----:B----4-:R-:W-:Y:S08]  /*3470*/  HMMA.16816.F32.BF16 R108, R12, R44, R68 ;  /* 0x0000002c0c6c723c */ /* 0x010ff00000041844 */
[----:B------:R-:W-:Y:S01]  /*3480*/  HMMA.16816.F32.BF16 R76, R8, R28, R16 ;  /* 0x0000001c084c723c */ /* 0x000fe20000041810 */
[----:B------:R-:W3:Y:S07]  /*3490*/  LDSM.16.M88.4 R16, [R229+-0x4000] ;  /* 0xffc00000e510783b */ /* 0x000eee0000000200 */
[C---:B------:R-:W-:Y:S08]  /*34a0*/  HMMA.16816.F32.BF16 R88, R12.reuse, R56, R84 ;  /* 0x000000380c58723c */ /* 0x040ff00000041854 */
[C---:B------:R-:W-:Y:S01]  /*34b0*/  HMMA.16816.F32.BF16 R80, R12.reuse, R58, R80 ;  /* 0x0000003a0c50723c */ /* 0x040fe20000041850 */
[----:B------:R-:W-:Y:S07]  /*34c0*/  LDSM.16.M88.4 R56, [R228+0x6800] ;  /* 0x00680000e438783b */ /* 0x000fee0000000200 */
[C---:B------:R-:W-:Y:S01]  /*34d0*/  HMMA.16816.F32.BF16 R68, R12.reuse, R46, R52 ;  /* 0x0000002e0c44723c */ /* 0x040fe20000041834 */
[----:B------:R-:W-:Y:S07]  /*34e0*/  LDSM.16.M88.4 R52, [R228+0x7000] ;  /* 0x00700000e434783b */ /* 0x000fee0000000200 */
[C---:B------:R-:W-:Y:S01]  /*34f0*/  HMMA.16816.F32.BF16 R104, R12.reuse, R40, R48 ;  /* 0x000000280c68723c */ /* 0x040fe20000041830 */
[----:B------:R-:W-:Y:S07]  /*3500*/  LDSM.16.M88.4 R48, [R228+0x7800] ;  /* 0x00780000e430783b */ /* 0x000fee0000000200 */
[----:B------:R-:W-:Y:S01]  /*3510*/  HMMA.16816.F32.BF16 R96, R12, R42, R36 ;  /* 0x0000002a0c60723c */ /* 0x000fe20000041824 */
[----:B------:R-:W4:Y:S07]  /*3520*/  LDSM.16.M88.4 R12, [R229+-0x3800] ;  /* 0xffc80000e50c783b */ /* 0x000f2e0000000200 */
[C---:B-----5:R-:W-:Y:S01]  /*3530*/  HMMA.16816.F32.BF16 R84, R8.reuse, R34, R20 ;  /* 0x000000220854723c */ /* 0x060fe20000041814 */
[----:B------:R-:W-:Y:S07]  /*3540*/  LDSM.16.M88.4 R20, [R228+0x6000] ;  /* 0x00600000e414783b */ /* 0x000fee0000000200 */
[C---:B------:R-:W-:Y:S01]  /*3550*/  HMMA.16816.F32.BF16 R44, R8.reuse, R30, R4 ;  /* 0x0000001e082c723c */ /* 0x040fe20000041804 */
[----:B------:R-:W5:Y:S04]  /*3560*/  LDSM.16.M88.4 R4, [R239+0x8000] ;  /* 0x00800000ef04783b */ /* 0x000f680000000200 */
[----:B------:R-:W-:Y:S03]  /*3570*/  LDSM.16.M88.4 R28, [R240+0x8000] ;  /* 0x00800000f01c783b */ /* 0x000fe60000000200 */
[C---:B------:R-:W-:Y:S08]  /*3580*/  HMMA.16816.F32.BF16 R92, R8.reuse, R32, R24 ;  /* 0x00000020085c723c */ /* 0x040ff00000041818 */
[C---:B-1----:R-:W-:Y:S01]  /*3590*/  HMMA.16816.F32.BF16 R32, R8.reuse, R100, R88 ;  /* 0x000000640820723c */ /* 0x042fe20000041858 */
[----:B------:R-:W1:Y:S07]  /*35a0*/  LDSM.16.M88.4 R88, [R135+0x6000] ;  /* 0x006000008758783b */ /* 0x000e6e0000000200 */
[C---:B------:R-:W-:Y:S01]  /*35b0*/  HMMA.16816.F32.BF16 R24, R8.reuse, R102, R80 ;  /* 0x000000660818723c */ /* 0x040fe20000041850 */
[----:B------:R-:W1:Y:S07]  /*35c0*/  LDSM.16.M88.4 R80, [R228+0x8800] ;  /* 0x00880000e450783b */ /* 0x000e6e0000000200 */
[C---:B--2---:R-:W-:Y:S08]  /*35d0*/  HMMA.16816.F32.BF16 R36, R8.reuse, R74, R60 ;  /* 0x0000004a0824723c */ /* 0x044ff0000004183c */
[C---:B---3--:R-:W-:Y:S08]  /*35e0*/  HMMA.16816.F32.BF16 R60, R8.reuse, R16, R108 ;  /* 0x00000010083c723c */ /* 0x048ff0000004186c */
[C---:B------:R-:W-:Y:S08]  /*35f0*/  HMMA.16816.F32.BF16 R68, R8.reuse, R18, R68 ;  /* 0x000000120844723c */ /* 0x040ff00000041844 */
[C---:B----4-:R-:W-:Y:S08]  /*3600*/  HMMA.16816.F32.BF16 R16, R8.reuse, R12, R104 ;  /* 0x0000000c0810723c */ /* 0x050ff00000041868 */
[C---:B------:R-:W-:Y:S01]  /*3610*/  HMMA.16816.F32.BF16 R40, R8.reuse, R72, R64 ;  /* 0x000000480828723c */ /* 0x040fe20000041840 */
[----:B------:R-:W2:Y:S07]  /*3620*/  LDSM.16.M88.4 R72, [R228+0x8000] ;  /* 0x00800000e448783b */ /* 0x000eae0000000200 */
[----:B------:R-:W-:Y:S08]  /*3630*/  HMMA.16816.F32.BF16 R12, R8, R14, R96 ;  /* 0x0000000e080c723c */ /* 0x000ff00000041860 */
[C---:B-----5:R-:W-:Y:S08]  /*3640*/  HMMA.16816.F32.BF16 R8, R4.reuse, R20, R92 ;  /* 0x000000140408723c */ /* 0x060ff0000004185c */
[C---:B------:R-:W-:Y:S01]  /*3650*/  HMMA.16816.F32.BF16 R104, R4.reuse, R48, R32 ;  /* 0x000000300468723c */ /* 0x040fe20000041820 */
[----:B------:R-:W-:Y:S07]  /*3660*/  LDSM.16.M88.4 R32, [R230+0x6000] ;  /* 0x00600000e620783b */ /* 0x000fee0000000200 */
[C---:B------:R-:W-:Y:S01]  /*3670*/  HMMA.16816.F32.BF16 R96, R4.reuse, R50, R24 ;  /* 0x000000320460723c */ /* 0x040fe20000041818 */
[----:B------:R-:W3:Y:S04]  /*3680*/  LDSM.16.M88.4 R24, [R242+0x8000] ;  /* 0x00800000f218783b */ /* 0x000ee80000000200 */
[----:B------:R-:W-:Y:S03]  /*3690*/  LDSM.16.M88.4 R48, [R135+0x7000] ;  /* 0x007000008730783b */ /* 0x000fe60000000200 */
[----:B------:R-:W-:Y:S01]  /*36a0*/  HMMA.16816.F32.BF16 R64, R4, R22, R84 ;  /* 0x000000160440723c */ /* 0x000fe20000041854 */
[----:B------:R-:W-:Y:S07]  /*36b0*/  LDSM.16.M88.4 R20, [R241+0x8000] ;  /* 0x00800000f114783b */ /* 0x000fee0000000200 */
[----:B-1----:R-:W-:Y:S08]  /*36c0*/  HMMA.16816.F32.BF16 R8, R28, R88, R8 ;  /* 0x000000581c08723c */ /* 0x002ff00000041808 */
[C---:B------:R-:W-:Y:S01]  /*36d0*/  HMMA.16816.F32.BF16 R112, R4.reuse, R52, R40 ;  /* 0x000000340470723c */ /* 0x040fe20000041828 */
[----:B------:R-:W-:Y:S07]  /*36e0*/  LDSM.16.M88.4 R40, [R135+0x8000] ;  /* 0x008000008728783b */ /* 0x000fee0000000200 */
[C---:B------:R-:W-:Y:S01]  /*36f0*/  HMMA.16816.F32.BF16 R108, R4.reuse, R54, R36 ;  /* 0x00000036046c723c */ /* 0x040fe20000041824 */
[----:B------:R-:W1:Y:S07]  /*3700*/  LDSM.16.M88.4 R52, [R135+0x6800] ;  /* 0x006800008734783b */ /* 0x000e6e0000000200 */
[C---:B------:R-:W-:Y:S08]  /*3710*/  HMMA.16816.F32.BF16 R76, R4.reuse, R56, R76 ;  /* 0x00000038044c723c */ /* 0x040ff0000004184c */
[C---:B------:R-:W-:Y:S01]  /*3720*/  HMMA.16816.F32.BF16 R100, R4.reuse, R58, R44 ;  /* 0x0000003a0464723c */ /* 0x040fe2000004182c */
[----:B------:R-:W4:Y:S04]  /*3730*/  LDSM.16.M88.4 R56, [R229+-0x3000] ;  /* 0xffd00000e538783b */ /* 0x000f280000000200 */
[----:B------:R-:W-:Y:S03]  /*3740*/  LDSM.16.M88.4 R44, [R135+0x7800] ;  /* 0x00780000872c783b */ /* 0x000fe60000000200 */
[C---:B------:R-:W-:Y:S08]  /*3750*/  HMMA.16816.F32.BF16 R120, R4.reuse, R82, R12 ;  /* 0x000000520478723c */ /* 0x040ff0000004180c */
[C---:B--2---:R-:W-:Y:S08]  /*3760*/  HMMA.16816.F32.BF16 R92, R4.reuse, R72, R60 ;  /* 0x00000048045c723c */ /* 0x044ff0000004183c */
[C---:B------:R-:W-:Y:S01]  /*3770*/  HMMA.16816.F32.BF16 R84, R4.reuse, R74, R68 ;  /* 0x0000004a0454723c */ /* 0x040fe20000041844 */
[----:B------:R-:W-:Y:S04]  /*3780*/  LDSM.16.M88.4 R72, [R228+0x9000] ;  /* 0x00900000e448783b */ /* 0x000fe80000000200 */
[----:B------:R-:W-:Y:S03]  /*3790*/  LDSM.16.M88.4 R68, [R135+0x8800] ;  /* 0x008800008744783b */ /* 0x000fe60000000200 */
[----:B------:R-:W-:Y:S01]  /*37a0*/  HMMA.16816.F32.BF16 R124, R4, R80, R16 ;  /* 0x00000050047c723c */ /* 0x000fe20000041810 */
[----:B------:R-:W-:Y:S07]  /*37b0*/  LDSM.16.M88.4 R16, [R239+0xc000] ;  /* 0x00c00000ef10783b */ /* 0x000fee0000000200 */
[----:B------:R-:W-:Y:S01]  /*37c0*/  HMMA.16816.F32.BF16 R12, R28, R90, R64 ;  /* 0x0000005a1c0c723c */ /* 0x000fe20000041840 */
[----:B------:R-:W2:Y:S07]  /*37d0*/  LDSM.16.M88.4 R64, [R230+0x6800] ;  /* 0x00680000e640783b */ /* 0x000eae0000000200 */
[----:B---3--:R-:W-:Y:S08]  /*37e0*/  HMMA.16816.F32.BF16 R4, R24, R32, R8 ;  /* 0x000000201804723c */ /* 0x008ff00000041808 */
[----:B-1----:R-:W-:Y:S01]  /*37f0*/  HMMA.16816.F32.BF16 R36, R28, R52, R76 ;  /* 0x000000341c24723c */ /* 0x002fe2000004184c */
[----:B------:R-:W-:Y:S07]  /*3800*/  LDSM.16.M88.4 R76, [R230+0x7000] ;  /* 0x00700000e64c783b */ /* 0x000fee0000000200 */
[----:B------:R-:W-:Y:S01]  /*3810*/  HMMA.16816.F32.BF16 R8, R24, R34, R12 ;  /* 0x000000221808723c */ /* 0x000fe2000004180c */
[----:B------:R-:W1:Y:S07]  /*3820*/  LDSM.16.M88.4 R12, [R240+0xc000] ;  /* 0x00c00000f00c783b */ /* 0x000e6e0000000200 */
[----:B----4-:R-:W-:Y:S08]  /*3830*/  HMMA.16816.F32.BF16 R4, R20, R56, R4 ;  /* 0x000000381404723c */ /* 0x010ff00000041804 */
[----:B------:R-:W-:Y:S08]  /*3840*/  HMMA.16816.F32.BF16 R52, R28, R54, R100 ;  /* 0x000000361c34723c */ /* 0x000ff00000041864 */
[----:B--2---:R-:W-:Y:S08]  /*3850*/  HMMA.16816.F32.BF16 R36, R24, R64, R36 ;  /* 0x000000401824723c */ /* 0x004ff00000041824 */
[----:B------:R-:W-:Y:S08]  /*3860*/  HMMA.16816.F32.BF16 R80, R28, R50, R108 ;  /* 0x000000321c50723c */ /* 0x000ff0000004186c */
[----:B------:R-:W-:Y:S01]  /*3870*/  HMMA.16816.F32.BF16 R32, R20, R58, R8 ;  /* 0x0000003a1420723c */ /* 0x000fe20000041808 */
[----:B------:R-:W-:Y:S07]  /*3880*/  LDSM.16.M88.4 R8, [R242+0xc000] ;  /* 0x00c00000f208783b */ /* 0x000fee0000000200 */
[C---:B------:R-:W-:Y:S08]  /*3890*/  HMMA.16816.F32.BF16 R116, R28.reuse, R44, R104 ;  /* 0x0000002c1c74723c */ /* 0x040ff00000041868 */
[----:B------:R-:W-:Y:S01]  /*38a0*/  HMMA.16816.F32.BF16 R108, R28, R46, R96 ;  /* 0x0000002e1c6c723c */ /* 0x000fe20000041860 */
[----:B------:R-:W2:Y:S04]  /*38b0*/  LDSM.16.M88.4 R44, [R230+0x8000] ;  /* 0x00800000e62c783b */ /* 0x000ea80000000200 */
[----:B------:R-:W-:Y:S03]  /*38c0*/  LDSM.16.M88.4 R96, [R230+0x8800] ;  /* 0x00880000e660783b */ /* 0x000fe60000000200 */
[----:B------:R-:W-:Y:S08]  /*38d0*/  HMMA.16816.F32.BF16 R4, R16, R72, R4 ;  /* 0x000000481004723c */ /* 0x000ff00000041804 */
[C---:B------:R-:W-:Y:S01]  /*38e0*/  HMMA.16816.F32.BF16 R60, R28.reuse, R48, R112 ;  /* 0x000000301c3c723c */ /* 0x040fe20000041870 */
[----:B------:R-:W3:Y:S07]  /*38f0*/  LDSM.16.M88.4 R48, [R230+0x7800] ;  /* 0x00780000e630783b */ /* 0x000eee0000000200 */
[C---:B------:R-:W-:Y:S01]  /*3900*/  HMMA.16816.F32.BF16 R56, R28.reuse, R68, R124 ;  /* 0x000000441c38723c */ /* 0x040fe2000004187c */
[----:B------:R-:W4:Y:S07]  /*3910*/  LDSM.16.M88.4 R124, [R228+0x9800] ;  /* 0x00980000e47c783b */ /* 0x000f2e0000000200 */
[C---:B------:R-:W-:Y:S01]  /*3920*/  HMMA.16816.F32.BF16 R104, R28.reuse, R40, R92 ;  /* 0x000000281c68723c */ /* 0x040fe2000004185c */
[----:B------:R-:W-:Y:S07]  /*3930*/  LDSM.16.M88.4 R92, [R229+-0x1000] ;  /* 0xfff00000e55c783b */ /* 0x000fee0000000200 */
[----:B------:R-:W-:Y:S01]  /*3940*/  HMMA.16816.F32.BF16 R100, R28, R42, R84 ;  /* 0x0000002a1c64723c */ /* 0x000fe20000041854 */
[----:B------:R-:W-:Y:S07]  /*3950*/  LDSM.16.M88.4 R84, [R229+-0x1800] ;  /* 0xffe80000e554783b */ /* 0x000fee0000000200 */
[----:B------:R-:W-:Y:S08]  /*3960*/  HMMA.16816.F32.BF16 R36, R20, R136, R36 ;  /* 0x000000881424723c */ /* 0x000ff00000041824 */
[----:B------:R-:W-:Y:S01]  /*3970*/  HMMA.16816.F32.BF16 R40, R24, R66, R52 ;  /* 0x000000421828723c */ /* 0x000fe20000041834 */
[----:B------:R-:W5:Y:S07]  /*3980*/  LDSM.16.M88.4 R52, [R229+-0x2000] ;  /* 0xffe00000e534783b */ /* 0x000f6e0000000200 */
[----:B------:R-:W-:Y:S01]  /*3990*/  HMMA.16816.F32.BF16 R112, R28, R70, R120 ;  /* 0x000000461c70723c */ /* 0x000fe20000041878 */
[----:B------:R-:W3:Y:S07]  /*39a0*/  LDSM.16.M88.4 R120, [R229+-0x800] ;  /* 0xfff80000e578783b */ /* 0x000eee0000000200 */
[----:B------:R-:W-:Y:S08]  /*39b0*/  HMMA.16816.F32.BF16 R32, R16, R74, R32 ;  /* 0x0000004a1020723c */ /* 0x000ff00000041820 */
[----:B-1----:R-:W-:Y:S01]  /*39c0*/  HMMA.16816.F32.BF16 R28, R12, R144, R4 ;  /* 0x000000900c1c723c */ /* 0x002fe20000041804 */
[----:B------:R-:W1:Y:S07]  /*39d0*/  LDSM.16.M88.4 R4, [R241+0xc000] ;  /* 0x00c00000f104783b */ /* 0x000e6e0000000200 */
[C---:B------:R-:W-:Y:S08]  /*39e0*/  HMMA.16816.F32.BF16 R88, R24.reuse, R76, R60 ;  /* 0x0000004c1858723c */ /* 0x040ff0000004183c */
[C---:B------:R-:W-:Y:S01]  /*39f0*/  HMMA.16816.F32.BF16 R64, R24.reuse, R78, R80 ;  /* 0x0000004e1840723c */ /* 0x040fe20000041850 */
[----:B------:R-:W1:Y:S07]  /*3a00*/  LDSM.16.M88.4 R80, [R228+0xa000] ;  /* 0x00a00000e450783b */ /* 0x000e6e0000000200 */
[C---:B--2---:R-:W-:Y:S08]  /*3a10*/  HMMA.16816.F32.BF16 R68, R24.reuse, R44, R104 ;  /* 0x0000002c1844723c */ /* 0x044ff00000041868 */
[C---:B------:R-:W-:Y:S01]  /*3a20*/  HMMA.16816.F32.BF16 R60, R24.reuse, R46, R100 ;  /* 0x0000002e183c723c */ /* 0x040fe20000041864 */
[----:B------:R-:W-:Y:S07]  /*3a30*/  LDSM.16.M88.4 R100, [R228+0xa800] ;  /* 0x00a80000e464783b */ /* 0x000fee0000000200 */
[C---:B---3--:R-:W-:Y:S08]  /*3a40*/  HMMA.16816.F32.BF16 R72, R24.reuse, R48, R116 ;  /* 0x000000301848723c */ /* 0x048ff00000041874 */
[----:B------:R-:W-:Y:S08]  /*3a50*/  HMMA.16816.F32.BF16 R76, R24, R50, R108 ;  /* 0x00000032184c723c */ /* 0x000ff0000004186c */
[----:B----4-:R-:W-:Y:S08]  /*3a60*/  HMMA.16816.F32.BF16 R44, R16, R124, R36 ;  /* 0x0000007c102c723c */ /* 0x010ff00000041824 */
[----:B------:R-:W-:Y:S08]  /*3a70*/  HMMA.16816.F32.BF16 R48, R20, R138, R40 ;  /* 0x0000008a1430723c */ /* 0x000ff00000041828 */
[----:B------:R-:W-:Y:S08]  /*3a80*/  HMMA.16816.F32.BF16 R56, R24, R96, R56 ;  /* 0x000000601838723c */ /* 0x000ff00000041838 */
[----:B------:R-:W-:Y:S08]  /*3a90*/  HMMA.16816.F32.BF16 R40, R12, R146, R32 ;  /* 0x000000920c28723c */ /* 0x000ff00000041820 */
[----:B------:R-:W-:Y:S08]  /*3aa0*/  HMMA.16816.F32.BF16 R32, R8, R148, R28 ;  /* 0x000000940820723c */ /* 0x000ff0000004181c */
[----:B------:R-:W-:Y:S01]  /*3ab0*/  HMMA.16816.F32.BF16 R28, R24, R98, R112 ;  /* 0x00000062181c723c */ /* 0x000fe20000041870 */
[----:B------:R-:W2:Y:S07]  /*3ac0*/  LDSM.16.M88.4 R96, [R230+0x9800] ;  /* 0x00980000e660783b */ /* 0x000eae0000000200 */
[----:B-----5:R-:W-:Y:S08]  /*3ad0*/  HMMA.16816.F32.BF16 R24, R20, R52, R88 ;  /* 0x000000341418723c */ /* 0x020ff00000041858 */
[----:B------:R-:W-:Y:S08]  /*3ae0*/  HMMA.16816.F32.BF16 R44, R12, R128, R44 ;  /* 0x000000800c2c723c */ /* 0x000ff0000004182c */
[----:B------:R-:W-:Y:S08]  /*3af0*/  HMMA.16816.F32.BF16 R48, R16, R126, R48 ;  /* 0x0000007e1030723c */ /* 0x000ff00000041830 */
[C---:B------:R-:W-:Y:S01]  /*3b00*/  HMMA.16816.F32.BF16 R36, R20.reuse, R54, R64 ;  /* 0x000000361424723c */ /* 0x040fe20000041840 */
[----:B------:R-:W-:Y:S07]  /*3b10*/  LDSM.16.M88.4 R64, [R229+0x800] ;  /* 0x00080000e540783b */ /* 0x000fee0000000200 */
[C---:B------:R-:W-:Y:S08]  /*3b20*/  HMMA.16816.F32.BF16 R52, R20.reuse, R84, R72 ;  /* 0x000000541434723c */ /* 0x040ff00000041848 */
[C---:B------:R-:W-:Y:S08]  /*3b30*/  HMMA.16816.F32.BF16 R76, R20.reuse, R86, R76 ;  /* 0x00000056144c723c */ /* 0x040ff0000004184c */
[C---:B------:R-:W-:Y:S08]  /*3b40*/  HMMA.16816.F32.BF16 R88, R20.reuse, R120, R56 ;  /* 0x000000781458723c */ /* 0x040ff00000041838 */
[----:B------:R-:W-:Y:S01]  /*3b50*/  HMMA.16816.F32.BF16 R84, R20, R92, R68 ;  /* 0x0000005c1454723c */ /* 0x000fe20000041844 */
[----:B------:R-:W3:Y:S07]  /*3b60*/  LDSM.16.M88.4 R68, [R135+0xa000] ;  /* 0x00a000008744783b */ /* 0x000eee0000000200 */
[----:B-1----:R-:W-:Y:S08]  /*3b70*/  HMMA.16816.F32.BF16 R56, R4, R140, R32 ;  /* 0x0000008c0438723c */ /* 0x002ff00000041820 */
[----:B------:R-:W-:Y:S08]  /*3b80*/  HMMA.16816.F32.BF16 R32, R8, R150, R40 ;  /* 0x000000960820723c */ /* 0x000ff00000041828 */
[C---:B------:R-:W-:Y:S01]  /*3b90*/  HMMA.16816.F32.BF16 R92, R20.reuse, R94, R60 ;  /* 0x0000005e145c723c */ /* 0x040fe2000004183c */
[----:B------:R-:W-:Y:S07]  /*3ba0*/  LDSM.16.M88.4 R60, [R229+0x1000] ;  /* 0x00100000e53c783b */ /* 0x000fee0000000200 */
[----:B------:R-:W-:Y:S08]  /*3bb0*/  HMMA.16816.F32.BF16 R120, R20, R122, R28 ;  /* 0x0000007a1478723c */ /* 0x000ff0000004181c */
[----:B------:R-:W-:Y:S08]  /*3bc0*/  HMMA.16816.F32.BF16 R24, R16, R80, R24 ;  /* 0x000000501018723c */ /* 0x000ff00000041818 */
[----:B--2---:R-:W-:Y:S01]  /*3bd0*/  HMMA.16816.F32.BF16 R20, R8, R96, R44 ;  /* 0x000000600814723c */ /* 0x004fe2000004182c */
[----:B------:R-:W-:Y:S07]  /*3be0*/  LDSM.16.M88.4 R44, [R230+0xa000] ;  /* 0x00a00000e62c783b */ /* 0x000fee0000000200 */
[----:B------:R-:W-:Y:S01]  /*3bf0*/  HMMA.16816.F32.BF16 R28, R12, R130, R48 ;  /* 0x000000820c1c723c */ /* 0x000fe20000041830 */
[----:B------:R-:W-:Y:S01]  /*3c00*/  FMUL.FTZ R0, R56, c[0x0][0x320] ;  /* 0x0000c80038007a20 */ /* 0x000fe20000410000 */
[----:B------:R-:W1:Y:S06]  /*3c10*/  LDSM.16.M88.4 R48, [R228+0xb000] ;  /* 0x00b00000e430783b */ /* 0x000e6c0000000200 */
[----:B------:R-:W-:Y:S01]  /*3c20*/  HMMA.16816.F32.BF16 R32, R4, R142, R32 ;  /* 0x0000008e0420723c */ /* 0x000fe20000041820 */
[----:B------:R2:W4:Y:S07]  /*3c30*/  MUFU.TANH R105, R0 ;  /* 0x0000000000697308 */ /* 0x00052e0000002400 */
[----:B------:R-:W-:Y:S01]  /*3c40*/  HMMA.16816.F32.BF16 R36, R16, R82, R36 ;  /* 0x000000521024723c */ /* 0x000fe20000041824 */
[----:B--2---:R-:W-:-:S07]  /*3c50*/  FMUL.FTZ R0, R57, c[0x0][0x320] ;  /* 0x0000c80039007a20 */ /* 0x004fce0000410000 */
[----:B------:R-:W-:Y:S01]  /*3c60*/  HMMA.16816.F32.BF16 R72, R16, R100, R52 ;  /* 0x000000641048723c */ /* 0x000fe20000041834 */
[----:B------:R-:W2:Y:S01]  /*3c70*/  LDSM.16.M88.4 R52, [R135+0xa800] ;  /* 0x00a800008734783b */ /* 0x000ea20000000200 */
[----:B------:R5:W1:Y:S06]  /*3c80*/  MUFU.TANH R104, R0 ;  /* 0x0000000000687308 */ /* 0x000a6c0000002400 */
[----:B---3--:R-:W-:Y:S08]  /*3c90*/  HMMA.16816.F32.BF16 R24, R12, R68, R24 ;  /* 0x000000440c18723c */ /* 0x008ff00000041818 */
[----:B------:R-:W-:Y:S01]  /*3ca0*/  HMMA.16816.F32.BF16 R76, R16, R102, R76 ;  /* 0x00000066104c723c */ /* 0x000fe2000004184c */
[----:B-----5:R-:W-:-:S04]  /*3cb0*/  FMUL.FTZ R0, R58, c[0x0][0x320] ;  /* 0x0000c8003a007a20 */ /* 0x020fc80000410000 */
[----:B------:R3:W1:Y:S03]  /*3cc0*/  MUFU.TANH R103, R0 ;  /* 0x0000000000677308 */ /* 0x0006660000002400 */
[----:B------:R-:W-:Y:S08]  /*3cd0*/  HMMA.16816.F32.BF16 R40, R4, R64, R20 ;  /* 0x000000400428723c */ /* 0x000ff00000041814 */
[----:B------:R-:W-:Y:S01]  /*3ce0*/  HMMA.16816.F32.BF16 R20, R8, R98, R28 ;  /* 0x000000620814723c */ /* 0x000fe2000004181c */
[----:B---3--:R-:W-:-:S07]  /*3cf0*/  FMUL.FTZ R0, R59, c[0x0][0x320] ;  /* 0x0000c8003b007a20 */ /* 0x008fce0000410000 */
[----:B------:R-:W-:Y:S01]  /*3d00*/  HMMA.16816.F32.BF16 R36, R12, R70, R36 ;  /* 0x000000460c24723c */ /* 0x000fe20000041824 */
[----:B------:R-:W3:Y:S01]  /*3d10*/  LDSM.16.M88.4 R56, [R230+0xa800] ;  /* 0x00a80000e638783b */ /* 0x000ee20000000200 */
[----:B------:R5:W1:Y:S03]  /*3d20*/  MUFU.TANH R102, R0 ;  /* 0x0000000000667308 */ /* 0x000a660000002400 */
[----:B------:R-:W2:Y:S01]  /*3d30*/  LDSM.16.M88.4 R68, [R228+0xb800] ;  /* 0x00b80000e444783b */ /* 0x000ea20000000200 */
[----:B-----5:R-:W-:-:S04]  /*3d40*/  FMUL.FTZ R0, R32, c[0x0][0x320] ;  /* 0x0000c80020007a20 */ /* 0x020fc80000410000 */
[----:B------:R5:W1:Y:S06]  /*3d50*/  MUFU.TANH R100, R0 ;  /* 0x0000000000647308 */ /* 0x000a6c0000002400 */
[----:B------:R-:W-:Y:S01]  /*3d60*/  HMMA.16816.F32.BF16 R20, R4, R66, R20 ;  /* 0x000000420414723c */ /* 0x000fe20000041814 */
[----:B-----5:R-:W-:-:S04]  /*3d70*/  FMUL.FTZ R0, R33, c[0x0][0x320] ;  /* 0x0000c80021007a20 */ /* 0x020fc80000410000 */
[----:B------:R5:W2:Y:S03]  /*3d80*/  MUFU.TANH R98, R0 ;  /* 0x0000000000627308 */ /* 0x000aa60000002400 */
[----:B-1----:R-:W-:Y:S01]  /*3d90*/  HMMA.16816.F32.BF16 R80, R16, R48, R84 ;  /* 0x000000301050723c */ /* 0x002fe20000041854 */
[----:B-----5:R-:W-:-:S04]  /*3da0*/  FMUL.FTZ R0, R34, c[0x0][0x320] ;  /* 0x0000c80022007a20 */ /* 0x020fc80000410000 */
[----:B------:R1:W1:Y:S03]  /*3db0*/  MUFU.TANH R101, R0 ;  /* 0x0000000000657308 */ /* 0x0002660000002400 */
[----:B--2---:R-:W-:Y:S01]  /*3dc0*/  HMMA.16816.F32.BF16 R28, R12, R52, R72 ;  /* 0x000000340c1c723c */ /* 0x004fe20000041848 */
[----:B-1----:R-:W-:-:S07]  /*3dd0*/  FMUL.FTZ R0, R35, c[0x0][0x320] ;  /* 0x0000c80023007a20 */ /* 0x002fce0000410000 */
[----:B------:R-:W-:Y:S01]  /*3de0*/  HMMA.16816.F32.BF16 R32, R8, R44, R24 ;  /* 0x0000002c0820723c */ /* 0x000fe20000041818 */
[----:B------:R1:W2:Y:S02]  /*3df0*/  MUFU.TANH R99, R0 ;  /* 0x0000000000637308 */ /* 0x0002a40000002400 */
[----:B-1----:R-:W-:-:S06]  /*3e00*/  FMUL.FTZ R0, R40, c[0x0][0x320] ;  /* 0x0000c80028007a20 */ /* 0x002fcc0000410000 */
[----:B------:R1:W1:Y:S01]  /*3e10*/  MUFU.TANH R85, R0 ;  /* 0x0000000000557308 */ /* 0x0002620000002400 */
[----:B------:R-:W-:Y:S01]  /*3e20*/  HMMA.16816.F32.BF16 R24, R8, R46, R36 ;  /* 0x0000002e0818723c */ /* 0x000fe20000041824 */
[----:B------:R-:W5:Y:S01]  /*3e30*/  LDSM.16.M88.4 R44, [R135+0xb000] ;  /* 0x00b00000872c783b */ /* 0x000f620000000200 */
[----:B-1----:R-:W-:-:S05]  /*3e40*/  FMUL.FTZ R0, R41, c[0x0][0x320] ;  /* 0x0000c80029007a20 */ /* 0x002fca0000410000 */
[----:B------:R1:W1:Y:S01]  /*3e50*/  MUFU.TANH R84, R0 ;  /* 0x0000000000547308 */ /* 0x0002620000002400 */
[----:B------:R-:W-:Y:S01]  /*3e60*/  HMMA.16816.F32.BF16 R36, R12, R54, R76 ;  /* 0x000000360c24723c */ /* 0x000fe2000004184c */
[----:B------:R-:W2:Y:S01]  /*3e70*/  LDSM.16.M88.4 R52, [R229+0x1800] ;  /* 0x00180000e534783b */ /* 0x000ea20000000200 */
[----:B-1----:R-:W-:-:S05]  /*3e80*/  FMUL.FTZ R0, R42, c[0x0][0x320] ;  /* 0x0000c8002a007a20 */ /* 0x002fca0000410000 */
[----:B------:R1:W1:Y:S02]  /*3e90*/  MUFU.TANH R97, R0 ;  /* 0x0000000000617308 */ /* 0x0002640000002400 */
[----:B-1----:R-:W-:Y:S02]  /*3ea0*/  FMUL.FTZ R0, R43, c[0x0][0x320] ;  /* 0x0000c8002b007a20 */ /* 0x002fe40000410000 */
[----:B------:R-:W-:Y:S04]  /*3eb0*/  HMMA.16816.F32.BF16 R40, R4, R60, R32 ;  /* 0x0000003c0428723c */ /* 0x000fe80000041820 */
[----:B------:R1:W1:Y:S02]  /*3ec0*/  MUFU.TANH R96, R0 ;  /* 0x0000000000607308 */ /* 0x0002640000002400 */
[----:B-1----:R-:W-:-:S06]  /*3ed0*/  FMUL.FTZ R0, R20, c[0x0][0x320] ;  /* 0x0000c80014007a20 */ /* 0x002fcc0000410000 */
[----:B------:R1:W1:Y:S01]  /*3ee0*/  MUFU.TANH R75, R0 ;  /* 0x00000000004b7308 */ /* 0x0002620000002400 */
[----:B---3--:R-:W-:Y:S01]  /*3ef0*/  HMMA.16816.F32.BF16 R32, R8, R56, R28 ;  /* 0x000000380820723c */ /* 0x008fe2000004181c */
[----:B-1----:R-:W-:-:S06]  /*3f00*/  FMUL.FTZ R0, R21, c[0x0][0x320] ;  /* 0x0000c80015007a20 */ /* 0x002fcc0000410000 */
[----:B------:R1:W3:Y:S02]  /*3f10*/  MUFU.TANH R74, R0 ;  /* 0x00000000004a7308 */ /* 0x0002e40000002400 */
[----:B-1----:R-:W-:-:S06]  /*3f20*/  FMUL.FTZ R0, R22, c[0x0][0x320] ;  /* 0x0000c80016007a20 */ /* 0x002fcc0000410000 */
[----:B------:R1:W1:Y:S02]  /*3f30*/  MUFU.TANH R77, R0 ;  /* 0x00000000004d7308 */ /* 0x0002640000002400 */
[----:B-1----:R-:W-:Y:S02]  /*3f40*/  FMUL.FTZ R0, R23, c[0x0][0x320] ;  /* 0x0000c80017007a20 */ /* 0x002fe40000410000 */
[----:B------:R-:W-:Y:S01]  /*3f50*/  HMMA.16816.F32.BF16 R20, R4, R62, R24 ;  /* 0x0000003e0414723c */ /* 0x000fe20000041818 */
[----:B------:R-:W-:Y:S03]  /*3f60*/  LDSM.16.M88.4 R60, [R230+0xb000] ;  /* 0x00b00000e63c783b */ /* 0x000fe60000000200 */
[----:B------:R1:W1:Y:S04]  /*3f70*/  MUFU.TANH R76, R0 ;  /* 0x00000000004c7308 */ /* 0x0002680000002400 */
[----:B------:R-:W-:Y:S01]  /*3f80*/  HMMA.16816.F32.BF16 R24, R8, R58, R36 ;  /* 0x0000003a0818723c */ /* 0x000fe20000041824 */
[----:B------:R-:W2:Y:S01]  /*3f90*/  LDSM.16.M88.4 R56, [R135+0xb800] ;  /* 0x00b800008738783b */ /* 0x000ea20000000200 */
[----:B-1----:R-:W-:-:S04]  /*3fa0*/  FMUL.FTZ R0, R40, c[0x0][0x320] ;  /* 0x0000c80028007a20 */ /* 0x002fc80000410000 */
[----:B------:R1:W1:Y:S02]  /*3fb0*/  MUFU.TANH R73, R0 ;  /* 0x0000000000497308 */ /* 0x0002640000002400 */
[C---:B------:R-:W-:Y:S08]  /*3fc0*/  HMMA.16816.F32.BF16 R48, R16.reuse, R50, R92 ;  /* 0x000000321030723c */ /* 0x040ff0000004185c */
[----:B------:R-:W-:Y:S01]  /*3fd0*/  HMMA.16816.F32.BF16 R64, R16, R68, R88 ;  /* 0x000000441040723c */ /* 0x000fe20000041858 */
[----:B-1----:R-:W-:-:S04]  /*3fe0*/  FMUL.FTZ R0, R41, c[0x0][0x320] ;  /* 0x0000c80029007a20 */ /* 0x002fc80000410000 */
[----:B------:R1:W1:Y:S03]  /*3ff0*/  MUFU.TANH R72, R0 ;  /* 0x0000000000487308 */ /* 0x0002660000002400 */
[----:B-----5:R-:W-:Y:S08]  /*4000*/  HMMA.16816.F32.BF16 R28, R12, R44, R80 ;  /* 0x0000002c0c1c723c */ /* 0x020ff00000041850 */
[----:B------:R-:W-:Y:S01]  /*4010*/  HMMA.16816.F32.BF16 R16, R16, R70, R120 ;  /* 0x000000461010723c */ /* 0x000fe20000041878 */
[----:B-1----:R-:W-:-:S07]  /*4020*/  FMUL.FTZ R0, R42, c[0x0][0x320] ;  /* 0x0000c8002a007a20 */ /* 0x002fce0000410000 */
[----:B--2---:R-:W-:Y:S01]  /*4030*/  HMMA.16816.F32.BF16 R36, R4, R52, R32 ;  /* 0x000000340424723c */ /* 0x004fe20000041820 */
[----:B------:R1:W2:Y:S02]  /*4040*/  MUFU.TANH R81, R0 ;  /* 0x0000000000517308 */ /* 0x0002a40000002400 */
[----:B-1----:R-:W-:Y:S02]  /*4050*/  FMUL.FTZ R0, R43, c[0x0][0x320] ;  /* 0x0000c8002b007a20 */ /* 0x002fe40000410000 */
[----:B------:R-:W1:Y:S04]  /*4060*/  LDSM.16.M88.4 R40, [R230+0xb800] ;  /* 0x00b80000e628783b */ /* 0x000e680000000200 */
[----:B------:R5:W1:Y:S02]  /*4070*/  MUFU.TANH R80, R0 ;  /* 0x0000000000507308 */ /* 0x000a640000002400 */
[----:B-----5:R-:W-:-:S06]  /*4080*/  FMUL.FTZ R0, R20, c[0x0][0x320] ;  /* 0x0000c80014007a20 */ /* 0x020fcc0000410000 */
[----:B------:R5:W1:Y:S01]  /*4090*/  MUFU.TANH R69, R0 ;  /* 0x0000000000457308 */ /* 0x000a620000002400 */
[----:B------:R-:W-:Y:S06]  /*40a0*/  HMMA.16816.F32.BF16 R32, R12, R46, R48 ;  /* 0x0000002e0c20723c */ /* 0x000fec0000041830 */
[----:B------:R-:W-:Y:S01]  /*40b0*/  FMUL.FTZ R37, R37, c[0x0][0x320] ;  /* 0x0000c80025257a20 */ /* 0x000fe20000410000 */
[----:B------:R-:W1:Y:S01]  /*40c0*/  LDSM.16.M88.4 R44, [R229+0x2000] ;  /* 0x00200000e52c783b */ /* 0x000e620000000200 */
[----:B-----5:R-:W-:-:S04]  /*40d0*/  FMUL.FTZ R0, R21, c[0x0][0x320] ;  /* 0x0000c80015007a20 */ /* 0x020fc80000410000 */
[----:B------:R5:W1:Y:S01]  /*40e0*/  MUFU.TANH R68, R0 ;  /* 0x0000000000447308 */ /* 0x000a620000002400 */
[----:B------:R-:W-:Y:S02]  /*40f0*/  FMUL.FTZ R38, R38, c[0x0][0x320] ;  /* 0x0000c80026267a20 */ /* 0x000fe40000410000 */
[----:B------:R-:W-:Y:S01]  /*4100*/  FMUL.FTZ R39, R39, c[0x0][0x320] ;  /* 0x0000c80027277a20 */ /* 0x000fe20000410000 */
[----:B------:R-:W-:Y:S01]  /*4110*/  HMMA.16816.F32.BF16 R24, R4, R54, R24 ;  /* 0x000000360418723c */ /* 0x000fe20000041818 */
[----:B-----5:R-:W-:-:S04]  /*4120*/  FMUL.FTZ R0, R22, c[0x0][0x320] ;  /* 0x0000c80016007a20 */ /* 0x020fc80000410000 */
[----:B------:R5:W1:Y:S08]  /*4130*/  MUFU.TANH R83, R0 ;  /* 0x0000000000537308 */ /* 0x000a700000002400 */
[----:B------:R-:W1:Y:S01]  /*4140*/  MUFU.TANH R51, R37 ;  /* 0x0000002500337308 */ /* 0x000e620000002400 */
[----:B-----5:R-:W-:Y:S02]  /*4150*/  FMUL.FTZ R0, R23, c[0x0][0x320] ;  /* 0x0000c80017007a20 */ /* 0x020fe40000410000 */
[C---:B------:R-:W-:Y:S05]  /*4160*/  HMMA.16816.F32.BF16 R20, R12.reuse, R56, R64 ;  /* 0x000000380c14723c */ /* 0x040fea0000041840 */
[----:B------:R-:W1:Y:S03]  /*4170*/  MUFU.TANH R54, R38 ;  /* 0x0000002600367308 */ /* 0x000e660000002400 */
[----:B------:R-:W-:Y:S05]  /*4180*/  HMMA.16816.F32.BF16 R12, R12, R58, R16 ;  /* 0x0000003a0c0c723c */ /* 0x000fea0000041810 */
[----:B------:R5:W1:Y:S08]  /*4190*/  MUFU.TANH R82, R0 ;  /* 0x0000000000527308 */ /* 0x000a700000002400 */
[----:B------:R1:W1:Y:S01]  /*41a0*/  MUFU.TANH R53, R39 ;  /* 0x0000002700357308 */ /* 0x0002620000002400 */
[----:B-----5:R-:W-:-:S02]  /*41b0*/  FMUL.FTZ R0, R36, c[0x0][0x320] ;  /* 0x0000c80024007a20 */ /* 0x020fc40000410000 */
[----:B-1----:R-:W1:Y:S01]  /*41c0*/  LDSM.16.M88.4 R36, [R229+0x2800] ;  /* 0x00280000e524783b */ /* 0x002e620000000200 */
[C---:B------:R-:W-:Y:S08]  /*41d0*/  HMMA.16816.F32.BF16 R28, R8.reuse, R60, R28 ;  /* 0x0000003c081c723c */ /* 0x040ff0000004181c */
[C---:B------:R-:W-:Y:S08]  /*41e0*/  HMMA.16816.F32.BF16 R32, R8.reuse, R62, R32 ;  /* 0x0000003e0820723c */ /* 0x040ff00000041820 */
[----:B------:R-:W-:Y:S01]  /*41f0*/  HMMA.16816.F32.BF16 R16, R8, R40, R20 ;  /* 0x000000280810723c */ /* 0x000fe20000041814 */
[----:B------:R-:W-:Y:S01]  /*4200*/  FMUL.FTZ R24, R24, c[0x0][0x320] ;  /* 0x0000c80018187a20 */ /* 0x000fe20000410000 */
[----:B------:R5:W1:Y:S01]  /*4210*/  MUFU.TANH R52, R0 ;  /* 0x0000000000347308 */ /* 0x000a620000002400 */
[----:B------:R-:W-:Y:S01]  /*4220*/  FMUL.FTZ R25, R25, c[0x0][0x320] ;  /* 0x0000c80019197a20 */ /* 0x000fe20000410000 */
[----:B------:R-:W-:Y:S01]  /*4230*/  ISETP.GE.AND P0, PT, R168, 0x2, PT ;  /* 0x00000002a800780c */ /* 0x000fe20003f06270 */
[----:B------:R-:W-:Y:S01]  /*4240*/  FMUL.FTZ R26, R26, c[0x0][0x320] ;  /* 0x0000c8001a1a7a20 */ /* 0x000fe20000410000 */
[----:B------:R-:W-:-:S04]  /*4250*/  DEPBAR.LE SB0, 0x0 ;  /* 0x000080000000791a */ /* 0x000fc80000000000 */
[----:B------:R-:W-:Y:S08]  /*4260*/  HMMA.16816.F32.BF16 R8, R8, R42, R12 ;  /* 0x0000002a0808723c */ /* 0x000ff0000004180c */
[C---:B------:R-:W-:Y:S08]  /*4270*/  HMMA.16816.F32.BF16 R28, R4.reuse, R44, R28 ;  /* 0x0000002c041c723c */ /* 0x040ff0000004181c */
[C---:B------:R-:W-:Y:S08]  /*4280*/  HMMA.16816.F32.BF16 R20, R4.reuse, R46, R32 ;  /* 0x0000002e0414723c */ /* 0x040ff00000041820 */
[C---:B-1----:R-:W-:Y:S08]  /*4290*/  HMMA.16816.F32.BF16 R12, R4.reuse, R36, R16 ;  /* 0x00000024040c723c */ /* 0x042ff00000041810 */
[----:B------:R-:W-:Y:S01]  /*42a0*/  HMMA.16816.F32.BF16 R4, R4, R38, R8 ;  /* 0x000000260404723c */ /* 0x000fe20000041808 */
[----:B------:R-:W-:-:S02]  /*42b0*/  FMUL.FTZ R27, R27, c[0x0][0x320] ;  /* 0x0000c8001b1b7a20 */ /* 0x000fc40000410000 */
[----:B------:R-:W-:Y:S02]  /*42c0*/  FMUL.FTZ R28, R28, c[0x0][0x320] ;  /* 0x0000c8001c1c7a20 */ /* 0x000fe40000410000 */
[----:B------:R-:W-:Y:S02]  /*42d0*/  FMUL.FTZ R29, R29, c[0x0][0x320] ;  /* 0x0000c8001d1d7a20 */ /* 0x000fe40000410000 */
[----:B------:R-:W-:Y:S02]  /*42e0*/  FMUL.FTZ R30, R30, c[0x0][0x320] ;  /* 0x0000c8001e1e7a20 */ /* 0x000fe40000410000 */
[----:B-----5:R-:W-:Y:S02]  /*42f0*/  FMUL.FTZ R0, R31, c[0x0][0x320] ;  /* 0x0000c8001f007a20 */ /* 0x020fe40000410000 */
        /* <DEDUP_REMOVED lines=37> */
[----:B------:R-:W-:Y:S01]  /*4550*/  IMAD.MOV.U32 R246, RZ, RZ, RZ ;  /* 0x000000fffff67224 */ /* 0x000fe200078e00ff */
[----:B------:R-:W-:-:S04]  /*4560*/  IADD3 R2, R163, R154, R166 ;  /* 0x0000009aa3027210 */ /* 0x000fc80007ffe0a6 */
[----:B------:R-:W-:-:S05]  /*4570*/  IADD3 R2, R2, -0x60, RZ ;  /* 0xffffffa002027810 */ /* 0x000fca0007ffe0ff */
[----:B-1----:R-:W-:Y:S02]  /*4580*/  IMAD.MOV.U32 R0, RZ, RZ, R2 ;  /* 0x000000ffff007224 */ /* 0x002fe400078e0002 */
        /* <DEDUP_REMOVED lines=23> */
[----:B------:R1:W2:Y:S02]  /*4700*/  SHFL.IDX PT, R4, R22, RZ, 0x181f ;  /* 0x00181fff16047589 */ /* 0x0002a400000e0000 */
.L_x_1534:
[----:B------:R-:W-:Y:S05]  /*4710*/  BRA.DIV ~URZ, `(.L_x_1473) ;  /* 0x000113b27f007947 */ /* 0x000fea000b800000 */
[----:B------:R-:W3:Y:S01]  /*4720*/  SHFL.IDX PT, R3, R23, RZ, 0x181f ;  /* 0x00181fff17037589 */ /* 0x000ee200000e0000 */
[C---:B------:R-:W-:Y:S02]  /*4730*/  IADD3 R38, R245.reuse, 0x40, RZ ;  /* 0x00000040f5267810 */ /* 0x040fe40007ffe0ff */
[C---:B------:R-:W-:Y:S01]  /*4740*/  IADD3 R39, R245.reuse, 0x80, RZ ;  /* 0x00000080f5277810 */ /* 0x040fe20007ffe0ff */
[----:B------:R-:W4:Y:S01]  /*4750*/  SHFL.IDX PT, R0, R23, 0x1, 0x181f ;  /* 0x00381f0017007f89 */ /* 0x000f2200000e0000 */
[----:B------:R-:W-:-:S03]  /*4760*/  ISETP.GE.AND P3, PT, R245, c[0x0][0x1d4], PT ;  /* 0x00007500f5007a0c */ /* 0x000fc60003f66270 */
[----:B------:R-:W5:Y:S01]  /*4770*/  SHFL.IDX PT, R2, R22, 0x1, 0x181f ;  /* 0x00381f0016027f89 */ /* 0x000f6200000e0000 */
[----:B------:R-:W-:Y:S02]  /*4780*/  SEL R5, RZ, 0x10, P3 ;  /* 0x00000010ff057807 */ /* 0x000fe40001800000 */
[CC--:B---3--:R-:W-:Y:S02]  /*4790*/  IADD3 R20, P0, R3.reuse, R155.reuse, RZ ;  /* 0x0000009b03147210 */ /* 0x0c8fe40007f1e0ff */
[C---:B------:R-:W-:Y:S02]  /*47a0*/  IADD3 R18, P2, R3.reuse, R156, RZ ;  /* 0x0000009c03127210 */ /* 0x040fe40007f5e0ff */
[----:B------:R-:W-:Y:S01]  /*47b0*/  IADD3 R14, P1, R3, R158, RZ ;  /* 0x0000009e030e7210 */ /* 0x000fe20007f3e0ff */
[----:B--2---:R-:W-:Y:S01]  /*47c0*/  IMAD.X R21, R4, 0x1, R132, P0 ;  /* 0x0000000104157824 */ /* 0x004fe200000e0684 */
[----:B----4-:R-:W-:Y:S01]  /*47d0*/  IADD3 R12, P0, R0, R155, RZ ;  /* 0x0000009b000c7210 */ /* 0x010fe20007f1e0ff */
[--C-:B------:R-:W-:Y:S01]  /*47e0*/  IMAD.X R19, R4, 0x1, R133.reuse, P2 ;  /* 0x0000000104137824 */ /* 0x100fe200010e0685 */
[----:B------:R-:W-:Y:S01]  /*47f0*/  IADD3 R10, P2, R0, R156, RZ ;  /* 0x0000009c000a7210 */ /* 0x000fe20007f5e0ff */
[----:B------:R-:W-:Y:S01]  /*4800*/  IMAD.X R15, R4, 0x1, R152, P1 ;  /* 0x00000001040f7824 */ /* 0x000fe200008e0698 */
[----:B------:R-:W-:Y:S01]  /*4810*/  IADD3 R8, P1, R0, R157, RZ ;  /* 0x0000009d00087210 */ /* 0x000fe20007f3e0ff */
[----:B-----5:R-:W-:Y:S01]  /*4820*/  IMAD.X R13, R2, 0x1, R132, P0 ;  /* 0x00000001020d7824 */ /* 0x020fe200000e0684 */
[----:B------:R-:W-:Y:S01]  /*4830*/  IADD3 R6, P0, R0, R158, RZ ;  /* 0x0000009e00067210 */ /* 0x000fe20007f1e0ff */
[----:B------:R-:W-:Y:S01]  /*4840*/  IMAD.X R11, R2, 0x1, R133, P2 ;  /* 0x00000001020b7824 */ /* 0x000fe200010e0685 */
[----:B------:R-:W-:Y:S01]  /*4850*/  ISETP.GE.AND P2, PT, R38, c[0x0][0x1d4], PT ;  /* 0x0000750026007a0c */ /* 0x000fe20003f46270 */
[C---:B------:R-:W-:Y:S01]  /*4860*/  IMAD.X R9, R2.reuse, 0x1, R134, P1 ;  /* 0x0000000102097824 */ /* 0x040fe200008e0686 */
[----:B------:R-:W-:Y:S01]  /*4870*/  IADD3 R38, R245, 0xc0, RZ ;  /* 0x000000c0f5267810 */ /* 0x000fe20007ffe0ff */
[----:B------:R-:W-:Y:S01]  /*4880*/  IMAD.X R7, R2, 0x1, R152, P0 ;  /* 0x0000000102077824 */ /* 0x000fe200000e0698 */
[----:B------:R-:W-:Y:S01]  /*4890*/  ISETP.GE.AND P1, PT, R39, c[0x0][0x1d4], PT ;  /* 0x0000750027007a0c */ /* 0x000fe20003f26270 */
[----:B------:R2:W-:Y:S01]  /*48a0*/  LDGSTS.E.BYPASS.LTC128B.128 [R243+0xc100], [R20.64], !P3 ;  /* 0x0c10000014f37fae */ /* 0x0005e2000d901d46 */
[----:B------:R-:W-:-:S02]  /*48b0*/  ISETP.GE.AND P0, PT, R38, c[0x0][0x1d4], PT ;  /* 0x0000750026007a0c */ /* 0x000fc40003f06270 */
[----:B------:R-:W-:Y:S01]  /*48c0*/  IADD3 R16, P4, R3, R157, RZ ;  /* 0x0000009d03107210 */ /* 0x000fe20007f9e0ff */
[----:B------:R2:W3:Y:S04]  /*48d0*/  SHFL.IDX PT, R0, R23, 0x2, 0x181f ;  /* 0x00581f0017007f89 */ /* 0x0004e800000e0000 */
[----:B------:R-:W-:Y:S01]  /*48e0*/  IMAD.X R17, R4, 0x1, R134, P4 ;  /* 0x0000000104117824 */ /* 0x000fe200020e0686 */
[----:B------:R2:W-:Y:S04]  /*48f0*/  LDGSTS.E.BYPASS.LTC128B.128 [R243+0xf100], [R18.64], !P2 ;  /* 0x0f10000012f37fae */ /* 0x0005e8000d101d46 */
[----:B------:R2:W-:Y:S04]  /*4900*/  LDGSTS.E.BYPASS.LTC128B.128 [R243+0x12100], [R16.64], !P1 ;  /* 0x1210000010f37fae */ /* 0x0005e8000c901d46 */
[----:B------:R4:W-:Y:S04]  /*4910*/  LDGSTS.E.BYPASS.LTC128B.128 [R243+0x15100], [R14.64], !P0 ;  /* 0x151000000ef37fae */ /* 0x0009e8000c101d46 */
[----:B------:R5:W-:Y:S04]  /*4920*/  LDGSTS.E.BYPASS.LTC128B.128 [R243+0xd100], [R12.64], !P3 ;  /* 0x0d1000000cf37fae */ /* 0x000be8000d901d46 */
[----:B------:R2:W-:Y:S04]  /*4930*/  LDGSTS.E.BYPASS.LTC128B.128 [R243+0x10100], [R10.64], !P2 ;  /* 0x101000000af37fae */ /* 0x0005e8000d101d46 */
[----:B------:R2:W-:Y:S04]  /*4940*/  LDGSTS.E.BYPASS.LTC128B.128 [R243+0x13100], [R8.64], !P1 ;  /* 0x1310000008f37fae */ /* 0x0005e8000c901d46 */
[----:B------:R2:W1:Y:S04]  /*4950*/  SHFL.IDX PT, R4, R22, 0x2, 0x181f ;  /* 0x00581f0016047f89 */ /* 0x00046800000e0000 */
[----:B------:R2:W-:Y:S01]  /*4960*/  LDGSTS.E.BYPASS.LTC128B.128 [R243+0x16100], [R6.64], !P0 ;  /* 0x1610000006f37fae */ /* 0x0005e2000c101d46 */
[----:B----4-:R-:W-:-:S02]  /*4970*/  SEL R14, RZ, 0x10, P2 ;  /* 0x00000010ff0e7807 */ /* 0x010fc40001000000 */
[----:B-----5:R-:W-:Y:S02]  /*4980*/  SEL R13, RZ, 0x10, P1 ;  /* 0x00000010ff0d7807 */ /* 0x020fe40000800000 */
[----:B------:R-:W-:Y:S02]  /*4990*/  SEL R12, RZ, 0x10, P0 ;  /* 0x00000010ff0c7807 */ /* 0x000fe40000000000 */
.L_x_1535:
[----:B--23--:R-:W-:Y:S02]  /*49a0*/  IADD3 R10, -R5, 0x10, RZ ;  /* 0x00000010050a7810 */ /* 0x00cfe40007ffe1ff */
[----:B------:R-:W-:Y:S02]  /*49b0*/  IADD3 R2, -R14, 0x10, RZ ;  /* 0x000000100e027810 */ /* 0x000fe40007ffe1ff */
[----:B------:R-:W-:Y:S02]  /*49c0*/  LOP3.LUT R10, R10, 0xf, RZ, 0xc0, !PT ;  /* 0x0000000f0a0a7812 */ /* 0x000fe400078ec0ff */
[----:B------:R-:W-:Y:S02]  /*49d0*/  IADD3 R6, -R13, 0x10, RZ ;  /* 0x000000100d067810 */ /* 0x000fe40007ffe1ff */
[----:B------:R-:W-:-:S02]  /*49e0*/  IADD3 R10, P1, P0, R10, R0, R155 ;  /* 0x000000000a0a7210 */ /* 0x000fc4000783e09b */
[----:B------:R-:W-:Y:S02]  /*49f0*/  LOP3.LUT R2, R2, 0xf, RZ, 0xc0, !PT ;  /* 0x0000000f02027812 */ /* 0x000fe400078ec0ff */
[----:B------:R-:W-:Y:S02]  /*4a00*/  LOP3.LUT R6, R6, 0xf, RZ, 0xc0, !PT ;  /* 0x0000000f06067812 */ /* 0x000fe400078ec0ff */
[----:B------:R-:W-:Y:S02]  /*4a10*/  IADD3 R3, -R12, 0x10, RZ ;  /* 0x000000100c037810 */ /* 0x000fe40007ffe1ff */
[----:B-1----:R-:W-:Y:S02]  /*4a20*/  IADD3.X R11, RZ, R4, R132, P1, P0 ;  /* 0x00000004ff0b7210 */ /* 0x002fe40000fe0484 */
[-C--:B------:R-:W-:Y:S02]  /*4a30*/  IADD3 R8, P3, P2, R2, R0.reuse, R156 ;  /* 0x0000000002087210 */ /* 0x080fe40007a7e09c */
[----:B------:R-:W-:-:S02]  /*4a40*/  IADD3 R6, P1, P0, R6, R0, R157 ;  /* 0x0000000006067210 */ /* 0x000fc4000783e09d */
[----:B------:R-:W-:Y:S02]  /*4a50*/  LOP3.LUT R2, R3, 0xf, RZ, 0xc0, !PT ;  /* 0x0000000f03027812 */ /* 0x000fe400078ec0ff */
[----:B------:R-:W-:Y:S02]  /*4a60*/  IADD3.X R7, RZ, R4, R134, P1, P0 ;  /* 0x00000004ff077210 */ /* 0x000fe40000fe0486 */
[----:B------:R-:W-:Y:S02]  /*4a70*/  IADD3 R2, P1, P0, R2, R0, R158 ;  /* 0x0000000002027210 */ /* 0x000fe4000783e09e */
[----:B------:R-:W-:Y:S02]  /*4a80*/  IADD3.X R9, RZ, R4, R133, P3, P2 ;  /* 0x00000004ff097210 */ /* 0x000fe40001fe4485 */
[----:B------:R-:W-:Y:S02]  /*4a90*/  ISETP.NE.U32.AND P3, PT, R5, RZ, PT ;  /* 0x000000ff0500720c */ /* 0x000fe40003f65070 */
[----:B------:R-:W-:-:S02]  /*4aa0*/  ISETP.NE.U32.AND P2, PT, R14, RZ, PT ;  /* 0x000000ff0e00720c */ /* 0x000fc40003f45070 */
[----:B------:R-:W-:Y:S02]  /*4ab0*/  IADD3.X R3, RZ, R4, R152, P1, P0 ;  /* 0x00000004ff037210 */ /* 0x000fe40000fe0498 */
[----:B------:R-:W-:Y:S02]  /*4ac0*/  ISETP.NE.U32.AND P1, PT, R13, RZ, PT ;  /* 0x000000ff0d00720c */ /* 0x000fe40003f25070 */
[----:B------:R-:W-:-:S05]  /*4ad0*/  ISETP.NE.U32.AND P0, PT, R12, RZ, PT ;  /* 0x000000ff0c00720c */ /* 0x000fca0003f05070 */
[----:B------:R-:W-:Y:S01]  /*4ae0*/  @!PT LDS RZ, [RZ] ;  /* 0x00000000fffff984 */ /* 0x000fe20000000800 */
[----:B------:R-:W-:Y:S01]  /*4af0*/  @!PT LDS RZ, [RZ] ;  /* 0x00000000fffff984 */ /* 0x000fe20000000800 */
[----:B------:R-:W-:Y:S01]  /*4b00*/  @!PT LDS RZ, [RZ] ;  /* 0x00000000fffff984 */ /* 0x000fe20000000800 */
[----:B------:R1:W-:Y:S04]  /*4b10*/  LDGSTS.E.BYPASS.LTC128B.128.ZFILL [R243+0xe100], [R10.64], P3 ;  /* 0x0e1000000af37fae */ /* 0x0003e80009941d46 */
[----:B------:R1:W-:Y:S04]  /*4b20*/  LDGSTS.E.BYPASS.LTC128B.128.ZFILL [R243+0x11100], [R8.64], P2 ;  /* 0x1110000008f37fae */ /* 0x0003e80009141d46 */
[----:B------:R1:W-:Y:S04]  /*4b30*/  LDGSTS.E.BYPASS.LTC128B.128.ZFILL [R243+0x14100], [R6.64], P1 ;  /* 0x1410000006f37fae */ /* 0x0003e80008941d46 */
[----:B------:R1:W-:Y:S02]  /*4b40*/  LDGSTS.E.BYPASS.LTC128B.128.ZFILL [R243+0x17100], [R2.64], P0 ;  /* 0x1710000002f37fae */ /* 0x0003e40008141d46 */
.L_x_1471:
[----:B--234-:R-:W-:Y:S05]  /*4b50*/  BSYNC B0 ;  /* 0x0000000000007941 */ /* 0x01cfea0003800000 */
.L_x_1470:
[----:B-1----:R-:W2:Y:S01]  /*4b60*/  LDL R3, [R1+0x40] ;  /* 0x0000400001037983 */ /* 0x002ea20000100800 */
[----:B------:R-:W-:-:S03]  /*4b70*/  IMAD.MOV.U32 R4, RZ, RZ, c[0x0][0x2c4] ;  /* 0x0000b100ff047624 */ /* 0x000fc600078e00ff */
[----:B------:R-:W2:Y:S04]  /*4b80*/  LDL R0, [R1+0x4c] ;  /* 0x00004c0001007983 */ /* 0x000ea80000100800 */
[----:B------:R-:W3:Y:S01]  /*4b90*/  LDL R2, [R1+0x50] ;  /* 0x0000500001027983 */ /* 0x000ee20000100800 */
[----:B------:R-:W-:-:S03]  /*4ba0*/  ISETP.NE.AND P0, PT, R4, 0x1, PT ;  /* 0x000000010400780c */ /* 0x000fc60003f05270 */
[----:B------:R-:W0:Y:S01]  /*4bb0*/  LDGDEPBAR ;  /* 0x00000000000079af */ /* 0x000e220000000000 */
[----:B--2---:R-:W-:-:S09]  /*4bc0*/  IMAD.IADD R4, R0, 0x1, R3 ;  /* 0x0000000100047824 */ /* 0x004fd200078e0203 */
[----:B------:R-:W-:Y:S01]  /*4bd0*/  @P0 IMAD.HI.U32 R0, R4, c[0x0][0x2c8], RZ ;  /* 0x0000b20004000a27 */ /* 0x000fe200078e00ff */
[----:B---3--:R-:W-:-:S03]  /*4be0*/  IADD3 R5, -R2, 0x1, R153 ;  /* 0x0000000102057810 */ /* 0x008fc60007ffe199 */
[----:B------:R-:W-:Y:S01]  /*4bf0*/  IMAD.IADD R6, R153, 0x1, -R2 ;  /* 0x0000000199067824 */ /* 0x000fe200078e0a02 */
[----:B------:R-:W-:Y:S02]  /*4c00*/  @P0 SHF.R.U32.HI R4, RZ, c[0x0][0x2cc], R0 ;  /* 0x0000b300ff040a19 */ /* 0x000fe40000011600 */
[----:B------:R-:W-:Y:S01]  /*4c10*/  IADD3 R5, R5, -c[0x0][0x168], RZ ;  /* 0x80005a0005057a10 */ /* 0x000fe20007ffe0ff */
[----:B------:R-:W-:Y:S05]  /*4c20*/  BRA.DIV ~URZ, `(.L_x_1474) ;  /* 0x000114027f007947 */ /* 0x000fea000b800000 */
[----:B------:R1:W2:Y:S02]  /*4c30*/  SHFL.IDX PT, R0, R4, RZ, 0x1c1f ;  /* 0x001c1fff04007589 */ /* 0x0002a400000e0000 */
.L_x_1536:
[----:B--2---:R-:W-:-:S05]  /*4c40*/  IMAD.IADD R0, R5, 0x1, R0 ;  /* 0x0000000105007824 */ /* 0x004fca00078e0200 */
[----:B------:R-:W-:-:S04]  /*4c50*/  IMNMX R0, R6, R0, PT ;  /* 0x0000000006007217 */ /* 0x000fc80003800200 */
[C---:B------:R-:W-:Y:S02]  /*4c60*/  ISETP.GT.AND P0, PT, R0.reuse, RZ, PT ;  /* 0x000000ff0000720c */ /* 0x040fe40003f04270 */
[C---:B------:R-:W-:Y:S02]  /*4c70*/  ISETP.GT.AND P1, PT, R0.reuse, 0x1, PT ;  /* 0x000000010000780c */ /* 0x040fe40003f24270 */
[----:B------:R-:W-:Y:S02]  /*4c80*/  FSEL R8, R105, -INF , P0 ;  /* 0xff80000069087808 */ /* 0x000fe40000000000 */
[C---:B------:R-:W-:Y:S02]  /*4c90*/  ISETP.GT.AND P4, PT, R0.reuse, 0x9, PT ;  /* 0x000000090000780c */ /* 0x040fe40003f84270 */
[----:B------:R-:W-:Y:S02]  /*4ca0*/  ISETP.GT.AND P0, PT, R0, 0x10, PT ;  /* 0x000000100000780c */ /* 0x000fe40003f04270 */
[----:B------:R-:W-:-:S02]  /*4cb0*/  FSEL R9, R104, -INF , P1 ;  /* 0xff80000068097808 */ /* 0x000fc40000800000 */
[----:B------:R-:W-:Y:S02]  /*4cc0*/  FSEL R17, R98, -INF , P4 ;  /* 0xff80000062117808 */ /* 0x000fe40002000000 */
[----:B------:R-:W-:Y:S02]  /*4cd0*/  FSEL R18, R85, -INF , P0 ;  /* 0xff80000055127808 */ /* 0x000fe40000000000 */
[C---:B------:R-:W-:Y:S02]  /*4ce0*/  ISETP.GT.AND P2, PT, R0.reuse, 0x8, PT ;  /* 0x000000080000780c */ /* 0x040fe40003f44270 */
        /* <DEDUP_REMOVED lines=38> */
[----:B------:R-:W-:Y:S01]  /*4f50*/  FSEL R237, R24, -INF , P0 ;  /* 0xff80000018ed7808 */ /* 0x000fe20000000000 */
[----:B------:R-:W-:Y:S05]  /*4f60*/  BRA.DIV ~URZ, `(.L_x_1475) ;  /* 0x000111327f007947 */ /* 0x000fea000b800000 */
[----:B-1----:R-:W1:Y:S01]  /*4f70*/  SHFL.IDX PT, R4, R4, 0x1, 0x1c1f ;  /* 0x003c1f0004047f89 */ /* 0x002e6200000e0000 */
[----:B------:R-:W-:-:S04]  /*4f80*/  FMNMX.FTZ R0, R8, R9, !PT ;  /* 0x0000000908007209 */ /* 0x000fc80007810000 */
[----:B------:R-:W-:-:S04]  /*4f90*/  FMNMX.FTZ R0, R16, R0, !PT ;  /* 0x0000000010007209 */ /* 0x000fc80007810000 */
[----:B------:R-:W-:-:S04]  /*4fa0*/  FMNMX.FTZ R0, R17, R0, !PT ;  /* 0x0000000011007209 */ /* 0x000fc80007810000 */
[----:B------:R-:W-:-:S04]  /*4fb0*/  FMNMX.FTZ R0, R18, R0, !PT ;  /* 0x0000000012007209 */ /* 0x000fc80007810000 */
[----:B------:R-:W-:-:S04]  /*4fc0*/  FMNMX.FTZ R0, R19, R0, !PT ;  /* 0x0000000013007209 */ /* 0x000fc80007810000 */
[----:B------:R-:W-:Y:S01]  /*4fd0*/  FMNMX.FTZ R0, R20, R0, !PT ;  /* 0x0000000014007209 */ /* 0x000fe20007810000 */
[----:B-1----:R-:W-:-:S03]  /*4fe0*/  IMAD.IADD R5, R5, 0x1, R4 ;  /* 0x0000000105057824 */ /* 0x002fc600078e0204 */
        /* <DEDUP_REMOVED lines=42> */
[C---:B------:R-:W-:Y:S02]  /*5290*/  ISETP.GT.AND P0, PT, R5.reuse, 0x31, PT ;  /* 0x000000310500780c */ /* 0x040fe40003f04270 */
        /* <DEDUP_REMOVED lines=43> */
[----:B------:R-:W-:Y:S02]  /*5550*/  FSEL R248, R30, -INF , P0 ;  /* 0xff8000001ef87808 */ /* 0x000fe40000000000 */
[----:B------:R-:W-:Y:S01]  /*5560*/  FMNMX.FTZ R2, R249, R2, !PT ;  /* 0x00000002f9027209 */ /* 0x000fe20007810000 */
[----:B------:R-:W1:Y:S03]  /*5570*/  SHFL.BFLY PT, R3, R0, 0x2, 0x1f ;  /* 0x0c401f0000037f89 */ /* 0x000e6600000e0000 */
[----:B------:R-:W-:-:S05]  /*5580*/  FMNMX.FTZ R2, R248, R2, !PT ;  /* 0x00000002f8027209 */ /* 0x000fca0007810000 */
[----:B------:R-:W2:Y:S01]  /*5590*/  SHFL.BFLY PT, R4, R2, 0x2, 0x1f ;  /* 0x0c401f0002047f89 */ /* 0x000ea200000e0000 */
[----:B-1----:R-:W-:-:S05]  /*55a0*/  FMNMX.FTZ R0, R3, R0, !PT ;  /* 0x0000000003007209 */ /* 0x002fca0007810000 */
[----:B------:R-:W1:Y:S01]  /*55b0*/  SHFL.BFLY PT, R132, R0, 0x1, 0x1f ;  /* 0x0c201f0000847f89 */ /* 0x000e6200000e0000 */
[----:B--2---:R-:W-:-:S05]  /*55c0*/  FMNMX.FTZ R4, R2, R4, !PT ;  /* 0x0000000402047209 */ /* 0x004fca0007810000 */
[----:B------:R2:W3:Y:S01]  /*55d0*/  SHFL.BFLY PT, R12, R4, 0x1, 0x1f ;  /* 0x0c201f00040c7f89 */ /* 0x0004e200000e0000 */
[----:B-1----:R-:W-:-:S05]  /*55e0*/  FMNMX.FTZ R132, R0, R132, !PT ;  /* 0x0000008400847209 */ /* 0x002fca0007810000 */
.L_x_1537:
[C---:B------:R-:W-:Y:S01]  /*55f0*/  FMUL.FTZ R0, R132.reuse, c[0x0][0x2d0] ;  /* 0x0000b40084007a20 */ /* 0x040fe20000410000 */
[----:B------:R-:W-:Y:S01]  /*5600*/  FSETP.NEU.FTZ.AND P0, PT, R132, -INF , PT ;  /* 0xff8000008400780b */ /* 0x000fe20003f1d000 */
[----:B------:R-:W-:Y:S01]  /*5610*/  WARPSYNC 0xffffffff ;  /* 0xffffffff00007948 */ /* 0x000fe20003800000 */
[----:B---3--:R-:W-:Y:S01]  /*5620*/  FMNMX.FTZ R12, R12, R4, !PT ;  /* 0x000000040c0c7209 */ /* 0x008fe20007810000 */
[----:B------:R-:W-:Y:S01]  /*5630*/  LDSM.16.MT88.4 R36, [R232] ;  /* 0x00000000e824783b */ /* 0x000fe20000004200 */
[----:B------:R-:W-:Y:S02]  /*5640*/  FSEL R0, R0, RZ, P0 ;  /* 0x000000ff00007208 */ /* 0x000fe40000000000 */
[----:B------:R-:W-:Y:S01]  /*5650*/  FSETP.NEU.FTZ.AND P0, PT, R12, -INF , PT ;  /* 0xff8000000c00780b */ /* 0x000fe20003f1d000 */
[----:B------:R-:W-:Y:S02]  /*5660*/  LDSM.16.MT88.4 R32, [R231+0x800] ;  /* 0x00080000e720783b */ /* 0x000fe40000004200 */
[----:B------:R-:W-:-:S02]  /*5670*/  FFMA.FTZ R2, R8, c[0x0][0x2d0], -R0 ;  /* 0x0000b40008027a23 */ /* 0x000fc40000010800 */
[--C-:B------:R-:W-:Y:S01]  /*5680*/  FFMA.FTZ R3, R20, c[0x0][0x2d0], -R0.reuse ;  /* 0x0000b40014037a23 */ /* 0x100fe20000010800 */
[----:B------:R-:W-:Y:S01]  /*5690*/  LDSM.16.MT88.4 R40, [R232+0x800] ;  /* 0x00080000e828783b */ /* 0x000fe20000004200 */
[----:B------:R1:W-:Y:S03]  /*56a0*/  MUFU.EX2 R103, R2 ;  /* 0x0000000200677308 */ /* 0x0003e60000000800 */
[----:B------:R-:W-:Y:S04]  /*56b0*/  LDSM.16.MT88.4 R60, [R231+0x3000] ;  /* 0x00300000e73c783b */ /* 0x000fe80000004200 */
[----:B------:R-:W-:Y:S01]  /*56c0*/  LDSM.16.MT88.4 R52, [R233] ;  /* 0x00000000e934783b */ /* 0x000fe20000004200 */
[----:B------:R3:W-:Y:S03]  /*56d0*/  MUFU.EX2 R5, R3 ;  /* 0x0000000300057308 */ /* 0x0007e60000000800 */
[----:B------:R-:W-:Y:S04]  /*56e0*/  LDSM.16.MT88.4 R64, [R232+0x3000] ;  /* 0x00300000e840783b */ /* 0x000fe80000004200 */
[----:B------:R-:W-:Y:S01]  /*56f0*/  LDSM.16.MT88.4 R56, [R234+0x800] ;  /* 0x00080000ea38783b */ /* 0x000fe20000004200 */
[----:B-1----:R-:W-:-:S03]  /*5700*/  FFMA.FTZ R2, R9, c[0x0][0x2d0], -R0 ;  /* 0x0000b40009027a23 */ /* 0x002fc60000010800 */
[----:B------:R-:W-:Y:S01]  /*5710*/  LDSM.16.MT88.4 R44, [R233+0x800] ;  /* 0x00080000e92c783b */ /* 0x000fe20000004200 */
[----:B------:R1:W4:Y:S03]  /*5720*/  MUFU.EX2 R97, R2 ;  /* 0x0000000200617308 */ /* 0x0003260000000800 */
[----:B------:R-:W-:Y:S01]  /*5730*/  LDSM.16.MT88.4 R72, [R232+0x3800] ;  /* 0x00380000e848783b */ /* 0x000fe20000004200 */
[----:B---3--:R-:W-:-:S03]  /*5740*/  FFMA.FTZ R3, R21, c[0x0][0x2d0], -R0 ;  /* 0x0000b40015037a23 */ /* 0x008fc60000010800 */
[----:B------:R-:W3:Y:S01]  /*5750*/  LDSM.16.MT88.4 R20, [R231] ;  /* 0x00000000e714783b */ /* 0x000ee20000004200 */
[----:B------:R-:W-:Y:S03]  /*5760*/  MUFU.EX2 R102, R3 ;  /* 0x0000000300667308 */ /* 0x000fe60000000800 */
[----:B------:R-:W-:Y:S04]  /*5770*/  LDSM.16.MT88.4 R76, [R231+0x6000] ;  /* 0x00600000e74c783b */ /* 0x000fe80000004200 */
[----:B------:R-:W-:Y:S01]  /*5780*/  LDSM.16.MT88.4 R68, [R233+0x3000] ;  /* 0x00300000e944783b */ /* 0x000fe20000004200 */
[----:B-1----:R-:W-:Y:S01]  /*5790*/  FFMA.FTZ R2, R16, c[0x0][0x2d0], -R0 ;  /* 0x0000b40010027a23 */ /* 0x002fe20000010800 */
[----:B----4-:R-:W-:-:S03]  /*57a0*/  F2FP.BF16.PACK_AB R8, R97, R103 ;  /* 0x000000676108723e */ /* 0x010fc600000010ff */
[----:B------:R1:W-:Y:S02]  /*57b0*/  MUFU.EX2 R94, R2 ;  /* 0x00000002005e7308 */ /* 0x0003e40000000800 */
[----:B-1----:R-:W-:-:S06]  /*57c0*/  FFMA.FTZ R2, R17, c[0x0][0x2d0], -R0 ;  /* 0x0000b40011027a23 */ /* 0x002fcc0000010800 */
[----:B------:R1:W-:Y:S02]  /*57d0*/  MUFU.EX2 R98, R2 ;  /* 0x0000000200627308 */ /* 0x0003e40000000800 */
[----:B-1----:R-:W-:-:S06]  /*57e0*/  FFMA.FTZ R2, R18, c[0x0][0x2d0], -R0 ;  /* 0x0000b40012027a23 */ /* 0x002fcc0000010800 */
[----:B------:R1:W-:Y:S02]  /*57f0*/  MUFU.EX2 R92, R2 ;  /* 0x00000002005c7308 */ /* 0x0003e40000000800 */
[----:B-1----:R-:W-:-:S06]  /*5800*/  FFMA.FTZ R2, R19, c[0x0][0x2d0], -R0 ;  /* 0x0000b40013027a23 */ /* 0x002fcc0000010800 */
[----:B------:R1:W4:Y:S02]  /*5810*/  MUFU.EX2 R25, R2 ;  /* 0x0000000200197308 */ /* 0x0003240000000800 */
[----:B-1----:R-:W-:-:S05]  /*5820*/  FMUL.FTZ R2, R12, c[0x0][0x2d0] ;  /* 0x0000b4000c027a20 */ /* 0x002fca0000410000 */
[----:B------:R-:W-:-:S05]  /*5830*/  FSEL R2, R2, RZ, P0 ;  /* 0x000000ff02027208 */ /* 0x000fca0000000000 */
[----:B------:R-:W-:-:S04]  /*5840*/  FFMA.FTZ R3, R6, c[0x0][0x2d0], -R2 ;  /* 0x0000b40006037a23 */ /* 0x000fc80000010802 */
[----:B------:R1:W-:Y:S02]  /*5850*/  MUFU.EX2 R104, R3 ;  /* 0x0000000300687308 */ /* 0x0003e40000000800 */
[----:B-1----:R-:W-:-:S06]  /*5860*/  FFMA.FTZ R3, R7, c[0x0][0x2d0], -R2 ;  /* 0x0000b40007037a23 */ /* 0x002fcc0000010802 */
[----:B------:R1:W5:Y:S02]  /*5870*/  MUFU.EX2 R93, R3 ;  /* 0x00000003005d7308 */ /* 0x0003640000000800 */
[----:B-1----:R-:W-:Y:S01]  /*5880*/  FFMA.FTZ R3, R14, c[0x0][0x2d0], -R2 ;  /* 0x0000b4000e037a23 */ /* 0x002fe20000010802 */
[----:B----4-:R-:W-:Y:S02]  /*5890*/  MOV R14, R25 ;  /* 0x00000019000e7202 */ /* 0x010fe40000000f00 */
[----:B-----5:R-:W-:-:S03]  /*58a0*/  F2FP.BF16.PACK_AB R9, R93, R104 ;  /* 0x000000685d09723e */ /* 0x020fc600000010ff */
[----:B------:R1:W-:Y:S01]  /*58b0*/  MUFU.EX2 R101, R3 ;  /* 0x0000000300657308 */ /* 0x0003e20000000800 */
[----:B--2---:R-:W-:Y:S01]  /*58c0*/  F2FP.BF16.PACK_AB R4, R14, R92 ;  /* 0x0000005c0e04723e */ /* 0x004fe200000010ff */
[----:B-1----:R-:W-:-:S06]  /*58d0*/  FFMA.FTZ R3, R13, c[0x0][0x2d0], -R2 ;  /* 0x0000b4000d037a23 */ /* 0x002fcc0000010802 */
[----:B------:R1:W2:Y:S02]  /*58e0*/  MUFU.EX2 R99, R3 ;  /* 0x0000000300637308 */ /* 0x0002a40000000800 */
[----:B-1----:R-:W-:Y:S01]  /*58f0*/  FFMA.FTZ R3, R11, c[0x0][0x2d0], -R2 ;  /* 0x0000b4000b037a23 */ /* 0x002fe20000010802 */
[----:B--2---:R-:W-:-:S05]  /*5900*/  F2FP.BF16.PACK_AB R11, R99, R101 ;  /* 0x00000065630b723e */ /* 0x004fca00000010ff */
[----:B------:R1:W-:Y:S02]  /*5910*/  MUFU.EX2 R13, R3 ;  /* 0x00000003000d7308 */ /* 0x0003e40000000800 */
[----:B-1----:R-:W-:Y:S01]  /*5920*/  FFMA.FTZ R3, R10, c[0x0][0x2d0], -R2 ;  /* 0x0000b4000a037a23 */ /* 0x002fe20000010802 */
[----:B------:R-:W-:-:S05]  /*5930*/  F2FP.BF16.PACK_AB R10, R98, R94 ;  /* 0x0000005e620a723e */ /* 0x000fca00000010ff */
[----:B------:R1:W2:Y:S02]  /*5940*/  MUFU.EX2 R100, R3 ;  /* 0x0000000300647308 */ /* 0x0002a40000000800 */
[C---:B---3--:R-:W-:Y:S08]  /*5950*/  HMMA.16816.F32.BF16 R16, R8.reuse, R20, RZ ;  /* 0x000000140810723c */ /* 0x048ff000000418ff */
[----:B------:R-:W-:Y:S01]  /*5960*/  HMMA.16816.F32.BF16 R28, R8, R22, RZ ;  /* 0x00000016081c723c */ /* 0x000fe200000418ff */
[----:B-1----:R-:W-:Y:S01]  /*5970*/  FFMA.FTZ R3, R15, c[0x0][0x2d0], -R2 ;  /* 0x0000b4000f037a23 */ /* 0x002fe20000010802 */
[----:B------:R-:W-:-:S02]  /*5980*/  MOV R15, R5 ;  /* 0x00000005000f7202 */ /* 0x000fc40000000f00 */
[----:B--2---:R-:W-:Y:S01]  /*5990*/  F2FP.BF16.PACK_AB R5, R100, R13 ;  /* 0x0000000d6405723e */ /* 0x004fe200000010ff */
[----:B------:R1:W-:Y:S03]  /*59a0*/  MUFU.EX2 R95, R3 ;  /* 0x00000003005f7308 */ /* 0x0003e60000000800 */
[----:B------:R-:W-:Y:S01]  /*59b0*/  HMMA.16816.F32.BF16 R20, R8, R36, RZ ;  /* 0x000000240814723c */ /* 0x000fe200000418ff */
[----:B------:R-:W-:Y:S01]  /*59c0*/  F2FP.BF16.PACK_AB R6, R102, R15 ;  /* 0x0000000f6606723e */ /* 0x000fe200000010ff */
[----:B-1----:R-:W-:Y:S02]  /*59d0*/  FFMA.FTZ R3, R24, c[0x0][0x2d0], -R2 ;  /* 0x0000b40018037a23 */ /* 0x002fe40000010802 */
[----:B------:R-:W1:Y:S02]  /*59e0*/  LDSM.16.MT88.4 R24, [R234] ;  /* 0x00000000ea18783b */ /* 0x000e640000004200 */
[----:B------:R-:W2:Y:S02]  /*59f0*/  MUFU.EX2 R96, R3 ;  /* 0x0000000300607308 */ /* 0x000ea40000000800 */
[----:B--2---:R-:W-:Y:S01]  /*5a00*/  F2FP.BF16.PACK_AB R7, R96, R95 ;  /* 0x0000005f6007723e */ /* 0x004fe200000010ff */
[----:B------:R-:W-:-:S06]  /*5a10*/  FFMA.FTZ R3, R87, c[0x0][0x2d0], -R0 ;  /* 0x0000b40057037a23 */ /* 0x000fcc0000010800 */
[----:B------:R-:W-:Y:S08]  /*5a20*/  HMMA.16816.F32.BF16 R88, R4, R32, R16 ;  /* 0x000000200458723c */ /* 0x000ff00000041810 */
[----:B------:R-:W-:Y:S08]  /*5a30*/  HMMA.16816.F32.BF16 R16, R8, R38, RZ ;  /* 0x000000260810723c */ /* 0x000ff000000418ff */
[----:B------:R-:W-:Y:S08]  /*5a40*/  HMMA.16816.F32.BF16 R212, R4, R40, R20 ;  /* 0x0000002804d4723c */ /* 0x000ff00000041814 */
[C---:B-1----:R-:W-:Y:S08]  /*5a50*/  HMMA.16816.F32.BF16 R48, R8.reuse, R24, RZ ;  /* 0x000000180830723c */ /* 0x042ff000000418ff */
[C---:B------:R-:W-:Y:S08]  /*5a60*/  HMMA.16816.F32.BF16 R36, R8.reuse, R26, RZ ;  /* 0x0000001a0824723c */ /* 0x040ff000000418ff */
[C---:B------:R-:W-:Y:S08]  /*5a70*/  HMMA.16816.F32.BF16 R24, R8.reuse, R60, RZ ;  /* 0x0000003c0818723c */ /* 0x040ff000000418ff */
[----:B------:R-:W-:Y:S01]  /*5a80*/  HMMA.16816.F32.BF16 R20, R8, R62, RZ ;  /* 0x0000003e0814723c */ /* 0x000fe200000418ff */
[----:B------:R-:W1:Y:S07]  /*5a90*/  LDSM.16.MT88.4 R60, [R234+0x3000] ;  /* 0x00300000ea3c783b */ /* 0x000e6e0000004200 */
[C---:B------:R-:W-:Y:S08]  /*5aa0*/  HMMA.16816.F32.BF16 R208, R4.reuse, R34, R28 ;  /* 0x0000002204d0723c */ /* 0x040ff0000004181c */
[----:B------:R-:W-:Y:S01]  /*5ab0*/  HMMA.16816.F32.BF16 R204, R4, R42, R16 ;  /* 0x0000002a04cc723c */ /* 0x000fe20000041810 */
[----:B------:R-:W2:Y:S07]  /*5ac0*/  LDSM.16.MT88.4 R40, [R231+0x3800] ;  /* 0x00380000e728783b */ /* 0x000eae0000004200 */
[C---:B------:R-:W-:Y:S08]  /*5ad0*/  HMMA.16816.F32.BF16 R32, R8.reuse, R52, RZ ;  /* 0x000000340820723c */ /* 0x040ff000000418ff */
[C---:B------:R-:W-:Y:S01]  /*5ae0*/  HMMA.16816.F32.BF16 R28, R8.reuse, R54, RZ ;  /* 0x00000036081c723c */ /* 0x040fe200000418ff */
[----:B------:R-:W3:Y:S07]  /*5af0*/  LDSM.16.MT88.4 R52, [R234+0x3800] ;  /* 0x00380000ea34783b */ /* 0x000eee0000004200 */
[----:B------:R-:W-:Y:S08]  /*5b00*/  HMMA.16816.F32.BF16 R16, R8, R64, RZ ;  /* 0x000000400810723c */ /* 0x000ff000000418ff */
[C---:B------:R-:W-:Y:S08]  /*5b10*/  HMMA.16816.F32.BF16 R184, R4.reuse, R58, R36 ;  /* 0x0000003a04b8723c */ /* 0x040ff00000041824 */
[C---:B------:R-:W-:Y:S08]  /*5b20*/  HMMA.16816.F32.BF16 R196, R4.reuse, R44, R32 ;  /* 0x0000002c04c4723c */ /* 0x040ff00000041820 */
[C---:B------:R-:W-:Y:S01]  /*5b30*/  HMMA.16816.F32.BF16 R180, R4.reuse, R46, R28 ;  /* 0x0000002e04b4723c */ /* 0x040fe2000004181c */
[----:B------:R-:W4:Y:S07]  /*5b40*/  LDSM.16.MT88.4 R44, [R231+0x6800] ;  /* 0x00680000e72c783b */ /* 0x000f2e0000004200 */
[----:B------:R-:W-:Y:S01]  /*5b50*/  HMMA.16816.F32.BF16 R200, R4, R56, R48 ;  /* 0x0000003804c8723c */ /* 0x000fe20000041830 */
[----:B------:R-:W5:Y:S04]  /*5b60*/  LDSM.16.MT88.4 R56, [R232+0x6000] ;  /* 0x00600000e838783b */ /* 0x000f680000004200 */
[----:B------:R-:W3:Y:S03]  /*5b70*/  LDSM.16.MT88.4 R48, [R233+0x3800] ;  /* 0x00380000e930783b */ /* 0x000ee60000004200 */
[C---:B-1----:R-:W-:Y:S08]  /*5b80*/  HMMA.16816.F32.BF16 R36, R8.reuse, R60, RZ ;  /* 0x0000003c0824723c */ /* 0x042ff000000418ff */
[----:B------:R-:W-:Y:S01]  /*5b90*/  HMMA.16816.F32.BF16 R32, R8, R62, RZ ;  /* 0x0000003e0820723c */ /* 0x000fe200000418ff */
[----:B------:R-:W-:Y:S07]  /*5ba0*/  LDSM.16.MT88.4 R60, [R233+0x6000] ;  /* 0x00600000e93c783b */ /* 0x000fee0000004200 */
[C---:B--2---:R-:W-:Y:S08]  /*5bb0*/  HMMA.16816.F32.BF16 R176, R4.reuse, R42, R20 ;  /* 0x0000002a04b0723c */ /* 0x044ff00000041814 */
[C---:B------:R-:W-:Y:S08]  /*5bc0*/  HMMA.16816.F32.BF16 R188, R4.reuse, R72, R16 ;  /* 0x0000004804bc723c */ /* 0x040ff00000041810 */
[----:B------:R-:W-:Y:S08]  /*5bd0*/  HMMA.16816.F32.BF16 R192, R4, R40, R24 ;  /* 0x0000002804c0723c */ /* 0x000ff00000041818 */
[C---:B------:R-:W-:Y:S07]  /*5be0*/  HMMA.16816.F32.BF16 R20, R8.reuse, R76, RZ ;  /* 0x0000004c0814723c */ /* 0x040fee00000418ff */
[----:B------:R-:W-:Y:S01]  /*5bf0*/  MOV R77, R98 ;  /* 0x00000062004d7202 */ /* 0x000fe20000000f00 */
[C---:B------:R-:W-:Y:S08]  /*5c00*/  HMMA.16816.F32.BF16 R16, R8.reuse, R78, RZ ;  /* 0x0000004e0810723c */ /* 0x040ff000000418ff */
[----:B------:R-:W-:Y:S01]  /*5c10*/  HMMA.16816.F32.BF16 R40, R8, R66, RZ ;  /* 0x000000420828723c */ /* 0x000fe200000418ff */
[----:B------:R-:W-:Y:S07]  /*5c20*/  LDSM.16.MT88.4 R64, [R234+0x6000] ;  /* 0x00600000ea40783b */ /* 0x000fee0000004200 */
[C---:B---3--:R-:W-:Y:S01]  /*5c30*/  HMMA.16816.F32.BF16 R172, R4.reuse, R52, R36 ;  /* 0x0000003404ac723c */ /* 0x048fe20000041824 */
[----:B------:R-:W-:Y:S07]  /*5c40*/  LDSM.16.MT88.4 R36, [R234+0x6800] ;  /* 0x00680000ea24783b */ /* 0x000fee0000004200 */
[C---:B------:R-:W-:Y:S01]  /*5c50*/  HMMA.16816.F32.BF16 R156, R4.reuse, R54, R32 ;  /* 0x00000036049c723c */ /* 0x040fe20000041820 */
[----:B------:R-:W1:Y:S07]  /*5c60*/  LDSM.16.MT88.4 R52, [R232+0x6800] ;  /* 0x00680000e834783b */ /* 0x000e6e0000004200 */
[C---:B----4-:R-:W-:Y:S08]  /*5c70*/  HMMA.16816.F32.BF16 R164, R4.reuse, R44, R20 ;  /* 0x0000002c04a4723c */ /* 0x050ff00000041814 */
[----:B------:R-:W-:Y:S01]  /*5c80*/  HMMA.16816.F32.BF16 R144, R4, R46, R16 ;  /* 0x0000002e0490723c */ /* 0x000fe20000041810 */
[----:B------:R-:W-:Y:S07]  /*5c90*/  LDSM.16.MT88.4 R44, [R233+0x6800] ;  /* 0x00680000e92c783b */ /* 0x000fee0000004200 */
[----:B------:R-:W-:Y:S07]  /*5ca0*/  HMMA.16816.F32.BF16 R28, R8, R68, RZ ;  /* 0x00000044081c723c */ /* 0x000fee00000418ff */
[----:B------:R-:W-:Y:S01]  /*5cb0*/  MOV R69, R104 ;  /* 0x0000006800457202 */ /* 0x000fe20000000f00 */
[----:B------:R-:W-:Y:S01]  /*5cc0*/  HMMA.16816.F32.BF16 R160, R4, R74, R40 ;  /* 0x0000004a04a0723c */ /* 0x000fe20000041828 */
[----:B------:R-:W2:Y:S01]  /*5cd0*/  LDSM.16.MT88.4 R40, [R231+0x9000] ;  /* 0x00900000e728783b */ /* 0x000ea20000004200 */
[----:B------:R-:W-:-:S05]  /*5ce0*/  IMAD.MOV.U32 R68, RZ, RZ, R103 ;  /* 0x000000ffff447224 */ /* 0x000fca00078e0067 */
[----:B------:R-:W-:Y:S01]  /*5cf0*/  IMAD.MOV.U32 R75, RZ, RZ, R99 ;  /* 0x000000ffff4b7224 */ /* 0x000fe200078e0063 */
[C---:B-----5:R-:W-:Y:S07]  /*5d00*/  HMMA.16816.F32.BF16 R20, R8.reuse, R56, RZ ;  /* 0x000000380814723c */ /* 0x060fee00000418ff */
[----:B------:R-:W-:Y:S01]  /*5d10*/  IMAD.MOV.U32 R57, RZ, RZ, R95 ;  /* 0x000000ffff397224 */ /* 0x000fe200078e005f */
[----:B------:R-:W-:Y:S01]  /*5d20*/  HMMA.16816.F32.BF16 R16, R8, R58, RZ ;  /* 0x0000003a0810723c */ /* 0x000fe200000418ff */
[----:B------:R-:W-:-:S06]  /*5d30*/  MOV R56, R94 ;  /* 0x0000005e00387202 */ /* 0x000fcc0000000f00 */
[----:B------:R-:W-:Y:S01]  /*5d40*/  MOV R58, R100 ;  /* 0x00000064003a7202 */ /* 0x000fe20000000f00 */
[----:B------:R-:W-:Y:S01]  /*5d50*/  HMMA.16816.F32.BF16 R24, R8, R70, RZ ;  /* 0x000000460818723c */ /* 0x000fe200000418ff */
[----:B------:R-:W-:-:S06]  /*5d60*/  MOV R59, R93 ;  /* 0x0000005d003b7202 */ /* 0x000fcc0000000f00 */
[----:B------:R-:W-:Y:S01]  /*5d70*/  MOV R71, R102 ;  /* 0x0000006600477202 */ /* 0x000fe20000000f00 */
[----:B------:R-:W-:Y:S01]  /*5d80*/  HMMA.16816.F32.BF16 R168, R4, R48, R28 ;  /* 0x0000003004a8723c */ /* 0x000fe2000004181c */
[----:B------:R-:W-:-:S07]  /*5d90*/  MOV R70, R101 ;  /* 0x0000006500467202 */ /* 0x000fce0000000f00 */
[C---:B-1----:R-:W-:Y:S08]  /*5da0*/  HMMA.16816.F32.BF16 R100, R4.reuse, R52, R20 ;  /* 0x000000340464723c */ /* 0x042ff00000041814 */
[C---:B------:R-:W-:Y:S01]  /*5db0*/  HMMA.16816.F32.BF16 R104, R4.reuse, R54, R16 ;  /* 0x000000360468723c */ /* 0x040fe20000041810 */
[----:B------:R-:W1:Y:S07]  /*5dc0*/  LDSM.16.MT88.4 R52, [R231+0x9800] ;  /* 0x00980000e734783b */ /* 0x000e6e0000004200 */
[----:B------:R-:W-:Y:S01]  /*5dd0*/  HMMA.16816.F32.BF16 R148, R4, R50, R24 ;  /* 0x000000320494723c */ /* 0x000fe20000041818 */
[----:B------:R-:W3:Y:S07]  /*5de0*/  LDSM.16.MT88.4 R48, [R232+0x9000] ;  /* 0x00900000e830783b */ /* 0x000eee0000004200 */
[C---:B------:R-:W-:Y:S01]  /*5df0*/  HMMA.16816.F32.BF16 R28, R8.reuse, R66, RZ ;  /* 0x00000042081c723c */ /* 0x040fe200000418ff */
[----:B------:R4:W-:Y:S06]  /*5e00*/  MUFU.EX2 R67, R3 ;  /* 0x0000000300437308 */ /* 0x0009ec0000000800 */
[----:B------:R-:W-:Y:S01]  /*5e10*/  MOV R66, R96 ;  /* 0x0000006000427202 */ /* 0x000fe20000000f00 */
[C---:B--2---:R-:W-:Y:S08]  /*5e20*/  HMMA.16816.F32.BF16 R16, R8.reuse, R40, RZ ;  /* 0x000000280810723c */ /* 0x044ff000000418ff */
[----:B------:R-:W-:Y:S01]  /*5e30*/  HMMA.16816.F32.BF16 R32, R8, R64, RZ ;  /* 0x000000400820723c */ /* 0x000fe200000418ff */
[----:B----4-:R-:W-:-:S04]  /*5e40*/  FFMA.FTZ R3, R86, c[0x0][0x2d0], -R0 ;  /* 0x0000b40056037a23 */ /* 0x010fc80000010800 */
[----:B------:R2:W4:Y:S02]  /*5e50*/  MUFU.EX2 R79, R3 ;  /* 0x00000003004f7308 */ /* 0x0005240000000800 */
[----:B------:R-:W-:Y:S01]  /*5e60*/  MOV R64, R97 ;  /* 0x0000006100407202 */ /* 0x000fe20000000f00 */
[C---:B------:R-:W-:Y:S01]  /*5e70*/  HMMA.16816.F32.BF16 R112, R4.reuse, R38, R28 ;  /* 0x000000260470723c */ /* 0x040fe2000004181c */
[----:B------:R-:W5:Y:S07]  /*5e80*/  LDSM.16.MT88.4 R28, [R232+0x9800] ;  /* 0x00980000e81c783b */ /* 0x000f6e0000004200 */
[----:B-1----:R-:W-:Y:S01]  /*5e90*/  HMMA.16816.F32.BF16 R136, R4, R52, R16 ;  /* 0x000000340488723c */ /* 0x002fe20000041810 */
[----:B--2---:R-:W-:-:S07]  /*5ea0*/  FFMA.FTZ R3, R85, c[0x0][0x2d0], -R0 ;  /* 0x0000b40055037a23 */ /* 0x004fce0000010800 */
[C---:B---3--:R-:W-:Y:S01]  /*5eb0*/  HMMA.16816.F32.BF16 R16, R8.reuse, R50, RZ ;  /* 0x000000320810723c */ /* 0x048fe200000418ff */
[----:B------:R1:W-:Y:S07]  /*5ec0*/  MUFU.EX2 R76, R3 ;  /* 0x00000003004c7308 */ /* 0x0003ee0000000800 */
[C---:B------:R-:W-:Y:S07]  /*5ed0*/  HMMA.16816.F32.BF16 R24, R8.reuse, R60, RZ ;  /* 0x0000003c0818723c */ /* 0x040fee00000418ff */
[----:B------:R-:W-:Y:S01]  /*5ee0*/  MOV R61, R92 ;  /* 0x0000005c003d7202 */ /* 0x000fe20000000f00 */
[----:B------:R-:W-:Y:S01]  /*5ef0*/  HMMA.16816.F32.BF16 R20, R8, R62, RZ ;  /* 0x0000003e0814723c */ /* 0x000fe200000418ff */
[----:B-1----:R-:W-:-:S04]  /*5f00*/  FFMA.FTZ R3, R84, c[0x0][0x2d0], -R0 ;  /* 0x0000b40054037a23 */ /* 0x002fc80000010800 */
[----:B------:R1:W2:Y:S03]  /*5f10*/  MUFU.EX2 R73, R3 ;  /* 0x0000000300497308 */ /* 0x0002a60000000800 */
[C---:B------:R-:W-:Y:S01]  /*5f20*/  HMMA.16816.F32.BF16 R152, R4.reuse, R36, R32 ;  /* 0x000000240498723c */ /* 0x040fe20000041820 */
[----:B------:R-:W3:Y:S07]  /*5f30*/  LDSM.16.MT88.4 R32, [R234+0x9000] ;  /* 0x00900000ea20783b */ /* 0x000eee0000004200 */
[----:B-----5:R-:W-:Y:S01]  /*5f40*/  HMMA.16816.F32.BF16 R120, R4, R30, R16 ;  /* 0x0000001e0478723c */ /* 0x020fe20000041810 */
[----:B------:R-:W5:Y:S01]  /*5f50*/  LDSM.16.MT88.4 R16, [R233+0x9000] ;  /* 0x00900000e910783b */ /* 0x000f620000004200 */
[----:B-1----:R-:W-:-:S06]  /*5f60*/  FFMA.FTZ R3, R81, c[0x0][0x2d0], -R2 ;  /* 0x0000b40051037a23 */ /* 0x002fcc0000010802 */
[C---:B------:R-:W-:Y:S01]  /*5f70*/  HMMA.16816.F32.BF16 R140, R4.reuse, R44, R24 ;  /* 0x0000002c048c723c */ /* 0x040fe20000041818 */
[----:B------:R1:W-:Y:S07]  /*5f80*/  MUFU.EX2 R65, R3 ;  /* 0x0000000300417308 */ /* 0x0003ee0000000800 */
[----:B------:R-:W-:Y:S08]  /*5f90*/  HMMA.16816.F32.BF16 R116, R4, R46, R20 ;  /* 0x0000002e0474723c */ /* 0x000ff00000041814 */
[----:B------:R-:W-:Y:S01]  /*5fa0*/  HMMA.16816.F32.BF16 R24, R8, R42, RZ ;  /* 0x0000002a0818723c */ /* 0x000fe200000418ff */
[----:B-1----:R-:W-:-:S04]  /*5fb0*/  FFMA.FTZ R3, R80, c[0x0][0x2d0], -R2 ;  /* 0x0000b40050037a23 */ /* 0x002fc80000010802 */
[----:B------:R1:W1:Y:S03]  /*5fc0*/  MUFU.EX2 R78, R3 ;  /* 0x00000003004e7308 */ /* 0x0002660000000800 */
[----:B------:R-:W-:Y:S01]  /*5fd0*/  HMMA.16816.F32.BF16 R20, R8, R48, RZ ;  /* 0x000000300814723c */ /* 0x000fe200000418ff */
[--C-:B-1----:R-:W-:Y:S11]  /*5fe0*/  FFMA.FTZ R3, R83, c[0x0][0x2d0], -R2.reuse ;  /* 0x0000b40053037a23 */ /* 0x102ff60000010802 */
[----:B------:R-:W-:Y:S04]  /*5ff0*/  @!UPT UIADD3 URZ, URZ, URZ, URZ ;  /* 0x0000003f3f3ff290 */ /* 0x000fe8000fffe03f */
[C---:B------:R-:W-:Y:S01]  /*6000*/  HMMA.16816.F32.BF16 R128, R4.reuse, R54, R24 ;  /* 0x000000360480723c */ /* 0x040fe20000041818 */
[----:B------:R1:W-:Y:S07]  /*6010*/  MUFU.EX2 R74, R3 ;  /* 0x00000003004a7308 */ /* 0x0003ee0000000800 */
[----:B------:R-:W-:Y:S01]  /*6020*/  HMMA.16816.F32.BF16 R124, R4, R28, R20 ;  /* 0x0000001c047c723c */ /* 0x000fe20000041814 */
[----:B------:R-:W2:Y:S07]  /*6030*/  LDSM.16.MT88.4 R28, [R234+0x9800] ;  /* 0x00980000ea1c783b */ /* 0x000eae0000004200 */
[----:B---3--:R-:W-:Y:S01]  /*6040*/  HMMA.16816.F32.BF16 R24, R8, R32, RZ ;  /* 0x000000200818723c */ /* 0x008fe200000418ff */
[----:B-1----:R-:W-:-:S04]  /*6050*/  FFMA.FTZ R3, R82, c[0x0][0x2d0], -R2 ;  /* 0x0000b40052037a23 */ /* 0x002fc80000010802 */
[----:B------:R1:W3:Y:S03]  /*6060*/  MUFU.EX2 R72, R3 ;  /* 0x0000000300487308 */ /* 0x0002e60000000800 */
[C---:B------:R-:W-:Y:S08]  /*6070*/  HMMA.16816.F32.BF16 R20, R8.reuse, R34, RZ ;  /* 0x000000220814723c */ /* 0x040ff000000418ff */
[----:B-----5:R-:W-:Y:S01]  /*6080*/  HMMA.16816.F32.BF16 R32, R8, R16, RZ ;  /* 0x000000100820723c */ /* 0x020fe200000418ff */
[----:B-1----:R-:W-:-:S07]  /*6090*/  FFMA.FTZ R3, R221, c[0x0][0x2d0], -R0 ;  /* 0x0000b400dd037a23 */ /* 0x002fce0000010800 */
[----:B------:R-:W-:Y:S01]  /*60a0*/  HMMA.16816.F32.BF16 R8, R8, R18, RZ ;  /* 0x000000120808723c */ /* 0x000fe200000418ff */
[----:B------:R-:W1:Y:S07]  /*60b0*/  LDSM.16.MT88.4 R16, [R233+0x9800] ;  /* 0x00980000e910783b */ /* 0x000e6e0000004200 */
[C---:B--2---:R-:W-:Y:S08]  /*60c0*/  HMMA.16816.F32.BF16 R108, R4.reuse, R28, R24 ;  /* 0x0000001c046c723c */ /* 0x044ff00000041818 */
[C---:B------:R-:W-:Y:S08]  /*60d0*/  HMMA.16816.F32.BF16 R96, R4.reuse, R30, R20 ;  /* 0x0000001e0460723c */ /* 0x040ff00000041814 */
[C---:B-1----:R-:W-:Y:S08]  /*60e0*/  HMMA.16816.F32.BF16 R92, R4.reuse, R16, R32 ;  /* 0x00000010045c723c */ /* 0x042ff00000041820 */
[----:B------:R-:W-:Y:S01]  /*60f0*/  HMMA.16816.F32.BF16 R16, R4, R18, R8 ;  /* 0x000000120410723c */ /* 0x000fe20000041808 */
[----:B------:R-:W1:Y:S06]  /*6100*/  LDSM.16.MT88.4 R8, [R231+0x1000] ;  /* 0x00100000e708783b */ /* 0x000e6c0000004200 */
[----:B----4-:R-:W-:-:S02]  /*6110*/  F2FP.BF16.PACK_AB R4, R79, R67 ;  /* 0x000000434f04723e */ /* 0x010fc400000010ff */
[----:B------:R-:W-:Y:S02]  /*6120*/  F2FP.BF16.PACK_AB R6, R73, R76 ;  /* 0x0000004c4906723e */ /* 0x000fe400000010ff */
[----:B------:R-:W-:Y:S02]  /*6130*/  F2FP.BF16.PACK_AB R5, R78, R65 ;  /* 0x000000414e05723e */ /* 0x000fe400000010ff */
[----:B---3--:R-:W-:-:S07]  /*6140*/  F2FP.BF16.PACK_AB R7, R72, R74 ;  /* 0x0000004a4807723e */ /* 0x008fce00000010ff */
[C---:B-1----:R-:W-:Y:S08]  /*6150*/  HMMA.16816.F32.BF16 R88, R4.reuse, R8, R88 ;  /* 0x000000080458723c */ /* 0x042ff00000041858 */
[C---:B------:R-:W-:Y:S01]  /*6160*/  HMMA.16816.F32.BF16 R52, R4.reuse, R10, R208 ;  /* 0x0000000a0434723c */ /* 0x040fe200000418d0 */
[----:B------:R-:W1:Y:S07]  /*6170*/  LDSM.16.MT88.4 R8, [R232+0x1000] ;  /* 0x00100000e808783b */ /* 0x000e6e0000004200 */
[C---:B-1----:R-:W-:Y:S07]  /*6180*/  HMMA.16816.F32.BF16 R84, R4.reuse, R8, R212 ;  /* 0x000000080454723c */ /* 0x042fee00000418d4 */
[----:B------:R-:W-:Y:S01]  /*6190*/  MOV R212, R71 ;  /* 0x0000004700d47202 */ /* 0x000fe20000000f00 */
[----:B------:R-:W-:Y:S01]  /*61a0*/  HMMA.16816.F32.BF16 R48, R4, R10, R204 ;  /* 0x0000000a0430723c */ /* 0x000fe200000418cc */
[----:B------:R-:W1:Y:S01]  /*61b0*/  LDSM.16.MT88.4 R8, [R234+0x1000] ;  /* 0x00100000ea08783b */ /* 0x000e620000004200 */
[----:B------:R-:W-:Y:S01]  /*61c0*/  IMAD.MOV.U32 R213, RZ, RZ, R68 ;  /* 0x000000ffffd57224 */ /* 0x000fe200078e0044 */
[----:B------:R-:W-:-:S02]  /*61d0*/  MOV R214, R64 ;  /* 0x0000004000d67202 */ /* 0x000fc40000000f00 */
[----:B------:R-:W-:Y:S02]  /*61e0*/  MOV R215, R56 ;  /* 0x0000003800d77202 */ /* 0x000fe40000000f00 */
[----:B------:R-:W-:Y:S01]  /*61f0*/  MOV R206, R66 ;  /* 0x0000004200ce7202 */ /* 0x000fe20000000f00 */
[----:B------:R-:W-:Y:S01]  /*6200*/  IMAD.MOV.U32 R204, RZ, RZ, R65 ;  /* 0x000000ffffcc7224 */ /* 0x000fe200078e0041 */
[----:B------:R-:W-:Y:S01]  /*6210*/  MOV R205, R67 ;  /* 0x0000004300cd7202 */ /* 0x000fe20000000f00 */
[----:B------:R-:W-:Y:S01]  /*6220*/  IMAD.MOV.U32 R207, RZ, RZ, R61 ;  /* 0x000000ffffcf7224 */ /* 0x000fe200078e003d */
[C---:B-1----:R-:W-:Y:S08]  /*6230*/  HMMA.16816.F32.BF16 R80, R4.reuse, R8, R200 ;  /* 0x000000080450723c */ /* 0x042ff000000418c8 */
[----:B------:R-:W-:Y:S01]  /*6240*/  HMMA.16816.F32.BF16 R44, R4, R10, R184 ;  /* 0x0000000a042c723c */ /* 0x000fe200000418b8 */
[----:B------:R-:W1:Y:S06]  /*6250*/  LDSM.16.MT88.4 R8, [R233+0x1000] ;  /* 0x00100000e908783b */ /* 0x000e6c0000004200 */
[----:B------:R-:W-:Y:S01]  /*6260*/  MOV R187, R79 ;  /* 0x0000004f00bb7202 */ /* 0x000fe20000000f00 */
[----:B------:R-:W-:Y:S01]  /*6270*/  IMAD.MOV.U32 R184, RZ, RZ, R77 ;  /* 0x000000ffffb87224 */ /* 0x000fe200078e004d */
[----:B------:R-:W-:-:S02]  /*6280*/  MOV R186, R78 ;  /* 0x0000004e00ba7202 */ /* 0x000fc40000000f00 */
[----:B------:R-:W-:Y:S02]  /*6290*/  MOV R185, R76 ;  /* 0x0000004c00b97202 */ /* 0x000fe40000000f00 */
[C---:B-1----:R-:W-:Y:S07]  /*62a0*/  HMMA.16816.F32.BF16 R76, R4.reuse, R8, R196 ;  /* 0x00000008044c723c */ /* 0x042fee00000418c4 */
[----:B------:R-:W-:Y:S01]  /*62b0*/  MOV R199, R75 ;  /* 0x0000004b00c77202 */ /* 0x000fe20000000f00 */
[----:B------:R-:W-:Y:S01]  /*62c0*/  HMMA.16816.F32.BF16 R40, R4, R10, R180 ;  /* 0x0000000a0428723c */ /* 0x000fe200000418b4 */
[----:B------:R-:W1:Y:S01]  /*62d0*/  LDSM.16.MT88.4 R8, [R231+0x4000] ;  /* 0x00400000e708783b */ /* 0x000e620000004200 */
[----:B------:R-:W-:Y:S01]  /*62e0*/  MOV R198, R74 ;  /* 0x0000004a00c67202 */ /* 0x000fe20000000f00 */
[----:B------:R-:W-:Y:S01]  /*62f0*/  IMAD.MOV.U32 R196, RZ, RZ, R72 ;  /* 0x000000ffffc47224 */ /* 0x000fe200078e0048 */
[----:B------:R-:W-:-:S04]  /*6300*/  MOV R197, R73 ;  /* 0x0000004900c57202 */ /* 0x000fc80000000f00 */
[C---:B-1----:R-:W-:Y:S08]  /*6310*/  HMMA.16816.F32.BF16 R72, R4.reuse, R8, R192 ;  /* 0x000000080448723c */ /* 0x042ff000000418c0 */
[----:B------:R-:W-:Y:S01]  /*6320*/  HMMA.16816.F32.BF16 R36, R4, R10, R176 ;  /* 0x0000000a0424723c */ /* 0x000fe200000418b0 */
[----:B------:R-:W1:Y:S01]  /*6330*/  LDSM.16.MT88.4 R8, [R232+0x4000] ;  /* 0x00400000e808783b */ /* 0x000e620000004200 */
[----:B------:R2:W-:Y:S05]  /*6340*/  MUFU.EX2 R179, R3 ;  /* 0x0000000300b37308 */ /* 0x0005ea0000000800 */
[----:B------:R-:W-:-:S02]  /*6350*/  MOV R177, R70 ;  /* 0x0000004600b17202 */ /* 0x000fc40000000f00 */
[----:B------:R-:W-:Y:S02]  /*6360*/  MOV R176, R69 ;  /* 0x0000004500b07202 */ /* 0x000fe40000000f00 */
[----:B------:R-:W-:Y:S01]  /*6370*/  MOV R178, R58 ;  /* 0x0000003a00b27202 */ /* 0x000fe20000000f00 */
[----:B--2---:R-:W-:-:S04]  /*6380*/  FFMA.FTZ R3, R220, c[0x0][0x2d0], -R0 ;  /* 0x0000b400dc037a23 */ /* 0x004fc80000010800 */
[----:B------:R2:W3:Y:S02]  /*6390*/  MUFU.EX2 R192, R3 ;  /* 0x0000000300c07308 */ /* 0x0004e40000000800 */
[----:B--2---:R-:W-:Y:S01]  /*63a0*/  FFMA.FTZ R3, R219, c[0x0][0x2d0], -R0 ;  /* 0x0000b400db037a23 */ /* 0x004fe20000010800 */
[C---:B-1----:R-:W-:Y:S07]  /*63b0*/  HMMA.16816.F32.BF16 R68, R4.reuse, R8, R188 ;  /* 0x000000080444723c */ /* 0x042fee00000418bc */
[----:B------:R-:W-:Y:S01]  /*63c0*/  MOV R191, R59 ;  /* 0x0000003b00bf7202 */ /* 0x000fe20000000f00 */
[----:B------:R-:W-:Y:S01]  /*63d0*/  HMMA.16816.F32.BF16 R32, R4, R10, R160 ;  /* 0x0000000a0420723c */ /* 0x000fe200000418a0 */
[----:B------:R-:W1:Y:S01]  /*63e0*/  LDSM.16.MT88.4 R8, [R234+0x4000] ;  /* 0x00400000ea08783b */ /* 0x000e620000004200 */
[----:B------:R-:W-:-:S06]  /*63f0*/  IMAD.MOV.U32 R190, RZ, RZ, R57 ;  /* 0x000000ffffbe7224 */ /* 0x000fcc00078e0039 */
[C---:B-1----:R-:W-:Y:S01]  /*6400*/  HMMA.16816.F32.BF16 R64, R4.reuse, R8, R172 ;  /* 0x000000080440723c */ /* 0x042fe200000418ac */
[----:B------:R1:W-:Y:S07]  /*6410*/  MUFU.EX2 R175, R3 ;  /* 0x0000000300af7308 */ /* 0x0003ee0000000800 */
[----:B------:R-:W-:Y:S01]  /*6420*/  HMMA.16816.F32.BF16 R28, R4, R10, R156 ;  /* 0x0000000a041c723c */ /* 0x000fe2000004189c */
[----:B------:R-:W2:Y:S01]  /*6430*/  LDSM.16.MT88.4 R8, [R233+0x4000] ;  /* 0x00400000e908783b */ /* 0x000ea20000004200 */
[----:B-1----:R-:W-:-:S02]  /*6440*/  FFMA.FTZ R3, R218, c[0x0][0x2d0], -R0 ;  /* 0x0000b400da037a23 */ /* 0x002fc40000010800 */
[----:B------:R-:W-:Y:S02]  /*6450*/  IMAD.MOV.U32 R218, RZ, RZ, R177 ;  /* 0x000000ffffda7224 */ /* 0x000fe400078e00b1 */
[----:B------:R1:W4:Y:S02]  /*6460*/  MUFU.EX2 R189, R3 ;  /* 0x0000000300bd7308 */ /* 0x0003240000000800 */
[----:B-1----:R-:W-:Y:S01]  /*6470*/  FFMA.FTZ R3, R217, c[0x0][0x2d0], -R2 ;  /* 0x0000b400d9037a23 */ /* 0x002fe20000010802 */
[----:B------:R-:W-:-:S05]  /*6480*/  MOV R217, R207 ;  /* 0x000000cf00d97202 */ /* 0x000fca0000000f00 */
[----:B------:R1:W-:Y:S01]  /*6490*/  MUFU.EX2 R219, R3 ;  /* 0x0000000300db7308 */ /* 0x0003e20000000800 */
[C---:B--2---:R-:W-:Y:S08]  /*64a0*/  HMMA.16816.F32.BF16 R60, R4.reuse, R8, R168 ;  /* 0x00000008043c723c */ /* 0x044ff000000418a8 */
[----:B------:R-:W-:Y:S01]  /*64b0*/  HMMA.16816.F32.BF16 R24, R4, R10, R148 ;  /* 0x0000000a0418723c */ /* 0x000fe20000041894 */
[----:B------:R-:W2:Y:S01]  /*64c0*/  LDSM.16.MT88.4 R8, [R231+0x7000] ;  /* 0x00700000e708783b */ /* 0x000ea20000004200 */
[----:B-1----:R-:W-:Y:S01]  /*64d0*/  FFMA.FTZ R3, R134, c[0x0][0x2d0], -R2 ;  /* 0x0000b40086037a23 */ /* 0x002fe20000010802 */
[----:B------:R-:W-:-:S03]  /*64e0*/  MOV R134, R206 ;  /* 0x000000ce00867202 */ /* 0x000fc60000000f00 */
[----:B------:R1:W5:Y:S02]  /*64f0*/  MUFU.EX2 R220, R3 ;  /* 0x0000000300dc7308 */ /* 0x0003640000000800 */
[----:B-1----:R-:W-:Y:S02]  /*6500*/  FFMA.FTZ R3, R216, c[0x0][0x2d0], -R2 ;  /* 0x0000b400d8037a23 */ /* 0x002fe40000010802 */
[----:B------:R-:W-:-:S04]  /*6510*/  IMAD.MOV.U32 R216, RZ, RZ, R205 ;  /* 0x000000ffffd87224 */ /* 0x000fc800078e00cd */
[----:B------:R1:W-:Y:S01]  /*6520*/  MUFU.EX2 R221, R3 ;  /* 0x0000000300dd7308 */ /* 0x0003e20000000800 */
[----:B--2---:R-:W-:Y:S01]  /*6530*/  HMMA.16816.F32.BF16 R56, R4, R8, R164 ;  /* 0x000000080438723c */ /* 0x004fe200000418a4 */
[----:B-1----:R-:W-:Y:S01]  /*6540*/  FFMA.FTZ R3, R133, c[0x0][0x2d0], -R2 ;  /* 0x0000b40085037a23 */ /* 0x002fe20000010802 */
[----:B------:R-:W-:-:S05]  /*6550*/  MOV R133, R199 ;  /* 0x000000c700857202 */ /* 0x000fca0000000f00 */
[----:B------:R1:W2:Y:S01]  /*6560*/  MUFU.EX2 R188, R3 ;  /* 0x0000000300bc7308 */ /* 0x0002a20000000800 */
[----:B------:R-:W-:Y:S01]  /*6570*/  HMMA.16816.F32.BF16 R20, R4, R10, R144 ;  /* 0x0000000a0414723c */ /* 0x000fe20000041890 */
[----:B------:R-:W2:Y:S01]  /*6580*/  LDSM.16.MT88.4 R8, [R232+0x7000] ;  /* 0x00700000e808783b */ /* 0x000ea20000004200 */
[----:B-1----:R-:W-:-:S06]  /*6590*/  MOV R3, R204 ;  /* 0x000000cc00037202 */ /* 0x002fcc0000000f00 */
        /* <DEDUP_REMOVED lines=20> */
[----:B------:R-:W1:Y:S06]  /*66e0*/  LDSM.16.MT88.4 R8, [R231+0x1800] ;  /* 0x00180000e708783b */ /* 0x000e6c0000004200 */
[----:B---3--:R-:W-:-:S02]  /*66f0*/  F2FP.BF16.PACK_AB R4, R192, R179 ;  /* 0x000000b3c004723e */ /* 0x008fc400000010ff */
[----:B----4-:R-:W-:Y:S02]  /*6700*/  F2FP.BF16.PACK_AB R6, R189, R175 ;  /* 0x000000afbd06723e */ /* 0x010fe400000010ff */
[----:B-----5:R-:W-:Y:S02]  /*6710*/  F2FP.BF16.PACK_AB R5, R220, R219 ;  /* 0x000000dbdc05723e */ /* 0x020fe400000010ff */
[----:B------:R-:W-:-:S07]  /*6720*/  F2FP.BF16.PACK_AB R7, R188, R221 ;  /* 0x000000ddbc07723e */ /* 0x000fce00000010ff */
        /* <DEDUP_REMOVED lines=9> */
[----:B------:R-:W-:Y:S02]  /*67c0*/  MOV R53, R196 ;  /* 0x000000c400357202 */ /* 0x000fe40000000f00 */
[----:B------:R-:W-:Y:S01]  /*67d0*/  MOV R55, R198 ;  /* 0x000000c600377202 */ /* 0x000fe20000000f00 */
[C---:B-1----:R-:W-:Y:S07]  /*67e0*/  HMMA.16816.F32.BF16 R208, R4.reuse, R8, R84 ;  /* 0x0000000804d0723c */ /* 0x042fee0000041854 */
[----:B------:R-:W-:Y:S01]  /*67f0*/  MOV R84, R192 ;  /* 0x000000c000547202 */ /* 0x000fe20000000f00 */
[----:B------:R-:W-:Y:S01]  /*6800*/  HMMA.16816.F32.BF16 R200, R4, R10, R48 ;  /* 0x0000000a04c8723c */ /* 0x000fe20000041830 */
[----:B------:R-:W1:Y:S01]  /*6810*/  LDSM.16.MT88.4 R8, [R234+0x1800] ;  /* 0x00180000ea08783b */ /* 0x000e620000004200 */
[----:B------:R-:W-:Y:S01]  /*6820*/  MOV R87, R178 ;  /* 0x000000b200577202 */ /* 0x000fe20000000f00 */
[----:B------:R-:W-:Y:S01]  /*6830*/  IMAD.MOV.U32 R85, RZ, RZ, R52 ;  /* 0x000000ffff557224 */ /* 0x000fe200078e0034 */
[----:B------:R-:W-:-:S02]  /*6840*/  MOV R86, R53 ;  /* 0x0000003500567202 */ /* 0x000fc40000000f00 */
[----:B------:R-:W-:Y:S02]  /*6850*/  MOV R52, R55 ;  /* 0x0000003700347202 */ /* 0x000fe40000000f00 */
[----:B------:R-:W-:Y:S02]  /*6860*/  MOV R49, R176 ;  /* 0x000000b000317202 */ /* 0x000fe40000000f00 */
[----:B------:R-:W-:Y:S02]  /*6870*/  MOV R51, R190 ;  /* 0x000000be00337202 */ /* 0x000fe40000000f00 */
[----:B------:R-:W-:Y:S02]  /*6880*/  MOV R50, R191 ;  /* 0x000000bf00327202 */ /* 0x000fe40000000f00 */
[----:B------:R-:W-:Y:S02]  /*6890*/  MOV R53, R89 ;  /* 0x0000005900357202 */ /* 0x000fe40000000f00 */
[----:B------:R-:W-:Y:S01]  /*68a0*/  MOV R55, R91 ;  /* 0x0000005b00377202 */ /* 0x000fe20000000f00 */
[C---:B-1----:R-:W-:Y:S07]  /*68b0*/  HMMA.16816.F32.BF16 R192, R4.reuse, R8, R80 ;  /* 0x0000000804c0723c */ /* 0x042fee0000041850 */
[----:B------:R-:W-:Y:S01]  /*68c0*/  MOV R83, R175 ;  /* 0x000000af00537202 */ /* 0x000fe20000000f00 */
[----:B------:R-:W-:Y:S01]  /*68d0*/  HMMA.16816.F32.BF16 R184, R4, R10, R44 ;  /* 0x0000000a04b8723c */ /* 0x000fe2000004182c */
[----:B------:R-:W1:Y:S01]  /*68e0*/  LDSM.16.MT88.4 R8, [R233+0x1800] ;  /* 0x00180000e908783b */ /* 0x000e620000004200 */
[----:B------:R-:W-:Y:S01]  /*68f0*/  MOV R82, R189 ;  /* 0x000000bd00527202 */ /* 0x000fe20000000f00 */
[----:B------:R-:W-:-:S05]  /*6900*/  IMAD.MOV.U32 R81, RZ, RZ, R188 ;  /* 0x000000ffff517224 */ /* 0x000fca00078e00bc */
        /* <DEDUP_REMOVED lines=15> */
[----:B------:R-:W-:Y:S01]  /*6a00*/  MOV R27, R87 ;  /* 0x00000057001b7202 */ /* 0x000fe20000000f00 */
[----:B------:R-:W-:Y:S01]  /*6a10*/  IMAD.MOV.U32 R26, RZ, RZ, R88 ;  /* 0x000000ffff1a7224 */ /* 0x000fe200078e0058 */
[----:B------:R-:W-:-:S02]  /*6a20*/  MOV R87, R54 ;  /* 0x0000003600577202 */ /* 0x000fc40000000f00 */
[----:B------:R-:W-:Y:S02]  /*6a30*/  MOV R54, R90 ;  /* 0x0000005a00367202 */ /* 0x000fe40000000f00 */
[----:B------:R-:W-:Y:S02]  /*6a40*/  MOV R24, R217 ;  /* 0x000000d900187202 */ /* 0x000fe40000000f00 */
[----:B------:R-:W-:Y:S01]  /*6a50*/  MOV R25, R218 ;  /* 0x000000da00197202 */ /* 0x000fe20000000f00 */
[C---:B-1----:R-:W-:Y:S08]  /*6a60*/  HMMA.16816.F32.BF16 R88, R4.reuse, R8, R56 ;  /* 0x000000080458723c */ /* 0x042ff00000041838 */
[----:B------:R-:W-:Y:S01]  /*6a70*/  HMMA.16816.F32.BF16 R60, R4, R10, R20 ;  /* 0x0000000a043c723c */ /* 0x000fe20000041814 */
[----:B------:R-:W1:Y:S06]  /*6a80*/  LDSM.16.MT88.4 R8, [R232+0x7800] ;  /* 0x00780000e808783b */ /* 0x000e6c0000004200 */
[----:B------:R-:W-:Y:S01]  /*6a90*/  IMAD.MOV.U32 R23, RZ, RZ, R49 ;  /* 0x000000ffff177224 */ /* 0x000fe200078e0031 */
[----:B------:R-:W-:-:S02]  /*6aa0*/  MOV R22, R50 ;  /* 0x0000003200167202 */ /* 0x000fc40000000f00 */
        /* <DEDUP_REMOVED lines=8> */
[----:B------:R-:W-:-:S03]  /*6b30*/  MOV R101, R83 ;  /* 0x0000005300657202 */ /* 0x000fc60000000f00 */
        /* <DEDUP_REMOVED lines=8> */
[----:B------:R-:W-:Y:S01]  /*6bc0*/  IMAD.MOV.U32 R154, RZ, RZ, R54 ;  /* 0x000000ffff9a7224 */ /* 0x000fe200078e0036 */
[----:B------:R-:W-:-:S02]  /*6bd0*/  MOV R153, R55 ;  /* 0x0000003700997202 */ /* 0x000fc40000000f00 */
[----:B------:R-:W-:Y:S01]  /*6be0*/  MOV R152, R3 ;  /* 0x0000000300987202 */ /* 0x000fe20000000f00 */
[----:B------:R-:W-:Y:S01]  /*6bf0*/  FFMA.FTZ R3, R236, c[0x0][0x2d0], -R0 ;  /* 0x0000b400ec037a23 */ /* 0x000fe20000010800 */
[----:B------:R-:W-:Y:S01]  /*6c00*/  MOV R112, R214 ;  /* 0x000000d600707202 */ /* 0x000fe20000000f00 */
[----:B------:R-:W-:Y:S01]  /*6c10*/  IMAD.MOV.U32 R114, RZ, RZ, R134 ;  /* 0x000000ffff727224 */ /* 0x000fe200078e0086 */
[----:B------:R-:W-:Y:S01]  /*6c20*/  MOV R115, R216 ;  /* 0x000000d800737202 */ /* 0x000fe20000000f00 */
[----:B------:R2:W-:Y:S01]  /*6c30*/  MUFU.EX2 R214, R3 ;  /* 0x0000000300d67308 */ /* 0x0005e20000000800 */
[----:B------:R-:W-:Y:S01]  /*6c40*/  IMAD.MOV.U32 R113, RZ, RZ, R213 ;  /* 0x000000ffff717224 */ /* 0x000fe200078e00d5 */
[----:B------:R-:W-:Y:S01]  /*6c50*/  MOV R236, R103 ;  /* 0x0000006700ec7202 */ /* 0x000fe20000000f00 */
[----:B--2---:R-:W-:Y:S01]  /*6c60*/  FFMA.FTZ R3, R235, c[0x0][0x2d0], -R0 ;  /* 0x0000b400eb037a23 */ /* 0x004fe20000010800 */
[----:B------:R-:W-:-:S04]  /*6c70*/  MOV R235, R102 ;  /* 0x0000006600eb7202 */ /* 0x000fc80000000f00 */
[----:B------:R2:W-:Y:S01]  /*6c80*/  MUFU.EX2 R216, R3 ;  /* 0x0000000300d87308 */ /* 0x0005e20000000800 */
[----:B-1----:R-:W-:Y:S01]  /*6c90*/  HMMA.16816.F32.BF16 R68, R4, R8, R148 ;  /* 0x000000080444723c */ /* 0x002fe20000041894 */
[----:B--2---:R-:W-:Y:S01]  /*6ca0*/  FFMA.FTZ R3, R227, c[0x0][0x2d0], -R0 ;  /* 0x0000b400e3037a23 */ /* 0x004fe20000010800 */
[----:B------:R-:W-:-:S06]  /*6cb0*/  MOV R227, R101 ;  /* 0x0000006500e37202 */ /* 0x000fcc0000000f00 */
[----:B------:R-:W-:Y:S01]  /*6cc0*/  HMMA.16816.F32.BF16 R56, R4, R10, R116 ;  /* 0x0000000a0438723c */ /* 0x000fe20000041874 */
[----:B------:R-:W1:Y:S01]  /*6cd0*/  LDSM.16.MT88.4 R8, [R231+0xa800] ;  /* 0x00a80000e708783b */ /* 0x000e620000004200 */
[----:B------:R2:W-:Y:S01]  /*6ce0*/  MUFU.EX2 R217, R3 ;  /* 0x0000000300d97308 */ /* 0x0005e20000000800 */
[----:B------:R-:W-:Y:S01]  /*6cf0*/  MOV R149, R133 ;  /* 0x0000008500957202 */ /* 0x000fe20000000f00 */
[----:B--2---:R-:W-:Y:S02]  /*6d00*/  FFMA.FTZ R3, R226, c[0x0][0x2d0], -R0 ;  /* 0x0000b400e2037a23 */ /* 0x004fe40000010800 */
[----:B------:R-:W-:-:S04]  /*6d10*/  IMAD.MOV.U32 R226, RZ, RZ, R100 ;  /* 0x000000ffffe27224 */ /* 0x000fc800078e0064 */
[----:B------:R2:W3:Y:S02]  /*6d20*/  MUFU.EX2 R218, R3 ;  /* 0x0000000300da7308 */ /* 0x0004e40000000800 */
[--C-:B--2---:R-:W-:Y:S01]  /*6d30*/  FFMA.FTZ R3, R225, c[0x0][0x2d0], -R2.reuse ;  /* 0x0000b400e1037a23 */ /* 0x104fe20000010802 */
[----:B------:R-:W-:Y:S01]  /*6d40*/  MOV R225, R107 ;  /* 0x0000006b00e17202 */ /* 0x000fe20000000f00 */
[C---:B-1----:R-:W-:Y:S04]  /*6d50*/  HMMA.16816.F32.BF16 R44, R4.reuse, R8, R144 ;  /* 0x00000008042c723c */ /* 0x042fe80000041890 */
[----:B------:R1:W-:Y:S04]  /*6d60*/  MUFU.EX2 R134, R3 ;  /* 0x0000000300867308 */ /* 0x0003e80000000800 */
[----:B------:R-:W-:Y:S01]  /*6d70*/  HMMA.16816.F32.BF16 R32, R4, R10, R136 ;  /* 0x0000000a0420723c */ /* 0x000fe20000041888 */
[----:B------:R-:W2:Y:S01]  /*6d80*/  LDSM.16.MT88.4 R8, [R232+0xa800] ;  /* 0x00a80000e808783b */ /* 0x000ea20000004200 */
[----:B-1----:R-:W-:Y:S01]  /*6d90*/  FFMA.FTZ R3, R222, c[0x0][0x2d0], -R2 ;  /* 0x0000b400de037a23 */ /* 0x002fe20000010802 */
[----:B------:R-:W-:-:S03]  /*6da0*/  MOV R222, R105 ;  /* 0x0000006900de7202 */ /* 0x000fc60000000f00 */
[----:B------:R1:W-:Y:S02]  /*6db0*/  MUFU.EX2 R213, R3 ;  /* 0x0000000300d57308 */ /* 0x0003e40000000800 */
[----:B-1----:R-:W-:Y:S02]  /*6dc0*/  FFMA.FTZ R3, R224, c[0x0][0x2d0], -R2 ;  /* 0x0000b400e0037a23 */ /* 0x002fe40000010802 */
[----:B------:R-:W-:Y:S01]  /*6dd0*/  IMAD.MOV.U32 R224, RZ, RZ, R104 ;  /* 0x000000ffffe07224 */ /* 0x000fe200078e0068 */
[C---:B--2---:R-:W-:Y:S01]  /*6de0*/  HMMA.16816.F32.BF16 R80, R4.reuse, R8, R140 ;  /* 0x000000080450723c */ /* 0x044fe2000004188c */
[----:B------:R-:W-:Y:S07]  /*6df0*/  LDSM.16.MT88.4 R140, [R231+0x2800] ;  /* 0x00280000e78c783b */ /* 0x000fee0000004200 */
[----:B------:R-:W-:Y:S01]  /*6e00*/  HMMA.16816.F32.BF16 R72, R4, R10, R128 ;  /* 0x0000000a0448723c */ /* 0x000fe20000041880 */
[----:B------:R-:W1:Y:S06]  /*6e10*/  LDSM.16.MT88.4 R8, [R234+0xa800] ;  /* 0x00a80000ea08783b */ /* 0x000e6c0000004200 */
[----:B------:R-:W-:Y:S01]  /*6e20*/  IMAD.MOV.U32 R129, RZ, RZ, R152 ;  /* 0x000000ffff817224 */ /* 0x000fe200078e0098 */
[----:B------:R-:W-:-:S02]  /*6e30*/  MOV R128, R153 ;  /* 0x0000009900807202 */ /* 0x000fc40000000f00 */
[----:B------:R-:W-:Y:S02]  /*6e40*/  MOV R131, R114 ;  /* 0x0000007200837202 */ /* 0x000fe40000000f00 */
[----:B------:R-:W-:Y:S01]  /*6e50*/  MOV R130, R115 ;  /* 0x0000007300827202 */ /* 0x000fe20000000f00 */
[C---:B-1----:R-:W-:Y:S08]  /*6e60*/  HMMA.16816.F32.BF16 R64, R4.reuse, R8, R108 ;  /* 0x000000080440723c */ /* 0x042ff0000004186c */
[C---:B------:R-:W-:Y:S01]  /*6e70*/  HMMA.16816.F32.BF16 R52, R4.reuse, R10, R96 ;  /* 0x0000000a0434723c */ /* 0x040fe20000041860 */
[----:B------:R-:W1:Y:S07]  /*6e80*/  LDSM.16.MT88.4 R8, [R233+0xa800] ;  /* 0x00a80000e908783b */ /* 0x000e6e0000004200 */
[C---:B-1----:R-:W-:Y:S08]  /*6e90*/  HMMA.16816.F32.BF16 R40, R4.reuse, R8, R92 ;  /* 0x000000080428723c */ /* 0x042ff0000004185c */
[----:B------:R-:W-:Y:S01]  /*6ea0*/  HMMA.16816.F32.BF16 R28, R4, R10, R16 ;  /* 0x0000000a041c723c */ /* 0x000fe20000041810 */
[----:B------:R-:W1:Y:S04]  /*6eb0*/  LDSM.16.MT88.4 R8, [R231+0x2000] ;  /* 0x00200000e708783b */ /* 0x000e680000004200 */
[----:B------:R-:W2:Y:S02]  /*6ec0*/  LDSM.16.MT88.4 R16, [R234+0x2000] ;  /* 0x00200000ea10783b */ /* 0x000ea40000004200 */
[----:B------:R-:W-:Y:S01]  /*6ed0*/  FFMA.FTZ R4, R223, c[0x0][0x2d0], -R2 ;  /* 0x0000b400df047a23 */ /* 0x000fe20000010802 */
[----:B---3--:R-:W-:Y:S01]  /*6ee0*/  F2FP.BF16.PACK_AB R6, R218, R217 ;  /* 0x000000d9da06723e */ /* 0x008fe200000010ff */
[----:B------:R-:W-:Y:S01]  /*6ef0*/  FADD.FTZ R5, R23, R22 ;  /* 0x0000001617057221 */ /* 0x000fe20000010000 */
[----:B------:R-:W-:Y:S01]  /*6f00*/  MOV R22, R27 ;  /* 0x0000001b00167202 */ /* 0x000fe20000000f00 */
[----:B------:R3:W4:Y:S01]  /*6f10*/  MUFU.EX2 R212, R4 ;  /* 0x0000000400d47308 */ /* 0x0007220000000800 */
[----:B------:R-:W-:Y:S01]  /*6f20*/  MOV R23, R15 ;  /* 0x0000000f00177202 */ /* 0x000fe20000000f00 */
[----:B------:R-:W-:Y:S01]  /*6f30*/  FADD.FTZ R25, R25, R5 ;  /* 0x0000000519197221 */ /* 0x000fe20000010000 */
[----:B------:R-:W-:Y:S01]  /*6f40*/  MOV R27, R14 ;  /* 0x0000000e001b7202 */ /* 0x000fe20000000f00 */
[--C-:B------:R-:W-:Y:S01]  /*6f50*/  FFMA.FTZ R15, R247, c[0x0][0x2d0], -R0.reuse ;  /* 0x0000b400f70f7a23 */ /* 0x100fe20000010800 */
[----:B------:R-:W-:Y:S01]  /*6f60*/  MOV R247, R155 ;  /* 0x0000009b00f77202 */ /* 0x000fe20000000f00 */
[----:B------:R-:W-:Y:S01]  /*6f70*/  FFMA.FTZ R14, R244, c[0x0][0x2d0], -R0 ;  /* 0x0000b400f40e7a23 */ /* 0x000fe20000010800 */
[----:B------:R-:W-:-:S02]  /*6f80*/  MOV R244, R154 ;  /* 0x0000009a00f47202 */ /* 0x000fc40000000f00 */
[----:B------:R-:W-:Y:S01]  /*6f90*/  MOV R223, R106 ;  /* 0x0000006a00df7202 */ /* 0x000fe20000000f00 */
[----:B------:R-:W-:Y:S01]  /*6fa0*/  MUFU.EX2 R15, R15 ;  /* 0x0000000f000f7308 */ /* 0x000fe20000000800 */
[----:B------:R-:W-:Y:S01]  /*6fb0*/  MOV R150, R27 ;  /* 0x0000001b00967202 */ /* 0x000fe20000000f00 */
[----:B---3--:R-:W-:Y:S01]  /*6fc0*/  FADD.FTZ R4, R113, R112 ;  /* 0x0000007071047221 */ /* 0x008fe20000010000 */
[----:B----4-:R-:W-:-:S03]  /*6fd0*/  F2FP.BF16.PACK_AB R5, R212, R134 ;  /* 0x00000086d405723e */ /* 0x010fc600000010ff */
[----:B------:R-:W-:Y:S02]  /*6fe0*/  FADD.FTZ R4, R215, R4 ;  /* 0x00000004d7047221 */ /* 0x000fe40000010000 */
[----:B------:R3:W4:Y:S02]  /*6ff0*/  MUFU.EX2 R215, R3 ;  /* 0x0000000300d77308 */ /* 0x0007240000000800 */
[----:B---3--:R-:W-:Y:S01]  /*7000*/  FADD.FTZ R3, R26, R4 ;  /* 0x000000041a037221 */ /* 0x008fe20000010000 */
[----:B------:R-:W-:Y:S01]  /*7010*/  F2FP.BF16.PACK_AB R4, R216, R214 ;  /* 0x000000d6d804723e */ /* 0x000fe200000010ff */
[----:B------:R-:W-:Y:S01]  /*7020*/  IMAD.MOV.U32 R26, RZ, RZ, R13 ;  /* 0x000000ffff1a7224 */ /* 0x000fe200078e000d */
[----:B----4-:R-:W-:Y:S01]  /*7030*/  F2FP.BF16.PACK_AB R7, R215, R213 ;  /* 0x000000d5d707723e */ /* 0x010fe200000010ff */
[--C-:B------:R-:W-:Y:S02]  /*7040*/  FFMA.FTZ R13, R238, c[0x0][0x2d0], -R0.reuse ;  /* 0x0000b400ee0d7a23 */ /* 0x100fe40000010800 */
[----:B------:R-:W-:Y:S01]  /*7050*/  FFMA.FTZ R0, R237, c[0x0][0x2d0], -R0 ;  /* 0x0000b400ed007a23 */ /* 0x000fe20000010800 */
[----:B------:R-:W-:Y:S01]  /*7060*/  MOV R237, R21 ;  /* 0x0000001500ed7202 */ /* 0x000fe20000000f00 */
[----:B------:R-:W-:Y:S01]  /*7070*/  IMAD.MOV.U32 R238, RZ, RZ, R20 ;  /* 0x000000ffffee7224 */ /* 0x000fe200078e0014 */
[----:B------:R-:W-:Y:S01]  /*7080*/  MUFU.EX2 R27, R13 ;  /* 0x0000000d001b7308 */ /* 0x000fe20000000800 */
[----:B-1----:R-:W-:Y:S01]  /*7090*/  HMMA.16816.F32.BF16 R136, R4, R8, R180 ;  /* 0x000000080488723c */ /* 0x002fe200000418b4 */
[----:B------:R-:W-:-:S02]  /*70a0*/  FADD.FTZ R24, R24, R3 ;  /* 0x0000000318187221 */ /* 0x000fc40000010000 */
[----:B------:R-:W-:Y:S02]  /*70b0*/  FFMA.FTZ R3, R249, c[0x0][0x2d0], -R2 ;  /* 0x0000b400f9037a23 */ /* 0x000fe40000010802 */
[----:B------:R-:W-:Y:S02]  /*70c0*/  IMAD.MOV.U32 R151, RZ, RZ, R26 ;  /* 0x000000ffff977224 */ /* 0x000fe400078e001a */
[----:B------:R-:W-:Y:S01]  /*70d0*/  MOV R183, R22 ;  /* 0x0000001600b77202 */ /* 0x000fe20000000f00 */
[C---:B------:R-:W-:Y:S01]  /*70e0*/  HMMA.16816.F32.BF16 R92, R4.reuse, R10, R160 ;  /* 0x0000000a045c723c */ /* 0x040fe200000418a0 */
[----:B------:R-:W-:Y:S01]  /*70f0*/  MOV R182, R23 ;  /* 0x0000001700b67202 */ /* 0x000fe20000000f00 */
[----:B------:R-:W1:Y:S01]  /*7100*/  LDSM.16.MT88.4 R8, [R233+0x2000] ;  /* 0x00200000e908783b */ /* 0x000e620000004200 */
[----:B------:R3:W4:Y:S03]  /*7110*/  MUFU.EX2 R133, R0 ;  /* 0x0000000000857308 */ /* 0x0007260000000800 */
[----:B------:R-:W5:Y:S02]  /*7120*/  LDSM.16.MT88.4 R20, [R232+0x2000] ;  /* 0x00200000e814783b */ /* 0x000f640000004200 */
[C---:B--2---:R-:W-:Y:S03]  /*7130*/  HMMA.16816.F32.BF16 R152, R4.reuse, R16, R192 ;  /* 0x000000100498723c */ /* 0x044fe600000418c0 */
[----:B------:R-:W2:Y:S05]  /*7140*/  MUFU.EX2 R26, R14 ;  /* 0x0000000e001a7308 */ /* 0x000eaa0000000800 */
[----:B------:R-:W-:Y:S01]  /*7150*/  HMMA.16816.F32.BF16 R100, R4, R18, R184 ;  /* 0x000000120464723c */ /* 0x000fe200000418b8 */
[----:B------:R-:W2:Y:S01]  /*7160*/  LDSM.16.MT88.4 R16, [R232+0x5000] ;  /* 0x00500000e810783b */ /* 0x000ea20000004200 */
[----:B---3--:R-:W-:-:S06]  /*7170*/  FFMA.FTZ R0, R251, c[0x0][0x2d0], -R2 ;  /* 0x0000b400fb007a23 */ /* 0x008fcc0000010802 */
[C---:B-1----:R-:W-:Y:S08]  /*7180*/  HMMA.16816.F32.BF16 R160, R4.reuse, R8, R176 ;  /* 0x0000000804a0723c */ /* 0x042ff000000418b0 */
[C---:B-----5:R-:W-:Y:S08]  /*7190*/  HMMA.16816.F32.BF16 R144, R4.reuse, R20, R208 ;  /* 0x000000140490723c */ /* 0x060ff000000418d0 */
[C---:B------:R-:W-:Y:S01]  /*71a0*/  HMMA.16816.F32.BF16 R96, R4.reuse, R22, R200 ;  /* 0x000000160460723c */ /* 0x040fe200000418c8 */
[----:B------:R-:W1:Y:S07]  /*71b0*/  LDSM.16.MT88.4 R20, [R231+0x5000] ;  /* 0x00500000e714783b */ /* 0x000e6e0000004200 */
[C---:B------:R-:W-:Y:S01]  /*71c0*/  HMMA.16816.F32.BF16 R104, R4.reuse, R10, R168 ;  /* 0x0000000a0468723c */ /* 0x040fe200000418a8 */
[----:B------:R-:W3:Y:S07]  /*71d0*/  LDSM.16.MT88.4 R8, [R234+0x5000] ;  /* 0x00500000ea08783b */ /* 0x000eee0000004200 */
[C---:B--2---:R-:W-:Y:S08]  /*71e0*/  HMMA.16816.F32.BF16 R176, R4.reuse, R16, R188 ;  /* 0x0000001004b0723c */ /* 0x044ff000000418bc */
[C---:B-1----:R-:W-:Y:S08]  /*71f0*/  HMMA.16816.F32.BF16 R168, R4.reuse, R20, R204 ;  /* 0x0000001404a8723c */ /* 0x042ff000000418cc */
[C---:B------:R-:W-:Y:S01]  /*7200*/  HMMA.16816.F32.BF16 R108, R4.reuse, R22, R196 ;  /* 0x00000016046c723c */ /* 0x040fe200000418c4 */
[----:B------:R-:W1:Y:S07]  /*7210*/  LDSM.16.MT88.4 R20, [R233+0x5000] ;  /* 0x00500000e914783b */ /* 0x000e6e0000004200 */
[C---:B------:R-:W-:Y:S01]  /*7220*/  HMMA.16816.F32.BF16 R204, R4.reuse, R18, R172 ;  /* 0x0000001204cc723c */ /* 0x040fe200000418ac */
[----:B------:R-:W2:Y:S04]  /*7230*/  LDSM.16.MT88.4 R16, [R231+0x8000] ;  /* 0x00800000e710783b */ /* 0x000ea80000004200 */
[----:B------:R-:W-:Y:S03]  /*7240*/  LDSM.16.MT88.4 R172, [R231+0x5800] ;  /* 0x00580000e7ac783b */ /* 0x000fe60000004200 */
[C---:B---3--:R-:W-:Y:S01]  /*7250*/  HMMA.16816.F32.BF16 R200, R4.reuse, R8, R164 ;  /* 0x0000000804c8723c */ /* 0x048fe200000418a4 */
[----:B------:R-:W-:Y:S07]  /*7260*/  LDSM.16.MT88.4 R164, [R233+0x2800] ;  /* 0x00280000e9a4783b */ /* 0x000fee0000004200 */
[C---:B------:R-:W-:Y:S01]  /*7270*/  HMMA.16816.F32.BF16 R196, R4.reuse, R10, R124 ;  /* 0x0000000a04c4723c */ /* 0x040fe2000004187c */
[----:B------:R-:W3:Y:S07]  /*7280*/  LDSM.16.MT88.4 R8, [R232+0x8000] ;  /* 0x00800000e808783b */ /* 0x000eee0000004200 */
[C---:B-1----:R-:W-:Y:S01]  /*7290*/  HMMA.16816.F32.BF16 R184, R4.reuse, R20, R156 ;  /* 0x0000001404b8723c */ /* 0x042fe2000004189c */
[----:B------:R-:W-:Y:S07]  /*72a0*/  LDSM.16.MT88.4 R156, [R234+0x2800] ;  /* 0x00280000ea9c783b */ /* 0x000fee0000004200 */
        /* <DEDUP_REMOVED lines=13> */
[----:B------:R-:W2:Y:S04]  /*7380*/  LDSM.16.MT88.4 R16, [R234+0xb000] ;  /* 0x00b00000ea10783b */ /* 0x000ea80000004200 */
[----:B------:R-:W-:Y:S03]  /*7390*/  LDSM.16.MT88.4 R56, [R234+0x5800] ;  /* 0x00580000ea38783b */ /* 0x000fe60000004200 */
[C---:B---3--:R-:W-:Y:S08]  /*73a0*/  HMMA.16816.F32.BF16 R44, R4.reuse, R8, R44 ;  /* 0x00000008042c723c */ /* 0x048ff0000004182c */
[C---:B------:R-:W-:Y:S01]  /*73b0*/  HMMA.16816.F32.BF16 R32, R4.reuse, R10, R32 ;  /* 0x0000000a0420723c */ /* 0x040fe20000041820 */
[----:B------:R-:W3:Y:S07]  /*73c0*/  LDSM.16.MT88.4 R8, [R233+0xb000] ;  /* 0x00b00000e908783b */ /* 0x000eee0000004200 */
[C---:B-1----:R-:W-:Y:S01]  /*73d0*/  HMMA.16816.F32.BF16 R36, R4.reuse, R20, R80 ;  /* 0x000000140424723c */ /* 0x042fe20000041850 */
[----:B------:R-:W-:Y:S07]  /*73e0*/  LDSM.16.MT88.4 R80, [R232+0x8800] ;  /* 0x00880000e850783b */ /* 0x000fee0000004200 */
[C---:B------:R-:W-:Y:S01]  /*73f0*/  HMMA.16816.F32.BF16 R20, R4.reuse, R22, R72 ;  /* 0x000000160414723c */ /* 0x040fe20000041848 */
[----:B------:R-:W1:Y:S07]  /*7400*/  LDSM.16.MT88.4 R72, [R231+0x8800] ;  /* 0x00880000e748783b */ /* 0x000e6e0000004200 */
[C---:B--2---:R-:W-:Y:S01]  /*7410*/  HMMA.16816.F32.BF16 R208, R4.reuse, R16, R64 ;  /* 0x0000001004d0723c */ /* 0x044fe20000041840 */
[----:B------:R-:W-:Y:S07]  /*7420*/  LDSM.16.MT88.4 R64, [R233+0x5800] ;  /* 0x00580000e940783b */ /* 0x000fee0000004200 */
[C---:B------:R-:W-:Y:S08]  /*7430*/  HMMA.16816.F32.BF16 R16, R4.reuse, R18, R52 ;  /* 0x000000120410723c */ /* 0x040ff00000041834 */
[C---:B---3--:R-:W-:Y:S07]  /*7440*/  HMMA.16816.F32.BF16 R40, R4.reuse, R8, R40 ;  /* 0x000000080428723c */ /* 0x048fee0000041828 */
[----:B------:R-:W-:Y:S01]  /*7450*/  IMAD.MOV.U32 R9, RZ, RZ, R130 ;  /* 0x000000ffff097224 */ /* 0x000fe200078e0082 */
[----:B------:R-:W-:Y:S01]  /*7460*/  HMMA.16816.F32.BF16 R28, R4, R10, R28 ;  /* 0x0000000a041c723c */ /* 0x000fe2000004181c */
[----:B------:R2:W-:Y:S01]  /*7470*/  MUFU.EX2 R7, R0 ;  /* 0x0000000000077308 */ /* 0x0005e20000000800 */
[----:B------:R-:W-:Y:S01]  /*7480*/  MOV R8, R131 ;  /* 0x0000008300087202 */ /* 0x000fe20000000f00 */
[----:B------:R-:W3:Y:S04]  /*7490*/  LDL R5, [R1+0x40] ;  /* 0x0000400001057983 */ /* 0x000ee80000100800 */
[----:B------:R-:W-:-:S02]  /*74a0*/  FADD.FTZ R4, R149, R25 ;  /* 0x0000001995047221 */ /* 0x000fc40000010000 */
[----:B------:R-:W-:Y:S02]  /*74b0*/  MUFU.EX2 R6, R3 ;  /* 0x0000000300067308 */ /* 0x000fe40000000800 */
[----:B------:R-:W-:Y:S02]  /*74c0*/  FADD.FTZ R4, R151, R4 ;  /* 0x0000000497047221 */ /* 0x000fe40000010000 */
[--C-:B--2---:R-:W-:Y:S02]  /*74d0*/  FFMA.FTZ R0, R250, c[0x0][0x2d0], -R2.reuse ;  /* 0x0000b400fa007a23 */ /* 0x104fe40000010802 */
[----:B------:R-:W-:Y:S02]  /*74e0*/  FFMA.FTZ R2, R248, c[0x0][0x2d0], -R2 ;  /* 0x0000b400f8027a23 */ /* 0x000fe40000010802 */
[----:B------:R2:W5:Y:S08]  /*74f0*/  MUFU.EX2 R14, R0 ;  /* 0x00000000000e7308 */ /* 0x0005700000000800 */
[----:B------:R1:W1:Y:S01]  /*7500*/  MUFU.EX2 R13, R2 ;  /* 0x00000002000d7308 */ /* 0x0002620000000800 */
[----:B--2---:R-:W-:Y:S01]  /*7510*/  FADD.FTZ R0, R150, R24 ;  /* 0x0000001896007221 */ /* 0x004fe20000010000 */
[----:B----4-:R-:W-:Y:S01]  /*7520*/  F2FP.BF16.PACK_AB R130, R133, R27 ;  /* 0x0000001b8582723e */ /* 0x010fe200000010ff */
[----:B------:R-:W-:Y:S02]  /*7530*/  LDSM.16.MT88.4 R148, [R232+0x2800] ;  /* 0x00280000e894783b */ /* 0x000fe40000004200 */
[----:B------:R-:W-:-:S02]  /*7540*/  FADD.FTZ R0, R182, R0 ;  /* 0x00000000b6007221 */ /* 0x000fc40000010000 */
[----:B-1----:R-:W-:Y:S02]  /*7550*/  FADD.FTZ R2, R183, R4 ;  /* 0x00000004b7027221 */ /* 0x002fe40000010000 */
[----:B------:R-:W-:Y:S01]  /*7560*/  FADD.FTZ R3, R237, R0 ;  /* 0x00000000ed037221 */ /* 0x000fe20000010000 */
[----:B------:R-:W-:Y:S01]  /*7570*/  MOV R237, R129 ;  /* 0x0000008100ed7202 */ /* 0x000fe20000000f00 */
[----:B------:R-:W-:Y:S01]  /*7580*/  FADD.FTZ R0, R238, R2 ;  /* 0x00000002ee007221 */ /* 0x000fe20000010000 */
[----:B------:R-:W-:Y:S01]  /*7590*/  MOV R238, R128 ;  /* 0x0000008000ee7202 */ /* 0x000fe20000000f00 */
[----:B------:R-:W-:Y:S01]  /*75a0*/  LDSM.16.MT88.4 R180, [R232+0x5800] ;  /* 0x00580000e8b4783b */ /* 0x000fe20000004200 */
[----:B------:R-:W-:Y:S02]  /*75b0*/  F2FP.BF16.PACK_AB R128, R26, R15 ;  /* 0x0000000f1a80723e */ /* 0x000fe400000010ff */
[----:B-----5:R-:W-:Y:S02]  /*75c0*/  F2FP.BF16.PACK_AB R129, R14, R7 ;  /* 0x000000070e81723e */ /* 0x020fe400000010ff */
[----:B------:R-:W-:-:S07]  /*75d0*/  F2FP.BF16.PACK_AB R131, R13, R6 ;  /* 0x000000060d83723e */ /* 0x000fce00000010ff */
[C---:B------:R-:W-:Y:S01]  /*75e0*/  HMMA.16816.F32.BF16 R68, R128.reuse, R72, R112 ;  /* 0x000000488044723c */ /* 0x040fe20000041870 */
[----:B------:R-:W1:Y:S07]  /*75f0*/  LDSM.16.MT88.4 R112, [R232+0xb800] ;  /* 0x00b80000e870783b */ /* 0x000e6e0000004200 */
[C---:B------:R-:W-:Y:S08]  /*7600*/  HMMA.16816.F32.BF16 R168, R128.reuse, R172, R168 ;  /* 0x000000ac80a8723c */ /* 0x040ff000000418a8 */
[C---:B------:R-:W-:Y:S08]  /*7610*/  HMMA.16816.F32.BF16 R172, R128.reuse, R174, R108 ;  /* 0x000000ae80ac723c */ /* 0x040ff0000004186c */
[C---:B-1----:R-:W-:Y:S08]  /*7620*/  HMMA.16816.F32.BF16 R108, R128.reuse, R112, R36 ;  /* 0x00000070806c723c */ /* 0x042ff00000041824 */
[----:B------:R-:W-:Y:S01]  /*7630*/  HMMA.16816.F32.BF16 R112, R128, R114, R20 ;  /* 0x000000728070723c */ /* 0x000fe20000041814 */
[----:B------:R-:W2:Y:S01]  /*7640*/  LDL.LU R20, [R1+0x4] ;  /* 0x0000040001147983 */ /* 0x000ea20000300800 */
[----:B------:R-:W-:-:S02]  /*7650*/  FADD.FTZ R0, R8, R0 ;  /* 0x0000000008007221 */ /* 0x000fc40000010000 */
[----:B------:R-:W-:Y:S02]  /*7660*/  FADD.FTZ R2, R9, R3 ;  /* 0x0000000309027221 */ /* 0x000fe40000010000 */
[----:B------:R-:W-:Y:S01]  /*7670*/  FADD.FTZ R0, R237, R0 ;  /* 0x00000000ed007221 */ /* 0x000fe20000010000 */
[----:B------:R-:W-:Y:S01]  /*7680*/  MOV R4, c[0x0][0x2c4] ;  /* 0x0000b10000047a02 */ /* 0x000fe20000000f00 */
[----:B------:R-:W-:Y:S01]  /*7690*/  FADD.FTZ R2, R238, R2 ;  /* 0x00000002ee027221 */ /* 0x000fe20000010000 */
[----:B------:R-:W-:Y:S01]  /*76a0*/  MOV R24, c[0x0][0x2ac] ;  /* 0x0000ab0000187a02 */ /* 0x000fe20000000f00 */
[----:B------:R-:W-:Y:S01]  /*76b0*/  FADD.FTZ R0, R244, R0 ;  /* 0x00000000f4007221 */ /* 0x000fe20000010000 */
[----:B------:R-:W-:Y:S01]  /*76c0*/  HMMA.16816.F32.BF16 R144, R128, R148, R144 ;  /* 0x000000948090723c */ /* 0x000fe20000041890 */
[----:B------:R-:W-:Y:S01]  /*76d0*/  FADD.FTZ R2, R247, R2 ;  /* 0x00000002f7027221 */ /* 0x000fe20000010000 */
[----:B------:R-:W-:Y:S01]  /*76e0*/  ISETP.NE.AND P1, PT, R4, 0x1, PT ;  /* 0x000000010400780c */ /* 0x000fe20003f25270 */
[----:B------:R-:W-:Y:S01]  /*76f0*/  FADD.FTZ R0, R224, R0 ;  /* 0x00000000e0007221 */ /* 0x000fe20000010000 */
[----:B------:R-:W-:Y:S01]  /*7700*/  LDSM.16.MT88.4 R8, [R233+0xb800] ;  /* 0x00b80000e908783b */ /* 0x000fe20000004200 */
[----:B------:R-:W-:-:S02]  /*7710*/  FADD.FTZ R2, R222, R2 ;  /* 0x00000002de027221 */ /* 0x000fc40000010000 */
[----:B------:R-:W-:Y:S02]  /*7720*/  FADD.FTZ R0, R223, R0 ;  /* 0x00000000df007221 */ /* 0x000fe40000010000 */
[----:B------:R-:W-:Y:S02]  /*7730*/  FADD.FTZ R2, R225, R2 ;  /* 0x00000002e1027221 */ /* 0x000fe40000010000 */
[----:B------:R-:W-:Y:S02]  /*7740*/  FADD.FTZ R0, R219, R0 ;  /* 0x00000000db007221 */ /* 0x000fe40000010000 */
[----:B------:R-:W-:Y:S02]  /*7750*/  FADD.FTZ R4, R226, R2 ;  /* 0x00000002e2047221 */ /* 0x000fe40000010000 */
[----:B------:R-:W-:Y:S02]  /*7760*/  FADD.FTZ R3, R220, R0 ;  /* 0x00000000dc037221 */ /* 0x000fe40000010000 */
[----:B------:R-:W-:Y:S01]  /*7770*/  IMAD R24, R24, c[0x0][0x1d0], RZ ;  /* 0x0000740018187a24 */ /* 0x000fe200078e02ff */
[C---:B------:R-:W-:Y:S01]  /*7780*/  HMMA.16816.F32.BF16 R148, R128.reuse, R150, R96 ;  /* 0x000000968094723c */ /* 0x040fe20000041860 */
[----:B------:R-:W1:Y:S07]  /*7790*/  LDSM.16.MT88.4 R96, [R233+0x8800] ;  /* 0x00880000e960783b */ /* 0x000e6e0000004200 */
[C---:B------:R-:W-:Y:S08]  /*77a0*/  HMMA.16816.F32.BF16 R160, R128.reuse, R164, R160 ;  /* 0x000000a480a0723c */ /* 0x040ff000000418a0 */
[C---:B------:R-:W-:Y:S08]  /*77b0*/  HMMA.16816.F32.BF16 R60, R128.reuse, R64, R184 ;  /* 0x00000040803c723c */ /* 0x040ff000000418b8 */
[C---:B------:R-:W-:Y:S01]  /*77c0*/  HMMA.16816.F32.BF16 R164, R128.reuse, R166, R104 ;  /* 0x000000a680a4723c */ /* 0x040fe20000041868 */
[----:B------:R-:W-:Y:S07]  /*77d0*/  LDSM.16.MT88.4 R104, [R231+0xb800] ;  /* 0x00b80000e768783b */ /* 0x000fee0000004200 */
[C---:B------:R-:W-:Y:S01]  /*77e0*/  HMMA.16816.F32.BF16 R64, R128.reuse, R66, R120 ;  /* 0x000000428040723c */ /* 0x040fe20000041878 */
[----:B------:R-:W-:Y:S07]  /*77f0*/  LDSM.16.MT88.4 R120, [R234+0xb800] ;  /* 0x00b80000ea78783b */ /* 0x000fee0000004200 */
[C---:B------:R-:W-:Y:S01]  /*7800*/  HMMA.16816.F32.BF16 R72, R128.reuse, R74, R88 ;  /* 0x0000004a8048723c */ /* 0x040fe20000041858 */
[----:B------:R-:W4:Y:S07]  /*7810*/  LDSM.16.MT88.4 R88, [R234+0x8800] ;  /* 0x00880000ea58783b */ /* 0x000f2e0000004200 */
[C---:B------:R-:W-:Y:S08]  /*7820*/  HMMA.16816.F32.BF16 R136, R128.reuse, R140, R136 ;  /* 0x0000008c8088723c */ /* 0x040ff00000041888 */
[C---:B------:R-:W-:Y:S08]  /*7830*/  HMMA.16816.F32.BF16 R140, R128.reuse, R142, R92 ;  /* 0x0000008e808c723c */ /* 0x040ff0000004185c */
[C---:B------:R-:W-:Y:S08]  /*7840*/  HMMA.16816.F32.BF16 R152, R128.reuse, R156, R152 ;  /* 0x0000009c8098723c */ /* 0x040ff00000041898 */
[C---:B-1----:R-:W-:Y:S08]  /*7850*/  HMMA.16816.F32.BF16 R92, R128.reuse, R96, R124 ;  /* 0x00000060805c723c */ /* 0x042ff0000004187c */
[C---:B------:R-:W-:Y:S08]  /*7860*/  HMMA.16816.F32.BF16 R156, R128.reuse, R158, R100 ;  /* 0x0000009e809c723c */ /* 0x040ff00000041864 */
[C---:B------:R-:W-:Y:S08]  /*7870*/  HMMA.16816.F32.BF16 R96, R128.reuse, R98, R116 ;  /* 0x000000628060723c */ /* 0x040ff00000041874 */
[----:B------:R-:W-:Y:S01]  /*7880*/  HMMA.16816.F32.BF16 R176, R128, R180, R176 ;  /* 0x000000b480b0723c */ /* 0x000fe200000418b0 */
[----:B---3--:R-:W-:Y:S01]  /*7890*/  @P1 IMAD.HI.U32 R2, R5, c[0x0][0x2c8], RZ ;  /* 0x0000b20005021a27 */ /* 0x008fe200078e00ff */
[----:B------:R-:W-:-:S03]  /*78a0*/  MOV R0, R5 ;  /* 0x0000000500007202 */ /* 0x000fc60000000f00 */
[----:B------:R-:W-:Y:S02]  /*78b0*/  FADD.FTZ R5, R227, R4 ;  /* 0x00000004e3057221 */ /* 0x000fe40000010000 */
[----:B------:R-:W-:Y:S01]  /*78c0*/  FADD.FTZ R4, R221, R3 ;  /* 0x00000003dd047221 */ /* 0x000fe20000010000 */
[----:B------:R-:W-:Y:S01]  /*78d0*/  @P1 SHF.R.U32.HI R0, RZ, c[0x0][0x2cc], R2 ;  /* 0x0000b300ff001a19 */ /* 0x000fe20000011602 */
[----:B------:R-:W-:Y:S02]  /*78e0*/  FADD.FTZ R3, R235, R5 ;  /* 0x00000005eb037221 */ /* 0x000fe40000010000 */
[----:B------:R-:W-:Y:S01]  /*78f0*/  FADD.FTZ R2, R236, R4 ;  /* 0x00000004ec027221 */ /* 0x000fe20000010000 */
[----:B------:R-:W-:Y:S01]  /*7900*/  IADD3 R4, R0, -c[0x0][0x168], R24 ;  /* 0x80005a0000047a10 */ /* 0x000fe20007ffe018 */
[----:B------:R-:W-:Y:S02]  /*7910*/  FADD.FTZ R3, R214, R3 ;  /* 0x00000003d6037221 */ /* 0x000fe40000010000 */
[----:B------:R-:W-:-:S02]  /*7920*/  FADD.FTZ R0, R134, R2 ;  /* 0x0000000286007221 */ /* 0x000fc40000010000 */
[----:B------:R-:W-:Y:S02]  /*7930*/  FADD.FTZ R2, R216, R3 ;  /* 0x00000003d8027221 */ /* 0x000fe40000010000 */
[----:B------:R-:W-:Y:S02]  /*7940*/  FADD.FTZ R0, R212, R0 ;  /* 0x00000000d4007221 */ /* 0x000fe40000010000 */
[----:B------:R-:W-:Y:S02]  /*7950*/  FADD.FTZ R2, R217, R2 ;  /* 0x00000002d9027221 */ /* 0x000fe40000010000 */
[----:B------:R-:W-:Y:S02]  /*7960*/  FADD.FTZ R0, R213, R0 ;  /* 0x00000000d5007221 */ /* 0x000fe40000010000 */
[----:B------:R-:W-:Y:S02]  /*7970*/  FADD.FTZ R2, R218, R2 ;  /* 0x00000002da027221 */ /* 0x000fe40000010000 */
[----:B------:R-:W-:-:S02]  /*7980*/  FADD.FTZ R0, R215, R0 ;  /* 0x00000000d7007221 */ /* 0x000fc40000010000 */
[----:B------:R-:W-:-:S04]  /*7990*/  IMAD.HI R3, R4, 0x2aaaaaab, RZ ;  /* 0x2aaaaaab04037827 */ /* 0x000fc800078e02ff */
[----:B------:R-:W-:Y:S02]  /*79a0*/  FADD.FTZ R0, R7, R0 ;  /* 0x0000000007007221 */ /* 0x000fe40000010000 */
[----:B------:R-:W-:Y:S01]  /*79b0*/  FADD.FTZ R2, R15, R2 ;  /* 0x000000020f027221 */ /* 0x000fe20000010000 */
[----:B------:R-:W-:Y:S01]  /*79c0*/  SHF.R.U32.HI R4, RZ, 0x1f, R3 ;  /* 0x0000001fff047819 */ /* 0x000fe20000011603 */
[----:B------:R-:W-:Y:S02]  /*79d0*/  FADD.FTZ R0, R14, R0 ;  /* 0x000000000e007221 */ /* 0x000fe40000010000 */
[----:B------:R-:W-:Y:S01]  /*79e0*/  FADD.FTZ R2, R26, R2 ;  /* 0x000000021a027221 */ /* 0x000fe20000010000 */
[----:B------:R-:W-:Y:S01]  /*79f0*/  LEA.HI.SX32 R3, R3, R4, 0x1c ;  /* 0x0000000403037211 */ /* 0x000fe200078fe2ff */
[----:B------:R-:W-:Y:S02]  /*7a00*/  FADD.FTZ R0, R6, R0 ;  /* 0x0000000006007221 */ /* 0x000fe40000010000 */
[----:B------:R-:W-:Y:S01]  /*7a10*/  FADD.FTZ R2, R27, R2 ;  /* 0x000000021b027221 */ /* 0x000fe20000010000 */
[----:B------:R-:W-:Y:S01]  /*7a20*/  IMNMX R3, RZ, R3, !PT ;  /* 0x00000003ff037217 */ /* 0x000fe20007800200 */
[----:B------:R-:W-:-:S02]  /*7a30*/  FADD.FTZ R0, R13, R0 ;  /* 0x000000000d007221 */ /* 0x000fc40000010000 */
[----:B------:R-:W-:Y:S02]  /*7a40*/  FADD.FTZ R2, R133, R2 ;  /* 0x0000000285027221 */ /* 0x000fe40000010000 */
[----:B------:R1:W-:Y:S04]  /*7a50*/  STL [R1+0x14], R3 ;  /* 0x0000140301007387 */ /* 0x0003e80000100800 */
[----:B------:R1:W-:Y:S04]  /*7a60*/  STL [R1+0xc], R0 ;  /* 0x00000c0001007387 */ /* 0x0003e80000100800 */
[----:B------:R1:W-:Y:S01]  /*7a70*/  STL [R1+0x8], R2 ;  /* 0x0000080201007387 */ /* 0x0003e20000100800 */
[C---:B------:R-:W-:Y:S08]  /*7a80*/  HMMA.16816.F32.BF16 R52, R128.reuse, R56, R200 ;  /* 0x000000388034723c */ /* 0x040ff000000418c8 */
[C---:B------:R-:W-:Y:S08]  /*7a90*/  HMMA.16816.F32.BF16 R76, R128.reuse, R80, R48 ;  /* 0x00000050804c723c */ /* 0x040ff00000041830 */
[C---:B----4-:R-:W-:Y:S08]  /*7aa0*/  HMMA.16816.F32.BF16 R84, R128.reuse, R88, R84 ;  /* 0x000000588054723c */ /* 0x050ff00000041854 */
[C---:B------:R-:W-:Y:S08]  /*7ab0*/  HMMA.16816.F32.BF16 R100, R128.reuse, R104, R44 ;  /* 0x000000688064723c */ /* 0x040ff0000004182c */
[----:B------:R-:W-:Y:S01]  /*7ac0*/  HMMA.16816.F32.BF16 R116, R128, R120, R208 ;  /* 0x000000788074723c */ /* 0x000fe200000418d0 */
[----:B--2---:R-:W-:-:S04]  /*7ad0*/  IADD3 R247, R20, -0x2, RZ ;  /* 0xfffffffe14f77810 */ /* 0x004fc80007ffe0ff */
[----:B------:R-:W-:-:S03]  /*7ae0*/  ISETP.GE.AND P0, PT, R247, R3, PT ;  /* 0x00000003f700720c */ /* 0x000fc60003f06270 */
        /* <DEDUP_REMOVED lines=8> */
[----:B------:R-:W-:Y:S03]  /*7b70*/  @!UPT UIADD3 URZ, URZ, URZ, URZ ;  /* 0x0000003f3f3ff290 */ /* 0x000fe6000fffe03f */
[----:B------:R-:W-:Y:S11]  /*7b80*/  @!P0 BRA `(.L_x_1476) ;  /* 0x0000595000008947 */ /* 0x000ff60003800000 */
[----:B-1----:R-:W-:Y:S02]  /*7b90*/  MOV R134, R12 ;  /* 0x0000000c00867202 */ /* 0x002fe40000000f00 */
[----:B------:R-:W-:-:S07]  /*7ba0*/  MOV R133, R132 ;  /* 0x0000008400857202 */ /* 0x000fce0000000f00 */
.L_x_1487:
[----:B------:R-:W-:Y:S04]  /*7bb0*/  DEPBAR.LE SB0, 0x0 ;  /* 0x000080000000791a */ /* 0x000fe80000000000 */
[----:B------:R-:W-:Y:S01]  /*7bc0*/  WARPSYNC 0xffffffff ;  /* 0xffffffff00007948 */ /* 0x000fe20003800000 */
[----:B------:R-:W-:Y:S01]  /*7bd0*/  BAR.SYNC.DEFER_BLOCKING 0x0 ;  /* 0x0000000000007b1d */ /* 0x000fe20000010000 */
[----:B------:R-:W-:Y:S05]  /*7be0*/  ISETP.GE.AND P0, PT, R247, RZ, PT ;  /* 0x000000fff700720c */ /* 0x000fea0003f06270 */
[----:B------:R1:W2:Y:S01]  /*7bf0*/  LDSM.16.M88.4 R48, [R239] ;  /* 0x00000000ef30783b */ /* 0x0002a20000000200 */
[----:B------:R-:W-:Y:S03]  /*7c00*/  BSSY B0, `(.L_x_1477) ;  /* 0x0000077000007945 */ /* 0x000fe60003800000 */
[----:B------:R1:W3:Y:S04]  /*7c10*/  LDSM.16.M88.4 R8, [R228] ;  /* 0x00000000e408783b */ /* 0x0002e80000000200 */
[----:B------:R1:W4:Y:S04]  /*7c20*/  LDSM.16.M88.4 R16, [R228+0x800] ;  /* 0x00080000e410783b */ /* 0x0003280000000200 */
[----:B------:R1:W1:Y:S04]  /*7c30*/  LDSM.16.M88.4 R24, [R228+0x1000] ;  /* 0x00100000e418783b */ /* 0x0002680000000200 */
[----:B------:R1:W1:Y:S04]  /*7c40*/  LDSM.16.M88.4 R32, [R228+0x1800] ;  /* 0x00180000e420783b */ /* 0x0002680000000200 */
[----:B------:R1:W1:Y:S04]  /*7c50*/  LDSM.16.M88.4 R40, [R228+0x2000] ;  /* 0x00200000e428783b */ /* 0x0002680000000200 */
[----:B------:R1:W1:Y:S04]  /*7c60*/  LDSM.16.M88.4 R184, [R228+0x2800] ;  /* 0x00280000e4b8783b */ /* 0x0002680000000200 */
[----:B------:R1:W1:Y:S04]  /*7c70*/  LDSM.16.M88.4 R188, [R240] ;  /* 0x00000000f0bc783b */ /* 0x0002680000000200 */
[----:B------:R1:W1:Y:S04]  /*7c80*/  LDSM.16.M88.4 R192, [R135] ;  /* 0x0000000087c0783b */ /* 0x0002680000000200 */
[----:B------:R1:W1:Y:S04]  /*7c90*/  LDSM.16.M88.4 R196, [R135+0x800] ;  /* 0x0008000087c4783b */ /* 0x0002680000000200 */
[----:B------:R1:W1:Y:S04]  /*7ca0*/  LDSM.16.M88.4 R200, [R135+0x1000] ;  /* 0x0010000087c8783b */ /* 0x0002680000000200 */
[----:B------:R1:W1:Y:S04]  /*7cb0*/  LDSM.16.M88.4 R204, [R135+0x1800] ;  /* 0x0018000087cc783b */ /* 0x0002680000000200 */
[----:B------:R1:W1:Y:S04]  /*7cc0*/  LDSM.16.M88.4 R208, [R135+0x2000] ;  /* 0x0020000087d0783b */ /* 0x0002680000000200 */
[----:B------:R1:W1:Y:S01]  /*7cd0*/  LDSM.16.M88.4 R212, [R135+0x2800] ;  /* 0x0028000087d4783b */ /* 0x0002620000000200 */
[----:B------:R-:W-:-:S05]  /*7ce0*/  @!P0 BRA `(.L_x_1478) ;  /* 0x0000068000008947 */ /* 0x000fca0003800000 */
[----:B--234-:R-:W-:Y:S01]  /*7cf0*/  SHF.R.S32.HI R0, RZ, 0x1f, R252 ;  /* 0x0000001fff007819 */ /* 0x01cfe200000114fc */
[----:B------:R-:W2:Y:S01]  /*7d00*/  LDL.64 R14, [R1+0x30] ;  /* 0x00003000010e7983 */ /* 0x000ea20000100a00 */
[C---:B------:R-:W-:Y:S01]  /*7d10*/  IADD3 R12, R245.reuse, 0xc0, RZ ;  /* 0x000000c0f50c7810 */ /* 0x040fe20007ffe0ff */
[----:B------:R-:W-:Y:S01]  /*7d20*/  IMAD.WIDE.U32 R2, R252, c[0x0][0x208], RZ ;  /* 0x00008200fc027a25 */ /* 0x000fe200078e00ff */
[----:B------:R-:W-:Y:S02]  /*7d30*/  SHF.R.S32.HI R4, RZ, 0x1f, R246 ;  /* 0x0000001fff047819 */ /* 0x000fe400000114f6 */
[C---:B------:R-:W-:Y:S01]  /*7d40*/  IADD3 R7, R245.reuse, 0xc0, RZ ;  /* 0x000000c0f5077810 */ /* 0x040fe20007ffe0ff */
[----:B------:R-:W3:Y:S01]  /*7d50*/  LDL R6, [R1+0x3c] ;  /* 0x00003c0001067983 */ /* 0x000ee20000100800 */
[----:B------:R-:W-:Y:S01]  /*7d60*/  SHF.R.S32.HI R12, RZ, 0x1f, R12 ;  /* 0x0000001fff0c7819 */ /* 0x000fe2000001140c */
[----:B------:R-:W-:Y:S01]  /*7d70*/  IMAD R0, R0, c[0x0][0x208], RZ ;  /* 0x0000820000007a24 */ /* 0x000fe200078e02ff */
[----:B------:R-:W-:Y:S01]  /*7d80*/  IADD3 R20, R245, 0x80, RZ ;  /* 0x00000080f5147810 */ /* 0x000fe20007ffe0ff */
[----:B------:R-:W-:Y:S02]  /*7d90*/  IMAD.SHL.U32 R31, R7, 0x2, RZ ;  /* 0x00000002071f7824 */ /* 0x000fe400078e00ff */
[----:B------:R-:W-:Y:S02]  /*7da0*/  IMAD R0, R252, c[0x0][0x20c], R0 ;  /* 0x00008300fc007a24 */ /* 0x000fe400078e0200 */
[----:B------:R-:W-:Y:S02]  /*7db0*/  IMAD.SHL.U32 R30, R20, 0x2, RZ ;  /* 0x00000002141e7824 */ /* 0x000fe400078e00ff */
[----:B------:R-:W-:Y:S02]  /*7dc0*/  IMAD.IADD R3, R3, 0x1, R0 ;  /* 0x0000000103037824 */ /* 0x000fe400078e0200 */
[----:B------:R-:W-:Y:S02]  /*7dd0*/  IMAD R0, R4, c[0x0][0x218], RZ ;  /* 0x0000860004007a24 */ /* 0x000fe400078e02ff */
[C---:B------:R-:W-:Y:S04]  /*7de0*/  IMAD.WIDE.U32 R2, R246.reuse, c[0x0][0x218], R2 ;  /* 0x00008600f6027a25 */ /* 0x040fe800078e0002 */
[----:B------:R-:W-:Y:S02]  /*7df0*/  IMAD R0, R246, c[0x0][0x21c], R0 ;  /* 0x00008700f6007a24 */ /* 0x000fe400078e0200 */
[----:B------:R-:W-:Y:S01]  /*7e00*/  IMAD.SHL.U32 R28, R245, 0x2, RZ ;  /* 0x00000002f51c7824 */ /* 0x000fe200078e00ff */
[----:B--2---:R-:W-:Y:S02]  /*7e10*/  IADD3 R5, P0, R14, R2, RZ ;  /* 0x000000020e057210 */ /* 0x004fe40007f1e0ff */
[----:B------:R-:W-:Y:S02]  /*7e20*/  SHF.L.U64.HI R14, R7, 0x1, R12 ;  /* 0x00000001070e7819 */ /* 0x000fe4000001020c */
[C---:B------:R-:W-:Y:S02]  /*7e30*/  IADD3 R7, R245.reuse, 0x80, RZ ;  /* 0x00000080f5077810 */ /* 0x040fe40007ffe0ff */
[C---:B------:R-:W-:Y:S02]  /*7e40*/  IADD3 R12, R245.reuse, 0x40, RZ ;  /* 0x00000040f50c7810 */ /* 0x040fe40007ffe0ff */
[----:B------:R-:W-:Y:S02]  /*7e50*/  SHF.R.S32.HI R7, RZ, 0x1f, R7 ;  /* 0x0000001fff077819 */ /* 0x000fe40000011407 */
[----:B------:R-:W-:Y:S02]  /*7e60*/  IADD3 R15, R245, 0x40, RZ ;  /* 0x00000040f50f7810 */ /* 0x000fe40007ffe0ff */
[----:B---3--:R-:W-:Y:S02]  /*7e70*/  IADD3.X R0, R6, R3, R0, P0, !PT ;  /* 0x0000000306007210 */ /* 0x008fe400007fe400 */
[----:B------:R-:W-:Y:S01]  /*7e80*/  LEA R6, P0, R5, c[0x0][0x1f8], 0x1 ;  /* 0x00007e0005067a11 */ /* 0x000fe200078008ff */
[----:B------:R-:W-:Y:S01]  /*7e90*/  IMAD.SHL.U32 R29, R15, 0x2, RZ ;  /* 0x000000020f1d7824 */ /* 0x000fe200078e00ff */
[----:B------:R-:W-:Y:S02]  /*7ea0*/  SHF.R.S32.HI R12, RZ, 0x1f, R12 ;  /* 0x0000001fff0c7819 */ /* 0x000fe4000001140c */
[----:B------:R-:W-:Y:S02]  /*7eb0*/  SHF.L.U64.HI R13, R20, 0x1, R7 ;  /* 0x00000001140d7819 */ /* 0x000fe40000010207 */
[----:B------:R-:W-:Y:S02]  /*7ec0*/  SHF.R.S32.HI R7, RZ, 0x1f, R245 ;  /* 0x0000001fff077819 */ /* 0x000fe400000114f5 */
[----:B------:R-:W-:Y:S02]  /*7ed0*/  LEA.HI.X R5, R5, c[0x0][0x1fc], R0, 0x1, P0 ;  /* 0x00007f0005057a11 */ /* 0x000fe400000f0c00 */
[----:B------:R-:W-:Y:S02]  /*7ee0*/  SHF.L.U64.HI R12, R15, 0x1, R12 ;  /* 0x000000010f0c7819 */ /* 0x000fe4000001020c */
[----:B------:R-:W-:Y:S01]  /*7ef0*/  SHF.L.U64.HI R7, R245, 0x1, R7 ;  /* 0x00000001f5077819 */ /* 0x000fe20000010207 */
[----:B------:R-:W-:-:S05]  /*7f00*/  BRA.DIV ~URZ, `(.L_x_1479) ;  /* 0x0000e9327f007947 */ /* 0x000fca000b800000 */
[----:B------:R2:W3:Y:S02]  /*7f10*/  SHFL.IDX PT, R4, R5, RZ, 0x181f ;  /* 0x00181fff05047589 */ /* 0x0004e400000e0000 */
.L_x_1538:
[----:B------:R-:W-:-:S05]  /*7f20*/  BRA.DIV ~URZ, `(.L_x_1480) ;  /* 0x0000e9827f007947 */ /* 0x000fca000b800000 */
[----:B------:R-:W4:Y:S01]  /*7f30*/  SHFL.IDX PT, R3, R6, RZ, 0x181f ;  /* 0x00181fff06037589 */ /* 0x000f2200000e0000 */
[C---:B------:R-:W-:Y:S02]  /*7f40*/  ISETP.GE.AND P4, PT, R245.reuse, c[0x0][0x1d4], PT ;  /* 0x00007500f5007a0c */ /* 0x040fe40003f86270 */
[C---:B------:R-:W-:Y:S01]  /*7f50*/  IADD3 R2, R245.reuse, 0x40, RZ ;  /* 0x00000040f5027810 */ /* 0x040fe20007ffe0ff */
[----:B------:R-:W5:Y:S01]  /*7f60*/  SHFL.IDX PT, R0, R6, 0x1, 0x181f ;  /* 0x00381f0006007f89 */ /* 0x000f6200000e0000 */
[C---:B------:R-:W-:Y:S02]  /*7f70*/  IADD3 R36, R245.reuse, 0xc0, RZ ;  /* 0x000000c0f5247810 */ /* 0x040fe40007ffe0ff */
[----:B------:R-:W-:Y:S02]  /*7f80*/  ISETP.GE.AND P3, PT, R2, c[0x0][0x1d4], PT ;  /* 0x0000750002007a0c */ /* 0x000fe40003f66270 */
[----:B------:R-:W-:Y:S02]  /*7f90*/  IADD3 R2, R245, 0x80, RZ ;  /* 0x00000080f5027810 */ /* 0x000fe40007ffe0ff */
[----:B------:R-:W-:Y:S02]  /*7fa0*/  ISETP.GE.AND P1, PT, R36, c[0x0][0x1d4], PT ;  /* 0x0000750024007a0c */ /* 0x000fe40003f26270 */
[----:B------:R-:W-:Y:S02]  /*7fb0*/  ISETP.GE.AND P2, PT, R2, c[0x0][0x1d4], PT ;  /* 0x0000750002007a0c */ /* 0x000fe40003f46270 */
[----:B------:R-:W2:Y:S01]  /*7fc0*/  SHFL.IDX PT, R2, R5, 0x1, 0x181f ;  /* 0x00381f0005027f89 */ /* 0x000ea200000e0000 */
[----:B------:R-:W-:Y:S02]  /*7fd0*/  SEL R15, RZ, 0x10, P4 ;  /* 0x00000010ff0f7807 */ /* 0x000fe40002000000 */
[C---:B----4-:R-:W-:Y:S05]  /*7fe0*/  IADD3 R20, P0, R3.reuse, R28, RZ ;  /* 0x0000001c03147210 */ /* 0x050fea0007f1e0ff */
[C---:B---3--:R-:W-:Y:S05]  /*7ff0*/  IMAD.X R21, R4.reuse, 0x1, R7, P0 ;  /* 0x0000000104157824 */ /* 0x048fea00000e0607 */
[----:B------:R3:W-:Y:S02]  /*8000*/  LDGSTS.E.BYPASS.LTC128B.128 [R243+0x100], [R20.64], !P4 ;  /* 0x0010000014f37fae */ /* 0x0007e4000e101d46 */
[C---:B---3--:R-:W-:Y:S05]  /*8010*/  IADD3 R20, P0, R3.reuse, R29, RZ ;  /* 0x0000001d03147210 */ /* 0x048fea0007f1e0ff */
[C---:B------:R-:W-:Y:S05]  /*8020*/  IMAD.X R21, R4.reuse, 0x1, R12, P0 ;  /* 0x0000000104157824 */ /* 0x040fea00000e060c */
[----:B------:R3:W-:Y:S02]  /*8030*/  LDGSTS.E.BYPASS.LTC128B.128 [R243+0x3100], [R20.64], !P3 ;  /* 0x0310000014f37fae */ /* 0x0007e4000d901d46 */
[C---:B---3--:R-:W-:Y:S05]  /*8040*/  IADD3 R20, P0, R3.reuse, R30, RZ ;  /* 0x0000001e03147210 */ /* 0x048fea0007f1e0ff */
[C---:B------:R-:W-:Y:S01]  /*8050*/  IMAD.X R21, R4.reuse, 0x1, R13, P0 ;  /* 0x0000000104157824 */ /* 0x040fe200000e060d */
[----:B------:R-:W-:Y:S04]  /*8060*/  IADD3 R22, P0, R3, R31, RZ ;  /* 0x0000001f03167210 */ /* 0x000fe80007f1e0ff */
[----:B------:R5:W-:Y:S01]  /*8070*/  LDGSTS.E.BYPASS.LTC128B.128 [R243+0x6100], [R20.64], !P2 ;  /* 0x0610000014f37fae */ /* 0x000be2000d101d46 */
[----:B------:R-:W-:Y:S03]  /*8080*/  IMAD.X R23, R4, 0x1, R14, P0 ;  /* 0x0000000104177824 */ /* 0x000fe600000e060e */
[----:B------:R3:W4:Y:S04]  /*8090*/  SHFL.IDX PT, R4, R5, 0x2, 0x181f ;  /* 0x00581f0005047f89 */ /* 0x00072800000e0000 */
[----:B------:R1:W-:Y:S01]  /*80a0*/  LDGSTS.E.BYPASS.LTC128B.128 [R243+0x9100], [R22.64], !P1 ;  /* 0x0910000016f37fae */ /* 0x0003e2000c901d46 */
[----:B-----5:R-:W-:Y:S05]  /*80b0*/  IADD3 R20, P0, R0, R28, RZ ;  /* 0x0000001c00147210 */ /* 0x020fea0007f1e0ff */
[----:B--2---:R-:W-:Y:S05]  /*80c0*/  IMAD.X R21, R2, 0x1, R7, P0 ;  /* 0x0000000102157824 */ /* 0x004fea00000e0607 */
[----:B------:R2:W-:Y:S02]  /*80d0*/  LDGSTS.E.BYPASS.LTC128B.128 [R243+0x1100], [R20.64], !P4 ;  /* 0x0110000014f37fae */ /* 0x0005e4000e101d46 */
[----:B--2---:R-:W-:Y:S05]  /*80e0*/  IADD3 R20, P0, R0, R29, RZ ;  /* 0x0000001d00147210 */ /* 0x004fea0007f1e0ff */
[----:B------:R-:W-:Y:S01]  /*80f0*/  IMAD.X R21, R2, 0x1, R12, P0 ;  /* 0x0000000102157824 */ /* 0x000fe200000e060c */
[----:B-1----:R-:W-:Y:S04]  /*8100*/  IADD3 R22, P0, R0, R30, RZ ;  /* 0x0000001e00167210 */ /* 0x002fe80007f1e0ff */
[----:B------:R1:W-:Y:S01]  /*8110*/  LDGSTS.E.BYPASS.LTC128B.128 [R243+0x4100], [R20.64], !P3 ;  /* 0x0410000014f37fae */ /* 0x0003e2000d901d46 */
[----:B------:R-:W-:Y:S05]  /*8120*/  IMAD.X R23, R2, 0x1, R13, P0 ;  /* 0x0000000102177824 */ /* 0x000fea00000e060d */
[----:B------:R2:W-:Y:S01]  /*8130*/  LDGSTS.E.BYPASS.LTC128B.128 [R243+0x7100], [R22.64], !P2 ;  /* 0x0710000016f37fae */ /* 0x0005e2000d101d46 */
[----:B-1----:R-:W-:Y:S03]  /*8140*/  IADD3 R20, P0, R0, R31, RZ ;  /* 0x0000001f00147210 */ /* 0x002fe60007f1e0ff */
[----:B------:R3:W1:Y:S02]  /*8150*/  SHFL.IDX PT, R0, R6, 0x2, 0x181f ;  /* 0x00581f0006007f89 */ /* 0x00066400000e0000 */
[----:B------:R-:W-:Y:S01]  /*8160*/  IMAD.X R21, R2, 0x1, R14, P0 ;  /* 0x0000000102157824 */ /* 0x000fe200000e060e */
[----:B--2---:R-:W-:Y:S02]  /*8170*/  SEL R23, RZ, 0x10, P2 ;  /* 0x00000010ff177807 */ /* 0x004fe40001000000 */
[----:B------:R-:W-:Y:S02]  /*8180*/  SEL R22, RZ, 0x10, P1 ;  /* 0x00000010ff167807 */ /* 0x000fe40000800000 */
[----:B------:R2:W-:Y:S02]  /*8190*/  LDGSTS.E.BYPASS.LTC128B.128 [R243+0xa100], [R20.64], !P1 ;  /* 0x0a10000014f37fae */ /* 0x0005e4000c901d46 */
[----:B--2---:R-:W-:Y:S02]  /*81a0*/  SEL R20, RZ, 0x10, P3 ;  /* 0x00000010ff147807 */ /* 0x004fe40001800000 */
.L_x_1539:
[C---:B-1-34-:R-:W-:Y:S02]  /*81b0*/  ISETP.NE.U32.AND P2, PT, R15.reuse, RZ, PT ;  /* 0x000000ff0f00720c */ /* 0x05afe40003f45070 */
[----:B------:R-:W-:Y:S02]  /*81c0*/  IADD3 R15, -R15, 0x10, RZ ;  /* 0x000000100f0f7810 */ /* 0x000fe40007ffe1ff */
[C---:B------:R-:W-:Y:S02]  /*81d0*/  ISETP.NE.U32.AND P3, PT, R20.reuse, RZ, PT ;  /* 0x000000ff1400720c */ /* 0x040fe40003f65070 */
[----:B------:R-:W-:Y:S02]  /*81e0*/  LOP3.LUT R15, R15, 0xf, RZ, 0xc0, !PT ;  /* 0x0000000f0f0f7812 */ /* 0x000fe400078ec0ff */
[----:B------:R-:W-:Y:S02]  /*81f0*/  IADD3 R20, -R20, 0x10, RZ ;  /* 0x0000001014147810 */ /* 0x000fe40007ffe1ff */
[----:B------:R-:W-:Y:S02]  /*8200*/  IADD3 R2, P1, P0, R15, R0, R28 ;  /* 0x000000000f027210 */ /* 0x000fe4000783e01c */
[----:B------:R-:W-:Y:S02]  /*8210*/  LOP3.LUT R20, R20, 0xf, RZ, 0xc0, !PT ;  /* 0x0000000f14147812 */ /* 0x000fe400078ec0ff */
[----:B------:R-:W-:Y:S02]  /*8220*/  IADD3.X R3, RZ, R4, R7, P1, P0 ;  /* 0x00000004ff037210 */ /* 0x000fe40000fe0407 */
[C---:B------:R-:W-:Y:S02]  /*8230*/  IADD3 R6, -R23.reuse, 0x10, RZ ;  /* 0x0000001017067810 */ /* 0x040fe40007ffe1ff */
[----:B------:R-:W-:Y:S01]  /*8240*/  IADD3 R20, P1, P0, R20, R0, R29 ;  /* 0x0000000014147210 */ /* 0x000fe2000783e01d */
[----:B------:R-:W-:Y:S01]  /*8250*/  @!PT LDS RZ, [RZ] ;  /* 0x00000000fffff984 */ /* 0x000fe20000000800 */
[----:B------:R-:W-:Y:S01]  /*8260*/  @!PT LDS RZ, [RZ] ;  /* 0x00000000fffff984 */ /* 0x000fe20000000800 */
[----:B------:R-:W-:Y:S01]  /*8270*/  @!PT LDS RZ, [RZ] ;  /* 0x00000000fffff984 */ /* 0x000fe20000000800 */
[----:B------:R1:W-:Y:S01]  /*8280*/  LDGSTS.E.BYPASS.LTC128B.128.ZFILL [R243+0x2100], [R2.64], P2 ;  /* 0x0210000002f37fae */ /* 0x0003e20009141d46 */
[----:B------:R-:W-:Y:S02]  /*8290*/  LOP3.LUT R6, R6, 0xf, RZ, 0xc0, !PT ;  /* 0x0000000f06067812 */ /* 0x000fe400078ec0ff */
[----:B------:R-:W-:Y:S02]  /*82a0*/  IADD3.X R21, RZ, R4, R12, P1, P0 ;  /* 0x00000004ff157210 */ /* 0x000fe40000fe040c */
[----:B------:R-:W-:Y:S02]  /*82b0*/  IADD3 R6, P1, P0, R6, R0, R30 ;  /* 0x0000000006067210 */ /* 0x000fe4000783e01e */
[----:B------:R-:W-:Y:S01]  /*82c0*/  ISETP.NE.U32.AND P2, PT, R23, RZ, PT ;  /* 0x000000ff1700720c */ /* 0x000fe20003f45070 */
[----:B------:R2:W-:Y:S01]  /*82d0*/  LDGSTS.E.BYPASS.LTC128B.128.ZFILL [R243+0x5100], [R20.64], P3 ;  /* 0x0510000014f37fae */ /* 0x0005e20009941d46 */
[----:B------:R-:W-:Y:S11]  /*82e0*/  IADD3.X R7, RZ, R4, R13, P1, P0 ;  /* 0x00000004ff077210 */ /* 0x000ff60000fe040d */
        /* <DEDUP_REMOVED lines=8> */
.L_x_1478:
[----:B--234-:R-:W-:Y:S05]  /*8370*/  BSYNC B0 ;  /* 0x0000000000007941 */ /* 0x01cfea0003800000 */
.L_x_1477:
[----:B------:R-:W0:Y:S01]  /*8380*/  LDGDEPBAR ;  /* 0x00000000000079af */ /* 0x000e220000000000 */
[----:B------:R-:W-:Y:S01]  /*8390*/  WARPSYNC 0xffffffff ;  /* 0xffffffff00007948 */ /* 0x000fe20003800000 */
[C---:B------:R-:W-:Y:S01]  /*83a0*/  HMMA.16816.F32.BF16 R4, R48.reuse, R8, RZ ;  /* 0x000000083004723c */ /* 0x040fe200000418ff */
[----:B------:R-:W-:Y:S02]  /*83b0*/  BSSY B0, `(.L_x_1481) ;  /* 0x0000201000007945 */ /* 0x000fe40003800000 */
[----:B------:R-:W-:Y:S05]  /*83c0*/  ISETP.GE.AND P0, PT, R247, 0x1, PT ;  /* 0x00000001f700780c */ /* 0x000fea0003f06270 */
[C---:B------:R-:W-:Y:S08]  /*83d0*/  HMMA.16816.F32.BF16 R8, R48.reuse, R10, RZ ;  /* 0x0000000a3008723c */ /* 0x040ff000000418ff */
[C---:B------:R-:W-:Y:S08]  /*83e0*/  HMMA.16816.F32.BF16 R12, R48.reuse, R16, RZ ;  /* 0x00000010300c723c */ /* 0x040ff000000418ff */
[C---:B------:R-:W-:Y:S08]  /*83f0*/  HMMA.16816.F32.BF16 R16, R48.reuse, R18, RZ ;  /* 0x000000123010723c */ /* 0x040ff000000418ff */
[C---:B-1----:R-:W-:Y:S08]  /*8400*/  HMMA.16816.F32.BF16 R20, R48.reuse, R24, RZ ;  /* 0x000000183014723c */ /* 0x042ff000000418ff */
[C---:B------:R-:W-:Y:S08]  /*8410*/  HMMA.16816.F32.BF16 R24, R48.reuse, R26, RZ ;  /* 0x0000001a3018723c */ /* 0x040ff000000418ff */
[C---:B------:R-:W-:Y:S08]  /*8420*/  HMMA.16816.F32.BF16 R28, R48.reuse, R32, RZ ;  /* 0x00000020301c723c */ /* 0x040ff000000418ff */
[C---:B------:R-:W-:Y:S08]  /*8430*/  HMMA.16816.F32.BF16 R32, R48.reuse, R34, RZ ;  /* 0x000000223020723c */ /* 0x040ff000000418ff */
[C---:B------:R-:W-:Y:S08]  /*8440*/  HMMA.16816.F32.BF16 R36, R48.reuse, R40, RZ ;  /* 0x000000283024723c */ /* 0x040ff000000418ff */
[C---:B------:R-:W-:Y:S08]  /*8450*/  HMMA.16816.F32.BF16 R40, R48.reuse, R42, RZ ;  /* 0x0000002a3028723c */ /* 0x040ff000000418ff */
[C---:B------:R-:W-:Y:S08]  /*8460*/  HMMA.16816.F32.BF16 R44, R48.reuse, R184, RZ ;  /* 0x000000b8302c723c */ /* 0x040ff000000418ff */
[----:B------:R-:W-:Y:S01]  /*8470*/  HMMA.16816.F32.BF16 R48, R48, R186, RZ ;  /* 0x000000ba3030723c */ /* 0x000fe200000418ff */
[----:B------:R-:W-:Y:S07]  /*8480*/  LDSM.16.M88.4 R184, [R242] ;  /* 0x00000000f2b8783b */ /* 0x000fee0000000200 */
[C---:B------:R-:W-:Y:S08]  /*8490*/  HMMA.16816.F32.BF16 R4, R188.reuse, R192, R4 ;  /* 0x000000c0bc04723c */ /* 0x040ff00000041804 */
        /* <DEDUP_REMOVED lines=19> */
[----:B------:R-:W-:Y:S07]  /*85d0*/  LDSM.16.M88.4 R192, [R229+-0x9000] ;  /* 0xff700000e5c0783b */ /* 0x000fee0000000200 */
[C---:B--2---:R-:W-:Y:S08]  /*85e0*/  HMMA.16816.F32.BF16 R12, R184.reuse, R196, R12 ;  /* 0x000000c4b80c723c */ /* 0x044ff0000004180c */
[C---:B------:R-:W-:Y:S01]  /*85f0*/  HMMA.16816.F32.BF16 R16, R184.reuse, R198, R16 ;  /* 0x000000c6b810723c */ /* 0x040fe20000041810 */
[----:B------:R-:W-:Y:S07]  /*8600*/  LDSM.16.M88.4 R196, [R229+-0x8800] ;  /* 0xff780000e5c4783b */ /* 0x000fee0000000200 */
[C---:B---3--:R-:W-:Y:S08]  /*8610*/  HMMA.16816.F32.BF16 R20, R184.reuse, R200, R20 ;  /* 0x000000c8b814723c */ /* 0x048ff00000041814 */
[C---:B------:R-:W-:Y:S01]  /*8620*/  HMMA.16816.F32.BF16 R24, R184.reuse, R202, R24 ;  /* 0x000000cab818723c */ /* 0x040fe20000041818 */
[----:B------:R-:W-:Y:S07]  /*8630*/  LDSM.16.M88.4 R200, [R229+-0x8000] ;  /* 0xff800000e5c8783b */ /* 0x000fee0000000200 */
[C---:B----4-:R-:W-:Y:S08]  /*8640*/  HMMA.16816.F32.BF16 R28, R184.reuse, R204, R28 ;  /* 0x000000ccb81c723c */ /* 0x050ff0000004181c */
[C---:B------:R-:W-:Y:S01]  /*8650*/  HMMA.16816.F32.BF16 R32, R184.reuse, R206, R32 ;  /* 0x000000ceb820723c */ /* 0x040fe20000041820 */
[----:B------:R-:W-:Y:S07]  /*8660*/  LDSM.16.M88.4 R204, [R229+-0x7800] ;  /* 0xff880000e5cc783b */ /* 0x000fee0000000200 */
[C---:B-----5:R-:W-:Y:S08]  /*8670*/  HMMA.16816.F32.BF16 R36, R184.reuse, R188, R36 ;  /* 0x000000bcb824723c */ /* 0x060ff00000041824 */
[C---:B------:R-:W-:Y:S01]  /*8680*/  HMMA.16816.F32.BF16 R40, R184.reuse, R190, R40 ;  /* 0x000000beb828723c */ /* 0x040fe20000041828 */
[----:B------:R-:W1:Y:S07]  /*8690*/  LDSM.16.M88.4 R188, [R241] ;  /* 0x00000000f1bc783b */ /* 0x000e6e0000000200 */
[C---:B------:R-:W-:Y:S08]  /*86a0*/  HMMA.16816.F32.BF16 R44, R184.reuse, R208, R44 ;  /* 0x000000d0b82c723c */ /* 0x040ff0000004182c */
[----:B------:R-:W-:Y:S01]  /*86b0*/  HMMA.16816.F32.BF16 R48, R184, R210, R48 ;  /* 0x000000d2b830723c */ /* 0x000fe20000041830 */
[----:B------:R-:W2:Y:S08]  /*86c0*/  LDSM.16.M88.4 R184, [R229+-0x7000] ;  /* 0xff900000e5b8783b */ /* 0x000eb00000000200 */
[----:B------:R-:W3:Y:S01]  /*86d0*/  LDSM.16.M88.4 R208, [R229+-0x6800] ;  /* 0xff980000e5d0783b */ /* 0x000ee20000000200 */
        /* <DEDUP_REMOVED lines=17> */
[----:B------:R-:W2:Y:S08]  /*87f0*/  LDSM.16.M88.4 R188, [R228+0x5000] ;  /* 0x00500000e4bc783b */ /* 0x000eb00000000200 */
[----:B------:R-:W3:Y:S01]  /*8800*/  LDSM.16.M88.4 R208, [R228+0x5800] ;  /* 0x00580000e4d0783b */ /* 0x000ee20000000200 */
        /* <DEDUP_REMOVED lines=40> */
[----:B------:R-:W-:Y:S07]  /*8a90*/  LDSM.16.M88.4 R192, [R229+-0x6000] ;  /* 0xffa00000e5c0783b */ /* 0x000fee0000000200 */
[C---:B------:R-:W-:Y:S08]  /*8aa0*/  HMMA.16816.F32.BF16 R12, R184.reuse, R196, R12 ;  /* 0x000000c4b80c723c */ /* 0x040ff0000004180c */
        /* <DEDUP_REMOVED lines=8> */
[C---:B--2---:R-:W-:Y:S08]  /*8b30*/  HMMA.16816.F32.BF16 R36, R184.reuse, R188, R36 ;  /* 0x000000bcb824723c */ /* 0x044ff00000041824 */
[C---:B------:R-:W-:Y:S01]  /*8b40*/  HMMA.16816.F32.BF16 R40, R184.reuse, R190, R40 ;  /* 0x000000beb828723c */ /* 0x040fe20000041828 */
[----:B------:R-:W1:Y:S07]  /*8b50*/  LDSM.16.M88.4 R188, [R241+0x4000] ;  /* 0x00400000f1bc783b */ /* 0x000e6e0000000200 */
[C---:B---3--:R-:W-:Y:S08]  /*8b60*/  HMMA.16816.F32.BF16 R44, R184.reuse, R208, R44 ;  /* 0x000000d0b82c723c */ /* 0x048ff0000004182c */
        /* <DEDUP_REMOVED lines=116> */
[----:B------:R-:W-:Y:S01]  /*92b0*/  LDSM.16.M88.4 R208, [R230+0xa000] ;  /* 0x00a00000e6d0783b */ /* 0x000fe20000000200 */
        /* <DEDUP_REMOVED lines=17> */
[----:B------:R-:W1:Y:S07]  /*93d0*/  LDSM.16.M88.4 R188, [R230+0xb000] ;  /* 0x00b00000e6bc783b */ /* 0x000e6e0000000200 */
[C---:B---3--:R-:W-:Y:S01]  /*93e0*/  HMMA.16816.F32.BF16 R4, R196.reuse, R200, R4 ;  /* 0x000000c8c404723c */ /* 0x048fe20000041804 */
[----:B------:R-:W3:Y:S07]  /*93f0*/  LDSM.16.M88.4 R192, [R230+0xb800] ;  /* 0x00b80000e6c0783b */ /* 0x000eee0000000200 */
[C---:B------:R-:W-:Y:S01]  /*9400*/  HMMA.16816.F32.BF16 R8, R196.reuse, R202, R8 ;  /* 0x000000cac408723c */ /* 0x040fe20000041808 */
[----:B------:R-:W-:Y:S07]  /*9410*/  LDSM.16.M88.4 R200, [R241+0xc000] ;  /* 0x00c00000f1c8783b */ /* 0x000fee0000000200 */
[C---:B----4-:R-:W-:Y:S08]  /*9420*/  HMMA.16816.F32.BF16 R12, R196.reuse, R204, R12 ;  /* 0x000000ccc40c723c */ /* 0x050ff0000004180c */
[C---:B------:R-:W-:Y:S01]  /*9430*/  HMMA.16816.F32.BF16 R16, R196.reuse, R206, R16 ;  /* 0x000000cec410723c */ /* 0x040fe20000041810 */
[----:B------:R-:W4:Y:S07]  /*9440*/  LDSM.16.M88.4 R204, [R229] ;  /* 0x00000000e5cc783b */ /* 0x000f2e0000000200 */
[C---:B------:R-:W-:Y:S08]  /*9450*/  HMMA.16816.F32.BF16 R20, R196.reuse, R208, R20 ;  /* 0x000000d0c414723c */ /* 0x040ff00000041814 */
[C---:B------:R-:W-:Y:S08]  /*9460*/  HMMA.16816.F32.BF16 R24, R196.reuse, R210, R24 ;  /* 0x000000d2c418723c */ /* 0x040ff00000041818 */
[C---:B--2---:R-:W-:Y:S08]  /*9470*/  HMMA.16816.F32.BF16 R28, R196.reuse, R184, R28 ;  /* 0x000000b8c41c723c */ /* 0x044ff0000004181c */
[C---:B------:R-:W-:Y:S01]  /*9480*/  HMMA.16816.F32.BF16 R32, R196.reuse, R186, R32 ;  /* 0x000000bac420723c */ /* 0x040fe20000041820 */
[----:B------:R-:W2:Y:S07]  /*9490*/  LDSM.16.M88.4 R184, [R229+0x800] ;  /* 0x00080000e5b8783b */ /* 0x000eae0000000200 */
[C---:B-1----:R-:W-:Y:S08]  /*94a0*/  HMMA.16816.F32.BF16 R36, R196.reuse, R188, R36 ;  /* 0x000000bcc424723c */ /* 0x042ff00000041824 */
[C---:B------:R-:W-:Y:S08]  /*94b0*/  HMMA.16816.F32.BF16 R40, R196.reuse, R190, R40 ;  /* 0x000000bec428723c */ /* 0x040ff00000041828 */
[C---:B---3--:R-:W-:Y:S08]  /*94c0*/  HMMA.16816.F32.BF16 R44, R196.reuse, R192, R44 ;  /* 0x000000c0c42c723c */ /* 0x048ff0000004182c */
[----:B------:R-:W-:Y:S08]  /*94d0*/  HMMA.16816.F32.BF16 R48, R196, R194, R48 ;  /* 0x000000c2c430723c */ /* 0x000ff00000041830 */
[C---:B----4-:R-:W-:Y:S08]  /*94e0*/  HMMA.16816.F32.BF16 R4, R200.reuse, R204, R4 ;  /* 0x000000ccc804723c */ /* 0x050ff00000041804 */
[C---:B------:R-:W-:Y:S08]  /*94f0*/  HMMA.16816.F32.BF16 R8, R200.reuse, R206, R8 ;  /* 0x000000cec808723c */ /* 0x040ff00000041808 */
[C---:B--2---:R-:W-:Y:S08]  /*9500*/  HMMA.16816.F32.BF16 R12, R200.reuse, R184, R12 ;  /* 0x000000b8c80c723c */ /* 0x044ff0000004180c */
        /* <DEDUP_REMOVED lines=26> */
[----:B------:R-:W1:Y:S10]  /*96b0*/  MUFU.TANH R186, R16 ;  /* 0x0000001000ba7308 */ /* 0x000e740000002400 */
[----:B------:R-:W1:Y:S01]  /*96c0*/  MUFU.TANH R185, R17 ;  /* 0x0000001100b97308 */ /* 0x000e620000002400 */
[----:B-----5:R-:W5:Y:S01]  /*96d0*/  LDSM.16.M88.4 R8, [R229+0x1800] ;  /* 0x00180000e508783b */ /* 0x020f620000000200 */
[C---:B----4-:R-:W-:Y:S08]  /*96e0*/  HMMA.16816.F32.BF16 R20, R200.reuse, R4, R20 ;  /* 0x00000004c814723c */ /* 0x050ff00000041814 */
[----:B------:R-:W4:Y:S01]  /*96f0*/  MUFU.TANH R192, R18 ;  /* 0x0000001200c07308 */ /* 0x000f220000002400 */
[C---:B------:R-:W-:Y:S01]  /*9700*/  HMMA.16816.F32.BF16 R24, R200.reuse, R6, R24 ;  /* 0x00000006c818723c */ /* 0x040fe20000041818 */
[----:B------:R-:W1:Y:S08]  /*9710*/  LDSM.16.M88.4 R4, [R229+0x2000] ;  /* 0x00200000e504783b */ /* 0x000e700000000200 */
[----:B------:R-:W1:Y:S06]  /*9720*/  MUFU.TANH R193, R19 ;  /* 0x0000001300c17308 */ /* 0x000e6c0000002400 */
[----:B------:R-:W-:Y:S04]  /*9730*/  FMUL.FTZ R20, R20, c[0x0][0x320] ;  /* 0x0000c80014147a20 */ /* 0x000fe80000410000 */
[----:B------:R-:W1:Y:S01]  /*9740*/  MUFU.TANH R190, R12 ;  /* 0x0000000c00be7308 */ /* 0x000e620000002400 */
[----:B------:R-:W-:Y:S02]  /*9750*/  FMUL.FTZ R21, R21, c[0x0][0x320] ;  /* 0x0000c80015157a20 */ /* 0x000fe40000410000 */
[----:B------:R-:W-:Y:S02]  /*9760*/  FMUL.FTZ R22, R22, c[0x0][0x320] ;  /* 0x0000c80016167a20 */ /* 0x000fe40000410000 */
[----:B------:R-:W-:Y:S02]  /*9770*/  FMUL.FTZ R23, R23, c[0x0][0x320] ;  /* 0x0000c80017177a20 */ /* 0x000fe40000410000 */
[----:B------:R-:W-:Y:S02]  /*9780*/  FMUL.FTZ R24, R24, c[0x0][0x320] ;  /* 0x0000c80018187a20 */ /* 0x000fe40000410000 */
[----:B------:R-:W-:Y:S01]  /*9790*/  FMUL.FTZ R25, R25, c[0x0][0x320] ;  /* 0x0000c80019197a20 */ /* 0x000fe20000410000 */
[----:B------:R-:W2:Y:S01]  /*97a0*/  MUFU.TANH R184, R20 ;  /* 0x0000001400b87308 */ /* 0x000ea20000002400 */
[----:B------:R-:W-:Y:S02]  /*97b0*/  FMUL.FTZ R26, R26, c[0x0][0x320] ;  /* 0x0000c8001a1a7a20 */ /* 0x000fe40000410000 */
[----:B------:R-:W-:Y:S01]  /*97c0*/  FMUL.FTZ R27, R27, c[0x0][0x320] ;  /* 0x0000c8001b1b7a20 */ /* 0x000fe20000410000 */
[C---:B-----5:R-:W-:Y:S06]  /*97d0*/  HMMA.16816.F32.BF16 R28, R200.reuse, R8, R28 ;  /* 0x00000008c81c723c */ /* 0x060fec000004181c */
[----:B------:R-:W2:Y:S02]  /*97e0*/  MUFU.TANH R132, R21 ;  /* 0x0000001500847308 */ /* 0x000ea40000002400 */
[C---:B------:R-:W-:Y:S01]  /*97f0*/  HMMA.16816.F32.BF16 R32, R200.reuse, R10, R32 ;  /* 0x0000000ac820723c */ /* 0x040fe20000041820 */
[----:B------:R-:W5:Y:S01]  /*9800*/  LDSM.16.M88.4 R8, [R229+0x2800] ;  /* 0x00280000e508783b */ /* 0x000f620000000200 */
[----:B------:R-:W-:Y:S06]  /*9810*/  DEPBAR.LE SB0, 0x0 ;  /* 0x000080000000791a */ /* 0x000fec0000000000 */
[----:B------:R2:W2:Y:S01]  /*9820*/  MUFU.TANH R188, R22 ;  /* 0x0000001600bc7308 */ /* 0x0004a20000002400 */
[----:B------:R-:W-:Y:S01]  /*9830*/  BAR.SYNC.DEFER_BLOCKING 0x0 ;  /* 0x0000000000007b1d */ /* 0x000fe20000010000 */
[C---:B-1----:R-:W-:Y:S06]  /*9840*/  HMMA.16816.F32.BF16 R36, R200.reuse, R4, R36 ;  /* 0x00000004c824723c */ /* 0x042fec0000041824 */
[----:B------:R-:W-:Y:S02]  /*9850*/  FMUL.FTZ R28, R28, c[0x0][0x320] ;  /* 0x0000c8001c1c7a20 */ /* 0x000fe40000410000 */
[----:B------:R1:W1:Y:S01]  /*9860*/  MUFU.TANH R187, R23 ;  /* 0x0000001700bb7308 */ /* 0x0002620000002400 */
[C---:B------:R-:W-:Y:S03]  /*9870*/  HMMA.16816.F32.BF16 R40, R200.reuse, R6, R40 ;  /* 0x00000006c828723c */ /* 0x040fe60000041828 */
[----:B------:R-:W-:Y:S02]  /*9880*/  FMUL.FTZ R29, R29, c[0x0][0x320] ;  /* 0x0000c8001d1d7a20 */ /* 0x000fe40000410000 */
[----:B------:R-:W-:Y:S02]  /*9890*/  FMUL.FTZ R30, R30, c[0x0][0x320] ;  /* 0x0000c8001e1e7a20 */ /* 0x000fe40000410000 */
[----:B------:R-:W-:Y:S02]  /*98a0*/  FMUL.FTZ R31, R31, c[0x0][0x320] ;  /* 0x0000c8001f1f7a20 */ /* 0x000fe40000410000 */
[----:B------:R3:W3:Y:S03]  /*98b0*/  MUFU.TANH R189, R13 ;  /* 0x0000000d00bd7308 */ /* 0x0006e60000002400 */
[----:B------:R-:W-:Y:S02]  /*98c0*/  FMUL.FTZ R32, R32, c[0x0][0x320] ;  /* 0x0000c80020207a20 */ /* 0x000fe40000410000 */
[----:B------:R-:W-:Y:S02]  /*98d0*/  FMUL.FTZ R33, R33, c[0x0][0x320] ;  /* 0x0000c80021217a20 */ /* 0x000fe40000410000 */
[----:B------:R-:W-:Y:S02]  /*98e0*/  FMUL.FTZ R34, R34, c[0x0][0x320] ;  /* 0x0000c80022227a20 */ /* 0x000fe40000410000 */
[----:B------:R-:W-:Y:S01]  /*98f0*/  FMUL.FTZ R35, R35, c[0x0][0x320] ;  /* 0x0000c80023237a20 */ /* 0x000fe20000410000 */
[----:B------:R3:W3:Y:S01]  /*9900*/  MUFU.TANH R198, R14 ;  /* 0x0000000e00c67308 */ /* 0x0006e20000002400 */
[----:B--2---:R-:W-:Y:S01]  /*9910*/  FMUL.FTZ R22, R37, c[0x0][0x320] ;  /* 0x0000c80025167a20 */ /* 0x004fe20000410000 */
[C---:B-----5:R-:W-:Y:S03]  /*9920*/  HMMA.16816.F32.BF16 R44, R200.reuse, R8, R44 ;  /* 0x00000008c82c723c */ /* 0x060fe6000004182c */
[----:B-1----:R-:W-:Y:S02]  /*9930*/  FMUL.FTZ R23, R36, c[0x0][0x320] ;  /* 0x0000c80024177a20 */ /* 0x002fe40000410000 */
[----:B------:R-:W-:Y:S03]  /*9940*/  FMUL.FTZ R38, R38, c[0x0][0x320] ;  /* 0x0000c80026267a20 */ /* 0x000fe60000410000 */
[----:B------:R1:W2:Y:S01]  /*9950*/  MUFU.TANH R199, R15 ;  /* 0x0000000f00c77308 */ /* 0x0002a20000002400 */
[----:B------:R-:W-:Y:S03]  /*9960*/  HMMA.16816.F32.BF16 R48, R200, R10, R48 ;  /* 0x0000000ac830723c */ /* 0x000fe60000041830 */
[----:B------:R-:W-:Y:S02]  /*9970*/  FMUL.FTZ R39, R39, c[0x0][0x320] ;  /* 0x0000c80027277a20 */ /* 0x000fe40000410000 */
[----:B------:R-:W-:Y:S02]  /*9980*/  FMUL.FTZ R21, R40, c[0x0][0x320] ;  /* 0x0000c80028157a20 */ /* 0x000fe40000410000 */
[----:B------:R-:W-:Y:S02]  /*9990*/  FMUL.FTZ R20, R41, c[0x0][0x320] ;  /* 0x0000c80029147a20 */ /* 0x000fe40000410000 */
[----:B------:R-:W1:Y:S03]  /*99a0*/  MUFU.TANH R24, R24 ;  /* 0x0000001800187308 */ /* 0x000e660000002400 */
[----:B------:R-:W-:Y:S02]  /*99b0*/  FMUL.FTZ R42, R42, c[0x0][0x320] ;  /* 0x0000c8002a2a7a20 */ /* 0x000fe40000410000 */
[----:B------:R-:W-:Y:S02]  /*99c0*/  FMUL.FTZ R43, R43, c[0x0][0x320] ;  /* 0x0000c8002b2b7a20 */ /* 0x000fe40000410000 */
[----:B------:R-:W-:Y:S02]  /*99d0*/  FMUL.FTZ R19, R44, c[0x0][0x320] ;  /* 0x0000c8002c137a20 */ /* 0x000fe40000410000 */
[----:B------:R-:W-:Y:S01]  /*99e0*/  FMUL.FTZ R18, R45, c[0x0][0x320] ;  /* 0x0000c8002d127a20 */ /* 0x000fe20000410000 */
        /* <DEDUP_REMOVED lines=34> */
[C---:B--234-:R-:W-:Y:S01]  /*9c10*/  IADD3 R217, R245.reuse, 0xc0, RZ ;  /* 0x000000c0f5d97810 */ /* 0x05cfe20007ffe0ff */
[----:B------:R-:W2:Y:S01]  /*9c20*/  LDL R2, [R1+0x18] ;  /* 0x0000180001027983 */ /* 0x000ea20000100800 */
[----:B------:R-:W-:Y:S01]  /*9c30*/  IADD3 R7, R245, 0x80, RZ ;  /* 0x00000080f5077810 */ /* 0x000fe20007ffe0ff */
[----:B------:R-:W-:Y:S01]  /*9c40*/  IMAD.MOV.U32 R3, RZ, RZ, c[0x0][0x2b8] ;  /* 0x0000ae00ff037624 */ /* 0x000fe200078e00ff */
[----:B------:R-:W-:Y:S01]  /*9c50*/  SHF.R.S32.HI R217, RZ, 0x1f, R217 ;  /* 0x0000001fffd97819 */ /* 0x000fe200000114d9 */
[----:B------:R-:W3:Y:S01]  /*9c60*/  LDL R0, [R1+0x10] ;  /* 0x0000100001007983 */ /* 0x000ee20000100800 */
[----:B------:R-:W-:Y:S01]  /*9c70*/  SHF.R.S32.HI R7, RZ, 0x1f, R7 ;  /* 0x0000001fff077819 */ /* 0x000fe20000011407 */
[----:B------:R-:W-:Y:S01]  /*9c80*/  IMAD.MOV.U32 R246, RZ, RZ, RZ ;  /* 0x000000fffff67224 */ /* 0x000fe200078e00ff */
[----:B------:R-:W-:Y:S01]  /*9c90*/  ISETP.NE.AND P1, PT, R3, 0x1, PT ;  /* 0x000000010300780c */ /* 0x000fe20003f25270 */
[----:B------:R-:W4:Y:S01]  /*9ca0*/  LDL.64 R222, [R1+0x28] ;  /* 0x0000280001de7983 */ /* 0x000f220000100a00 */
[C---:B------:R-:W-:Y:S01]  /*9cb0*/  IADD3 R8, R245.reuse, 0x40, RZ ;  /* 0x00000040f5087810 */ /* 0x040fe20007ffe0ff */
[----:B------:R-:W-:Y:S03]  /*9cc0*/  IMAD.SHL.U32 R36, R245, 0x2, RZ ;  /* 0x00000002f5247824 */ /* 0x000fe600078e00ff */
[----:B------:R-:W-:Y:S01]  /*9cd0*/  SHF.R.S32.HI R8, RZ, 0x1f, R8 ;  /* 0x0000001fff087819 */ /* 0x000fe20000011408 */
[----:B------:R-:W5:Y:S04]  /*9ce0*/  LDL R216, [R1+0x38] ;  /* 0x0000380001d87983 */ /* 0x000f680000100800 */
[----:B------:R-:W4:Y:S06]  /*9cf0*/  LDL.64 R220, [R1+0x20] ;  /* 0x0000200001dc7983 */ /* 0x000f2c0000100a00 */
        /* <DEDUP_REMOVED lines=9> */
[----:B------:R-:W-:Y:S02]  /*9d90*/  @!P6 LEA R4, P0, R3, c[0x0][0x2a0], 0x2 ;  /* 0x0000a8000304ea11 */ /* 0x000fe400078010ff */
[----:B------:R-:W-:Y:S01]  /*9da0*/  IADD3 R216, R245, 0xc0, RZ ;  /* 0x000000c0f5d87810 */ /* 0x000fe20007ffe0ff */
[----:B------:R-:W-:Y:S01]  /*9db0*/  IMAD R252, R0, c[0x0][0x2b8], R2 ;  /* 0x0000ae0000fc7a24 */ /* 0x000fe200078e0202 */
[----:B------:R-:W-:Y:S02]  /*9dc0*/  @!P6 LEA.HI.X R5, R3, c[0x0][0x2a4], R5, 0x2, P0 ;  /* 0x0000a9000305ea11 */ /* 0x000fe400000f1405 */
[----:B------:R-:W-:Y:S01]  /*9dd0*/  SHF.L.U64.HI R10, R216, 0x1, R217 ;  /* 0x00000001d80a7819 */ /* 0x000fe200000102d9 */
[----:B------:R-:W-:Y:S01]  /*9de0*/  IMAD.WIDE.U32 R2, R252, c[0x0][0x1e0], RZ ;  /* 0x00007800fc027a25 */ /* 0x000fe200078e00ff */
[----:B------:R-:W-:Y:S01]  /*9df0*/  SHF.R.S32.HI R0, RZ, 0x1f, R252 ;  /* 0x0000001fff007819 */ /* 0x000fe200000114fc */
[----:B------:R-:W2:Y:S01]  /*9e00*/  @!P6 LDG.E R246, [R4.64] ;  /* 0x0000000604f6e981 */ /* 0x000ea2000c1e1900 */
[C---:B------:R-:W-:Y:S01]  /*9e10*/  IADD3 R217, R245.reuse, 0x80, RZ ;  /* 0x00000080f5d97810 */ /* 0x040fe20007ffe0ff */
[----:B------:R-:W-:Y:S01]  /*9e20*/  IMAD.SHL.U32 R41, R216, 0x2, RZ ;  /* 0x00000002d8297824 */ /* 0x000fe200078e00ff */
[----:B------:R-:W-:Y:S01]  /*9e30*/  IADD3 R216, R245, 0x40, RZ ;  /* 0x00000040f5d87810 */ /* 0x000fe20007ffe0ff */
[----:B------:R-:W-:Y:S01]  /*9e40*/  IMAD R0, R0, c[0x0][0x1e0], RZ ;  /* 0x0000780000007a24 */ /* 0x000fe200078e02ff */
[C---:B------:R-:W-:Y:S01]  /*9e50*/  SHF.L.U64.HI R9, R217.reuse, 0x1, R7 ;  /* 0x00000001d9097819 */ /* 0x040fe20000010207 */
[----:B------:R-:W-:Y:S01]  /*9e60*/  IMAD.SHL.U32 R40, R217, 0x2, RZ ;  /* 0x00000002d9287824 */ /* 0x000fe200078e00ff */
[----:B------:R-:W-:Y:S01]  /*9e70*/  SHF.R.S32.HI R7, RZ, 0x1f, R245 ;  /* 0x0000001fff077819 */ /* 0x000fe200000114f5 */
[----:B------:R-:W-:Y:S01]  /*9e80*/  IMAD R0, R252, c[0x0][0x1e4], R0 ;  /* 0x00007900fc007a24 */ /* 0x000fe200078e0200 */
[C---:B------:R-:W-:Y:S01]  /*9e90*/  SHF.L.U64.HI R8, R216.reuse, 0x1, R8 ;  /* 0x00000001d8087819 */ /* 0x040fe20000010208 */
[----:B------:R-:W-:Y:S01]  /*9ea0*/  IMAD.SHL.U32 R37, R216, 0x2, RZ ;  /* 0x00000002d8257824 */ /* 0x000fe200078e00ff */
[----:B------:R-:W-:Y:S01]  /*9eb0*/  SHF.L.U64.HI R7, R245, 0x1, R7 ;  /* 0x00000001f5077819 */ /* 0x000fe20000010207 */
        /* <DEDUP_REMOVED lines=11> */
.L_x_1540:
        /* <DEDUP_REMOVED lines=22> */
[----:B-1----:R-:W-:Y:S03]  /*a0d0*/  IMAD.X R15, R4, 0x1, R10, P0 ;  /* 0x00000001040f7824 */ /* 0x002fe600000e060a */
[----:B------:R1:W3:Y:S04]  /*a0e0*/  SHFL.IDX PT, R4, R5, 0x2, 0x181f ;  /* 0x00581f0005047f89 */ /* 0x0002e800000e0000 */
[----:B------:R4:W-:Y:S01]  /*a0f0*/  LDGSTS.E.BYPASS.LTC128B.128 [R243+0x15100], [R14.64], !P1 ;  /* 0x151000000ef37fae */ /* 0x0009e2000c901d46 */
[----:B-----5:R-:W-:Y:S05]  /*a100*/  IADD3 R12, P0, R0, R36, RZ ;  /* 0x00000024000c7210 */ /* 0x020fea0007f1e0ff */
[----:B--2---:R-:W-:Y:S05]  /*a110*/  IMAD.X R13, R2, 0x1, R7, P0 ;  /* 0x00000001020d7824 */ /* 0x004fea00000e0607 */
[----:B------:R2:W-:Y:S02]  /*a120*/  LDGSTS.E.BYPASS.LTC128B.128 [R243+0xd100], [R12.64], !P4 ;  /* 0x0d1000000cf37fae */ /* 0x0005e4000e101d46 */
[----:B--2---:R-:W-:Y:S05]  /*a130*/  IADD3 R12, P0, R0, R37, RZ ;  /* 0x00000025000c7210 */ /* 0x004fea0007f1e0ff */
[----:B------:R-:W-:Y:S01]  /*a140*/  IMAD.X R13, R2, 0x1, R8, P0 ;  /* 0x00000001020d7824 */ /* 0x000fe200000e0608 */
[----:B----4-:R-:W-:Y:S04]  /*a150*/  IADD3 R14, P0, R0, R40, RZ ;  /* 0x00000028000e7210 */ /* 0x010fe80007f1e0ff */
[----:B------:R2:W-:Y:S01]  /*a160*/  LDGSTS.E.BYPASS.LTC128B.128 [R243+0x10100], [R12.64], !P3 ;  /* 0x101000000cf37fae */ /* 0x0005e2000d901d46 */
[----:B------:R-:W-:Y:S05]  /*a170*/  IMAD.X R15, R2, 0x1, R9, P0 ;  /* 0x00000001020f7824 */ /* 0x000fea00000e0609 */
[----:B------:R4:W-:Y:S01]  /*a180*/  LDGSTS.E.BYPASS.LTC128B.128 [R243+0x13100], [R14.64], !P2 ;  /* 0x131000000ef37fae */ /* 0x0009e2000d101d46 */
[----:B--2---:R-:W-:Y:S03]  /*a190*/  IADD3 R12, P0, R0, R41, RZ ;  /* 0x00000029000c7210 */ /* 0x004fe60007f1e0ff */
[----:B------:R1:W2:Y:S02]  /*a1a0*/  SHFL.IDX PT, R0, R6, 0x2, 0x181f ;  /* 0x00581f0006007f89 */ /* 0x0002a400000e0000 */
[----:B------:R-:W-:Y:S01]  /*a1b0*/  IMAD.X R13, R2, 0x1, R10, P0 ;  /* 0x00000001020d7824 */ /* 0x000fe200000e060a */
[----:B----4-:R-:W-:Y:S02]  /*a1c0*/  SEL R15, RZ, 0x10, P2 ;  /* 0x00000010ff0f7807 */ /* 0x010fe40001000000 */
[----:B------:R-:W-:Y:S02]  /*a1d0*/  SEL R14, RZ, 0x10, P1 ;  /* 0x00000010ff0e7807 */ /* 0x000fe40000800000 */
[----:B------:R4:W-:Y:S02]  /*a1e0*/  LDGSTS.E.BYPASS.LTC128B.128 [R243+0x16100], [R12.64], !P1 ;  /* 0x161000000cf37fae */ /* 0x0009e4000c901d46 */
[----:B----4-:R-:W-:Y:S02]  /*a1f0*/  SEL R12, RZ, 0x10, P3 ;  /* 0x00000010ff0c7807 */ /* 0x010fe40001800000 */
.L_x_1541:
[C---:B-123--:R-:W-:Y:S02]  /*a200*/  ISETP.NE.U32.AND P2, PT, R11.reuse, RZ, PT ;  /* 0x000000ff0b00720c */ /* 0x04efe40003f45070 */
        /* <DEDUP_REMOVED lines=27> */
.L_x_1482:
[----:B--234-:R-:W-:Y:S05]  /*a3c0*/  BSYNC B0 ;  /* 0x0000000000007941 */ /* 0x01cfea0003800000 */
.L_x_1481:
[----:B------:R-:W2:Y:S01]  /*a3d0*/  LDL R4, [R1+0x40] ;  /* 0x0000400001047983 */ /* 0x000ea20000100800 */
[----:B------:R-:W-:Y:S02]  /*a3e0*/  IMAD.MOV.U32 R5, RZ, RZ, c[0x0][0x2c4] ;  /* 0x0000b100ff057624 */ /* 0x000fe400078e00ff */
[----:B------:R-:W-:Y:S01]  /*a3f0*/  IMAD R0, R247, -0x60, RZ ;  /* 0xffffffa0f7007824 */ /* 0x000fe200078e02ff */
[----:B------:R-:W2:Y:S02]  /*a400*/  LDL R3, [R1+0x4c] ;  /* 0x00004c0001037983 */ /* 0x000ea40000100800 */
[----:B------:R-:W-:Y:S02]  /*a410*/  ISETP.NE.AND P0, PT, R5, 0x1, PT ;  /* 0x000000010500780c */ /* 0x000fe40003f05270 */
[----:B------:R-:W3:Y:S04]  /*a420*/  LDL R2, [R1+0x50] ;  /* 0x0000500001027983 */ /* 0x000ee80000100800 */
[----:B------:R-:W0:Y:S01]  /*a430*/  LDGDEPBAR ;  /* 0x00000000000079af */ /* 0x000e220000000000 */
[----:B--2---:R-:W-:Y:S01]  /*a440*/  IADD3 R4, R3, R4, RZ ;  /* 0x0000000403047210 */ /* 0x004fe20007ffe0ff */
[----:B------:R-:W-:Y:S01]  /*a450*/  IMAD.MOV.U32 R3, RZ, RZ, c[0x0][0x2ac] ;  /* 0x0000ab00ff037624 */ /* 0x000fe200078e00ff */
[----:B---3--:R-:W-:Y:S04]  /*a460*/  IADD3 R0, -R2, 0x1, R0 ;  /* 0x0000000102007810 */ /* 0x008fe80007ffe100 */
[----:B------:R-:W-:Y:S04]  /*a470*/  @P0 IMAD.HI.U32 R2, R4, c[0x0][0x2c8], RZ ;  /* 0x0000b20004020a27 */ /* 0x000fe800078e00ff */
[----:B------:R-:W-:Y:S01]  /*a480*/  IMAD R0, R3, c[0x0][0x1d0], R0 ;  /* 0x0000740003007a24 */ /* 0x000fe200078e0200 */
[----:B------:R-:W-:Y:S04]  /*a490*/  @P0 SHF.R.U32.HI R4, RZ, c[0x0][0x2cc], R2 ;  /* 0x0000b300ff040a19 */ /* 0x000fe80000011602 */
[----:B------:R-:W-:Y:S01]  /*a4a0*/  IADD3 R5, R0, -c[0x0][0x168], RZ ;  /* 0x80005a0000057a10 */ /* 0x000fe20007ffe0ff */
[----:B------:R-:W-:-:S05]  /*a4b0*/  BRA.DIV ~URZ, `(.L_x_1485) ;  /* 0x0000cf227f007947 */ /* 0x000fca000b800000 */
[----:B------:R2:W3:Y:S02]  /*a4c0*/  SHFL.IDX PT, R0, R4, RZ, 0x1c1f ;  /* 0x001c1fff04007589 */ /* 0x0004e400000e0000 */
.L_x_1542:
[----:B---3--:R-:W-:Y:S05]  /*a4d0*/  IMAD.IADD R0, R5, 0x1, R0 ;  /* 0x0000000105007824 */ /* 0x008fea00078e0200 */
[C---:B------:R-:W-:Y:S02]  /*a4e0*/  ISETP.GT.AND P0, PT, R0.reuse, RZ, PT ;  /* 0x000000ff0000720c */ /* 0x040fe40003f04270 */
[C---:B------:R-:W-:Y:S02]  /*a4f0*/  ISETP.GT.AND P1, PT, R0.reuse, 0x1, PT ;  /* 0x000000010000780c */ /* 0x040fe40003f24270 */
[----:B------:R-:W-:Y:S02]  /*a500*/  ISETP.GT.AND P4, PT, R0, 0x9, PT ;  /* 0x000000090000780c */ /* 0x000fe40003f84270 */
[----:B------:R-:W-:Y:S02]  /*a510*/  FSEL R6, R196, -INF , P0 ;  /* 0xff800000c4067808 */ /* 0x000fe40000000000 */
[C---:B------:R-:W-:Y:S02]  /*a520*/  ISETP.GT.AND P0, PT, R0.reuse, 0x10, PT ;  /* 0x000000100000780c */ /* 0x040fe40003f04270 */
[C---:B------:R-:W-:Y:S02]  /*a530*/  ISETP.GT.AND P2, PT, R0.reuse, 0x8, PT ;  /* 0x000000080000780c */ /* 0x040fe40003f44270 */
[----:B------:R-:W-:Y:S02]  /*a540*/  FSEL R10, R195, -INF , P1 ;  /* 0xff800000c30a7808 */ /* 0x000fe40000800000 */
[C---:B------:R-:W-:Y:S02]  /*a550*/  ISETP.GT.AND P1, PT, R0.reuse, 0x11, PT ;  /* 0x000000110000780c */ /* 0x040fe40003f24270 */
[C---:B------:R-:W-:Y:S02]  /*a560*/  ISETP.GT.AND P3, PT, R0.reuse, 0x18, PT ;  /* 0x000000180000780c */ /* 0x040fe40003f64270 */
[----:B------:R-:W-:Y:S02]  /*a570*/  FSEL R12, R191, -INF , P4 ;  /* 0xff800000bf0c7808 */ /* 0x000fe40002000000 */
[----:B------:R-:W-:Y:S02]  /*a580*/  ISETP.GT.AND P4, PT, R0, 0x19, PT ;  /* 0x000000190000780c */ /* 0x000fe40003f84270 */
[----:B------:R-:W-:Y:S02]  /*a590*/  FSEL R197, R190, -INF , P0 ;  /* 0xff800000bec57808 */ /* 0x000fe40000000000 */
        /* <DEDUP_REMOVED lines=12> */
[----:B-1----:R-:W-:Y:S02]  /*a660*/  FSEL R203, R24, -INF , P3 ;  /* 0xff80000018cb7808 */ /* 0x002fe40001800000 */
[C---:B------:R-:W-:Y:S02]  /*a670*/  ISETP.GT.AND P3, PT, R0.reuse, 0x38, PT ;  /* 0x000000380000780c */ /* 0x040fe40003f64270 */
[----:B------:R-:W-:Y:S02]  /*a680*/  FSEL R202, R25, -INF , P4 ;  /* 0xff80000019ca7808 */ /* 0x000fe40002000000 */
[----:B------:R-:W-:Y:S02]  /*a690*/  ISETP.GT.AND P4, PT, R0, 0x39, PT ;  /* 0x000000390000780c */ /* 0x000fe40003f84270 */
[----:B------:R-:W-:Y:S02]  /*a6a0*/  FSEL R221, R28, -INF , P1 ;  /* 0xff8000001cdd7808 */ /* 0x000fe40000800000 */
[C---:B------:R-:W-:Y:S02]  /*a6b0*/  ISETP.GT.AND P2, PT, R0.reuse, 0x40, PT ;  /* 0x000000400000780c */ /* 0x040fe40003f44270 */
[----:B------:R-:W-:Y:S02]  /*a6c0*/  FSEL R220, R29, -INF , P0 ;  /* 0xff8000001ddc7808 */ /* 0x000fe40000000000 */
[C---:B------:R-:W-:Y:S02]  /*a6d0*/  ISETP.GT.AND P1, PT, R0.reuse, 0x41, PT ;  /* 0x000000410000780c */ /* 0x040fe40003f24270 */
[----:B------:R-:W-:Y:S02]  /*a6e0*/  ISETP.GT.AND P0, PT, R0, 0x48, PT ;  /* 0x000000480000780c */ /* 0x000fe40003f04270 */
[----:B------:R-:W-:Y:S02]  /*a6f0*/  FSEL R219, R32, -INF , P3 ;  /* 0xff80000020db7808 */ /* 0x000fe40001800000 */
[----:B------:R-:W-:Y:S02]  /*a700*/  FSEL R218, R33, -INF , P4 ;  /* 0xff80000021da7808 */ /* 0x000fe40002000000 */
        /* <DEDUP_REMOVED lines=14> */
[----:B------:R-:W-:Y:S01]  /*a7f0*/  FMNMX.FTZ R2, R6, R133, !PT ;  /* 0x0000008506027209 */ /* 0x000fe20007810000 */
[----:B------:R-:W1:Y:S03]  /*a800*/  SHFL.IDX PT, R0, R4, 0x1, 0x1c1f ;  /* 0x003c1f0004007f89 */ /* 0x000e6600000e0000 */
[----:B------:R-:W-:Y:S04]  /*a810*/  FMNMX.FTZ R2, R10, R2, !PT ;  /* 0x000000020a027209 */ /* 0x000fe80007810000 */
[----:B------:R-:W-:Y:S04]  /*a820*/  FMNMX.FTZ R2, R9, R2, !PT ;  /* 0x0000000209027209 */ /* 0x000fe80007810000 */
[----:B------:R-:W-:Y:S04]  /*a830*/  FMNMX.FTZ R2, R12, R2, !PT ;  /* 0x000000020c027209 */ /* 0x000fe80007810000 */
[----:B------:R-:W-:Y:S04]  /*a840*/  FMNMX.FTZ R2, R197, R2, !PT ;  /* 0x00000002c5027209 */ /* 0x000fe80007810000 */
[----:B------:R-:W-:Y:S04]  /*a850*/  FMNMX.FTZ R2, R196, R2, !PT ;  /* 0x00000002c4027209 */ /* 0x000fe80007810000 */
[----:B------:R-:W-:Y:S01]  /*a860*/  FMNMX.FTZ R2, R195, R2, !PT ;  /* 0x00000002c3027209 */ /* 0x000fe20007810000 */
[----:B-1----:R-:W-:Y:S03]  /*a870*/  IMAD.IADD R0, R5, 0x1, R0 ;  /* 0x0000000105007824 */ /* 0x002fe600078e0200 */
[----:B------:R-:W-:Y:S02]  /*a880*/  FMNMX.FTZ R2, R194, R2, !PT ;  /* 0x00000002c2027209 */ /* 0x000fe40007810000 */
[C---:B------:R-:W-:Y:S02]  /*a890*/  ISETP.GT.AND P0, PT, R0.reuse, RZ, PT ;  /* 0x000000ff0000720c */ /* 0x040fe40003f04270 */
[C---:B------:R-:W-:Y:S02]  /*a8a0*/  ISETP.GT.AND P1, PT, R0.reuse, 0x1, PT ;  /* 0x000000010000780c */ /* 0x040fe40003f24270 */
[----:B------:R-:W-:Y:S02]  /*a8b0*/  FSEL R5, R207, -INF , P0 ;  /* 0xff800000cf057808 */ /* 0x000fe40000000000 */
[----:B------:R-:W-:Y:S02]  /*a8c0*/  ISETP.GT.AND P0, PT, R0, 0x8, PT ;  /* 0x000000080000780c */ /* 0x000fe40003f04270 */
[----:B------:R-:W-:Y:S02]  /*a8d0*/  FSEL R8, R206, -INF , P1 ;  /* 0xff800000ce087808 */ /* 0x000fe40000800000 */
[----:B------:R-:W-:Y:S02]  /*a8e0*/  FMNMX.FTZ R3, R5, R134, !PT ;  /* 0x0000008605037209 */ /* 0x000fe40007810000 */
[----:B------:R-:W-:Y:S02]  /*a8f0*/  ISETP.GT.AND P1, PT, R0, 0x9, PT ;  /* 0x000000090000780c */ /* 0x000fe40003f24270 */
[----:B------:R-:W-:Y:S02]  /*a900*/  FSEL R7, R204, -INF , P0 ;  /* 0xff800000cc077808 */ /* 0x000fe40000000000 */
[----:B------:R-:W-:Y:S02]  /*a910*/  FMNMX.FTZ R3, R8, R3, !PT ;  /* 0x0000000308037209 */ /* 0x000fe40007810000 */
[C---:B------:R-:W-:Y:S02]  /*a920*/  ISETP.GT.AND P0, PT, R0.reuse, 0x10, PT ;  /* 0x000000100000780c */ /* 0x040fe40003f04270 */
[----:B------:R-:W-:Y:S02]  /*a930*/  FSEL R11, R205, -INF , P1 ;  /* 0xff800000cd0b7808 */ /* 0x000fe40000800000 */
[----:B--2---:R-:W-:Y:S02]  /*a940*/  FMNMX.FTZ R4, R7, R3, !PT ;  /* 0x0000000307047209 */ /* 0x004fe40007810000 */
[----:B------:R-:W-:Y:S02]  /*a950*/  ISETP.GT.AND P1, PT, R0, 0x11, PT ;  /* 0x000000110000780c */ /* 0x000fe40003f24270 */
[----:B------:R-:W-:Y:S02]  /*a960*/  FSEL R190, R198, -INF , P0 ;  /* 0xff800000c6be7808 */ /* 0x000fe40000000000 */
[----:B------:R-:W-:Y:S02]  /*a970*/  FMNMX.FTZ R4, R11, R4, !PT ;  /* 0x000000040b047209 */ /* 0x000fe40007810000 */
        /* <DEDUP_REMOVED lines=70> */
[----:B------:R-:W-:Y:S02]  /*ade0*/  FSEL R226, R51, -INF , P0 ;  /* 0xff80000033e27808 */ /* 0x000fe40000000000 */
[----:B------:R-:W-:Y:S01]  /*adf0*/  FMNMX.FTZ R4, R227, R4, !PT ;  /* 0x00000004e3047209 */ /* 0x000fe20007810000 */
[----:B------:R-:W1:Y:S03]  /*ae00*/  SHFL.BFLY PT, R132, R0, 0x2, 0x1f ;  /* 0x0c401f0000847f89 */ /* 0x000e6600000e0000 */
[----:B------:R-:W-:Y:S05]  /*ae10*/  FMNMX.FTZ R4, R226, R4, !PT ;  /* 0x00000004e2047209 */ /* 0x000fea0007810000 */
[----:B------:R-:W2:Y:S01]  /*ae20*/  SHFL.BFLY PT, R2, R4, 0x2, 0x1f ;  /* 0x0c401f0004027f89 */ /* 0x000ea200000e0000 */
[----:B-1----:R-:W-:Y:S07]  /*ae30*/  FMNMX.FTZ R132, R132, R0, !PT ;  /* 0x0000000084847209 */ /* 0x002fee0007810000 */
[----:B------:R-:W1:Y:S01]  /*ae40*/  SHFL.BFLY PT, R3, R132, 0x1, 0x1f ;  /* 0x0c201f0084037f89 */ /* 0x000e6200000e0000 */
[----:B--2---:R-:W-:Y:S07]  /*ae50*/  FMNMX.FTZ R4, R4, R2, !PT ;  /* 0x0000000204047209 */ /* 0x004fee0007810000 */
[----:B------:R2:W3:Y:S01]  /*ae60*/  SHFL.BFLY PT, R0, R4, 0x1, 0x1f ;  /* 0x0c201f0004007f89 */ /* 0x0004e200000e0000 */
[----:B-1----:R-:W-:Y:S07]  /*ae70*/  FMNMX.FTZ R132, R132, R3, !PT ;  /* 0x0000000384847209 */ /* 0x002fee0007810000 */
.L_x_1543:
[----:B------:R-:W4:Y:S01]  /*ae80*/  LDL.LU R16, [R1+0x8] ;  /* 0x0000080001107983 */ /* 0x000f220000300800 */
[C---:B------:R-:W-:Y:S01]  /*ae90*/  FSETP.NEU.FTZ.AND P0, PT, R132.reuse, -INF , PT ;  /* 0xff8000008400780b */ /* 0x040fe20003f1d000 */
[----:B------:R-:W-:Y:S01]  /*aea0*/  FMUL.FTZ R188, R132, c[0x0][0x2d0] ;  /* 0x0000b40084bc7a20 */ /* 0x000fe20000410000 */
[----:B---3--:R-:W-:Y:S01]  /*aeb0*/  FMNMX.FTZ R3, R0, R4, !PT ;  /* 0x0000000400037209 */ /* 0x008fe20007810000 */
[----:B------:R-:W-:Y:S01]  /*aec0*/  WARPSYNC 0xffffffff ;  /* 0xffffffff00007948 */ /* 0x000fe20003800000 */
[----:B------:R-:W-:Y:S01]  /*aed0*/  FSEL R2, R132, RZ, P0 ;  /* 0x000000ff84027208 */ /* 0x000fe20000000000 */
[----:B------:R-:W-:Y:S01]  /*aee0*/  LDSM.16.MT88.4 R20, [R232] ;  /* 0x00000000e814783b */ /* 0x000fe20000004200 */
[----:B------:R-:W-:Y:S01]  /*aef0*/  FSEL R188, R188, RZ, P0 ;  /* 0x000000ffbcbc7208 */ /* 0x000fe20000000000 */
[C---:B------:R-:W-:Y:S01]  /*af00*/  FMUL.FTZ R189, R3.reuse, c[0x0][0x2d0] ;  /* 0x0000b40003bd7a20 */ /* 0x040fe20000410000 */
[----:B------:R-:W-:Y:S01]  /*af10*/  FSETP.NEU.FTZ.AND P0, PT, R3, -INF , PT ;  /* 0xff8000000300780b */ /* 0x000fe20003f1d000 */
[----:B------:R-:W-:Y:S02]  /*af20*/  FADD.FTZ R0, -R2, R133 ;  /* 0x0000008502007221 */ /* 0x000fe40000010100 */
[--C-:B------:R-:W-:Y:S01]  /*af30*/  FFMA.FTZ R12, R12, c[0x0][0x2d0], -R188.reuse ;  /* 0x0000b4000c0c7a23 */ /* 0x100fe200000108bc */
[----:B------:R-:W-:Y:S01]  /*af40*/  FSEL R189, R189, RZ, P0 ;  /* 0x000000ffbdbd7208 */ /* 0x000fe20000000000 */
[----:B------:R-:W-:Y:S01]  /*af50*/  FMUL.FTZ R0, R0, c[0x0][0x2d0] ;  /* 0x0000b40000007a20 */ /* 0x000fe20000410000 */
[----:B------:R-:W-:Y:S01]  /*af60*/  LDSM.16.MT88.4 R28, [R234] ;  /* 0x00000000ea1c783b */ /* 0x000fe20000004200 */
[----:B------:R1:W-:Y:S01]  /*af70*/  MUFU.EX2 R251, R12 ;  /* 0x0000000c00fb7308 */ /* 0x0003e20000000800 */
[--C-:B------:R-:W-:Y:S02]  /*af80*/  FFMA.FTZ R6, R6, c[0x0][0x2d0], -R188.reuse ;  /* 0x0000b40006067a23 */ /* 0x100fe400000108bc */
[--C-:B------:R-:W-:Y:S02]  /*af90*/  FFMA.FTZ R10, R10, c[0x0][0x2d0], -R188.reuse ;  /* 0x0000b4000a0a7a23 */ /* 0x100fe400000108bc */
[----:B------:R-:W-:Y:S02]  /*afa0*/  FFMA.FTZ R9, R9, c[0x0][0x2d0], -R188 ;  /* 0x0000b40009097a23 */ /* 0x000fe400000108bc */
[--C-:B------:R-:W-:Y:S01]  /*afb0*/  FFMA.FTZ R5, R5, c[0x0][0x2d0], -R189.reuse ;  /* 0x0000b40005057a23 */ /* 0x100fe200000108bd */
[----:B------:R-:W-:Y:S01]  /*afc0*/  LDSM.16.MT88.4 R36, [R233] ;  /* 0x00000000e924783b */ /* 0x000fe20000004200 */
[--C-:B------:R-:W-:Y:S01]  /*afd0*/  FFMA.FTZ R8, R8, c[0x0][0x2d0], -R189.reuse ;  /* 0x0000b40008087a23 */ /* 0x100fe200000108bd */
[----:B------:R3:W5:Y:S01]  /*afe0*/  MUFU.EX2 R2, R0 ;  /* 0x0000000000027308 */ /* 0x0007620000000800 */
[--C-:B------:R-:W-:Y:S02]  /*aff0*/  FFMA.FTZ R7, R7, c[0x0][0x2d0], -R189.reuse ;  /* 0x0000b40007077a23 */ /* 0x100fe400000108bd */
[----:B------:R-:W-:Y:S03]  /*b000*/  FFMA.FTZ R11, R11, c[0x0][0x2d0], -R189 ;  /* 0x0000b4000b0b7a23 */ /* 0x000fe600000108bd */
[----:B------:R-:W-:Y:S04]  /*b010*/  LDSM.16.MT88.4 R44, [R231+0x3000] ;  /* 0x00300000e72c783b */ /* 0x000fe80000004200 */
[----:B------:R-:W-:Y:S04]  /*b020*/  MUFU.EX2 R6, R6 ;  /* 0x0000000600067308 */ /* 0x000fe80000000800 */
[----:B-1----:R-:W1:Y:S06]  /*b030*/  LDSM.16.MT88.4 R12, [R231] ;  /* 0x00000000e70c783b */ /* 0x002e6c0000004200 */
[----:B------:R-:W2:Y:S01]  /*b040*/  MUFU.EX2 R238, R10 ;  /* 0x0000000a00ee7308 */ /* 0x000ea20000000800 */
[----:B---3--:R-:W-:Y:S05]  /*b050*/  FSEL R0, R3, RZ, P0 ;  /* 0x000000ff03007208 */ /* 0x008fea0000000000 */
[----:B------:R-:W-:Y:S04]  /*b060*/  FADD.FTZ R0, -R0, R134 ;  /* 0x0000008600007221 */ /* 0x000fe80000010100 */
[----:B------:R-:W3:Y:S01]  /*b070*/  MUFU.EX2 R249, R9 ;  /* 0x0000000900f97308 */ /* 0x000ee20000000800 */
[----:B------:R-:W4:Y:S01]  /*b080*/  LDL.LU R134, [R1+0xc] ;  /* 0x00000c0001867983 */ /* 0x000f220000300800 */
[----:B------:R-:W-:Y:S08]  /*b090*/  FMUL.FTZ R0, R0, c[0x0][0x2d0] ;  /* 0x0000b40000007a20 */ /* 0x000ff00000410000 */
[----:B------:R1:W-:Y:S10]  /*b0a0*/  MUFU.EX2 R237, R5 ;  /* 0x0000000500ed7308 */ /* 0x0003f40000000800 */
[----:B------:R1:W1:Y:S10]  /*b0b0*/  MUFU.EX2 R244, R8 ;  /* 0x0000000800f47308 */ /* 0x0002740000000800 */
[----:B------:R-:W-:Y:S10]  /*b0c0*/  MUFU.EX2 R248, R7 ;  /* 0x0000000700f87308 */ /* 0x000ff40000000800 */
[----:B------:R-:W3:Y:S10]  /*b0d0*/  MUFU.EX2 R250, R11 ;  /* 0x0000000b00fa7308 */ /* 0x000ef40000000800 */
[----:B------:R-:W3:Y:S01]  /*b0e0*/  MUFU.EX2 R0, R0 ;  /* 0x0000000000007308 */ /* 0x000ee20000000800 */
[----:B--2--5:R-:W-:Y:S01]  /*b0f0*/  FMUL.FTZ R4, R2, R136 ;  /* 0x0000008802047220 */ /* 0x024fe20000410000 */
[----:B------:R-:W-:Y:S01]  /*b100*/  F2FP.BF16.PACK_AB R184, R238, R6 ;  /* 0x00000006eeb8723e */ /* 0x000fe200000010ff */
[C---:B-1----:R-:W-:Y:S01]  /*b110*/  FMUL.FTZ R5, R2.reuse, R137 ;  /* 0x0000008902057220 */ /* 0x042fe20000410000 */
[----:B---3--:R-:W-:Y:S01]  /*b120*/  F2FP.BF16.PACK_AB R186, R251, R249 ;  /* 0x000000f9fbba723e */ /* 0x008fe200000010ff */
[----:B------:R-:W-:Y:S01]  /*b130*/  FMUL.FTZ R8, R2, R140 ;  /* 0x0000008c02087220 */ /* 0x000fe20000410000 */
[----:B------:R-:W-:Y:S01]  /*b140*/  F2FP.BF16.PACK_AB R185, R244, R237 ;  /* 0x000000edf4b9723e */ /* 0x000fe200000010ff */
[C---:B------:R-:W-:Y:S02]  /*b150*/  FMUL.FTZ R9, R2.reuse, R141 ;  /* 0x0000008d02097220 */ /* 0x040fe40000410000 */
[C---:B------:R-:W-:Y:S02]  /*b160*/  FMUL.FTZ R17, R2.reuse, R149 ;  /* 0x0000009502117220 */ /* 0x040fe40000410000 */
[C---:B------:R-:W-:Y:S02]  /*b170*/  FMUL.FTZ R24, R2.reuse, R156 ;  /* 0x0000009c02187220 */ /* 0x040fe40000410000 */
[----:B------:R-:W-:Y:S01]  /*b180*/  FMUL.FTZ R25, R2, R157 ;  /* 0x0000009d02197220 */ /* 0x000fe20000410000 */
[----:B------:R-:W-:Y:S01]  /*b190*/  F2FP.BF16.PACK_AB R187, R250, R248 ;  /* 0x000000f8fabb723e */ /* 0x000fe200000010ff */
[C---:B------:R-:W-:Y:S02]  /*b1a0*/  FMUL.FTZ R32, R2.reuse, R164 ;  /* 0x000000a402207220 */ /* 0x040fe40000410000 */
[C---:B------:R-:W-:Y:S02]  /*b1b0*/  FMUL.FTZ R33, R2.reuse, R165 ;  /* 0x000000a502217220 */ /* 0x040fe40000410000 */
[C---:B------:R-:W-:Y:S02]  /*b1c0*/  FMUL.FTZ R40, R2.reuse, R172 ;  /* 0x000000ac02287220 */ /* 0x040fe40000410000 */
[C---:B------:R-:W-:Y:S02]  /*b1d0*/  FMUL.FTZ R41, R2.reuse, R173 ;  /* 0x000000ad02297220 */ /* 0x040fe40000410000 */
[----:B------:R-:W-:Y:S02]  /*b1e0*/  FMUL.FTZ R48, R2, R180 ;  /* 0x000000b402307220 */ /* 0x000fe40000410000 */
[C---:B------:R-:W-:Y:S02]  /*b1f0*/  FMUL.FTZ R7, R0.reuse, R139 ;  /* 0x0000008b00077220 */ /* 0x040fe40000410000 */
[C---:B------:R-:W-:Y:S02]  /*b200*/  FMUL.FTZ R10, R0.reuse, R142 ;  /* 0x0000008e000a7220 */ /* 0x040fe40000410000 */
[C---:B------:R-:W-:Y:S02]  /*b210*/  FMUL.FTZ R11, R0.reuse, R143 ;  /* 0x0000008f000b7220 */ /* 0x040fe40000410000 */
[C---:B------:R-:W-:Y:S01]  /*b220*/  FMUL.FTZ R18, R0.reuse, R150 ;  /* 0x0000009600127220 */ /* 0x040fe20000410000 */
[----:B------:R-:W-:Y:S01]  /*b230*/  LDSM.16.MT88.4 R140, [R231+0x800] ;  /* 0x00080000e78c783b */ /* 0x000fe20000004200 */
[C---:B------:R-:W-:Y:S02]  /*b240*/  FMUL.FTZ R19, R0.reuse, R151 ;  /* 0x0000009700137220 */ /* 0x040fe40000410000 */
[C---:B------:R-:W-:Y:S02]  /*b250*/  FMUL.FTZ R26, R0.reuse, R158 ;  /* 0x0000009e001a7220 */ /* 0x040fe40000410000 */
[C---:B------:R-:W-:Y:S02]  /*b260*/  FMUL.FTZ R27, R0.reuse, R159 ;  /* 0x0000009f001b7220 */ /* 0x040fe40000410000 */
[C---:B------:R-:W-:Y:S02]  /*b270*/  FMUL.FTZ R34, R0.reuse, R166 ;  /* 0x000000a600227220 */ /* 0x040fe40000410000 */
[C---:B------:R-:W-:Y:S02]  /*b280*/  FMUL.FTZ R35, R0.reuse, R167 ;  /* 0x000000a700237220 */ /* 0x040fe40000410000 */
[C---:B------:R-:W-:Y:S02]  /*b290*/  FMUL.FTZ R42, R0.reuse, R174 ;  /* 0x000000ae002a7220 */ /* 0x040fe40000410000 */
[----:B------:R-:W-:Y:S02]  /*b2a0*/  FMUL.FTZ R43, R0, R175 ;  /* 0x000000af002b7220 */ /* 0x000fe40000410000 */
[----:B------:R-:W-:Y:S01]  /*b2b0*/  FMUL.FTZ R49, R2, R181 ;  /* 0x000000b502317220 */ /* 0x000fe20000410000 */
[----:B------:R-:W-:Y:S01]  /*b2c0*/  LDSM.16.MT88.4 R172, [R231+0x5800] ;  /* 0x00580000e7ac783b */ /* 0x000fe20000004200 */
[C---:B------:R-:W-:Y:S02]  /*b2d0*/  FMUL.FTZ R50, R0.reuse, R182 ;  /* 0x000000b600327220 */ /* 0x040fe40000410000 */
[----:B------:R-:W-:Y:S02]  /*b2e0*/  FMUL.FTZ R51, R0, R183 ;  /* 0x000000b700337220 */ /* 0x000fe40000410000 */
[C---:B------:R-:W-:Y:S02]  /*b2f0*/  FMUL.FTZ R52, R2.reuse, R52 ;  /* 0x0000003402347220 */ /* 0x040fe40000410000 */
[----:B------:R-:W-:Y:S01]  /*b300*/  FMUL.FTZ R53, R2, R53 ;  /* 0x0000003502357220 */ /* 0x000fe20000410000 */
[----:B------:R-:W-:Y:S01]  /*b310*/  LDSM.16.MT88.4 R180, [R232+0x5800] ;  /* 0x00580000e8b4783b */ /* 0x000fe20000004200 */
        /* <DEDUP_REMOVED lines=69> */
[----:B----4-:R-:W-:Y:S02]  /*b770*/  FFMA.FTZ R133, R2, R16, R6 ;  /* 0x0000001002857223 */ /* 0x010fe40000010006 */
[----:B------:R-:W-:Y:S02]  /*b780*/  FMUL.FTZ R6, R0, R138 ;  /* 0x0000008a00067220 */ /* 0x000fe40000410000 */
[----:B------:R-:W1:Y:S01]  /*b790*/  LDSM.16.MT88.4 R136, [R232+0x3000] ;  /* 0x00300000e888783b */ /* 0x000e620000004200 */
[--C-:B------:R-:W-:Y:S02]  /*b7a0*/  FFMA.FTZ R157, R217, c[0x0][0x2d0], -R188.reuse ;  /* 0x0000b400d99d7a23 */ /* 0x100fe400000108bc */
[--C-:B------:R-:W-:Y:S02]  /*b7b0*/  FFMA.FTZ R156, R216, c[0x0][0x2d0], -R188.reuse ;  /* 0x0000b400d89c7a23 */ /* 0x100fe400000108bc */
[C---:B------:R-:W-:Y:S05]  /*b7c0*/  HMMA.16816.F32.BF16 R4, R184.reuse, R12, R4 ;  /* 0x0000000cb804723c */ /* 0x040fea0000041804 */
[--C-:B------:R-:W-:Y:S02]  /*b7d0*/  FFMA.FTZ R158, R215, c[0x0][0x2d0], -R188.reuse ;  /* 0x0000b400d79e7a23 */ /* 0x100fe400000108bc */
[C---:B------:R-:W-:Y:S01]  /*b7e0*/  FMUL.FTZ R12, R2.reuse, R144 ;  /* 0x00000090020c7220 */ /* 0x040fe20000410000 */
[C---:B------:R-:W-:Y:S04]  /*b7f0*/  HMMA.16816.F32.BF16 R8, R184.reuse, R14, R8 ;  /* 0x0000000eb808723c */ /* 0x040fe80000041808 */
[C---:B------:R-:W-:Y:S02]  /*b800*/  FMUL.FTZ R13, R2.reuse, R145 ;  /* 0x00000091020d7220 */ /* 0x040fe40000410000 */
[----:B------:R-:W-:Y:S02]  /*b810*/  FMUL.FTZ R16, R2, R148 ;  /* 0x0000009402107220 */ /* 0x000fe40000410000 */
[C---:B------:R-:W-:Y:S04]  /*b820*/  FMUL.FTZ R14, R0.reuse, R146 ;  /* 0x00000092000e7220 */ /* 0x040fe80000410000 */
[----:B------:R-:W-:Y:S02]  /*b830*/  FMUL.FTZ R15, R0, R147 ;  /* 0x00000093000f7220 */ /* 0x000fe40000410000 */
[----:B------:R-:W-:Y:S01]  /*b840*/  LDSM.16.MT88.4 R144, [R232+0x800] ;  /* 0x00080000e890783b */ /* 0x000fe20000004200 */
[--C-:B------:R-:W-:Y:S02]  /*b850*/  FFMA.FTZ R159, R214, c[0x0][0x2d0], -R188.reuse ;  /* 0x0000b400d69f7a23 */ /* 0x100fe400000108bc */
        /* <DEDUP_REMOVED lines=9> */
[----:B------:R-:W-:Y:S02]  /*b8f0*/  FMUL.FTZ R23, R0, R155 ;  /* 0x0000009b00177220 */ /* 0x000fe40000410000 */
[--C-:B------:R-:W-:Y:S02]  /*b900*/  FFMA.FTZ R152, R220, c[0x0][0x2d0], -R188.reuse ;  /* 0x0000b400dc987a23 */ /* 0x100fe400000108bc */
[----:B------:R-:W-:Y:S02]  /*b910*/  FMUL.FTZ R123, R0, R123 ;  /* 0x0000007b007b7220 */ /* 0x000fe40000410000 */
[----:B------:R-:W-:Y:S01]  /*b920*/  FADD.FTZ R153, R238, R133 ;  /* 0x00000085ee997221 */ /* 0x000fe20000010000 */
[C---:B------:R-:W-:Y:S03]  /*b930*/  HMMA.16816.F32.BF16 R20, R184.reuse, R28, R20 ;  /* 0x0000001cb814723c */ /* 0x040fe60000041814 */
[----:B------:R-:W-:Y:S02]  /*b940*/  FADD.FTZ R153, R249, R153 ;  /* 0x00000099f9997221 */ /* 0x000fe40000010000 */
[--C-:B------:R-:W-:Y:S02]  /*b950*/  FFMA.FTZ R133, R218, c[0x0][0x2d0], -R188.reuse ;  /* 0x0000b400da857a23 */ /* 0x100fe400000108bc */
[C---:B------:R-:W-:Y:S01]  /*b960*/  FMUL.FTZ R28, R2.reuse, R160 ;  /* 0x000000a0021c7220 */ /* 0x040fe20000410000 */
[C---:B------:R-:W-:Y:S04]  /*b970*/  HMMA.16816.F32.BF16 R24, R184.reuse, R30, R24 ;  /* 0x0000001eb818723c */ /* 0x040fe80000041818 */
[----:B------:R-:W-:Y:S02]  /*b980*/  FMUL.FTZ R29, R2, R161 ;  /* 0x000000a1021d7220 */ /* 0x000fe40000410000 */
[C---:B------:R-:W-:Y:S02]  /*b990*/  FMUL.FTZ R126, R0.reuse, R126 ;  /* 0x0000007e007e7220 */ /* 0x040fe40000410000 */
[C---:B------:R-:W-:Y:S04]  /*b9a0*/  FMUL.FTZ R30, R0.reuse, R162 ;  /* 0x000000a2001e7220 */ /* 0x040fe80000410000 */
[C---:B------:R-:W-:Y:S02]  /*b9b0*/  FMUL.FTZ R31, R0.reuse, R163 ;  /* 0x000000a3001f7220 */ /* 0x040fe40000410000 */
[C---:B------:R-:W-:Y:S02]  /*b9c0*/  FMUL.FTZ R127, R0.reuse, R127 ;  /* 0x0000007f007f7220 */ /* 0x040fe40000410000 */
[C---:B------:R-:W-:Y:S02]  /*b9d0*/  FMUL.FTZ R130, R0.reuse, R130 ;  /* 0x0000008200827220 */ /* 0x040fe40000410000 */
[----:B------:R-:W-:Y:S01]  /*b9e0*/  FMUL.FTZ R131, R0, R131 ;  /* 0x0000008300837220 */ /* 0x000fe20000410000 */
[C---:B------:R-:W-:Y:S07]  /*b9f0*/  HMMA.16816.F32.BF16 R28, R184.reuse, R36, R28 ;  /* 0x00000024b81c723c */ /* 0x040fee000004181c */
[C---:B------:R-:W-:Y:S01]  /*ba00*/  FMUL.FTZ R36, R2.reuse, R168 ;  /* 0x000000a802247220 */ /* 0x040fe20000410000 */
[C---:B------:R-:W-:Y:S04]  /*ba10*/  HMMA.16816.F32.BF16 R32, R184.reuse, R38, R32 ;  /* 0x00000026b820723c */ /* 0x040fe80000041820 */
[----:B------:R-:W-:Y:S03]  /*ba20*/  FMUL.FTZ R37, R2, R169 ;  /* 0x000000a902257220 */ /* 0x000fe60000410000 */
[C---:B------:R-:W-:Y:S02]  /*ba30*/  FMUL.FTZ R38, R0.reuse, R170 ;  /* 0x000000aa00267220 */ /* 0x040fe40000410000 */
[----:B------:R-:W-:Y:S07]  /*ba40*/  FMUL.FTZ R39, R0, R171 ;  /* 0x000000ab00277220 */ /* 0x000fee0000410000 */
[C---:B------:R-:W-:Y:S07]  /*ba50*/  HMMA.16816.F32.BF16 R36, R184.reuse, R44, R36 ;  /* 0x0000002cb824723c */ /* 0x040fee0000041824 */
[C---:B------:R-:W-:Y:S01]  /*ba60*/  FMUL.FTZ R44, R2.reuse, R176 ;  /* 0x000000b0022c7220 */ /* 0x040fe20000410000 */
[C---:B------:R-:W-:Y:S04]  /*ba70*/  HMMA.16816.F32.BF16 R40, R184.reuse, R46, R40 ;  /* 0x0000002eb828723c */ /* 0x040fe80000041828 */
[----:B------:R-:W-:Y:S02]  /*ba80*/  FMUL.FTZ R45, R2, R177 ;  /* 0x000000b1022d7220 */ /* 0x000fe40000410000 */
[--C-:B------:R-:W-:Y:S02]  /*ba90*/  FFMA.FTZ R2, R197, c[0x0][0x2d0], -R188.reuse ;  /* 0x0000b400c5027a23 */ /* 0x100fe400000108bc */
[C---:B------:R-:W-:Y:S02]  /*baa0*/  FMUL.FTZ R46, R0.reuse, R178 ;  /* 0x000000b2002e7220 */ /* 0x040fe40000410000 */
[----:B------:R2:W3:Y:S02]  /*bab0*/  MUFU.EX2 R155, R2 ;  /* 0x00000002009b7308 */ /* 0x0004e40000000800 */
[----:B------:R-:W-:Y:S07]  /*bac0*/  FMUL.FTZ R47, R0, R179 ;  /* 0x000000b3002f7220 */ /* 0x000fee0000410000 */
[C---:B-1----:R-:W-:Y:S08]  /*bad0*/  HMMA.16816.F32.BF16 R44, R184.reuse, R136, R44 ;  /* 0x00000088b82c723c */ /* 0x042ff0000004182c */
[C---:B------:R-:W-:Y:S01]  /*bae0*/  HMMA.16816.F32.BF16 R48, R184.reuse, R138, R48 ;  /* 0x0000008ab830723c */ /* 0x040fe20000041830 */
[----:B------:R-:W1:Y:S03]  /*baf0*/  LDSM.16.MT88.4 R136, [R234+0x3000] ;  /* 0x00300000ea88783b */ /* 0x000e660000004200 */
[--C-:B--2---:R-:W-:Y:S04]  /*bb00*/  FFMA.FTZ R2, R196, c[0x0][0x2d0], -R188.reuse ;  /* 0x0000b400c4027a23 */ /* 0x104fe800000108bc */
[----:B------:R2:W-:Y:S04]  /*bb10*/  MUFU.EX2 R165, R2 ;  /* 0x0000000200a57308 */ /* 0x0005e80000000800 */
[--C-:B--2---:R-:W-:Y:S06]  /*bb20*/  FFMA.FTZ R2, R195, c[0x0][0x2d0], -R188.reuse ;  /* 0x0000b400c3027a23 */ /* 0x104fec00000108bc */
[----:B------:R2:W-:Y:S01]  /*bb30*/  MUFU.EX2 R166, R2 ;  /* 0x0000000200a67308 */ /* 0x0005e20000000800 */
[C---:B-1----:R-:W-:Y:S08]  /*bb40*/  HMMA.16816.F32.BF16 R52, R184.reuse, R136, R52 ;  /* 0x00000088b834723c */ /* 0x042ff00000041834 */
[C---:B------:R-:W-:Y:S01]  /*bb50*/  HMMA.16816.F32.BF16 R56, R184.reuse, R138, R56 ;  /* 0x0000008ab838723c */ /* 0x040fe20000041838 */
[----:B------:R-:W1:Y:S03]  /*bb60*/  LDSM.16.MT88.4 R136, [R233+0x3000] ;  /* 0x00300000e988783b */ /* 0x000e660000004200 */
[--C-:B--2---:R-:W-:Y:S04]  /*bb70*/  FFMA.FTZ R2, R194, c[0x0][0x2d0], -R188.reuse ;  /* 0x0000b400c2027a23 */ /* 0x104fe800000108bc */
[----:B------:R2:W-:Y:S01]  /*bb80*/  MUFU.EX2 R169, R2 ;  /* 0x0000000200a97308 */ /* 0x0005e20000000800 */
[C---:B-1----:R-:W-:Y:S03]  /*bb90*/  HMMA.16816.F32.BF16 R60, R184.reuse, R136, R60 ;  /* 0x00000088b83c723c */ /* 0x042fe6000004183c */
[--C-:B--2---:R-:W-:Y:S02]  /*bba0*/  FFMA.FTZ R2, R190, c[0x0][0x2d0], -R189.reuse ;  /* 0x0000b400be027a23 */ /* 0x104fe400000108bd */
[--C-:B------:R-:W-:Y:S04]  /*bbb0*/  FFMA.FTZ R190, R213, c[0x0][0x2d0], -R188.reuse ;  /* 0x0000b400d5be7a23 */ /* 0x100fe800000108bc */
[----:B------:R1:W-:Y:S01]  /*bbc0*/  MUFU.EX2 R160, R2 ;  /* 0x0000000200a07308 */ /* 0x0003e20000000800 */
[C---:B------:R-:W-:Y:S01]  /*bbd0*/  HMMA.16816.F32.BF16 R64, R184.reuse, R138, R64 ;  /* 0x0000008ab840723c */ /* 0x040fe20000041840 */
[----:B------:R-:W2:Y:S08]  /*bbe0*/  LDSM.16.MT88.4 R136, [R231+0x6000] ;  /* 0x00600000e788783b */ /* 0x000eb00000004200 */
[----:B------:R-:W-:Y:S03]  /*bbf0*/  MUFU.EX2 R190, R190 ;  /* 0x000000be00be7308 */ /* 0x000fe60000000800 */
[----:B-1----:R-:W-:Y:S02]  /*bc00*/  FFMA.FTZ R2, R191, c[0x0][0x2d0], -R189 ;  /* 0x0000b400bf027a23 */ /* 0x002fe400000108bd */
[--C-:B------:R-:W-:Y:S05]  /*bc10*/  FFMA.FTZ R191, R212, c[0x0][0x2d0], -R188.reuse ;  /* 0x0000b400d4bf7a23 */ /* 0x100fea00000108bc */
[----:B------:R1:W-:Y:S10]  /*bc20*/  MUFU.EX2 R212, R133 ;  /* 0x0000008500d47308 */ /* 0x0003f40000000800 */
[----:B------:R4:W-:Y:S01]  /*bc30*/  MUFU.EX2 R161, R2 ;  /* 0x0000000200a17308 */ /* 0x0009e20000000800 */
[C---:B--2---:R-:W-:Y:S09]  /*bc40*/  HMMA.16816.F32.BF16 R68, R184.reuse, R136, R68 ;  /* 0x00000088b844723c */ /* 0x044ff20000041844 */
[----:B------:R-:W-:Y:S01]  /*bc50*/  MUFU.EX2 R191, R191 ;  /* 0x000000bf00bf7308 */ /* 0x000fe20000000800 */
[C---:B------:R-:W-:Y:S01]  /*bc60*/  HMMA.16816.F32.BF16 R72, R184.reuse, R138, R72 ;  /* 0x0000008ab848723c */ /* 0x040fe20000041848 */
[----:B------:R-:W2:Y:S02]  /*bc70*/  LDSM.16.MT88.4 R136, [R232+0x6000] ;  /* 0x00600000e888783b */ /* 0x000ea40000004200 */
[----:B-1----:R-:W-:Y:S04]  /*bc80*/  FADD.FTZ R133, R251, R153 ;  /* 0x00000099fb857221 */ /* 0x002fe80000010000 */
[----:B---3--:R-:W-:Y:S02]  /*bc90*/  FADD.FTZ R133, R155, R133 ;  /* 0x000000859b857221 */ /* 0x008fe40000010000 */
[----:B----4-:R-:W-:Y:S03]  /*bca0*/  FFMA.FTZ R2, R192, c[0x0][0x2d0], -R189 ;  /* 0x0000b400c0027a23 */ /* 0x010fe600000108bd */
[--C-:B------:R-:W-:Y:S01]  /*bcb0*/  FFMA.FTZ R192, R211, c[0x0][0x2d0], -R188.reuse ;  /* 0x0000b400d3c07a23 */ /* 0x100fe200000108bc */
[----:B------:R1:W-:Y:S10]  /*bcc0*/  MUFU.EX2 R167, R2 ;  /* 0x0000000200a77308 */ /* 0x0003f40000000800 */
[----:B------:R-:W-:Y:S01]  /*bcd0*/  MUFU.EX2 R192, R192 ;  /* 0x000000c000c07308 */ /* 0x000fe20000000800 */
[----:B-1----:R-:W-:Y:S01]  /*bce0*/  FFMA.FTZ R2, R0, R134, R237 ;  /* 0x0000008600027223 */ /* 0x002fe200000100ed */
[C---:B--2---:R-:W-:Y:S03]  /*bcf0*/  HMMA.16816.F32.BF16 R76, R184.reuse, R136, R76 ;  /* 0x00000088b84c723c */ /* 0x044fe6000004184c */
[--C-:B------:R-:W-:Y:S05]  /*bd00*/  FFMA.FTZ R0, R193, c[0x0][0x2d0], -R189.reuse ;  /* 0x0000b400c1007a23 */ /* 0x100fea00000108bd */
[----:B------:R1:W-:Y:S01]  /*bd10*/  MUFU.EX2 R168, R0 ;  /* 0x0000000000a87308 */ /* 0x0003e20000000800 */
[C---:B------:R-:W-:Y:S01]  /*bd20*/  HMMA.16816.F32.BF16 R80, R184.reuse, R138, R80 ;  /* 0x0000008ab850723c */ /* 0x040fe20000041850 */
[----:B------:R-:W2:Y:S02]  /*bd30*/  LDSM.16.MT88.4 R136, [R234+0x6000] ;  /* 0x00600000ea88783b */ /* 0x000ea40000004200 */
[--C-:B-1----:R-:W-:Y:S06]  /*bd40*/  FFMA.FTZ R0, R209, c[0x0][0x2d0], -R188.reuse ;  /* 0x0000b400d1007a23 */ /* 0x102fec00000108bc */
[----:B------:R1:W-:Y:S01]  /*bd50*/  MUFU.EX2 R164, R0 ;  /* 0x0000000000a47308 */ /* 0x0003e20000000800 */
[C---:B--2---:R-:W-:Y:S08]  /*bd60*/  HMMA.16816.F32.BF16 R84, R184.reuse, R136, R84 ;  /* 0x00000088b854723c */ /* 0x044ff00000041854 */
[C---:B------:R-:W-:Y:S01]  /*bd70*/  HMMA.16816.F32.BF16 R88, R184.reuse, R138, R88 ;  /* 0x0000008ab858723c */ /* 0x040fe20000041858 */
[----:B------:R-:W2:Y:S03]  /*bd80*/  LDSM.16.MT88.4 R136, [R233+0x6000] ;  /* 0x00600000e988783b */ /* 0x000ea60000004200 */
[--C-:B-1----:R-:W-:Y:S04]  /*bd90*/  FFMA.FTZ R0, R208, c[0x0][0x2d0], -R188.reuse ;  /* 0x0000b400d0007a23 */ /* 0x102fe800000108bc */
[----:B------:R1:W-:Y:S04]  /*bda0*/  MUFU.EX2 R163, R0 ;  /* 0x0000000000a37308 */ /* 0x0003e80000000800 */
[--C-:B-1----:R-:W-:Y:S06]  /*bdb0*/  FFMA.FTZ R0, R203, c[0x0][0x2d0], -R188.reuse ;  /* 0x0000b400cb007a23 */ /* 0x102fec00000108bc */
[----:B------:R1:W-:Y:S01]  /*bdc0*/  MUFU.EX2 R148, R0 ;  /* 0x0000000000947308 */ /* 0x0003e20000000800 */
[C---:B--2---:R-:W-:Y:S08]  /*bdd0*/  HMMA.16816.F32.BF16 R92, R184.reuse, R136, R92 ;  /* 0x00000088b85c723c */ /* 0x044ff0000004185c */
[C---:B------:R-:W-:Y:S01]  /*bde0*/  HMMA.16816.F32.BF16 R96, R184.reuse, R138, R96 ;  /* 0x0000008ab860723c */ /* 0x040fe20000041860 */
[----:B------:R-:W2:Y:S03]  /*bdf0*/  LDSM.16.MT88.4 R136, [R231+0x9000] ;  /* 0x00900000e788783b */ /* 0x000ea60000004200 */
[--C-:B-1----:R-:W-:Y:S04]  /*be00*/  FFMA.FTZ R0, R202, c[0x0][0x2d0], -R188.reuse ;  /* 0x0000b400ca007a23 */ /* 0x102fe800000108bc */
[----:B------:R1:W-:Y:S04]  /*be10*/  MUFU.EX2 R149, R0 ;  /* 0x0000000000957308 */ /* 0x0003e80000000800 */
[--C-:B-1----:R-:W-:Y:S01]  /*be20*/  FFMA.FTZ R0, R198, c[0x0][0x2d0], -R189.reuse ;  /* 0x0000b400c6007a23 */ /* 0x102fe200000108bd */
[C---:B--2---:R-:W-:Y:S05]  /*be30*/  HMMA.16816.F32.BF16 R100, R184.reuse, R136, R100 ;  /* 0x00000088b864723c */ /* 0x044fea0000041864 */
[----:B------:R-:W-:Y:S03]  /*be40*/  MUFU.EX2 R198, R159 ;  /* 0x0000009f00c67308 */ /* 0x000fe60000000800 */
[C---:B------:R-:W-:Y:S01]  /*be50*/  HMMA.16816.F32.BF16 R104, R184.reuse, R138, R104 ;  /* 0x0000008ab868723c */ /* 0x040fe20000041868 */
[----:B------:R-:W1:Y:S06]  /*be60*/  LDSM.16.MT88.4 R136, [R232+0x9000] ;  /* 0x00900000e888783b */ /* 0x000e6c0000004200 */
[----:B------:R2:W-:Y:S02]  /*be70*/  MUFU.EX2 R162, R0 ;  /* 0x0000000000a27308 */ /* 0x0005e40000000800 */
[--C-:B--2---:R-:W-:Y:S08]  /*be80*/  FFMA.FTZ R0, R199, c[0x0][0x2d0], -R189.reuse ;  /* 0x0000b400c7007a23 */ /* 0x104ff000000108bd */
[----:B------:R-:W-:Y:S10]  /*be90*/  MUFU.EX2 R199, R158 ;  /* 0x0000009e00c77308 */ /* 0x000ff40000000800 */
[----:B------:R2:W3:Y:S01]  /*bea0*/  MUFU.EX2 R134, R0 ;  /* 0x0000000000867308 */ /* 0x0004e20000000800 */
[C---:B-1----:R-:W-:Y:S08]  /*beb0*/  HMMA.16816.F32.BF16 R108, R184.reuse, R136, R108 ;  /* 0x00000088b86c723c */ /* 0x042ff0000004186c */
[C---:B------:R-:W-:Y:S01]  /*bec0*/  HMMA.16816.F32.BF16 R112, R184.reuse, R138, R112 ;  /* 0x0000008ab870723c */ /* 0x040fe20000041870 */
[----:B------:R-:W1:Y:S03]  /*bed0*/  LDSM.16.MT88.4 R136, [R234+0x9000] ;  /* 0x00900000ea88783b */ /* 0x000e660000004200 */
[--C-:B--2---:R-:W-:Y:S01]  /*bee0*/  FFMA.FTZ R0, R200, c[0x0][0x2d0], -R189.reuse ;  /* 0x0000b400c8007a23 */ /* 0x104fe200000108bd */
[----:B---3--:R-:W-:Y:S01]  /*bef0*/  MOV R220, R134 ;  /* 0x0000008600dc7202 */ /* 0x008fe20000000f00 */
[----:B------:R-:W-:Y:S01]  /*bf00*/  MUFU.EX2 R200, R157 ;  /* 0x0000009d00c87308 */ /* 0x000fe20000000800 */
[----:B------:R-:W-:Y:S09]  /*bf10*/  FFMA.FTZ R134, R219, c[0x0][0x2d0], -R188 ;  /* 0x0000b400db867a23 */ /* 0x000ff200000108bc */
[----:B------:R2:W-:Y:S10]  /*bf20*/  MUFU.EX2 R238, R0 ;  /* 0x0000000000ee7308 */ /* 0x0005f40000000800 */
[----:B------:R3:W-:Y:S01]  /*bf30*/  MUFU.EX2 R211, R134 ;  /* 0x0000008600d37308 */ /* 0x0007e20000000800 */
[C---:B-1----:R-:W-:Y:S08]  /*bf40*/  HMMA.16816.F32.BF16 R116, R184.reuse, R136, R116 ;  /* 0x00000088b874723c */ /* 0x042ff00000041874 */
[C---:B------:R-:W-:Y:S01]  /*bf50*/  HMMA.16816.F32.BF16 R120, R184.reuse, R138, R120 ;  /* 0x0000008ab878723c */ /* 0x040fe20000041878 */
[----:B------:R-:W1:Y:S03]  /*bf60*/  LDSM.16.MT88.4 R136, [R233+0x9000] ;  /* 0x00900000e988783b */ /* 0x000e660000004200 */
[--C-:B--2---:R-:W-:Y:S02]  /*bf70*/  FFMA.FTZ R0, R201, c[0x0][0x2d0], -R189.reuse ;  /* 0x0000b400c9007a23 */ /* 0x104fe400000108bd */
[----:B------:R2:W-:Y:S01]  /*bf80*/  MUFU.EX2 R201, R156 ;  /* 0x0000009c00c97308 */ /* 0x0005e20000000800 */
[--C-:B---3--:R-:W-:Y:S09]  /*bf90*/  FFMA.FTZ R134, R227, c[0x0][0x2d0], -R189.reuse ;  /* 0x0000b400e3867a23 */ /* 0x108ff200000108bd */
[----:B------:R3:W-:Y:S10]  /*bfa0*/  MUFU.EX2 R237, R0 ;  /* 0x0000000000ed7308 */ /* 0x0007f40000000800 */
[----:B------:R-:W-:Y:S01]  /*bfb0*/  MUFU.EX2 R134, R134 ;  /* 0x0000008600867308 */ /* 0x000fe20000000800 */
[----:B--2---:R-:W-:Y:S01]  /*bfc0*/  LDSM.16.MT88.4 R156, [R233+0x2000] ;  /* 0x00200000e99c783b */ /* 0x004fe20000004200 */
[----:B---3--:R-:W-:Y:S01]  /*bfd0*/  FADD.FTZ R0, R244, R2 ;  /* 0x00000002f4007221 */ /* 0x008fe20000010000 */
[C---:B-1----:R-:W-:Y:S03]  /*bfe0*/  HMMA.16816.F32.BF16 R124, R184.reuse, R136, R124 ;  /* 0x00000088b87c723c */ /* 0x042fe6000004187c */
[----:B------:R-:W-:Y:S01]  /*bff0*/  MOV R244, R149 ;  /* 0x0000009500f47202 */ /* 0x000fe20000000f00 */
[----:B------:R-:W-:Y:S02]  /*c000*/  FADD.FTZ R154, R248, R0 ;  /* 0x00000000f89a7221 */ /* 0x000fe40000010000 */
[--C-:B------:R-:W-:Y:S01]  /*c010*/  FFMA.FTZ R2, R221, c[0x0][0x2d0], -R188.reuse ;  /* 0x0000b400dd027a23 */ /* 0x100fe200000108bc */
[----:B------:R-:W-:Y:S01]  /*c020*/  F2FP.BF16.PACK_AB R136, R165, R155 ;  /* 0x0000009ba588723e */ /* 0x000fe200000010ff */
[----:B------:R-:W-:Y:S02]  /*c030*/  HMMA.16816.F32.BF16 R128, R184, R138, R128 ;  /* 0x0000008ab880723c */ /* 0x000fe40000041880 */
[----:B------:R1:W-:Y:S02]  /*c040*/  MUFU.EX2 R209, R2 ;  /* 0x0000000200d17308 */ /* 0x0003e40000000800 */
[----:B------:R-:W-:Y:S01]  /*c050*/  F2FP.BF16.PACK_AB R137, R161, R160 ;  /* 0x000000a0a189723e */ /* 0x000fe200000010ff */
[----:B------:R-:W-:Y:S01]  /*c060*/  FFMA.FTZ R188, R210, c[0x0][0x2d0], -R188 ;  /* 0x0000b400d2bc7a23 */ /* 0x000fe200000108bc */
[----:B------:R-:W-:Y:S01]  /*c070*/  MOV R221, R148 ;  /* 0x0000009400dd7202 */ /* 0x000fe20000000f00 */
[--C-:B------:R-:W-:Y:S01]  /*c080*/  FFMA.FTZ R0, R204, c[0x0][0x2d0], -R189.reuse ;  /* 0x0000b400cc007a23 */ /* 0x100fe200000108bd */
[----:B------:R-:W-:Y:S01]  /*c090*/  F2FP.BF16.PACK_AB R138, R169, R166 ;  /* 0x000000a6a98a723e */ /* 0x000fe200000010ff */
[----:B------:R-:W-:Y:S03]  /*c0a0*/  LDSM.16.MT88.4 R148, [R234+0x1000] ;  /* 0x00100000ea94783b */ /* 0x000fe60000004200 */
[----:B------:R-:W-:Y:S01]  /*c0b0*/  F2FP.BF16.PACK_AB R139, R168, R167 ;  /* 0x000000a7a88b723e */ /* 0x000fe200000010ff */
[----:B------:R2:W-:Y:S01]  /*c0c0*/  MUFU.EX2 R210, R152 ;  /* 0x0000009800d27308 */ /* 0x0005e20000000800 */
[----:B------:R-:W-:Y:S05]  /*c0d0*/  F2FP.BF16.PACK_AB R184, R191, R190 ;  /* 0x000000bebfb8723e */ /* 0x000fea00000010ff */
[C---:B------:R-:W-:Y:S04]  /*c0e0*/  HMMA.16816.F32.BF16 R4, R136.reuse, R140, R4 ;  /* 0x0000008c8804723c */ /* 0x040fe80000041804 */
[----:B------:R-:W3:Y:S01]  /*c0f0*/  MUFU.EX2 R193, R188 ;  /* 0x000000bc00c17308 */ /* 0x000ee20000000800 */
[----:B-1----:R-:W-:Y:S03]  /*c100*/  FADD.FTZ R2, R250, R154 ;  /* 0x0000009afa027221 */ /* 0x002fe60000010000 */
[C---:B------:R-:W-:Y:S01]  /*c110*/  HMMA.16816.F32.BF16 R8, R136.reuse, R142, R8 ;  /* 0x0000008e8808723c */ /* 0x040fe20000041808 */
[----:B------:R-:W1:Y:S03]  /*c120*/  LDSM.16.MT88.4 R140, [R234+0x800] ;  /* 0x00080000ea8c783b */ /* 0x000e660000004200 */
[----:B------:R-:W-:Y:S02]  /*c130*/  FADD.FTZ R160, R160, R2 ;  /* 0x00000002a0a07221 */ /* 0x000fe40000010000 */
[--C-:B------:R-:W-:Y:S01]  /*c140*/  FFMA.FTZ R2, R236, c[0x0][0x2d0], -R189.reuse ;  /* 0x0000b400ec027a23 */ /* 0x100fe200000108bd */
[----:B------:R4:W5:Y:S01]  /*c150*/  MUFU.EX2 R208, R0 ;  /* 0x0000000000d07308 */ /* 0x0009620000000800 */
[C---:B------:R-:W-:Y:S01]  /*c160*/  HMMA.16816.F32.BF16 R12, R136.reuse, R144, R12 ;  /* 0x00000090880c723c */ /* 0x040fe2000004180c */
[----:B--2---:R-:W-:Y:S03]  /*c170*/  LDSM.16.MT88.4 R152, [R234+0x1800] ;  /* 0x00180000ea98783b */ /* 0x004fe60000004200 */
[----:B------:R-:W-:Y:S04]  /*c180*/  FADD.FTZ R160, R161, R160 ;  /* 0x000000a0a1a07221 */ /* 0x000fe80000010000 */
[C---:B------:R-:W-:Y:S01]  /*c190*/  HMMA.16816.F32.BF16 R16, R136.reuse, R146, R16 ;  /* 0x000000928810723c */ /* 0x040fe20000041810 */
[----:B------:R2:W-:Y:S01]  /*c1a0*/  MUFU.EX2 R188, R2 ;  /* 0x0000000200bc7308 */ /* 0x0005e20000000800 */
[----:B------:R-:W5:Y:S02]  /*c1b0*/  LDSM.16.MT88.4 R144, [R233+0x800] ;  /* 0x00080000e990783b */ /* 0x000f640000004200 */
[----:B---3--:R-:W-:Y:S01]  /*c1c0*/  F2FP.BF16.PACK_AB R186, R193, R192 ;  /* 0x000000c0c1ba723e */ /* 0x008fe200000010ff */
[--C-:B----4-:R-:W-:Y:S06]  /*c1d0*/  FFMA.FTZ R0, R205, c[0x0][0x2d0], -R189.reuse ;  /* 0x0000b400cd007a23 */ /* 0x110fec00000108bd */
[----:B------:R3:W4:Y:S01]  /*c1e0*/  MUFU.EX2 R204, R0 ;  /* 0x0000000000cc7308 */ /* 0x0007220000000800 */
[C---:B-1----:R-:W-:Y:S03]  /*c1f0*/  HMMA.16816.F32.BF16 R20, R136.reuse, R140, R20 ;  /* 0x0000008c8814723c */ /* 0x042fe60000041814 */
[----:B--2---:R-:W-:Y:S04]  /*c200*/  FADD.FTZ R2, R167, R160 ;  /* 0x000000a0a7027221 */ /* 0x004fe80000010000 */
[----:B------:R-:W-:Y:S01]  /*c210*/  FADD.FTZ R2, R168, R2 ;  /* 0x00000002a8027221 */ /* 0x000fe20000010000 */
[C---:B------:R-:W-:Y:S01]  /*c220*/  HMMA.16816.F32.BF16 R24, R136.reuse, R142, R24 ;  /* 0x0000008e8818723c */ /* 0x040fe20000041818 */
[----:B------:R-:W1:Y:S03]  /*c230*/  LDSM.16.MT88.4 R140, [R231+0x3800] ;  /* 0x00380000e78c783b */ /* 0x000e660000004200 */
[----:B------:R-:W-:Y:S04]  /*c240*/  FADD.FTZ R2, R162, R2 ;  /* 0x00000002a2027221 */ /* 0x000fe80000010000 */
[----:B------:R-:W-:Y:S01]  /*c250*/  FADD.FTZ R2, R220, R2 ;  /* 0x00000002dc027221 */ /* 0x000fe20000010000 */
[C---:B-----5:R-:W-:Y:S03]  /*c260*/  HMMA.16816.F32.BF16 R28, R136.reuse, R144, R28 ;  /* 0x00000090881c723c */ /* 0x060fe6000004181c */
[--C-:B---3--:R-:W-:Y:S02]  /*c270*/  FFMA.FTZ R0, R206, c[0x0][0x2d0], -R189.reuse ;  /* 0x0000b400ce007a23 */ /* 0x108fe400000108bd */
[----:B------:R-:W-:Y:S02]  /*c280*/  FADD.FTZ R2, R238, R2 ;  /* 0x00000002ee027221 */ /* 0x000fe40000010000 */
[----:B------:R2:W3:Y:S01]  /*c290*/  MUFU.EX2 R203, R0 ;  /* 0x0000000000cb7308 */ /* 0x0004e20000000800 */
[C---:B------:R-:W-:Y:S01]  /*c2a0*/  HMMA.16816.F32.BF16 R32, R136.reuse, R146, R32 ;  /* 0x000000928820723c */ /* 0x040fe20000041820 */
[----:B------:R-:W5:Y:S03]  /*c2b0*/  LDSM.16.MT88.4 R144, [R232+0x3800] ;  /* 0x00380000e890783b */ /* 0x000f660000004200 */
[----:B------:R-:W-:Y:S04]  /*c2c0*/  FADD.FTZ R2, R237, R2 ;  /* 0x00000002ed027221 */ /* 0x000fe80000010000 */
[----:B------:R-:W-:Y:S04]  /*c2d0*/  FADD.FTZ R2, R208, R2 ;  /* 0x00000002d0027221 */ /* 0x000fe80000010000 */
[----:B----4-:R-:W-:Y:S02]  /*c2e0*/  FADD.FTZ R2, R204, R2 ;  /* 0x00000002cc027221 */ /* 0x010fe40000010000 */
[--C-:B--2---:R-:W-:Y:S01]  /*c2f0*/  FFMA.FTZ R0, R207, c[0x0][0x2d0], -R189.reuse ;  /* 0x0000b400cf007a23 */ /* 0x104fe200000108bd */
[C---:B-1----:R-:W-:Y:S03]  /*c300*/  HMMA.16816.F32.BF16 R36, R136.reuse, R140, R36 ;  /* 0x0000008c8824723c */ /* 0x042fe60000041824 */
[----:B------:R1:W2:Y:S01]  /*c310*/  MUFU.EX2 R202, R0 ;  /* 0x0000000000ca7308 */ /* 0x0002a20000000800 */
[----:B---3--:R-:W-:Y:S04]  /*c320*/  FADD.FTZ R2, R203, R2 ;  /* 0x00000002cb027221 */ /* 0x008fe80000010000 */
[C---:B------:R-:W-:Y:S01]  /*c330*/  HMMA.16816.F32.BF16 R40, R136.reuse, R142, R40 ;  /* 0x0000008e8828723c */ /* 0x040fe20000041828 */
[----:B------:R-:W3:Y:S07]  /*c340*/  LDSM.16.MT88.4 R140, [R234+0x3800] ;  /* 0x00380000ea8c783b */ /* 0x000eee0000004200 */
[C---:B-----5:R-:W-:Y:S08]  /*c350*/  HMMA.16816.F32.BF16 R44, R136.reuse, R144, R44 ;  /* 0x00000090882c723c */ /* 0x060ff0000004182c */
[C---:B------:R-:W-:Y:S01]  /*c360*/  HMMA.16816.F32.BF16 R48, R136.reuse, R146, R48 ;  /* 0x000000928830723c */ /* 0x040fe20000041830 */
[----:B------:R-:W4:Y:S03]  /*c370*/  LDSM.16.MT88.4 R144, [R233+0x3800] ;  /* 0x00380000e990783b */ /* 0x000f260000004200 */
[--C-:B-1----:R-:W-:Y:S02]  /*c380*/  FFMA.FTZ R0, R222, c[0x0][0x2d0], -R189.reuse ;  /* 0x0000b400de007a23 */ /* 0x102fe400000108bd */
[----:B--2---:R-:W-:Y:S02]  /*c390*/  FADD.FTZ R2, R202, R2 ;  /* 0x00000002ca027221 */ /* 0x004fe40000010000 */
[----:B------:R1:W2:Y:S01]  /*c3a0*/  MUFU.EX2 R197, R0 ;  /* 0x0000000000c57308 */ /* 0x0002a20000000800 */
[C---:B---3--:R-:W-:Y:S08]  /*c3b0*/  HMMA.16816.F32.BF16 R52, R136.reuse, R140, R52 ;  /* 0x0000008c8834723c */ /* 0x048ff00000041834 */
[C---:B------:R-:W-:Y:S01]  /*c3c0*/  HMMA.16816.F32.BF16 R56, R136.reuse, R142, R56 ;  /* 0x0000008e8838723c */ /* 0x040fe20000041838 */
[----:B------:R-:W3:Y:S03]  /*c3d0*/  LDSM.16.MT88.4 R140, [R231+0x6800] ;  /* 0x00680000e78c783b */ /* 0x000ee60000004200 */
[--C-:B-1----:R-:W-:Y:S02]  /*c3e0*/  FFMA.FTZ R0, R223, c[0x0][0x2d0], -R189.reuse ;  /* 0x0000b400df007a23 */ /* 0x102fe400000108bd */
[----:B--2---:R-:W-:Y:S02]  /*c3f0*/  FADD.FTZ R2, R197, R2 ;  /* 0x00000002c5027221 */ /* 0x004fe40000010000 */
[----:B------:R1:W2:Y:S01]  /*c400*/  MUFU.EX2 R196, R0 ;  /* 0x0000000000c47308 */ /* 0x0002a20000000800 */
[C---:B----4-:R-:W-:Y:S08]  /*c410*/  HMMA.16816.F32.BF16 R60, R136.reuse, R144, R60 ;  /* 0x00000090883c723c */ /* 0x050ff0000004183c */
[C---:B------:R-:W-:Y:S01]  /*c420*/  HMMA.16816.F32.BF16 R64, R136.reuse, R146, R64 ;  /* 0x000000928840723c */ /* 0x040fe20000041840 */
[----:B------:R-:W4:Y:S03]  /*c430*/  LDSM.16.MT88.4 R144, [R232+0x6800] ;  /* 0x00680000e890783b */ /* 0x000f260000004200 */
[--C-:B-1----:R-:W-:Y:S02]  /*c440*/  FFMA.FTZ R0, R224, c[0x0][0x2d0], -R189.reuse ;  /* 0x0000b400e0007a23 */ /* 0x102fe400000108bd */
[----:B--2---:R-:W-:Y:S02]  /*c450*/  FADD.FTZ R2, R196, R2 ;  /* 0x00000002c4027221 */ /* 0x004fe40000010000 */
[----:B------:R1:W2:Y:S01]  /*c460*/  MUFU.EX2 R195, R0 ;  /* 0x0000000000c37308 */ /* 0x0002a20000000800 */
[C---:B---3--:R-:W-:Y:S08]  /*c470*/  HMMA.16816.F32.BF16 R68, R136.reuse, R140, R68 ;  /* 0x0000008c8844723c */ /* 0x048ff00000041844 */
[C---:B------:R-:W-:Y:S01]  /*c480*/  HMMA.16816.F32.BF16 R72, R136.reuse, R142, R72 ;  /* 0x0000008e8848723c */ /* 0x040fe20000041848 */
[----:B------:R-:W3:Y:S07]  /*c490*/  LDSM.16.MT88.4 R140, [R234+0x6800] ;  /* 0x00680000ea8c783b */ /* 0x000eee0000004200 */
[C---:B----4-:R-:W-:Y:S04]  /*c4a0*/  HMMA.16816.F32.BF16 R76, R136.reuse, R144, R76 ;  /* 0x00000090884c723c */ /* 0x050fe8000004184c */
[----:B-1----:R-:W-:Y:S02]  /*c4b0*/  FFMA.FTZ R0, R225, c[0x0][0x2d0], -R189 ;  /* 0x0000b400e1007a23 */ /* 0x002fe400000108bd */
[----:B--2---:R-:W-:Y:S02]  /*c4c0*/  FADD.FTZ R2, R195, R2 ;  /* 0x00000002c3027221 */ /* 0x004fe40000010000 */
[----:B------:R1:W-:Y:S01]  /*c4d0*/  MUFU.EX2 R194, R0 ;  /* 0x0000000000c27308 */ /* 0x0003e20000000800 */
[C---:B------:R-:W-:Y:S01]  /*c4e0*/  HMMA.16816.F32.BF16 R80, R136.reuse, R146, R80 ;  /* 0x000000928850723c */ /* 0x040fe20000041850 */
[----:B------:R-:W2:Y:S02]  /*c4f0*/  LDSM.16.MT88.4 R144, [R233+0x6800] ;  /* 0x00680000e990783b */ /* 0x000ea40000004200 */
[----:B-1----:R-:W-:Y:S05]  /*c500*/  FADD.FTZ R0, R165, R133 ;  /* 0x00000085a5007221 */ /* 0x002fea0000010000 */
[C---:B---3--:R-:W-:Y:S04]  /*c510*/  HMMA.16816.F32.BF16 R84, R136.reuse, R140, R84 ;  /* 0x0000008c8854723c */ /* 0x048fe80000041854 */
[----:B------:R-:W-:Y:S02]  /*c520*/  FADD.FTZ R0, R166, R0 ;  /* 0x00000000a6007221 */ /* 0x000fe40000010000 */
[--C-:B------:R-:W-:Y:S02]  /*c530*/  FFMA.FTZ R133, R235, c[0x0][0x2d0], -R189.reuse ;  /* 0x0000b400eb857a23 */ /* 0x100fe400000108bd */
[----:B------:R-:W-:Y:S01]  /*c540*/  FADD.FTZ R0, R169, R0 ;  /* 0x00000000a9007221 */ /* 0x000fe20000010000 */
[C---:B------:R-:W-:Y:S01]  /*c550*/  HMMA.16816.F32.BF16 R88, R136.reuse, R142, R88 ;  /* 0x0000008e8858723c */ /* 0x040fe20000041858 */
[----:B------:R-:W1:Y:S02]  /*c560*/  LDSM.16.MT88.4 R140, [R231+0x9800] ;  /* 0x00980000e78c783b */ /* 0x000e640000004200 */
[----:B------:R-:W3:Y:S01]  /*c570*/  MUFU.EX2 R133, R133 ;  /* 0x0000008500857308 */ /* 0x000ee20000000800 */
[----:B------:R-:W-:Y:S02]  /*c580*/  FADD.FTZ R0, R164, R0 ;  /* 0x00000000a4007221 */ /* 0x000fe40000010000 */
[----:B------:R-:W-:Y:S02]  /*c590*/  FFMA.FTZ R189, R226, c[0x0][0x2d0], -R189 ;  /* 0x0000b400e2bd7a23 */ /* 0x000fe400000108bd */
[----:B------:R-:W-:Y:S01]  /*c5a0*/  FADD.FTZ R0, R163, R0 ;  /* 0x00000000a3007221 */ /* 0x000fe20000010000 */
[C---:B--2---:R-:W-:Y:S03]  /*c5b0*/  HMMA.16816.F32.BF16 R92, R136.reuse, R144, R92 ;  /* 0x00000090885c723c */ /* 0x044fe6000004185c */
[----:B------:R-:W-:Y:S01]  /*c5c0*/  FADD.FTZ R0, R221, R0 ;  /* 0x00000000dd007221 */ /* 0x000fe20000010000 */
[----:B------:R-:W2:Y:S03]  /*c5d0*/  MUFU.EX2 R189, R189 ;  /* 0x000000bd00bd7308 */ /* 0x000ea60000000800 */
[----:B------:R-:W-:Y:S01]  /*c5e0*/  FADD.FTZ R0, R244, R0 ;  /* 0x00000000f4007221 */ /* 0x000fe20000010000 */
[C---:B------:R-:W-:Y:S01]  /*c5f0*/  HMMA.16816.F32.BF16 R96, R136.reuse, R146, R96 ;  /* 0x000000928860723c */ /* 0x040fe20000041860 */
[----:B------:R-:W4:Y:S03]  /*c600*/  LDSM.16.MT88.4 R144, [R232+0x9800] ;  /* 0x00980000e890783b */ /* 0x000f260000004200 */
[----:B------:R-:W-:Y:S04]  /*c610*/  FADD.FTZ R0, R209, R0 ;  /* 0x00000000d1007221 */ /* 0x000fe80000010000 */
[----:B------:R-:W-:Y:S01]  /*c620*/  FADD.FTZ R0, R210, R0 ;  /* 0x00000000d2007221 */ /* 0x000fe20000010000 */
[----:B---3--:R-:W-:Y:S03]  /*c630*/  F2FP.BF16.PACK_AB R185, R133, R188 ;  /* 0x000000bc85b9723e */ /* 0x008fe600000010ff */
[----:B------:R-:W-:Y:S04]  /*c640*/  FADD.FTZ R0, R211, R0 ;  /* 0x00000000d3007221 */ /* 0x000fe80000010000 */
[----:B------:R-:W-:Y:S01]  /*c650*/  FADD.FTZ R0, R212, R0 ;  /* 0x00000000d4007221 */ /* 0x000fe20000010000 */
[----:B--2---:R-:W-:Y:S03]  /*c660*/  F2FP.BF16.PACK_AB R187, R189, R134 ;  /* 0x00000086bdbb723e */ /* 0x004fe600000010ff */
[----:B------:R-:W-:Y:S01]  /*c670*/  FADD.FTZ R0, R200, R0 ;  /* 0x00000000c8007221 */ /* 0x000fe20000010000 */
[C---:B-1----:R-:W-:Y:S03]  /*c680*/  HMMA.16816.F32.BF16 R100, R136.reuse, R140, R100 ;  /* 0x0000008c8864723c */ /* 0x042fe60000041864 */
[----:B------:R-:W-:Y:S04]  /*c690*/  FADD.FTZ R0, R201, R0 ;  /* 0x00000000c9007221 */ /* 0x000fe80000010000 */
[----:B------:R-:W-:Y:S01]  /*c6a0*/  FADD.FTZ R0, R199, R0 ;  /* 0x00000000c7007221 */ /* 0x000fe20000010000 */
[C---:B------:R-:W-:Y:S01]  /*c6b0*/  HMMA.16816.F32.BF16 R104, R136.reuse, R142, R104 ;  /* 0x0000008e8868723c */ /* 0x040fe20000041868 */
[----:B------:R-:W1:Y:S03]  /*c6c0*/  LDSM.16.MT88.4 R140, [R234+0x9800] ;  /* 0x00980000ea8c783b */ /* 0x000e660000004200 */
[----:B------:R-:W-:Y:S04]  /*c6d0*/  FADD.FTZ R0, R198, R0 ;  /* 0x00000000c6007221 */ /* 0x000fe80000010000 */
[C---:B----4-:R-:W-:Y:S08]  /*c6e0*/  HMMA.16816.F32.BF16 R108, R136.reuse, R144, R108 ;  /* 0x00000090886c723c */ /* 0x050ff0000004186c */
        /* <DEDUP_REMOVED lines=9> */
[----:B------:R-:W-:Y:S01]  /*c780*/  F2FP.BF16.PACK_AB R138, R244, R221 ;  /* 0x000000ddf48a723e */ /* 0x000fe200000010ff */
[----:B------:R-:W-:Y:S02]  /*c790*/  LDSM.16.MT88.4 R164, [R233+0x2800] ;  /* 0x00280000e9a4783b */ /* 0x000fe40000004200 */
[----:B------:R-:W-:Y:S02]  /*c7a0*/  F2FP.BF16.PACK_AB R137, R220, R162 ;  /* 0x000000a2dc89723e */ /* 0x000fe400000010ff */
[----:B------:R-:W-:Y:S07]  /*c7b0*/  F2FP.BF16.PACK_AB R139, R237, R238 ;  /* 0x000000eeed8b723e */ /* 0x000fee00000010ff */
[C---:B-1----:R-:W-:Y:S08]  /*c7c0*/  HMMA.16816.F32.BF16 R4, R136.reuse, R140, R4 ;  /* 0x0000008c8804723c */ /* 0x042ff00000041804 */
[C---:B------:R-:W-:Y:S01]  /*c7d0*/  HMMA.16816.F32.BF16 R8, R136.reuse, R142, R8 ;  /* 0x0000008e8808723c */ /* 0x040fe20000041808 */
[----:B------:R-:W1:Y:S07]  /*c7e0*/  LDSM.16.MT88.4 R140, [R233+0x1000] ;  /* 0x00100000e98c783b */ /* 0x000e6e0000004200 */
[C---:B--2---:R-:W-:Y:S08]  /*c7f0*/  HMMA.16816.F32.BF16 R12, R136.reuse, R144, R12 ;  /* 0x00000090880c723c */ /* 0x044ff0000004180c */
[C---:B------:R-:W-:Y:S01]  /*c800*/  HMMA.16816.F32.BF16 R16, R136.reuse, R146, R16 ;  /* 0x000000928810723c */ /* 0x040fe20000041810 */
[----:B------:R-:W2:Y:S07]  /*c810*/  LDSM.16.MT88.4 R144, [R231+0x4000] ;  /* 0x00400000e790783b */ /* 0x000eae0000004200 */
[C---:B------:R-:W-:Y:S08]  /*c820*/  HMMA.16816.F32.BF16 R20, R136.reuse, R148, R20 ;  /* 0x000000948814723c */ /* 0x040ff00000041814 */
        /* <DEDUP_REMOVED lines=39> */
[----:B------:R-:W-:Y:S01]  /*caa0*/  HMMA.16816.F32.BF16 R128, R136, R142, R128 ;  /* 0x0000008e8880723c */ /* 0x000fe20000041880 */
[----:B------:R-:W1:Y:S06]  /*cab0*/  LDSM.16.MT88.4 R140, [R233+0x1800] ;  /* 0x00180000e98c783b */ /* 0x000e6c0000004200 */
[----:B------:R-:W-:Y:S02]  /*cac0*/  F2FP.BF16.PACK_AB R136, R210, R209 ;  /* 0x000000d1d288723e */ /* 0x000fe400000010ff */
[----:B------:R-:W-:Y:S03]  /*cad0*/  F2FP.BF16.PACK_AB R138, R212, R211 ;  /* 0x000000d3d48a723e */ /* 0x000fe600000010ff */
[----:B------:R-:W-:Y:S02]  /*cae0*/  F2FP.BF16.PACK_AB R137, R204, R208 ;  /* 0x000000d0cc89723e */ /* 0x000fe400000010ff */
[----:B------:R-:W-:Y:S07]  /*caf0*/  F2FP.BF16.PACK_AB R139, R202, R203 ;  /* 0x000000cbca8b723e */ /* 0x000fee00000010ff */
        /* <DEDUP_REMOVED lines=46> */
[----:B------:R-:W-:Y:S01]  /*cde0*/  HMMA.16816.F32.BF16 R128, R136, R142, R128 ;  /* 0x0000008e8880723c */ /* 0x000fe20000041880 */
[----:B------:R-:W1:Y:S06]  /*cdf0*/  LDSM.16.MT88.4 R140, [R231+0x5000] ;  /* 0x00500000e78c783b */ /* 0x000e6c0000004200 */
[----:B------:R-:W-:Y:S02]  /*ce00*/  F2FP.BF16.PACK_AB R136, R201, R200 ;  /* 0x000000c8c988723e */ /* 0x000fe400000010ff */
[----:B------:R-:W-:Y:S03]  /*ce10*/  F2FP.BF16.PACK_AB R138, R198, R199 ;  /* 0x000000c7c68a723e */ /* 0x000fe600000010ff */
[----:B------:R-:W-:Y:S02]  /*ce20*/  F2FP.BF16.PACK_AB R137, R196, R197 ;  /* 0x000000c5c489723e */ /* 0x000fe400000010ff */
[C---:B------:R-:W-:Y:S07]  /*ce30*/  F2FP.BF16.PACK_AB R139, R194.reuse, R195 ;  /* 0x000000c3c28b723e */ /* 0x040fee00000010ff */
        /* <DEDUP_REMOVED lines=40> */
[C---:B------:R-:W-:Y:S08]  /*d0c0*/  HMMA.16816.F32.BF16 R112, R136.reuse, R154, R112 ;  /* 0x0000009a8870723c */ /* 0x040ff00000041870 */
[C---:B----4-:R-:W-:Y:S08]  /*d0d0*/  HMMA.16816.F32.BF16 R116, R136.reuse, R156, R116 ;  /* 0x0000009c8874723c */ /* 0x050ff00000041874 */
[C---:B------:R-:W-:Y:S01]  /*d0e0*/  HMMA.16816.F32.BF16 R120, R136.reuse, R158, R120 ;  /* 0x0000009e8878723c */ /* 0x040fe20000041878 */
[----:B------:R-:W3:Y:S07]  /*d0f0*/  LDSM.16.MT88.4 R156, [R234+0x2800] ;  /* 0x00280000ea9c783b */ /* 0x000eee0000004200 */
[C---:B--2---:R-:W-:Y:S08]  /*d100*/  HMMA.16816.F32.BF16 R124, R136.reuse, R144, R124 ;  /* 0x00000090887c723c */ /* 0x044ff0000004187c */
[----:B------:R-:W-:Y:S08]  /*d110*/  HMMA.16816.F32.BF16 R128, R136, R146, R128 ;  /* 0x000000928880723c */ /* 0x000ff00000041880 */
[C---:B-1----:R-:W-:Y:S01]  /*d120*/  HMMA.16816.F32.BF16 R136, R184.reuse, R140, R4 ;  /* 0x0000008cb888723c */ /* 0x042fe20000041804 */
[----:B------:R-:W1:Y:S07]  /*d130*/  LDSM.16.MT88.4 R4, [R234+0x5800] ;  /* 0x00580000ea04783b */ /* 0x000e6e0000004200 */
[C---:B------:R-:W-:Y:S01]  /*d140*/  HMMA.16816.F32.BF16 R140, R184.reuse, R142, R8 ;  /* 0x0000008eb88c723c */ /* 0x040fe20000041808 */
[----:B------:R-:W2:Y:S07]  /*d150*/  LDSM.16.MT88.4 R8, [R233+0x5800] ;  /* 0x00580000e908783b */ /* 0x000eae0000004200 */
[C---:B------:R-:W-:Y:S01]  /*d160*/  HMMA.16816.F32.BF16 R144, R184.reuse, R148, R12 ;  /* 0x00000094b890723c */ /* 0x040fe2000004180c */
[----:B------:R-:W4:Y:S07]  /*d170*/  LDSM.16.MT88.4 R12, [R231+0x8800] ;  /* 0x00880000e70c783b */ /* 0x000f2e0000004200 */
[C---:B------:R-:W-:Y:S01]  /*d180*/  HMMA.16816.F32.BF16 R148, R184.reuse, R150, R16 ;  /* 0x00000096b894723c */ /* 0x040fe20000041810 */
[----:B------:R-:W5:Y:S07]  /*d190*/  LDSM.16.MT88.4 R16, [R232+0x8800] ;  /* 0x00880000e810783b */ /* 0x000f6e0000004200 */
[C---:B---3--:R-:W-:Y:S01]  /*d1a0*/  HMMA.16816.F32.BF16 R152, R184.reuse, R156, R20 ;  /* 0x0000009cb898723c */ /* 0x048fe20000041814 */
[----:B------:R-:W3:Y:S07]  /*d1b0*/  LDSM.16.MT88.4 R20, [R234+0x8800] ;  /* 0x00880000ea14783b */ /* 0x000eee0000004200 */
        /* <DEDUP_REMOVED lines=17> */
[C---:B-----5:R-:W-:Y:S01]  /*d2d0*/  HMMA.16816.F32.BF16 R76, R184.reuse, R16, R76 ;  /* 0x00000010b84c723c */ /* 0x060fe2000004184c */
[----:B------:R-:W5:Y:S07]  /*d2e0*/  LDL R16, [R1+0x14] ;  /* 0x0000140001107983 */ /* 0x000f6e0000100800 */
[C---:B------:R-:W-:Y:S08]  /*d2f0*/  HMMA.16816.F32.BF16 R80, R184.reuse, R18, R80 ;  /* 0x00000012b850723c */ /* 0x040ff00000041850 */
[C---:B---3--:R-:W-:Y:S08]  /*d300*/  HMMA.16816.F32.BF16 R84, R184.reuse, R20, R84 ;  /* 0x00000014b854723c */ /* 0x048ff00000041854 */
[C---:B------:R-:W-:Y:S08]  /*d310*/  HMMA.16816.F32.BF16 R88, R184.reuse, R22, R88 ;  /* 0x00000016b858723c */ /* 0x040ff00000041858 */
[C---:B------:R-:W-:Y:S08]  /*d320*/  HMMA.16816.F32.BF16 R92, R184.reuse, R24, R92 ;  /* 0x00000018b85c723c */ /* 0x040ff0000004185c */
[C---:B------:R-:W-:Y:S08]  /*d330*/  HMMA.16816.F32.BF16 R96, R184.reuse, R26, R96 ;  /* 0x0000001ab860723c */ /* 0x040ff00000041860 */
[C---:B-1----:R-:W-:Y:S08]  /*d340*/  HMMA.16816.F32.BF16 R100, R184.reuse, R4, R100 ;  /* 0x00000004b864723c */ /* 0x042ff00000041864 */
[C---:B------:R-:W-:Y:S01]  /*d350*/  HMMA.16816.F32.BF16 R104, R184.reuse, R6, R104 ;  /* 0x00000006b868723c */ /* 0x040fe20000041868 */
[----:B------:R-:W1:Y:S07]  /*d360*/  LDSM.16.MT88.4 R4, [R233+0xb800] ;  /* 0x00b80000e904783b */ /* 0x000e6e0000004200 */
[C---:B--2---:R-:W-:Y:S08]  /*d370*/  HMMA.16816.F32.BF16 R108, R184.reuse, R8, R108 ;  /* 0x00000008b86c723c */ /* 0x044ff0000004186c */
[C---:B------:R-:W-:Y:S08]  /*d380*/  HMMA.16816.F32.BF16 R112, R184.reuse, R10, R112 ;  /* 0x0000000ab870723c */ /* 0x040ff00000041870 */
[C---:B----4-:R-:W-:Y:S07]  /*d390*/  HMMA.16816.F32.BF16 R116, R184.reuse, R12, R116 ;  /* 0x0000000cb874723c */ /* 0x050fee0000041874 */
[-C--:B------:R-:W-:Y:S01]  /*d3a0*/  MOV R12, R3.reuse ;  /* 0x00000003000c7202 */ /* 0x080fe20000000f00 */
[C---:B------:R-:W-:Y:S08]  /*d3b0*/  HMMA.16816.F32.BF16 R120, R184.reuse, R14, R120 ;  /* 0x0000000eb878723c */ /* 0x040ff00000041878 */
[C---:B-1----:R-:W-:Y:S07]  /*d3c0*/  HMMA.16816.F32.BF16 R124, R184.reuse, R4, R124 ;  /* 0x00000004b87c723c */ /* 0x042fee000004187c */
[----:B------:R-:W-:Y:S01]  /*d3d0*/  FADD.FTZ R4, R194, R2 ;  /* 0x00000002c2047221 */ /* 0x000fe20000010000 */
[----:B------:R-:W-:Y:S04]  /*d3e0*/  HMMA.16816.F32.BF16 R128, R184, R6, R128 ;  /* 0x00000006b880723c */ /* 0x000fe80000041880 */
[----:B------:R-:W-:Y:S02]  /*d3f0*/  FADD.FTZ R2, R190, R0 ;  /* 0x00000000be027221 */ /* 0x000fe40000010000 */
[----:B------:R-:W-:Y:S02]  /*d400*/  FADD.FTZ R0, R188, R4 ;  /* 0x00000004bc007221 */ /* 0x000fe40000010000 */
[----:B------:R-:W-:Y:S04]  /*d410*/  FADD.FTZ R2, R191, R2 ;  /* 0x00000002bf027221 */ /* 0x000fe80000010000 */
[----:B------:R-:W-:Y:S01]  /*d420*/  FADD.FTZ R0, R133, R0 ;  /* 0x0000000085007221 */ /* 0x000fe20000010000 */
[----:B------:R-:W-:Y:S01]  /*d430*/  MOV R133, R132 ;  /* 0x0000008400857202 */ /* 0x000fe20000000f00 */
[----:B------:R-:W-:Y:S02]  /*d440*/  FADD.FTZ R2, R192, R2 ;  /* 0x00000002c0027221 */ /* 0x000fe40000010000 */
[----:B------:R-:W-:Y:S01]  /*d450*/  FADD.FTZ R0, R134, R0 ;  /* 0x0000000086007221 */ /* 0x000fe20000010000 */
[----:B------:R-:W-:Y:S01]  /*d460*/  MOV R134, R3 ;  /* 0x0000000300867202 */ /* 0x000fe20000000f00 */
[----:B------:R-:W-:Y:S02]  /*d470*/  FADD.FTZ R2, R193, R2 ;  /* 0x00000002c1027221 */ /* 0x000fe40000010000 */
[----:B------:R-:W-:Y:S03]  /*d480*/  FADD.FTZ R0, R189, R0 ;  /* 0x00000000bd007221 */ /* 0x000fe60000010000 */
[----:B------:R1:W-:Y:S04]  /*d490*/  STL [R1+0x8], R2 ;  /* 0x0000080201007387 */ /* 0x0003e80000100800 */
[----:B------:R1:W-:Y:S01]  /*d4a0*/  STL [R1+0xc], R0 ;  /* 0x00000c0001007387 */ /* 0x0003e20000100800 */
[C---:B-----5:R-:W-:Y:S02]  /*d4b0*/  ISETP.GT.AND P0, PT, R247.reuse, R16, PT ;  /* 0x00000010f700720c */ /* 0x060fe40003f04270 */
[----:B------:R-:W-:Y:S11]  /*d4c0*/  IADD3 R247, R247, -0x1, RZ ;  /* 0xfffffffff7f77810 */ /* 0x000ff60007ffe0ff */
[----:B-1----:R-:W-:-:S05]  /*d4d0*/  @P0 BRA `(.L_x_1487) ;  /* 0xffffa6d000000947 */ /* 0x002fca000383ffff */
.L_x_1476:
[----:B-1----:R-:W-:-:S13]  /*d4e0*/  ISETP.GE.AND P0, PT, R247, RZ, PT ;  /* 0x000000fff700720c */ /* 0x002fda0003f06270 */
[----:B------:R-:W-:Y:S05]  /*d4f0*/  @!P0 BRA `(.L_x_1488) ;  /* 0x0000516000008947 */ /* 0x000fea0003800000 */
[----:B------:R-:W-:Y:S02]  /*d500*/  MOV R134, R12 ;  /* 0x0000000c00867202 */ /* 0x000fe40000000f00 */
[----:B------:R-:W-:Y:S02]  /*d510*/  MOV R133, R132 ;  /* 0x0000008400857202 */ /* 0x000fe40000000f00 */
.L_x_1495:
[----:B------:R-:W-:Y:S01]  /*d520*/  SHF.R.S32.HI R0, RZ, 0x1f, R252 ;  /* 0x0000001fff007819 */ /* 0x000fe200000114fc */
[----:B------:R-:W2:Y:S01]  /*d530*/  LDL.64 R6, [R1+0x30] ;  /* 0x0000300001067983 */ /* 0x000ea20000100a00 */
[----:B------:R-:W-:Y:S01]  /*d540*/  SHF.R.S32.HI R4, RZ, 0x1f, R246 ;  /* 0x0000001fff047819 */ /* 0x000fe200000114f6 */
[----:B------:R-:W-:Y:S04]  /*d550*/  DEPBAR.LE SB0, 0x0 ;  /* 0x000080000000791a */ /* 0x000fe80000000000 */
[C---:B------:R-:W-:Y:S01]  /*d560*/  IADD3 R14, R245.reuse, 0x80, RZ ;  /* 0x00000080f50e7810 */ /* 0x040fe20007ffe0ff */
[----:B------:R-:W3:Y:S01]  /*d570*/  LDL R5, [R1+0x3c] ;  /* 0x00003c0001057983 */ /* 0x000ee20000100800 */
[----:B------:R-:W-:Y:S01]  /*d580*/  IADD3 R13, R245, 0x40, RZ ;  /* 0x00000040f50d7810 */ /* 0x000fe20007ffe0ff */
[----:B------:R-:W-:Y:S01]  /*d590*/  WARPSYNC 0xffffffff ;  /* 0xffffffff00007948 */ /* 0x000fe20003800000 */
[C---:B------:R-:W-:Y:S01]  /*d5a0*/  IADD3 R238, R135.reuse, 0xb800, RZ ;  /* 0x0000b80087ee7810 */ /* 0x040fe20007ffe0ff */
[----:B------:R-:W-:Y:S01]  /*d5b0*/  BAR.SYNC.DEFER_BLOCKING 0x0 ;  /* 0x0000000000007b1d */ /* 0x000fe20000010000 */
[----:B------:R-:W-:Y:S01]  /*d5c0*/  SHF.R.S32.HI R13, RZ, 0x1f, R13 ;  /* 0x0000001fff0d7819 */ /* 0x000fe2000001140d */
[----:B------:R-:W-:Y:S01]  /*d5d0*/  IMAD R0, R0, c[0x0][0x208], RZ ;  /* 0x0000820000007a24 */ /* 0x000fe200078e02ff */
[C---:B------:R-:W-:Y:S01]  /*d5e0*/  IADD3 R237, R135.reuse, 0xb000, RZ ;  /* 0x0000b00087ed7810 */ /* 0x040fe20007ffe0ff */
[C---:B------:R-:W-:Y:S01]  /*d5f0*/  IMAD.WIDE.U32 R2, R252.reuse, c[0x0][0x208], RZ ;  /* 0x00008200fc027a25 */ /* 0x040fe200078e00ff */
[C---:B------:R-:W-:Y:S02]  /*d600*/  IADD3 R236, R135.reuse, 0xa800, RZ ;  /* 0x0000a80087ec7810 */ /* 0x040fe40007ffe0ff */
[C---:B------:R-:W-:Y:S01]  /*d610*/  IADD3 R235, R135.reuse, 0xa000, RZ ;  /* 0x0000a00087eb7810 */ /* 0x040fe20007ffe0ff */
[----:B------:R-:W-:Y:S01]  /*d620*/  IMAD R0, R252, c[0x0][0x20c], R0 ;  /* 0x00008300fc007a24 */ /* 0x000fe200078e0200 */
[C---:B------:R-:W-:Y:S01]  /*d630*/  IADD3 R227, R135.reuse, 0x9800, RZ ;  /* 0x0000980087e37810 */ /* 0x040fe20007ffe0ff */
[----:B------:R-:W-:Y:S01]  /*d640*/  IMAD R4, R4, c[0x0][0x218], RZ ;  /* 0x0000860004047a24 */ /* 0x000fe200078e02ff */
[----:B------:R-:W-:Y:S01]  /*d650*/  IADD3 R226, R135, 0x9000, RZ ;  /* 0x0000900087e27810 */ /* 0x000fe20007ffe0ff */
[----:B------:R-:W-:Y:S01]  /*d660*/  IMAD.IADD R3, R3, 0x1, R0 ;  /* 0x0000000103037824 */ /* 0x000fe200078e0200 */
[C---:B------:R-:W-:Y:S01]  /*d670*/  IADD3 R225, R135.reuse, 0x8800, RZ ;  /* 0x0000880087e17810 */ /* 0x040fe20007ffe0ff */
[C---:B------:R-:W-:Y:S01]  /*d680*/  IMAD R4, R246.reuse, c[0x0][0x21c], R4 ;  /* 0x00008700f6047a24 */ /* 0x040fe200078e0204 */
[C---:B------:R-:W-:Y:S01]  /*d690*/  IADD3 R224, R135.reuse, 0x8000, RZ ;  /* 0x0000800087e07810 */ /* 0x040fe20007ffe0ff */
[----:B------:R-:W-:Y:S01]  /*d6a0*/  IMAD.WIDE.U32 R2, R246, c[0x0][0x218], R2 ;  /* 0x00008600f6027a25 */ /* 0x000fe200078e0002 */
[C---:B------:R-:W-:Y:S02]  /*d6b0*/  IADD3 R223, R135.reuse, 0x7800, RZ ;  /* 0x0000780087df7810 */ /* 0x040fe40007ffe0ff */
[C---:B------:R-:W-:Y:S01]  /*d6c0*/  IADD3 R222, R135.reuse, 0x7000, RZ ;  /* 0x0000700087de7810 */ /* 0x040fe20007ffe0ff */
[----:B------:R-:W-:Y:S01]  /*d6d0*/  IMAD.SHL.U32 R45, R14, 0x2, RZ ;  /* 0x000000020e2d7824 */ /* 0x000fe200078e00ff */
[----:B------:R-:W-:Y:S01]  /*d6e0*/  IADD3 R221, R135, 0x6800, RZ ;  /* 0x0000680087dd7810 */ /* 0x000fe20007ffe0ff */
[----:B------:R-:W-:Y:S01]  /*d6f0*/  IMAD.SHL.U32 R37, R245, 0x2, RZ ;  /* 0x00000002f5257824 */ /* 0x000fe200078e00ff */
[C---:B------:R-:W-:Y:S01]  /*d700*/  IADD3 R220, R135.reuse, 0x6000, RZ ;  /* 0x0000600087dc7810 */ /* 0x040fe20007ffe0ff */
[----:B------:R1:W4:Y:S01]  /*d710*/  LDSM.16.M88.4 R48, [R239] ;  /* 0x00000000ef30783b */ /* 0x0003220000000200 */
[C---:B------:R-:W-:Y:S02]  /*d720*/  IADD3 R219, R135.reuse, 0x5800, RZ ;  /* 0x0000580087db7810 */ /* 0x040fe40007ffe0ff */
[C---:B------:R-:W-:Y:S01]  /*d730*/  IADD3 R218, R135.reuse, 0x5000, RZ ;  /* 0x0000500087da7810 */ /* 0x040fe20007ffe0ff */
[----:B------:R1:W1:Y:S01]  /*d740*/  LDSM.16.M88.4 R8, [R228] ;  /* 0x00000000e408783b */ /* 0x0002620000000200 */
[C---:B------:R-:W-:Y:S02]  /*d750*/  IADD3 R217, R135.reuse, 0x4800, RZ ;  /* 0x0000480087d97810 */ /* 0x040fe40007ffe0ff */
[C---:B------:R-:W-:Y:S01]  /*d760*/  IADD3 R216, R135.reuse, 0x4000, RZ ;  /* 0x0000400087d87810 */ /* 0x040fe20007ffe0ff */
[----:B------:R1:W1:Y:S01]  /*d770*/  LDSM.16.M88.4 R16, [R228+0x800] ;  /* 0x00080000e410783b */ /* 0x0002620000000200 */
[C---:B------:R-:W-:Y:S02]  /*d780*/  IADD3 R132, R135.reuse, 0x3800, RZ ;  /* 0x0000380087847810 */ /* 0x040fe40007ffe0ff */
[----:B------:R-:W-:Y:S01]  /*d790*/  IADD3 R0, R135, 0x3000, RZ ;  /* 0x0000300087007810 */ /* 0x000fe20007ffe0ff */
        /* <DEDUP_REMOVED lines=11> */
[----:B--2---:R-:W-:Y:S02]  /*d850*/  IADD3 R12, P0, R6, R2, RZ ;  /* 0x00000002060c7210 */ /* 0x004fe40007f1e0ff */
[----:B------:R-:W-:Y:S04]  /*d860*/  IADD3 R6, R245, 0xc0, RZ ;  /* 0x000000c0f5067810 */ /* 0x000fe80007ffe0ff */
[----:B------:R-:W-:Y:S02]  /*d870*/  SHF.R.S32.HI R6, RZ, 0x1f, R6 ;  /* 0x0000001fff067819 */ /* 0x000fe40000011406 */
[----:B---3--:R-:W-:Y:S02]  /*d880*/  IADD3.X R4, R5, R3, R4, P0, !PT ;  /* 0x0000000305047210 */ /* 0x008fe400007fe404 */
[----:B------:R-:W-:Y:S02]  /*d890*/  IADD3 R5, R245, 0xc0, RZ ;  /* 0x000000c0f5057810 */ /* 0x000fe40007ffe0ff */
[C---:B------:R-:W-:Y:S02]  /*d8a0*/  LEA R7, P0, R12.reuse, c[0x0][0x1f8], 0x1 ;  /* 0x00007e000c077a11 */ /* 0x040fe400078008ff */
[C---:B------:R-:W-:Y:S01]  /*d8b0*/  SHF.L.U64.HI R20, R5.reuse, 0x1, R6 ;  /* 0x0000000105147819 */ /* 0x040fe20000010206 */
[----:B------:R-:W-:Y:S01]  /*d8c0*/  IMAD.SHL.U32 R47, R5, 0x2, RZ ;  /* 0x00000002052f7824 */ /* 0x000fe200078e00ff */
[C---:B------:R-:W-:Y:S02]  /*d8d0*/  IADD3 R5, R245.reuse, 0x80, RZ ;  /* 0x00000080f5057810 */ /* 0x040fe40007ffe0ff */
[C---:B------:R-:W-:Y:S02]  /*d8e0*/  IADD3 R6, R245.reuse, 0x40, RZ ;  /* 0x00000040f5067810 */ /* 0x040fe40007ffe0ff */
[----:B------:R-:W-:Y:S02]  /*d8f0*/  SHF.R.S32.HI R5, RZ, 0x1f, R5 ;  /* 0x0000001fff057819 */ /* 0x000fe40000011405 */
[----:B------:R-:W-:Y:S01]  /*d900*/  LEA.HI.X R12, R12, c[0x0][0x1fc], R4, 0x1, P0 ;  /* 0x00007f000c0c7a11 */ /* 0x000fe200000f0c04 */
[----:B------:R-:W-:Y:S01]  /*d910*/  IMAD.SHL.U32 R39, R6, 0x2, RZ ;  /* 0x0000000206277824 */ /* 0x000fe200078e00ff */
[----:B------:R-:W-:Y:S02]  /*d920*/  SHF.L.U64.HI R15, R14, 0x1, R5 ;  /* 0x000000010e0f7819 */ /* 0x000fe40000010205 */
[----:B------:R-:W-:Y:S02]  /*d930*/  SHF.R.S32.HI R5, RZ, 0x1f, R245 ;  /* 0x0000001fff057819 */ /* 0x000fe400000114f5 */
[----:B------:R-:W-:Y:S02]  /*d940*/  SHF.L.U64.HI R14, R6, 0x1, R13 ;  /* 0x00000001060e7819 */ /* 0x000fe4000001020d */
[----:B------:R-:W-:Y:S01]  /*d950*/  SHF.L.U64.HI R13, R245, 0x1, R5 ;  /* 0x00000001f50d7819 */ /* 0x000fe20000010205 */
[----:B------:R-:W-:-:S05]  /*d960*/  BRA.DIV ~URZ, `(.L_x_1489) ;  /* 0x0000a2627f007947 */ /* 0x000fca000b800000 */
[----:B-1--4-:R1:W2:Y:S02]  /*d970*/  SHFL.IDX PT, R2, R12, RZ, 0x181f ;  /* 0x00181fff0c027589 */ /* 0x0122a400000e0000 */
.L_x_1544:
[----:B------:R-:W3:Y:S01]  /*d980*/  SHFL.IDX PT, R6, R7, RZ, 0x181f ;  /* 0x00181fff07067589 */ /* 0x000ee200000e0000 */
[C---:B------:R-:W-:Y:S01]  /*d990*/  ISETP.GE.AND P1, PT, R245.reuse, c[0x0][0x1d4], PT ;  /* 0x00007500f5007a0c */ /* 0x040fe20003f26270 */
[----:B------:R-:W-:Y:S01]  /*d9a0*/  BSSY B0, `(.L_x_1490) ;  /* 0x0000231000007945 */ /* 0x000fe20003800000 */
[C---:B------:R-:W-:Y:S02]  /*d9b0*/  IADD3 R3, R245.reuse, 0x80, RZ ;  /* 0x00000080f5037810 */ /* 0x040fe40007ffe0ff */
[----:B------:R-:W-:Y:S02]  /*d9c0*/  IADD3 R21, R245, 0x40, RZ ;  /* 0x00000040f5157810 */ /* 0x000fe40007ffe0ff */
[----:B------:R-:W-:Y:S01]  /*d9d0*/  ISETP.GE.AND P4, PT, R3, c[0x0][0x1d4], PT ;  /* 0x0000750003007a0c */ /* 0x000fe20003f86270 */
[----:B------:R-:W4:Y:S01]  /*d9e0*/  SHFL.IDX PT, R4, R7, 0x1, 0x181f ;  /* 0x00381f0007047f89 */ /* 0x000f2200000e0000 */
[----:B------:R-:W-:Y:S02]  /*d9f0*/  IADD3 R3, R245, 0xc0, RZ ;  /* 0x000000c0f5037810 */ /* 0x000fe40007ffe0ff */
[----:B------:R-:W-:Y:S02]  /*da00*/  ISETP.GE.AND P5, PT, R21, c[0x0][0x1d4], PT ;  /* 0x0000750015007a0c */ /* 0x000fe40003fa6270 */
[----:B------:R-:W-:Y:S02]  /*da10*/  ISETP.GE.AND P3, PT, R3, c[0x0][0x1d4], PT ;  /* 0x0000750003007a0c */ /* 0x000fe40003f66270 */
[----:B------:R-:W-:Y:S01]  /*da20*/  SEL R244, RZ, 0x10, P1 ;  /* 0x00000010fff47807 */ /* 0x000fe20000800000 */
[----:B------:R5:W-:Y:S01]  /*da30*/  SHFL.IDX PT, R3, R7, 0x2, 0x181f ;  /* 0x00581f0007037f89 */ /* 0x000be200000e0000 */
[----:B------:R-:W-:Y:S02]  /*da40*/  SEL R21, RZ, 0x10, P4 ;  /* 0x00000010ff157807 */ /* 0x000fe40002000000 */
[----:B------:R-:W-:Y:S02]  /*da50*/  IADD3 R36, -R244, 0x10, RZ ;  /* 0x00000010f4247810 */ /* 0x000fe40007ffe1ff */
[----:B------:R-:W-:Y:S02]  /*da60*/  SEL R46, RZ, 0x10, P3 ;  /* 0x00000010ff2e7807 */ /* 0x000fe40001800000 */
[----:B------:R-:W-:Y:S01]  /*da70*/  LOP3.LUT R36, R36, 0xf, RZ, 0xc0, !PT ;  /* 0x0000000f24247812 */ /* 0x000fe200078ec0ff */
[----:B------:R-:W1:Y:S01]  /*da80*/  SHFL.IDX PT, R5, R12, 0x1, 0x181f ;  /* 0x00381f000c057f89 */ /* 0x000e6200000e0000 */
[----:B------:R-:W-:Y:S02]  /*da90*/  IADD3 R38, -R21, 0x10, RZ ;  /* 0x0000001015267810 */ /* 0x000fe40007ffe1ff */
[----:B------:R-:W-:Y:S02]  /*daa0*/  IADD3 R44, -R46, 0x10, RZ ;  /* 0x000000102e2c7810 */ /* 0x000fe40007ffe1ff */
[----:B------:R-:W-:Y:S02]  /*dab0*/  LOP3.LUT R38, R38, 0xf, RZ, 0xc0, !PT ;  /* 0x0000000f26267812 */ /* 0x000fe400078ec0ff */
[----:B------:R-:W-:Y:S02]  /*dac0*/  LOP3.LUT R44, R44, 0xf, RZ, 0xc0, !PT ;  /* 0x0000000f2c2c7812 */ /* 0x000fe400078ec0ff */
[C---:B---3--:R-:W-:Y:S02]  /*dad0*/  IADD3 R28, P0, R6.reuse, R37, RZ ;  /* 0x00000025061c7210 */ /* 0x048fe40007f1e0ff */
[----:B------:R-:W-:Y:S02]  /*dae0*/  IADD3 R22, P2, R6, R39, RZ ;  /* 0x0000002706167210 */ /* 0x000fe40007f5e0ff */
[C---:B--2---:R-:W-:Y:S02]  /*daf0*/  IADD3.X R29, R2.reuse, R13, RZ, P0, !PT ;  /* 0x0000000d021d7210 */ /* 0x044fe400007fe4ff */
[----:B------:R-:W-:Y:S02]  /*db00*/  IADD3.X R23, R2, R14, RZ, P2, !PT ;  /* 0x0000000e02177210 */ /* 0x000fe400017fe4ff */
[----:B------:R-:W-:Y:S01]  /*db10*/  IADD3 R30, P0, R6, R45, RZ ;  /* 0x0000002d061e7210 */ /* 0x000fe20007f1e0ff */
[----:B------:R2:W-:Y:S03]  /*db20*/  LDGSTS.E.BYPASS.LTC128B.128 [R243+0x100], [R28.64], !P1 ;  /* 0x001000001cf37fae */ /* 0x0005e6000c901d46 */
[----:B------:R-:W-:Y:S02]  /*db30*/  IADD3.X R31, R2, R15, RZ, P0, !PT ;  /* 0x0000000f021f7210 */ /* 0x000fe400007fe4ff */
[----:B------:R-:W-:Y:S03]  /*db40*/  IADD3 R6, P0, R6, R47, RZ ;  /* 0x0000002f06067210 */ /* 0x000fe60007f1e0ff */
[----:B------:R4:W-:Y:S01]  /*db50*/  LDGSTS.E.BYPASS.LTC128B.128 [R243+0x3100], [R22.64], !P5 ;  /* 0x0310000016f37fae */ /* 0x0009e2000e901d46 */
[----:B-----5:R-:W-:Y:S07]  /*db60*/  IADD3.X R7, R2, R20, RZ, P0, !PT ;  /* 0x0000001402077210 */ /* 0x020fee00007fe4ff */
[----:B------:R3:W-:Y:S08]  /*db70*/  LDGSTS.E.BYPASS.LTC128B.128 [R243+0x6100], [R30.64], !P4 ;  /* 0x061000001ef37fae */ /* 0x0007f0000e101d46 */
[----:B------:R5:W-:Y:S08]  /*db80*/  LDGSTS.E.BYPASS.LTC128B.128 [R243+0x9100], [R6.64], !P3 ;  /* 0x0910000006f37fae */ /* 0x000bf0000d901d46 */
[----:B------:R2:W2:Y:S01]  /*db90*/  SHFL.IDX PT, R2, R12, 0x2, 0x181f ;  /* 0x00581f000c027f89 */ /* 0x0004a200000e0000 */
[C---:B----4-:R-:W-:Y:S04]  /*dba0*/  IADD3 R22, P0, R4.reuse, R37, RZ ;  /* 0x0000002504167210 */ /* 0x050fe80007f1e0ff */
[C---:B-1----:R-:W-:Y:S05]  /*dbb0*/  IADD3.X R23, R5.reuse, R13, RZ, P0, !PT ;  /* 0x0000000d05177210 */ /* 0x042fea00007fe4ff */
[----:B------:R1:W-:Y:S01]  /*dbc0*/  LDGSTS.E.BYPASS.LTC128B.128 [R243+0x1100], [R22.64], !P1 ;  /* 0x0110000016f37fae */ /* 0x0003e2000c901d46 */
[C---:B-----5:R-:W-:Y:S04]  /*dbd0*/  IADD3 R6, P0, R4.reuse, R39, RZ ;  /* 0x0000002704067210 */ /* 0x060fe80007f1e0ff */
[C---:B------:R-:W-:Y:S02]  /*dbe0*/  IADD3.X R7, R5.reuse, R14, RZ, P0, !PT ;  /* 0x0000000e05077210 */ /* 0x040fe400007fe4ff */
[----:B--2---:R-:W-:Y:S02]  /*dbf0*/  SEL R12, RZ, 0x10, P5 ;  /* 0x00000010ff0c7807 */ /* 0x004fe40002800000 */
[----:B------:R-:W-:Y:S01]  /*dc00*/  IADD3 R28, P0, R4, R47, RZ ;  /* 0x0000002f041c7210 */ /* 0x000fe20007f1e0ff */
[----:B------:R2:W-:Y:S01]  /*dc10*/  LDGSTS.E.BYPASS.LTC128B.128 [R243+0x4100], [R6.64], !P5 ;  /* 0x0410000006f37fae */ /* 0x0005e2000e901d46 */
[----:B---3--:R-:W-:Y:S02]  /*dc20*/  IADD3 R30, -R12, 0x10, RZ ;  /* 0x000000100c1e7810 */ /* 0x008fe40007ffe1ff */
[C---:B------:R-:W-:Y:S02]  /*dc30*/  IADD3.X R29, R5.reuse, R20, RZ, P0, !PT ;  /* 0x00000014051d7210 */ /* 0x040fe400007fe4ff */
[----:B------:R-:W-:Y:S02]  /*dc40*/  LOP3.LUT R30, R30, 0xf, RZ, 0xc0, !PT ;  /* 0x0000000f1e1e7812 */ /* 0x000fe400078ec0ff */
[----:B------:R-:W-:Y:S02]  /*dc50*/  ISETP.NE.U32.AND P2, PT, R12, RZ, PT ;  /* 0x000000ff0c00720c */ /* 0x000fe40003f45070 */
[----:B-1----:R-:W-:Y:S04]  /*dc60*/  IADD3 R22, P1, R4, R45, RZ ;  /* 0x0000002d04167210 */ /* 0x002fe80007f3e0ff */
[----:B------:R-:W-:Y:S02]  /*dc70*/  IADD3.X R23, R5, R15, RZ, P1, !PT ;  /* 0x0000000f05177210 */ /* 0x000fe40000ffe4ff */
[-C--:B------:R-:W-:Y:S03]  /*dc80*/  IADD3 R36, P1, P0, R36, R3.reuse, R37 ;  /* 0x0000000324247210 */ /* 0x080fe6000783e025 */
[----:B------:R1:W-:Y:S01]  /*dc90*/  LDGSTS.E.BYPASS.LTC128B.128 [R243+0x7100], [R22.64], !P4 ;  /* 0x0710000016f37fae */ /* 0x0003e2000e101d46 */
[-C--:B------:R-:W-:Y:S02]  /*dca0*/  IADD3.X R37, RZ, R2.reuse, R13, P1, P0 ;  /* 0x00000002ff257210 */ /* 0x080fe40000fe040d */
[-C--:B------:R-:W-:Y:S01]  /*dcb0*/  IADD3 R30, P1, P0, R30, R3.reuse, R39 ;  /* 0x000000031e1e7210 */ /* 0x080fe2000783e027 */
[C---:B--2---:R-:W-:Y:S04]  /*dcc0*/  HMMA.16816.F32.BF16 R4, R48.reuse, R8, RZ ;  /* 0x000000083004723c */ /* 0x044fe800000418ff */
[----:B------:R2:W-:Y:S01]  /*dcd0*/  LDGSTS.E.BYPASS.LTC128B.128 [R243+0xa100], [R28.64], !P3 ;  /* 0x0a1000001cf37fae */ /* 0x0005e2000d901d46 */
[-C--:B------:R-:W-:Y:S02]  /*dce0*/  IADD3.X R31, RZ, R2.reuse, R14, P1, P0 ;  /* 0x00000002ff1f7210 */ /* 0x080fe40000fe040e */
[-C--:B------:R-:W-:Y:S01]  /*dcf0*/  IADD3 R38, P1, P0, R38, R3.reuse, R45 ;  /* 0x0000000326267210 */ /* 0x080fe2000783e02d */
[C---:B------:R-:W-:Y:S04]  /*dd00*/  HMMA.16816.F32.BF16 R8, R48.reuse, R10, RZ ;  /* 0x0000000a3008723c */ /* 0x040fe800000418ff */
[-C--:B------:R-:W-:Y:S02]  /*dd10*/  IADD3.X R39, RZ, R2.reuse, R15, P1, P0 ;  /* 0x00000002ff277210 */ /* 0x080fe40000fe040f */
[----:B------:R-:W-:Y:S02]  /*dd20*/  IADD3 R44, P1, P0, R44, R3, R47 ;  /* 0x000000032c2c7210 */ /* 0x000fe4000783e02f */
[C---:B------:R-:W-:Y:S04]  /*dd30*/  HMMA.16816.F32.BF16 R12, R48.reuse, R16, RZ ;  /* 0x00000010300c723c */ /* 0x040fe800000418ff */
[----:B------:R-:W-:Y:S02]  /*dd40*/  IADD3.X R45, RZ, R2, R20, P1, P0 ;  /* 0x00000002ff2d7210 */ /* 0x000fe40000fe0414 */
[----:B------:R-:W-:Y:S02]  /*dd50*/  ISETP.NE.U32.AND P0, PT, R244, RZ, PT ;  /* 0x000000fff400720c */ /* 0x000fe40003f05070 */
[----:B------:R-:W-:Y:S01]  /*dd60*/  ISETP.NE.U32.AND P1, PT, R21, RZ, PT ;  /* 0x000000ff1500720c */ /* 0x000fe20003f25070 */
[C---:B------:R-:W-:Y:S08]  /*dd70*/  HMMA.16816.F32.BF16 R16, R48.reuse, R18, RZ ;  /* 0x000000123010723c */ /* 0x040ff000000418ff */
[C---:B-1----:R-:W-:Y:S02]  /*dd80*/  HMMA.16816.F32.BF16 R20, R48.reuse, R24, RZ ;  /* 0x000000183014723c */ /* 0x042fe400000418ff */
[----:B------:R1:W-:Y:S01]  /*dd90*/  LDGSTS.E.BYPASS.LTC128B.128.ZFILL [R243+0x2100], [R36.64], P0 ;  /* 0x0210000024f37fae */ /* 0x0003e20008141d46 */
[----:B------:R-:W-:Y:S05]  /*dda0*/  ISETP.NE.U32.AND P0, PT, R46, RZ, PT ;  /* 0x000000ff2e00720c */ /* 0x000fea0003f05070 */
[C---:B------:R-:W-:Y:S02]  /*ddb0*/  HMMA.16816.F32.BF16 R24, R48.reuse, R26, RZ ;  /* 0x0000001a3018723c */ /* 0x040fe400000418ff */
[----:B------:R2:W-:Y:S08]  /*ddc0*/  LDGSTS.E.BYPASS.LTC128B.128.ZFILL [R243+0x5100], [R30.64], P2 ;  /* 0x051000001ef37fae */ /* 0x0005f00009141d46 */
[----:B------:R1:W-:Y:S08]  /*ddd0*/  LDGSTS.E.BYPASS.LTC128B.128.ZFILL [R243+0x8100], [R38.64], P1 ;  /* 0x0810000026f37fae */ /* 0x0003f00008941d46 */
[----:B------:R3:W-:Y:S01]  /*dde0*/  LDGSTS.E.BYPASS.LTC128B.128.ZFILL [R243+0xb100], [R44.64], P0 ;  /* 0x0b1000002cf37fae */ /* 0x0007e20008141d46 */
[----:B------:R-:W-:Y:S07]  /*ddf0*/  ISETP.GE.AND P0, PT, R247, 0x1, PT ;  /* 0x00000001f700780c */ /* 0x000fee0003f06270 */
[----:B------:R-:W0:Y:S01]  /*de00*/  LDGDEPBAR ;  /* 0x00000000000079af */ /* 0x000e220000000000 */
[C---:B--2---:R-:W-:Y:S08]  /*de10*/  HMMA.16816.F32.BF16 R28, R48.reuse, R32, RZ ;  /* 0x00000020301c723c */ /* 0x044ff000000418ff */
[C---:B------:R-:W-:Y:S08]  /*de20*/  HMMA.16816.F32.BF16 R32, R48.reuse, R34, RZ ;  /* 0x000000223020723c */ /* 0x040ff000000418ff */
[C---:B-1----:R-:W-:Y:S08]  /*de30*/  HMMA.16816.F32.BF16 R36, R48.reuse, R40, RZ ;  /* 0x000000283024723c */ /* 0x042ff000000418ff */
[C---:B------:R-:W-:Y:S08]  /*de40*/  HMMA.16816.F32.BF16 R40, R48.reuse, R42, RZ ;  /* 0x0000002a3028723c */ /* 0x040ff000000418ff */
[C---:B---3--:R-:W-:Y:S08]  /*de50*/  HMMA.16816.F32.BF16 R44, R48.reuse, R184, RZ ;  /* 0x000000b8302c723c */ /* 0x048ff000000418ff */
        /* <DEDUP_REMOVED lines=20> */
[C---:B-1----:R-:W-:Y:S01]  /*dfa0*/  HMMA.16816.F32.BF16 R4, R184.reuse, R192, R4 ;  /* 0x000000c0b804723c */ /* 0x042fe20000041804 */
[----:B------:R-:W-:Y:S07]  /*dfb0*/  LDSM.16.M88.4 R212, [R228+0x7000] ;  /* 0x00700000e4d4783b */ /* 0x000fee0000000200 */
[C---:B------:R-:W-:Y:S01]  /*dfc0*/  HMMA.16816.F32.BF16 R8, R184.reuse, R194, R8 ;  /* 0x000000c2b808723c */ /* 0x040fe20000041808 */
[----:B------:R-:W-:Y:S07]  /*dfd0*/  LDSM.16.M88.4 R192, [R241] ;  /* 0x00000000f1c0783b */ /* 0x000fee0000000200 */
[C---:B--2---:R-:W-:Y:S08]  /*dfe0*/  HMMA.16816.F32.BF16 R12, R184.reuse, R196, R12 ;  /* 0x000000c4b80c723c */ /* 0x044ff0000004180c */
[C---:B------:R-:W-:Y:S01]  /*dff0*/  HMMA.16816.F32.BF16 R16, R184.reuse, R198, R16 ;  /* 0x000000c6b810723c */ /* 0x040fe20000041810 */
[----:B------:R-:W1:Y:S07]  /*e000*/  LDSM.16.M88.4 R196, [R229+-0x9000] ;  /* 0xff700000e5c4783b */ /* 0x000e6e0000000200 */
[C---:B---3--:R-:W-:Y:S08]  /*e010*/  HMMA.16816.F32.BF16 R20, R184.reuse, R200, R20 ;  /* 0x000000c8b814723c */ /* 0x048ff00000041814 */
[C---:B------:R-:W-:Y:S01]  /*e020*/  HMMA.16816.F32.BF16 R24, R184.reuse, R202, R24 ;  /* 0x000000cab818723c */ /* 0x040fe20000041818 */
[----:B------:R-:W2:Y:S07]  /*e030*/  LDSM.16.M88.4 R200, [R229+-0x8800] ;  /* 0xff780000e5c8783b */ /* 0x000eae0000000200 */
[C---:B----4-:R-:W-:Y:S08]  /*e040*/  HMMA.16816.F32.BF16 R28, R184.reuse, R204, R28 ;  /* 0x000000ccb81c723c */ /* 0x050ff0000004181c */
[C---:B------:R-:W-:Y:S01]  /*e050*/  HMMA.16816.F32.BF16 R32, R184.reuse, R206, R32 ;  /* 0x000000ceb820723c */ /* 0x040fe20000041820 */
[----:B------:R-:W3:Y:S07]  /*e060*/  LDSM.16.M88.4 R204, [R229+-0x8000] ;  /* 0xff800000e5cc783b */ /* 0x000eee0000000200 */
[C---:B-----5:R-:W-:Y:S08]  /*e070*/  HMMA.16816.F32.BF16 R36, R184.reuse, R188, R36 ;  /* 0x000000bcb824723c */ /* 0x060ff00000041824 */
[C---:B------:R-:W-:Y:S01]  /*e080*/  HMMA.16816.F32.BF16 R40, R184.reuse, R190, R40 ;  /* 0x000000beb828723c */ /* 0x040fe20000041828 */
[----:B------:R-:W4:Y:S07]  /*e090*/  LDSM.16.M88.4 R188, [R229+-0x7800] ;  /* 0xff880000e5bc783b */ /* 0x000f2e0000000200 */
[C---:B------:R-:W-:Y:S08]  /*e0a0*/  HMMA.16816.F32.BF16 R44, R184.reuse, R208, R44 ;  /* 0x000000d0b82c723c */ /* 0x040ff0000004182c */
[----:B------:R-:W-:Y:S01]  /*e0b0*/  HMMA.16816.F32.BF16 R48, R184, R210, R48 ;  /* 0x000000d2b830723c */ /* 0x000fe20000041830 */
[----:B------:R-:W5:Y:S07]  /*e0c0*/  LDSM.16.M88.4 R184, [R229+-0x7000] ;  /* 0xff900000e5b8783b */ /* 0x000f6e0000000200 */
[C---:B-1----:R-:W-:Y:S01]  /*e0d0*/  HMMA.16816.F32.BF16 R4, R192.reuse, R196, R4 ;  /* 0x000000c4c004723c */ /* 0x042fe20000041804 */
[----:B------:R-:W-:Y:S07]  /*e0e0*/  LDSM.16.M88.4 R208, [R228+0x3000] ;  /* 0x00300000e4d0783b */ /* 0x000fee0000000200 */
[C---:B------:R-:W-:Y:S01]  /*e0f0*/  HMMA.16816.F32.BF16 R8, R192.reuse, R198, R8 ;  /* 0x000000c6c008723c */ /* 0x040fe20000041808 */
[----:B------:R-:W1:Y:S07]  /*e100*/  LDSM.16.M88.4 R196, [R229+-0x6800] ;  /* 0xff980000e5c4783b */ /* 0x000e6e0000000200 */
[C---:B--2---:R-:W-:Y:S08]  /*e110*/  HMMA.16816.F32.BF16 R12, R192.reuse, R200, R12 ;  /* 0x000000c8c00c723c */ /* 0x044ff0000004180c */
[C---:B------:R-:W-:Y:S01]  /*e120*/  HMMA.16816.F32.BF16 R16, R192.reuse, R202, R16 ;  /* 0x000000cac010723c */ /* 0x040fe20000041810 */
[----:B------:R-:W2:Y:S07]  /*e130*/  LDSM.16.M88.4 R200, [R239+0x4000] ;  /* 0x00400000efc8783b */ /* 0x000eae0000000200 */
[C---:B---3--:R-:W-:Y:S08]  /*e140*/  HMMA.16816.F32.BF16 R20, R192.reuse, R204, R20 ;  /* 0x000000ccc014723c */ /* 0x048ff00000041814 */
[C---:B------:R-:W-:Y:S01]  /*e150*/  HMMA.16816.F32.BF16 R24, R192.reuse, R206, R24 ;  /* 0x000000cec018723c */ /* 0x040fe20000041818 */
[----:B------:R-:W3:Y:S07]  /*e160*/  LDSM.16.M88.4 R204, [R228+0x3800] ;  /* 0x00380000e4cc783b */ /* 0x000eee0000000200 */
[C---:B----4-:R-:W-:Y:S08]  /*e170*/  HMMA.16816.F32.BF16 R28, R192.reuse, R188, R28 ;  /* 0x000000bcc01c723c */ /* 0x050ff0000004181c */
[C---:B------:R-:W-:Y:S01]  /*e180*/  HMMA.16816.F32.BF16 R32, R192.reuse, R190, R32 ;  /* 0x000000bec020723c */ /* 0x040fe20000041820 */
[----:B------:R-:W4:Y:S07]  /*e190*/  LDSM.16.M88.4 R188, [R228+0x4000] ;  /* 0x00400000e4bc783b */ /* 0x000f2e0000000200 */
[C---:B-----5:R-:W-:Y:S08]  /*e1a0*/  HMMA.16816.F32.BF16 R36, R192.reuse, R184, R36 ;  /* 0x000000b8c024723c */ /* 0x060ff00000041824 */
[C---:B------:R-:W-:Y:S01]  /*e1b0*/  HMMA.16816.F32.BF16 R40, R192.reuse, R186, R40 ;  /* 0x000000bac028723c */ /* 0x040fe20000041828 */
[----:B------:R-:W5:Y:S07]  /*e1c0*/  LDSM.16.M88.4 R184, [R228+0x4800] ;  /* 0x00480000e4b8783b */ /* 0x000f6e0000000200 */
[C---:B-1----:R-:W-:Y:S08]  /*e1d0*/  HMMA.16816.F32.BF16 R44, R192.reuse, R196, R44 ;  /* 0x000000c4c02c723c */ /* 0x042ff0000004182c */
[----:B------:R-:W-:Y:S01]  /*e1e0*/  HMMA.16816.F32.BF16 R48, R192, R198, R48 ;  /* 0x000000c6c030723c */ /* 0x000fe20000041830 */
[----:B------:R-:W1:Y:S07]  /*e1f0*/  LDSM.16.M88.4 R192, [R228+0x5000] ;  /* 0x00500000e4c0783b */ /* 0x000e6e0000000200 */
[C---:B--2---:R-:W-:Y:S01]  /*e200*/  HMMA.16816.F32.BF16 R4, R200.reuse, R208, R4 ;  /* 0x000000d0c804723c */ /* 0x044fe20000041804 */
[----:B------:R-:W2:Y:S07]  /*e210*/  LDSM.16.M88.4 R196, [R228+0x5800] ;  /* 0x00580000e4c4783b */ /* 0x000eae0000000200 */
[C---:B------:R-:W-:Y:S01]  /*e220*/  HMMA.16816.F32.BF16 R8, R200.reuse, R210, R8 ;  /* 0x000000d2c808723c */ /* 0x040fe20000041808 */
[----:B------:R-:W-:Y:S07]  /*e230*/  LDSM.16.M88.4 R208, [R0] ;  /* 0x0000000000d0783b */ /* 0x000fee0000000200 */
[C---:B---3--:R-:W-:Y:S08]  /*e240*/  HMMA.16816.F32.BF16 R12, R200.reuse, R204, R12 ;  /* 0x000000ccc80c723c */ /* 0x048ff0000004180c */
[C---:B------:R-:W-:Y:S01]  /*e250*/  HMMA.16816.F32.BF16 R16, R200.reuse, R206, R16 ;  /* 0x000000cec810723c */ /* 0x040fe20000041810 */
[----:B------:R-:W3:Y:S07]  /*e260*/  LDSM.16.M88.4 R204, [R240+0x4000] ;  /* 0x00400000f0cc783b */ /* 0x000eee0000000200 */
[C---:B----4-:R-:W-:Y:S08]  /*e270*/  HMMA.16816.F32.BF16 R20, R200.reuse, R188, R20 ;  /* 0x000000bcc814723c */ /* 0x050ff00000041814 */
[C---:B------:R-:W-:Y:S01]  /*e280*/  HMMA.16816.F32.BF16 R24, R200.reuse, R190, R24 ;  /* 0x000000bec818723c */ /* 0x040fe20000041818 */
[----:B------:R-:W4:Y:S07]  /*e290*/  LDSM.16.M88.4 R188, [R132] ;  /* 0x0000000084bc783b */ /* 0x000f2e0000000200 */
[C---:B-----5:R-:W-:Y:S08]  /*e2a0*/  HMMA.16816.F32.BF16 R28, R200.reuse, R184, R28 ;  /* 0x000000b8c81c723c */ /* 0x060ff0000004181c */
[C---:B------:R-:W-:Y:S01]  /*e2b0*/  HMMA.16816.F32.BF16 R32, R200.reuse, R186, R32 ;  /* 0x000000bac820723c */ /* 0x040fe20000041820 */
[----:B------:R-:W5:Y:S07]  /*e2c0*/  LDSM.16.M88.4 R184, [R216] ;  /* 0x00000000d8b8783b */ /* 0x000f6e0000000200 */
[C---:B-1----:R-:W-:Y:S08]  /*e2d0*/  HMMA.16816.F32.BF16 R36, R200.reuse, R192, R36 ;  /* 0x000000c0c824723c */ /* 0x042ff00000041824 */
[C---:B------:R-:W-:Y:S01]  /*e2e0*/  HMMA.16816.F32.BF16 R40, R200.reuse, R194, R40 ;  /* 0x000000c2c828723c */ /* 0x040fe20000041828 */
[----:B------:R-:W1:Y:S07]  /*e2f0*/  LDSM.16.M88.4 R192, [R217] ;  /* 0x00000000d9c0783b */ /* 0x000e6e0000000200 */
[C---:B--2---:R-:W-:Y:S08]  /*e300*/  HMMA.16816.F32.BF16 R44, R200.reuse, R196, R44 ;  /* 0x000000c4c82c723c */ /* 0x044ff0000004182c */
[----:B------:R-:W-:Y:S01]  /*e310*/  HMMA.16816.F32.BF16 R48, R200, R198, R48 ;  /* 0x000000c6c830723c */ /* 0x000fe20000041830 */
[----:B------:R-:W2:Y:S07]  /*e320*/  LDSM.16.M88.4 R196, [R218] ;  /* 0x00000000dac4783b */ /* 0x000eae0000000200 */
[C---:B---3--:R-:W-:Y:S01]  /*e330*/  HMMA.16816.F32.BF16 R4, R204.reuse, R208, R4 ;  /* 0x000000d0cc04723c */ /* 0x048fe20000041804 */
[----:B------:R-:W3:Y:S07]  /*e340*/  LDSM.16.M88.4 R200, [R219] ;  /* 0x00000000dbc8783b */ /* 0x000eee0000000200 */
[C---:B------:R-:W-:Y:S01]  /*e350*/  HMMA.16816.F32.BF16 R8, R204.reuse, R210, R8 ;  /* 0x000000d2cc08723c */ /* 0x040fe20000041808 */
[----:B------:R-:W-:Y:S07]  /*e360*/  LDSM.16.M88.4 R208, [R230+0x3000] ;  /* 0x00300000e6d0783b */ /* 0x000fee0000000200 */
[C---:B----4-:R-:W-:Y:S01]  /*e370*/  HMMA.16816.F32.BF16 R12, R204.reuse, R188, R12 ;  /* 0x000000bccc0c723c */ /* 0x050fe2000004180c */
[----:B------:R-:W-:Y:S07]  /*e380*/  LDSM.16.M88.4 R216, [R222] ;  /* 0x00000000ded8783b */ /* 0x000fee0000000200 */
[C---:B------:R-:W-:Y:S01]  /*e390*/  HMMA.16816.F32.BF16 R16, R204.reuse, R190, R16 ;  /* 0x000000becc10723c */ /* 0x040fe20000041810 */
[----:B------:R-:W4:Y:S07]  /*e3a0*/  LDSM.16.M88.4 R188, [R242+0x4000] ;  /* 0x00400000f2bc783b */ /* 0x000f2e0000000200 */
[C---:B-----5:R-:W-:Y:S08]  /*e3b0*/  HMMA.16816.F32.BF16 R20, R204.reuse, R184, R20 ;  /* 0x000000b8cc14723c */ /* 0x060ff00000041814 */
[C---:B------:R-:W-:Y:S01]  /*e3c0*/  HMMA.16816.F32.BF16 R24, R204.reuse, R186, R24 ;  /* 0x000000bacc18723c */ /* 0x040fe20000041818 */
[----:B------:R-:W5:Y:S07]  /*e3d0*/  LDSM.16.M88.4 R184, [R230+0x3800] ;  /* 0x00380000e6b8783b */ /* 0x000f6e0000000200 */
        /* <DEDUP_REMOVED lines=8> */
[----:B------:R-:W3:Y:S07]  /*e460*/  LDSM.16.M88.4 R200, [R230+0x5000] ;  /* 0x00500000e6c8783b */ /* 0x000eee0000000200 */
[C---:B----4-:R-:W-:Y:S01]  /*e470*/  HMMA.16816.F32.BF16 R4, R188.reuse, R208, R4 ;  /* 0x000000d0bc04723c */ /* 0x050fe20000041804 */
[----:B------:R-:W-:Y:S07]  /*e480*/  LDSM.16.M88.4 R204, [R241+0x4000] ;  /* 0x00400000f1cc783b */ /* 0x000fee0000000200 */
[C---:B------:R-:W-:Y:S01]  /*e490*/  HMMA.16816.F32.BF16 R8, R188.reuse, R210, R8 ;  /* 0x000000d2bc08723c */ /* 0x040fe20000041808 */
[----:B------:R-:W-:Y:S07]  /*e4a0*/  LDSM.16.M88.4 R208, [R229+-0x6000] ;  /* 0xffa00000e5d0783b */ /* 0x000fee0000000200 */
[C---:B-----5:R-:W-:Y:S08]  /*e4b0*/  HMMA.16816.F32.BF16 R12, R188.reuse, R184, R12 ;  /* 0x000000b8bc0c723c */ /* 0x060ff0000004180c */
[C---:B------:R-:W-:Y:S01]  /*e4c0*/  HMMA.16816.F32.BF16 R16, R188.reuse, R186, R16 ;  /* 0x000000babc10723c */ /* 0x040fe20000041810 */
[----:B------:R-:W4:Y:S07]  /*e4d0*/  LDSM.16.M88.4 R184, [R230+0x5800] ;  /* 0x00580000e6b8783b */ /* 0x000f2e0000000200 */
[C---:B-1----:R-:W-:Y:S08]  /*e4e0*/  HMMA.16816.F32.BF16 R20, R188.reuse, R192, R20 ;  /* 0x000000c0bc14723c */ /* 0x042ff00000041814 */
[C---:B------:R-:W-:Y:S01]  /*e4f0*/  HMMA.16816.F32.BF16 R24, R188.reuse, R194, R24 ;  /* 0x000000c2bc18723c */ /* 0x040fe20000041818 */
[----:B------:R-:W1:Y:S07]  /*e500*/  LDSM.16.M88.4 R192, [R229+-0x5800] ;  /* 0xffa80000e5c0783b */ /* 0x000e6e0000000200 */
[C---:B--2---:R-:W-:Y:S08]  /*e510*/  HMMA.16816.F32.BF16 R28, R188.reuse, R196, R28 ;  /* 0x000000c4bc1c723c */ /* 0x044ff0000004181c */
[C---:B------:R-:W-:Y:S01]  /*e520*/  HMMA.16816.F32.BF16 R32, R188.reuse, R198, R32 ;  /* 0x000000c6bc20723c */ /* 0x040fe20000041820 */
[----:B------:R-:W2:Y:S07]  /*e530*/  LDSM.16.M88.4 R196, [R229+-0x5000] ;  /* 0xffb00000e5c4783b */ /* 0x000eae0000000200 */
[C---:B---3--:R-:W-:Y:S08]  /*e540*/  HMMA.16816.F32.BF16 R36, R188.reuse, R200, R36 ;  /* 0x000000c8bc24723c */ /* 0x048ff00000041824 */
[C---:B------:R-:W-:Y:S01]  /*e550*/  HMMA.16816.F32.BF16 R40, R188.reuse, R202, R40 ;  /* 0x000000cabc28723c */ /* 0x040fe20000041828 */
[----:B------:R-:W3:Y:S07]  /*e560*/  LDSM.16.M88.4 R200, [R229+-0x4800] ;  /* 0xffb80000e5c8783b */ /* 0x000eee0000000200 */
[C---:B----4-:R-:W-:Y:S08]  /*e570*/  HMMA.16816.F32.BF16 R44, R188.reuse, R184, R44 ;  /* 0x000000b8bc2c723c */ /* 0x050ff0000004182c */
[----:B------:R-:W-:Y:S01]  /*e580*/  HMMA.16816.F32.BF16 R48, R188, R186, R48 ;  /* 0x000000babc30723c */ /* 0x000fe20000041830 */
[----:B------:R-:W4:Y:S07]  /*e590*/  LDSM.16.M88.4 R184, [R229+-0x4000] ;  /* 0xffc00000e5b8783b */ /* 0x000f2e0000000200 */
[C---:B------:R-:W-:Y:S01]  /*e5a0*/  HMMA.16816.F32.BF16 R4, R204.reuse, R208, R4 ;  /* 0x000000d0cc04723c */ /* 0x040fe20000041804 */
[----:B------:R-:W5:Y:S07]  /*e5b0*/  LDSM.16.M88.4 R188, [R229+-0x3800] ;  /* 0xffc80000e5bc783b */ /* 0x000f6e0000000200 */
[C---:B------:R-:W-:Y:S01]  /*e5c0*/  HMMA.16816.F32.BF16 R8, R204.reuse, R210, R8 ;  /* 0x000000d2cc08723c */ /* 0x040fe20000041808 */
[----:B------:R-:W-:Y:S07]  /*e5d0*/  LDSM.16.M88.4 R208, [R228+0x6800] ;  /* 0x00680000e4d0783b */ /* 0x000fee0000000200 */
[C---:B-1----:R-:W-:Y:S08]  /*e5e0*/  HMMA.16816.F32.BF16 R12, R204.reuse, R192, R12 ;  /* 0x000000c0cc0c723c */ /* 0x042ff0000004180c */
[C---:B------:R-:W-:Y:S01]  /*e5f0*/  HMMA.16816.F32.BF16 R16, R204.reuse, R194, R16 ;  /* 0x000000c2cc10723c */ /* 0x040fe20000041810 */
[----:B------:R-:W-:Y:S07]  /*e600*/  LDSM.16.M88.4 R192, [R239+0x8000] ;  /* 0x00800000efc0783b */ /* 0x000fee0000000200 */
[C---:B--2---:R-:W-:Y:S08]  /*e610*/  HMMA.16816.F32.BF16 R20, R204.reuse, R196, R20 ;  /* 0x000000c4cc14723c */ /* 0x044ff00000041814 */
[C---:B------:R-:W-:Y:S01]  /*e620*/  HMMA.16816.F32.BF16 R24, R204.reuse, R198, R24 ;  /* 0x000000c6cc18723c */ /* 0x040fe20000041818 */
[----:B------:R-:W1:Y:S07]  /*e630*/  LDSM.16.M88.4 R196, [R228+0x6000] ;  /* 0x00600000e4c4783b */ /* 0x000e6e0000000200 */
        /* <DEDUP_REMOVED lines=8> */
[----:B------:R-:W4:Y:S07]  /*e6c0*/  LDSM.16.M88.4 R188, [R228+0x8800] ;  /* 0x00880000e4bc783b */ /* 0x000f2e0000000200 */
[C---:B-1----:R-:W-:Y:S01]  /*e6d0*/  HMMA.16816.F32.BF16 R4, R192.reuse, R196, R4 ;  /* 0x000000c4c004723c */ /* 0x042fe20000041804 */
[----:B------:R-:W-:Y:S07]  /*e6e0*/  LDSM.16.M88.4 R204, [R220] ;  /* 0x00000000dccc783b */ /* 0x000fee0000000200 */
[C---:B------:R-:W-:Y:S01]  /*e6f0*/  HMMA.16816.F32.BF16 R8, R192.reuse, R198, R8 ;  /* 0x000000c6c008723c */ /* 0x040fe20000041808 */
[----:B------:R-:W1:Y:S07]  /*e700*/  LDSM.16.M88.4 R196, [R240+0x8000] ;  /* 0x00800000f0c4783b */ /* 0x000e6e0000000200 */
[C---:B------:R-:W-:Y:S08]  /*e710*/  HMMA.16816.F32.BF16 R12, R192.reuse, R208, R12 ;  /* 0x000000d0c00c723c */ /* 0x040ff0000004180c */
[C---:B------:R-:W-:Y:S01]  /*e720*/  HMMA.16816.F32.BF16 R16, R192.reuse, R210, R16 ;  /* 0x000000d2c010723c */ /* 0x040fe20000041810 */
[----:B------:R-:W5:Y:S07]  /*e730*/  LDSM.16.M88.4 R208, [R221] ;  /* 0x00000000ddd0783b */ /* 0x000f6e0000000200 */
[C---:B------:R-:W-:Y:S08]  /*e740*/  HMMA.16816.F32.BF16 R20, R192.reuse, R212, R20 ;  /* 0x000000d4c014723c */ /* 0x040ff00000041814 */
[C---:B------:R-:W-:Y:S01]  /*e750*/  HMMA.16816.F32.BF16 R24, R192.reuse, R214, R24 ;  /* 0x000000d6c018723c */ /* 0x040fe20000041818 */
[----:B------:R-:W-:Y:S07]  /*e760*/  LDSM.16.M88.4 R212, [R230+0x6000] ;  /* 0x00600000e6d4783b */ /* 0x000fee0000000200 */
[C---:B--2---:R-:W-:Y:S08]  /*e770*/  HMMA.16816.F32.BF16 R28, R192.reuse, R200, R28 ;  /* 0x000000c8c01c723c */ /* 0x044ff0000004181c */
[C---:B------:R-:W-:Y:S01]  /*e780*/  HMMA.16816.F32.BF16 R32, R192.reuse, R202, R32 ;  /* 0x000000cac020723c */ /* 0x040fe20000041820 */
[----:B------:R-:W2:Y:S07]  /*e790*/  LDSM.16.M88.4 R200, [R223] ;  /* 0x00000000dfc8783b */ /* 0x000eae0000000200 */
[C---:B---3--:R-:W-:Y:S01]  /*e7a0*/  HMMA.16816.F32.BF16 R36, R192.reuse, R184, R36 ;  /* 0x000000b8c024723c */ /* 0x048fe20000041824 */
[----:B------:R-:W-:Y:S07]  /*e7b0*/  LDSM.16.M88.4 R220, [R230+0x6800] ;  /* 0x00680000e6dc783b */ /* 0x000fee0000000200 */
[C---:B------:R-:W-:Y:S01]  /*e7c0*/  HMMA.16816.F32.BF16 R40, R192.reuse, R186, R40 ;  /* 0x000000bac028723c */ /* 0x040fe20000041828 */
[----:B------:R-:W3:Y:S07]  /*e7d0*/  LDSM.16.M88.4 R184, [R224] ;  /* 0x00000000e0b8783b */ /* 0x000eee0000000200 */
[C---:B----4-:R-:W-:Y:S08]  /*e7e0*/  HMMA.16816.F32.BF16 R44, R192.reuse, R188, R44 ;  /* 0x000000bcc02c723c */ /* 0x050ff0000004182c */
[----:B------:R-:W-:Y:S01]  /*e7f0*/  HMMA.16816.F32.BF16 R48, R192, R190, R48 ;  /* 0x000000bec030723c */ /* 0x000fe20000041830 */
[----:B------:R-:W4:Y:S07]  /*e800*/  LDSM.16.M88.4 R188, [R225] ;  /* 0x00000000e1bc783b */ /* 0x000f2e0000000200 */
[C---:B-1----:R-:W-:Y:S01]  /*e810*/  HMMA.16816.F32.BF16 R4, R196.reuse, R204, R4 ;  /* 0x000000ccc404723c */ /* 0x042fe20000041804 */
[----:B------:R-:W1:Y:S07]  /*e820*/  LDSM.16.M88.4 R192, [R242+0x8000] ;  /* 0x00800000f2c0783b */ /* 0x000e6e0000000200 */
[C---:B------:R-:W-:Y:S01]  /*e830*/  HMMA.16816.F32.BF16 R8, R196.reuse, R206, R8 ;  /* 0x000000cec408723c */ /* 0x040fe20000041808 */
[----:B------:R-:W1:Y:S07]  /*e840*/  LDSM.16.M88.4 R204, [R230+0x7000] ;  /* 0x00700000e6cc783b */ /* 0x000e6e0000000200 */
[C---:B-----5:R-:W-:Y:S08]  /*e850*/  HMMA.16816.F32.BF16 R12, R196.reuse, R208, R12 ;  /* 0x000000d0c40c723c */ /* 0x060ff0000004180c */
[C---:B------:R-:W-:Y:S01]  /*e860*/  HMMA.16816.F32.BF16 R16, R196.reuse, R210, R16 ;  /* 0x000000d2c410723c */ /* 0x040fe20000041810 */
[----:B------:R-:W5:Y:S07]  /*e870*/  LDSM.16.M88.4 R208, [R230+0x7800] ;  /* 0x00780000e6d0783b */ /* 0x000f6e0000000200 */
[C---:B------:R-:W-:Y:S08]  /*e880*/  HMMA.16816.F32.BF16 R20, R196.reuse, R216, R20 ;  /* 0x000000d8c414723c */ /* 0x040ff00000041814 */
[C---:B------:R-:W-:Y:S01]  /*e890*/  HMMA.16816.F32.BF16 R24, R196.reuse, R218, R24 ;  /* 0x000000dac418723c */ /* 0x040fe20000041818 */
[----:B------:R-:W1:Y:S07]  /*e8a0*/  LDSM.16.M88.4 R216, [R230+0x8000] ;  /* 0x00800000e6d8783b */ /* 0x000e6e0000000200 */
[C---:B--2---:R-:W-:Y:S08]  /*e8b0*/  HMMA.16816.F32.BF16 R28, R196.reuse, R200, R28 ;  /* 0x000000c8c41c723c */ /* 0x044ff0000004181c */
[C---:B------:R-:W-:Y:S01]  /*e8c0*/  HMMA.16816.F32.BF16 R32, R196.reuse, R202, R32 ;  /* 0x000000cac420723c */ /* 0x040fe20000041820 */
[----:B------:R-:W-:Y:S07]  /*e8d0*/  LDSM.16.M88.4 R200, [R229+-0x2800] ;  /* 0xffd80000e5c8783b */ /* 0x000fee0000000200 */
[C---:B---3--:R-:W-:Y:S08]  /*e8e0*/  HMMA.16816.F32.BF16 R36, R196.reuse, R184, R36 ;  /* 0x000000b8c424723c */ /* 0x048ff00000041824 */
[C---:B------:R-:W-:Y:S01]  /*e8f0*/  HMMA.16816.F32.BF16 R40, R196.reuse, R186, R40 ;  /* 0x000000bac428723c */ /* 0x040fe20000041828 */
[----:B------:R-:W2:Y:S07]  /*e900*/  LDSM.16.M88.4 R184, [R230+0x8800] ;  /* 0x00880000e6b8783b */ /* 0x000eae0000000200 */
[C---:B----4-:R-:W-:Y:S08]  /*e910*/  HMMA.16816.F32.BF16 R44, R196.reuse, R188, R44 ;  /* 0x000000bcc42c723c */ /* 0x050ff0000004182c */
[----:B------:R-:W-:Y:S01]  /*e920*/  HMMA.16816.F32.BF16 R48, R196, R190, R48 ;  /* 0x000000bec430723c */ /* 0x000fe20000041830 */
[----:B------:R-:W-:Y:S07]  /*e930*/  LDSM.16.M88.4 R188, [R241+0x8000] ;  /* 0x00800000f1bc783b */ /* 0x000fee0000000200 */
[C---:B-1----:R-:W-:Y:S01]  /*e940*/  HMMA.16816.F32.BF16 R4, R192.reuse, R212, R4 ;  /* 0x000000d4c004723c */ /* 0x042fe20000041804 */
[----:B------:R-:W1:Y:S07]  /*e950*/  LDSM.16.M88.4 R196, [R229+-0x3000] ;  /* 0xffd00000e5c4783b */ /* 0x000e6e0000000200 */
[C---:B------:R-:W-:Y:S01]  /*e960*/  HMMA.16816.F32.BF16 R8, R192.reuse, R214, R8 ;  /* 0x000000d6c008723c */ /* 0x040fe20000041808 */
[----:B------:R-:W-:Y:S07]  /*e970*/  LDSM.16.M88.4 R212, [R229+-0x1000] ;  /* 0xfff00000e5d4783b */ /* 0x000fee0000000200 */
[C---:B------:R-:W-:Y:S08]  /*e980*/  HMMA.16816.F32.BF16 R12, R192.reuse, R220, R12 ;  /* 0x000000dcc00c723c */ /* 0x040ff0000004180c */
[C---:B------:R-:W-:Y:S01]  /*e990*/  HMMA.16816.F32.BF16 R16, R192.reuse, R222, R16 ;  /* 0x000000dec010723c */ /* 0x040fe20000041810 */
[----:B------:R-:W-:Y:S07]  /*e9a0*/  LDSM.16.M88.4 R220, [R229+-0x800] ;  /* 0xfff80000e5dc783b */ /* 0x000fee0000000200 */
[C---:B------:R-:W-:Y:S08]  /*e9b0*/  HMMA.16816.F32.BF16 R20, R192.reuse, R204, R20 ;  /* 0x000000ccc014723c */ /* 0x040ff00000041814 */
[C---:B------:R-:W-:Y:S01]  /*e9c0*/  HMMA.16816.F32.BF16 R24, R192.reuse, R206, R24 ;  /* 0x000000cec018723c */ /* 0x040fe20000041818 */
[----:B------:R-:W3:Y:S07]  /*e9d0*/  LDSM.16.M88.4 R204, [R229+-0x2000] ;  /* 0xffe00000e5cc783b */ /* 0x000eee0000000200 */
[C---:B-----5:R-:W-:Y:S08]  /*e9e0*/  HMMA.16816.F32.BF16 R28, R192.reuse, R208, R28 ;  /* 0x000000d0c01c723c */ /* 0x060ff0000004181c */
[C---:B------:R-:W-:Y:S01]  /*e9f0*/  HMMA.16816.F32.BF16 R32, R192.reuse, R210, R32 ;  /* 0x000000d2c020723c */ /* 0x040fe20000041820 */
[----:B------:R-:W4:Y:S07]  /*ea00*/  LDSM.16.M88.4 R208, [R229+-0x1800] ;  /* 0xffe80000e5d0783b */ /* 0x000f2e0000000200 */
[C---:B------:R-:W-:Y:S08]  /*ea10*/  HMMA.16816.F32.BF16 R36, R192.reuse, R216, R36 ;  /* 0x000000d8c024723c */ /* 0x040ff00000041824 */
[C---:B------:R-:W-:Y:S01]  /*ea20*/  HMMA.16816.F32.BF16 R40, R192.reuse, R218, R40 ;  /* 0x000000dac028723c */ /* 0x040fe20000041828 */
[----:B------:R-:W-:Y:S07]  /*ea30*/  LDSM.16.M88.4 R216, [R226] ;  /* 0x00000000e2d8783b */ /* 0x000fee0000000200 */
[C---:B--2---:R-:W-:Y:S08]  /*ea40*/  HMMA.16816.F32.BF16 R44, R192.reuse, R184, R44 ;  /* 0x000000b8c02c723c */ /* 0x044ff0000004182c */
[----:B------:R-:W-:Y:S01]  /*ea50*/  HMMA.16816.F32.BF16 R48, R192, R186, R48 ;  /* 0x000000bac030723c */ /* 0x000fe20000041830 */
[----:B------:R-:W-:Y:S07]  /*ea60*/  LDSM.16.M88.4 R184, [R239+0xc000] ;  /* 0x00c00000efb8783b */ /* 0x000fee0000000200 */
[C---:B-1----:R-:W-:Y:S01]  /*ea70*/  HMMA.16816.F32.BF16 R4, R188.reuse, R196, R4 ;  /* 0x000000c4bc04723c */ /* 0x042fe20000041804 */
[----:B------:R-:W1:Y:S07]  /*ea80*/  LDSM.16.M88.4 R192, [R228+0x9000] ;  /* 0x00900000e4c0783b */ /* 0x000e6e0000000200 */
[C---:B------:R-:W-:Y:S01]  /*ea90*/  HMMA.16816.F32.BF16 R8, R188.reuse, R198, R8 ;  /* 0x000000c6bc08723c */ /* 0x040fe20000041808 */
[----:B------:R-:W2:Y:S07]  /*eaa0*/  LDSM.16.M88.4 R196, [R228+0x9800] ;  /* 0x00980000e4c4783b */ /* 0x000eae0000000200 */
[C---:B------:R-:W-:Y:S08]  /*eab0*/  HMMA.16816.F32.BF16 R12, R188.reuse, R200, R12 ;  /* 0x000000c8bc0c723c */ /* 0x040ff0000004180c */
[C---:B------:R-:W-:Y:S01]  /*eac0*/  HMMA.16816.F32.BF16 R16, R188.reuse, R202, R16 ;  /* 0x000000cabc10723c */ /* 0x040fe20000041810 */
[----:B------:R-:W5:Y:S07]  /*ead0*/  LDSM.16.M88.4 R200, [R228+0xa000] ;  /* 0x00a00000e4c8783b */ /* 0x000f6e0000000200 */
[C---:B---3--:R-:W-:Y:S08]  /*eae0*/  HMMA.16816.F32.BF16 R20, R188.reuse, R204, R20 ;  /* 0x000000ccbc14723c */ /* 0x048ff00000041814 */
[C---:B------:R-:W-:Y:S01]  /*eaf0*/  HMMA.16816.F32.BF16 R24, R188.reuse, R206, R24 ;  /* 0x000000cebc18723c */ /* 0x040fe20000041818 */
[----:B------:R-:W3:Y:S07]  /*eb00*/  LDSM.16.M88.4 R204, [R228+0xa800] ;  /* 0x00a80000e4cc783b */ /* 0x000eee0000000200 */
[C---:B----4-:R-:W-:Y:S08]  /*eb10*/  HMMA.16816.F32.BF16 R28, R188.reuse, R208, R28 ;  /* 0x000000d0bc1c723c */ /* 0x050ff0000004181c */
[C---:B------:R-:W-:Y:S01]  /*eb20*/  HMMA.16816.F32.BF16 R32, R188.reuse, R210, R32 ;  /* 0x000000d2bc20723c */ /* 0x040fe20000041820 */
[----:B------:R-:W4:Y:S07]  /*eb30*/  LDSM.16.M88.4 R208, [R228+0xb000] ;  /* 0x00b00000e4d0783b */ /* 0x000f2e0000000200 */
[C---:B------:R-:W-:Y:S08]  /*eb40*/  HMMA.16816.F32.BF16 R36, R188.reuse, R212, R36 ;  /* 0x000000d4bc24723c */ /* 0x040ff00000041824 */
[C---:B------:R-:W-:Y:S01]  /*eb50*/  HMMA.16816.F32.BF16 R40, R188.reuse, R214, R40 ;  /* 0x000000d6bc28723c */ /* 0x040fe20000041828 */
[----:B------:R-:W-:Y:S07]  /*eb60*/  LDSM.16.M88.4 R212, [R240+0xc000] ;  /* 0x00c00000f0d4783b */ /* 0x000fee0000000200 */
[C---:B------:R-:W-:Y:S08]  /*eb70*/  HMMA.16816.F32.BF16 R44, R188.reuse, R220, R44 ;  /* 0x000000dcbc2c723c */ /* 0x040ff0000004182c */
[----:B------:R-:W-:Y:S01]  /*eb80*/  HMMA.16816.F32.BF16 R48, R188, R222, R48 ;  /* 0x000000debc30723c */ /* 0x000fe20000041830 */
[----:B------:R-:W3:Y:S07]  /*eb90*/  LDSM.16.M88.4 R188, [R228+0xb800] ;  /* 0x00b80000e4bc783b */ /* 0x000eee0000000200 */
[C---:B-1----:R-:W-:Y:S01]  /*eba0*/  HMMA.16816.F32.BF16 R4, R184.reuse, R192, R4 ;  /* 0x000000c0b804723c */ /* 0x042fe20000041804 */
[----:B------:R-:W1:Y:S07]  /*ebb0*/  LDSM.16.M88.4 R220, [R227] ;  /* 0x00000000e3dc783b */ /* 0x000e6e0000000200 */
[C---:B------:R-:W-:Y:S01]  /*ebc0*/  HMMA.16816.F32.BF16 R8, R184.reuse, R194, R8 ;  /* 0x000000c2b808723c */ /* 0x040fe20000041808 */
[----:B------:R-:W1:Y:S07]  /*ebd0*/  LDSM.16.M88.4 R192, [R235] ;  /* 0x00000000ebc0783b */ /* 0x000e6e0000000200 */
[C---:B--2---:R-:W-:Y:S01]  /*ebe0*/  HMMA.16816.F32.BF16 R12, R184.reuse, R196, R12 ;  /* 0x000000c4b80c723c */ /* 0x044fe2000004180c */
[----:B------:R-:W2:Y:S07]  /*ebf0*/  LDSM.16.M88.4 R224, [R236] ;  /* 0x00000000ece0783b */ /* 0x000eae0000000200 */
[C---:B------:R-:W-:Y:S01]  /*ec00*/  HMMA.16816.F32.BF16 R16, R184.reuse, R198, R16 ;  /* 0x000000c6b810723c */ /* 0x040fe20000041810 */
[----:B------:R-:W1:Y:S07]  /*ec10*/  LDSM.16.M88.4 R196, [R237] ;  /* 0x00000000edc4783b */ /* 0x000e6e0000000200 */
[C---:B-----5:R-:W-:Y:S08]  /*ec20*/  HMMA.16816.F32.BF16 R20, R184.reuse, R200, R20 ;  /* 0x000000c8b814723c */ /* 0x060ff00000041814 */
        /* <DEDUP_REMOVED lines=8> */
[C---:B------:R-:W-:Y:S08]  /*ecb0*/  HMMA.16816.F32.BF16 R44, R184.reuse, R188, R44 ;  /* 0x000000bcb82c723c */ /* 0x040ff0000004182c */
[----:B------:R-:W-:Y:S01]  /*ecc0*/  HMMA.16816.F32.BF16 R48, R184, R190, R48 ;  /* 0x000000beb830723c */ /* 0x000fe20000041830 */
[----:B------:R-:W3:Y:S07]  /*ecd0*/  LDSM.16.M88.4 R184, [R238] ;  /* 0x00000000eeb8783b */ /* 0x000eee0000000200 */
[C---:B------:R-:W-:Y:S01]  /*ece0*/  HMMA.16816.F32.BF16 R4, R212.reuse, R216, R4 ;  /* 0x000000d8d404723c */ /* 0x040fe20000041804 */
[----:B------:R-:W4:Y:S07]  /*ecf0*/  LDSM.16.M88.4 R188, [R242+0xc000] ;  /* 0x00c00000f2bc783b */ /* 0x000f2e0000000200 */
[C---:B------:R-:W-:Y:S01]  /*ed00*/  HMMA.16816.F32.BF16 R8, R212.reuse, R218, R8 ;  /* 0x000000dad408723c */ /* 0x040fe20000041808 */
[----:B------:R-:W-:Y:S07]  /*ed10*/  LDSM.16.M88.4 R216, [R230+0xb000] ;  /* 0x00b00000e6d8783b */ /* 0x000fee0000000200 */
[C---:B-1----:R-:W-:Y:S08]  /*ed20*/  HMMA.16816.F32.BF16 R12, R212.reuse, R220, R12 ;  /* 0x000000dcd40c723c */ /* 0x042ff0000004180c */
[C---:B------:R-:W-:Y:S01]  /*ed30*/  HMMA.16816.F32.BF16 R16, R212.reuse, R222, R16 ;  /* 0x000000ded410723c */ /* 0x040fe20000041810 */
[----:B------:R-:W-:Y:S07]  /*ed40*/  LDSM.16.M88.4 R220, [R241+0xc000] ;  /* 0x00c00000f1dc783b */ /* 0x000fee0000000200 */
[C---:B------:R-:W-:Y:S08]  /*ed50*/  HMMA.16816.F32.BF16 R20, R212.reuse, R192, R20 ;  /* 0x000000c0d414723c */ /* 0x040ff00000041814 */
[C---:B------:R-:W-:Y:S01]  /*ed60*/  HMMA.16816.F32.BF16 R24, R212.reuse, R194, R24 ;  /* 0x000000c2d418723c */ /* 0x040fe20000041818 */
[----:B------:R-:W1:Y:S07]  /*ed70*/  LDSM.16.M88.4 R192, [R230+0x9800] ;  /* 0x00980000e6c0783b */ /* 0x000e6e0000000200 */
[C---:B--2---:R-:W-:Y:S08]  /*ed80*/  HMMA.16816.F32.BF16 R28, R212.reuse, R224, R28 ;  /* 0x000000e0d41c723c */ /* 0x044ff0000004181c */
[C---:B------:R-:W-:Y:S01]  /*ed90*/  HMMA.16816.F32.BF16 R32, R212.reuse, R226, R32 ;  /* 0x000000e2d420723c */ /* 0x040fe20000041820 */
[----:B------:R-:W-:Y:S07]  /*eda0*/  LDSM.16.M88.4 R224, [R229] ;  /* 0x00000000e5e0783b */ /* 0x000fee0000000200 */
[C---:B------:R-:W-:Y:S08]  /*edb0*/  HMMA.16816.F32.BF16 R36, R212.reuse, R196, R36 ;  /* 0x000000c4d424723c */ /* 0x040ff00000041824 */
[C---:B------:R-:W-:Y:S01]  /*edc0*/  HMMA.16816.F32.BF16 R40, R212.reuse, R198, R40 ;  /* 0x000000c6d428723c */ /* 0x040fe20000041828 */
[----:B------:R-:W2:Y:S07]  /*edd0*/  LDSM.16.M88.4 R196, [R230+0xb800] ;  /* 0x00b80000e6c4783b */ /* 0x000eae0000000200 */
[C---:B---3--:R-:W-:Y:S08]  /*ede0*/  HMMA.16816.F32.BF16 R44, R212.reuse, R184, R44 ;  /* 0x000000b8d42c723c */ /* 0x048ff0000004182c */
[----:B------:R-:W-:Y:S01]  /*edf0*/  HMMA.16816.F32.BF16 R48, R212, R186, R48 ;  /* 0x000000bad430723c */ /* 0x000fe20000041830 */
[----:B------:R-:W3:Y:S07]  /*ee00*/  LDSM.16.M88.4 R184, [R229+0x800] ;  /* 0x00080000e5b8783b */ /* 0x000eee0000000200 */
[C---:B----4-:R-:W-:Y:S08]  /*ee10*/  HMMA.16816.F32.BF16 R4, R188.reuse, R200, R4 ;  /* 0x000000c8bc04723c */ /* 0x050ff00000041804 */
[C---:B------:R-:W-:Y:S08]  /*ee20*/  HMMA.16816.F32.BF16 R8, R188.reuse, R202, R8 ;  /* 0x000000cabc08723c */ /* 0x040ff00000041808 */
[C---:B-1----:R-:W-:Y:S08]  /*ee30*/  HMMA.16816.F32.BF16 R12, R188.reuse, R192, R12 ;  /* 0x000000c0bc0c723c */ /* 0x042ff0000004180c */
        /* <DEDUP_REMOVED lines=8> */
[----:B------:R-:W-:Y:S08]  /*eec0*/  HMMA.16816.F32.BF16 R48, R188, R198, R48 ;  /* 0x000000c6bc30723c */ /* 0x000ff00000041830 */
[C---:B------:R-:W-:Y:S08]  /*eed0*/  HMMA.16816.F32.BF16 R4, R220.reuse, R224, R4 ;  /* 0x000000e0dc04723c */ /* 0x040ff00000041804 */
[C---:B------:R-:W-:Y:S08]  /*eee0*/  HMMA.16816.F32.BF16 R8, R220.reuse, R226, R8 ;  /* 0x000000e2dc08723c */ /* 0x040ff00000041808 */
[C---:B---3--:R-:W-:Y:S08]  /*eef0*/  HMMA.16816.F32.BF16 R12, R220.reuse, R184, R12 ;  /* 0x000000b8dc0c723c */ /* 0x048ff0000004180c */
        /* <DEDUP_REMOVED lines=26> */
[----:B------:R1:W1:Y:S10]  /*f0a0*/  MUFU.TANH R200, R12 ;  /* 0x0000000c00c87308 */ /* 0x0002740000002400 */
[----:B------:R1:W1:Y:S01]  /*f0b0*/  MUFU.TANH R197, R13 ;  /* 0x0000000d00c57308 */ /* 0x0002620000002400 */
[----:B-----5:R-:W5:Y:S01]  /*f0c0*/  LDSM.16.M88.4 R8, [R229+0x1800] ;  /* 0x00180000e508783b */ /* 0x020f620000000200 */
[C---:B----4-:R-:W-:Y:S08]  /*f0d0*/  HMMA.16816.F32.BF16 R20, R220.reuse, R4, R20 ;  /* 0x00000004dc14723c */ /* 0x050ff00000041814 */
[----:B------:R4:W1:Y:S01]  /*f0e0*/  MUFU.TANH R199, R14 ;  /* 0x0000000e00c77308 */ /* 0x0008620000002400 */
[C---:B------:R-:W-:Y:S01]  /*f0f0*/  HMMA.16816.F32.BF16 R24, R220.reuse, R6, R24 ;  /* 0x00000006dc18723c */ /* 0x040fe20000041818 */
[----:B------:R-:W1:Y:S08]  /*f100*/  LDSM.16.M88.4 R4, [R229+0x2000] ;  /* 0x00200000e504783b */ /* 0x000e700000000200 */
[----:B------:R4:W1:Y:S06]  /*f110*/  MUFU.TANH R201, R15 ;  /* 0x0000000f00c97308 */ /* 0x00086c0000002400 */
[----:B------:R-:W-:Y:S04]  /*f120*/  FMUL.FTZ R20, R20, c[0x0][0x320] ;  /* 0x0000c80014147a20 */ /* 0x000fe80000410000 */
[----:B------:R4:W1:Y:S01]  /*f130*/  MUFU.TANH R196, R16 ;  /* 0x0000001000c47308 */ /* 0x0008620000002400 */
[----:B------:R-:W-:Y:S02]  /*f140*/  FMUL.FTZ R21, R21, c[0x0][0x320] ;  /* 0x0000c80015157a20 */ /* 0x000fe40000410000 */
[----:B------:R-:W-:Y:S02]  /*f150*/  FMUL.FTZ R22, R22, c[0x0][0x320] ;  /* 0x0000c80016167a20 */ /* 0x000fe40000410000 */
[----:B------:R-:W-:Y:S02]  /*f160*/  FMUL.FTZ R23, R23, c[0x0][0x320] ;  /* 0x0000c80017177a20 */ /* 0x000fe40000410000 */
[----:B------:R-:W-:Y:S02]  /*f170*/  FMUL.FTZ R24, R24, c[0x0][0x320] ;  /* 0x0000c80018187a20 */ /* 0x000fe40000410000 */
[----:B------:R-:W-:Y:S01]  /*f180*/  FMUL.FTZ R25, R25, c[0x0][0x320] ;  /* 0x0000c80019197a20 */ /* 0x000fe20000410000 */
[----:B------:R4:W2:Y:S01]  /*f190*/  MUFU.TANH R195, R17 ;  /* 0x0000001100c37308 */ /* 0x0008a20000002400 */
[----:B------:R-:W-:Y:S02]  /*f1a0*/  FMUL.FTZ R26, R26, c[0x0][0x320] ;  /* 0x0000c8001a1a7a20 */ /* 0x000fe40000410000 */
[----:B------:R-:W-:Y:S01]  /*f1b0*/  FMUL.FTZ R27, R27, c[0x0][0x320] ;  /* 0x0000c8001b1b7a20 */ /* 0x000fe20000410000 */
[C---:B-----5:R-:W-:Y:S06]  /*f1c0*/  HMMA.16816.F32.BF16 R28, R220.reuse, R8, R28 ;  /* 0x00000008dc1c723c */ /* 0x060fec000004181c */
[----:B------:R4:W2:Y:S02]  /*f1d0*/  MUFU.TANH R198, R18 ;  /* 0x0000001200c67308 */ /* 0x0008a40000002400 */
        /* <DEDUP_REMOVED lines=12> */
[----:B------:R4:W1:Y:S03]  /*f2a0*/  MUFU.TANH R216, R21 ;  /* 0x0000001500d87308 */ /* 0x0008660000002400 */
[----:B------:R-:W-:Y:S02]  /*f2b0*/  FMUL.FTZ R32, R32, c[0x0][0x320] ;  /* 0x0000c80020207a20 */ /* 0x000fe40000410000 */
[----:B------:R-:W-:Y:S02]  /*f2c0*/  FMUL.FTZ R33, R33, c[0x0][0x320] ;  /* 0x0000c80021217a20 */ /* 0x000fe40000410000 */
[----:B------:R-:W-:Y:S02]  /*f2d0*/  FMUL.FTZ R34, R34, c[0x0][0x320] ;  /* 0x0000c80022227a20 */ /* 0x000fe40000410000 */
[----:B------:R-:W-:Y:S01]  /*f2e0*/  FMUL.FTZ R35, R35, c[0x0][0x320] ;  /* 0x0000c80023237a20 */ /* 0x000fe20000410000 */
[----:B------:R4:W1:Y:S01]  /*f2f0*/  MUFU.TANH R218, R22 ;  /* 0x0000001600da7308 */ /* 0x0008620000002400 */
[----:B------:R-:W-:Y:S01]  /*f300*/  FMUL.FTZ R36, R36, c[0x0][0x320] ;  /* 0x0000c80024247a20 */ /* 0x000fe20000410000 */
[C---:B-----5:R-:W-:Y:S03]  /*f310*/  HMMA.16816.F32.BF16 R44, R220.reuse, R8, R44 ;  /* 0x00000008dc2c723c */ /* 0x060fe6000004182c */
[----:B------:R-:W-:Y:S02]  /*f320*/  FMUL.FTZ R37, R37, c[0x0][0x320] ;  /* 0x0000c80025257a20 */ /* 0x000fe40000410000 */
[----:B------:R-:W-:Y:S03]  /*f330*/  FMUL.FTZ R38, R38, c[0x0][0x320] ;  /* 0x0000c80026267a20 */ /* 0x000fe60000410000 */
[----:B------:R4:W1:Y:S01]  /*f340*/  MUFU.TANH R225, R23 ;  /* 0x0000001700e17308 */ /* 0x0008620000002400 */
[----:B------:R-:W-:Y:S03]  /*f350*/  HMMA.16816.F32.BF16 R48, R220, R10, R48 ;  /* 0x0000000adc30723c */ /* 0x000fe60000041830 */
        /* <DEDUP_REMOVED lines=42> */
[C---:B--23--:R-:W-:Y:S01]  /*f600*/  IADD3 R194, R245.reuse, 0xc0, RZ ;  /* 0x000000c0f5c27810 */ /* 0x04cfe20007ffe0ff */
[----:B------:R-:W2:Y:S01]  /*f610*/  LDL R2, [R1+0x18] ;  /* 0x0000180001027983 */ /* 0x000ea20000100800 */
[C---:B------:R-:W-:Y:S01]  /*f620*/  IADD3 R7, R245.reuse, 0x80, RZ ;  /* 0x00000080f5077810 */ /* 0x040fe20007ffe0ff */
[----:B------:R-:W-:Y:S01]  /*f630*/  IMAD.MOV.U32 R0, RZ, RZ, c[0x0][0x2b8] ;  /* 0x0000ae00ff007624 */ /* 0x000fe200078e00ff */
[----:B------:R-:W-:Y:S01]  /*f640*/  SHF.R.S32.HI R194, RZ, 0x1f, R194 ;  /* 0x0000001fffc27819 */ /* 0x000fe200000114c2 */
[----:B------:R-:W3:Y:S01]  /*f650*/  LDL R3, [R1+0x10] ;  /* 0x0000100001037983 */ /* 0x000ee20000100800 */
[----:B------:R-:W-:Y:S01]  /*f660*/  SHF.R.S32.HI R7, RZ, 0x1f, R7 ;  /* 0x0000001fff077819 */ /* 0x000fe20000011407 */
[----:B------:R-:W-:Y:S01]  /*f670*/  IMAD.MOV.U32 R246, RZ, RZ, RZ ;  /* 0x000000fffff67224 */ /* 0x000fe200078e00ff */
[----:B------:R-:W-:Y:S01]  /*f680*/  ISETP.NE.AND P2, PT, R0, 0x1, PT ;  /* 0x000000010000780c */ /* 0x000fe20003f45270 */
[----:B----4-:R-:W4:Y:S01]  /*f690*/  LDL.64 R14, [R1+0x28] ;  /* 0x00002800010e7983 */ /* 0x010f220000100a00 */
        /* <DEDUP_REMOVED lines=24> */
[C---:B------:R-:W-:Y:S01]  /*f820*/  IADD3 R132, R245.reuse, 0x40, RZ ;  /* 0x00000040f5847810 */ /* 0x040fe20007ffe0ff */
        /* <DEDUP_REMOVED lines=19> */
.L_x_1545:
[----:B------:R-:W-:-:S05]  /*f960*/  BRA.DIV ~URZ, `(.L_x_1493) ;  /* 0x000083427f007947 */ /* 0x000fca000b800000 */
[----:B------:R-:W4:Y:S01]  /*f970*/  SHFL.IDX PT, R0, R6, RZ, 0x181f ;  /* 0x00181fff06007589 */ /* 0x000f2200000e0000 */
[C---:B------:R-:W-:Y:S02]  /*f980*/  IADD3 R12, -R244.reuse, 0x10, RZ ;  /* 0x00000010f40c7810 */ /* 0x040fe40007ffe1ff */
[----:B------:R-:W-:Y:S02]  /*f990*/  ISETP.NE.U32.AND P2, PT, R244, RZ, PT ;  /* 0x000000fff400720c */ /* 0x000fe40003f45070 */
[----:B------:R-:W-:Y:S04]  /*f9a0*/  LOP3.LUT R12, R12, 0xf, RZ, 0xc0, !PT ;  /* 0x0000000f0c0c7812 */ /* 0x000fe800078ec0ff */
[----:B----4-:R-:W-:Y:S04]  /*f9b0*/  IADD3 R2, P1, P0, R12, R0, R11 ;  /* 0x000000000c027210 */ /* 0x010fe8000783e00b */
[----:B---3--:R-:W-:Y:S02]  /*f9c0*/  IADD3.X R3, RZ, R4, R7, P1, P0 ;  /* 0x00000004ff037210 */ /* 0x008fe40000fe0407 */
[----:B------:R-:W-:Y:S03]  /*f9d0*/  IADD3 R14, P0, R0, R16, RZ ;  /* 0x00000010000e7210 */ /* 0x000fe60007f1e0ff */
[----:B------:R-:W-:Y:S01]  /*f9e0*/  @!PT LDS RZ, [RZ] ;  /* 0x00000000fffff984 */ /* 0x000fe20000000800 */
[----:B------:R-:W-:Y:S01]  /*f9f0*/  @!PT LDS RZ, [RZ] ;  /* 0x00000000fffff984 */ /* 0x000fe20000000800 */
[----:B------:R3:W-:Y:S02]  /*fa00*/  LDGSTS.E.BYPASS.LTC128B.128.ZFILL [R243+0xc100], [R2.64], P2 ;  /* 0x0c10000002f37fae */ /* 0x0007e40009141d46 */
[----:B------:R-:W-:Y:S05]  /*fa10*/  IMAD.X R15, R4, 0x1, R8, P0 ;  /* 0x00000001040f7824 */ /* 0x000fea00000e0608 */
[----:B------:R4:W-:Y:S01]  /*fa20*/  LDGSTS.E.BYPASS.LTC128B.128 [R243+0xf100], [R14.64], !P5 ;  /* 0x0f1000000ef37fae */ /* 0x0009e2000e901d46 */
[-C--:B---3--:R-:W-:Y:S05]  /*fa30*/  IADD3 R2, P0, R0, R17.reuse, RZ ;  /* 0x0000001100027210 */ /* 0x088fea0007f1e0ff */
[----:B------:R-:W-:Y:S05]  /*fa40*/  IMAD.X R3, R4, 0x1, R9, P0 ;  /* 0x0000000104037824 */ /* 0x000fea00000e0609 */
[----:B------:R3:W-:Y:S02]  /*fa50*/  LDGSTS.E.BYPASS.LTC128B.128 [R243+0x12100], [R2.64], !P4 ;  /* 0x1210000002f37fae */ /* 0x0007e4000e101d46 */
[----:B---3--:R-:W-:Y:S02]  /*fa60*/  IADD3 R2, P0, R0, R18, RZ ;  /* 0x0000001200027210 */ /* 0x008fe40007f1e0ff */
[----:B------:R-:W3:Y:S03]  /*fa70*/  SHFL.IDX PT, R0, R6, 0x1, 0x181f ;  /* 0x00381f0006007f89 */ /* 0x000ee600000e0000 */
[----:B------:R-:W-:Y:S02]  /*fa80*/  IMAD.X R3, R4, 0x1, R10, P0 ;  /* 0x0000000104037824 */ /* 0x000fe400000e060a */
[----:B------:R-:W-:Y:S04]  /*fa90*/  SHFL.IDX PT, R4, R5, 0x2, 0x181f ;  /* 0x00581f0005047f89 */ /* 0x000fe800000e0000 */
[----:B------:R5:W-:Y:S01]  /*faa0*/  LDGSTS.E.BYPASS.LTC128B.128 [R243+0x15100], [R2.64], !P3 ;  /* 0x1510000002f37fae */ /* 0x000be2000d901d46 */
[----:B---3--:R-:W-:Y:S03]  /*fab0*/  IADD3 R12, P1, P0, R12, R0, R11 ;  /* 0x000000000c0c7210 */ /* 0x008fe6000783e00b */
[----:B-----5:R-:W3:Y:S02]  /*fac0*/  SHFL.IDX PT, R2, R5, 0x1, 0x181f ;  /* 0x00381f0005027f89 */ /* 0x020ee400000e0000 */
[----:B---3--:R-:W-:Y:S05]  /*fad0*/  IADD3.X R13, RZ, R2, R7, P1, P0 ;  /* 0x00000002ff0d7210 */ /* 0x008fea0000fe0407 */
[----:B------:R3:W-:Y:S02]  /*fae0*/  LDGSTS.E.BYPASS.LTC128B.128.ZFILL [R243+0xd100], [R12.64], P2 ;  /* 0x0d1000000cf37fae */ /* 0x0007e40009141d46 */
[----:B---3--:R-:W-:Y:S05]  /*faf0*/  IADD3 R12, P0, R0, R16, RZ ;  /* 0x00000010000c7210 */ /* 0x008fea0007f1e0ff */
[----:B------:R-:W-:Y:S05]  /*fb00*/  IMAD.X R13, R2, 0x1, R8, P0 ;  /* 0x00000001020d7824 */ /* 0x000fea00000e0608 */
[----:B------:R3:W-:Y:S02]  /*fb10*/  LDGSTS.E.BYPASS.LTC128B.128 [R243+0x10100], [R12.64], !P5 ;  /* 0x101000000cf37fae */ /* 0x0007e4000e901d46 */
[----:B---3--:R-:W-:Y:S05]  /*fb20*/  IADD3 R12, P0, R0, R17, RZ ;  /* 0x00000011000c7210 */ /* 0x008fea0007f1e0ff */
[----:B------:R-:W-:Y:S01]  /*fb30*/  IMAD.X R13, R2, 0x1, R9, P0 ;  /* 0x00000001020d7824 */ /* 0x000fe200000e0609 */
[----:B----4-:R-:W-:Y:S02]  /*fb40*/  IADD3 R14, P0, R0, R18, RZ ;  /* 0x00000012000e7210 */ /* 0x010fe40007f1e0ff */
[----:B------:R3:W4:Y:S03]  /*fb50*/  SHFL.IDX PT, R0, R6, 0x2, 0x181f ;  /* 0x00581f0006007f89 */ /* 0x00072600000e0000 */
[----:B------:R-:W-:Y:S01]  /*fb60*/  IMAD.X R15, R2, 0x1, R10, P0 ;  /* 0x00000001020f7824 */ /* 0x000fe200000e060a */
[----:B------:R3:W-:Y:S04]  /*fb70*/  LDGSTS.E.BYPASS.LTC128B.128 [R243+0x13100], [R12.64], !P4 ;  /* 0x131000000cf37fae */ /* 0x0007e8000e101d46 */
[----:B------:R3:W-:Y:S03]  /*fb80*/  LDGSTS.E.BYPASS.LTC128B.128 [R243+0x16100], [R14.64], !P3 ;  /* 0x161000000ef37fae */ /* 0x0007e6000d901d46 */
.L_x_1546:
[C---:B---3--:R-:W-:Y:S02]  /*fb90*/  IADD3 R14, -R244.reuse, 0x10, RZ ;  /* 0x00000010f40e7810 */ /* 0x048fe40007ffe1ff */
[----:B------:R-:W-:Y:S02]  /*fba0*/  ISETP.NE.U32.AND P2, PT, R244, RZ, PT ;  /* 0x000000fff400720c */ /* 0x000fe40003f45070 */
[----:B------:R-:W-:Y:S04]  /*fbb0*/  LOP3.LUT R14, R14, 0xf, RZ, 0xc0, !PT ;  /* 0x0000000f0e0e7812 */ /* 0x000fe800078ec0ff */
[----:B----4-:R-:W-:Y:S04]  /*fbc0*/  IADD3 R14, P1, P0, R14, R0, R11 ;  /* 0x000000000e0e7210 */ /* 0x010fe8000783e00b */
[----:B------:R-:W-:Y:S02]  /*fbd0*/  IADD3.X R15, RZ, R4, R7, P1, P0 ;  /* 0x00000004ff0f7210 */ /* 0x000fe40000fe0407 */
[----:B------:R-:W-:Y:S03]  /*fbe0*/  IADD3 R12, P0, R0, R16, RZ ;  /* 0x00000010000c7210 */ /* 0x000fe60007f1e0ff */
[----:B------:R-:W-:Y:S01]  /*fbf0*/  @!PT LDS RZ, [RZ] ;  /* 0x00000000fffff984 */ /* 0x000fe20000000800 */
[----:B------:R-:W-:Y:S01]  /*fc00*/  @!PT LDS RZ, [RZ] ;  /* 0x00000000fffff984 */ /* 0x000fe20000000800 */
[----:B------:R-:W-:Y:S01]  /*fc10*/  @!PT LDS RZ, [RZ] ;  /* 0x00000000fffff984 */ /* 0x000fe20000000800 */
[----:B------:R3:W-:Y:S02]  /*fc20*/  LDGSTS.E.BYPASS.LTC128B.128.ZFILL [R243+0xe100], [R14.64], P2 ;  /* 0x0e1000000ef37fae */ /* 0x0007e40009141d46 */
        /* <DEDUP_REMOVED lines=8> */
.L_x_1491:
[----:B--23--:R-:W-:Y:S05]  /*fcb0*/  BSYNC B0 ;  /* 0x0000000000007941 */ /* 0x00cfea0003800000 */
.L_x_1490:
        /* <DEDUP_REMOVED lines=17> */
[----:B-1----:R-:W-:Y:S02]  /*fdd0*/  FMNMX.FTZ R4, R219, R4, !PT ;  /* 0x00000004db047209 */ /* 0x002fe40007810000 */
        /* <DEDUP_REMOVED lines=32> */
[----:B------:R-:W1:Y:S04]  /*ffe0*/  SHFL.BFLY PT, R132, R4, 0x2, 0x1f ;  /* 0x0c401f0004847f89 */ /* 0x000e6800000e0000 */
[----:B------:R-:W2:Y:S01]  /*fff0*/  SHFL.BFLY PT, R0, R5, 0x2, 0x1f ;  /* 0x0c401f0005007f89 */ /* 0x000ea200000e0000 */
[----:B-1----:R-:W-:Y:S02]  /*10000*/  FMNMX.FTZ R132, R4, R132, !PT ;  /* 0x0000008404847209 */ /* 0x002fe40007810000 */
[----:B--2---:R-:W-:Y:S03]  /*10010*/  FMNMX.FTZ R4, R5, R0, !PT ;  /* 0x0000000005047209 */ /* 0x004fe60007810000 */
[----:B------:R-:W1:Y:S04]  /*10020*/  SHFL.BFLY PT, R2, R132, 0x1, 0x1f ;  /* 0x0c201f0084027f89 */ /* 0x000e6800000e0000 */
[----:B------:R2:W3:Y:S01]  /*10030*/  SHFL.BFLY PT, R0, R4, 0x1, 0x1f ;  /* 0x0c201f0004007f89 */ /* 0x0004e200000e0000 */
[----:B-1----:R-:W-:Y:S05]  /*10040*/  FMNMX.FTZ R132, R132, R2, !PT ;  /* 0x0000000284847209 */ /* 0x002fea0007810000 */
.L_x_1547:
[C---:B------:R-:W-:Y:S01]  /*10050*/  FMUL.FTZ R194, R132.reuse, c[0x0][0x2d0] ;  /* 0x0000b40084c27a20 */ /* 0x040fe20000410000 */
[----:B------:R-:W-:Y:S01]  /*10060*/  WARPSYNC 0xffffffff ;  /* 0xffffffff00007948 */ /* 0x000fe20003800000 */
[----:B------:R-:W-:Y:S01]  /*10070*/  FADD.FTZ R2, -R132, R133 ;  /* 0x0000008584027221 */ /* 0x000fe20000010100 */
[----:B----4-:R-:W1:Y:S01]  /*10080*/  LDSM.16.MT88.4 R12, [R231] ;  /* 0x00000000e70c783b */ /* 0x010e620000004200 */
[--C-:B------:R-:W-:Y:S01]  /*10090*/  FFMA.FTZ R3, R188, c[0x0][0x2d0], -R194.reuse ;  /* 0x0000b400bc037a23 */ /* 0x100fe200000108c2 */
[----:B------:R-:W-:Y:S01]  /*100a0*/  ISETP.GT.AND P0, PT, R247, RZ, PT ;  /* 0x000000fff700720c */ /* 0x000fe20003f04270 */
[----:B------:R-:W-:Y:S02]  /*100b0*/  FMUL.FTZ R2, R2, c[0x0][0x2d0] ;  /* 0x0000b40002027a20 */ /* 0x000fe40000410000 */
[----:B------:R4:W-:Y:S01]  /*100c0*/  MUFU.EX2 R220, R3 ;  /* 0x0000000300dc7308 */ /* 0x0009e20000000800 */
[--C-:B------:R-:W-:Y:S02]  /*100d0*/  FFMA.FTZ R133, R200, c[0x0][0x2d0], -R194.reuse ;  /* 0x0000b400c8857a23 */ /* 0x100fe400000108c2 */
[----:B------:R-:W5:Y:S07]  /*100e0*/  LDSM.16.MT88.4 R20, [R232] ;  /* 0x00000000e814783b */ /* 0x000f6e0000004200 */
[----:B------:R-:W-:Y:S01]  /*100f0*/  MUFU.EX2 R2, R2 ;  /* 0x0000000200027308 */ /* 0x000fe20000000800 */
[----:B------:R-:W2:Y:S08]  /*10100*/  LDSM.16.MT88.4 R28, [R234] ;  /* 0x00000000ea1c783b */ /* 0x000eb00000004200 */
[----:B------:R-:W3:Y:S01]  /*10110*/  LDSM.16.MT88.4 R36, [R233] ;  /* 0x00000000e924783b */ /* 0x000ee20000004200 */
[--C-:B----4-:R-:W-:Y:S07]  /*10120*/  FFMA.FTZ R3, R191, c[0x0][0x2d0], -R194.reuse ;  /* 0x0000b400bf037a23 */ /* 0x110fee00000108c2 */
[----:B------:R-:W4:Y:S01]  /*10130*/  LDSM.16.MT88.4 R44, [R231+0x3000] ;  /* 0x00300000e72c783b */ /* 0x000f220000004200 */
[----:B------:R1:W1:Y:S02]  /*10140*/  MUFU.EX2 R191, R3 ;  /* 0x0000000300bf7308 */ /* 0x0002640000000800 */
[--C-:B-1----:R-:W-:Y:S08]  /*10150*/  FFMA.FTZ R3, R190, c[0x0][0x2d0], -R194.reuse ;  /* 0x0000b400be037a23 */ /* 0x102ff000000108c2 */
[----:B------:R1:W-:Y:S02]  /*10160*/  MUFU.EX2 R190, R3 ;  /* 0x0000000300be7308 */ /* 0x0003e40000000800 */
[----:B-1-3--:R-:W-:Y:S01]  /*10170*/  FMNMX.FTZ R3, R0, R4, !PT ;  /* 0x0000000400037209 */ /* 0x00afe20007810000 */
[----:B------:R-:W-:Y:S01]  /*10180*/  FFMA.FTZ R0, R184, c[0x0][0x2d0], -R194 ;  /* 0x0000b400b8007a23 */ /* 0x000fe200000108c2 */
[----:B------:R-:W-:Y:S01]  /*10190*/  F2FP.BF16.PACK_AB R184, R191, R220 ;  /* 0x000000dcbfb8723e */ /* 0x000fe200000010ff */
[C---:B------:R-:W-:Y:S05]  /*101a0*/  FMUL.FTZ R8, R2.reuse, R140 ;  /* 0x0000008c02087220 */ /* 0x040fea0000410000 */
[----:B------:R1:W3:Y:S01]  /*101b0*/  MUFU.EX2 R5, R0 ;  /* 0x0000000000057308 */ /* 0x0002e20000000800 */
[----:B------:R-:W-:Y:S02]  /*101c0*/  FMUL.FTZ R188, R3, c[0x0][0x2d0] ;  /* 0x0000b40003bc7a20 */ /* 0x000fe40000410000 */
[C---:B------:R-:W-:Y:S02]  /*101d0*/  FMUL.FTZ R9, R2.reuse, R141 ;  /* 0x0000008d02097220 */ /* 0x040fe40000410000 */
[----:B--2---:R-:W-:Y:S02]  /*101e0*/  FFMA.FTZ R4, R189, c[0x0][0x2d0], -R188 ;  /* 0x0000b400bd047a23 */ /* 0x004fe400000108bc */
        /* <DEDUP_REMOVED lines=9> */
[----:B-1----:R-:W-:Y:S02]  /*10280*/  FADD.FTZ R0, -R3, R134 ;  /* 0x0000008603007221 */ /* 0x002fe40000010100 */
[----:B------:R1:W-:Y:S01]  /*10290*/  MUFU.EX2 R134, R4 ;  /* 0x0000000400867308 */ /* 0x0003e20000000800 */
[----:B------:R-:W-:Y:S02]  /*102a0*/  FMUL.FTZ R49, R2, R181 ;  /* 0x000000b502317220 */ /* 0x000fe40000410000 */
[----:B------:R-:W-:Y:S02]  /*102b0*/  FMUL.FTZ R0, R0, c[0x0][0x2d0] ;  /* 0x0000b40000007a20 */ /* 0x000fe40000410000 */
        /* <DEDUP_REMOVED lines=11> */
[--C-:B-1----:R-:W-:Y:S01]  /*10370*/  FFMA.FTZ R4, R193, c[0x0][0x2d0], -R188.reuse ;  /* 0x0000b400c1047a23 */ /* 0x102fe200000108bc */
[----:B---3--:R-:W-:Y:S01]  /*10380*/  MOV R193, R5 ;  /* 0x0000000500c17202 */ /* 0x008fe20000000f00 */
[C---:B------:R-:W-:Y:S02]  /*10390*/  FMUL.FTZ R5, R2.reuse, R137 ;  /* 0x0000008902057220 */ /* 0x040fe40000410000 */
[----:B------:R1:W3:Y:S01]  /*103a0*/  MUFU.EX2 R189, R4 ;  /* 0x0000000400bd7308 */ /* 0x0002e20000000800 */
[----:B------:R-:W-:Y:S01]  /*103b0*/  F2FP.BF16.PACK_AB R186, R193, R190 ;  /* 0x000000bec1ba723e */ /* 0x000fe200000010ff */
[C---:B------:R-:W-:Y:S02]  /*103c0*/  FMUL.FTZ R72, R2.reuse, R72 ;  /* 0x0000004802487220 */ /* 0x040fe40000410000 */
[----:B------:R-:W-:Y:S02]  /*103d0*/  FMUL.FTZ R73, R2, R73 ;  /* 0x0000004902497220 */ /* 0x000fe40000410000 */
[C---:B--2---:R-:W-:Y:S02]  /*103e0*/  FMUL.FTZ R6, R0.reuse, R138 ;  /* 0x0000008a00067220 */ /* 0x044fe40000410000 */
        /* <DEDUP_REMOVED lines=9> */
[--C-:B-1----:R-:W-:Y:S01]  /*10480*/  FFMA.FTZ R4, R185, c[0x0][0x2d0], -R188.reuse ;  /* 0x0000b400b9047a23 */ /* 0x102fe200000108bc */
[----:B---3--:R-:W-:Y:S01]  /*10490*/  F2FP.BF16.PACK_AB R185, R189, R134 ;  /* 0x00000086bdb9723e */ /* 0x008fe200000010ff */
[C---:B------:R-:W-:Y:S02]  /*104a0*/  FMUL.FTZ R35, R0.reuse, R167 ;  /* 0x000000a700237220 */ /* 0x040fe40000410000 */
[----:B------:R1:W-:Y:S01]  /*104b0*/  MUFU.EX2 R244, R4 ;  /* 0x0000000400f47308 */ /* 0x0003e20000000800 */
[C---:B------:R-:W-:Y:S02]  /*104c0*/  FMUL.FTZ R42, R0.reuse, R174 ;  /* 0x000000ae002a7220 */ /* 0x040fe40000410000 */
[C---:B------:R-:W-:Y:S02]  /*104d0*/  FMUL.FTZ R43, R0.reuse, R175 ;  /* 0x000000af002b7220 */ /* 0x040fe40000410000 */
[C---:B------:R-:W-:Y:S01]  /*104e0*/  FMUL.FTZ R50, R0.reuse, R182 ;  /* 0x000000b600327220 */ /* 0x040fe20000410000 */
[----:B------:R-:W-:Y:S01]  /*104f0*/  LDSM.16.MT88.4 R172, [R231+0x5800] ;  /* 0x00580000e7ac783b */ /* 0x000fe20000004200 */
        /* <DEDUP_REMOVED lines=9> */
[----:B------:R-:W-:Y:S02]  /*10590*/  FMUL.FTZ R67, R0, R67 ;  /* 0x0000004300437220 */ /* 0x000fe40000410000 */
[----:B-1----:R-:W-:Y:S02]  /*105a0*/  FFMA.FTZ R4, R192, c[0x0][0x2d0], -R188 ;  /* 0x0000b400c0047a23 */ /* 0x002fe400000108bc */
[C---:B------:R-:W-:Y:S02]  /*105b0*/  FMUL.FTZ R70, R0.reuse, R70 ;  /* 0x0000004600467220 */ /* 0x040fe40000410000 */
[----:B------:R-:W1:Y:S01]  /*105c0*/  MUFU.EX2 R192, R4 ;  /* 0x0000000400c07308 */ /* 0x000e620000000800 */
[C---:B------:R-:W-:Y:S02]  /*105d0*/  FMUL.FTZ R71, R0.reuse, R71 ;  /* 0x0000004700477220 */ /* 0x040fe40000410000 */
        /* <DEDUP_REMOVED lines=11> */
[----:B-1----:R-:W-:Y:S01]  /*10690*/  F2FP.BF16.PACK_AB R187, R192, R244 ;  /* 0x000000f4c0bb723e */ /* 0x002fe200000010ff */
[----:B------:R-:W-:Y:S02]  /*106a0*/  FMUL.FTZ R4, R2, R136 ;  /* 0x0000008802047220 */ /* 0x000fe40000410000 */
[----:B------:R-:W1:Y:S01]  /*106b0*/  LDSM.16.MT88.4 R136, [R232+0x3000] ;  /* 0x00300000e888783b */ /* 0x000e620000004200 */
[--C-:B------:R-:W-:Y:S02]  /*106c0*/  FFMA.FTZ R157, R210, c[0x0][0x2d0], -R194.reuse ;  /* 0x0000b400d29d7a23 */ /* 0x100fe400000108c2 */
[--C-:B------:R-:W-:Y:S02]  /*106d0*/  FFMA.FTZ R159, R207, c[0x0][0x2d0], -R194.reuse ;  /* 0x0000b400cf9f7a23 */ /* 0x100fe400000108c2 */
[C---:B------:R-:W-:Y:S05]  /*106e0*/  HMMA.16816.F32.BF16 R4, R184.reuse, R12, R4 ;  /* 0x0000000cb804723c */ /* 0x040fea0000041804 */
[--C-:B------:R-:W-:Y:S02]  /*106f0*/  FFMA.FTZ R158, R208, c[0x0][0x2d0], -R194.reuse ;  /* 0x0000b400d09e7a23 */ /* 0x100fe400000108c2 */
[C---:B------:R-:W-:Y:S01]  /*10700*/  FMUL.FTZ R12, R2.reuse, R144 ;  /* 0x00000090020c7220 */ /* 0x040fe20000410000 */
[C---:B------:R-:W-:Y:S01]  /*10710*/  HMMA.16816.F32.BF16 R8, R184.reuse, R14, R8 ;  /* 0x0000000eb808723c */ /* 0x040fe20000041808 */
[----:B------:R-:W2:Y:S01]  /*10720*/  LDL.LU R144, [R1+0x8] ;  /* 0x0000080001907983 */ /* 0x000ea20000300800 */
[----:B------:R-:W-:Y:S02]  /*10730*/  MUFU.EX2 R200, R158 ;  /* 0x0000009e00c87308 */ /* 0x000fe40000000800 */
[C---:B------:R-:W-:Y:S01]  /*10740*/  FMUL.FTZ R13, R2.reuse, R145 ;  /* 0x00000091020d7220 */ /* 0x040fe20000410000 */
[----:B------:R-:W3:Y:S01]  /*10750*/  LDL.LU R148, [R1+0xc] ;  /* 0x00000c0001947983 */ /* 0x000ee20000300800 */
[----:B------:R-:W-:Y:S02]  /*10760*/  FMUL.FTZ R85, R2, R85 ;  /* 0x0000005502557220 */ /* 0x000fe40000410000 */
[C---:B------:R-:W-:Y:S04]  /*10770*/  FMUL.FTZ R14, R0.reuse, R146 ;  /* 0x00000092000e7220 */ /* 0x040fe80000410000 */
[C---:B------:R-:W-:Y:S02]  /*10780*/  FMUL.FTZ R15, R0.reuse, R147 ;  /* 0x00000093000f7220 */ /* 0x040fe40000410000 */
[--C-:B------:R-:W-:Y:S02]  /*10790*/  FFMA.FTZ R156, R209, c[0x0][0x2d0], -R194.reuse ;  /* 0x0000b400d19c7a23 */ /* 0x100fe400000108c2 */
[C---:B------:R-:W-:Y:S02]  /*107a0*/  FMUL.FTZ R86, R0.reuse, R86 ;  /* 0x0000005600567220 */ /* 0x040fe40000410000 */
[----:B------:R-:W-:Y:S01]  /*107b0*/  FMUL.FTZ R87, R0, R87 ;  /* 0x0000005700577220 */ /* 0x000fe20000410000 */
[C---:B-----5:R-:W-:Y:S03]  /*107c0*/  HMMA.16816.F32.BF16 R12, R184.reuse, R20, R12 ;  /* 0x00000014b80c723c */ /* 0x060fe6000004180c */
[C---:B------:R-:W-:Y:S02]  /*107d0*/  FMUL.FTZ R88, R2.reuse, R88 ;  /* 0x0000005802587220 */ /* 0x040fe40000410000 */
[C---:B------:R-:W-:Y:S02]  /*107e0*/  FMUL.FTZ R89, R2.reuse, R89 ;  /* 0x0000005902597220 */ /* 0x040fe40000410000 */
[C---:B------:R-:W-:Y:S01]  /*107f0*/  FMUL.FTZ R20, R2.reuse, R152 ;  /* 0x0000009802147220 */ /* 0x040fe20000410000 */
[C---:B------:R-:W-:Y:S04]  /*10800*/  HMMA.16816.F32.BF16 R16, R184.reuse, R22, R16 ;  /* 0x00000016b810723c */ /* 0x040fe80000041810 */
[----:B------:R-:W-:Y:S02]  /*10810*/  FMUL.FTZ R21, R2, R153 ;  /* 0x0000009902157220 */ /* 0x000fe40000410000 */
[C---:B------:R-:W-:Y:S02]  /*10820*/  FMUL.FTZ R90, R0.reuse, R90 ;  /* 0x0000005a005a7220 */ /* 0x040fe40000410000 */
[C---:B------:R-:W-:Y:S04]  /*10830*/  FMUL.FTZ R22, R0.reuse, R154 ;  /* 0x0000009a00167220 */ /* 0x040fe80000410000 */
[C---:B------:R-:W-:Y:S01]  /*10840*/  FMUL.FTZ R23, R0.reuse, R155 ;  /* 0x0000009b00177220 */ /* 0x040fe20000410000 */
[----:B------:R-:W-:Y:S01]  /*10850*/  MOV R155, R192 ;  /* 0x000000c0009b7202 */ /* 0x000fe20000000f00 */
[--C-:B------:R-:W-:Y:S02]  /*10860*/  FFMA.FTZ R152, R217, c[0x0][0x2d0], -R194.reuse ;  /* 0x0000b400d9987a23 */ /* 0x100fe400000108c2 */
[----:B------:R-:W-:Y:S02]  /*10870*/  FMUL.FTZ R91, R0, R91 ;  /* 0x0000005b005b7220 */ /* 0x000fe40000410000 */
[----:B------:R-:W-:Y:S01]  /*10880*/  MUFU.EX2 R208, R152 ;  /* 0x0000009800d07308 */ /* 0x000fe20000000800 */
[C---:B------:R-:W-:Y:S03]  /*10890*/  HMMA.16816.F32.BF16 R20, R184.reuse, R28, R20 ;  /* 0x0000001cb814723c */ /* 0x040fe60000041814 */
[C---:B------:R-:W-:Y:S02]  /*108a0*/  FMUL.FTZ R92, R2.reuse, R92 ;  /* 0x0000005c025c7220 */ /* 0x040fe40000410000 */
[----:B------:R-:W-:Y:S02]  /*108b0*/  FMUL.FTZ R93, R2, R93 ;  /* 0x0000005d025d7220 */ /* 0x000fe40000410000 */
[----:B------:R-:W-:Y:S01]  /*108c0*/  FMUL.FTZ R94, R0, R94 ;  /* 0x0000005e005e7220 */ /* 0x000fe20000410000 */
[C---:B------:R-:W-:Y:S04]  /*108d0*/  HMMA.16816.F32.BF16 R24, R184.reuse, R30, R24 ;  /* 0x0000001eb818723c */ /* 0x040fe80000041818 */
[C---:B------:R-:W-:Y:S02]  /*108e0*/  FMUL.FTZ R28, R2.reuse, R160 ;  /* 0x000000a0021c7220 */ /* 0x040fe40000410000 */
[----:B------:R-:W-:Y:S02]  /*108f0*/  FMUL.FTZ R29, R2, R161 ;  /* 0x000000a1021d7220 */ /* 0x000fe40000410000 */
[C---:B------:R-:W-:Y:S01]  /*10900*/  FMUL.FTZ R30, R0.reuse, R162 ;  /* 0x000000a2001e7220 */ /* 0x040fe20000410000 */
[----:B------:R5:W-:Y:S03]  /*10910*/  MUFU.EX2 R161, R133 ;  /* 0x0000008500a17308 */ /* 0x000be60000000800 */
[C---:B------:R-:W-:Y:S02]  /*10920*/  FMUL.FTZ R31, R0.reuse, R163 ;  /* 0x000000a3001f7220 */ /* 0x040fe40000410000 */
[----:B------:R-:W-:Y:S02]  /*10930*/  FMUL.FTZ R95, R0, R95 ;  /* 0x0000005f005f7220 */ /* 0x000fe40000410000 */
[C---:B------:R-:W-:Y:S02]  /*10940*/  FMUL.FTZ R96, R2.reuse, R96 ;  /* 0x0000006002607220 */ /* 0x040fe40000410000 */
[----:B------:R-:W-:Y:S01]  /*10950*/  FMUL.FTZ R97, R2, R97 ;  /* 0x0000006102617220 */ /* 0x000fe20000410000 */
[C---:B------:R-:W-:Y:S03]  /*10960*/  HMMA.16816.F32.BF16 R28, R184.reuse, R36, R28 ;  /* 0x00000024b81c723c */ /* 0x040fe6000004181c */
[C---:B------:R-:W-:Y:S02]  /*10970*/  FMUL.FTZ R98, R0.reuse, R98 ;  /* 0x0000006200627220 */ /* 0x040fe40000410000 */
[----:B------:R-:W-:Y:S02]  /*10980*/  FMUL.FTZ R99, R0, R99 ;  /* 0x0000006300637220 */ /* 0x000fe40000410000 */
[C---:B------:R-:W-:Y:S01]  /*10990*/  FMUL.FTZ R100, R2.reuse, R100 ;  /* 0x0000006402647220 */ /* 0x040fe20000410000 */
[C---:B------:R-:W-:Y:S04]  /*109a0*/  HMMA.16816.F32.BF16 R32, R184.reuse, R38, R32 ;  /* 0x00000026b820723c */ /* 0x040fe80000041820 */
[C---:B------:R-:W-:Y:S02]  /*109b0*/  FMUL.FTZ R36, R2.reuse, R168 ;  /* 0x000000a802247220 */ /* 0x040fe40000410000 */
[----:B------:R-:W-:Y:S02]  /*109c0*/  FMUL.FTZ R37, R2, R169 ;  /* 0x000000a902257220 */ /* 0x000fe40000410000 */
[C---:B------:R-:W-:Y:S01]  /*109d0*/  FMUL.FTZ R38, R0.reuse, R170 ;  /* 0x000000aa00267220 */ /* 0x040fe20000410000 */
[----:B------:R-:W-:Y:S03]  /*109e0*/  MOV R170, R193 ;  /* 0x000000c100aa7202 */ /* 0x000fe60000000f00 */
[----:B------:R-:W-:Y:S02]  /*109f0*/  FMUL.FTZ R39, R0, R171 ;  /* 0x000000ab00277220 */ /* 0x000fe40000410000 */
[--C-:B-----5:R-:W-:Y:S02]  /*10a00*/  FFMA.FTZ R133, R197, c[0x0][0x2d0], -R194.reuse ;  /* 0x0000b400c5857a23 */ /* 0x120fe400000108c2 */
[----:B------:R-:W-:Y:S02]  /*10a10*/  FMUL.FTZ R101, R2, R101 ;  /* 0x0000006502657220 */ /* 0x000fe40000410000 */
[----:B------:R5:W-:Y:S01]  /*10a20*/  MUFU.EX2 R165, R133 ;  /* 0x0000008500a57308 */ /* 0x000be20000000800 */
[C---:B----4-:R-:W-:Y:S03]  /*10a30*/  HMMA.16816.F32.BF16 R36, R184.reuse, R44, R36 ;  /* 0x0000002cb824723c */ /* 0x050fe60000041824 */
        /* <DEDUP_REMOVED lines=19> */
[----:B------:R-:W-:Y:S04]  /*10b70*/  FMUL.FTZ R113, R2, R113 ;  /* 0x0000007102717220 */ /* 0x000fe80000410000 */
        /* <DEDUP_REMOVED lines=13> */
[----:B------:R-:W-:Y:S02]  /*10c50*/  FMUL.FTZ R129, R2, R129 ;  /* 0x0000008102817220 */ /* 0x000fe40000410000 */
[C---:B------:R-:W-:Y:S01]  /*10c60*/  FMUL.FTZ R126, R0.reuse, R126 ;  /* 0x0000007e007e7220 */ /* 0x040fe20000410000 */
[C---:B-1----:R-:W-:Y:S03]  /*10c70*/  HMMA.16816.F32.BF16 R52, R184.reuse, R136, R52 ;  /* 0x00000088b834723c */ /* 0x042fe60000041834 */
[C---:B------:R-:W-:Y:S02]  /*10c80*/  FMUL.FTZ R127, R0.reuse, R127 ;  /* 0x0000007f007f7220 */ /* 0x040fe40000410000 */
[C---:B------:R-:W-:Y:S02]  /*10c90*/  FMUL.FTZ R130, R0.reuse, R130 ;  /* 0x0000008200827220 */ /* 0x040fe40000410000 */
[----:B------:R-:W-:Y:S01]  /*10ca0*/  FMUL.FTZ R131, R0, R131 ;  /* 0x0000008300837220 */ /* 0x000fe20000410000 */
[C---:B------:R-:W-:Y:S01]  /*10cb0*/  HMMA.16816.F32.BF16 R56, R184.reuse, R138, R56 ;  /* 0x0000008ab838723c */ /* 0x040fe20000041838 */
[----:B------:R-:W1:Y:S03]  /*10cc0*/  LDSM.16.MT88.4 R136, [R233+0x3000] ;  /* 0x00300000e988783b */ /* 0x000e660000004200 */
[--C-:B-----5:R-:W-:Y:S02]  /*10cd0*/  FFMA.FTZ R133, R196, c[0x0][0x2d0], -R194.reuse ;  /* 0x0000b400c4857a23 */ /* 0x120fe400000108c2 */
[--C-:B------:R-:W-:Y:S02]  /*10ce0*/  FFMA.FTZ R192, R205, c[0x0][0x2d0], -R194.reuse ;  /* 0x0000b400cdc07a23 */ /* 0x100fe400000108c2 */
[----:B------:R4:W-:Y:S01]  /*10cf0*/  MUFU.EX2 R168, R133 ;  /* 0x0000008500a87308 */ /* 0x0009e20000000800 */
[--C-:B------:R-:W-:Y:S09]  /*10d00*/  FFMA.FTZ R193, R204, c[0x0][0x2d0], -R194.reuse ;  /* 0x0000b400ccc17a23 */ /* 0x100ff200000108c2 */
[----:B------:R-:W-:Y:S10]  /*10d10*/  MUFU.EX2 R192, R192 ;  /* 0x000000c000c07308 */ /* 0x000ff40000000800 */
[----:B------:R-:W-:Y:S01]  /*10d20*/  MUFU.EX2 R193, R193 ;  /* 0x000000c100c17308 */ /* 0x000fe20000000800 */
[----:B----4-:R-:W-:Y:S09]  /*10d30*/  FFMA.FTZ R133, R195, c[0x0][0x2d0], -R194 ;  /* 0x0000b400c3857a23 */ /* 0x010ff200000108c2 */
[----:B------:R4:W-:Y:S01]  /*10d40*/  MUFU.EX2 R169, R133 ;  /* 0x0000008500a97308 */ /* 0x0009e20000000800 */
[C---:B-1----:R-:W-:Y:S08]  /*10d50*/  HMMA.16816.F32.BF16 R60, R184.reuse, R136, R60 ;  /* 0x00000088b83c723c */ /* 0x042ff0000004183c */
[C---:B------:R-:W-:Y:S01]  /*10d60*/  HMMA.16816.F32.BF16 R64, R184.reuse, R138, R64 ;  /* 0x0000008ab840723c */ /* 0x040fe20000041840 */
[----:B------:R-:W1:Y:S03]  /*10d70*/  LDSM.16.MT88.4 R136, [R231+0x6000] ;  /* 0x00600000e788783b */ /* 0x000e660000004200 */
[--C-:B----4-:R-:W-:Y:S02]  /*10d80*/  FFMA.FTZ R133, R199, c[0x0][0x2d0], -R188.reuse ;  /* 0x0000b400c7857a23 */ /* 0x110fe400000108bc */
[----:B------:R-:W-:Y:S10]  /*10d90*/  MUFU.EX2 R199, R159 ;  /* 0x0000009f00c77308 */ /* 0x000ff40000000800 */
[----:B------:R4:W-:Y:S01]  /*10da0*/  MUFU.EX2 R160, R133 ;  /* 0x0000008500a07308 */ /* 0x0009e20000000800 */
[C---:B-1----:R-:W-:Y:S08]  /*10db0*/  HMMA.16816.F32.BF16 R68, R184.reuse, R136, R68 ;  /* 0x00000088b844723c */ /* 0x042ff00000041844 */
[C---:B------:R-:W-:Y:S01]  /*10dc0*/  HMMA.16816.F32.BF16 R72, R184.reuse, R138, R72 ;  /* 0x0000008ab848723c */ /* 0x040fe20000041848 */
[----:B------:R-:W1:Y:S03]  /*10dd0*/  LDSM.16.MT88.4 R136, [R232+0x6000] ;  /* 0x00600000e888783b */ /* 0x000e660000004200 */
[----:B----4-:R-:W-:Y:S02]  /*10de0*/  FFMA.FTZ R133, R201, c[0x0][0x2d0], -R188 ;  /* 0x0000b400c9857a23 */ /* 0x010fe400000108bc */
[----:B------:R-:W-:Y:S10]  /*10df0*/  MUFU.EX2 R201, R157 ;  /* 0x0000009d00c97308 */ /* 0x000ff40000000800 */
[----:B------:R4:W-:Y:S01]  /*10e00*/  MUFU.EX2 R162, R133 ;  /* 0x0000008500a27308 */ /* 0x0009e20000000800 */
[----:B---3--:R-:W-:Y:S02]  /*10e10*/  FFMA.FTZ R153, R0, R148, R134 ;  /* 0x0000009400997223 */ /* 0x008fe40000010086 */
[----:B------:R-:W-:Y:S01]  /*10e20*/  LDSM.16.MT88.4 R148, [R234+0x1000] ;  /* 0x00100000ea94783b */ /* 0x000fe20000004200 */
[--C-:B------:R-:W-:Y:S02]  /*10e30*/  FFMA.FTZ R0, R219, c[0x0][0x2d0], -R194.reuse ;  /* 0x0000b400db007a23 */ /* 0x100fe400000108c2 */
[----:B------:R-:W-:Y:S04]  /*10e40*/  FADD.FTZ R154, R189, R153 ;  /* 0x00000099bd9a7221 */ /* 0x000fe80000010000 */
[----:B------:R3:W-:Y:S01]  /*10e50*/  MUFU.EX2 R164, R0 ;  /* 0x0000000000a47308 */ /* 0x0007e20000000800 */
[----:B------:R-:W-:Y:S02]  /*10e60*/  FFMA.FTZ R134, R214, c[0x0][0x2d0], -R194 ;  /* 0x0000b400d6867a23 */ /* 0x000fe400000108c2 */
[----:B----4-:R-:W-:Y:S01]  /*10e70*/  FFMA.FTZ R133, R198, c[0x0][0x2d0], -R188 ;  /* 0x0000b400c6857a23 */ /* 0x010fe200000108bc */
[C---:B-1----:R-:W-:Y:S06]  /*10e80*/  HMMA.16816.F32.BF16 R76, R184.reuse, R136, R76 ;  /* 0x00000088b84c723c */ /* 0x042fec000004184c */
[----:B------:R1:W-:Y:S02]  /*10e90*/  MUFU.EX2 R209, R134 ;  /* 0x0000008600d17308 */ /* 0x0003e40000000800 */
[C---:B------:R-:W-:Y:S01]  /*10ea0*/  HMMA.16816.F32.BF16 R80, R184.reuse, R138, R80 ;  /* 0x0000008ab850723c */ /* 0x040fe20000041850 */
[----:B------:R-:W4:Y:S07]  /*10eb0*/  LDSM.16.MT88.4 R136, [R234+0x6000] ;  /* 0x00600000ea88783b */ /* 0x000f2e0000004200 */
[----:B------:R2:W-:Y:S01]  /*10ec0*/  MUFU.EX2 R166, R133 ;  /* 0x0000008500a67308 */ /* 0x0005e20000000800 */
[----:B---3--:R-:W-:Y:S03]  /*10ed0*/  FFMA.FTZ R0, R216, c[0x0][0x2d0], -R194 ;  /* 0x0000b400d8007a23 */ /* 0x008fe600000108c2 */
[----:B-1----:R-:W-:Y:S02]  /*10ee0*/  FFMA.FTZ R134, R222, c[0x0][0x2d0], -R188 ;  /* 0x0000b400de867a23 */ /* 0x002fe400000108bc */
[----:B--2---:R-:W-:Y:S02]  /*10ef0*/  FFMA.FTZ R133, R2, R144, R220 ;  /* 0x0000009002857223 */ /* 0x004fe400000100dc */
[----:B------:R-:W-:Y:S01]  /*10f00*/  LDSM.16.MT88.4 R144, [R232+0x800] ;  /* 0x00080000e890783b */ /* 0x000fe20000004200 */
[----:B------:R-:W-:Y:S01]  /*10f10*/  FFMA.FTZ R2, R202, c[0x0][0x2d0], -R188 ;  /* 0x0000b400ca027a23 */ /* 0x000fe200000108bc */
[----:B------:R1:W-:Y:S01]  /*10f20*/  MUFU.EX2 R220, R0 ;  /* 0x0000000000dc7308 */ /* 0x0003e20000000800 */
[C---:B----4-:R-:W-:Y:S09]  /*10f30*/  HMMA.16816.F32.BF16 R84, R184.reuse, R136, R84 ;  /* 0x00000088b854723c */ /* 0x050ff20000041854 */
[----:B------:R-:W-:Y:S01]  /*10f40*/  MUFU.EX2 R167, R2 ;  /* 0x0000000200a77308 */ /* 0x000fe20000000800 */
[C---:B------:R-:W-:Y:S01]  /*10f50*/  HMMA.16816.F32.BF16 R88, R184.reuse, R138, R88 ;  /* 0x0000008ab858723c */ /* 0x040fe20000041858 */
[----:B------:R-:W2:Y:S08]  /*10f60*/  LDSM.16.MT88.4 R136, [R233+0x6000] ;  /* 0x00600000e988783b */ /* 0x000eb00000004200 */
[----:B------:R3:W-:Y:S03]  /*10f70*/  MUFU.EX2 R202, R156 ;  /* 0x0000009c00ca7308 */ /* 0x0007e60000000800 */
[--C-:B-1----:R-:W-:Y:S07]  /*10f80*/  FFMA.FTZ R0, R213, c[0x0][0x2d0], -R194.reuse ;  /* 0x0000b400d5007a23 */ /* 0x102fee00000108c2 */
[----:B------:R1:W-:Y:S01]  /*10f90*/  MUFU.EX2 R219, R0 ;  /* 0x0000000000db7308 */ /* 0x0003e20000000800 */
[----:B---3--:R-:W-:Y:S01]  /*10fa0*/  LDSM.16.MT88.4 R156, [R233+0x2000] ;  /* 0x00200000e99c783b */ /* 0x008fe20000004200 */
[----:B-1----:R-:W-:Y:S01]  /*10fb0*/  FFMA.FTZ R0, R211, c[0x0][0x2d0], -R194 ;  /* 0x0000b400d3007a23 */ /* 0x002fe200000108c2 */
[C---:B--2---:R-:W-:Y:S07]  /*10fc0*/  HMMA.16816.F32.BF16 R92, R184.reuse, R136, R92 ;  /* 0x00000088b85c723c */ /* 0x044fee000004185c */
[----:B------:R1:W2:Y:S01]  /*10fd0*/  MUFU.EX2 R2, R0 ;  /* 0x0000000000027308 */ /* 0x0002a20000000800 */
[C---:B------:R-:W-:Y:S01]  /*10fe0*/  HMMA.16816.F32.BF16 R96, R184.reuse, R138, R96 ;  /* 0x0000008ab860723c */ /* 0x040fe20000041860 */
[----:B------:R-:W3:Y:S03]  /*10ff0*/  LDSM.16.MT88.4 R136, [R231+0x9000] ;  /* 0x00900000e788783b */ /* 0x000ee60000004200 */
[----:B-1----:R-:W-:Y:S01]  /*11000*/  FFMA.FTZ R0, R218, c[0x0][0x2d0], -R188 ;  /* 0x0000b400da007a23 */ /* 0x002fe200000108bc */
[----:B--2---:R-:W-:Y:S01]  /*11010*/  MOV R218, R2 ;  /* 0x0000000200da7202 */ /* 0x004fe20000000f00 */
[----:B------:R-:W-:Y:S03]  /*11020*/  FFMA.FTZ R2, R224, c[0x0][0x2d0], -R194 ;  /* 0x0000b400e0027a23 */ /* 0x000fe600000108c2 */
[----:B------:R1:W-:Y:S10]  /*11030*/  MUFU.EX2 R163, R0 ;  /* 0x0000000000a37308 */ /* 0x0003f40000000800 */
[----:B------:R-:W-:Y:S01]  /*11040*/  MUFU.EX2 R207, R2 ;  /* 0x0000000200cf7308 */ /* 0x000fe20000000800 */
[C---:B---3--:R-:W-:Y:S03]  /*11050*/  HMMA.16816.F32.BF16 R100, R184.reuse, R136, R100 ;  /* 0x00000088b864723c */ /* 0x048fe60000041864 */
[--C-:B-1----:R-:W-:Y:S05]  /*11060*/  FFMA.FTZ R0, R225, c[0x0][0x2d0], -R188.reuse ;  /* 0x0000b400e1007a23 */ /* 0x102fea00000108bc */
[C---:B------:R-:W-:Y:S01]  /*11070*/  HMMA.16816.F32.BF16 R104, R184.reuse, R138, R104 ;  /* 0x0000008ab868723c */ /* 0x040fe20000041868 */
[----:B------:R-:W1:Y:S01]  /*11080*/  LDSM.16.MT88.4 R136, [R232+0x9000] ;  /* 0x00900000e888783b */ /* 0x000e620000004200 */
[----:B------:R2:W-:Y:S02]  /*11090*/  MUFU.EX2 R216, R0 ;  /* 0x0000000000d87308 */ /* 0x0005e40000000800 */
[--C-:B--2---:R-:W-:Y:S08]  /*110a0*/  FFMA.FTZ R0, R215, c[0x0][0x2d0], -R188.reuse ;  /* 0x0000b400d7007a23 */ /* 0x104ff000000108bc */
[----:B------:R2:W-:Y:S01]  /*110b0*/  MUFU.EX2 R213, R0 ;  /* 0x0000000000d57308 */ /* 0x0005e20000000800 */
[C---:B-1----:R-:W-:Y:S08]  /*110c0*/  HMMA.16816.F32.BF16 R108, R184.reuse, R136, R108 ;  /* 0x00000088b86c723c */ /* 0x042ff0000004186c */
[C---:B------:R-:W-:Y:S01]  /*110d0*/  HMMA.16816.F32.BF16 R112, R184.reuse, R138, R112 ;  /* 0x0000008ab870723c */ /* 0x040fe20000041870 */
[----:B------:R-:W1:Y:S03]  /*110e0*/  LDSM.16.MT88.4 R136, [R234+0x9000] ;  /* 0x00900000ea88783b */ /* 0x000e660000004200 */
[----:B--2---:R-:W-:Y:S04]  /*110f0*/  FFMA.FTZ R0, R226, c[0x0][0x2d0], -R188 ;  /* 0x0000b400e2007a23 */ /* 0x004fe800000108bc */
[----:B------:R2:W-:Y:S04]  /*11100*/  MUFU.EX2 R211, R0 ;  /* 0x0000000000d37308 */ /* 0x0005e80000000800 */
[----:B--2---:R-:W-:Y:S02]  /*11110*/  FADD.FTZ R0, R191, R133 ;  /* 0x00000085bf007221 */ /* 0x004fe40000010000 */
[----:B------:R-:W-:Y:S02]  /*11120*/  FFMA.FTZ R133, R212, c[0x0][0x2d0], -R194 ;  /* 0x0000b400d4857a23 */ /* 0x000fe400000108c2 */
[----:B------:R-:W-:Y:S02]  /*11130*/  FADD.FTZ R153, R190, R0 ;  /* 0x00000000be997221 */ /* 0x000fe40000010000 */
[----:B------:R2:W-:Y:S01]  /*11140*/  MUFU.EX2 R210, R133 ;  /* 0x0000008500d27308 */ /* 0x0005e20000000800 */
[----:B------:R-:W-:Y:S01]  /*11150*/  FFMA.FTZ R0, R235, c[0x0][0x2d0], -R188 ;  /* 0x0000b400eb007a23 */ /* 0x000fe200000108bc */
[C---:B-1----:R-:W-:Y:S03]  /*11160*/  HMMA.16816.F32.BF16 R116, R184.reuse, R136, R116 ;  /* 0x00000088b874723c */ /* 0x042fe60000041874 */
[----:B------:R-:W-:Y:S02]  /*11170*/  FADD.FTZ R2, R170, R153 ;  /* 0x00000099aa027221 */ /* 0x000fe40000010000 */
[--C-:B------:R-:W-:Y:S02]  /*11180*/  FFMA.FTZ R191, R206, c[0x0][0x2d0], -R194.reuse ;  /* 0x0000b400cebf7a23 */ /* 0x100fe400000108c2 */
[----:B------:R-:W-:Y:S01]  /*11190*/  FFMA.FTZ R194, R203, c[0x0][0x2d0], -R194 ;  /* 0x0000b400cbc27a23 */ /* 0x000fe200000108c2 */
[C---:B------:R-:W-:Y:S01]  /*111a0*/  HMMA.16816.F32.BF16 R120, R184.reuse, R138, R120 ;  /* 0x0000008ab878723c */ /* 0x040fe20000041878 */
[----:B------:R-:W1:Y:S01]  /*111b0*/  LDSM.16.MT88.4 R136, [R233+0x9000] ;  /* 0x00900000e988783b */ /* 0x000e620000004200 */
[----:B------:R3:W-:Y:S10]  /*111c0*/  MUFU.EX2 R206, R0 ;  /* 0x0000000000ce7308 */ /* 0x0007f40000000800 */
[----:B------:R-:W-:Y:S01]  /*111d0*/  MUFU.EX2 R194, R194 ;  /* 0x000000c200c27308 */ /* 0x000fe20000000800 */
[----:B--2---:R-:W-:Y:S04]  /*111e0*/  FADD.FTZ R133, R244, R154 ;  /* 0x0000009af4857221 */ /* 0x004fe80000010000 */
[----:B------:R-:W-:Y:S02]  /*111f0*/  FADD.FTZ R133, R155, R133 ;  /* 0x000000859b857221 */ /* 0x000fe40000010000 */
[----:B------:R-:W-:Y:S03]  /*11200*/  LDSM.16.MT88.4 R152, [R234+0x1800] ;  /* 0x00180000ea98783b */ /* 0x000fe60000004200 */
[----:B------:R-:W2:Y:S01]  /*11210*/  MUFU.EX2 R191, R191 ;  /* 0x000000bf00bf7308 */ /* 0x000ea20000000800 */
[----:B---3--:R-:W-:Y:S09]  /*11220*/  FFMA.FTZ R0, R236, c[0x0][0x2d0], -R188 ;  /* 0x0000b400ec007a23 */ /* 0x008ff200000108bc */
[----:B------:R3:W-:Y:S01]  /*11230*/  MUFU.EX2 R205, R0 ;  /* 0x0000000000cd7308 */ /* 0x0007e20000000800 */
[C---:B-1----:R-:W-:Y:S07]  /*11240*/  HMMA.16816.F32.BF16 R124, R184.reuse, R136, R124 ;  /* 0x00000088b87c723c */ /* 0x042fee000004187c */
[----:B------:R-:W-:Y:S01]  /*11250*/  F2FP.BF16.PACK_AB R136, R165, R161 ;  /* 0x000000a1a588723e */ /* 0x000fe200000010ff */
[----:B------:R-:W-:Y:S04]  /*11260*/  HMMA.16816.F32.BF16 R128, R184, R138, R128 ;  /* 0x0000008ab880723c */ /* 0x000fe80000041880 */
[----:B------:R-:W-:Y:S01]  /*11270*/  F2FP.BF16.PACK_AB R137, R162, R160 ;  /* 0x000000a0a289723e */ /* 0x000fe200000010ff */
[----:B------:R-:W-:Y:S02]  /*11280*/  FADD.FTZ R161, R161, R2 ;  /* 0x00000002a1a17221 */ /* 0x000fe40000010000 */
[----:B------:R-:W-:Y:S01]  /*11290*/  F2FP.BF16.PACK_AB R139, R167, R166 ;  /* 0x000000a6a78b723e */ /* 0x000fe200000010ff */
[--C-:B---3--:R-:W-:Y:S01]  /*112a0*/  FFMA.FTZ R0, R227, c[0x0][0x2d0], -R188.reuse ;  /* 0x0000b400e3007a23 */ /* 0x108fe200000108bc */
[----:B------:R-:W-:Y:S03]  /*112b0*/  F2FP.BF16.PACK_AB R138, R169, R168 ;  /* 0x000000a8a98a723e */ /* 0x000fe600000010ff */
[----:B------:R-:W-:Y:S01]  /*112c0*/  FADD.FTZ R161, R165, R161 ;  /* 0x000000a1a5a17221 */ /* 0x000fe20000010000 */
[----:B--2---:R-:W-:Y:S01]  /*112d0*/  F2FP.BF16.PACK_AB R184, R192, R191 ;  /* 0x000000bfc0b8723e */ /* 0x004fe200000010ff */
[----:B------:R1:W-:Y:S01]  /*112e0*/  MUFU.EX2 R204, R0 ;  /* 0x0000000000cc7308 */ /* 0x0003e20000000800 */
[----:B------:R-:W-:Y:S01]  /*112f0*/  F2FP.BF16.PACK_AB R186, R194, R193 ;  /* 0x000000c1c2ba723e */ /* 0x000fe200000010ff */
[C---:B------:R-:W-:Y:S05]  /*11300*/  HMMA.16816.F32.BF16 R4, R136.reuse, R140, R4 ;  /* 0x0000008c8804723c */ /* 0x040fea0000041804 */
[--C-:B------:R-:W-:Y:S03]  /*11310*/  FFMA.FTZ R2, R251, c[0x0][0x2d0], -R188.reuse ;  /* 0x0000b400fb027a23 */ /* 0x100fe600000108bc */
[C---:B------:R-:W-:Y:S01]  /*11320*/  HMMA.16816.F32.BF16 R8, R136.reuse, R142, R8 ;  /* 0x0000008e8808723c */ /* 0x040fe20000041808 */
[----:B------:R-:W2:Y:S01]  /*11330*/  LDSM.16.MT88.4 R140, [R234+0x800] ;  /* 0x00080000ea8c783b */ /* 0x000ea20000004200 */
[----:B------:R3:W-:Y:S06]  /*11340*/  MUFU.EX2 R190, R2 ;  /* 0x0000000200be7308 */ /* 0x0007ec0000000800 */
[C---:B------:R-:W-:Y:S04]  /*11350*/  HMMA.16816.F32.BF16 R12, R136.reuse, R144, R12 ;  /* 0x00000090880c723c */ /* 0x040fe8000004180c */
[----:B-1----:R-:W-:Y:S04]  /*11360*/  FFMA.FTZ R0, R237, c[0x0][0x2d0], -R188 ;  /* 0x0000b400ed007a23 */ /* 0x002fe800000108bc */
[C---:B------:R-:W-:Y:S01]  /*11370*/  HMMA.16816.F32.BF16 R16, R136.reuse, R146, R16 ;  /* 0x000000928810723c */ /* 0x040fe20000041810 */
[----:B------:R-:W1:Y:S01]  /*11380*/  LDSM.16.MT88.4 R144, [R233+0x800] ;  /* 0x00080000e990783b */ /* 0x000e620000004200 */
[----:B------:R4:W-:Y:S02]  /*11390*/  MUFU.EX2 R203, R0 ;  /* 0x0000000000cb7308 */ /* 0x0009e40000000800 */
[----:B---3--:R-:W-:Y:S04]  /*113a0*/  FADD.FTZ R2, R168, R161 ;  /* 0x000000a1a8027221 */ /* 0x008fe80000010000 */
[----:B------:R-:W-:Y:S01]  /*113b0*/  FADD.FTZ R2, R169, R2 ;  /* 0x00000002a9027221 */ /* 0x000fe20000010000 */
[C---:B--2---:R-:W-:Y:S03]  /*113c0*/  HMMA.16816.F32.BF16 R20, R136.reuse, R140, R20 ;  /* 0x0000008c8814723c */ /* 0x044fe60000041814 */
[--C-:B----4-:R-:W-:Y:S04]  /*113d0*/  FFMA.FTZ R0, R248, c[0x0][0x2d0], -R188.reuse ;  /* 0x0000b400f8007a23 */ /* 0x110fe800000108bc */
[----:B------:R2:W-:Y:S01]  /*113e0*/  MUFU.EX2 R198, R0 ;  /* 0x0000000000c67308 */ /* 0x0005e20000000800 */
[C---:B------:R-:W-:Y:S01]  /*113f0*/  HMMA.16816.F32.BF16 R24, R136.reuse, R142, R24 ;  /* 0x0000008e8818723c */ /* 0x040fe20000041818 */
[----:B------:R-:W3:Y:S07]  /*11400*/  LDSM.16.MT88.4 R140, [R231+0x3800] ;  /* 0x00380000e78c783b */ /* 0x000eee0000004200 */
[C---:B-1----:R-:W-:Y:S08]  /*11410*/  HMMA.16816.F32.BF16 R28, R136.reuse, R144, R28 ;  /* 0x00000090881c723c */ /* 0x042ff0000004181c */
[C---:B------:R-:W-:Y:S01]  /*11420*/  HMMA.16816.F32.BF16 R32, R136.reuse, R146, R32 ;  /* 0x000000928820723c */ /* 0x040fe20000041820 */
[----:B------:R-:W1:Y:S03]  /*11430*/  LDSM.16.MT88.4 R144, [R232+0x3800] ;  /* 0x00380000e890783b */ /* 0x000e660000004200 */
[--C-:B--2---:R-:W-:Y:S04]  /*11440*/  FFMA.FTZ R0, R250, c[0x0][0x2d0], -R188.reuse ;  /* 0x0000b400fa007a23 */ /* 0x104fe800000108bc */
[----:B------:R2:W-:Y:S01]  /*11450*/  MUFU.EX2 R197, R0 ;  /* 0x0000000000c57308 */ /* 0x0005e20000000800 */
[C---:B---3--:R-:W-:Y:S08]  /*11460*/  HMMA.16816.F32.BF16 R36, R136.reuse, R140, R36 ;  /* 0x0000008c8824723c */ /* 0x048ff00000041824 */
[C---:B------:R-:W-:Y:S01]  /*11470*/  HMMA.16816.F32.BF16 R40, R136.reuse, R142, R40 ;  /* 0x0000008e8828723c */ /* 0x040fe20000041828 */
[----:B------:R-:W3:Y:S03]  /*11480*/  LDSM.16.MT88.4 R140, [R234+0x3800] ;  /* 0x00380000ea8c783b */ /* 0x000ee60000004200 */
[--C-:B--2---:R-:W-:Y:S04]  /*11490*/  FFMA.FTZ R0, R238, c[0x0][0x2d0], -R188.reuse ;  /* 0x0000b400ee007a23 */ /* 0x104fe800000108bc */
[C---:B-1----:R-:W-:Y:S01]  /*114a0*/  HMMA.16816.F32.BF16 R44, R136.reuse, R144, R44 ;  /* 0x00000090882c723c */ /* 0x042fe2000004182c */
[----:B------:R1:W-:Y:S07]  /*114b0*/  MUFU.EX2 R196, R0 ;  /* 0x0000000000c47308 */ /* 0x0003ee0000000800 */
[C---:B------:R-:W-:Y:S01]  /*114c0*/  HMMA.16816.F32.BF16 R48, R136.reuse, R146, R48 ;  /* 0x000000928830723c */ /* 0x040fe20000041830 */
[----:B------:R-:W2:Y:S03]  /*114d0*/  LDSM.16.MT88.4 R144, [R233+0x3800] ;  /* 0x00380000e990783b */ /* 0x000ea60000004200 */
[--C-:B-1----:R-:W-:Y:S04]  /*114e0*/  FFMA.FTZ R0, R249, c[0x0][0x2d0], -R188.reuse ;  /* 0x0000b400f9007a23 */ /* 0x102fe800000108bc */
[----:B------:R1:W-:Y:S01]  /*114f0*/  MUFU.EX2 R195, R0 ;  /* 0x0000000000c37308 */ /* 0x0003e20000000800 */
[C---:B---3--:R-:W-:Y:S08]  /*11500*/  HMMA.16816.F32.BF16 R52, R136.reuse, R140, R52 ;  /* 0x0000008c8834723c */ /* 0x048ff00000041834 */
[C---:B------:R-:W-:Y:S01]  /*11510*/  HMMA.16816.F32.BF16 R56, R136.reuse, R142, R56 ;  /* 0x0000008e8838723c */ /* 0x040fe20000041838 */
[----:B------:R-:W3:Y:S07]  /*11520*/  LDSM.16.MT88.4 R140, [R231+0x6800] ;  /* 0x00680000e78c783b */ /* 0x000eee0000004200 */
[C---:B--2---:R-:W-:Y:S04]  /*11530*/  HMMA.16816.F32.BF16 R60, R136.reuse, R144, R60 ;  /* 0x00000090883c723c */ /* 0x044fe8000004183c */
[----:B-1----:R-:W-:Y:S02]  /*11540*/  FADD.FTZ R0, R160, R133 ;  /* 0x00000085a0007221 */ /* 0x002fe40000010000 */
[----:B------:R-:W-:Y:S02]  /*11550*/  FFMA.FTZ R133, R223, c[0x0][0x2d0], -R188 ;  /* 0x0000b400df857a23 */ /* 0x000fe400000108bc */
[C---:B------:R-:W-:Y:S01]  /*11560*/  HMMA.16816.F32.BF16 R64, R136.reuse, R146, R64 ;  /* 0x000000928840723c */ /* 0x040fe20000041840 */
[----:B------:R-:W1:Y:S01]  /*11570*/  LDSM.16.MT88.4 R144, [R232+0x6800] ;  /* 0x00680000e890783b */ /* 0x000e620000004200 */
[----:B------:R2:W4:Y:S02]  /*11580*/  MUFU.EX2 R189, R133 ;  /* 0x0000008500bd7308 */ /* 0x0005240000000800 */
[----:B------:R-:W-:Y:S02]  /*11590*/  FADD.FTZ R0, R162, R0 ;  /* 0x00000000a2007221 */ /* 0x000fe40000010000 */
[----:B------:R-:W-:Y:S02]  /*115a0*/  FFMA.FTZ R160, R221, c[0x0][0x2d0], -R188 ;  /* 0x0000b400dda07a23 */ /* 0x000fe400000108bc */
[----:B------:R-:W-:Y:S04]  /*115b0*/  FADD.FTZ R0, R166, R0 ;  /* 0x00000000a6007221 */ /* 0x000fe80000010000 */
[----:B------:R-:W-:Y:S01]  /*115c0*/  FADD.FTZ R0, R167, R0 ;  /* 0x00000000a7007221 */ /* 0x000fe20000010000 */
[----:B------:R-:W-:Y:S10]  /*115d0*/  MUFU.EX2 R188, R134 ;  /* 0x0000008600bc7308 */ /* 0x000ff40000000800 */
[----:B------:R-:W5:Y:S01]  /*115e0*/  MUFU.EX2 R134, R160 ;  /* 0x000000a000867308 */ /* 0x000f620000000800 */
[C---:B---3--:R-:W-:Y:S03]  /*115f0*/  HMMA.16816.F32.BF16 R68, R136.reuse, R140, R68 ;  /* 0x0000008c8844723c */ /* 0x048fe60000041844 */
[----:B--2---:R-:W-:Y:S01]  /*11600*/  FADD.FTZ R133, R164, R2 ;  /* 0x00000002a4857221 */ /* 0x004fe20000010000 */
[----:B----4-:R-:W-:Y:S01]  /*11610*/  F2FP.BF16.PACK_AB R185, R189, R190 ;  /* 0x000000bebdb9723e */ /* 0x010fe200000010ff */
[----:B------:R-:W-:Y:S02]  /*11620*/  FADD.FTZ R2, R163, R0 ;  /* 0x00000000a3027221 */ /* 0x000fe40000010000 */
[----:B------:R-:W-:Y:S01]  /*11630*/  FADD.FTZ R0, R220, R133 ;  /* 0x00000085dc007221 */ /* 0x000fe20000010000 */
[C---:B------:R-:W-:Y:S01]  /*11640*/  HMMA.16816.F32.BF16 R72, R136.reuse, R142, R72 ;  /* 0x0000008e8848723c */ /* 0x040fe20000041848 */
[----:B------:R-:W2:Y:S03]  /*11650*/  LDSM.16.MT88.4 R140, [R234+0x6800] ;  /* 0x00680000ea8c783b */ /* 0x000ea60000004200 */
[----:B------:R-:W-:Y:S01]  /*11660*/  FADD.FTZ R2, R216, R2 ;  /* 0x00000002d8027221 */ /* 0x000fe20000010000 */
[----:B------:R-:W-:Y:S01]  /*11670*/  MOV R133, R132 ;  /* 0x0000008400857202 */ /* 0x000fe20000000f00 */
[----:B------:R-:W-:Y:S02]  /*11680*/  FADD.FTZ R0, R219, R0 ;  /* 0x00000000db007221 */ /* 0x000fe40000010000 */
[C---:B-1----:R-:W-:Y:S04]  /*11690*/  HMMA.16816.F32.BF16 R76, R136.reuse, R144, R76 ;  /* 0x00000090884c723c */ /* 0x042fe8000004184c */
[----:B------:R-:W-:Y:S01]  /*116a0*/  FADD.FTZ R2, R213, R2 ;  /* 0x00000002d5027221 */ /* 0x000fe20000010000 */
[----:B-----5:R-:W-:Y:S01]  /*116b0*/  F2FP.BF16.PACK_AB R187, R134, R188 ;  /* 0x000000bc86bb723e */ /* 0x020fe200000010ff */
[----:B------:R-:W-:Y:S02]  /*116c0*/  FADD.FTZ R0, R218, R0 ;  /* 0x00000000da007221 */ /* 0x000fe40000010000 */
[C---:B------:R-:W-:Y:S01]  /*116d0*/  HMMA.16816.F32.BF16 R80, R136.reuse, R146, R80 ;  /* 0x000000928850723c */ /* 0x040fe20000041850 */
[----:B------:R-:W1:Y:S03]  /*116e0*/  LDSM.16.MT88.4 R144, [R233+0x6800] ;  /* 0x00680000e990783b */ /* 0x000e660000004200 */
        /* <DEDUP_REMOVED lines=9> */
[----:B------:R-:W-:Y:S01]  /*11780*/  FADD.FTZ R2, R198, R2 ;  /* 0x00000002c6027221 */ /* 0x000fe20000010000 */
[C---:B--2---:R-:W-:Y:S03]  /*11790*/  HMMA.16816.F32.BF16 R84, R136.reuse, R140, R84 ;  /* 0x0000008c8854723c */ /* 0x044fe60000041854 */
[----:B------:R-:W-:Y:S02]  /*117a0*/  FADD.FTZ R2, R197, R2 ;  /* 0x00000002c5027221 */ /* 0x000fe40000010000 */
[----:B------:R-:W-:Y:S02]  /*117b0*/  FADD.FTZ R0, R201, R0 ;  /* 0x00000000c9007221 */ /* 0x000fe40000010000 */
[----:B------:R-:W-:Y:S01]  /*117c0*/  FADD.FTZ R2, R196, R2 ;  /* 0x00000002c4027221 */ /* 0x000fe20000010000 */
        /* <DEDUP_REMOVED lines=21> */
[----:B------:R-:W-:Y:S01]  /*11920*/  F2FP.BF16.PACK_AB R138, R218, R219 ;  /* 0x000000dbda8a723e */ /* 0x000fe200000010ff */
[----:B------:R-:W-:Y:S02]  /*11930*/  LDSM.16.MT88.4 R164, [R233+0x2800] ;  /* 0x00280000e9a4783b */ /* 0x000fe40000004200 */
        /* <DEDUP_REMOVED lines=57> */
[C---:B---3--:R-:W-:Y:S08]  /*11cd0*/  HMMA.16816.F32.BF16 R12, R136.reuse, R148, R12 ;  /* 0x00000094880c723c */ /* 0x048ff0000004180c */
[C---:B------:R-:W-:Y:S01]  /*11ce0*/  HMMA.16816.F32.BF16 R16, R136.reuse, R150, R16 ;  /* 0x000000968810723c */ /* 0x040fe20000041810 */
[----:B------:R-:W3:Y:S07]  /*11cf0*/  LDSM.16.MT88.4 R148, [R232+0x4800] ;  /* 0x00480000e894783b */ /* 0x000eee0000004200 */
[C---:B------:R-:W-:Y:S08]  /*11d00*/  HMMA.16816.F32.BF16 R20, R136.reuse, R152, R20 ;  /* 0x000000988814723c */ /* 0x040ff00000041814 */
        /* <DEDUP_REMOVED lines=39> */
[----:B------:R-:W-:Y:S01]  /*11f80*/  HMMA.16816.F32.BF16 R128, R136, R142, R128 ;  /* 0x0000008e8880723c */ /* 0x000fe20000041880 */
[----:B------:R-:W2:Y:S06]  /*11f90*/  LDSM.16.MT88.4 R140, [R231+0x5000] ;  /* 0x00500000e78c783b */ /* 0x000eac0000004200 */
[----:B------:R-:W-:Y:S02]  /*11fa0*/  F2FP.BF16.PACK_AB R136, R202, R201 ;  /* 0x000000c9ca88723e */ /* 0x000fe400000010ff */
[----:B------:R-:W-:Y:S03]  /*11fb0*/  F2FP.BF16.PACK_AB R138, R199, R200 ;  /* 0x000000c8c78a723e */ /* 0x000fe600000010ff */
[----:B------:R-:W-:Y:S02]  /*11fc0*/  F2FP.BF16.PACK_AB R137, R197, R198 ;  /* 0x000000c6c589723e */ /* 0x000fe400000010ff */
[C---:B------:R-:W-:Y:S07]  /*11fd0*/  F2FP.BF16.PACK_AB R139, R195.reuse, R196 ;  /* 0x000000c4c38b723e */ /* 0x040fee00000010ff */
        /* <DEDUP_REMOVED lines=23> */
[----:B------:R-:W-:Y:S07]  /*12150*/  LDSM.16.MT88.4 R152, [R232+0xb000] ;  /* 0x00b00000e898783b */ /* 0x000fee0000004200 */
        /* <DEDUP_REMOVED lines=11> */
[----:B------:R-:W-:Y:S07]  /*12210*/  LDSM.16.MT88.4 R148, [R232+0x2800] ;  /* 0x00280000e894783b */ /* 0x000fee0000004200 */
[C---:B--2---:R-:W-:Y:S08]  /*12220*/  HMMA.16816.F32.BF16 R100, R136.reuse, R140, R100 ;  /* 0x0000008c8864723c */ /* 0x044ff00000041864 */
[C---:B------:R-:W-:Y:S01]  /*12230*/  HMMA.16816.F32.BF16 R104, R136.reuse, R142, R104 ;  /* 0x0000008e8868723c */ /* 0x040fe20000041868 */
[----:B------:R-:W2:Y:S07]  /*12240*/  LDSM.16.MT88.4 R140, [R231+0x2800] ;  /* 0x00280000e78c783b */ /* 0x000eae0000004200 */
[C---:B------:R-:W-:Y:S08]  /*12250*/  HMMA.16816.F32.BF16 R108, R136.reuse, R152, R108 ;  /* 0x00000098886c723c */ /* 0x040ff0000004186c */
[C---:B------:R-:W-:Y:S08]  /*12260*/  HMMA.16816.F32.BF16 R112, R136.reuse, R154, R112 ;  /* 0x0000009a8870723c */ /* 0x040ff00000041870 */
[C---:B----4-:R-:W-:Y:S08]  /*12270*/  HMMA.16816.F32.BF16 R116, R136.reuse, R156, R116 ;  /* 0x0000009c8874723c */ /* 0x050ff00000041874 */
[C---:B------:R-:W-:Y:S01]  /*12280*/  HMMA.16816.F32.BF16 R120, R136.reuse, R158, R120 ;  /* 0x0000009e8878723c */ /* 0x040fe20000041878 */
[----:B------:R-:W3:Y:S07]  /*12290*/  LDSM.16.MT88.4 R156, [R234+0x2800] ;  /* 0x00280000ea9c783b */ /* 0x000eee0000004200 */
[C---:B-1----:R-:W-:Y:S08]  /*122a0*/  HMMA.16816.F32.BF16 R124, R136.reuse, R144, R124 ;  /* 0x00000090887c723c */ /* 0x042ff0000004187c */
[----:B------:R-:W-:Y:S08]  /*122b0*/  HMMA.16816.F32.BF16 R128, R136, R146, R128 ;  /* 0x000000928880723c */ /* 0x000ff00000041880 */
[C---:B--2---:R-:W-:Y:S01]  /*122c0*/  HMMA.16816.F32.BF16 R136, R184.reuse, R140, R4 ;  /* 0x0000008cb888723c */ /* 0x044fe20000041804 */
        /* <DEDUP_REMOVED lines=26> */
[C---:B-----5:R-:W-:Y:S08]  /*12470*/  HMMA.16816.F32.BF16 R76, R184.reuse, R16, R76 ;  /* 0x00000010b84c723c */ /* 0x060ff0000004184c */
        /* <DEDUP_REMOVED lines=19> */
[----:B------:R-:W-:Y:S02]  /*125b0*/  FADD.FTZ R0, R189, R0 ;  /* 0x00000000bd007221 */ /* 0x000fe40000010000 */
[----:B------:R-:W-:Y:S02]  /*125c0*/  FADD.FTZ R4, R193, R2 ;  /* 0x00000002c1047221 */ /* 0x000fe40000010000 */
[----:B------:R-:W-:Y:S01]  /*125d0*/  FADD.FTZ R2, R188, R0 ;  /* 0x00000000bc027221 */ /* 0x000fe20000010000 */
[----:B------:R-:W-:Y:S01]  /*125e0*/  IADD3 R0, R247, -0x1, RZ ;  /* 0xfffffffff7007810 */ /* 0x000fe20007ffe0ff */
[----:B------:R-:W-:Y:S02]  /*125f0*/  FADD.FTZ R4, R194, R4 ;  /* 0x00000004c2047221 */ /* 0x000fe40000010000 */
[----:B------:R-:W-:Y:S01]  /*12600*/  FADD.FTZ R2, R134, R2 ;  /* 0x0000000286027221 */ /* 0x000fe20000010000 */
[----:B------:R-:W-:Y:S02]  /*12610*/  MOV R247, R0 ;  /* 0x0000000000f77202 */ /* 0x000fe40000000f00 */
[----:B------:R1:W-:Y:S01]  /*12620*/  STL [R1+0x8], R4 ;  /* 0x0000080401007387 */ /* 0x0003e20000100800 */
[----:B------:R-:W-:Y:S03]  /*12630*/  MOV R134, R3 ;  /* 0x0000000300867202 */ /* 0x000fe60000000f00 */
[----:B------:R1:W-:Y:S02]  /*12640*/  STL [R1+0xc], R2 ;  /* 0x00000c0201007387 */ /* 0x0003e40000100800 */
[----:B-1----:R-:W-:-:S05]  /*12650*/  @P0 BRA `(.L_x_1495) ;  /* 0xffffaec000000947 */ /* 0x002fca000383ffff */
.L_x_1488:
[----:B------:R-:W-:Y:S05]  /*12660*/  BRA.DIV ~URZ, `(.L_x_1496) ;  /* 0x00005bc27f007947 */ /* 0x000fea000b800000 */
[----:B------:R-:W2:Y:S04]  /*12670*/  LDL R0, [R1+0x8] ;  /* 0x0000080001007983 */ /* 0x000ea80000100800 */
[----:B--2---:R1:W2:Y:S02]  /*12680*/  SHFL.BFLY PT, R5, R0, 0x2, 0x1f ;  /* 0x0c401f0000057f89 */ /* 0x0042a400000e0000 */
.L_x_1548:
        /* <DEDUP_REMOVED lines=9> */
.L_x_1549:
        /* <DEDUP_REMOVED lines=77> */
[----:B------:R3:W4:Y:S01]  /*12bf0*/  @P0 MUFU.LG2 R2, R3 ;  /* 0x0000000300020308 */ /* 0x0007220000000c00 */
[----:B-1----:R-:W-:Y:S02]  /*12c00*/  @P1 FMUL.FTZ R5, R5, 0.69314718246459960938 ;  /* 0x3f31721805051820 */ /* 0x002fe40000410000 */
[----:B--2---:R-:W-:Y:S02]  /*12c10*/  FMUL.FTZ R138, R0, R138 ;  /* 0x0000008a008a7220 */ /* 0x004fe40000410000 */
[----:B------:R-:W-:Y:S02]  /*12c20*/  @P1 FFMA.FTZ R184, R4, R132, R5 ;  /* 0x0000008404b81223 */ /* 0x000fe40000010005 */
[C---:B------:R-:W-:Y:S02]  /*12c30*/  FMUL.FTZ R139, R0.reuse, R139 ;  /* 0x0000008b008b7220 */ /* 0x040fe40000410000 */
[----:B------:R-:W-:-:S02]  /*12c40*/  FMUL.FTZ R142, R0, R142 ;  /* 0x0000008e008e7220 */ /* 0x000fc40000410000 */
[C---:B------:R-:W-:Y:S02]  /*12c50*/  FMUL.FTZ R61, R0.reuse, R143 ;  /* 0x0000008f003d7220 */ /* 0x040fe40000410000 */
[C---:B------:R-:W-:Y:S02]  /*12c60*/  FMUL.FTZ R146, R0.reuse, R146 ;  /* 0x0000009200927220 */ /* 0x040fe40000410000 */
[----:B------:R-:W-:Y:S01]  /*12c70*/  FMUL.FTZ R147, R0, R147 ;  /* 0x0000009300937220 */ /* 0x000fe20000410000 */
[----:B---3--:R-:W-:Y:S01]  /*12c80*/  @P0 MOV R3, 0x3f317218 ;  /* 0x3f31721800030802 */ /* 0x008fe20000000f00 */
[----:B----4-:R-:W-:Y:S02]  /*12c90*/  @P0 FMUL.FTZ R2, R2, 0.69314718246459960938 ;  /* 0x3f31721802020820 */ /* 0x010fe40000410000 */
[----:B------:R-:W-:Y:S02]  /*12ca0*/  FMUL.FTZ R150, R0, R150 ;  /* 0x0000009600967220 */ /* 0x000fe40000410000 */
[----:B------:R-:W-:-:S02]  /*12cb0*/  @P0 FMUL.FTZ R3, R3, c[0x0][0x2d0] ;  /* 0x0000b40003030a20 */ /* 0x000fc40000410000 */
        /* <DEDUP_REMOVED lines=56> */
[----:B------:R-:W-:Y:S01]  /*13040*/  FMUL.FTZ R131, R0, R131 ;  /* 0x0000008300837220 */ /* 0x000fe20000410000 */
[----:B------:R-:W-:Y:S01]  /*13050*/  PRMT R0, R52, 0x7610, R0 ;  /* 0x0000761034007816 */ /* 0x000fe20000000000 */
[----:B------:R-:W-:Y:S02]  /*13060*/  @P0 FFMA.FTZ R65, R3, R12, R2 ;  /* 0x0000000c03410223 */ /* 0x000fe40000010002 */
.L_x_1457:
[----:B-1----:R1:W5:Y:S01]  /*13070*/  LDL R52, [R1+0x54] ;  /* 0x0000540001347983 */ /* 0x0023620000100800 */
[----:B------:R-:W-:Y:S03]  /*13080*/  BSSY B0, `(.L_x_1498) ;  /* 0x0000012000007945 */ /* 0x000fe60003800000 */
[----:B------:R-:W2:Y:S02]  /*13090*/  S2R R69, SR_TID.X ;  /* 0x0000000000457919 */ /* 0x000ea40000002100 */
[----:B--2---:R-:W-:-:S13]  /*130a0*/  LOP3.LUT P0, RZ, R69, 0xff, RZ, 0xc0, !PT ;  /* 0x000000ff45ff7812 */ /* 0x004fda000780c0ff */
[----:B------:R-:W-:Y:S05]  /*130b0*/  @P0 BRA `(.L_x_1499) ;  /* 0x000000e000000947 */ /* 0x000fea0003800000 */
[----:B-1----:R-:W1:Y:S01]  /*130c0*/  S2R R12, SR_LANEID ;  /* 0x00000000000c7919 */ /* 0x002e620000000000 */
        /* <DEDUP_REMOVED lines=13> */
.L_x_1499:
[----:B-1----:R-:W-:Y:S05]  /*131a0*/  BSYNC B0 ;  /* 0x0000000000007941 */ /* 0x002fea0003800000 */
.L_x_1498:
        /* <DEDUP_REMOVED lines=145> */
[----:B------:R2:W-:Y:S01]  /*13ac0*/  STL [R1], RZ ;  /* 0x000000ff01007387 */ /* 0x0005e20000100800 */
[----:B-1----:R-:W-:Y:S01]  /*13ad0*/  SHF.R.S32.HI R67, RZ, 0x1f, R69 ;  /* 0x0000001fff437819 */ /* 0x002fe20000011445 */
[----:B------:R-:W-:Y:S01]  /*13ae0*/  IMAD.MOV.U32 R3, RZ, RZ, 0x1f ;  /* 0x0000001fff037424 */ /* 0x000fe200078e00ff */
[----:B------:R-:W-:-:S02]  /*13af0*/  MOV R2, 0x13b40 ;  /* 0x00013b4000027802 */ /* 0x000fc40000000f00 */
[----:B------:R-:W-:-:S04]  /*13b00*/  LEA.HI R67, R67, R69, RZ, 0x7 ;  /* 0x0000004543437211 */ /* 0x000fc800078f38ff */
[----:B------:R-:W-:-:S05]  /*13b10*/  SHF.R.S32.HI R67, RZ, 0x7, R67 ;  /* 0x00000007ff437819 */ /* 0x000fca0000011443 */
[----:B------:R-:W-:Y:S02]  /*13b20*/  IMAD.MOV.U32 R44, RZ, RZ, R67 ;  /* 0x000000ffff2c7224 */ /* 0x000fe400078e0043 */
[----:B--2---:R-:W-:Y:S05]  /*13b30*/  CALL.REL.NOINC `($__internal_8_$__cuda_sm70_shflsync_idx_p) ;  /* 0x00004ce000007944 */ /* 0x004fea0003c00000 */
.L_x_1502:
        /* <DEDUP_REMOVED lines=8> */
[----:B------:R-:W1:Y:S01]  /*13bc0*/  S2R R16, SR_TID.X ;  /* 0x0000000000107919 */ /* 0x000e620000002100 */
[----:B------:R-:W-:Y:S02]  /*13bd0*/  ULDC UR5, c[0x0][0x4e8] ;  /* 0x00013a0000057ab9 */ /* 0x000fe40000000800 */
[----:B------:R-:W-:Y:S02]  /*13be0*/  ULDC UR4, c[0x0][0x388] ;  /* 0x0000e20000047ab9 */ /* 0x000fe40000000800 */
[----:B------:R-:W-:Y:S01]  /*13bf0*/  UIMAD UR4, UR5, UR4, URZ ;  /* 0x00000004050472a4 */ /* 0x000fe2000f8e023f */
[C---:B------:R-:W-:Y:S01]  /*13c00*/  IADD3 R80, R245.reuse, 0xc0, RZ ;  /* 0x000000c0f5507810 */ /* 0x040fe20007ffe0ff */
[----:B------:R-:W-:Y:S01]  /*13c10*/  BSSY B0, `(.L_x_1503) ;  /* 0x0000075000007945 */ /* 0x000fe20003800000 */
[----:B------:R-:W-:-:S02]  /*13c20*/  IADD3 R83, R245, 0x80, RZ ;  /* 0x00000080f5537810 */ /* 0x000fc40007ffe0ff */
[C---:B------:R-:W-:Y:S02]  /*13c30*/  IADD3 R85, R245.reuse, 0x40, RZ ;  /* 0x00000040f5557810 */ /* 0x040fe40007ffe0ff */
[----:B------:R-:W-:Y:S02]  /*13c40*/  SHF.R.S32.HI R80, RZ, 0x1f, R80 ;  /* 0x0000001fff507819 */ /* 0x000fe40000011450 */
[C---:B------:R-:W-:Y:S02]  /*13c50*/  IADD3 R82, R245.reuse, 0x80, RZ ;  /* 0x00000080f5527810 */ /* 0x040fe40007ffe0ff */
[----:B------:R-:W-:Y:S02]  /*13c60*/  SHF.R.S32.HI R83, RZ, 0x1f, R83 ;  /* 0x0000001fff537819 */ /* 0x000fe40000011453 */
[----:B------:R-:W-:Y:S02]  /*13c70*/  IADD3 R84, R245, 0x40, RZ ;  /* 0x00000040f5547810 */ /* 0x000fe40007ffe0ff */
[----:B------:R-:W-:-:S02]  /*13c80*/  SHF.R.S32.HI R85, RZ, 0x1f, R85 ;  /* 0x0000001fff557819 */ /* 0x000fc40000011455 */
[----:B------:R-:W-:Y:S02]  /*13c90*/  SHF.R.S32.HI R86, RZ, 0x1f, R245 ;  /* 0x0000001fff567819 */ /* 0x000fe400000114f5 */
[----:B----4-:R-:W-:Y:S01]  /*13ca0*/  SHF.R.S32.HI R5, RZ, 0x1f, R10 ;  /* 0x0000001fff057819 */ /* 0x010fe2000001140a */
[----:B--2---:R-:W-:-:S04]  /*13cb0*/  IMAD.IADD R4, R2, 0x1, R15 ;  /* 0x0000000102047824 */ /* 0x004fc800078e020f */
[----:B------:R-:W-:Y:S02]  /*13cc0*/  IMAD R6, R5, c[0x0][0x490], RZ ;  /* 0x0001240005067a24 */ /* 0x000fe400078e02ff */
[----:B------:R-:W-:-:S04]  /*13cd0*/  @P0 IMAD.HI.U32 R7, R4, c[0x0][0x4ec], RZ ;  /* 0x00013b0004070a27 */ /* 0x000fc800078e00ff */
[----:B------:R-:W-:Y:S01]  /*13ce0*/  IMAD.MOV.U32 R0, RZ, RZ, R4 ;  /* 0x000000ffff007224 */ /* 0x000fe200078e0004 */
[----:B------:R-:W-:Y:S01]  /*13cf0*/  @P0 SHF.R.U32.HI R0, RZ, c[0x0][0x4f0], R7 ;  /* 0x00013c00ff000a19 */ /* 0x000fe20000011607 */
[----:B------:R-:W-:-:S04]  /*13d00*/  IMAD.WIDE.U32 R2, R10, c[0x0][0x490], RZ ;  /* 0x000124000a027a25 */ /* 0x000fc800078e00ff */
[----:B------:R-:W-:Y:S01]  /*13d10*/  IMAD R6, R10, c[0x0][0x494], R6 ;  /* 0x000125000a067a24 */ /* 0x000fe200078e0206 */
[----:B------:R-:W-:Y:S02]  /*13d20*/  SHF.R.S32.HI R11, RZ, 0x1f, R12 ;  /* 0x0000001fff0b7819 */ /* 0x000fe4000001140c */
[----:B------:R-:W-:Y:S01]  /*13d30*/  IADD3 R8, -R0, RZ, RZ ;  /* 0x000000ff00087210 */ /* 0x000fe20007ffe1ff */
[----:B------:R-:W-:Y:S02]  /*13d40*/  IMAD.IADD R3, R3, 0x1, R6 ;  /* 0x0000000103037824 */ /* 0x000fe400078e0206 */
[----:B------:R-:W-:Y:S02]  /*13d50*/  IMAD R9, R11, c[0x0][0x498], RZ ;  /* 0x000126000b097a24 */ /* 0x000fe400078e02ff */
[----:B------:R-:W-:-:S04]  /*13d60*/  IMAD.WIDE.U32 R6, R12, c[0x0][0x498], R2 ;  /* 0x000126000c067a25 */ /* 0x000fc800078e0002 */
[----:B------:R-:W-:Y:S01]  /*13d70*/  IMAD R2, R8, c[0x0][0x4e8], R4 ;  /* 0x00013a0008027a24 */ /* 0x000fe200078e0204 */
[----:B------:R-:W-:Y:S01]  /*13d80*/  IADD3 R4, P1, R0, R6, RZ ;  /* 0x0000000600047210 */ /* 0x000fe20007f3e0ff */
[----:B------:R-:W-:Y:S01]  /*13d90*/  IMAD R3, R12, c[0x0][0x49c], R9 ;  /* 0x000127000c037a24 */ /* 0x000fe200078e0209 */
[----:B------:R-:W-:Y:S02]  /*13da0*/  SHF.R.S32.HI R8, RZ, 0x1f, R0 ;  /* 0x0000001fff087819 */ /* 0x000fe40000011400 */
[----:B------:R-:W-:Y:S01]  /*13db0*/  SHF.R.S32.HI R6, RZ, 0x1f, R2 ;  /* 0x0000001fff067819 */ /* 0x000fe20000011402 */
[----:B------:R-:W-:Y:S01]  /*13dc0*/  IMAD R0, R5, c[0x0][0x3e8], RZ ;  /* 0x0000fa0005007a24 */ /* 0x000fe200078e02ff */
[----:B------:R-:W-:Y:S01]  /*13dd0*/  IADD3.X R5, R8, R7, R3, P1, !PT ;  /* 0x0000000708057210 */ /* 0x000fe20000ffe403 */
[----:B---3--:R-:W-:Y:S02]  /*13de0*/  IMAD.IADD R8, R14, 0x1, R15 ;  /* 0x000000010e087824 */ /* 0x008fe400078e020f */
[----:B------:R-:W-:-:S02]  /*13df0*/  IMAD R3, R6, c[0x0][0x488], RZ ;  /* 0x0001220006037a24 */ /* 0x000fc400078e02ff */
[C---:B------:R-:W-:Y:S02]  /*13e00*/  IMAD R9, R10.reuse, c[0x0][0x3ec], R0 ;  /* 0x0000fb000a097a24 */ /* 0x040fe400078e0200 */
[----:B------:R-:W-:-:S04]  /*13e10*/  IMAD.WIDE.U32 R6, R10, c[0x0][0x3e8], RZ ;  /* 0x0000fa000a067a25 */ /* 0x000fc800078e00ff */
[C---:B------:R-:W-:Y:S02]  /*13e20*/  IMAD R10, R2.reuse, c[0x0][0x48c], R3 ;  /* 0x00012300020a7a24 */ /* 0x040fe400078e0203 */
[----:B------:R-:W-:-:S04]  /*13e30*/  IMAD.WIDE.U32 R4, R2, c[0x0][0x488], R4 ;  /* 0x0001220002047a25 */ /* 0x000fc800078e0004 */
[----:B------:R-:W-:Y:S01]  /*13e40*/  @P0 IMAD.HI.U32 R2, R8, c[0x0][0x4ec], RZ ;  /* 0x00013b0008020a27 */ /* 0x000fe200078e00ff */
[----:B-1----:R-:W-:-:S03]  /*13e50*/  SHF.R.S32.HI R14, RZ, 0x1f, R16 ;  /* 0x0000001fff0e7819 */ /* 0x002fc60000011410 */
[----:B------:R-:W-:Y:S01]  /*13e60*/  IMAD.MOV.U32 R0, RZ, RZ, R8 ;  /* 0x000000ffff007224 */ /* 0x000fe200078e0008 */
[----:B------:R-:W-:Y:S01]  /*13e70*/  @P0 SHF.R.U32.HI R0, RZ, c[0x0][0x4f0], R2 ;  /* 0x00013c00ff000a19 */ /* 0x000fe20000011602 */
[----:B------:R-:W-:Y:S01]  /*13e80*/  IMAD.IADD R3, R7, 0x1, R9 ;  /* 0x0000000107037824 */ /* 0x000fe200078e0209 */
[----:B------:R-:W-:Y:S02]  /*13e90*/  IADD3 R5, R5, R10, RZ ;  /* 0x0000000a05057210 */ /* 0x000fe40007ffe0ff */
[----:B------:R-:W-:Y:S01]  /*13ea0*/  LEA R9, P0, R4, c[0x0][0x450], 0x2 ;  /* 0x0001140004097a11 */ /* 0x000fe200078010ff */
[----:B------:R-:W-:Y:S01]  /*13eb0*/  IMAD.MOV.U32 R2, RZ, RZ, R6 ;  /* 0x000000ffff027224 */ /* 0x000fe200078e0006 */
[----:B------:R-:W-:Y:S01]  /*13ec0*/  LEA.HI R14, R14, R16, RZ, 0x5 ;  /* 0x000000100e0e7211 */ /* 0x000fe200078f28ff */
[----:B------:R-:W-:Y:S01]  /*13ed0*/  IMAD R6, R11, c[0x0][0x3f0], RZ ;  /* 0x0000fc000b067a24 */ /* 0x000fe200078e02ff */
[----:B------:R-:W-:Y:S02]  /*13ee0*/  LEA.HI.X R5, R4, c[0x0][0x454], R5, 0x2, P0 ;  /* 0x0001150004057a11 */ /* 0x000fe400000f1405 */
[----:B------:R-:W-:Y:S01]  /*13ef0*/  LOP3.LUT R14, R14, 0xffffffe0, RZ, 0xc0, !PT ;  /* 0xffffffe00e0e7812 */ /* 0x000fe200078ec0ff */
[----:B------:R-:W-:Y:S01]  /*13f00*/  IMAD R10, R12, c[0x0][0x3f4], R6 ;  /* 0x0000fd000c0a7a24 */ /* 0x000fe200078e0206 */
[----:B------:R-:W-:Y:S01]  /*13f10*/  SHFL.IDX PT, R4, R9, 0x1, 0x1c1f ;  /* 0x003c1f0009047f89 */ /* 0x000fe200000e0000 */
[----:B------:R-:W-:-:S03]  /*13f20*/  IMAD.MOV R11, RZ, RZ, -R0 ;  /* 0x000000ffff0b7224 */ /* 0x000fc600078e0a00 */
[----:B------:R1:W-:Y:S01]  /*13f30*/  SHFL.IDX PT, R6, R9, RZ, 0x1c1f ;  /* 0x001c1fff09067589 */ /* 0x0003e200000e0000 */
[----:B------:R-:W-:-:S03]  /*13f40*/  IMAD.IADD R14, R16, 0x1, -R14 ;  /* 0x00000001100e7824 */ /* 0x000fc600078e0a0e */
[----:B------:R-:W2:Y:S04]  /*13f50*/  SHFL.IDX PT, R7, R5, RZ, 0x1c1f ;  /* 0x001c1fff05077589 */ /* 0x000ea800000e0000 */
[----:B------:R-:W3:Y:S01]  /*13f60*/  SHFL.IDX PT, R5, R5, 0x1, 0x1c1f ;  /* 0x003c1f0005057f89 */ /* 0x000ee200000e0000 */
[----:B------:R-:W-:Y:S01]  /*13f70*/  LOP3.LUT P0, RZ, R14, 0x3, RZ, 0xc0, !PT ;  /* 0x000000030eff7812 */ /* 0x000fe2000780c0ff */
[----:B------:R-:W-:Y:S02]  /*13f80*/  IMAD R8, R11, c[0x0][0x4e8], R8 ;  /* 0x00013a000b087a24 */ /* 0x000fe400078e0208 */
[----:B-1----:R-:W-:-:S05]  /*13f90*/  IMAD.IADD R9, R13, 0x1, R15 ;  /* 0x000000010d097824 */ /* 0x002fca00078e020f */
[C---:B------:R-:W-:Y:S02]  /*13fa0*/  IADD3 R11, R9.reuse, 0x8, RZ ;  /* 0x00000008090b7810 */ /* 0x040fe40007ffe0ff */
[----:B------:R-:W-:Y:S02]  /*13fb0*/  ISETP.GE.OR P1, PT, R9, UR4, P0 ;  /* 0x0000000409007c0c */ /* 0x000fe40008726670 */
[----:B------:R-:W-:Y:S01]  /*13fc0*/  ISETP.GE.OR P0, PT, R11, UR4, P0 ;  /* 0x000000040b007c0c */ /* 0x000fe20008706670 */
[----:B------:R-:W-:Y:S01]  /*13fd0*/  IMAD.WIDE.U32 R2, R12, c[0x0][0x3f0], R2 ;  /* 0x0000fc000c027a25 */ /* 0x000fe200078e0002 */
[----:B------:R-:W-:-:S04]  /*13fe0*/  SHF.R.S32.HI R12, RZ, 0x1f, R0 ;  /* 0x0000001fff0c7819 */ /* 0x000fc80000011400 */
[----:B------:R-:W-:Y:S01]  /*13ff0*/  IADD3 R3, R3, R10, RZ ;  /* 0x0000000a03037210 */ /* 0x000fe20007ffe0ff */
[----:B------:R-:W-:-:S04]  /*14000*/  IMAD R10, R12, c[0x0][0x3e0], RZ ;  /* 0x0000f8000c0a7a24 */ /* 0x000fc800078e02ff */
[----:B--2---:R1:W-:Y:S01]  /*14010*/  @!P1 ST.E [R6.64], R184 ;  /* 0x000000b806009985 */ /* 0x0043e2000c101906 */
[----:B------:R-:W-:-:S03]  /*14020*/  IMAD R9, R0, c[0x0][0x3e4], R10 ;  /* 0x0000f90000097a24 */ /* 0x000fc600078e020a */
[----:B---3--:R1:W-:Y:S01]  /*14030*/  @!P0 ST.E [R4.64], R65 ;  /* 0x0000004104008985 */ /* 0x0083e2000c101906 */
[----:B------:R-:W-:Y:S01]  /*14040*/  IMAD.WIDE.U32 R2, R0, c[0x0][0x3e0], R2 ;  /* 0x0000f80000027a25 */ /* 0x000fe200078e0002 */
[----:B------:R-:W-:Y:S02]  /*14050*/  SHF.R.S32.HI R0, RZ, 0x1f, R8 ;  /* 0x0000001fff007819 */ /* 0x000fe40000011408 */
[----:B------:R1:W2:Y:S01]  /*14060*/  LDS.128 R44, [R243+0x1080] ;  /* 0x00108000f32c7984 */ /* 0x0002a20000000c00 */
[----:B------:R-:W-:-:S03]  /*14070*/  SHF.R.S32.HI R13, RZ, 0x1f, R16 ;  /* 0x0000001fff0d7819 */ /* 0x000fc60000011410 */
        /* <DEDUP_REMOVED lines=23> */
[----:B------:R-:W-:-:S03]  /*141f0*/  IADD3 R15, R245, 0xc0, RZ ;  /* 0x000000c0f50f7810 */ /* 0x000fc60007ffe0ff */
[----:B------:R1:W1:Y:S08]  /*14200*/  SHFL.IDX PT, R2, R12, RZ, 0x181f ;  /* 0x00181fff0c027589 */ /* 0x00027000000e0000 */
[----:B------:R-:W-:Y:S05]  /*14210*/  @P0 BRA `(.L_x_1504) ;  /* 0x0000014000000947 */ /* 0x000fea0003800000 */
[----:B--234-:R-:W2:Y:S01]  /*14220*/  LDS.128 R28, [R243+0x80] ;  /* 0x00008000f31c7984 */ /* 0x01cea20000000c00 */
[----:B------:R-:W-:Y:S02]  /*14230*/  ISETP.GE.AND P3, PT, R245, c[0x0][0x3c8], PT ;  /* 0x0000f200f5007a0c */ /* 0x000fe40003f66270 */
[----:B------:R-:W-:Y:S01]  /*14240*/  ISETP.GE.AND P2, PT, R84, c[0x0][0x3c8], PT ;  /* 0x0000f20054007a0c */ /* 0x000fe20003f46270 */
[----:B------:R-:W3:Y:S01]  /*14250*/  LDS.128 R24, [R243+0x4080] ;  /* 0x00408000f3187984 */ /* 0x000ee20000000c00 */
[----:B------:R-:W-:-:S02]  /*14260*/  ISETP.GE.AND P1, PT, R82, c[0x0][0x3c8], PT ;  /* 0x0000f20052007a0c */ /* 0x000fc40003f26270 */
[----:B------:R-:W-:Y:S01]  /*14270*/  ISETP.GE.AND P0, PT, R15, c[0x0][0x3c8], PT ;  /* 0x0000f2000f007a0c */ /* 0x000fe20003f06270 */
[----:B------:R-:W4:Y:S04]  /*14280*/  LDS.128 R20, [R243+0x8080] ;  /* 0x00808000f3147984 */ /* 0x000f280000000c00 */
[----:B------:R-:W5:Y:S02]  /*14290*/  LDS.128 R16, [R243+0xc080] ;  /* 0x00c08000f3107984 */ /* 0x000f640000000c00 */
[CC--:B-1----:R-:W-:Y:S02]  /*142a0*/  @!P3 LEA R10, P4, R245.reuse, R0.reuse, 0x1 ;  /* 0x00000000f50ab211 */ /* 0x0c2fe400078808ff */
[----:B------:R-:W-:Y:S02]  /*142b0*/  @!P2 LEA R8, P6, R84, R0, 0x1 ;  /* 0x000000005408a211 */ /* 0x000fe400078c08ff */
[----:B------:R-:W-:-:S02]  /*142c0*/  @!P3 LEA.HI.X R11, R245, R2, R86, 0x1, P4 ;  /* 0x00000002f50bb211 */ /* 0x000fc400020f0c56 */
[-C--:B------:R-:W-:Y:S02]  /*142d0*/  @!P1 LEA R6, P5, R82, R0.reuse, 0x1 ;  /* 0x0000000052069211 */ /* 0x080fe400078a08ff */
[C---:B------:R-:W-:Y:S02]  /*142e0*/  @!P0 LEA R4, P4, R15.reuse, R0, 0x1 ;  /* 0x000000000f048211 */ /* 0x040fe400078808ff */
[-C--:B------:R-:W-:Y:S02]  /*142f0*/  @!P2 LEA.HI.X R9, R84, R2.reuse, R85, 0x1, P6 ;  /* 0x000000025409a211 */ /* 0x080fe400030f0c55 */
[-C--:B------:R-:W-:Y:S02]  /*14300*/  @!P1 LEA.HI.X R7, R82, R2.reuse, R83, 0x1, P5 ;  /* 0x0000000252079211 */ /* 0x080fe400028f0c53 */
[----:B------:R-:W-:Y:S01]  /*14310*/  @!P0 LEA.HI.X R5, R15, R2, R80, 0x1, P4 ;  /* 0x000000020f058211 */ /* 0x000fe200020f0c50 */
[----:B--2---:R1:W-:Y:S04]  /*14320*/  @!P3 ST.E.128 [R10.64], R28 ;  /* 0x0000001c0a00b985 */ /* 0x0043e8000c101d06 */
[----:B---3--:R1:W-:Y:S04]  /*14330*/  @!P2 ST.E.128 [R8.64], R24 ;  /* 0x000000180800a985 */ /* 0x0083e8000c101d06 */
[----:B----4-:R1:W-:Y:S04]  /*14340*/  @!P1 ST.E.128 [R6.64], R20 ;  /* 0x0000001406009985 */ /* 0x0103e8000c101d06 */
[----:B-----5:R1:W-:Y:S02]  /*14350*/  @!P0 ST.E.128 [R4.64], R16 ;  /* 0x0000001004008985 */ /* 0x0203e4000c101d06 */
.L_x_1504:
[----:B--234-:R-:W-:Y:S05]  /*14360*/  BSYNC B0 ;  /* 0x0000000000007941 */ /* 0x01cfea0003800000 */
.L_x_1503:
[----:B------:R-:W-:Y:S01]  /*14370*/  IADD3 R3, R13, 0x20, RZ ;  /* 0x000000200d037810 */ /* 0x000fe20007ffe0ff */
[----:B-1----:R1:W2:Y:S01]  /*14380*/  SHFL.IDX PT, R2, R12, 0x1, 0x181f ;  /* 0x00381f000c027f89 */ /* 0x0022a200000e0000 */
[----:B------:R-:W-:Y:S02]  /*14390*/  BSSY B0, `(.L_x_1505) ;  /* 0x0000014000007945 */ /* 0x000fe40003800000 */
[----:B------:R-:W-:Y:S01]  /*143a0*/  ISETP.GE.AND P0, PT, R3, UR4, PT ;  /* 0x0000000403007c0c */ /* 0x000fe2000bf06270 */
[----:B------:R1:W3:-:S12]  /*143b0*/  SHFL.IDX PT, R0, R14, 0x1, 0x181f ;  /* 0x00381f000e007f89 */ /* 0x0002d800000e0000 */
[----:B------:R-:W-:Y:S05]  /*143c0*/  @P0 BRA `(.L_x_1506) ;  /* 0x0000010000000947 */ /* 0x000fea0003800000 */
[----:B------:R-:W-:Y:S02]  /*143d0*/  ISETP.GE.AND P3, PT, R245, c[0x0][0x3c8], PT ;  /* 0x0000f200f5007a0c */ /* 0x000fe40003f66270 */
[----:B------:R-:W-:Y:S02]  /*143e0*/  ISETP.GE.AND P2, PT, R84, c[0x0][0x3c8], PT ;  /* 0x0000f20054007a0c */ /* 0x000fe40003f46270 */
[----:B------:R-:W-:Y:S02]  /*143f0*/  ISETP.GE.AND P1, PT, R82, c[0x0][0x3c8], PT ;  /* 0x0000f20052007a0c */ /* 0x000fe40003f26270 */
[----:B------:R-:W-:-:S07]  /*14400*/  ISETP.GE.AND P0, PT, R15, c[0x0][0x3c8], PT ;  /* 0x0000f2000f007a0c */ /* 0x000fce0003f06270 */
[CC--:B---3--:R-:W-:Y:S02]  /*14410*/  @!P3 LEA R10, P4, R245.reuse, R0.reuse, 0x1 ;  /* 0x00000000f50ab211 */ /* 0x0c8fe400078808ff */
[----:B------:R-:W-:Y:S02]  /*14420*/  @!P2 LEA R8, P6, R84, R0, 0x1 ;  /* 0x000000005408a211 */ /* 0x000fe400078c08ff */
[----:B--2---:R-:W-:Y:S02]  /*14430*/  @!P3 LEA.HI.X R11, R245, R2, R86, 0x1, P4 ;  /* 0x00000002f50bb211 */ /* 0x004fe400020f0c56 */
        /* <DEDUP_REMOVED lines=9> */
.L_x_1506:
[----:B------:R-:W-:Y:S05]  /*144d0*/  BSYNC B0 ;  /* 0x0000000000007941 */ /* 0x000fea0003800000 */
.L_x_1505:
[----:B------:R-:W-:Y:S01]  /*144e0*/  IADD3 R3, R13, 0x40, RZ ;  /* 0x000000400d037810 */ /* 0x000fe20007ffe0ff */
[----:B--2---:R2:W4:Y:S01]  /*144f0*/  SHFL.IDX PT, R2, R12, 0x2, 0x181f ;  /* 0x00581f000c027f89 */ /* 0x00452200000e0000 */
[----:B------:R-:W-:Y:S02]  /*14500*/  BSSY B0, `(.L_x_1507) ;  /* 0x0000014000007945 */ /* 0x000fe40003800000 */
[----:B------:R-:W-:Y:S01]  /*14510*/  ISETP.GE.AND P0, PT, R3, UR4, PT ;  /* 0x0000000403007c0c */ /* 0x000fe2000bf06270 */
[----:B---3--:R2:W3:-:S12]  /*14520*/  SHFL.IDX PT, R0, R14, 0x2, 0x181f ;  /* 0x00581f000e007f89 */ /* 0x0084d800000e0000 */
[----:B------:R-:W-:Y:S05]  /*14530*/  @P0 BRA `(.L_x_1508) ;  /* 0x0000010000000947 */ /* 0x000fea0003800000 */
[----:B------:R-:W-:Y:S02]  /*14540*/  ISETP.GE.AND P3, PT, R245, c[0x0][0x3c8], PT ;  /* 0x0000f200f5007a0c */ /* 0x000fe40003f66270 */
[----:B------:R-:W-:Y:S02]  /*14550*/  ISETP.GE.AND P2, PT, R84, c[0x0][0x3c8], PT ;  /* 0x0000f20054007a0c */ /* 0x000fe40003f46270 */
[----:B------:R-:W-:Y:S02]  /*14560*/  ISETP.GE.AND P1, PT, R82, c[0x0][0x3c8], PT ;  /* 0x0000f20052007a0c */ /* 0x000fe40003f26270 */
[----:B------:R-:W-:-:S07]  /*14570*/  ISETP.GE.AND P0, PT, R15, c[0x0][0x3c8], PT ;  /* 0x0000f2000f007a0c */ /* 0x000fce0003f06270 */
[CC--:B---3--:R-:W-:Y:S02]  /*14580*/  @!P3 LEA R10, P4, R245.reuse, R0.reuse, 0x1 ;  /* 0x00000000f50ab211 */ /* 0x0c8fe400078808ff */
[----:B------:R-:W-:Y:S02]  /*14590*/  @!P2 LEA R8, P6, R84, R0, 0x1 ;  /* 0x000000005408a211 */ /* 0x000fe400078c08ff */
[----:B----4-:R-:W-:Y:S02]  /*145a0*/  @!P3 LEA.HI.X R11, R245, R2, R86, 0x1, P4 ;  /* 0x00000002f50bb211 */ /* 0x010fe400020f0c56 */
        /* <DEDUP_REMOVED lines=9> */
.L_x_1508:
[----:B------:R-:W-:Y:S05]  /*14640*/  BSYNC B0 ;  /* 0x0000000000007941 */ /* 0x000fea0003800000 */
.L_x_1507:
[----:B------:R-:W-:Y:S01]  /*14650*/  IADD3 R3, R13, 0x60, RZ ;  /* 0x000000600d037810 */ /* 0x000fe20007ffe0ff */
[----:B----4-:R4:W1:Y:S03]  /*14660*/  SHFL.IDX PT, R2, R12, 0x3, 0x181f ;  /* 0x00781f000c027f89 */ /* 0x01086600000e0000 */
[----:B------:R-:W-:Y:S01]  /*14670*/  ISETP.GE.AND P0, PT, R3, UR4, PT ;  /* 0x0000000403007c0c */ /* 0x000fe2000bf06270 */
[----:B---3--:R4:W3:-:S12]  /*14680*/  SHFL.IDX PT, R0, R14, 0x3, 0x181f ;  /* 0x00781f000e007f89 */ /* 0x0088d800000e0000 */
[----:B------:R-:W-:Y:S05]  /*14690*/  @P0 BRA `(.L_x_1509) ;  /* 0x00000e9000000947 */ /* 0x000fea0003800000 */
[----:B------:R-:W-:Y:S02]  /*146a0*/  ISETP.GE.AND P2, PT, R245, c[0x0][0x3c8], PT ;  /* 0x0000f200f5007a0c */ /* 0x000fe40003f46270 */
[----:B------:R-:W-:Y:S02]  /*146b0*/  ISETP.GE.AND P1, PT, R84, c[0x0][0x3c8], PT ;  /* 0x0000f20054007a0c */ /* 0x000fe40003f26270 */
[----:B------:R-:W-:-:S09]  /*146c0*/  ISETP.GE.AND P0, PT, R82, c[0x0][0x3c8], PT ;  /* 0x0000f20052007a0c */ /* 0x000fd20003f06270 */
[CC--:B---3--:R-:W-:Y:S02]  /*146d0*/  @!P2 LEA R8, P5, R245.reuse, R0.reuse, 0x1 ;  /* 0x00000000f508a211 */ /* 0x0c8fe400078a08ff */
[-C--:B------:R-:W-:Y:S02]  /*146e0*/  @!P1 LEA R6, P4, R84, R0.reuse, 0x1 ;  /* 0x0000000054069211 */ /* 0x080fe400078808ff */
[----:B------:R-:W-:Y:S02]  /*146f0*/  @!P0 LEA R4, P3, R82, R0, 0x1 ;  /* 0x0000000052048211 */ /* 0x000fe400078608ff */
[-C--:B-1----:R-:W-:Y:S02]  /*14700*/  @!P2 LEA.HI.X R9, R245, R2.reuse, R86, 0x1, P5 ;  /* 0x00000002f509a211 */ /* 0x082fe400028f0c56 */
[-C--:B------:R-:W-:Y:S02]  /*14710*/  @!P1 LEA.HI.X R7, R84, R2.reuse, R85, 0x1, P4 ;  /* 0x0000000254079211 */ /* 0x080fe400020f0c55 */
[----:B------:R-:W-:Y:S01]  /*14720*/  @!P0 LEA.HI.X R5, R82, R2, R83, 0x1, P3 ;  /* 0x0000000252058211 */ /* 0x000fe200018f0c53 */
[----:B------:R1:W-:Y:S04]  /*14730*/  @!P2 ST.E.128 [R8.64], R72 ;  /* 0x000000480800a985 */ /* 0x0003e8000c101d06 */
[----:B------:R1:W-:Y:S04]  /*14740*/  @!P1 ST.E.128 [R6.64], R68 ;  /* 0x0000004406009985 */ /* 0x0003e8000c101d06 */
[----:B------:R1:W-:Y:S01]  /*14750*/  @!P0 ST.E.128 [R4.64], R64 ;  /* 0x0000004004008985 */ /* 0x0003e2000c101d06 */
[----:B------:R-:W-:-:S13]  /*14760*/  ISETP.GE.AND P0, PT, R15, c[0x0][0x3c8], PT ;  /* 0x0000f2000f007a0c */ /* 0x000fda0003f06270 */
[----:B------:R-:W-:Y:S05]  /*14770*/  @P0 BRA `(.L_x_1509) ;  /* 0x00000db000000947 */ /* 0x000fea0003800000 */
[----:B-1----:R-:W-:-:S04]  /*14780*/  LEA R4, P0, R15, R0, 0x1 ;  /* 0x000000000f047211 */ /* 0x002fc800078008ff */
[----:B------:R-:W-:-:S05]  /*14790*/  LEA.HI.X R5, R15, R2, R80, 0x1, P0 ;  /* 0x000000020f057211 */ /* 0x000fca00000f0c50 */
[----:B------:R1:W-:Y:S01]  /*147a0*/  ST.E.128 [R4.64], R76 ;  /* 0x0000004c04007985 */ /* 0x0003e2000c101d06 */
[----:B------:R-:W-:Y:S05]  /*147b0*/  BRA `(.L_x_1509) ;  /* 0x00000d7000007947 */ /* 0x000fea0003800000 */
.L_x_1501:
[----:B------:R-:W2:Y:S04]  /*147c0*/  LDL R2, [R1+0x48] ;  /* 0x0000480001027983 */ /* 0x000ea80000100800 */
[----:B------:R-:W3:Y:S04]  /*147d0*/  LDL R0, [R1+0x44] ;  /* 0x0000440001007983 */ /* 0x000ee80000100800 */
[----:B------:R-:W4:Y:S04]  /*147e0*/  LDL R4, [R1+0x40] ;  /* 0x0000400001047983 */ /* 0x000f280000100800 */
[----:B------:R-:W1:Y:S01]  /*147f0*/  S2R R3, SR_TID.X ;  /* 0x0000000000037919 */ /* 0x000e620000002100 */
[----:B------:R-:W-:Y:S01]  /*14800*/  BSSY B0, `(.L_x_1510) ;  /* 0x0000026000007945 */ /* 0x000fe20003800000 */
[----:B-1----:R-:W-:Y:S01]  /*14810*/  ISETP.GE.AND P0, PT, R3, 0x80, PT ;  /* 0x000000800300780c */ /* 0x002fe20003f06270 */
        /* <DEDUP_REMOVED lines=36> */
.L_x_1511:
[----:B------:R-:W-:Y:S05]  /*14a60*/  BSYNC B0 ;  /* 0x0000000000007941 */ /* 0x000fea0003800000 */
.L_x_1510:
[----:B------:R-:W2:Y:S01]  /*14a70*/  LDL R2, [R1+0x10] ;  /* 0x0000100001027983 */ /* 0x000ea20000100800 */
[----:B-1----:R-:W-:Y:S01]  /*14a80*/  MOV R0, c[0x0][0x4e8] ;  /* 0x00013a0000007a02 */ /* 0x002fe20000000f00 */
[----:B------:R-:W-:-:S03]  /*14a90*/  IMAD R6, R10, c[0x0][0x3f0], RZ ;  /* 0x0000fc000a067a24 */ /* 0x000fc600078e02ff */
[----:B------:R-:W-:Y:S01]  /*14aa0*/  ISETP.NE.AND P0, PT, R0, 0x1, PT ;  /* 0x000000010000780c */ /* 0x000fe20003f05270 */
[----:B------:R-:W-:Y:S02]  /*14ab0*/  IMAD R0, R9, c[0x0][0x3e8], RZ ;  /* 0x0000fa0009007a24 */ /* 0x000fe400078e02ff */
[----:B------:R-:W-:Y:S02]  /*14ac0*/  IMAD R8, R11, c[0x0][0x3f4], R6 ;  /* 0x0000fd000b087a24 */ /* 0x000fe400078e0206 */
[----:B------:R-:W-:Y:S01]  /*14ad0*/  IMAD R5, R12, c[0x0][0x3ec], R0 ;  /* 0x0000fb000c057a24 */ /* 0x000fe200078e0200 */
[----:B--2---:R-:W-:Y:S01]  /*14ae0*/  IADD3 R4, R2, R13, RZ ;  /* 0x0000000d02047210 */ /* 0x004fe20007ffe0ff */
        /* <DEDUP_REMOVED lines=22> */
[----:B------:R1:W2:Y:S02]  /*14c50*/  SHFL.IDX PT, R4, R5, RZ, 0x181f ;  /* 0x00181fff05047589 */ /* 0x0002a400000e0000 */
.L_x_1550:
[----:B------:R-:W-:Y:S05]  /*14c60*/  BRA.DIV ~URZ, `(.L_x_1513) ;  /* 0x000037927f007947 */ /* 0x000fea000b800000 */
[----:B------:R3:W4:Y:S02]  /*14c70*/  SHFL.IDX PT, R0, R13, RZ, 0x181f ;  /* 0x00181fff0d007589 */ /* 0x00072400000e0000 */
.L_x_1551:
[----:B------:R-:W5:Y:S04]  /*14c80*/  LDL.LU R3, [R1+0x40] ;  /* 0x0000400001037983 */ /* 0x000f680000300800 */
[----:B------:R-:W1:Y:S01]  /*14c90*/  S2R R6, SR_TID.X ;  /* 0x0000000000067919 */ /* 0x000e620000002100 */
[----:B------:R-:W-:-:S04]  /*14ca0*/  IMAD.MOV.U32 R14, RZ, RZ, c[0x0][0x4e8] ;  /* 0x00013a00ff0e7624 */ /* 0x000fc800078e00ff */
[----:B------:R-:W-:Y:S01]  /*14cb0*/  IMAD R14, R14, c[0x0][0x388], RZ ;  /* 0x0000e2000e0e7a24 */ /* 0x000fe200078e02ff */
[----:B-1----:R-:W-:-:S04]  /*14cc0*/  SHF.R.S32.HI R2, RZ, 0x1f, R6 ;  /* 0x0000001fff027819 */ /* 0x002fc80000011406 */
[----:B------:R-:W-:-:S04]  /*14cd0*/  LEA.HI R2, R2, R6, RZ, 0x3 ;  /* 0x0000000602027211 */ /* 0x000fc800078f18ff */
[----:B------:R-:W-:Y:S01]  /*14ce0*/  SHF.R.S32.HI R2, RZ, 0x3, R2 ;  /* 0x00000003ff027819 */ /* 0x000fe20000011402 */
[----:B------:R-:W-:Y:S04]  /*14cf0*/  BSSY B0, `(.L_x_1514) ;  /* 0x000001e000007945 */ /* 0x000fe80003800000 */
[----:B-----5:R-:W-:-:S05]  /*14d00*/  IMAD.IADD R12, R2, 0x1, R3 ;  /* 0x00000001020c7824 */ /* 0x020fca00078e0203 */
[----:B------:R-:W-:-:S13]  /*14d10*/  ISETP.GE.AND P0, PT, R12, R14, PT ;  /* 0x0000000e0c00720c */ /* 0x000fda0003f06270 */
[----:B------:R-:W-:Y:S05]  /*14d20*/  @P0 BRA `(.L_x_1515) ;  /* 0x000001a000000947 */ /* 0x000fea0003800000 */
[C---:B------:R-:W-:Y:S02]  /*14d30*/  ISETP.GE.AND P3, PT, R245.reuse, c[0x0][0x3c8], PT ;  /* 0x0000f200f5007a0c */ /* 0x040fe40003f66270 */
[C---:B------:R-:W-:Y:S02]  /*14d40*/  IADD3 R2, R245.reuse, 0x40, RZ ;  /* 0x00000040f5027810 */ /* 0x040fe40007ffe0ff */
[C---:B------:R-:W-:Y:S02]  /*14d50*/  IADD3 R17, R245.reuse, 0x80, RZ ;  /* 0x00000080f5117810 */ /* 0x040fe40007ffe0ff */
[----:B------:R-:W-:Y:S02]  /*14d60*/  ISETP.GE.AND P2, PT, R2, c[0x0][0x3c8], PT ;  /* 0x0000f20002007a0c */ /* 0x000fe40003f46270 */
[----:B------:R-:W-:Y:S02]  /*14d70*/  IADD3 R15, R245, 0xc0, RZ ;  /* 0x000000c0f50f7810 */ /* 0x000fe40007ffe0ff */
[----:B------:R-:W-:-:S02]  /*14d80*/  ISETP.GE.AND P1, PT, R17, c[0x0][0x3c8], PT ;  /* 0x0000f20011007a0c */ /* 0x000fc40003f26270 */
[----:B------:R-:W-:Y:S02]  /*14d90*/  SHF.R.S32.HI R3, RZ, 0x1f, R245 ;  /* 0x0000001fff037819 */ /* 0x000fe400000114f5 */
[----:B----4-:R-:W-:Y:S02]  /*14da0*/  @!P3 LEA R10, P4, R245, R0, 0x1 ;  /* 0x00000000f50ab211 */ /* 0x010fe400078808ff */
[----:B------:R-:W-:Y:S02]  /*14db0*/  ISETP.GE.AND P0, PT, R15, c[0x0][0x3c8], PT ;  /* 0x0000f2000f007a0c */ /* 0x000fe40003f06270 */
[C---:B--2---:R-:W-:Y:S02]  /*14dc0*/  @!P3 LEA.HI.X R11, R245.reuse, R4, R3, 0x1, P4 ;  /* 0x00000004f50bb211 */ /* 0x044fe400020f0c03 */
[----:B------:R-:W-:Y:S02]  /*14dd0*/  IADD3 R3, R245, 0x40, RZ ;  /* 0x00000040f5037810 */ /* 0x000fe40007ffe0ff */
[----:B------:R-:W-:Y:S01]  /*14de0*/  @!P2 LEA R8, P6, R2, R0, 0x1 ;  /* 0x000000000208a211 */ /* 0x000fe200078c08ff */
[----:B------:R1:W-:Y:S01]  /*14df0*/  @!P3 ST.E.128 [R10.64], RZ ;  /* 0x000000ff0a00b985 */ /* 0x0003e2000c101d06 */
[----:B------:R-:W-:-:S02]  /*14e00*/  SHF.R.S32.HI R3, RZ, 0x1f, R3 ;  /* 0x0000001fff037819 */ /* 0x000fc40000011403 */
[C---:B------:R-:W-:Y:S02]  /*14e10*/  IADD3 R18, R245.reuse, 0x80, RZ ;  /* 0x00000080f5127810 */ /* 0x040fe40007ffe0ff */
[----:B------:R-:W-:Y:S02]  /*14e20*/  IADD3 R16, R245, 0xc0, RZ ;  /* 0x000000c0f5107810 */ /* 0x000fe40007ffe0ff */
[----:B------:R-:W-:Y:S02]  /*14e30*/  @!P1 LEA R6, P5, R17, R0, 0x1 ;  /* 0x0000000011069211 */ /* 0x000fe400078a08ff */
[----:B------:R-:W-:Y:S02]  /*14e40*/  SHF.R.S32.HI R18, RZ, 0x1f, R18 ;  /* 0x0000001fff127819 */ /* 0x000fe40000011412 */
[----:B------:R-:W-:Y:S02]  /*14e50*/  @!P2 LEA.HI.X R9, R2, R4, R3, 0x1, P6 ;  /* 0x000000040209a211 */ /* 0x000fe400030f0c03 */
[----:B------:R-:W-:-:S02]  /*14e60*/  SHF.R.S32.HI R16, RZ, 0x1f, R16 ;  /* 0x0000001fff107819 */ /* 0x000fc40000011410 */
[----:B------:R-:W-:Y:S01]  /*14e70*/  @!P0 LEA R2, P4, R15, R0, 0x1 ;  /* 0x000000000f028211 */ /* 0x000fe200078808ff */
[----:B------:R1:W-:Y:S01]  /*14e80*/  @!P2 ST.E.128 [R8.64], RZ ;  /* 0x000000ff0800a985 */ /* 0x0003e2000c101d06 */
[-C--:B------:R-:W-:Y:S02]  /*14e90*/  @!P1 LEA.HI.X R7, R17, R4.reuse, R18, 0x1, P5 ;  /* 0x0000000411079211 */ /* 0x080fe400028f0c12 */
[----:B------:R-:W-:-:S03]  /*14ea0*/  @!P0 LEA.HI.X R3, R15, R4, R16, 0x1, P4 ;  /* 0x000000040f038211 */ /* 0x000fc600020f0c10 */
[----:B------:R1:W-:Y:S04]  /*14eb0*/  @!P1 ST.E.128 [R6.64], RZ ;  /* 0x000000ff06009985 */ /* 0x0003e8000c101d06 */
[----:B------:R1:W-:Y:S02]  /*14ec0*/  @!P0 ST.E.128 [R2.64], RZ ;  /* 0x000000ff02008985 */ /* 0x0003e4000c101d06 */
.L_x_1515:
[----:B------:R-:W-:Y:S05]  /*14ed0*/  BSYNC B0 ;  /* 0x0000000000007941 */ /* 0x000fea0003800000 */
.L_x_1514:
[----:B------:R-:W-:Y:S05]  /*14ee0*/  BRA.DIV ~URZ, `(.L_x_1516) ;  /* 0x000035827f007947 */ /* 0x000fea000b800000 */
[----:B--2---:R2:W1:Y:S04]  /*14ef0*/  SHFL.IDX PT, R4, R5, 0x1, 0x181f ;  /* 0x00381f0005047f89 */ /* 0x00446800000e0000 */
[----:B----4-:R2:W4:Y:S02]  /*14f00*/  SHFL.IDX PT, R0, R13, 0x1, 0x181f ;  /* 0x00381f000d007f89 */ /* 0x01052400000e0000 */
.L_x_1552:
[----:B-1----:R-:W-:Y:S01]  /*14f10*/  IADD3 R2, R12, 0x20, RZ ;  /* 0x000000200c027810 */ /* 0x002fe20007ffe0ff */
[----:B------:R-:W-:Y:S03]  /*14f20*/  BSSY B0, `(.L_x_1517) ;  /* 0x000001d000007945 */ /* 0x000fe60003800000 */
[----:B------:R-:W-:-:S13]  /*14f30*/  ISETP.GE.AND P0, PT, R2, R14, PT ;  /* 0x0000000e0200720c */ /* 0x000fda0003f06270 */
[----:B------:R-:W-:Y:S05]  /*14f40*/  @P0 BRA `(.L_x_1518) ;  /* 0x000001a000000947 */ /* 0x000fea0003800000 */
[C---:B------:R-:W-:Y:S02]  /*14f50*/  IADD3 R3, R245.reuse, 0x40, RZ ;  /* 0x00000040f5037810 */ /* 0x040fe40007ffe0ff */
[C---:B------:R-:W-:Y:S02]  /*14f60*/  ISETP.GE.AND P3, PT, R245.reuse, c[0x0][0x3c8], PT ;  /* 0x0000f200f5007a0c */ /* 0x040fe40003f66270 */
[C---:B------:R-:W-:Y:S02]  /*14f70*/  IADD3 R17, R245.reuse, 0x80, RZ ;  /* 0x00000080f5117810 */ /* 0x040fe40007ffe0ff */
[----:B------:R-:W-:Y:S02]  /*14f80*/  IADD3 R15, R245, 0xc0, RZ ;  /* 0x000000c0f50f7810 */ /* 0x000fe40007ffe0ff */
[----:B------:R-:W-:Y:S02]  /*14f90*/  ISETP.GE.AND P2, PT, R3, c[0x0][0x3c8], PT ;  /* 0x0000f20003007a0c */ /* 0x000fe40003f46270 */
[----:B------:R-:W-:-:S02]  /*14fa0*/  ISETP.GE.AND P1, PT, R17, c[0x0][0x3c8], PT ;  /* 0x0000f20011007a0c */ /* 0x000fc40003f26270 */
[----:B------:R-:W-:Y:S02]  /*14fb0*/  ISETP.GE.AND P0, PT, R15, c[0x0][0x3c8], PT ;  /* 0x0000f2000f007a0c */ /* 0x000fe40003f06270 */
[----:B------:R-:W-:Y:S02]  /*14fc0*/  SHF.R.S32.HI R6, RZ, 0x1f, R245 ;  /* 0x0000001fff067819 */ /* 0x000fe400000114f5 */
[C---:B----4-:R-:W-:Y:S02]  /*14fd0*/  @!P3 LEA R10, P4, R245.reuse, R0, 0x1 ;  /* 0x00000000f50ab211 */ /* 0x050fe400078808ff */
[C---:B------:R-:W-:Y:S02]  /*14fe0*/  IADD3 R19, R245.reuse, 0x40, RZ ;  /* 0x00000040f5137810 */ /* 0x040fe40007ffe0ff */
[C---:B------:R-:W-:Y:S02]  /*14ff0*/  IADD3 R18, R245.reuse, 0x80, RZ ;  /* 0x00000080f5127810 */ /* 0x040fe40007ffe0ff */
[----:B------:R-:W-:-:S02]  /*15000*/  IADD3 R16, R245, 0xc0, RZ ;  /* 0x000000c0f5107810 */ /* 0x000fc40007ffe0ff */
[----:B------:R-:W-:Y:S02]  /*15010*/  @!P2 LEA R8, P6, R3, R0, 0x1 ;  /* 0x000000000308a211 */ /* 0x000fe400078c08ff */
[----:B------:R-:W-:Y:S02]  /*15020*/  @!P3 LEA.HI.X R11, R245, R4, R6, 0x1, P4 ;  /* 0x00000004f50bb211 */ /* 0x000fe400020f0c06 */
[----:B------:R-:W-:Y:S02]  /*15030*/  SHF.R.S32.HI R19, RZ, 0x1f, R19 ;  /* 0x0000001fff137819 */ /* 0x000fe40000011413 */
[----:B------:R-:W-:Y:S01]  /*15040*/  @!P1 LEA R6, P5, R17, R0, 0x1 ;  /* 0x0000000011069211 */ /* 0x000fe200078a08ff */
[----:B------:R1:W-:Y:S01]  /*15050*/  @!P3 ST.E.128 [R10.64], RZ ;  /* 0x000000ff0a00b985 */ /* 0x0003e2000c101d06 */
[----:B------:R-:W-:Y:S02]  /*15060*/  SHF.R.S32.HI R18, RZ, 0x1f, R18 ;  /* 0x0000001fff127819 */ /* 0x000fe40000011412 */
[----:B------:R-:W-:-:S02]  /*15070*/  SHF.R.S32.HI R16, RZ, 0x1f, R16 ;  /* 0x0000001fff107819 */ /* 0x000fc40000011410 */
[----:B------:R-:W-:Y:S02]  /*15080*/  @!P0 LEA R2, P4, R15, R0, 0x1 ;  /* 0x000000000f028211 */ /* 0x000fe400078808ff */
[-C--:B------:R-:W-:Y:S02]  /*15090*/  @!P2 LEA.HI.X R9, R3, R4.reuse, R19, 0x1, P6 ;  /* 0x000000040309a211 */ /* 0x080fe400030f0c13 */
[-C--:B------:R-:W-:Y:S02]  /*150a0*/  @!P1 LEA.HI.X R7, R17, R4.reuse, R18, 0x1, P5 ;  /* 0x0000000411079211 */ /* 0x080fe400028f0c12 */
[----:B------:R-:W-:Y:S01]  /*150b0*/  @!P0 LEA.HI.X R3, R15, R4, R16, 0x1, P4 ;  /* 0x000000040f038211 */ /* 0x000fe200020f0c10 */
[----:B------:R1:W-:Y:S04]  /*150c0*/  @!P2 ST.E.128 [R8.64], RZ ;  /* 0x000000ff0800a985 */ /* 0x0003e8000c101d06 */
[----:B------:R1:W-:Y:S04]  /*150d0*/  @!P1 ST.E.128 [R6.64], RZ ;  /* 0x000000ff06009985 */ /* 0x0003e8000c101d06 */
[----:B------:R1:W-:Y:S02]  /*150e0*/  @!P0 ST.E.128 [R2.64], RZ ;  /* 0x000000ff02008985 */ /* 0x0003e4000c101d06 */
.L_x_1518:
[----:B------:R-:W-:Y:S05]  /*150f0*/  BSYNC B0 ;  /* 0x0000000000007941 */ /* 0x000fea0003800000 */
.L_x_1517:
[----:B------:R-:W-:Y:S05]  /*15100*/  BRA.DIV ~URZ, `(.L_x_1519) ;  /* 0x000034527f007947 */ /* 0x000fea000b800000 */
[----:B------:R1:W2:Y:S02]  /*15110*/  SHFL.IDX PT, R4, R5, 0x2, 0x181f ;  /* 0x00581f0005047f89 */ /* 0x0002a400000e0000 */
.L_x_1553:
[----:B------:R-:W-:Y:S05]  /*15120*/  BRA.DIV ~URZ, `(.L_x_1520) ;  /* 0x000034b27f007947 */ /* 0x000fea000b800000 */
[----:B----4-:R4:W1:Y:S02]  /*15130*/  SHFL.IDX PT, R0, R13, 0x2, 0x181f ;  /* 0x00581f000d007f89 */ /* 0x01086400000e0000 */
.L_x_1554:
        /* <DEDUP_REMOVED lines=12> */
[C---:B------:R-:W-:Y:S02]  /*15200*/  @!P3 LEA R10, P4, R245.reuse, R0, 0x1 ;  /* 0x00000000f50ab211 */ /* 0x040fe400078808ff */
[C---:B------:R-:W-:Y:S02]  /*15210*/  IADD3 R19, R245.reuse, 0x40, RZ ;  /* 0x00000040f5137810 */ /* 0x040fe40007ffe0ff */
[C---:B------:R-:W-:Y:S02]  /*15220*/  IADD3 R18, R245.reuse, 0x80, RZ ;  /* 0x00000080f5127810 */ /* 0x040fe40007ffe0ff */
[----:B------:R-:W-:-:S02]  /*15230*/  IADD3 R16, R245, 0xc0, RZ ;  /* 0x000000c0f5107810 */ /* 0x000fc40007ffe0ff */
[----:B------:R-:W-:Y:S02]  /*15240*/  @!P2 LEA R8, P6, R3, R0, 0x1 ;  /* 0x000000000308a211 */ /* 0x000fe400078c08ff */
[----:B--2---:R-:W-:Y:S02]  /*15250*/  @!P3 LEA.HI.X R11, R245, R4, R6, 0x1, P4 ;  /* 0x00000004f50bb211 */ /* 0x004fe400020f0c06 */
        /* <DEDUP_REMOVED lines=12> */
.L_x_1522:
[----:B------:R-:W-:Y:S05]  /*15320*/  BSYNC B0 ;  /* 0x0000000000007941 */ /* 0x000fea0003800000 */
.L_x_1521:
[----:B------:R-:W-:Y:S05]  /*15330*/  BRA.DIV ~URZ, `(.L_x_1523) ;  /* 0x000033227f007947 */ /* 0x000fea000b800000 */
[----:B--2---:R2:W1:Y:S04]  /*15340*/  SHFL.IDX PT, R4, R5, 0x3, 0x181f ;  /* 0x00781f0005047f89 */ /* 0x00446800000e0000 */
[----:B------:R2:W3:Y:S02]  /*15350*/  SHFL.IDX PT, R0, R13, 0x3, 0x181f ;  /* 0x00781f000d007f89 */ /* 0x0004e400000e0000 */
.L_x_1555:
[----:B-1----:R-:W-:-:S04]  /*15360*/  IADD3 R2, R12, 0x60, RZ ;  /* 0x000000600c027810 */ /* 0x002fc80007ffe0ff */
[----:B------:R-:W-:-:S13]  /*15370*/  ISETP.GE.AND P0, PT, R2, R14, PT ;  /* 0x0000000e0200720c */ /* 0x000fda0003f06270 */
[----:B------:R-:W-:Y:S05]  /*15380*/  @P0 BRA `(.L_x_1509) ;  /* 0x000001a000000947 */ /* 0x000fea0003800000 */
[C---:B------:R-:W-:Y:S02]  /*15390*/  IADD3 R3, R245.reuse, 0x40, RZ ;  /* 0x00000040f5037810 */ /* 0x040fe40007ffe0ff */
[C---:B------:R-:W-:Y:S02]  /*153a0*/  ISETP.GE.AND P3, PT, R245.reuse, c[0x0][0x3c8], PT ;  /* 0x0000f200f5007a0c */ /* 0x040fe40003f66270 */
[C---:B------:R-:W-:Y:S02]  /*153b0*/  IADD3 R15, R245.reuse, 0x80, RZ ;  /* 0x00000080f50f7810 */ /* 0x040fe40007ffe0ff */
[----:B--2---:R-:W-:Y:S02]  /*153c0*/  IADD3 R5, R245, 0xc0, RZ ;  /* 0x000000c0f5057810 */ /* 0x004fe40007ffe0ff */
[----:B------:R-:W-:Y:S02]  /*153d0*/  ISETP.GE.AND P2, PT, R3, c[0x0][0x3c8], PT ;  /* 0x0000f20003007a0c */ /* 0x000fe40003f46270 */
[----:B------:R-:W-:-:S02]  /*153e0*/  ISETP.GE.AND P1, PT, R15, c[0x0][0x3c8], PT ;  /* 0x0000f2000f007a0c */ /* 0x000fc40003f26270 */
[----:B------:R-:W-:Y:S02]  /*153f0*/  ISETP.GE.AND P0, PT, R5, c[0x0][0x3c8], PT ;  /* 0x0000f20005007a0c */ /* 0x000fe40003f06270 */
[----:B------:R-:W-:Y:S02]  /*15400*/  SHF.R.S32.HI R6, RZ, 0x1f, R245 ;  /* 0x0000001fff067819 */ /* 0x000fe400000114f5 */
[C---:B---3--:R-:W-:Y:S02]  /*15410*/  @!P3 LEA R10, P4, R245.reuse, R0, 0x1 ;  /* 0x00000000f50ab211 */ /* 0x048fe400078808ff */
[C---:B------:R-:W-:Y:S02]  /*15420*/  IADD3 R17, R245.reuse, 0x40, RZ ;  /* 0x00000040f5117810 */ /* 0x040fe40007ffe0ff */
[C---:B------:R-:W-:Y:S02]  /*15430*/  IADD3 R16, R245.reuse, 0x80, RZ ;  /* 0x00000080f5107810 */ /* 0x040fe40007ffe0ff */
[----:B----4-:R-:W-:-:S02]  /*15440*/  IADD3 R13, R245, 0xc0, RZ ;  /* 0x000000c0f50d7810 */ /* 0x010fc40007ffe0ff */
        /* <DEDUP_REMOVED lines=14> */
.L_x_1509:
[----:B------:R-:W-:Y:S05]  /*15530*/  BSYNC B1 ;  /* 0x0000000000017941 */ /* 0x000fea0003800000 */
.L_x_1500:
[----:B---3--:R-:W3:Y:S02]  /*15540*/  LDL R0, [R1+0x78] ;  /* 0x0000780001007983 */ /* 0x008ee40000100800 */
        /* <DEDUP_REMOVED lines=8> */
[----:B---3--:R3:W2:Y:S02]  /*155d0*/  SHFL.IDX PT, R0, R81, RZ, 0x1f ;  /* 0x00001fff51007589 */ /* 0x0086a400000e0000 */
.L_x_1556:
[----:B-1----:R-:W1:Y:S01]  /*155e0*/  S2R R2, SR_TID.X ;  /* 0x0000000000027919 */ /* 0x002e620000002100 */
[----:B------:R-:W-:Y:S03]  /*155f0*/  WARPSYNC 0xffffffff ;  /* 0xffffffff00007948 */ /* 0x000fe60003800000 */
[----:B------:R-:W-:Y:S06]  /*15600*/  BAR.SYNC.DEFER_BLOCKING 0x4, 0x100 ;  /* 0x0104000000007b1d */ /* 0x000fec0000010000 */
[----:B--2---:R2:W-:Y:S01]  /*15610*/  STL [R1+0x54], R0 ;  /* 0x0000540001007387 */ /* 0x0045e20000100800 */
[----:B-1----:R-:W-:-:S13]  /*15620*/  LOP3.LUT P0, RZ, R2, 0xff, RZ, 0xc0, !PT ;  /* 0x000000ff02ff7812 */ /* 0x002fda000780c0ff */
[----:B------:R2:W-:Y:S04]  /*15630*/  @!P0 STS [0x28100], R81 ;  /* 0x02810051ff008388 */ /* 0x0005e80000000800 */
[----:B------:R-:W-:Y:S06]  /*15640*/  BAR.ARV 0x5, 0x100 ;  /* 0x0144000000007b1d */ /* 0x000fec0000002000 */
.L_x_1524:
[----:B--23--:R-:W2:Y:S02]  /*15650*/  LDL R0, [R1+0x54] ;  /* 0x0000540001007983 */ /* 0x00cea40000100800 */
[----:B--2---:R-:W-:-:S13]  /*15660*/  ISETP.GE.AND P0, PT, R0, c[0x0][0x538], PT ;  /* 0x00014e0000007a0c */ /* 0x004fda0003f06270 */
[----:B-1--4-:R-:W-:Y:S01]  /*15670*/  @P0 CALL.REL.NOINC `(.L_x_1526) ;  /* 0x0000001000000944 */ /* 0x012fe20003c00000 */
[----:B------:R-:W-:Y:S05]  /*15680*/  BRA `(.L_x_1527) ;  /* 0xfffeb22000007947 */ /* 0x000fea000383ffff */
.L_x_1526:
[----:B------:R-:W-:Y:S05]  /*15690*/  EXIT ;  /* 0x000000000000794d */ /* 0x000fea0003800000 */
.L_x_1458:
[----:B------:R1:W-:Y:S01]  /*156a0*/  STL [R1], RZ ;  /* 0x000000ff01007387 */ /* 0x0003e20000100800 */
[----:B------:R-:W-:Y:S01]  /*156b0*/  IMAD.MOV.U32 R44, RZ, RZ, R5 ;  /* 0x000000ffff2c7224 */ /* 0x000fe200078e0005 */
[----:B------:R-:W-:Y:S02]  /*156c0*/  MOV R3, 0x181f ;  /* 0x0000181f00037802 */ /* 0x000fe40000000f00 */
[----:B------:R-:W-:Y:S02]  /*156d0*/  MOV R2, 0x156f0 ;  /* 0x000156f000027802 */ /* 0x000fe40000000f00 */
[----:B-1---5:R-:W-:Y:S05]  /*156e0*/  CALL.REL.NOINC `($__internal_8_$__cuda_sm70_shflsync_idx_p) ;  /* 0x0000313000007944 */ /* 0x022fea0003c00000 */
[----:B-----5:R-:W-:Y:S01]  /*156f0*/  MOV R4, R44 ;  /* 0x0000002c00047202 */ /* 0x020fe20000000f00 */
[----:B-1----:R-:W-:Y:S05]  /*15700*/  BRA `(.L_x_1528) ;  /* 0xfffebe5000007947 */ /* 0x002fea000383ffff */
.L_x_1459:
[----:B------:R3:W-:Y:S01]  /*15710*/  STL [R1], RZ ;  /* 0x000000ff01007387 */ /* 0x0007e20000100800 */
[----:B------:R-:W-:Y:S01]  /*15720*/  IMAD.MOV.U32 R44, RZ, RZ, R13 ;  /* 0x000000ffff2c7224 */ /* 0x000fe200078e000d */
[----:B------:R-:W-:Y:S02]  /*15730*/  MOV R3, 0x181f ;  /* 0x0000181f00037802 */ /* 0x000fe40000000f00 */
[----:B------:R-:W-:Y:S02]  /*15740*/  MOV R2, 0x15760 ;  /* 0x0001576000027802 */ /* 0x000fe40000000f00 */
[----:B-123-5:R-:W-:Y:S05]  /*15750*/  CALL.REL.NOINC `($__internal_8_$__cuda_sm70_shflsync_idx_p) ;  /* 0x000030c000007944 */ /* 0x02efea0003c00000 */
[----:B-----5:R-:W-:Y:S01]  /*15760*/  MOV R0, R44 ;  /* 0x0000002c00007202 */ /* 0x020fe20000000f00 */
[----:B-1----:R-:W-:Y:S05]  /*15770*/  BRA `(.L_x_1529) ;  /* 0xfffebe0000007947 */ /* 0x002fea000383ffff */
.L_x_1462:
[----:B----4-:R-:W-:Y:S01]  /*15780*/  MOV R0, 0x1 ;  /* 0x0000000100007802 */ /* 0x010fe20000000f00 */
[----:B------:R-:W-:Y:S01]  /*15790*/  IMAD.MOV.U32 R44, RZ, RZ, R5 ;  /* 0x000000ffff2c7224 */ /* 0x000fe200078e0005 */
[----:B-1----:R-:W-:Y:S01]  /*157a0*/  MOV R2, 0x157e0 ;  /* 0x000157e000027802 */ /* 0x002fe20000000f00 */
[----:B------:R-:W-:-:S02]  /*157b0*/  IMAD.MOV.U32 R3, RZ, RZ, 0x181f ;  /* 0x0000181fff037424 */ /* 0x000fc400078e00ff */
[----:B------:R1:W-:Y:S04]  /*157c0*/  STL [R1], R0 ;  /* 0x0000000001007387 */ /* 0x0003e80000100800 */
[----:B-12--5:R-:W-:Y:S05]  /*157d0*/  CALL.REL.NOINC `($__internal_8_$__cuda_sm70_shflsync_idx_p) ;  /* 0x0000304000007944 */ /* 0x026fea0003c00000 */
[----:B-----5:R-:W-:Y:S01]  /*157e0*/  MOV R0, 0x1 ;  /* 0x0000000100007802 */ /* 0x020fe20000000f00 */
[----:B------:R-:W-:Y:S01]  /*157f0*/  IMAD.MOV.U32 R4, RZ, RZ, R44 ;  /* 0x000000ffff047224 */ /* 0x000fe200078e002c */
[----:B------:R-:W-:Y:S01]  /*15800*/  MOV R3, 0x181f ;  /* 0x0000181f00037802 */ /* 0x000fe20000000f00 */
[----:B------:R-:W-:Y:S01]  /*15810*/  IMAD.MOV.U32 R44, RZ, RZ, R13 ;  /* 0x000000ffff2c7224 */ /* 0x000fe200078e000d */
[----:B------:R-:W-:Y:S01]  /*15820*/  MOV R2, 0x15850 ;  /* 0x0001585000027802 */ /* 0x000fe20000000f00 */
[----:B------:R2:W-:Y:S04]  /*15830*/  STL [R1], R0 ;  /* 0x0000000001007387 */ /* 0x0005e80000100800 */
[----:B-12---:R-:W-:Y:S05]  /*15840*/  CALL.REL.NOINC `($__internal_8_$__cuda_sm70_shflsync_idx_p) ;  /* 0x00002fd000007944 */ /* 0x006fea0003c00000 */
[----:B-----5:R-:W-:Y:S01]  /*15850*/  MOV R0, R44 ;  /* 0x0000002c00007202 */ /* 0x020fe20000000f00 */
[----:B-1----:R-:W-:Y:S05]  /*15860*/  BRA `(.L_x_1530) ;  /* 0xfffebf9000007947 */ /* 0x002fea000383ffff */
.L_x_1465:
[----:B----4-:R-:W-:Y:S01]  /*15870*/  MOV R0, 0x2 ;  /* 0x0000000200007802 */ /* 0x010fe20000000f00 */
[----:B------:R-:W-:Y:S01]  /*15880*/  IMAD.MOV.U32 R44, RZ, RZ, R5 ;  /* 0x000000ffff2c7224 */ /* 0x000fe200078e0005 */
[----:B-1----:R-:W-:Y:S01]  /*15890*/  MOV R2, 0x158d0 ;  /* 0x000158d000027802 */ /* 0x002fe20000000f00 */
[----:B------:R-:W-:Y:S02]  /*158a0*/  IMAD.MOV.U32 R3, RZ, RZ, 0x181f ;  /* 0x0000181fff037424 */ /* 0x000fe400078e00ff */
[----:B------:R1:W-:Y:S04]  /*158b0*/  STL [R1], R0 ;  /* 0x0000000001007387 */ /* 0x0003e80000100800 */
[----:B-123-5:R-:W-:Y:S05]  /*158c0*/  CALL.REL.NOINC `($__internal_8_$__cuda_sm70_shflsync_idx_p) ;  /* 0x00002f5000007944 */ /* 0x02efea0003c00000 */
[----:B-----5:R-:W-:Y:S01]  /*158d0*/  MOV R4, R44 ;  /* 0x0000002c00047202 */ /* 0x020fe20000000f00 */
[----:B-1----:R-:W-:Y:S05]  /*158e0*/  BRA `(.L_x_1531) ;  /* 0xfffec11000007947 */ /* 0x002fea000383ffff */
.L_x_1466:
[----:B----4-:R-:W-:Y:S01]  /*158f0*/  MOV R0, 0x2 ;  /* 0x0000000200007802 */ /* 0x010fe20000000f00 */
[----:B------:R-:W-:Y:S01]  /*15900*/  IMAD.MOV.U32 R44, RZ, RZ, R13 ;  /* 0x000000ffff2c7224 */ /* 0x000fe200078e000d */
[----:B-1----:R-:W-:Y:S01]  /*15910*/  MOV R2, 0x15950 ;  /* 0x0001595000027802 */ /* 0x002fe20000000f00 */
[----:B------:R-:W-:-:S02]  /*15920*/  IMAD.MOV.U32 R3, RZ, RZ, 0x181f ;  /* 0x0000181fff037424 */ /* 0x000fc400078e00ff */
[----:B------:R1:W-:Y:S04]  /*15930*/  STL [R1], R0 ;  /* 0x0000000001007387 */ /* 0x0003e80000100800 */
[----:B-123-5:R-:W-:Y:S05]  /*15940*/  CALL.REL.NOINC `($__internal_8_$__cuda_sm70_shflsync_idx_p) ;  /* 0x00002ed000007944 */ /* 0x02efea0003c00000 */
[----:B-----5:R-:W-:Y:S01]  /*15950*/  MOV R0, R44 ;  /* 0x0000002c00007202 */ /* 0x020fe20000000f00 */
[----:B-1----:R-:W-:Y:S05]  /*15960*/  BRA `(.L_x_1532) ;  /* 0xfffec0b000007947 */ /* 0x002fea000383ffff */
.L_x_1469:
[----:B--2---:R-:W-:Y:S01]  /*15970*/  MOV R0, 0x3 ;  /* 0x0000000300007802 */ /* 0x004fe20000000f00 */
[----:B------:R-:W-:Y:S01]  /*15980*/  IMAD.MOV.U32 R44, RZ, RZ, R5 ;  /* 0x000000ffff2c7224 */ /* 0x000fe200078e0005 */
[----:B-1----:R-:W-:Y:S01]  /*15990*/  MOV R2, 0x159d0 ;  /* 0x000159d000027802 */ /* 0x002fe20000000f00 */
[----:B------:R-:W-:Y:S02]  /*159a0*/  IMAD.MOV.U32 R3, RZ, RZ, 0x181f ;  /* 0x0000181fff037424 */ /* 0x000fe400078e00ff */
[----:B------:R1:W-:Y:S04]  /*159b0*/  STL [R1], R0 ;  /* 0x0000000001007387 */ /* 0x0003e80000100800 */
[----:B-1-345:R-:W-:Y:S05]  /*159c0*/  CALL.REL.NOINC `($__internal_8_$__cuda_sm70_shflsync_idx_p) ;  /* 0x00002e5000007944 */ /* 0x03afea0003c00000 */
        /* <DEDUP_REMOVED lines=9> */
.L_x_1472:
[----:B------:R1:W-:Y:S01]  /*15a60*/  STL [R1], RZ ;  /* 0x000000ff01007387 */ /* 0x0003e20000100800 */
[----:B------:R-:W-:Y:S01]  /*15a70*/  IMAD.MOV.U32 R44, RZ, RZ, R22 ;  /* 0x000000ffff2c7224 */ /* 0x000fe200078e0016 */
[----:B------:R-:W-:-:S02]  /*15a80*/  MOV R3, 0x181f ;  /* 0x0000181f00037802 */ /* 0x000fc40000000f00 */
[----:B------:R-:W-:Y:S02]  /*15a90*/  MOV R2, 0x15ab0 ;  /* 0x00015ab000027802 */ /* 0x000fe40000000f00 */
[----:B-1----:R-:W-:Y:S05]  /*15aa0*/  CALL.REL.NOINC `($__internal_8_$__cuda_sm70_shflsync_idx_p) ;  /* 0x00002d7000007944 */ /* 0x002fea0003c00000 */
[----:B-----5:R-:W-:Y:S01]  /*15ab0*/  MOV R4, R44 ;  /* 0x0000002c00047202 */ /* 0x020fe20000000f00 */
[----:B-1----:R-:W-:Y:S05]  /*15ac0*/  BRA `(.L_x_1534) ;  /* 0xfffeec4000007947 */ /* 0x002fea000383ffff */
.L_x_1473:
[----:B------:R3:W-:Y:S01]  /*15ad0*/  STL [R1], RZ ;  /* 0x000000ff01007387 */ /* 0x0007e20000100800 */
[----:B------:R-:W-:Y:S01]  /*15ae0*/  IMAD.MOV.U32 R44, RZ, RZ, R23 ;  /* 0x000000ffff2c7224 */ /* 0x000fe200078e0017 */
[----:B------:R-:W-:Y:S02]  /*15af0*/  MOV R3, 0x181f ;  /* 0x0000181f00037802 */ /* 0x000fe40000000f00 */
[----:B------:R-:W-:Y:S02]  /*15b00*/  MOV R2, 0x15b20 ;  /* 0x00015b2000027802 */ /* 0x000fe40000000f00 */
[----:B-123--:R-:W-:Y:S05]  /*15b10*/  CALL.REL.NOINC `($__internal_8_$__cuda_sm70_shflsync_idx_p) ;  /* 0x00002d0000007944 */ /* 0x00efea0003c00000 */
[C---:B-----5:R-:W-:Y:S02]  /*15b20*/  IADD3 R0, R245.reuse, 0x40, RZ ;  /* 0x00000040f5007810 */ /* 0x060fe40007ffe0ff */
[----:B------:R-:W-:Y:S02]  /*15b30*/  IADD3 R8, P0, R44, R156, RZ ;  /* 0x0000009c2c087210 */ /* 0x000fe40007f1e0ff */
[----:B------:R-:W-:Y:S02]  /*15b40*/  ISETP.GE.AND P2, PT, R0, c[0x0][0x1d4], PT ;  /* 0x0000750000007a0c */ /* 0x000fe40003f46270 */
[----:B------:R-:W-:Y:S01]  /*15b50*/  IADD3 R0, R245, 0xc0, RZ ;  /* 0x000000c0f5007810 */ /* 0x000fe20007ffe0ff */
[----:B------:R-:W-:Y:S01]  /*15b60*/  IMAD.X R9, R4, 0x1, R133, P0 ;  /* 0x0000000104097824 */ /* 0x000fe200000e0685 */
[----:B------:R-:W-:-:S02]  /*15b70*/  IADD3 R10, P1, R44, R155, RZ ;  /* 0x0000009b2c0a7210 */ /* 0x000fc40007f3e0ff */
[----:B------:R-:W-:Y:S01]  /*15b80*/  ISETP.GE.AND P0, PT, R0, c[0x0][0x1d4], PT ;  /* 0x0000750000007a0c */ /* 0x000fe20003f06270 */
[----:B------:R-:W-:Y:S01]  /*15b90*/  IMAD.MOV.U32 R0, RZ, RZ, 0x1 ;  /* 0x00000001ff007424 */ /* 0x000fe200078e00ff */
[C---:B------:R-:W-:Y:S01]  /*15ba0*/  IADD3 R5, R245.reuse, 0x80, RZ ;  /* 0x00000080f5057810 */ /* 0x040fe20007ffe0ff */
[----:B------:R-:W-:Y:S01]  /*15bb0*/  IMAD.X R11, R4, 0x1, R132, P1 ;  /* 0x00000001040b7824 */ /* 0x000fe200008e0684 */
[----:B------:R-:W-:Y:S02]  /*15bc0*/  ISETP.GE.AND P3, PT, R245, c[0x0][0x1d4], PT ;  /* 0x00007500f5007a0c */ /* 0x000fe40003f66270 */
[----:B------:R2:W-:Y:S01]  /*15bd0*/  STL [R1], R0 ;  /* 0x0000000001007387 */ /* 0x0005e20000100800 */
[----:B------:R-:W-:Y:S02]  /*15be0*/  ISETP.GE.AND P1, PT, R5, c[0x0][0x1d4], PT ;  /* 0x0000750005007a0c */ /* 0x000fe40003f26270 */
[C---:B------:R-:W-:Y:S02]  /*15bf0*/  IADD3 R6, P5, R44.reuse, R157, RZ ;  /* 0x0000009d2c067210 */ /* 0x040fe40007fbe0ff */
[----:B------:R-:W-:Y:S01]  /*15c00*/  IADD3 R2, P4, R44, R158, RZ ;  /* 0x0000009e2c027210 */ /* 0x000fe20007f9e0ff */
[----:B------:R-:W-:Y:S01]  /*15c10*/  IMAD.MOV.U32 R44, RZ, RZ, R22 ;  /* 0x000000ffff2c7224 */ /* 0x000fe200078e0016 */
[----:B------:R-:W-:Y:S01]  /*15c20*/  SEL R5, RZ, 0x10, P3 ;  /* 0x00000010ff057807 */ /* 0x000fe20001800000 */
[C---:B------:R-:W-:Y:S01]  /*15c30*/  IMAD.X R7, R4.reuse, 0x1, R134, P5 ;  /* 0x0000000104077824 */ /* 0x040fe200028e0686 */
[----:B------:R-:W-:Y:S01]  /*15c40*/  SEL R14, RZ, 0x10, P2 ;  /* 0x00000010ff0e7807 */ /* 0x000fe20001000000 */
[----:B------:R-:W-:Y:S01]  /*15c50*/  IMAD.X R3, R4, 0x1, R152, P4 ;  /* 0x0000000104037824 */ /* 0x000fe200020e0698 */
[----:B------:R-:W-:Y:S01]  /*15c60*/  @!PT LDS RZ, [RZ] ;  /* 0x00000000fffff984 */ /* 0x000fe20000000800 */
[----:B------:R-:W-:Y:S01]  /*15c70*/  @!PT LDS RZ, [RZ] ;  /* 0x00000000fffff984 */ /* 0x000fe20000000800 */
[----:B------:R-:W-:Y:S01]  /*15c80*/  @!PT LDS RZ, [RZ] ;  /* 0x00000000fffff984 */ /* 0x000fe20000000800 */
[----:B------:R2:W-:Y:S01]  /*15c90*/  LDGSTS.E.BYPASS.LTC128B.128 [R243+0xc100], [R10.64], !P3 ;  /* 0x0c1000000af37fae */ /* 0x0005e2000d901d46 */
[----:B------:R-:W-:-:S02]  /*15ca0*/  SEL R13, RZ, 0x10, P1 ;  /* 0x00000010ff0d7807 */ /* 0x000fc40000800000 */
[----:B------:R-:W-:Y:S01]  /*15cb0*/  SEL R12, RZ, 0x10, P0 ;  /* 0x00000010ff0c7807 */ /* 0x000fe20000000000 */
[----:B------:R2:W-:Y:S04]  /*15cc0*/  LDGSTS.E.BYPASS.LTC128B.128 [R243+0xf100], [R8.64], !P2 ;  /* 0x0f10000008f37fae */ /* 0x0005e8000d101d46 */
[----:B------:R2:W-:Y:S04]  /*15cd0*/  LDGSTS.E.BYPASS.LTC128B.128 [R243+0x12100], [R6.64], !P1 ;  /* 0x1210000006f37fae */ /* 0x0005e8000c901d46 */
[----:B------:R3:W-:Y:S02]  /*15ce0*/  LDGSTS.E.BYPASS.LTC128B.128 [R243+0x15100], [R2.64], !P0 ;  /* 0x1510000002f37fae */ /* 0x0007e4000c101d46 */
[----:B---3--:R-:W-:Y:S01]  /*15cf0*/  IMAD.MOV.U32 R3, RZ, RZ, 0x181f ;  /* 0x0000181fff037424 */ /* 0x008fe200078e00ff */
[----:B------:R-:W-:-:S02]  /*15d00*/  MOV R2, 0x15d20 ;  /* 0x00015d2000027802 */ /* 0x000fc40000000f00 */
[----:B-12---:R-:W-:Y:S05]  /*15d10*/  CALL.REL.NOINC `($__internal_8_$__cuda_sm70_shflsync_idx_p) ;  /* 0x00002b0000007944 */ /* 0x006fea0003c00000 */
[----:B------:R-:W-:Y:S01]  /*15d20*/  MOV R2, 0x1 ;  /* 0x0000000100027802 */ /* 0x000fe20000000f00 */
[----:B-----5:R-:W-:Y:S01]  /*15d30*/  IMAD.MOV.U32 R0, RZ, RZ, R44 ;  /* 0x000000ffff007224 */ /* 0x020fe200078e002c */
[----:B------:R-:W-:Y:S01]  /*15d40*/  MOV R3, 0x181f ;  /* 0x0000181f00037802 */ /* 0x000fe20000000f00 */
[----:B------:R-:W-:-:S02]  /*15d50*/  IMAD.MOV.U32 R44, RZ, RZ, R23 ;  /* 0x000000ffff2c7224 */ /* 0x000fc400078e0017 */
[----:B------:R2:W-:Y:S02]  /*15d60*/  STL [R1], R2 ;  /* 0x0000000201007387 */ /* 0x0005e40000100800 */
[----:B--2---:R-:W-:Y:S02]  /*15d70*/  MOV R2, 0x15d90 ;  /* 0x00015d9000027802 */ /* 0x004fe40000000f00 */
[----:B-1----:R-:W-:Y:S05]  /*15d80*/  CALL.REL.NOINC `($__internal_8_$__cuda_sm70_shflsync_idx_p) ;  /* 0x00002a9000007944 */ /* 0x002fea0003c00000 */
[----:B------:R-:W-:Y:S02]  /*15d90*/  IADD3 R10, -R5, 0x10, RZ ;  /* 0x00000010050a7810 */ /* 0x000fe40007ffe1ff */
[----:B------:R-:W-:Y:S02]  /*15da0*/  IADD3 R2, -R14, 0x10, RZ ;  /* 0x000000100e027810 */ /* 0x000fe40007ffe1ff */
[----:B------:R-:W-:Y:S02]  /*15db0*/  LOP3.LUT R10, R10, 0xf, RZ, 0xc0, !PT ;  /* 0x0000000f0a0a7812 */ /* 0x000fe400078ec0ff */
[----:B------:R-:W-:Y:S02]  /*15dc0*/  IADD3 R6, -R13, 0x10, RZ ;  /* 0x000000100d067810 */ /* 0x000fe40007ffe1ff */
[----:B------:R-:W-:-:S02]  /*15dd0*/  IADD3 R3, -R12, 0x10, RZ ;  /* 0x000000100c037810 */ /* 0x000fc40007ffe1ff */
[----:B------:R-:W-:Y:S02]  /*15de0*/  LOP3.LUT R2, R2, 0xf, RZ, 0xc0, !PT ;  /* 0x0000000f02027812 */ /* 0x000fe400078ec0ff */
[-C--:B------:R-:W-:Y:S02]  /*15df0*/  IADD3 R10, P1, P0, R10, R44.reuse, R155 ;  /* 0x0000002c0a0a7210 */ /* 0x080fe4000783e09b */
[----:B------:R-:W-:Y:S02]  /*15e00*/  LOP3.LUT R6, R6, 0xf, RZ, 0xc0, !PT ;  /* 0x0000000f06067812 */ /* 0x000fe400078ec0ff */
[----:B------:R-:W-:Y:S02]  /*15e10*/  LOP3.LUT R3, R3, 0xf, RZ, 0xc0, !PT ;  /* 0x0000000f03037812 */ /* 0x000fe400078ec0ff */
[----:B------:R-:W-:Y:S02]  /*15e20*/  IADD3 R8, P5, P4, R2, R44, R156 ;  /* 0x0000002c02087210 */ /* 0x000fe40007cbe09c */
[----:B-----5:R-:W-:-:S02]  /*15e30*/  IADD3.X R11, RZ, R0, R132, P1, P0 ;  /* 0x00000000ff0b7210 */ /* 0x020fc40000fe0484 */
[-C--:B------:R-:W-:Y:S02]  /*15e40*/  IADD3 R6, P3, P2, R6, R44.reuse, R157 ;  /* 0x0000002c06067210 */ /* 0x080fe40007a7e09d */
[----:B------:R-:W-:Y:S01]  /*15e50*/  IADD3 R2, P1, P0, R3, R44, R158 ;  /* 0x0000002c03027210 */ /* 0x000fe2000783e09e */
[----:B------:R-:W-:Y:S01]  /*15e60*/  IMAD.MOV.U32 R44, RZ, RZ, R22 ;  /* 0x000000ffff2c7224 */ /* 0x000fe200078e0016 */
[-C--:B------:R-:W-:Y:S02]  /*15e70*/  IADD3.X R9, RZ, R0.reuse, R133, P5, P4 ;  /* 0x00000000ff097210 */ /* 0x080fe40002fe8485 */
[-C--:B------:R-:W-:Y:S02]  /*15e80*/  IADD3.X R7, RZ, R0.reuse, R134, P3, P2 ;  /* 0x00000000ff077210 */ /* 0x080fe40001fe4486 */
[----:B------:R-:W-:Y:S01]  /*15e90*/  IADD3.X R3, RZ, R0, R152, P1, P0 ;  /* 0x00000000ff037210 */ /* 0x000fe20000fe0498 */
[----:B------:R-:W-:Y:S01]  /*15ea0*/  IMAD.MOV.U32 R0, RZ, RZ, 0x2 ;  /* 0x00000002ff007424 */ /* 0x000fe200078e00ff */
[----:B------:R-:W-:-:S02]  /*15eb0*/  ISETP.NE.U32.AND P3, PT, R5, RZ, PT ;  /* 0x000000ff0500720c */ /* 0x000fc40003f65070 */
[----:B------:R-:W-:Y:S02]  /*15ec0*/  ISETP.NE.U32.AND P2, PT, R14, RZ, PT ;  /* 0x000000ff0e00720c */ /* 0x000fe40003f45070 */
[----:B------:R2:W-:Y:S01]  /*15ed0*/  STL [R1], R0 ;  /* 0x0000000001007387 */ /* 0x0005e20000100800 */
[----:B------:R-:W-:Y:S02]  /*15ee0*/  ISETP.NE.U32.AND P1, PT, R13, RZ, PT ;  /* 0x000000ff0d00720c */ /* 0x000fe40003f25070 */
[----:B------:R-:W-:-:S06]  /*15ef0*/  ISETP.NE.U32.AND P0, PT, R12, RZ, PT ;  /* 0x000000ff0c00720c */ /* 0x000fcc0003f05070 */
[----:B------:R-:W-:Y:S01]  /*15f00*/  @!PT LDS RZ, [RZ] ;  /* 0x00000000fffff984 */ /* 0x000fe20000000800 */
[----:B------:R-:W-:Y:S01]  /*15f10*/  @!PT LDS RZ, [RZ] ;  /* 0x00000000fffff984 */ /* 0x000fe20000000800 */
[----:B------:R-:W-:Y:S01]  /*15f20*/  @!PT LDS RZ, [RZ] ;  /* 0x00000000fffff984 */ /* 0x000fe20000000800 */
[----:B------:R2:W-:Y:S04]  /*15f30*/  LDGSTS.E.BYPASS.LTC128B.128.ZFILL [R243+0xd100], [R10.64], P3 ;  /* 0x0d1000000af37fae */ /* 0x0005e80009941d46 */
[----:B------:R2:W-:Y:S04]  /*15f40*/  LDGSTS.E.BYPASS.LTC128B.128.ZFILL [R243+0x10100], [R8.64], P2 ;  /* 0x1010000008f37fae */ /* 0x0005e80009141d46 */
[----:B------:R2:W-:Y:S04]  /*15f50*/  LDGSTS.E.BYPASS.LTC128B.128.ZFILL [R243+0x13100], [R6.64], P1 ;  /* 0x1310000006f37fae */ /* 0x0005e80008941d46 */
[----:B------:R3:W-:Y:S02]  /*15f60*/  LDGSTS.E.BYPASS.LTC128B.128.ZFILL [R243+0x16100], [R2.64], P0 ;  /* 0x1610000002f37fae */ /* 0x0007e40008141d46 */
[----:B---3--:R-:W-:Y:S01]  /*15f70*/  IMAD.MOV.U32 R3, RZ, RZ, 0x181f ;  /* 0x0000181fff037424 */ /* 0x008fe200078e00ff */
[----:B------:R-:W-:-:S02]  /*15f80*/  MOV R2, 0x15fa0 ;  /* 0x00015fa000027802 */ /* 0x000fc40000000f00 */
[----:B-12---:R-:W-:Y:S05]  /*15f90*/  CALL.REL.NOINC `($__internal_8_$__cuda_sm70_shflsync_idx_p) ;  /* 0x0000288000007944 */ /* 0x006fea0003c00000 */
        /* <DEDUP_REMOVED lines=9> */
.L_x_1474:
[----:B------:R1:W-:Y:S01]  /*16030*/  STL [R1], RZ ;  /* 0x000000ff01007387 */ /* 0x0003e20000100800 */
[----:B------:R-:W-:Y:S01]  /*16040*/  IMAD.MOV.U32 R44, RZ, RZ, R4 ;  /* 0x000000ffff2c7224 */ /* 0x000fe200078e0004 */
[----:B------:R-:W-:-:S02]  /*16050*/  MOV R3, 0x1c1f ;  /* 0x00001c1f00037802 */ /* 0x000fc40000000f00 */
[----:B------:R-:W-:Y:S02]  /*16060*/  MOV R2, 0x16080 ;  /* 0x0001608000027802 */ /* 0x000fe40000000f00 */
[----:B-1----:R-:W-:Y:S05]  /*16070*/  CALL.REL.NOINC `($__internal_8_$__cuda_sm70_shflsync_idx_p) ;  /* 0x000027a000007944 */ /* 0x002fea0003c00000 */
[----:B-----5:R-:W-:Y:S01]  /*16080*/  MOV R0, R44 ;  /* 0x0000002c00007202 */ /* 0x020fe20000000f00 */
[----:B-1----:R-:W-:Y:S05]  /*16090*/  BRA `(.L_x_1536) ;  /* 0xfffeeba000007947 */ /* 0x002fea000383ffff */
.L_x_1475:
[----:B------:R-:W-:Y:S01]  /*160a0*/  MOV R0, 0x1 ;  /* 0x0000000100007802 */ /* 0x000fe20000000f00 */
[----:B------:R-:W-:Y:S01]  /*160b0*/  IMAD.MOV.U32 R44, RZ, RZ, R4 ;  /* 0x000000ffff2c7224 */ /* 0x000fe200078e0004 */
[----:B------:R-:W-:Y:S01]  /*160c0*/  MOV R2, 0x16100 ;  /* 0x0001610000027802 */ /* 0x000fe20000000f00 */
[----:B------:R-:W-:Y:S02]  /*160d0*/  IMAD.MOV.U32 R3, RZ, RZ, 0x1c1f ;  /* 0x00001c1fff037424 */ /* 0x000fe400078e00ff */
[----:B------:R2:W-:Y:S04]  /*160e0*/  STL [R1], R0 ;  /* 0x0000000001007387 */ /* 0x0005e80000100800 */
[----:B-12---:R-:W-:Y:S05]  /*160f0*/  CALL.REL.NOINC `($__internal_8_$__cuda_sm70_shflsync_idx_p) ;  /* 0x0000272000007944 */ /* 0x006fea0003c00000 */
        /* <DEDUP_REMOVED lines=89> */
[----:B------:R-:W-:Y:S01]  /*16690*/  ISETP.GT.AND P0, PT, R0, 0x59, PT ;  /* 0x000000590000780c */ /* 0x000fe20003f04270 */
[----:B------:R-:W-:Y:S01]  /*166a0*/  IMAD.MOV.U32 R0, RZ, RZ, 0x2 ;  /* 0x00000002ff007424 */ /* 0x000fe200078e00ff */
[----:B------:R-:W-:Y:S02]  /*166b0*/  FSEL R249, R31, -INF , P1 ;  /* 0xff8000001ff97808 */ /* 0x000fe40000800000 */
[----:B------:R-:W-:-:S02]  /*166c0*/  FMNMX.FTZ R5, R250, R5, !PT ;  /* 0x00000005fa057209 */ /* 0x000fc40007810000 */
[----:B------:R-:W-:Y:S02]  /*166d0*/  FMNMX.FTZ R132, R237, R132, !PT ;  /* 0x00000084ed847209 */ /* 0x000fe40007810000 */
[----:B------:R-:W-:Y:S02]  /*166e0*/  FSEL R248, R30, -INF , P0 ;  /* 0xff8000001ef87808 */ /* 0x000fe40000000000 */
[----:B------:R-:W-:Y:S01]  /*166f0*/  FMNMX.FTZ R5, R249, R5, !PT ;  /* 0x00000005f9057209 */ /* 0x000fe20007810000 */
[----:B------:R-:W-:Y:S01]  /*16700*/  IMAD.MOV.U32 R4, RZ, RZ, R132 ;  /* 0x000000ffff047224 */ /* 0x000fe200078e0084 */
[----:B------:R-:W-:Y:S02]  /*16710*/  MOV R2, 0x16740 ;  /* 0x0001674000027802 */ /* 0x000fe40000000f00 */
[----:B------:R-:W-:Y:S02]  /*16720*/  FMNMX.FTZ R5, R248, R5, !PT ;  /* 0x00000005f8057209 */ /* 0x000fe40007810000 */
[----:B-1----:R-:W-:Y:S05]  /*16730*/  CALL.REL.NOINC `($__internal_7_$__cuda_sm70_shflsync_bfly_p) ;  /* 0x0000208000007944 */ /* 0x002fea0003c00000 */
[----:B------:R-:W-:Y:S01]  /*16740*/  FMNMX.FTZ R132, R132, R0, !PT ;  /* 0x0000000084847209 */ /* 0x000fe20007810000 */
[----:B------:R-:W-:Y:S01]  /*16750*/  IMAD.MOV.U32 R0, RZ, RZ, 0x1 ;  /* 0x00000001ff007424 */ /* 0x000fe200078e00ff */
[----:B------:R-:W-:-:S03]  /*16760*/  MOV R2, 0x16790 ;  /* 0x0001679000027802 */ /* 0x000fc60000000f00 */
[----:B------:R-:W-:Y:S02]  /*16770*/  IMAD.MOV.U32 R4, RZ, RZ, R132 ;  /* 0x000000ffff047224 */ /* 0x000fe400078e0084 */
[----:B------:R-:W-:Y:S05]  /*16780*/  CALL.REL.NOINC `($__internal_7_$__cuda_sm70_shflsync_bfly_p) ;  /* 0x0000203000007944 */ /* 0x000fea0003c00000 */
[----:B------:R-:W-:Y:S01]  /*16790*/  FMNMX.FTZ R132, R132, R0, !PT ;  /* 0x0000000084847209 */ /* 0x000fe20007810000 */
[----:B------:R-:W-:Y:S01]  /*167a0*/  IMAD.MOV.U32 R4, RZ, RZ, R5 ;  /* 0x000000ffff047224 */ /* 0x000fe200078e0005 */
[----:B------:R-:W-:Y:S01]  /*167b0*/  MOV R2, 0x167e0 ;  /* 0x000167e000027802 */ /* 0x000fe20000000f00 */
[----:B------:R-:W-:Y:S02]  /*167c0*/  IMAD.MOV.U32 R0, RZ, RZ, 0x2 ;  /* 0x00000002ff007424 */ /* 0x000fe400078e00ff */
[----:B------:R-:W-:Y:S05]  /*167d0*/  CALL.REL.NOINC `($__internal_7_$__cuda_sm70_shflsync_bfly_p) ;  /* 0x00001fe000007944 */ /* 0x000fea0003c00000 */
[----:B------:R-:W-:Y:S01]  /*167e0*/  FMNMX.FTZ R4, R5, R0, !PT ;  /* 0x0000000005047209 */ /* 0x000fe20007810000 */
[----:B------:R-:W-:Y:S01]  /*167f0*/  IMAD.MOV.U32 R0, RZ, RZ, 0x1 ;  /* 0x00000001ff007424 */ /* 0x000fe200078e00ff */
[----:B------:R-:W-:Y:S02]  /*16800*/  MOV R2, 0x16820 ;  /* 0x0001682000027802 */ /* 0x000fe40000000f00 */
[----:B------:R-:W-:Y:S05]  /*16810*/  CALL.REL.NOINC `($__internal_7_$__cuda_sm70_shflsync_bfly_p) ;  /* 0x00001fa000007944 */ /* 0x000fea0003c00000 */
[----:B------:R-:W-:Y:S01]  /*16820*/  MOV R12, R0 ;  /* 0x00000000000c7202 */ /* 0x000fe20000000f00 */
[----:B------:R-:W-:Y:S05]  /*16830*/  BRA `(.L_x_1537) ;  /* 0xfffeedb000007947 */ /* 0x000fea000383ffff */
.L_x_1479:
[----:B------:R-:W-:Y:S01]  /*16840*/  MOV R3, 0x181f ;  /* 0x0000181f00037802 */ /* 0x000fe20000000f00 */
[----:B------:R2:W-:Y:S01]  /*16850*/  STL [R1], RZ ;  /* 0x000000ff01007387 */ /* 0x0005e20000100800 */
[----:B------:R-:W-:Y:S01]  /*16860*/  MOV R2, 0x16890 ;  /* 0x0001689000027802 */ /* 0x000fe20000000f00 */
[----:B------:R-:W-:Y:S02]  /*16870*/  IMAD.MOV.U32 R44, RZ, RZ, R5 ;  /* 0x000000ffff2c7224 */ /* 0x000fe400078e0005 */
[----:B-12---:R-:W-:Y:S05]  /*16880*/  CALL.REL.NOINC `($__internal_8_$__cuda_sm70_shflsync_idx_p) ;  /* 0x00001f9000007944 */ /* 0x006fea0003c00000 */
[----:B-----5:R-:W-:Y:S01]  /*16890*/  MOV R4, R44 ;  /* 0x0000002c00047202 */ /* 0x020fe20000000f00 */
[----:B-1----:R-:W-:-:S05]  /*168a0*/  BRA `(.L_x_1538) ;  /* 0xffff167000007947 */ /* 0x002fca000383ffff */
.L_x_1480:
[----:B------:R-:W-:Y:S01]  /*168b0*/  MOV R3, 0x181f ;  /* 0x0000181f00037802 */ /* 0x000fe20000000f00 */
[----:B------:R4:W-:Y:S01]  /*168c0*/  STL [R1], RZ ;  /* 0x000000ff01007387 */ /* 0x0009e20000100800 */
[----:B------:R-:W-:Y:S01]  /*168d0*/  MOV R2, 0x16900 ;  /* 0x0001690000027802 */ /* 0x000fe20000000f00 */
[----:B------:R-:W-:Y:S02]  /*168e0*/  IMAD.MOV.U32 R44, RZ, RZ, R6 ;  /* 0x000000ffff2c7224 */ /* 0x000fe400078e0006 */
[----:B-1234-:R-:W-:Y:S05]  /*168f0*/  CALL.REL.NOINC `($__internal_8_$__cuda_sm70_shflsync_idx_p) ;  /* 0x00001f2000007944 */ /* 0x01efea0003c00000 */
[C---:B------:R-:W-:Y:S02]  /*16900*/  ISETP.GE.AND P3, PT, R245.reuse, c[0x0][0x1d4], PT ;  /* 0x00007500f5007a0c */ /* 0x040fe40003f66270 */
[C---:B-----5:R-:W-:Y:S02]  /*16910*/  IADD3 R0, R245.reuse, 0x40, RZ ;  /* 0x00000040f5007810 */ /* 0x060fe40007ffe0ff */
[----:B------:R-:W-:Y:S02]  /*16920*/  IADD3 R20, P0, R44, R28, RZ ;  /* 0x0000001c2c147210 */ /* 0x000fe40007f1e0ff */
[----:B------:R-:W-:Y:S02]  /*16930*/  ISETP.GE.AND P2, PT, R0, c[0x0][0x1d4], PT ;  /* 0x0000750000007a0c */ /* 0x000fe40003f46270 */
[C---:B------:R-:W-:Y:S01]  /*16940*/  IADD3 R0, R245.reuse, 0x80, RZ ;  /* 0x00000080f5007810 */ /* 0x040fe20007ffe0ff */
[----:B------:R-:W-:Y:S01]  /*16950*/  IMAD.X R21, R4, 0x1, R7, P0 ;  /* 0x0000000104157824 */ /* 0x000fe200000e0607 */
[----:B------:R-:W-:Y:S02]  /*16960*/  IADD3 R2, P0, R44, R29, RZ ;  /* 0x0000001d2c027210 */ /* 0x000fe40007f1e0ff */
[----:B------:R-:W-:Y:S02]  /*16970*/  ISETP.GE.AND P1, PT, R0, c[0x0][0x1d4], PT ;  /* 0x0000750000007a0c */ /* 0x000fe40003f26270 */
[----:B------:R-:W-:Y:S01]  /*16980*/  @!PT LDS RZ, [RZ] ;  /* 0x00000000fffff984 */ /* 0x000fe20000000800 */
[----:B------:R-:W-:Y:S01]  /*16990*/  @!PT LDS RZ, [RZ] ;  /* 0x00000000fffff984 */ /* 0x000fe20000000800 */
[----:B------:R-:W-:Y:S01]  /*169a0*/  @!PT LDS RZ, [RZ] ;  /* 0x00000000fffff984 */ /* 0x000fe20000000800 */
[----:B------:R2:W-:Y:S01]  /*169b0*/  LDGSTS.E.BYPASS.LTC128B.128 [R243+0x100], [R20.64], !P3 ;  /* 0x0010000014f37fae */ /* 0x0005e2000d901d46 */
[----:B------:R-:W-:Y:S01]  /*169c0*/  IADD3 R0, R245, 0xc0, RZ ;  /* 0x000000c0f5007810 */ /* 0x000fe20007ffe0ff */
[----:B------:R-:W-:Y:S01]  /*169d0*/  IMAD.X R3, R4, 0x1, R12, P0 ;  /* 0x0000000104037824 */ /* 0x000fe200000e060c */
[----:B------:R-:W-:Y:S02]  /*169e0*/  SEL R15, RZ, 0x10, P3 ;  /* 0x00000010ff0f7807 */ /* 0x000fe40001800000 */
[----:B------:R-:W-:Y:S02]  /*169f0*/  SEL R23, RZ, 0x10, P1 ;  /* 0x00000010ff177807 */ /* 0x000fe40000800000 */
[----:B------:R3:W-:Y:S01]  /*16a00*/  LDGSTS.E.BYPASS.LTC128B.128 [R243+0x3100], [R2.64], !P2 ;  /* 0x0310000002f37fae */ /* 0x0007e2000d101d46 */
[----:B--2---:R-:W-:Y:S02]  /*16a10*/  SEL R20, RZ, 0x10, P2 ;  /* 0x00000010ff147807 */ /* 0x004fe40001000000 */
[----:B---3--:R-:W-:Y:S05]  /*16a20*/  IADD3 R2, P0, R44, R30, RZ ;  /* 0x0000001e2c027210 */ /* 0x008fea0007f1e0ff */
[----:B------:R-:W-:Y:S05]  /*16a30*/  IMAD.X R3, R4, 0x1, R13, P0 ;  /* 0x0000000104037824 */ /* 0x000fea00000e060d */
[----:B------:R2:W-:Y:S02]  /*16a40*/  LDGSTS.E.BYPASS.LTC128B.128 [R243+0x6100], [R2.64], !P1 ;  /* 0x0610000002f37fae */ /* 0x0005e4000c901d46 */
[----:B--2---:R-:W-:Y:S01]  /*16a50*/  IADD3 R2, P0, R44, R31, RZ ;  /* 0x0000001f2c027210 */ /* 0x004fe20007f1e0ff */
[----:B------:R-:W-:Y:S04]  /*16a60*/  IMAD.MOV.U32 R44, RZ, RZ, R5 ;  /* 0x000000ffff2c7224 */ /* 0x000fe800078e0005 */
[----:B------:R-:W-:Y:S01]  /*16a70*/  IMAD.X R3, R4, 0x1, R14, P0 ;  /* 0x0000000104037824 */ /* 0x000fe200000e060e */
[----:B------:R-:W-:Y:S01]  /*16a80*/  ISETP.GE.AND P0, PT, R0, c[0x0][0x1d4], PT ;  /* 0x0000750000007a0c */ /* 0x000fe20003f06270 */
[----:B------:R-:W-:Y:S03]  /*16a90*/  IMAD.MOV.U32 R0, RZ, RZ, 0x1 ;  /* 0x00000001ff007424 */ /* 0x000fe600078e00ff */
[----:B------:R-:W-:Y:S02]  /*16aa0*/  SEL R22, RZ, 0x10, P0 ;  /* 0x00000010ff167807 */ /* 0x000fe40000000000 */
[----:B------:R2:W-:Y:S07]  /*16ab0*/  STL [R1], R0 ;  /* 0x0000000001007387 */ /* 0x0005ee0000100800 */
[----:B------:R3:W-:Y:S02]  /*16ac0*/  LDGSTS.E.BYPASS.LTC128B.128 [R243+0x9100], [R2.64], !P0 ;  /* 0x0910000002f37fae */ /* 0x0007e4000c101d46 */
[----:B---3--:R-:W-:Y:S01]  /*16ad0*/  MOV R2, 0x16b00 ;  /* 0x00016b0000027802 */ /* 0x008fe20000000f00 */
[----:B------:R-:W-:Y:S02]  /*16ae0*/  IMAD.MOV.U32 R3, RZ, RZ, 0x181f ;  /* 0x0000181fff037424 */ /* 0x000fe400078e00ff */
[----:B-12---:R-:W-:Y:S05]  /*16af0*/  CALL.REL.NOINC `($__internal_8_$__cuda_sm70_shflsync_idx_p) ;  /* 0x00001d2000007944 */ /* 0x006fea0003c00000 */
[----:B------:R-:W-:Y:S01]  /*16b00*/  MOV R2, 0x1 ;  /* 0x0000000100027802 */ /* 0x000fe20000000f00 */
[----:B-----5:R-:W-:Y:S01]  /*16b10*/  IMAD.MOV.U32 R0, RZ, RZ, R44 ;  /* 0x000000ffff007224 */ /* 0x020fe200078e002c */
[----:B------:R-:W-:Y:S01]  /*16b20*/  MOV R3, 0x181f ;  /* 0x0000181f00037802 */ /* 0x000fe20000000f00 */
[----:B------:R-:W-:Y:S02]  /*16b30*/  IMAD.MOV.U32 R44, RZ, RZ, R6 ;  /* 0x000000ffff2c7224 */ /* 0x000fe400078e0006 */
[----:B------:R2:W-:Y:S02]  /*16b40*/  STL [R1], R2 ;  /* 0x0000000201007387 */ /* 0x0005e40000100800 */
[----:B--2---:R-:W-:Y:S02]  /*16b50*/  MOV R2, 0x16b70 ;  /* 0x00016b7000027802 */ /* 0x004fe40000000f00 */
[----:B-1----:R-:W-:Y:S05]  /*16b60*/  CALL.REL.NOINC `($__internal_8_$__cuda_sm70_shflsync_idx_p) ;  /* 0x00001cb000007944 */ /* 0x002fea0003c00000 */
[C---:B------:R-:W-:Y:S02]  /*16b70*/  IADD3 R2, -R15.reuse, 0x10, RZ ;  /* 0x000000100f027810 */ /* 0x040fe40007ffe1ff */
[----:B------:R-:W-:Y:S02]  /*16b80*/  ISETP.NE.U32.AND P2, PT, R15, RZ, PT ;  /* 0x000000ff0f00720c */ /* 0x000fe40003f45070 */
[----:B------:R-:W-:Y:S04]  /*16b90*/  LOP3.LUT R2, R2, 0xf, RZ, 0xc0, !PT ;  /* 0x0000000f02027812 */ /* 0x000fe800078ec0ff */
[----:B------:R-:W-:Y:S04]  /*16ba0*/  IADD3 R2, P1, P0, R2, R44, R28 ;  /* 0x0000002c02027210 */ /* 0x000fe8000783e01c */
[----:B-----5:R-:W-:Y:S05]  /*16bb0*/  IADD3.X R3, RZ, R0, R7, P1, P0 ;  /* 0x00000000ff037210 */ /* 0x020fea0000fe0407 */
[----:B------:R-:W-:Y:S01]  /*16bc0*/  @!PT LDS RZ, [RZ] ;  /* 0x00000000fffff984 */ /* 0x000fe20000000800 */
[----:B------:R-:W-:Y:S01]  /*16bd0*/  @!PT LDS RZ, [RZ] ;  /* 0x00000000fffff984 */ /* 0x000fe20000000800 */
[----:B------:R-:W-:Y:S01]  /*16be0*/  @!PT LDS RZ, [RZ] ;  /* 0x00000000fffff984 */ /* 0x000fe20000000800 */
[----:B------:R2:W-:Y:S01]  /*16bf0*/  LDGSTS.E.BYPASS.LTC128B.128.ZFILL [R243+0x1100], [R2.64], P2 ;  /* 0x0110000002f37fae */ /* 0x0005e20009141d46 */
[C---:B------:R-:W-:Y:S02]  /*16c00*/  ISETP.NE.U32.AND P2, PT, R20.reuse, RZ, PT ;  /* 0x000000ff1400720c */ /* 0x040fe40003f45070 */
[----:B--2---:R-:W-:Y:S04]  /*16c10*/  IADD3 R2, -R20, 0x10, RZ ;  /* 0x0000001014027810 */ /* 0x004fe80007ffe1ff */
[----:B------:R-:W-:Y:S04]  /*16c20*/  LOP3.LUT R2, R2, 0xf, RZ, 0xc0, !PT ;  /* 0x0000000f02027812 */ /* 0x000fe800078ec0ff */
[----:B------:R-:W-:Y:S04]  /*16c30*/  IADD3 R2, P1, P0, R2, R44, R29 ;  /* 0x0000002c02027210 */ /* 0x000fe8000783e01d */
[----:B------:R-:W-:Y:S05]  /*16c40*/  IADD3.X R3, RZ, R0, R12, P1, P0 ;  /* 0x00000000ff037210 */ /* 0x000fea0000fe040c */
        /* <DEDUP_REMOVED lines=10> */
[----:B------:R-:W-:Y:S01]  /*16cf0*/  IADD3 R2, P1, P0, R2, R44, R31 ;  /* 0x0000002c02027210 */ /* 0x000fe2000783e01f */
[----:B------:R-:W-:Y:S03]  /*16d00*/  IMAD.MOV.U32 R44, RZ, RZ, R5 ;  /* 0x000000ffff2c7224 */ /* 0x000fe600078e0005 */
[----:B------:R-:W-:Y:S01]  /*16d10*/  IADD3.X R3, RZ, R0, R14, P1, P0 ;  /* 0x00000000ff037210 */ /* 0x000fe20000fe040e */
[----:B------:R-:W-:Y:S04]  /*16d20*/  IMAD.MOV.U32 R0, RZ, RZ, 0x2 ;  /* 0x00000002ff007424 */ /* 0x000fe800078e00ff */
[----:B------:R2:W-:Y:S04]  /*16d30*/  LDGSTS.E.BYPASS.LTC128B.128.ZFILL [R243+0xa100], [R2.64], P2 ;  /* 0x0a10000002f37fae */ /* 0x0005e80009141d46 */
[----:B------:R3:W-:Y:S01]  /*16d40*/  STL [R1], R0 ;  /* 0x0000000001007387 */ /* 0x0007e20000100800 */
[----:B--2---:R-:W-:Y:S01]  /*16d50*/  MOV R2, 0x16d80 ;  /* 0x00016d8000027802 */ /* 0x004fe20000000f00 */
[----:B------:R-:W-:Y:S02]  /*16d60*/  IMAD.MOV.U32 R3, RZ, RZ, 0x181f ;  /* 0x0000181fff037424 */ /* 0x000fe400078e00ff */
[----:B-1-3--:R-:W-:Y:S05]  /*16d70*/  CALL.REL.NOINC `($__internal_8_$__cuda_sm70_shflsync_idx_p) ;  /* 0x00001aa000007944 */ /* 0x00afea0003c00000 */
        /* <DEDUP_REMOVED lines=8> */
[----:B-1----:R-:W-:-:S05]  /*16e00*/  BRA `(.L_x_1539) ;  /* 0xffff13a000007947 */ /* 0x002fca000383ffff */
.L_x_1483:
[----:B------:R-:W-:Y:S01]  /*16e10*/  MOV R3, 0x181f ;  /* 0x0000181f00037802 */ /* 0x000fe20000000f00 */
[----:B------:R2:W-:Y:S01]  /*16e20*/  STL [R1], RZ ;  /* 0x000000ff01007387 */ /* 0x0005e20000100800 */
[----:B------:R-:W-:Y:S01]  /*16e30*/  MOV R2, 0x16e60 ;  /* 0x00016e6000027802 */ /* 0x000fe20000000f00 */
[----:B------:R-:W-:Y:S02]  /*16e40*/  IMAD.MOV.U32 R44, RZ, RZ, R5 ;  /* 0x000000ffff2c7224 */ /* 0x000fe400078e0005 */
[----:B-12---:R-:W-:Y:S05]  /*16e50*/  CALL.REL.NOINC `($__internal_8_$__cuda_sm70_shflsync_idx_p) ;  /* 0x000019c000007944 */ /* 0x006fea0003c00000 */
[----:B-----5:R-:W-:Y:S01]  /*16e60*/  MOV R4, R44 ;  /* 0x0000002c00047202 */ /* 0x020fe20000000f00 */
[----:B-1----:R-:W-:-:S05]  /*16e70*/  BRA `(.L_x_1540) ;  /* 0xffff30f000007947 */ /* 0x002fca000383ffff */
.L_x_1484:
        /* <DEDUP_REMOVED lines=86> */
.L_x_1485:
[----:B------:R-:W-:Y:S01]  /*173e0*/  MOV R3, 0x1c1f ;  /* 0x00001c1f00037802 */ /* 0x000fe20000000f00 */
[----:B------:R2:W-:Y:S01]  /*173f0*/  STL [R1], RZ ;  /* 0x000000ff01007387 */ /* 0x0005e20000100800 */
[----:B------:R-:W-:Y:S01]  /*17400*/  MOV R2, 0x17430 ;  /* 0x0001743000027802 */ /* 0x000fe20000000f00 */
[----:B------:R-:W-:Y:S02]  /*17410*/  IMAD.MOV.U32 R44, RZ, RZ, R4 ;  /* 0x000000ffff2c7224 */ /* 0x000fe400078e0004 */
[----:B-12---:R-:W-:Y:S05]  /*17420*/  CALL.REL.NOINC `($__internal_8_$__cuda_sm70_shflsync_idx_p) ;  /* 0x000013f000007944 */ /* 0x006fea0003c00000 */
[----:B-----5:R-:W-:Y:S01]  /*17430*/  MOV R0, R44 ;  /* 0x0000002c00007202 */ /* 0x020fe20000000f00 */
[----:B-1----:R-:W-:-:S05]  /*17440*/  BRA `(.L_x_1542) ;  /* 0xffff308000007947 */ /* 0x002fca000383ffff */
.L_x_1486:
[----:B------:R-:W-:Y:S01]  /*17450*/  MOV R0, 0x1 ;  /* 0x0000000100007802 */ /* 0x000fe20000000f00 */
[----:B------:R-:W-:Y:S01]  /*17460*/  IMAD.MOV.U32 R44, RZ, RZ, R4 ;  /* 0x000000ffff2c7224 */ /* 0x000fe200078e0004 */
[----:B------:R-:W-:Y:S01]  /*17470*/  MOV R2, 0x174b0 ;  /* 0x000174b000027802 */ /* 0x000fe20000000f00 */
[----:B------:R-:W-:Y:S02]  /*17480*/  IMAD.MOV.U32 R3, RZ, RZ, 0x1c1f ;  /* 0x00001c1fff037424 */ /* 0x000fe400078e00ff */
[----:B------:R1:W-:Y:S04]  /*17490*/  STL [R1], R0 ;  /* 0x0000000001007387 */ /* 0x0003e80000100800 */
[----:B-12---:R-:W-:Y:S05]  /*174a0*/  CALL.REL.NOINC `($__internal_8_$__cuda_sm70_shflsync_idx_p) ;  /* 0x0000137000007944 */ /* 0x006fea0003c00000 */
[----:B-----5:R-:W-:Y:S01]  /*174b0*/  FMNMX.FTZ R0, R6, R133, !PT ;  /* 0x0000008506007209 */ /* 0x020fe20007810000 */
[----:B------:R-:W-:Y:S03]  /*174c0*/  IMAD.IADD R44, R5, 0x1, R44 ;  /* 0x00000001052c7824 */ /* 0x000fe600078e022c */
        /* <DEDUP_REMOVED lines=82> */
[----:B------:R-:W-:Y:S02]  /*179f0*/  ISETP.GT.AND P1, PT, R44, 0x58, PT ;  /* 0x000000582c00780c */ /* 0x000fe40003f24270 */
[----:B------:R-:W-:Y:S01]  /*17a00*/  FMNMX.FTZ R4, R213, R0, !PT ;  /* 0x00000000d5047209 */ /* 0x000fe20007810000 */
[----:B------:R-:W-:Y:S01]  /*17a10*/  IMAD.MOV.U32 R0, RZ, RZ, 0x2 ;  /* 0x00000002ff007424 */ /* 0x000fe200078e00ff */
[----:B------:R-:W-:Y:S02]  /*17a20*/  FSEL R235, R47, -INF , P2 ;  /* 0xff8000002feb7808 */ /* 0x000fe40001000000 */
[----:B------:R-:W-:Y:S02]  /*17a30*/  FMNMX.FTZ R13, R236, R13, !PT ;  /* 0x0000000dec0d7209 */ /* 0x000fe40007810000 */
[----:B------:R-:W-:Y:S02]  /*17a40*/  ISETP.GT.AND P0, PT, R44, 0x59, PT ;  /* 0x000000592c00780c */ /* 0x000fe40003f04270 */
[----:B------:R-:W-:Y:S02]  /*17a50*/  FMNMX.FTZ R4, R212, R4, !PT ;  /* 0x00000004d4047209 */ /* 0x000fe40007810000 */
[----:B------:R-:W-:Y:S02]  /*17a60*/  FSEL R227, R50, -INF , P1 ;  /* 0xff80000032e37808 */ /* 0x000fe40000800000 */
[----:B------:R-:W-:Y:S02]  /*17a70*/  FMNMX.FTZ R13, R235, R13, !PT ;  /* 0x0000000deb0d7209 */ /* 0x000fe40007810000 */
[----:B------:R-:W-:Y:S02]  /*17a80*/  FMNMX.FTZ R4, R211, R4, !PT ;  /* 0x00000004d3047209 */ /* 0x000fe40007810000 */
[----:B------:R-:W-:Y:S02]  /*17a90*/  FSEL R226, R51, -INF , P0 ;  /* 0xff80000033e27808 */ /* 0x000fe40000000000 */
[----:B------:R-:W-:Y:S02]  /*17aa0*/  FMNMX.FTZ R13, R227, R13, !PT ;  /* 0x0000000de30d7209 */ /* 0x000fe40007810000 */
[----:B------:R-:W-:Y:S02]  /*17ab0*/  FMNMX.FTZ R4, R210, R4, !PT ;  /* 0x00000004d2047209 */ /* 0x000fe40007810000 */
[----:B------:R-:W-:Y:S02]  /*17ac0*/  FMNMX.FTZ R13, R226, R13, !PT ;  /* 0x0000000de20d7209 */ /* 0x000fe40007810000 */
[----:B------:R-:W-:Y:S02]  /*17ad0*/  MOV R2, 0x17af0 ;  /* 0x00017af000027802 */ /* 0x000fe40000000f00 */
[----:B-1----:R-:W-:Y:S05]  /*17ae0*/  CALL.REL.NOINC `($__internal_7_$__cuda_sm70_shflsync_bfly_p) ;  /* 0x00000cd000007944 */ /* 0x002fea0003c00000 */
[----:B------:R-:W-:Y:S01]  /*17af0*/  FMNMX.FTZ R4, R4, R0, !PT ;  /* 0x0000000004047209 */ /* 0x000fe20007810000 */
[----:B------:R-:W-:Y:S01]  /*17b00*/  IMAD.MOV.U32 R0, RZ, RZ, 0x1 ;  /* 0x00000001ff007424 */ /* 0x000fe200078e00ff */
[----:B------:R-:W-:Y:S02]  /*17b10*/  MOV R2, 0x17b30 ;  /* 0x00017b3000027802 */ /* 0x000fe40000000f00 */
        /* <DEDUP_REMOVED lines=10> */
[----:B------:R-:W-:-:S05]  /*17bc0*/  BRA `(.L_x_1543) ;  /* 0xffff32b000007947 */ /* 0x000fca000383ffff */
.L_x_1489:
[----:B-1--4-:R-:W-:Y:S01]  /*17bd0*/  MOV R3, 0x181f ;  /* 0x0000181f00037802 */ /* 0x012fe20000000f00 */
[----:B------:R1:W-:Y:S01]  /*17be0*/  STL [R1], RZ ;  /* 0x000000ff01007387 */ /* 0x0003e20000100800 */
[----:B------:R-:W-:Y:S01]  /*17bf0*/  MOV R2, 0x17c20 ;  /* 0x00017c2000027802 */ /* 0x000fe20000000f00 */
[----:B------:R-:W-:Y:S02]  /*17c00*/  IMAD.MOV.U32 R44, RZ, RZ, R12 ;  /* 0x000000ffff2c7224 */ /* 0x000fe400078e000c */
[----:B-1----:R-:W-:Y:S05]  /*17c10*/  CALL.REL.NOINC `($__internal_8_$__cuda_sm70_shflsync_idx_p) ;  /* 0x00000c0000007944 */ /* 0x002fea0003c00000 */
[----:B------:R-:W-:Y:S01]  /*17c20*/  MOV R2, R44 ;  /* 0x0000002c00027202 */ /* 0x000fe20000000f00 */
[----:B-1---5:R-:W-:-:S05]  /*17c30*/  BRA `(.L_x_1544) ;  /* 0xffff5d4000007947 */ /* 0x022fca000383ffff */
.L_x_1492:
[----:B------:R-:W-:Y:S01]  /*17c40*/  MOV R3, 0x181f ;  /* 0x0000181f00037802 */ /* 0x000fe20000000f00 */
[----:B------:R2:W-:Y:S01]  /*17c50*/  STL [R1], RZ ;  /* 0x000000ff01007387 */ /* 0x0005e20000100800 */
[----:B------:R-:W-:Y:S01]  /*17c60*/  MOV R2, 0x17c90 ;  /* 0x00017c9000027802 */ /* 0x000fe20000000f00 */
[----:B------:R-:W-:Y:S02]  /*17c70*/  IMAD.MOV.U32 R44, RZ, RZ, R5 ;  /* 0x000000ffff2c7224 */ /* 0x000fe400078e0005 */
[----:B-12---:R-:W-:Y:S05]  /*17c80*/  CALL.REL.NOINC `($__internal_8_$__cuda_sm70_shflsync_idx_p) ;  /* 0x00000b9000007944 */ /* 0x006fea0003c00000 */
[----:B-----5:R-:W-:Y:S01]  /*17c90*/  MOV R4, R44 ;  /* 0x0000002c00047202 */ /* 0x020fe20000000f00 */
[----:B-1----:R-:W-:-:S05]  /*17ca0*/  BRA `(.L_x_1545) ;  /* 0xffff7cb000007947 */ /* 0x002fca000383ffff */
.L_x_1493:
[----:B------:R-:W-:Y:S01]  /*17cb0*/  MOV R3, 0x181f ;  /* 0x0000181f00037802 */ /* 0x000fe20000000f00 */
[----:B------:R4:W-:Y:S01]  /*17cc0*/  STL [R1], RZ ;  /* 0x000000ff01007387 */ /* 0x0009e20000100800 */
[----:B------:R-:W-:Y:S01]  /*17cd0*/  MOV R2, 0x17d00 ;  /* 0x00017d0000027802 */ /* 0x000fe20000000f00 */
[----:B------:R-:W-:Y:S02]  /*17ce0*/  IMAD.MOV.U32 R44, RZ, RZ, R6 ;  /* 0x000000ffff2c7224 */ /* 0x000fe400078e0006 */
[----:B-1234-:R-:W-:Y:S05]  /*17cf0*/  CALL.REL.NOINC `($__internal_8_$__cuda_sm70_shflsync_idx_p) ;  /* 0x00000b2000007944 */ /* 0x01efea0003c00000 */
[----:B------:R-:W-:Y:S01]  /*17d00*/  IADD3 R2, -R244, 0x10, RZ ;  /* 0x00000010f4027810 */ /* 0x000fe20007ffe1ff */
[----:B-----5:R-:W-:Y:S03]  /*17d10*/  IMAD.MOV.U32 R0, RZ, RZ, 0x1 ;  /* 0x00000001ff007424 */ /* 0x020fe600078e00ff */
[----:B------:R-:W-:Y:S02]  /*17d20*/  LOP3.LUT R2, R2, 0xf, RZ, 0xc0, !PT ;  /* 0x0000000f02027812 */ /* 0x000fe400078ec0ff */
[----:B------:R2:W-:Y:S02]  /*17d30*/  STL [R1], R0 ;  /* 0x0000000001007387 */ /* 0x0005e40000100800 */
[----:B------:R-:W-:Y:S04]  /*17d40*/  IADD3 R2, P1, P0, R2, R44, R11 ;  /* 0x0000002c02027210 */ /* 0x000fe8000783e00b */
[----:B------:R-:W-:Y:S02]  /*17d50*/  IADD3.X R3, RZ, R4, R7, P1, P0 ;  /* 0x00000004ff037210 */ /* 0x000fe40000fe0407 */
[----:B------:R-:W-:Y:S11]  /*17d60*/  ISETP.NE.U32.AND P0, PT, R244, RZ, PT ;  /* 0x000000fff400720c */ /* 0x000ff60003f05070 */
[----:B------:R-:W-:Y:S02]  /*17d70*/  @!UPT UIADD3 URZ, URZ, URZ, URZ ;  /* 0x0000003f3f3ff290 */ /* 0x000fe4000fffe03f */
[----:B------:R-:W-:Y:S01]  /*17d80*/  @!PT LDS RZ, [RZ] ;  /* 0x00000000fffff984 */ /* 0x000fe20000000800 */
[----:B------:R-:W-:Y:S01]  /*17d90*/  @!PT LDS RZ, [RZ] ;  /* 0x00000000fffff984 */ /* 0x000fe20000000800 */
[----:B------:R-:W-:Y:S01]  /*17da0*/  @!PT LDS RZ, [RZ] ;  /* 0x00000000fffff984 */ /* 0x000fe20000000800 */
[----:B------:R3:W-:Y:S02]  /*17db0*/  LDGSTS.E.BYPASS.LTC128B.128.ZFILL [R243+0xc100], [R2.64], P0 ;  /* 0x0c10000002f37fae */ /* 0x0007e40008141d46 */
[----:B---3--:R-:W-:Y:S05]  /*17dc0*/  IADD3 R2, P0, R44, R16, RZ ;  /* 0x000000102c027210 */ /* 0x008fea0007f1e0ff */
[----:B------:R-:W-:Y:S01]  /*17dd0*/  IMAD.X R3, R4, 0x1, R8, P0 ;  /* 0x0000000104037824 */ /* 0x000fe200000e0608 */
[----:B------:R-:W-:Y:S04]  /*17de0*/  IADD3 R12, P0, R44, R17, RZ ;  /* 0x000000112c0c7210 */ /* 0x000fe80007f1e0ff */
[----:B------:R3:W-:Y:S01]  /*17df0*/  LDGSTS.E.BYPASS.LTC128B.128 [R243+0xf100], [R2.64], !P5 ;  /* 0x0f10000002f37fae */ /* 0x0007e2000e901d46 */
[----:B------:R-:W-:Y:S05]  /*17e00*/  IMAD.X R13, R4, 0x1, R9, P0 ;  /* 0x00000001040d7824 */ /* 0x000fea00000e0609 */
[----:B------:R2:W-:Y:S01]  /*17e10*/  LDGSTS.E.BYPASS.LTC128B.128 [R243+0x12100], [R12.64], !P4 ;  /* 0x121000000cf37fae */ /* 0x0005e2000e101d46 */
[----:B---3--:R-:W-:Y:S01]  /*17e20*/  IADD3 R2, P0, R44, R18, RZ ;  /* 0x000000122c027210 */ /* 0x008fe20007f1e0ff */
[----:B------:R-:W-:Y:S04]  /*17e30*/  IMAD.MOV.U32 R44, RZ, RZ, R5 ;  /* 0x000000ffff2c7224 */ /* 0x000fe800078e0005 */
[----:B------:R-:W-:Y:S05]  /*17e40*/  IMAD.X R3, R4, 0x1, R10, P0 ;  /* 0x0000000104037824 */ /* 0x000fea00000e060a */
        /* <DEDUP_REMOVED lines=11> */
[----:B------:R-:W-:Y:S04]  /*17f00*/  IADD3 R2, -R244, 0x10, RZ ;  /* 0x00000010f4027810 */ /* 0x000fe80007ffe1ff */
[----:B------:R-:W-:Y:S04]  /*17f10*/  LOP3.LUT R2, R2, 0xf, RZ, 0xc0, !PT ;  /* 0x0000000f02027812 */ /* 0x000fe800078ec0ff */
[----:B------:R-:W-:Y:S04]  /*17f20*/  IADD3 R2, P1, P0, R2, R44, R11 ;  /* 0x0000002c02027210 */ /* 0x000fe8000783e00b */
[----:B-----5:R-:W-:Y:S02]  /*17f30*/  IADD3.X R3, RZ, R0, R7, P1, P0 ;  /* 0x00000000ff037210 */ /* 0x020fe40000fe0407 */
[----:B------:R-:W-:Y:S11]  /*17f40*/  ISETP.NE.U32.AND P0, PT, R244, RZ, PT ;  /* 0x000000fff400720c */ /* 0x000ff60003f05070 */
[----:B------:R-:W-:Y:S02]  /*17f50*/  @!UPT UIADD3 URZ, URZ, URZ, URZ ;  /* 0x0000003f3f3ff290 */ /* 0x000fe4000fffe03f */
[----:B------:R-:W-:Y:S01]  /*17f60*/  @!PT LDS RZ, [RZ] ;  /* 0x00000000fffff984 */ /* 0x000fe20000000800 */
[----:B------:R-:W-:Y:S01]  /*17f70*/  @!PT LDS RZ, [RZ] ;  /* 0x00000000fffff984 */ /* 0x000fe20000000800 */
[----:B------:R-:W-:Y:S01]  /*17f80*/  @!PT LDS RZ, [RZ] ;  /* 0x00000000fffff984 */ /* 0x000fe20000000800 */
[----:B------:R2:W-:Y:S02]  /*17f90*/  LDGSTS.E.BYPASS.LTC128B.128.ZFILL [R243+0xd100], [R2.64], P0 ;  /* 0x0d10000002f37fae */ /* 0x0005e40008141d46 */
[----:B--2---:R-:W-:Y:S05]  /*17fa0*/  IADD3 R2, P0, R44, R16, RZ ;  /* 0x000000102c027210 */ /* 0x004fea0007f1e0ff */
[----:B------:R-:W-:Y:S01]  /*17fb0*/  IMAD.X R3, R0, 0x1, R8, P0 ;  /* 0x0000000100037824 */ /* 0x000fe200000e0608 */
[----:B------:R-:W-:Y:S04]  /*17fc0*/  IADD3 R12, P0, R44, R17, RZ ;  /* 0x000000112c0c7210 */ /* 0x000fe80007f1e0ff */
[----:B------:R2:W-:Y:S01]  /*17fd0*/  LDGSTS.E.BYPASS.LTC128B.128 [R243+0x10100], [R2.64], !P5 ;  /* 0x1010000002f37fae */ /* 0x0005e2000e901d46 */
[----:B------:R-:W-:Y:S05]  /*17fe0*/  IMAD.X R13, R0, 0x1, R9, P0 ;  /* 0x00000001000d7824 */ /* 0x000fea00000e0609 */
[----:B------:R3:W-:Y:S01]  /*17ff0*/  LDGSTS.E.BYPASS.LTC128B.128 [R243+0x13100], [R12.64], !P4 ;  /* 0x131000000cf37fae */ /* 0x0007e2000e101d46 */
[----:B--2---:R-:W-:Y:S01]  /*18000*/  IADD3 R2, P0, R44, R18, RZ ;  /* 0x000000122c027210 */ /* 0x004fe20007f1e0ff */
[----:B------:R-:W-:Y:S04]  /*18010*/  IMAD.MOV.U32 R44, RZ, RZ, R5 ;  /* 0x000000ffff2c7224 */ /* 0x000fe800078e0005 */
[----:B------:R-:W-:Y:S02]  /*18020*/  IMAD.X R3, R0, 0x1, R10, P0 ;  /* 0x0000000100037824 */ /* 0x000fe400000e060a */
[----:B------:R-:W-:Y:S03]  /*18030*/  IMAD.MOV.U32 R0, RZ, RZ, 0x2 ;  /* 0x00000002ff007424 */ /* 0x000fe600078e00ff */
[----:B------:R2:W-:Y:S04]  /*18040*/  LDGSTS.E.BYPASS.LTC128B.128 [R243+0x16100], [R2.64], !P3 ;  /* 0x1610000002f37fae */ /* 0x0005e8000d901d46 */
        /* <DEDUP_REMOVED lines=13> */
.L_x_1494:
[----:B------:R-:W-:Y:S02]  /*18120*/  MOV R0, 0x2 ;  /* 0x0000000200007802 */ /* 0x000fe40000000f00 */
[----:B------:R-:W-:Y:S02]  /*18130*/  MOV R2, 0x18150 ;  /* 0x0001815000027802 */ /* 0x000fe40000000f00 */
[----:B----4-:R-:W-:Y:S05]  /*18140*/  CALL.REL.NOINC `($__internal_7_$__cuda_sm70_shflsync_bfly_p) ;  /* 0x0000067000007944 */ /* 0x010fea0003c00000 */
        /* <DEDUP_REMOVED lines=14> */
.L_x_1496:
[----:B------:R1:W5:Y:S01]  /*18230*/  LDL R4, [R1+0x8] ;  /* 0x0000080001047983 */ /* 0x0003620000100800 */
[----:B------:R-:W-:-:S02]  /*18240*/  MOV R0, 0x2 ;  /* 0x0000000200007802 */ /* 0x000fc40000000f00 */
[----:B------:R-:W-:Y:S02]  /*18250*/  MOV R2, 0x18270 ;  /* 0x0001827000027802 */ /* 0x000fe40000000f00 */
[----:B-1---5:R-:W-:Y:S05]  /*18260*/  CALL.REL.NOINC `($__internal_7_$__cuda_sm70_shflsync_bfly_p) ;  /* 0x0000055000007944 */ /* 0x022fea0003c00000 */
[----:B------:R-:W-:Y:S01]  /*18270*/  MOV R5, R0 ;  /* 0x0000000000057202 */ /* 0x000fe20000000f00 */
[----:B------:R-:W-:Y:S05]  /*18280*/  BRA `(.L_x_1548) ;  /* 0xffffa40000007947 */ /* 0x000fea000383ffff */
.L_x_1497:
[----:B------:R-:W-:Y:S01]  /*18290*/  IMAD.MOV.U32 R4, RZ, RZ, R5 ;  /* 0x000000ffff047224 */ /* 0x000fe200078e0005 */
[----:B------:R-:W-:Y:S02]  /*182a0*/  MOV R0, 0x1 ;  /* 0x0000000100007802 */ /* 0x000fe40000000f00 */
[----:B------:R-:W-:Y:S02]  /*182b0*/  MOV R2, 0x182d0 ;  /* 0x000182d000027802 */ /* 0x000fe40000000f00 */
[----:B------:R-:W-:Y:S05]  /*182c0*/  CALL.REL.NOINC `($__internal_7_$__cuda_sm70_shflsync_bfly_p) ;  /* 0x000004f000007944 */ /* 0x000fea0003c00000 */
[----:B------:R1:W5:Y:S01]  /*182d0*/  LDL R4, [R1+0xc] ;  /* 0x00000c0001047983 */ /* 0x0003620000100800 */
[----:B------:R-:W-:Y:S01]  /*182e0*/  FADD.FTZ R5, R5, R0 ;  /* 0x0000000005057221 */ /* 0x000fe20000010000 */
[----:B------:R-:W-:Y:S02]  /*182f0*/  MOV R0, 0x2 ;  /* 0x0000000200007802 */ /* 0x000fe40000000f00 */
[----:B------:R-:W-:Y:S02]  /*18300*/  MOV R2, 0x18320 ;  /* 0x0001832000027802 */ /* 0x000fe40000000f00 */
[----:B-1---5:R-:W-:Y:S05]  /*18310*/  CALL.REL.NOINC `($__internal_7_$__cuda_sm70_shflsync_bfly_p) ;  /* 0x000004a000007944 */ /* 0x022fea0003c00000 */
[----:B------:R-:W2:Y:S02]  /*18320*/  LDL.LU R2, [R1+0xc] ;  /* 0x00000c0001027983 */ /* 0x000ea40000300800 */
[----:B--2---:R-:W-:Y:S01]  /*18330*/  FADD.FTZ R4, R2, R0 ;  /* 0x0000000002047221 */ /* 0x004fe20000010000 */
[----:B------:R-:W-:-:S02]  /*18340*/  MOV R0, 0x1 ;  /* 0x0000000100007802 */ /* 0x000fc40000000f00 */
[----:B------:R-:W-:Y:S02]  /*18350*/  MOV R2, 0x18370 ;  /* 0x0001837000027802 */ /* 0x000fe40000000f00 */
[----:B------:R-:W-:Y:S05]  /*18360*/  CALL.REL.NOINC `($__internal_7_$__cuda_sm70_shflsync_bfly_p) ;  /* 0x0000045000007944 */ /* 0x000fea0003c00000 */
[----:B------:R-:W-:Y:S01]  /*18370*/  MOV R3, R0 ;  /* 0x0000000000037202 */ /* 0x000fe20000000f00 */
[----:B------:R-:W-:Y:S05]  /*18380*/  BRA `(.L_x_1549) ;  /* 0xffffa39000007947 */ /* 0x000fea000383ffff */
.L_x_1512:
[----:B------:R1:W-:Y:S01]  /*18390*/  STL [R1], RZ ;  /* 0x000000ff01007387 */ /* 0x0003e20000100800 */
[----:B------:R-:W-:Y:S01]  /*183a0*/  IMAD.MOV.U32 R44, RZ, RZ, R5 ;  /* 0x000000ffff2c7224 */ /* 0x000fe200078e0005 */
[----:B------:R-:W-:Y:S02]  /*183b0*/  MOV R3, 0x181f ;  /* 0x0000181f00037802 */ /* 0x000fe40000000f00 */
[----:B------:R-:W-:Y:S02]  /*183c0*/  MOV R2, 0x183e0 ;  /* 0x000183e000027802 */ /* 0x000fe40000000f00 */
[----:B-1----:R-:W-:Y:S05]  /*183d0*/  CALL.REL.NOINC `($__internal_8_$__cuda_sm70_shflsync_idx_p) ;  /* 0x0000044000007944 */ /* 0x002fea0003c00000 */
[----:B-----5:R-:W-:Y:S01]  /*183e0*/  MOV R4, R44 ;  /* 0x0000002c00047202 */ /* 0x020fe20000000f00 */
[----:B-1----:R-:W-:Y:S05]  /*183f0*/  BRA `(.L_x_1550) ;  /* 0xffffc86000007947 */ /* 0x002fea000383ffff */
.L_x_1513:
[----:B------:R3:W-:Y:S01]  /*18400*/  STL [R1], RZ ;  /* 0x000000ff01007387 */ /* 0x0007e20000100800 */
[----:B------:R-:W-:Y:S01]  /*18410*/  IMAD.MOV.U32 R44, RZ, RZ, R13 ;  /* 0x000000ffff2c7224 */ /* 0x000fe200078e000d */
[----:B------:R-:W-:Y:S02]  /*18420*/  MOV R3, 0x181f ;  /* 0x0000181f00037802 */ /* 0x000fe40000000f00 */
[----:B------:R-:W-:-:S02]  /*18430*/  MOV R2, 0x18450 ;  /* 0x0001845000027802 */ /* 0x000fc40000000f00 */
[----:B-123--:R-:W-:Y:S05]  /*18440*/  CALL.REL.NOINC `($__internal_8_$__cuda_sm70_shflsync_idx_p) ;  /* 0x000003d000007944 */ /* 0x00efea0003c00000 */
[----:B-----5:R-:W-:Y:S01]  /*18450*/  MOV R0, R44 ;  /* 0x0000002c00007202 */ /* 0x020fe20000000f00 */
[----:B-1----:R-:W-:Y:S05]  /*18460*/  BRA `(.L_x_1551) ;  /* 0xffffc81000007947 */ /* 0x002fea000383ffff */
.L_x_1516:
[----:B----4-:R-:W-:Y:S01]  /*18470*/  MOV R0, 0x1 ;  /* 0x0000000100007802 */ /* 0x010fe20000000f00 */
[----:B------:R-:W-:Y:S01]  /*18480*/  IMAD.MOV.U32 R44, RZ, RZ, R5 ;  /* 0x000000ffff2c7224 */ /* 0x000fe200078e0005 */
[----:B-1----:R-:W-:Y:S01]  /*18490*/  MOV R2, 0x184d0 ;  /* 0x000184d000027802 */ /* 0x002fe20000000f00 */
[----:B------:R-:W-:-:S02]  /*184a0*/  IMAD.MOV.U32 R3, RZ, RZ, 0x181f ;  /* 0x0000181fff037424 */ /* 0x000fc400078e00ff */
[----:B------:R1:W-:Y:S04]  /*184b0*/  STL [R1], R0 ;  /* 0x0000000001007387 */ /* 0x0003e80000100800 */
[----:B-123--:R-:W-:Y:S05]  /*184c0*/  CALL.REL.NOINC `($__internal_8_$__cuda_sm70_shflsync_idx_p) ;  /* 0x0000035000007944 */ /* 0x00efea0003c00000 */
        /* <DEDUP_REMOVED lines=9> */
.L_x_1519:
[----:B----4-:R-:W-:Y:S01]  /*18560*/  MOV R0, 0x2 ;  /* 0x0000000200007802 */ /* 0x010fe20000000f00 */
[----:B------:R-:W-:Y:S01]  /*18570*/  IMAD.MOV.U32 R44, RZ, RZ, R5 ;  /* 0x000000ffff2c7224 */ /* 0x000fe200078e0005 */
[----:B-1----:R-:W-:Y:S01]  /*18580*/  MOV R2, 0x185c0 ;  /* 0x000185c000027802 */ /* 0x002fe20000000f00 */
[----:B------:R-:W-:Y:S02]  /*18590*/  IMAD.MOV.U32 R3, RZ, RZ, 0x181f ;  /* 0x0000181fff037424 */ /* 0x000fe400078e00ff */
[----:B------:R1:W-:Y:S04]  /*185a0*/  STL [R1], R0 ;  /* 0x0000000001007387 */ /* 0x0003e80000100800 */
[----:B-123--:R-:W-:Y:S05]  /*185b0*/  CALL.REL.NOINC `($__internal_8_$__cuda_sm70_shflsync_idx_p) ;  /* 0x0000026000007944 */ /* 0x00efea0003c00000 */
[----:B-----5:R-:W-:Y:S01]  /*185c0*/  MOV R4, R44 ;  /* 0x0000002c00047202 */ /* 0x020fe20000000f00 */
[----:B-1----:R-:W-:Y:S05]  /*185d0*/  BRA `(.L_x_1553) ;  /* 0xffffcb4000007947 */ /* 0x002fea000383ffff */
.L_x_1520:
[----:B----4-:R-:W-:Y:S01]  /*185e0*/  MOV R0, 0x2 ;  /* 0x0000000200007802 */ /* 0x010fe20000000f00 */
[----:B------:R-:W-:Y:S01]  /*185f0*/  IMAD.MOV.U32 R44, RZ, RZ, R13 ;  /* 0x000000ffff2c7224 */ /* 0x000fe200078e000d */
[----:B-1----:R-:W-:Y:S01]  /*18600*/  MOV R2, 0x18640 ;  /* 0x0001864000027802 */ /* 0x002fe20000000f00 */
[----:B------:R-:W-:-:S02]  /*18610*/  IMAD.MOV.U32 R3, RZ, RZ, 0x181f ;  /* 0x0000181fff037424 */ /* 0x000fc400078e00ff */
[----:B------:R1:W-:Y:S04]  /*18620*/  STL [R1], R0 ;  /* 0x0000000001007387 */ /* 0x0003e80000100800 */
[----:B-123--:R-:W-:Y:S05]  /*18630*/  CALL.REL.NOINC `($__internal_8_$__cuda_sm70_shflsync_idx_p) ;  /* 0x000001e000007944 */ /* 0x00efea0003c00000 */
[----:B-----5:R-:W-:Y:S01]  /*18640*/  MOV R0, R44 ;  /* 0x0000002c00007202 */ /* 0x020fe20000000f00 */
[----:B-1----:R-:W-:Y:S05]  /*18650*/  BRA `(.L_x_1554) ;  /* 0xffffcae000007947 */ /* 0x002fea000383ffff */
.L_x_1523:
[----:B------:R-:W-:Y:S01]  /*18660*/  MOV R0, 0x3 ;  /* 0x0000000300007802 */ /* 0x000fe20000000f00 */
[----:B------:R-:W-:Y:S01]  /*18670*/  IMAD.MOV.U32 R44, RZ, RZ, R5 ;  /* 0x000000ffff2c7224 */ /* 0x000fe200078e0005 */
[----:B-1----:R-:W-:Y:S01]  /*18680*/  MOV R2, 0x186c0 ;  /* 0x000186c000027802 */ /* 0x002fe20000000f00 */
[----:B------:R-:W-:Y:S02]  /*18690*/  IMAD.MOV.U32 R3, RZ, RZ, 0x181f ;  /* 0x0000181fff037424 */ /* 0x000fe400078e00ff */
[----:B------:R1:W-:Y:S04]  /*186a0*/  STL [R1], R0 ;  /* 0x0000000001007387 */ /* 0x0003e80000100800 */
[----:B-1234-:R-:W-:Y:S05]  /*186b0*/  CALL.REL.NOINC `($__internal_8_$__cuda_sm70_shflsync_idx_p) ;  /* 0x0000016000007944 */ /* 0x01efea0003c00000 */
        /* <DEDUP_REMOVED lines=9> */
.L_x_1525:
[----:B------:R2:W-:Y:S01]  /*18750*/  STL [R1], RZ ;  /* 0x000000ff01007387 */ /* 0x0005e20000100800 */
[----:B------:R-:W-:Y:S01]  /*18760*/  IMAD.MOV.U32 R44, RZ, RZ, R81 ;  /* 0x000000ffff2c7224 */ /* 0x000fe200078e0051 */
[----:B-1----:R-:W-:-:S02]  /*18770*/  MOV R3, 0x1f ;  /* 0x0000001f00037802 */ /* 0x002fc40000000f00 */
[----:B------:R-:W-:Y:S02]  /*18780*/  MOV R2, 0x187a0 ;  /* 0x000187a000027802 */ /* 0x000fe40000000f00 */
[----:B--234-:R-:W-:Y:S05]  /*18790*/  CALL.REL.NOINC `($__internal_8_$__cuda_sm70_shflsync_idx_p) ;  /* 0x0000008000007944 */ /* 0x01cfea0003c00000 */
[----:B-----5:R-:W-:Y:S01]  /*187a0*/  MOV R0, R44 ;  /* 0x0000002c00007202 */ /* 0x020fe20000000f00 */
[----:B-1----:R-:W-:Y:S05]  /*187b0*/  BRA `(.L_x_1556) ;  /* 0xffffce2000007947 */ /* 0x002fea000383ffff */
        .weak           $__internal_7_$__cuda_sm70_shflsync_bfly_p
        .type           $__internal_7_$__cuda_sm70_shflsync_bfly_p,@function
        .size           $__internal_7_$__cuda_sm70_shflsync_bfly_p,($__internal_8_$__cuda_sm70_shflsync_idx_p - $__internal_7_$__cuda_sm70_shflsync_bfly_p)
$__internal_7_$__cuda_sm70_shflsync_bfly_p:
[----:B------:R-:W-:Y:S02]  /*187c0*/  MOV R22, 0xffffffff ;  /* 0xffffffff00167802 */ /* 0x000fe40000000f00 */
[----:B------:R-:W-:Y:S02]  /*187d0*/  MOV R3, 0x1f ;  /* 0x0000001f00037802 */ /* 0x000fe40000000f00 */
[----:B------:R-:W-:Y:S04]  /*187e0*/  WARPSYNC R22 ;  /* 0x0000001600007348 */ /* 0x000fe80003800000 */
[----:B------:R1:W2:Y:S02]  /*187f0*/  SHFL.BFLY PT, R0, R4, R0, R3 ;  /* 0x0c00000004007389 */ /* 0x0002a400000e0003 */
[----:B-1----:R-:W-:-:S04]  /*18800*/  MOV R3, 0x0 ;  /* 0x0000000000037802 */ /* 0x002fc80000000f00 */
[----:B--2---:R-:W-:Y:S05]  /*18810*/  RET.REL.NODEC R2 `(_ZN7cutlass13device_kernelIN5flash19enable_sm80_to_sm89INS1_16FlashAttnFwdSm80INS1_25CollectiveMainloopFwdSm80ILi8ELi1ELb0EN4cute5tupleIJNS5_1CILi128EEENS7_ILi96EEENS7_ILi256EEEEEELi256ENS_10bfloat16_tEfNS_4arch4Sm80ELb1ELb0ELb1ELb0ELb1ELb0ELb1ELb0EEENS1_21CollectiveEpilogueFwdINS6_IJS8_SA_S9_EEENS6_IJNS7_ILi1EEESI_SI_EEESC_SE_Li256ELb0ELb1ELb0ELb0EEENS1_30DynamicPersistentTileSchedulerILi256ELi256ELb0ELb1ELb0EEEEEEEEEvNT_6ParamsE) ;  /* 0xfffe77e002007950 */ /* 0x004fea0003c3ffff */
        .weak           $__internal_8_$__cuda_sm70_shflsync_idx_p
        .type           $__internal_8_$__cuda_sm70_shflsync_idx_p,@function
        .size           $__internal_8_$__cuda_sm70_shflsync_idx_p,(.L_x_3650 - $__internal_8_$__cuda_sm70_shflsync_idx_p)
$__internal_8_$__cuda_sm70_shflsync_idx_p:
[----:B------:R1:W-:Y:S04]  /*18820*/  STL [R1+0x84], R4 ;  /* 0x0000840401007387 */ /* 0x0003e80000100800 */
[----:B------:R2:W-:Y:S01]  /*18830*/  STL [R1+0x80], R0 ;  /* 0x0000800001007387 */ /* 0x0005e20000100800 */
[----:B-1----:R-:W-:-:S03]  /*18840*/  MOV R4, 0xffffffff ;  /* 0xffffffff00047802 */ /* 0x002fc60000000f00 */
[----:B--2---:R-:W2:Y:S01]  /*18850*/  LDL.LU R0, [R1] ;  /* 0x0000000001007983 */ /* 0x004ea20000300800 */
[----:B------:R-:W-:Y:S04]  /*18860*/  WARPSYNC R4 ;  /* 0x0000000400007348 */ /* 0x000fe80003800000 */
[----:B--2---:R1:W2:Y:S04]  /*18870*/  SHFL.IDX PT, R44, R44, R0, R3 ;  /* 0x000000002c2c7389 */ /* 0x0042a800000e0003 */
[----:B-1----:R1:W5:Y:S04]  /*18880*/  LDL.LU R4, [R1+0x84] ;  /* 0x0000840001047983 */ /* 0x0023680000300800 */
[----:B------:R1:W5:Y:S01]  /*18890*/  LDL.LU R0, [R1+0x80] ;  /* 0x0000800001007983 */ /* 0x0003620000300800 */
[----:B------:R-:W-:-:S04]  /*188a0*/  MOV R3, 0x0 ;  /* 0x0000000000037802 */ /* 0x000fc80000000f00 */
[----:B--2---:R-:W-:Y:S05]  /*188b0*/  RET.REL.NODEC R2 `(_ZN7cutlass13device_kernelIN5flash19enable_sm80_to_sm89INS1_16FlashAttnFwdSm80INS1_25CollectiveMainloopFwdSm80ILi8ELi1ELb0EN4cute5tupleIJNS5_1CILi128EEENS7_ILi96EEENS7_ILi256EEEEEELi256ENS_10bfloat16_tEfNS_4arch4Sm80ELb1ELb0ELb1ELb0ELb1ELb0ELb1ELb0EEENS1_21CollectiveEpilogueFwdINS6_IJS8_SA_S9_EEENS6_IJNS7_ILi1EEESI_SI_EEESC_SE_Li256ELb0ELb1ELb0ELb0EEENS1_30DynamicPersistentTileSchedulerILi256ELi256ELb0ELb1ELb0EEEEEEEEEvNT_6ParamsE) ;  /* 0xfffe774002007950 */ /* 0x004fea0003c3ffff */
.L_x_1557:
        /* <DEDUP_REMOVED lines=12> */
.L_x_3650:


//--------------------- .text._ZN7cutlass13device_kernelIN5flash19enable_sm80_to_sm89INS1_16FlashAttnFwdSm80INS1_25CollectiveMainloopFwdSm80ILi8ELi1ELb0EN4cute5tupleIJNS5_1CILi128EEENS7_ILi96EEENS7_ILi256EEEEEELi256ENS_10bfloat16_tEfNS_4arch4Sm80ELb1ELb0ELb1ELb1ELb1ELb0ELb1ELb0EEENS1_21CollectiveEpilogueFwdINS6_IJS8_SA_S9_EEENS6_IJNS7_ILi1EEESI_SI_EEESC_SE_Li256ELb1ELb1ELb0ELb0EEENS1_19SingleTileSchedulerILb1ELb0ELb1ELi128EEEEEEEEEvNT_6ParamsE --------------------------
	.section	.text._ZN7cutlass13device_kernelIN5flash19enable_sm80_to_sm89INS1_16FlashAttnFwdSm80INS1_25CollectiveMainloopFwdSm80ILi8ELi1ELb0EN4cute5tupleIJNS5_1CILi128EEENS7_ILi96EEENS7_ILi256EEEEEELi256ENS_10bfloat16_tEfNS_4arch4Sm80ELb1ELb0ELb1ELb1ELb1ELb0ELb1ELb0EEENS1_21CollectiveEpilogueFwdINS6_IJS8_SA_S9_EEENS6_IJNS7_ILi1EEESI_SI_EEESC_SE_Li256ELb1ELb1ELb0ELb0EEENS1_19SingleTileSchedulerILb1ELb0ELb1ELi128EEEEEEEEEvNT_6ParamsE,"ax",@progbits
	.sectioninfo	@"SHI_REGISTERS=255"
	.align	128
.text._ZN7cutlass13device_kernelIN5flash19enable_sm80_to_sm89INS1_16FlashAttnFwdSm80INS1_25CollectiveMainloopFwdSm80ILi8ELi1ELb0EN4cute5tupleIJNS5_1CILi128EEENS7_ILi96EEENS7_ILi256EEEEEELi256ENS_10bfloat16_tEfNS_4arch4Sm80ELb1ELb0ELb1ELb1ELb1ELb0ELb1ELb0EEENS1_21CollectiveEpilogueFwdINS6_IJS8_SA_S9_EEENS6_IJNS7_ILi1EEESI_SI_EEESC_SE_Li256ELb1ELb1ELb0ELb0EEENS1_19SingleTileSchedulerILb1ELb0ELb1ELi128EEEEEEEEEvNT_6ParamsE:
        .type           _ZN7cutlass13device_kernelIN5flash19enable_sm80_to_sm89INS1_16FlashAttnFwdSm80INS1_25CollectiveMainloopFwdSm80ILi8ELi1ELb0EN4cute5tupleIJNS5_1CILi128EEENS7_ILi96EEENS7_ILi256EEEEEELi256ENS_10bfloat16_tEfNS_4arch4Sm80ELb1ELb0ELb1ELb1ELb1ELb0ELb1ELb0EEENS1_21CollectiveEpilogueFwdINS6_IJS8_SA_S9_EEENS6_IJNS7_ILi1EEESI_SI_EEESC_SE_Li256ELb1ELb1ELb0ELb0EEENS1_19SingleTileSchedulerILb1ELb0ELb1ELi128EEEEEEEEEvNT_6ParamsE,@function
        .size           _ZN7cutlass13device_kernelIN5flash19enable_sm80_to_sm89INS1_16FlashAttnFwdSm80INS1_25CollectiveMainloopFwdSm80ILi8ELi1ELb0EN4cute5tupleIJNS5_1CILi128EEENS7_ILi96EEENS7_ILi256EEEEEELi256ENS_10bfloat16_tEfNS_4arch4Sm80ELb1ELb0ELb1ELb1ELb1ELb0ELb1ELb0EEENS1_21CollectiveEpilogueFwdINS6_IJS8_SA_S9_EEENS6_IJNS7_ILi1EEESI_SI_EEESC_SE_Li256ELb1ELb1ELb0ELb0EEENS1_19SingleTileSchedulerILb1ELb0ELb1ELi128EEEEEEEEEvNT_6ParamsE,(.L_x_3653 - _ZN7cutlass13device_kernelIN5flash19enable_sm80_to_sm89INS1_16FlashAttnFwdSm80INS1_25CollectiveMainloopFwdSm80ILi8ELi1ELb0EN4cute5tupleIJNS5_1CILi128EEENS7_ILi96EEENS7_ILi256EEEEEELi256ENS_10bfloat16_tEfNS_4arch4Sm80ELb1ELb0ELb1ELb1ELb1ELb0ELb1ELb0EEENS1_21CollectiveEpilogueFwdINS6_IJS8_SA_S9_EEENS6_IJNS7_ILi1EEESI_SI_EEESC_SE_Li256ELb1ELb1ELb0ELb0EEENS1_19SingleTileSchedulerILb1ELb0ELb1ELi128EEEEEEEEEvNT_6ParamsE)
        .other          _ZN7cutlass13device_kernelIN5flash19enable_sm80_to_sm89INS1_16FlashAttnFwdSm80INS1_25CollectiveMainloopFwdSm80ILi8ELi1ELb0EN4cute5tupleIJNS5_1CILi128EEENS7_ILi96EEENS7_ILi256EEEEEELi256ENS_10bfloat16_tEfNS_4arch4Sm80ELb1ELb0ELb1ELb1ELb1ELb0ELb1ELb0EEENS1_21CollectiveEpilogueFwdINS6_IJS8_SA_S9_EEENS6_IJNS7_ILi1EEESI_SI_EEESC_SE_Li256ELb1ELb1ELb0ELb0EEENS1_19SingleTileSchedulerILb1ELb0ELb1ELi128EEEEEEEEEvNT_6ParamsE,@"STO_CUDA_ENTRY STV_DEFAULT"
_ZN7cutlass13device_kernelIN5flash19enable_sm80_to_sm89INS1_16FlashAttnFwdSm80INS1_25CollectiveMainloopFwdSm80ILi8ELi1ELb0EN4cute5tupleIJNS5_1CILi128EEENS7_ILi96EEENS7_ILi256EEEEEELi256ENS_10bfloat16_tEfNS_4arch4Sm80ELb1ELb0ELb1ELb1ELb1ELb0ELb1ELb0EEENS1_21CollectiveEpilogueFwdINS6_IJS8_SA_S9_EEENS6_IJNS7_ILi1EEESI_SI_EEESC_SE_Li256ELb1ELb1ELb0ELb0EEENS1_19SingleTileSchedulerILb1ELb0ELb1ELi128EEEEEEEEEvNT_6ParamsE:
        /* <DEDUP_REMOVED lines=21> */
.L_x_1559:
        /* <DEDUP_REMOVED lines=13> */
.L_x_1561:
[----:B------:R-:W-:Y:S02]  /*0220*/  ULDC UR5, c[0x0][0x54c] ;  /* 0x0001530000057ab9 */ /* 0x000fe40000000800 */
.L_x_1560:
[----:B------:R-:W-:Y:S02]  /*0230*/  ULDC UR4, c[0x0][0x548] ;  /* 0x0001520000047ab9 */ /* 0x000fe40000000800 */
[----:B------:R-:W-:-:S02]  /*0240*/  USHF.L.U32 UR11, UR10, 0x7, URZ ;  /* 0x000000070a0b7899 */ /* 0x000fc4000800063f */
[----:B------:R-:W-:-:S04]  /*0250*/  UIMAD UR4, UR5, UR4, URZ ;  /* 0x00000004050472a4 */ /* 0x000fc8000f8e023f */
[----:B------:R-:W-:-:S04]  /*0260*/  UISETP.GE.AND UP0, UPT, UR11, UR4, UPT ;  /* 0x000000040b00728c */ /* 0x000fc8000bf06270 */
[----:B------:R-:W-:Y:S01]  /*0270*/  USEL UR14, UR14, 0xffffffff, !UP0 ;  /* 0xffffffff0e0e7887 */ /* 0x000fe2000c000000 */
[----:B------:R-:W-:Y:S05]  /*0280*/  BRA `(.L_x_1562) ;  /* 0x000001b000007947 */ /* 0x000fea0003800000 */
.L_x_1558:
        /* <DEDUP_REMOVED lines=8> */
.L_x_1563:
        /* <DEDUP_REMOVED lines=13> */
.L_x_1565:
[----:B------:R-:W-:Y:S02]  /*03e0*/  ULDC UR5, c[0x0][0x54c] ;  /* 0x0001530000057ab9 */ /* 0x000fe40000000800 */
.L_x_1564:
[----:B------:R-:W-:Y:S02]  /*03f0*/  ULDC UR4, c[0x0][0x548] ;  /* 0x0001520000047ab9 */ /* 0x000fe40000000800 */
[----:B------:R-:W-:-:S02]  /*0400*/  USHF.L.U32 UR11, UR10, 0x7, URZ ;  /* 0x000000070a0b7899 */ /* 0x000fc4000800063f */
[----:B------:R-:W-:-:S04]  /*0410*/  UIMAD UR4, UR5, UR4, URZ ;  /* 0x00000004050472a4 */ /* 0x000fc8000f8e023f */
[----:B------:R-:W-:-:S04]  /*0420*/  UISETP.GE.AND UP0, UPT, UR11, UR4, UPT ;  /* 0x000000040b00728c */ /* 0x000fc8000bf06270 */
[----:B------:R-:W-:-:S06]  /*0430*/  USEL UR14, UR14, 0xffffffff, !UP0 ;  /* 0xffffffff0e0e7887 */ /* 0x000fcc000c000000 */
.L_x_1562:
[----:B------:R-:W-:-:S13]  /*0440*/  ISETP.LE.AND P0, PT, RZ, UR14, PT ;  /* 0x0000000eff007c0c */ /* 0x000fda000bf03270 */
[----:B------:R-:W-:Y:S05]  /*0450*/  @!P0 EXIT ;  /* 0x000000000000894d */ /* 0x000fea0003800000 */
[----:B------:R-:W-:Y:S02]  /*0460*/  ULDC.64 UR8, c[0x0][0x370] ;  /* 0x0000dc0000087ab9 */ /* 0x000fe40000000a00 */
[----:B------:R-:W-:Y:S02]  /*0470*/  ULDC.64 UR4, c[0x0][0x360] ;  /* 0x0000d80000047ab9 */ /* 0x000fe40000000a00 */
[----:B------:R-:W-:Y:S02]  /*0480*/  UISETP.NE.U32.AND UP1, UPT, URZ, UR8, UPT ;  /* 0x000000083f00728c */ /* 0x000fe4000bf25070 */
        /* <DEDUP_REMOVED lines=21> */
[----:B------:R-:W2:Y:S04]  /*05e0*/  @P2 LDG.E R4, [R4.64] ;  /* 0x0000001004042981 */ /* 0x000ea8000c1e1900 */
[----:B------:R-:W3:Y:S04]  /*05f0*/  @P0 LDG.E R0, [R8.64] ;  /* 0x0000001008000981 */ /* 0x000ee8000c1e1900 */
[----:B------:R-:W4:Y:S01]  /*0600*/  @P1 LDG.E R3, [R6.64] ;  /* 0x0000001006031981 */ /* 0x000f22000c1e1900 */
        /* <DEDUP_REMOVED lines=12> */
[----:B------:R-:W-:Y:S05]  /*06d0*/  @!P1 BRA `(.L_x_1566) ;  /* 0x0000005000009947 */ /* 0x000fea0003800000 */
[----:B------:R1:W4:Y:S04]  /*06e0*/  LDG.E R0, [R6.64] ;  /* 0x0000001006007981 */ /* 0x000328000c1e1900 */
[----:B-1----:R-:W5:Y:S01]  /*06f0*/  LDG.E R6, [R6.64+0x4] ;  /* 0x0000041006067981 */ /* 0x002f62000c1e1900 */
[----:B---34-:R-:W1:Y:S08]  /*0700*/  R2UR UR13, R0 ;  /* 0x00000000000d73c2 */ /* 0x018e7000000e0000 */
[----:B-----5:R-:W1:Y:S02]  /*0710*/  R2UR UR4, R6 ;  /* 0x00000000060473c2 */ /* 0x020e6400000e0000 */
[----:B-1----:R-:W-:-:S06]  /*0720*/  UIADD3 UR13, -UR13, UR4, URZ ;  /* 0x000000040d0d7290 */ /* 0x002fcc000fffe13f */
.L_x_1566:
[----:B------:R-:W-:-:S04]  /*0730*/  ISETP.NE.U32.AND P0, PT, RZ, c[0x0][0x368], PT ;  /* 0x0000da00ff007a0c */ /* 0x000fc80003f05070 */
[----:B------:R-:W-:-:S13]  /*0740*/  ISETP.NE.AND.EX P0, PT, RZ, c[0x0][0x36c], PT, P0 ;  /* 0x0000db00ff007a0c */ /* 0x000fda0003f05300 */
[----:B------:R-:W-:Y:S05]  /*0750*/  @!P0 BRA `(.L_x_1567) ;  /* 0x0000007000008947 */ /* 0x000fea0003800000 */
[----:B------:R-:W-:Y:S02]  /*0760*/  ULDC.64 UR4, c[0x0][0x368] ;  /* 0x0000da0000047ab9 */ /* 0x000fe40000000a00 */
[----:B------:R-:W-:-:S06]  /*0770*/  UIMAD.WIDE UR4, UR14, UR15, UR4 ;  /* 0x0000000f0e0472a5 */ /* 0x000fcc000f8e0204 */
[----:B------:R-:W-:Y:S02]  /*0780*/  MOV R4, UR4 ;  /* 0x0000000400047c02 */ /* 0x000fe40008000f00 */
[----:B------:R-:W-:-:S05]  /*0790*/  MOV R5, UR5 ;  /* 0x0000000500057c02 */ /* 0x000fca0008000f00 */
[----:B------:R-:W4:Y:S02]  /*07a0*/  LDG.E R4, [R4.64] ;  /* 0x0000001004047981 */ /* 0x000f24000c1e1900 */
[----:B----4-:R1:W4:Y:S02]  /*07b0*/  R2UR UR7, R4 ;  /* 0x00000000040773c2 */ /* 0x01032400000e0000 */
[----:B-1--4-:R-:W-:Y:S05]  /*07c0*/  BRA `(.L_x_1568) ;  /* 0x000000c000007947 */ /* 0x012fea0003800000 */
.L_x_1567:
[----:B------:R-:W-:-:S04]  /*07d0*/  ISETP.NE.U32.AND P0, PT, RZ, c[0x0][0x350], PT ;  /* 0x0000d400ff007a0c */ /* 0x000fc80003f05070 */
[----:B------:R-:W-:-:S13]  /*07e0*/  ISETP.NE.AND.EX P0, PT, RZ, c[0x0][0x354], PT, P0 ;  /* 0x0000d500ff007a0c */ /* 0x000fda0003f05300 */
[----:B------:R-:W-:Y:S05]  /*07f0*/  @!P0 BRA `(.L_x_1568) ;  /* 0x0000009000008947 */ /* 0x000fea0003800000 */
[----:B------:R-:W-:Y:S02]  /*0800*/  ULDC.64 UR4, c[0x0][0x350] ;  /* 0x0000d40000047ab9 */ /* 0x000fe40000000a00 */
[----:B------:R-:W-:-:S06]  /*0810*/  UIMAD.WIDE UR4, UR14, UR15, UR4 ;  /* 0x0000000f0e0472a5 */ /* 0x000fcc000f8e0204 */
[----:B------:R-:W-:Y:S02]  /*0820*/  MOV R4, UR4 ;  /* 0x0000000400047c02 */ /* 0x000fe40008000f00 */
[----:B------:R-:W-:-:S05]  /*0830*/  MOV R5, UR5 ;  /* 0x0000000500057c02 */ /* 0x000fca0008000f00 */
[----:B------:R-:W4:Y:S04]  /*0840*/  LDG.E R3, [R4.64] ;  /* 0x0000001004037981 */ /* 0x000f28000c1e1900 */
[----:B------:R-:W5:Y:S01]  /*0850*/  LDG.E R0, [R4.64+0x4] ;  /* 0x0000041004007981 */ /* 0x000f62000c1e1900 */
[----:B----4-:R-:W1:Y:S08]  /*0860*/  R2UR UR4, R3 ;  /* 0x00000000030473c2 */ /* 0x010e7000000e0000 */
[----:B-----5:R-:W1:Y:S02]  /*0870*/  R2UR UR7, R0 ;  /* 0x00000000000773c2 */ /* 0x020e6400000e0000 */
[----:B-1----:R-:W-:-:S06]  /*0880*/  UIADD3 UR7, -UR4, UR7, URZ ;  /* 0x0000000704077290 */ /* 0x002fcc000fffe13f */
.L_x_1568:
[----:B------:R-:W-:Y:S01]  /*0890*/  ULDC UR4, c[0x0][0x2c4] ;  /* 0x0000b10000047ab9 */ /* 0x000fe20000000800 */
[----:B------:R-:W-:Y:S01]  /*08a0*/  PLOP3.LUT P2, PT, PT, PT, PT, 0x80, 0x0 ;  /* 0x000000000000781c */ /* 0x000fe20003f4f070 */
[----:B------:R-:W-:Y:S01]  /*08b0*/  UISETP.NE.AND UP1, UPT, UR4, 0x1, UPT ;  /* 0x000000010400788c */ /* 0x000fe2000bf25270 */
[----:B------:R-:W-:Y:S01]  /*08c0*/  CS2R R4, SRZ ;  /* 0x0000000000047805 */ /* 0x000fe2000001ff00 */
[----:B--2---:R-:W-:Y:S01]  /*08d0*/  UIADD3 UR7, -UR12, UR7, URZ ;  /* 0x000000070c077290 */ /* 0x004fe2000fffe13f */
[----:B------:R-:W-:Y:S01]  /*08e0*/  IMAD.MOV.U32 R130, RZ, RZ, RZ ;  /* 0x000000ffff827224 */ /* 0x000fe200078e00ff */
[----:B------:R-:W-:Y:S01]  /*08f0*/  ULDC.64 UR4, c[0x0][0x2c8] ;  /* 0x0000b20000047ab9 */ /* 0x000fe20000000a00 */
[----:B------:R-:W-:Y:S01]  /*0900*/  IMAD.MOV.U32 R128, RZ, RZ, RZ ;  /* 0x000000ffff807224 */ /* 0x000fe200078e00ff */
[----:B------:R-:W-:Y:S01]  /*0910*/  UIADD3 UR6, UR7, 0x5f, URZ ;  /* 0x0000005f07067890 */ /* 0x000fe2000fffe03f */
[----:B------:R-:W-:Y:S01]  /*0920*/  CS2R R126, SRZ ;  /* 0x00000000007e7805 */ /* 0x000fe2000001ff00 */
[----:B------:R-:W-:Y:S01]  /*0930*/  CS2R R124, SRZ ;  /* 0x00000000007c7805 */ /* 0x000fe2000001ff00 */
[----:B------:R-:W-:Y:S01]  /*0940*/  CS2R R122, SRZ ;  /* 0x00000000007a7805 */ /* 0x000fe2000001ff00 */
[----:B------:R-:W-:Y:S01]  /*0950*/  CS2R R120, SRZ ;  /* 0x0000000000787805 */ /* 0x000fe2000001ff00 */
[----:B------:R-:W-:Y:S01]  /*0960*/  @UP1 UIADD3 UR20, UR11, 0x7f, URZ ;  /* 0x0000007f0b141890 */ /* 0x000fe2000fffe03f */
[----:B------:R-:W-:Y:S01]  /*0970*/  CS2R R118, SRZ ;  /* 0x0000000000767805 */ /* 0x000fe2000001ff00 */
[----:B------:R-:W-:Y:S01]  /*0980*/  CS2R R116, SRZ ;  /* 0x0000000000747805 */ /* 0x000fe2000001ff00 */
[----:B------:R-:W-:Y:S01]  /*0990*/  CS2R R114, SRZ ;  /* 0x0000000000727805 */ /* 0x000fe2000001ff00 */
[----:B------:R-:W-:Y:S01]  /*09a0*/  UIMAD.WIDE.U32 UR20, UR20, UR4, URZ ;  /* 0x00000004141472a5 */ /* 0x000fe2000f8e003f */
[----:B------:R-:W-:Y:S01]  /*09b0*/  CS2R R112, SRZ ;  /* 0x0000000000707805 */ /* 0x000fe2000001ff00 */
[----:B------:R-:W-:Y:S01]  /*09c0*/  UIADD3 UR4, UR11, 0x7f, URZ ;  /* 0x0000007f0b047890 */ /* 0x000fe2000fffe03f */
[----:B------:R-:W-:Y:S01]  /*09d0*/  CS2R R110, SRZ ;  /* 0x00000000006e7805 */ /* 0x000fe2000001ff00 */
[----:B------:R-:W-:Y:S01]  /*09e0*/  @UP1 USHF.R.U32.HI UR4, URZ, UR5, UR21 ;  /* 0x000000053f041299 */ /* 0x000fe20008011615 */
[----:B------:R-:W-:Y:S01]  /*09f0*/  CS2R R108, SRZ ;  /* 0x00000000006c7805 */ /* 0x000fe2000001ff00 */
[----:B---3--:R-:W-:Y:S01]  /*0a00*/  UIADD3 UR5, UR7, 0x60, -UR13 ;  /* 0x0000006007057890 */ /* 0x008fe2000fffe80d */
[----:B------:R-:W-:Y:S01]  /*0a10*/  CS2R R106, SRZ ;  /* 0x00000000006a7805 */ /* 0x000fe2000001ff00 */
[----:B------:R-:W-:Y:S01]  /*0a20*/  UIMAD.WIDE UR20, UR6, 0x2aaaaaab, URZ ;  /* 0x2aaaaaab061478a5 */ /* 0x000fe2000f8e023f */
[----:B------:R-:W-:Y:S01]  /*0a30*/  CS2R R104, SRZ ;  /* 0x0000000000687805 */ /* 0x000fe2000001ff00 */
[----:B------:R-:W-:Y:S01]  /*0a40*/  UIADD3 UR4, UR5, UR4, URZ ;  /* 0x0000000405047290 */ /* 0x000fe2000fffe03f */
[----:B------:R-:W-:Y:S01]  /*0a50*/  CS2R R102, SRZ ;  /* 0x0000000000667805 */ /* 0x000fe2000001ff00 */
[----:B------:R-:W-:Y:S01]  /*0a60*/  CS2R R100, SRZ ;  /* 0x0000000000647805 */ /* 0x000fe2000001ff00 */
[----:B------:R-:W-:Y:S01]  /*0a70*/  CS2R R98, SRZ ;  /* 0x0000000000627805 */ /* 0x000fe2000001ff00 */
[----:B------:R-:W-:Y:S01]  /*0a80*/  UIMAD.WIDE UR4, UR4, 0x2aaaaaab, URZ ;  /* 0x2aaaaaab040478a5 */ /* 0x000fe2000f8e023f */
[----:B------:R-:W-:Y:S01]  /*0a90*/  CS2R R96, SRZ ;  /* 0x0000000000607805 */ /* 0x000fe2000001ff00 */
[----:B------:R-:W-:Y:S01]  /*0aa0*/  UMOV UR19, UR21 ;  /* 0x0000001500137c82 */ /* 0x000fe20008000000 */
[----:B------:R-:W-:Y:S01]  /*0ab0*/  CS2R R94, SRZ ;  /* 0x00000000005e7805 */ /* 0x000fe2000001ff00 */
[----:B------:R-:W-:Y:S01]  /*0ac0*/  USHF.R.U32.HI UR6, URZ, 0x1f, UR19 ;  /* 0x0000001f3f067899 */ /* 0x000fe20008011613 */
[----:B------:R-:W-:Y:S01]  /*0ad0*/  CS2R R92, SRZ ;  /* 0x00000000005c7805 */ /* 0x000fe2000001ff00 */
[----:B------:R-:W-:Y:S01]  /*0ae0*/  USHF.R.U32.HI UR4, URZ, 0x1f, UR5 ;  /* 0x0000001f3f047899 */ /* 0x000fe20008011605 */
[----:B------:R-:W-:Y:S01]  /*0af0*/  CS2R R90, SRZ ;  /* 0x00000000005a7805 */ /* 0x000fe2000001ff00 */
[----:B------:R-:W-:Y:S01]  /*0b00*/  ULEA.HI.SX32 UR6, UR19, UR6, 0x1c ;  /* 0x0000000613067291 */ /* 0x000fe2000f8fe23f */
[----:B------:R-:W-:Y:S01]  /*0b10*/  CS2R R88, SRZ ;  /* 0x0000000000587805 */ /* 0x000fe2000001ff00 */
[----:B------:R-:W-:Y:S01]  /*0b20*/  ULEA.HI.SX32 UR4, UR5, UR4, 0x1c ;  /* 0x0000000405047291 */ /* 0x000fe2000f8fe23f */
        /* <DEDUP_REMOVED lines=61> */
[----:B------:R-:W-:Y:S01]  /*0f00*/  LEA.HI R84, R7, R2, RZ, 0x3 ;  /* 0x0000000207547211 */ /* 0x000fe200078f18ff */
[----:B------:R-:W-:Y:S01]  /*0f10*/  UIMAD UR15, UR15, UR4, URZ ;  /* 0x000000040f0f72a4 */ /* 0x000fe2000f8e023f */
[----:B------:R-:W-:Y:S01]  /*0f20*/  PLOP3.LUT P1, PT, PT, PT, UP1, 0x80, 0x0 ;  /* 0x000000000000781c */ /* 0x000fe20003f2f018 */
[----:B------:R-:W-:Y:S01]  /*0f30*/  UIMAD.WIDE.U32 UR20, UR18, UR4, URZ ;  /* 0x00000004121472a5 */ /* 0x000fe2000f8e003f */
[----:B------:R-:W-:Y:S01]  /*0f40*/  LOP3.LUT R13, R84, 0xfffffff8, RZ, 0xc0, !PT ;  /* 0xfffffff8540d7812 */ /* 0x000fe200078ec0ff */
[----:B------:R-:W-:Y:S01]  /*0f50*/  UIMAD UR15, UR18, UR5, UR15 ;  /* 0x00000005120f72a4 */ /* 0x000fe2000f8e020f */
[----:B------:R-:W-:Y:S01]  /*0f60*/  SHF.R.S32.HI R84, RZ, 0x3, R84 ;  /* 0x00000003ff547819 */ /* 0x000fe20000011454 */
[----:B------:R-:W-:Y:S01]  /*0f70*/  USHF.R.S32.HI UR18, URZ, 0x1f, UR14 ;  /* 0x0000001f3f127899 */ /* 0x000fe2000801140e */
[----:B------:R-:W-:Y:S01]  /*0f80*/  PLOP3.LUT P0, PT, PT, PT, UP1, 0x80, 0x0 ;  /* 0x000000000000781c */ /* 0x000fe20003f0f018 */
[----:B------:R-:W-:Y:S01]  /*0f90*/  IMAD.IADD R13, R2, 0x1, -R13 ;  /* 0x00000001020d7824 */ /* 0x000fe200078e0a0d */
[----:B------:R-:W-:Y:S01]  /*0fa0*/  ULDC.64 UR4, c[0x0][0x1b8] ;  /* 0x00006e0000047ab9 */ /* 0x000fe20000000a00 */
[----:B------:R-:W-:Y:S01]  /*0fb0*/  IMAD.SHL.U32 R251, R84, 0x40, RZ ;  /* 0x0000004054fb7824 */ /* 0x000fe200078e00ff */
[----:B------:R-:W-:Y:S01]  /*0fc0*/  UIADD3 UR21, UR21, UR15, URZ ;  /* 0x0000000f15157290 */ /* 0x000fe2000fffe03f */
[C---:B------:R-:W-:Y:S01]  /*0fd0*/  IMAD R112, R13.reuse, 0x20, R84 ;  /* 0x000000200d707824 */ /* 0x040fe200078e0254 */
[----:B------:R-:W-:Y:S01]  /*0fe0*/  UIMAD UR15, UR8, UR4, URZ ;  /* 0x00000004080f72a4 */ /* 0x000fe2000f8e023f */
[----:B------:R-:W-:Y:S01]  /*0ff0*/  IMAD.SHL.U32 R211, R13, 0x8, RZ ;  /* 0x000000080dd37824 */ /* 0x000fe200078e00ff */
[----:B------:R-:W-:Y:S01]  /*1000*/  UIMAD.WIDE.U32 UR20, UR9, UR4, UR20 ;  /* 0x00000004091472a5 */ /* 0x000fe2000f8e0014 */
[----:B------:R-:W-:Y:S01]  /*1010*/  LOP3.LUT R251, R251, 0x1c0, RZ, 0xc0, !PT ;  /* 0x000001c0fbfb7812 */ /* 0x000fe200078ec0ff */
[----:B------:R-:W-:Y:S01]  /*1020*/  UIMAD UR15, UR9, UR5, UR15 ;  /* 0x00000005090f72a4 */ /* 0x000fe2000f8e020f */
[----:B------:R-:W-:Y:S01]  /*1030*/  IADD3 R0, R112, UR11, RZ ;  /* 0x0000000b70007c10 */ /* 0x000fe2000fffe0ff */
[----:B------:R-:W-:Y:S01]  /*1040*/  USEL UR18, UR18, URZ, !UP2 ;  /* 0x0000003f12127287 */ /* 0x000fe2000d000000 */
[----:B------:R3:W-:Y:S01]  /*1050*/  STL [R1+0x8], R112 ;  /* 0x0000087001007387 */ /* 0x0007e20000100800 */
[----:B------:R-:W-:Y:S01]  /*1060*/  ULDC.64 UR4, c[0x0][0x1c0] ;  /* 0x0000700000047ab9 */ /* 0x000fe20000000a00 */
[C---:B------:R-:W-:Y:S01]  /*1070*/  IADD3 R12, R211.reuse, 0x40, RZ ;  /* 0x00000040d30c7810 */ /* 0x040fe20007ffe0ff */
[----:B-1----:R-:W-:Y:S01]  /*1080*/  @P1 IMAD.HI.U32 R4, R0, c[0x0][0x2c8], RZ ;  /* 0x0000b20000041a27 */ /* 0x002fe200078e00ff */
[----:B------:R-:W-:Y:S01]  /*1090*/  USEL UR19, UR14, URZ, !UP2 ;  /* 0x0000003f0e137287 */ /* 0x000fe2000d000000 */
[----:B------:R3:W-:Y:S01]  /*10a0*/  STL [R1+0x1c], R211 ;  /* 0x00001cd301007387 */ /* 0x0007e20000100800 */
[----:B------:R-:W-:Y:S01]  /*10b0*/  UIMAD UR18, UR18, UR4, URZ ;  /* 0x00000004121272a4 */ /* 0x000fe2000f8e023f */
[----:B------:R-:W-:Y:S01]  /*10c0*/  IMAD.MOV.U32 R6, RZ, RZ, R0 ;  /* 0x000000ffff067224 */ /* 0x000fe200078e0000 */
[----:B------:R-:W-:Y:S01]  /*10d0*/  UIADD3 UR21, UR21, UR15, URZ ;  /* 0x0000000f15157290 */ /* 0x000fe2000fffe03f */
[----:B------:R-:W-:Y:S01]  /*10e0*/  @P0 SHF.R.U32.HI R6, RZ, c[0x0][0x2cc], R4 ;  /* 0x0000b300ff060a19 */ /* 0x000fe20000011604 */
[----:B------:R-:W-:Y:S01]  /*10f0*/  UIMAD UR5, UR19, UR5, UR18 ;  /* 0x00000005130572a4 */ /* 0x000fe2000f8e0212 */
[C---:B------:R-:W-:Y:S01]  /*1100*/  IADD3 R85, R211.reuse, 0x80, RZ ;  /* 0x00000080d3557810 */ /* 0x040fe20007ffe0ff */
[----:B------:R-:W-:Y:S01]  /*1110*/  UIMAD.WIDE.U32 UR20, UR19, UR4, UR20 ;  /* 0x00000004131472a5 */ /* 0x000fe2000f8e0014 */
[--C-:B------:R-:W-:Y:S01]  /*1120*/  SHF.R.S32.HI R5, RZ, 0x1f, R6.reuse ;  /* 0x0000001fff057819 */ /* 0x100fe20000011406 */
[----:B------:R-:W-:Y:S01]  /*1130*/  IMAD.MOV R4, RZ, RZ, -R6 ;  /* 0x000000ffff047224 */ /* 0x000fe200078e0a06 */
[----:B------:R-:W-:Y:S01]  /*1140*/  ULDC UR4, c[0x0][0x2c4] ;  /* 0x0000b10000047ab9 */ /* 0x000fe20000000800 */
[----:B------:R-:W-:Y:S01]  /*1150*/  ISETP.GE.AND P4, PT, R211, c[0x0][0x198], PT ;  /* 0x00006600d3007a0c */ /* 0x000fe20003f86270 */
[----:B------:R-:W-:Y:S01]  /*1160*/  UIADD3 UR5, UR21, UR5, URZ ;  /* 0x0000000515057290 */ /* 0x000fe2000fffe03f */
[----:B------:R-:W-:Y:S01]  /*1170*/  IMAD R4, R4, c[0x0][0x2c4], R0 ;  /* 0x0000b10004047a24 */ /* 0x000fe200078e0200 */
[----:B------:R-:W-:Y:S01]  /*1180*/  UIMAD UR4, UR13, UR4, URZ ;  /* 0x000000040d0472a4 */ /* 0x000fe2000f8e023f */
[----:B------:R-:W-:Y:S01]  /*1190*/  IMAD.U32 R9, RZ, RZ, UR21 ;  /* 0x00000015ff097e24 */ /* 0x000fe2000f8e00ff */
[----:B------:R-:W-:Y:S01]  /*11a0*/  ISETP.GE.AND P3, PT, R12, c[0x0][0x198], PT ;  /* 0x000066000c007a0c */ /* 0x000fe20003f66270 */
[----:B------:R-:W-:Y:S01]  /*11b0*/  IMAD.U32 R8, RZ, RZ, UR20 ;  /* 0x00000014ff087e24 */ /* 0x000fe2000f8e00ff */
[----:B------:R-:W-:Y:S01]  /*11c0*/  SHF.R.S32.HI R0, RZ, 0x1f, R4 ;  /* 0x0000001fff007819 */ /* 0x000fe20000011404 */
[----:B------:R-:W-:Y:S01]  /*11d0*/  IMAD.U32 R9, RZ, RZ, UR5 ;  /* 0x00000005ff097e24 */ /* 0x000fe2000f8e00ff */
[----:B------:R-:W-:Y:S01]  /*11e0*/  ISETP.GE.AND P6, PT, R85, c[0x0][0x198], PT ;  /* 0x0000660055007a0c */ /* 0x000fe20003fc6270 */
[----:B------:R-:W-:Y:S01]  /*11f0*/  IMAD R5, R5, c[0x0][0x1b0], RZ ;  /* 0x00006c0005057a24 */ /* 0x000fe200078e02ff */
[----:B------:R-:W-:Y:S01]  /*1200*/  BSSY B0, `(.L_x_1570) ;  /* 0x0000039000007945 */ /* 0x000fe20003800000 */
[----:B------:R-:W-:-:S04]  /*1210*/  IMAD.WIDE.U32 R8, R6, c[0x0][0x1b0], R8 ;  /* 0x00006c0006087a25 */ /* 0x000fc800078e0008 */
[----:B------:R-:W-:Y:S02]  /*1220*/  IMAD R5, R6, c[0x0][0x1b4], R5 ;  /* 0x00006d0006057a24 */ /* 0x000fe400078e0205 */
[----:B------:R-:W-:Y:S02]  /*1230*/  IMAD R0, R0, c[0x0][0x1a8], RZ ;  /* 0x00006a0000007a24 */ /* 0x000fe400078e02ff */
[----:B------:R-:W-:Y:S02]  /*1240*/  IMAD.IADD R11, R9, 0x1, R5 ;  /* 0x00000001090b7824 */ /* 0x000fe400078e0205 */
[----:B------:R-:W-:Y:S01]  /*1250*/  IMAD.MOV.U32 R10, RZ, RZ, R8 ;  /* 0x000000ffff0a7224 */ /* 0x000fe200078e0008 */
[----:B------:R-:W-:Y:S01]  /*1260*/  IADD3 R8, R84, UR11, RZ ;  /* 0x0000000b54087c10 */ /* 0x000fe2000fffe0ff */
[C---:B------:R-:W-:Y:S02]  /*1270*/  IMAD R9, R4.reuse, c[0x0][0x1ac], R0 ;  /* 0x00006b0004097a24 */ /* 0x040fe400078e0200 */
[----:B------:R-:W-:Y:S01]  /*1280*/  IMAD.WIDE.U32 R4, R4, c[0x0][0x1a8], R10 ;  /* 0x00006a0004047a25 */ /* 0x000fe200078e000a */
[----:B------:R-:W-:-:S02]  /*1290*/  LEA.HI R11, R7, R2, RZ, 0x4 ;  /* 0x00000002070b7211 */ /* 0x000fc400078f20ff */
[----:B------:R-:W-:Y:S01]  /*12a0*/  LEA.HI R10, R7, R2, RZ, 0x6 ;  /* 0x00000002070a7211 */ /* 0x000fe200078f30ff */
[----:B------:R-:W-:Y:S01]  /*12b0*/  IMAD.IADD R9, R5, 0x1, R9 ;  /* 0x0000000105097824 */ /* 0x000fe200078e0209 */
[----:B------:R-:W-:Y:S02]  /*12c0*/  LOP3.LUT R0, R11, 0xfffffff0, RZ, 0xc0, !PT ;  /* 0xfffffff00b007812 */ /* 0x000fe400078ec0ff */
[----:B------:R-:W-:Y:S01]  /*12d0*/  LEA R16, P0, R4, c[0x0][0x160], 0x1 ;  /* 0x0000580004107a11 */ /* 0x000fe200078008ff */
[----:B------:R-:W-:Y:S02]  /*12e0*/  IMAD.SHL.U32 R10, R10, 0x8, RZ ;  /* 0x000000080a0a7824 */ /* 0x000fe400078e00ff */
[----:B------:R-:W-:Y:S01]  /*12f0*/  IMAD.IADD R0, R2, 0x1, -R0 ;  /* 0x0000000102007824 */ /* 0x000fe200078e0a00 */
[----:B------:R-:W-:Y:S01]  /*1300*/  LEA.HI.X R9, R4, c[0x0][0x164], R9, 0x1, P0 ;  /* 0x0000590004097a11 */ /* 0x000fe200000f0c09 */
[----:B------:R-:W-:Y:S01]  /*1310*/  IMAD.MOV.U32 R4, RZ, RZ, 0x10 ;  /* 0x00000010ff047424 */ /* 0x000fe200078e00ff */
[----:B------:R-:W-:Y:S01]  /*1320*/  ISETP.GE.AND P0, PT, R8, UR4, PT ;  /* 0x0000000408007c0c */ /* 0x000fe2000bf06270 */
[----:B------:R3:W1:Y:S01]  /*1330*/  SHFL.IDX PT, R18, R16, RZ, 0x181f ;  /* 0x00181fff10127589 */ /* 0x00066200000e0000 */
[----:B------:R-:W-:-:S03]  /*1340*/  SHF.R.S32.HI R6, RZ, 0x1f, R0 ;  /* 0x0000001fff067819 */ /* 0x000fc60000011400 */
[----:B------:R3:W4:Y:S01]  /*1350*/  SHFL.IDX PT, R19, R9, RZ, 0x181f ;  /* 0x00181fff09137589 */ /* 0x00072200000e0000 */
[----:B------:R-:W-:-:S04]  /*1360*/  LEA.HI R6, R6, R0, RZ, 0x3 ;  /* 0x0000000006067211 */ /* 0x000fc800078f18ff */
[----:B------:R-:W-:-:S05]  /*1370*/  LOP3.LUT R5, R6, 0xfffffff8, RZ, 0xc0, !PT ;  /* 0xfffffff806057812 */ /* 0x000fca00078ec0ff */
[----:B------:R-:W-:Y:S01]  /*1380*/  IMAD.IADD R5, R0, 0x1, -R5 ;  /* 0x0000000100057824 */ /* 0x000fe200078e0a05 */
[----:B------:R-:W-:-:S04]  /*1390*/  IADD3 R0, R211, 0xc0, RZ ;  /* 0x000000c0d3007810 */ /* 0x000fc80007ffe0ff */
[----:B------:R-:W-:Y:S01]  /*13a0*/  ISETP.GE.AND P5, PT, R0, c[0x0][0x198], PT ;  /* 0x0000660000007a0c */ /* 0x000fe20003fa6270 */
[----:B--2---:R2:W5:Y:S03]  /*13b0*/  @P2 R2UR UR19, R3 ;  /* 0x00000000031323c2 */ /* 0x00456600000e0000 */
[----:B------:R-:W-:Y:S01]  /*13c0*/  R2P PR, R5, 0x6 ;  /* 0x0000000605007804 */ /* 0x000fe20000000000 */
[----:B-----5:R-:W-:-:S04]  /*13d0*/  @!UP0 UMOV UR19, UR14 ;  /* 0x0000000e00138c82 */ /* 0x020fc80008000000 */
[----:B------:R-:W-:Y:S02]  /*13e0*/  SEL R4, R4, 0xfffffff0, !P1 ;  /* 0xfffffff004047807 */ /* 0x000fe40004800000 */
[----:B--2---:R-:W-:Y:S02]  /*13f0*/  SHF.R.U32.HI R3, RZ, 0x3, R251 ;  /* 0x00000003ff037819 */ /* 0x004fe400000116fb */
[----:B------:R-:W-:-:S04]  /*1400*/  LOP3.LUT R251, R251, 0x38, R211, 0xf8, !PT ;  /* 0x00000038fbfb7812 */ /* 0x000fc800078ef8d3 */
[----:B------:R-:W-:Y:S01]  /*1410*/  LOP3.LUT R251, R251, R3, RZ, 0x3c, !PT ;  /* 0x00000003fbfb7212 */ /* 0x000fe200078e3cff */
[----:B------:R-:W-:-:S03]  /*1420*/  IMAD.MOV.U32 R3, RZ, RZ, 0x20 ;  /* 0x00000020ff037424 */ /* 0x000fc600078e00ff */
[----:B------:R-:W-:Y:S02]  /*1430*/  LOP3.LUT R251, R251, 0xfffffe00, R10, 0xf8, !PT ;  /* 0xfffffe00fbfb7812 */ /* 0x000fe400078ef80a */
        /* <DEDUP_REMOVED lines=21> */
.L_x_1571:
[----:B-1-34-:R-:W-:Y:S05]  /*1590*/  BSYNC B0 ;  /* 0x0000000000007941 */ /* 0x01afea0003800000 */
.L_x_1570:
        /* <DEDUP_REMOVED lines=25> */
.L_x_1573:
[----:B------:R-:W-:Y:S05]  /*1730*/  BSYNC B0 ;  /* 0x0000000000007941 */ /* 0x000fea0003800000 */
.L_x_1572:
        /* <DEDUP_REMOVED lines=25> */
.L_x_1575:
[----:B------:R-:W-:Y:S05]  /*18d0*/  BSYNC B0 ;  /* 0x0000000000007941 */ /* 0x000fea0003800000 */
.L_x_1574:
[----:B------:R-:W-:Y:S01]  /*18e0*/  IMAD.MOV.U32 R252, RZ, RZ, c[0x0][0x2b8] ;  /* 0x0000ae00fffc7624 */ /* 0x000fe200078e00ff */
[----:B------:R-:W-:Y:S01]  /*18f0*/  UMOV UR15, 0x60 ;  /* 0x00000060000f7882 */ /* 0x000fe20000000000 */
[----:B-12---:R-:W-:Y:S01]  /*1900*/  SHFL.IDX PT, R16, R16, 0x3, 0x181f ;  /* 0x00781f0010107f89 */ /* 0x006fe200000e0000 */
[----:B------:R-:W-:Y:S01]  /*1910*/  UIMAD UR15, UR6, UR15, -0x60 ;  /* 0xffffffa0060f74a4 */ /* 0x000fe2000f8e020f */
[----:B---3--:R-:W-:Y:S01]  /*1920*/  SHF.R.S32.HI R15, RZ, 0x1f, R12 ;  /* 0x0000001fff0f7819 */ /* 0x008fe2000001140c */
[----:B------:R-:W-:Y:S01]  /*1930*/  IMAD.SHL.U32 R251, R251, 0x2, RZ ;  /* 0x00000002fbfb7824 */ /* 0x000fe200078e00ff */
[----:B------:R-:W-:Y:S01]  /*1940*/  ISETP.NE.AND P2, PT, R252, 0x1, PT ;  /* 0x00000001fc00780c */ /* 0x000fe20003f45270 */
[----:B------:R1:W2:Y:S01]  /*1950*/  SHFL.IDX PT, R17, R9, 0x3, 0x181f ;  /* 0x00781f0009117f89 */ /* 0x0002a200000e0000 */
[----:B------:R-:W-:Y:S01]  /*1960*/  LEA.HI R15, R15, R12, RZ, 0x3 ;  /* 0x0000000c0f0f7211 */ /* 0x000fe200078f18ff */
[----:B------:R-:W-:Y:S01]  /*1970*/  USHF.R.S32.HI UR18, URZ, 0x1f, UR19 ;  /* 0x0000001f3f127899 */ /* 0x000fe20008011413 */
[----:B------:R-:W-:Y:S01]  /*1980*/  IADD3 R10, R112, UR15, RZ ;  /* 0x0000000f700a7c10 */ /* 0x000fe2000fffe0ff */
[----:B------:R-:W-:Y:S01]  /*1990*/  IMAD.MOV.U32 R23, RZ, RZ, RZ ;  /* 0x000000ffff177224 */ /* 0x000fe200078e00ff */
[----:B------:R-:W-:-:S02]  /*19a0*/  LOP3.LUT R209, R15, 0xfffffff8, RZ, 0xc0, !PT ;  /* 0xfffffff80fd17812 */ /* 0x000fc400078ec0ff */
[----:B------:R-:W-:Y:S01]  /*19b0*/  ISETP.GE.AND P1, PT, R10, UR7, PT ;  /* 0x000000070a007c0c */ /* 0x000fe2000bf26270 */
[----:B------:R-:W-:Y:S02]  /*19c0*/  IMAD.SHL.U32 R249, R13, 0x40, RZ ;  /* 0x000000400df97824 */ /* 0x000fe400078e00ff */
[----:B------:R-:W-:Y:S01]  /*19d0*/  STL [R1+0x18], R209 ;  /* 0x000018d101007387 */ /* 0x000fe20000100800 */
[----:B------:R-:W-:Y:S02]  /*19e0*/  ISETP.GT.OR P1, PT, R112, 0x5f, P1 ;  /* 0x0000005f7000780c */ /* 0x000fe40000f24670 */
[----:B-1----:R-:W-:Y:S02]  /*19f0*/  IADD3 R9, R8, 0x60, RZ ;  /* 0x0000006008097810 */ /* 0x002fe40007ffe0ff */
[----:B------:R-:W-:Y:S02]  /*1a00*/  IADD3 R8, R10, UR12, RZ ;  /* 0x0000000c0a087c10 */ /* 0x000fe4000fffe0ff */
[----:B------:R-:W-:Y:S01]  /*1a10*/  ISETP.GE.AND P0, PT, R9, UR4, PT ;  /* 0x0000000409007c0c */ /* 0x000fe2000bf06270 */
[----:B------:R-:W-:Y:S01]  /*1a20*/  ULDC.64 UR4, c[0x0][0x2b0] ;  /* 0x0000ac0000047ab9 */ /* 0x000fe20000000a00 */
[----:B------:R-:W-:Y:S01]  /*1a30*/  SHF.R.S32.HI R10, RZ, 0x1f, R0 ;  /* 0x0000001fff0a7819 */ /* 0x000fe20000011400 */
[----:B------:R-:W-:Y:S01]  /*1a40*/  @P2 IMAD.HI.U32 R14, R8, c[0x0][0x2bc], RZ ;  /* 0x0000af00080e2a27 */ /* 0x000fe200078e00ff */
[----:B------:R-:W-:-:S02]  /*1a50*/  UIMAD UR18, UR18, UR4, URZ ;  /* 0x00000004121272a4 */ /* 0x000fc4000f8e023f */
[----:B------:R-:W-:Y:S01]  /*1a60*/  LEA.HI R10, R10, R0, RZ, 0x3 ;  /* 0x000000000a0a7211 */ /* 0x000fe200078f18ff */
[----:B------:R-:W-:Y:S01]  /*1a70*/  IMAD.MOV.U32 R9, RZ, RZ, R8 ;  /* 0x000000ffff097224 */ /* 0x000fe200078e0008 */
[----:B------:R-:W-:Y:S01]  /*1a80*/  @P2 SHF.R.U32.HI R9, RZ, c[0x0][0x2c0], R14 ;  /* 0x0000b000ff092a19 */ /* 0x000fe2000001160e */
[----:B------:R-:W-:Y:S01]  /*1a90*/  UIMAD.WIDE.U32 UR20, UR19, UR4, URZ ;  /* 0x00000004131472a5 */ /* 0x000fe2000f8e003f */
[----:B------:R-:W-:Y:S01]  /*1aa0*/  SHF.R.S32.HI R14, RZ, 0x1f, R85 ;  /* 0x0000001fff0e7819 */ /* 0x000fe20000011455 */
[----:B------:R-:W-:Y:S01]  /*1ab0*/  UIMAD UR18, UR19, UR5, UR18 ;  /* 0x00000005131272a4 */ /* 0x000fe2000f8e0212 */
[----:B------:R-:W-:Y:S01]  /*1ac0*/  LOP3.LUT R111, R10, 0xfffffff8, RZ, 0xc0, !PT ;  /* 0xfffffff80a6f7812 */ /* 0x000fe200078ec0ff */
[--C-:B--2---:R-:W-:Y:S01]  /*1ad0*/  @!P0 IMAD.WIDE R20, R211, 0x2, R16.reuse ;  /* 0x00000002d3148825 */ /* 0x104fe200078e0210 */
[----:B------:R-:W-:Y:S01]  /*1ae0*/  LEA.HI R14, R14, R85, RZ, 0x3 ;  /* 0x000000550e0e7211 */ /* 0x000fe200078f18ff */
[----:B------:R-:W-:Y:S01]  /*1af0*/  UIADD3 UR18, UR21, UR18, URZ ;  /* 0x0000001215127290 */ /* 0x000fe2000fffe03f */
[----:B------:R-:W-:Y:S01]  /*1b00*/  @!P1 IADD3 R15, P2, R9, UR20, RZ ;  /* 0x00000014090f9c10 */ /* 0x000fe2000ff5e0ff */
[----:B----4-:R-:W-:Y:S01]  /*1b10*/  @!P0 IMAD.WIDE R18, R209, 0x2, R16 ;  /* 0x00000002d1128825 */ /* 0x010fe200078e0210 */
[----:B------:R-:W-:Y:S01]  /*1b20*/  LOP3.LUT R207, R14, 0xfffffff8, RZ, 0xc0, !PT ;  /* 0xfffffff80ecf7812 */ /* 0x000fe200078ec0ff */
[----:B------:R-:W-:Y:S01]  /*1b30*/  @!PT LDS RZ, [RZ] ;  /* 0x00000000fffff984 */ /* 0x000fe20000000800 */
[----:B------:R1:W-:Y:S01]  /*1b40*/  @!P0 LDGSTS.E.BYPASS.LTC128B.128 [R251+0x1b100], [R20.64], !P4 ;  /* 0x1b10000014fb8fae */ /* 0x0003e2000e101d50 */
[----:B------:R-:W-:Y:S01]  /*1b50*/  LOP3.LUT R249, R249, 0x1c0, RZ, 0xc0, !PT ;  /* 0x000001c0f9f97812 */ /* 0x000fe200078ec0ff */
[----:B------:R-:W-:Y:S01]  /*1b60*/  ULDC.64 UR4, c[0x0][0x1e8] ;  /* 0x00007a0000047ab9 */ /* 0x000fe20000000a00 */
[----:B------:R-:W-:Y:S01]  /*1b70*/  @!P1 LEA.HI.X.SX32 R10, R9, UR18, 0x1, P2 ;  /* 0x00000012090a9c11 */ /* 0x000fe200090f0eff */
[----:B------:R2:W-:Y:S01]  /*1b80*/  @!P0 LDGSTS.E.BYPASS.LTC128B.128 [R251+0x1f100], [R18.64], !P3 ;  /* 0x1f10000012fb8fae */ /* 0x0005e2000d901d50 */
[----:B------:R-:W-:-:S03]  /*1b90*/  @!P1 LEA R14, P2, R15, c[0x0][0x2a0], 0x2 ;  /* 0x0000a8000f0e9a11 */ /* 0x000fc600078410ff */
[----:B------:R-:W-:Y:S01]  /*1ba0*/  STL [R1+0x14], R207 ;  /* 0x000014cf01007387 */ /* 0x000fe20000100800 */
[----:B------:R-:W-:Y:S01]  /*1bb0*/  @!P1 LEA.HI.X R15, R15, c[0x0][0x2a4], R10, 0x2, P2 ;  /* 0x0000a9000f0f9a11 */ /* 0x000fe200010f140a */
[--C-:B--2---:R-:W-:Y:S01]  /*1bc0*/  @!P0 IMAD.WIDE R18, R207, 0x2, R16.reuse ;  /* 0x00000002cf128825 */ /* 0x104fe200078e0210 */
[----:B------:R-:W-:Y:S01]  /*1bd0*/  UIMAD UR19, UR8, UR4, URZ ;  /* 0x00000004081372a4 */ /* 0x000fe2000f8e023f */
[----:B------:R-:W-:Y:S01]  /*1be0*/  ISETP.GE.AND P4, PT, R85, c[0x0][0x1d4], PT ;  /* 0x0000750055007a0c */ /* 0x000fe20003f86270 */
[----:B------:R-:W-:Y:S01]  /*1bf0*/  UIMAD.WIDE.U32 UR22, UR9, UR4, URZ ;  /* 0x00000004091672a5 */ /* 0x000fe2000f8e003f */
[----:B------:R-:W-:Y:S01]  /*1c00*/  @!P0 IMAD.WIDE R16, R111, 0x2, R16 ;  /* 0x000000026f108825 */ /* 0x000fe200078e0210 */
[----:B------:R2:W-:Y:S04]  /*1c10*/  @!P0 LDGSTS.E.BYPASS.LTC128B.128 [R251+0x23100], [R18.64], !P6 ;  /* 0x2310000012fb8fae */ /* 0x0005e8000f101d50 */
[----:B------:R3:W-:Y:S04]  /*1c20*/  @!P0 LDGSTS.E.BYPASS.LTC128B.128 [R251+0x27100], [R16.64], !P5 ;  /* 0x2710000010fb8fae */ /* 0x0007e8000e901d50 */
[----:B------:R-:W0:Y:S04]  /*1c30*/  LDGDEPBAR ;  /* 0x00000000000079af */ /* 0x000e280000000000 */
[----:B------:R-:W-:Y:S01]  /*1c40*/  BAR.SYNC.DEFER_BLOCKING 0x0 ;  /* 0x0000000000007b1d */ /* 0x000fe20000010000 */
[----:B------:R-:W-:-:S04]  /*1c50*/  IMAD.MOV R9, RZ, RZ, -R9 ;  /* 0x000000ffff097224 */ /* 0x000fc800078e0a09 */
[----:B------:R-:W-:Y:S01]  /*1c60*/  IMAD R24, R9, c[0x0][0x2b8], R8 ;  /* 0x0000ae0009187a24 */ /* 0x000fe200078e0208 */
[----:B------:R-:W-:Y:S01]  /*1c70*/  STL [R1+0x10], R111 ;  /* 0x0000106f01007387 */ /* 0x000fe20000100800 */
[----:B------:R-:W-:-:S03]  /*1c80*/  IMAD.SHL.U32 R8, R84, 0x8, RZ ;  /* 0x0000000854087824 */ /* 0x000fc600078e00ff */
[----:B------:R-:W-:Y:S02]  /*1c90*/  SHF.R.S32.HI R10, RZ, 0x1f, R24 ;  /* 0x0000001fff0a7819 */ /* 0x000fe40000011418 */
[----:B------:R-:W-:-:S03]  /*1ca0*/  LOP3.LUT R8, R249, 0x8, R8, 0xf8, !PT ;  /* 0x00000008f9087812 */ /* 0x000fc600078ef808 */
[----:B------:R-:W-:Y:S01]  /*1cb0*/  IMAD R9, R10, c[0x0][0x1e0], RZ ;  /* 0x000078000a097a24 */ /* 0x000fe200078e02ff */
[----:B------:R-:W-:Y:S01]  /*1cc0*/  SHF.R.U32.HI R249, RZ, 0x3, R249 ;  /* 0x00000003fff97819 */ /* 0x000fe200000116f9 */
[----:B---3--:R-:W-:-:S03]  /*1cd0*/  IMAD.WIDE.U32 R16, R24, c[0x0][0x1e0], RZ ;  /* 0x0000780018107a25 */ /* 0x008fc600078e00ff */
[----:B------:R-:W-:Y:S01]  /*1ce0*/  LOP3.LUT R249, R8, R249, RZ, 0x3c, !PT ;  /* 0x000000f908f97212 */ /* 0x000fe200078e3cff */
[----:B------:R-:W-:Y:S01]  /*1cf0*/  IMAD R9, R24, c[0x0][0x1e4], R9 ;  /* 0x0000790018097a24 */ /* 0x000fe200078e0209 */
[----:B------:R3:W4:Y:S01]  /*1d00*/  @!P1 LDG.E R23, [R14.64] ;  /* 0x000000100e179981 */ /* 0x000722000c1e1900 */
[----:B------:R-:W-:Y:S01]  /*1d10*/  UIMAD UR19, UR9, UR5, UR19 ;  /* 0x00000005091372a4 */ /* 0x000fe2000f8e0213 */
[----:B------:R-:W-:Y:S01]  /*1d20*/  IMAD R10, R10, c[0x0][0x208], RZ ;  /* 0x000082000a0a7a24 */ /* 0x000fe200078e02ff */
[----:B------:R-:W-:Y:S01]  /*1d30*/  LOP3.LUT P1, RZ, R13, 0x2, RZ, 0xc0, !PT ;  /* 0x000000020dff7812 */ /* 0x000fe2000782c0ff */
[----:B------:R-:W-:Y:S01]  /*1d40*/  IMAD.IADD R17, R17, 0x1, R9 ;  /* 0x0000000111117824 */ /* 0x000fe200078e0209 */
[----:B------:R-:W-:Y:S01]  /*1d50*/  UIADD3 UR19, UR23, UR19, URZ ;  /* 0x0000001317137290 */ /* 0x000fe2000fffe03f */
[C---:B--2---:R-:W-:Y:S01]  /*1d60*/  IMAD.WIDE.U32 R18, R24.reuse, c[0x0][0x208], RZ ;  /* 0x0000820018127a25 */ /* 0x044fe200078e00ff */
[----:B------:R-:W-:Y:S01]  /*1d70*/  ULDC.64 UR4, c[0x0][0x210] ;  /* 0x0000840000047ab9 */ /* 0x000fe20000000a00 */
[----:B------:R-:W-:Y:S01]  /*1d80*/  ISETP.GE.AND P2, PT, R211, c[0x0][0x1d4], PT ;  /* 0x00007500d3007a0c */ /* 0x000fe20003f46270 */
[----:B------:R-:W-:Y:S01]  /*1d90*/  UIMAD UR8, UR8, UR4, URZ ;  /* 0x00000004080872a4 */ /* 0x000fe2000f8e023f */
[----:B------:R-:W-:Y:S01]  /*1da0*/  IMAD R10, R24, c[0x0][0x20c], R10 ;  /* 0x00008300180a7a24 */ /* 0x000fe200078e020a */
[----:B------:R-:W-:Y:S01]  /*1db0*/  UIMAD.WIDE.U32 UR24, UR9, UR4, URZ ;  /* 0x00000004091872a5 */ /* 0x000fe2000f8e003f */
[----:B------:R-:W-:Y:S01]  /*1dc0*/  ISETP.GE.AND P5, PT, R12, c[0x0][0x1d4], PT ;  /* 0x000075000c007a0c */ /* 0x000fe20003fa6270 */
[----:B------:R-:W-:Y:S01]  /*1dd0*/  UIMAD UR8, UR9, UR5, UR8 ;  /* 0x00000005090872a4 */ /* 0x000fe2000f8e0208 */
[----:B------:R-:W-:Y:S01]  /*1de0*/  IMAD.IADD R19, R19, 0x1, R10 ;  /* 0x0000000113137824 */ /* 0x000fe200078e020a */
[----:B------:R-:W-:Y:S01]  /*1df0*/  UIADD3 UR4, UR6, -0x1, URZ ;  /* 0xffffffff06047890 */ /* 0x000fe2000fffe03f */
[----:B------:R-:W-:Y:S01]  /*1e00*/  ISETP.GE.AND P6, PT, R0, c[0x0][0x1d4], PT ;  /* 0x0000750000007a0c */ /* 0x000fe20003fc6270 */
[----:B------:R-:W-:Y:S01]  /*1e10*/  UIADD3 UR8, UR25, UR8, URZ ;  /* 0x0000000819087290 */ /* 0x000fe2000fffe03f */
[----:B-1----:R-:W-:Y:S01]  /*1e20*/  IMAD.U32 R20, RZ, RZ, UR9 ;  /* 0x00000009ff147e24 */ /* 0x002fe2000f8e00ff */
[----:B------:R-:W-:Y:S01]  /*1e30*/  UIMAD UR4, UR4, -0x60, UR7 ;  /* 0xffffffa0040478a4 */ /* 0x000fe2000f8e0207 */
[----:B------:R-:W-:Y:S01]  /*1e40*/  IMAD.SHL.U32 R5, R5, 0x40, RZ ;  /* 0x0000004005057824 */ /* 0x000fe200078e00ff */
[----:B------:R-:W-:Y:S01]  /*1e50*/  LEA.HI R109, R7, R2, RZ, 0x5 ;  /* 0x00000002076d7211 */ /* 0x000fe200078f28ff */
[----:B------:R-:W-:Y:S01]  /*1e60*/  IMAD.SHL.U32 R6, R6, 0x40, RZ ;  /* 0x0000004006067824 */ /* 0x000fe200078e00ff */
[----:B------:R-:W-:Y:S01]  /*1e70*/  SHF.R.S32.HI R210, RZ, 0x1f, R209 ;  /* 0x0000001fffd27819 */ /* 0x000fe200000114d1 */
[----:B------:R-:W-:Y:S01]  /*1e80*/  UISETP.GE.AND UP0, UPT, UR6, 0x2, UPT ;  /* 0x000000020600788c */ /* 0x000fe2000bf06270 */
[----:B---3--:R-:W-:-:S02]  /*1e90*/  SHF.R.S32.HI R14, RZ, 0x4, R11 ;  /* 0x00000004ff0e7819 */ /* 0x008fc4000001140b */
[----:B------:R-:W-:Y:S02]  /*1ea0*/  IADD3 R84, -R84, UR4, RZ ;  /* 0x0000000454547c10 */ /* 0x000fe4000fffe1ff */
[----:B------:R-:W-:Y:S02]  /*1eb0*/  LEA.HI R11, R11, R14, RZ, 0x1 ;  /* 0x0000000e0b0b7211 */ /* 0x000fe400078f08ff */
[----:B------:R-:W-:Y:S02]  /*1ec0*/  LOP3.LUT R5, R5, 0x1c0, RZ, 0xc0, !PT ;  /* 0x000001c005057812 */ /* 0x000fe400078ec0ff */
[----:B------:R-:W-:Y:S02]  /*1ed0*/  LOP3.LUT R11, R11, 0xfffffffe, RZ, 0xc0, !PT ;  /* 0xfffffffe0b0b7812 */ /* 0x000fe400078ec0ff */
[----:B------:R-:W-:Y:S02]  /*1ee0*/  LOP3.LUT R6, R6, 0xfffffe00, RZ, 0xc0, !PT ;  /* 0xfffffe0006067812 */ /* 0x000fe400078ec0ff */
[----:B------:R-:W-:Y:S01]  /*1ef0*/  SHF.R.S32.HI R108, RZ, 0x5, R109 ;  /* 0x00000005ff6c7819 */ /* 0x000fe2000001146d */
[----:B------:R-:W-:Y:S01]  /*1f00*/  IMAD.IADD R11, R14, 0x1, -R11 ;  /* 0x000000010e0b7824 */ /* 0x000fe200078e0a0b */
[----:B------:R-:W-:-:S02]  /*1f10*/  SHF.R.S32.HI R208, RZ, 0x1f, R207 ;  /* 0x0000001fffd07819 */ /* 0x000fc400000114cf */
[----:B------:R-:W-:Y:S01]  /*1f20*/  SEL R110, RZ, 0x10, P6 ;  /* 0x00000010ff6e7807 */ /* 0x000fe20003000000 */
[C---:B------:R-:W-:Y:S02]  /*1f30*/  IMAD R249, R11.reuse, 0x200, R249 ;  /* 0x000002000bf97824 */ /* 0x040fe400078e02f9 */
[----:B------:R-:W-:Y:S02]  /*1f40*/  IMAD.SHL.U32 R11, R11, 0x8, RZ ;  /* 0x000000080b0b7824 */ /* 0x000fe400078e00ff */
[----:B------:R-:W-:Y:S02]  /*1f50*/  IMAD.SHL.U32 R249, R249, 0x2, RZ ;  /* 0x00000002f9f97824 */ /* 0x000fe400078e00ff */
[----:B------:R-:W-:Y:S01]  /*1f60*/  IMAD R250, R108, 0x400, R6 ;  /* 0x000004006cfa7824 */ /* 0x000fe200078e0206 */
[----:B------:R-:W-:Y:S02]  /*1f70*/  LOP3.LUT R11, R5, 0x8, R11, 0xf8, !PT ;  /* 0x00000008050b7812 */ /* 0x000fe400078ef80b */
[----:B------:R-:W-:-:S02]  /*1f80*/  IADD3 R248, R249, 0xc120, RZ ;  /* 0x0000c120f9f87810 */ /* 0x000fc40007ffe0ff */
[----:B------:R-:W-:-:S04]  /*1f90*/  SHF.R.U32.HI R5, RZ, 0x3, R5 ;  /* 0x00000003ff057819 */ /* 0x000fc80000011605 */
[----:B------:R-:W-:-:S05]  /*1fa0*/  LOP3.LUT R5, R11, R5, RZ, 0x3c, !PT ;  /* 0x000000050b057212 */ /* 0x000fca00078e3cff */
[----:B------:R-:W-:-:S04]  /*1fb0*/  IMAD.IADD R250, R5, 0x1, R250 ;  /* 0x0000000105fa7824 */ /* 0x000fc800078e02fa */
[----:B------:R-:W-:-:S04]  /*1fc0*/  IMAD.SHL.U32 R250, R250, 0x2, RZ ;  /* 0x00000002fafa7824 */ /* 0x000fc800078e00ff */
[--C-:B------:R-:W-:Y:S02]  /*1fd0*/  IMAD R246, R4, 0x2, R250.reuse ;  /* 0x0000000204f67824 */ /* 0x100fe400078e02fa */
[C---:B------:R-:W-:Y:S02]  /*1fe0*/  IMAD R245, R3.reuse, 0x2, R250 ;  /* 0x0000000203f57824 */ /* 0x040fe400078e02fa */
[----:B------:R-:W-:Y:S01]  /*1ff0*/  IMAD R243, R3, 0x2, R246 ;  /* 0x0000000203f37824 */ /* 0x000fe200078e02f6 */
[----:B----4-:R-:W-:Y:S01]  /*2000*/  SHF.R.S32.HI R8, RZ, 0x1f, R23 ;  /* 0x0000001fff087819 */ /* 0x010fe20000011417 */
[C---:B------:R-:W-:Y:S01]  /*2010*/  IMAD.WIDE.U32 R16, R23.reuse, c[0x0][0x1f0], R16 ;  /* 0x00007c0017107a25 */ /* 0x040fe200078e0010 */
[----:B------:R-:W-:Y:S03]  /*2020*/  STL [R1], R23 ;  /* 0x0000001701007387 */ /* 0x000fe60000100800 */
[----:B------:R-:W-:Y:S01]  /*2030*/  IMAD R14, R8, c[0x0][0x1f0], RZ ;  /* 0x00007c00080e7a24 */ /* 0x000fe200078e02ff */
[----:B------:R-:W-:Y:S01]  /*2040*/  IADD3 R9, P0, R16, UR22, RZ ;  /* 0x0000001610097c10 */ /* 0x000fe2000ff1e0ff */
[----:B------:R-:W-:Y:S01]  /*2050*/  IMAD R8, R8, c[0x0][0x218], RZ ;  /* 0x0000860008087a24 */ /* 0x000fe200078e02ff */
[----:B------:R-:W-:Y:S01]  /*2060*/  STL [R1+0x4], R24 ;  /* 0x0000041801007387 */ /* 0x000fe20000100800 */
[----:B------:R-:W-:-:S02]  /*2070*/  IMAD R14, R23, c[0x0][0x1f4], R14 ;  /* 0x00007d00170e7a24 */ /* 0x000fc400078e020e */
[----:B------:R-:W-:Y:S01]  /*2080*/  IMAD.WIDE.U32 R18, R23, c[0x0][0x218], R18 ;  /* 0x0000860017127a25 */ /* 0x000fe200078e0012 */
[----:B------:R-:W-:Y:S02]  /*2090*/  STL [R1+0x28], R210 ;  /* 0x000028d201007387 */ /* 0x000fe40000100800 */
[----:B------:R-:W-:Y:S01]  /*20a0*/  IADD3.X R14, R17, UR19, R14, P0, !PT ;  /* 0x00000013110e7c10 */ /* 0x000fe200087fe40e */
[----:B------:R-:W-:Y:S01]  /*20b0*/  IMAD R8, R23, c[0x0][0x21c], R8 ;  /* 0x0000870017087a24 */ /* 0x000fe200078e0208 */
[----:B------:R-:W-:-:S04]  /*20c0*/  LEA R22, P0, R9, c[0x0][0x1c8], 0x1 ;  /* 0x0000720009167a11 */ /* 0x000fc800078008ff */
[----:B------:R-:W-:Y:S01]  /*20d0*/  LEA.HI.X R14, R9, c[0x0][0x1cc], R14, 0x1, P0 ;  /* 0x00007300090e7a11 */ /* 0x000fe200000f0c0e */
[----:B------:R-:W-:Y:S01]  /*20e0*/  SHFL.IDX PT, R16, R22, RZ, 0x181f ;  /* 0x00181fff16107589 */ /* 0x000fe200000e0000 */
[----:B------:R-:W-:Y:S02]  /*20f0*/  IADD3 R10, P0, R18, UR24, RZ ;  /* 0x00000018120a7c10 */ /* 0x000fe4000ff1e0ff */
[----:B------:R-:W-:Y:S01]  /*2100*/  IADD3 R9, R249, 0xc100, RZ ;  /* 0x0000c100f9097810 */ /* 0x000fe20007ffe0ff */
[----:B------:R-:W1:Y:S01]  /*2110*/  SHFL.IDX PT, R17, R14, RZ, 0x181f ;  /* 0x00181fff0e117589 */ /* 0x000e6200000e0000 */
[----:B------:R-:W-:Y:S02]  /*2120*/  IADD3.X R8, R19, UR8, R8, P0, !PT ;  /* 0x0000000813087c10 */ /* 0x000fe400087fe408 */
[----:B------:R-:W-:Y:S01]  /*2130*/  LEA R80, P0, R10, c[0x0][0x1f8], 0x1 ;  /* 0x00007e000a507a11 */ /* 0x000fe200078008ff */
[----:B------:R-:W-:Y:S01]  /*2140*/  SHFL.IDX PT, R22, R22, 0x1, 0x181f ;  /* 0x00381f0016167f89 */ /* 0x000fe200000e0000 */
[----:B------:R-:W-:Y:S01]  /*2150*/  @P1 IADD3 R248, R9, -0x20, RZ ;  /* 0xffffffe009f81810 */ /* 0x000fe20007ffe0ff */
[----:B------:R-:W-:Y:S01]  /*2160*/  IMAD R9, R24, c[0x0][0x1e0], RZ ;  /* 0x0000780018097a24 */ /* 0x000fe200078e02ff */
[----:B------:R-:W-:Y:S01]  /*2170*/  LEA.HI.X R8, R10, c[0x0][0x1fc], R8, 0x1, P0 ;  /* 0x00007f000a087a11 */ /* 0x000fe200000f0c08 */
[----:B------:R-:W-:Y:S01]  /*2180*/  SHFL.IDX PT, R21, R14, 0x2, 0x181f ;  /* 0x00581f000e157f89 */ /* 0x000fe200000e0000 */
[----:B------:R-:W-:Y:S01]  /*2190*/  ISETP.GE.AND P0, PT, R84, 0x1, PT ;  /* 0x000000015400780c */ /* 0x000fe20003f06270 */
[----:B------:R-:W-:Y:S01]  /*21a0*/  IMAD R9, R23, c[0x0][0x1f0], R9 ;  /* 0x00007c0017097a24 */ /* 0x000fe200078e0209 */
[C---:B------:R-:W-:Y:S01]  /*21b0*/  IADD3 R239, R248.reuse, 0x800, RZ ;  /* 0x00000800f8ef7810 */ /* 0x040fe20007ffe0ff */
[----:B------:R-:W-:Y:S01]  /*21c0*/  SHFL.IDX PT, R23, R14, 0x1, 0x181f ;  /* 0x00381f000e177f89 */ /* 0x000fe200000e0000 */
[----:B------:R-:W-:Y:S01]  /*21d0*/  IADD3 R238, R248, 0x1000, RZ ;  /* 0x00001000f8ee7810 */ /* 0x000fe20007ffe0ff */
[----:B------:R-:W-:Y:S01]  /*21e0*/  IMAD R20, R20, c[0x0][0x1e8], R9 ;  /* 0x00007a0014147a24 */ /* 0x000fe200078e0209 */
[C---:B------:R-:W-:Y:S01]  /*21f0*/  IADD3 R237, R248.reuse, 0x1800, RZ ;  /* 0x00001800f8ed7810 */ /* 0x040fe20007ffe0ff */
[----:B------:R-:W2:Y:S01]  /*2200*/  SHFL.IDX PT, R38, R80, RZ, 0x181f ;  /* 0x00181fff50267589 */ /* 0x000ea200000e0000 */
[----:B------:R-:W-:-:S02]  /*2210*/  IADD3 R236, R248, 0x2000, RZ ;  /* 0x00002000f8ec7810 */ /* 0x000fc40007ffe0ff */
[----:B------:R-:W-:Y:S01]  /*2220*/  LEA R20, R20, c[0x0][0x1c8], 0x1 ;  /* 0x0000720014147a11 */ /* 0x000fe200078e08ff */
[----:B------:R-:W3:Y:S01]  /*2230*/  SHFL.IDX PT, R10, R8, RZ, 0x181f ;  /* 0x00181fff080a7589 */ /* 0x000ee200000e0000 */
[C---:B------:R-:W-:Y:S02]  /*2240*/  IADD3 R235, R248.reuse, 0x2800, RZ ;  /* 0x00002800f8eb7810 */ /* 0x040fe40007ffe0ff */
[C---:B------:R-:W-:Y:S01]  /*2250*/  IADD3 R233, R248.reuse, 0x3000, RZ ;  /* 0x00003000f8e97810 */ /* 0x040fe20007ffe0ff */
[--C-:B-1----:R-:W-:Y:S01]  /*2260*/  @P0 IMAD.WIDE R28, R211, 0x2, R16.reuse ;  /* 0x00000002d31c0825 */ /* 0x102fe200078e0210 */
[----:B------:R-:W-:Y:S01]  /*2270*/  SHFL.IDX PT, R20, R20, 0x2, 0x181f ;  /* 0x00581f0014147f89 */ /* 0x000fe200000e0000 */
[C---:B------:R-:W-:Y:S02]  /*2280*/  IADD3 R232, R248.reuse, 0x3800, RZ ;  /* 0x00003800f8e87810 */ /* 0x040fe40007ffe0ff */
[----:B------:R-:W-:Y:S01]  /*2290*/  @P0 IMAD.WIDE R26, R209, 0x2, R16 ;  /* 0x00000002d11a0825 */ /* 0x000fe200078e0210 */
[----:B------:R1:W-:Y:S01]  /*22a0*/  @P0 LDGSTS.E.BYPASS.LTC128B.128 [R251+0xc100], [R28.64], !P2 ;  /* 0x0c1000001cfb0fae */ /* 0x0003e2000d101d50 */
[----:B------:R-:W-:-:S02]  /*22b0*/  IADD3 R231, R248, 0x4000, RZ ;  /* 0x00004000f8e77810 */ /* 0x000fc40007ffe0ff */
[--C-:B------:R-:W-:Y:S01]  /*22c0*/  @P0 IMAD.WIDE R24, R207, 0x2, R16.reuse ;  /* 0x00000002cf180825 */ /* 0x100fe200078e0210 */
[----:B------:R4:W-:Y:S01]  /*22d0*/  @P0 LDGSTS.E.BYPASS.LTC128B.128 [R251+0xf100], [R26.64], !P5 ;  /* 0x0f1000001afb0fae */ /* 0x0009e2000e901d50 */
[C---:B------:R-:W-:Y:S02]  /*22e0*/  IADD3 R230, R248.reuse, 0x4800, RZ ;  /* 0x00004800f8e67810 */ /* 0x040fe40007ffe0ff */
[----:B------:R-:W-:Y:S01]  /*22f0*/  @P0 IMAD.WIDE R30, R111, 0x2, R16 ;  /* 0x000000026f1e0825 */ /* 0x000fe200078e0210 */
[----:B------:R5:W-:Y:S01]  /*2300*/  @P0 LDGSTS.E.BYPASS.LTC128B.128 [R251+0x12100], [R24.64], !P4 ;  /* 0x1210000018fb0fae */ /* 0x000be2000e101d50 */
[----:B------:R-:W-:Y:S02]  /*2310*/  IADD3 R229, R248, 0x5000, RZ ;  /* 0x00005000f8e57810 */ /* 0x000fe40007ffe0ff */
[----:B------:R-:W-:Y:S01]  /*2320*/  IMAD.WIDE R16, R211, 0x2, RZ ;  /* 0x00000002d3107825 */ /* 0x000fe200078e02ff */
[----:B------:R1:W-:Y:S01]  /*2330*/  @P0 LDGSTS.E.BYPASS.LTC128B.128 [R251+0x15100], [R30.64], !P6 ;  /* 0x151000001efb0fae */ /* 0x0003e2000f101d50 */
[----:B------:R-:W-:-:S02]  /*2340*/  ISETP.GE.AND P0, PT, R84, 0x21, PT ;  /* 0x000000215400780c */ /* 0x000fc40003f06270 */
[----:B------:R-:W-:Y:S01]  /*2350*/  IADD3 R228, R248, 0x5800, RZ ;  /* 0x00005800f8e47810 */ /* 0x000fe20007ffe0ff */
[----:B------:R-:W1:Y:S01]  /*2360*/  SHFL.IDX PT, R18, R80, 0x1, 0x181f ;  /* 0x00381f0050127f89 */ /* 0x000e6200000e0000 */
[----:B--2---:R-:W-:Y:S02]  /*2370*/  IADD3 R52, P1, R38, R16, RZ ;  /* 0x0000001026347210 */ /* 0x004fe40007f3e0ff */
[C---:B------:R-:W-:Y:S01]  /*2380*/  IADD3 R227, R248.reuse, 0x6000, RZ ;  /* 0x00006000f8e37810 */ /* 0x040fe20007ffe0ff */
[----:B------:R-:W2:Y:S01]  /*2390*/  SHFL.IDX PT, R9, R8, 0x1, 0x181f ;  /* 0x00381f0008097f89 */ /* 0x000ea200000e0000 */
[----:B------:R-:W-:Y:S01]  /*23a0*/  IADD3 R226, R248, 0x6800, RZ ;  /* 0x00006800f8e27810 */ /* 0x000fe20007ffe0ff */
[----:B---3--:R-:W-:Y:S01]  /*23b0*/  IMAD.X R53, R10, 0x1, R17, P1 ;  /* 0x000000010a357824 */ /* 0x008fe200008e0611 */
[C---:B------:R-:W-:Y:S01]  /*23c0*/  IADD3 R225, R248.reuse, 0x7000, RZ ;  /* 0x00007000f8e17810 */ /* 0x040fe20007ffe0ff */
[----:B------:R-:W3:Y:S01]  /*23d0*/  SHFL.IDX PT, R80, R80, 0x2, 0x181f ;  /* 0x00581f0050507f89 */ /* 0x000ee200000e0000 */
[C---:B------:R-:W-:Y:S01]  /*23e0*/  IADD3 R224, R248.reuse, 0x7800, RZ ;  /* 0x00007800f8e07810 */ /* 0x040fe20007ffe0ff */
[--C-:B------:R-:W-:Y:S01]  /*23f0*/  @P0 IMAD.WIDE R14, R209, 0x2, R22.reuse ;  /* 0x00000002d10e0825 */ /* 0x100fe200078e0216 */
[C---:B------:R-:W-:Y:S01]  /*2400*/  IADD3 R223, R248.reuse, 0x8000, RZ ;  /* 0x00008000f8df7810 */ /* 0x040fe20007ffe0ff */
[----:B------:R-:W3:Y:S01]  /*2410*/  SHFL.IDX PT, R8, R8, 0x2, 0x181f ;  /* 0x00581f0008087f89 */ /* 0x000ee200000e0000 */
[C---:B------:R-:W-:Y:S01]  /*2420*/  IADD3 R222, R248.reuse, 0x8800, RZ ;  /* 0x00008800f8de7810 */ /* 0x040fe20007ffe0ff */
[----:B----4-:R-:W-:Y:S01]  /*2430*/  @P0 IMAD.WIDE R26, R211, 0x2, R22 ;  /* 0x00000002d31a0825 */ /* 0x010fe200078e0216 */
[----:B------:R-:W-:-:S02]  /*2440*/  IADD3 R221, R248, 0x9000, RZ ;  /* 0x00009000f8dd7810 */ /* 0x000fc40007ffe0ff */
[C---:B------:R-:W-:Y:S01]  /*2450*/  IADD3 R220, R248.reuse, 0x9800, RZ ;  /* 0x00009800f8dc7810 */ /* 0x040fe20007ffe0ff */
[--C-:B-----5:R-:W-:Y:S01]  /*2460*/  @P0 IMAD.WIDE R24, R207, 0x2, R22.reuse ;  /* 0x00000002cf180825 */ /* 0x120fe200078e0216 */
[----:B------:R4:W-:Y:S01]  /*2470*/  @P0 LDGSTS.E.BYPASS.LTC128B.128 [R251+0xd100], [R26.64], !P2 ;  /* 0x0d1000001afb0fae */ /* 0x0009e2000d101d50 */
[----:B------:R-:W-:Y:S02]  /*2480*/  IADD3 R219, R248, 0xa000, RZ ;  /* 0x0000a000f8db7810 */ /* 0x000fe40007ffe0ff */
[----:B------:R-:W-:Y:S01]  /*2490*/  @P0 IMAD.WIDE R22, R111, 0x2, R22 ;  /* 0x000000026f160825 */ /* 0x000fe200078e0216 */
[----:B------:R5:W-:Y:S01]  /*24a0*/  @P0 LDGSTS.E.BYPASS.LTC128B.128 [R251+0x10100], [R14.64], !P5 ;  /* 0x101000000efb0fae */ /* 0x000be2000e901d50 */
[----:B-1----:R-:W-:Y:S02]  /*24b0*/  IADD3 R36, P1, R16, R18, RZ ;  /* 0x0000001210247210 */ /* 0x002fe40007f3e0ff */
[C---:B------:R-:W-:Y:S01]  /*24c0*/  IADD3 R218, R248.reuse, 0xa800, RZ ;  /* 0x0000a800f8da7810 */ /* 0x040fe20007ffe0ff */
[----:B------:R1:W-:Y:S01]  /*24d0*/  @P0 LDGSTS.E.BYPASS.LTC128B.128 [R251+0x13100], [R24.64], !P4 ;  /* 0x1310000018fb0fae */ /* 0x0003e2000e101d50 */
[C---:B------:R-:W-:Y:S01]  /*24e0*/  IADD3 R217, R248.reuse, 0xb000, RZ ;  /* 0x0000b000f8d97810 */ /* 0x040fe20007ffe0ff */
[----:B--2---:R-:W-:Y:S01]  /*24f0*/  IMAD.X R37, R17, 0x1, R9, P1 ;  /* 0x0000000111257824 */ /* 0x004fe200008e0609 */
[----:B------:R-:W-:Y:S01]  /*2500*/  IADD3 R216, R248, 0xb800, RZ ;  /* 0x0000b800f8d87810 */ /* 0x000fe20007ffe0ff */
[----:B------:R2:W-:Y:S01]  /*2510*/  @P0 LDGSTS.E.BYPASS.LTC128B.128 [R251+0x16100], [R22.64], !P6 ;  /* 0x1610000016fb0fae */ /* 0x0005e2000f101d50 */
[----:B------:R-:W-:-:S02]  /*2520*/  ISETP.GT.AND P0, PT, R84, 0x40, PT ;  /* 0x000000405400780c */ /* 0x000fc40003f04270 */
[----:B---3--:R-:W-:-:S05]  /*2530*/  IADD3 R16, P1, R16, R80, RZ ;  /* 0x0000005010107210 */ /* 0x008fca0007f3e0ff */
[----:B------:R-:W-:Y:S02]  /*2540*/  IMAD.X R17, R17, 0x1, R8, P1 ;  /* 0x0000000111117824 */ /* 0x000fe400008e0608 */
[----:B-----5:R-:W-:-:S04]  /*2550*/  IMAD.WIDE R14, R209, 0x2, RZ ;  /* 0x00000002d10e7825 */ /* 0x020fc800078e02ff */
[----:B-1----:R-:W-:Y:S01]  /*2560*/  @P0 IMAD.WIDE R24, R211, 0x2, R20 ;  /* 0x00000002d3180825 */ /* 0x002fe200078e0214 */
[----:B------:R-:W-:-:S03]  /*2570*/  IADD3 R46, P1, R38, R14, RZ ;  /* 0x0000000e262e7210 */ /* 0x000fc60007f3e0ff */
[----:B--2---:R-:W-:Y:S01]  /*2580*/  @P0 IMAD.WIDE R22, R209, 0x2, R20 ;  /* 0x00000002d1160825 */ /* 0x004fe200078e0214 */
[----:B------:R1:W-:Y:S03]  /*2590*/  @P0 LDGSTS.E.BYPASS.LTC128B.128 [R251+0xe100], [R24.64], !P2 ;  /* 0x0e10000018fb0fae */ /* 0x0003e6000d101d50 */
[----:B------:R-:W-:Y:S01]  /*25a0*/  IMAD.X R47, R10, 0x1, R15, P1 ;  /* 0x000000010a2f7824 */ /* 0x000fe200008e060f */
[----:B------:R2:W-:Y:S01]  /*25b0*/  @P0 LDGSTS.E.BYPASS.LTC128B.128 [R251+0x11100], [R22.64], !P5 ;  /* 0x1110000016fb0fae */ /* 0x0005e2000e901d50 */
[----:B----4-:R-:W-:-:S05]  /*25c0*/  IADD3 R26, P1, R14, R18, RZ ;  /* 0x000000120e1a7210 */ /* 0x010fca0007f3e0ff */
[----:B------:R-:W-:Y:S01]  /*25d0*/  IMAD.X R27, R15, 0x1, R9, P1 ;  /* 0x000000010f1b7824 */ /* 0x000fe200008e0609 */
[----:B------:R-:W-:-:S05]  /*25e0*/  IADD3 R14, P1, R14, R80, RZ ;  /* 0x000000500e0e7210 */ /* 0x000fca0007f3e0ff */
[----:B------:R-:W-:Y:S02]  /*25f0*/  IMAD.X R15, R15, 0x1, R8, P1 ;  /* 0x000000010f0f7824 */ /* 0x000fe400008e0608 */
[----:B-1----:R-:W-:-:S04]  /*2600*/  @P0 IMAD.WIDE R24, R207, 0x2, R20 ;  /* 0x00000002cf180825 */ /* 0x002fc800078e0214 */
[----:B------:R-:W-:Y:S01]  /*2610*/  @P0 IMAD.WIDE R20, R111, 0x2, R20 ;  /* 0x000000026f140825 */ /* 0x000fe200078e0214 */
[----:B------:R1:W-:Y:S03]  /*2620*/  @P0 LDGSTS.E.BYPASS.LTC128B.128 [R251+0x14100], [R24.64], !P4 ;  /* 0x1410000018fb0fae */ /* 0x0003e6000e101d50 */
[----:B--2---:R-:W-:Y:S01]  /*2630*/  IMAD.WIDE R22, R207, 0x2, RZ ;  /* 0x00000002cf167825 */ /* 0x004fe200078e02ff */
[----:B------:R2:W-:Y:S04]  /*2640*/  @P0 LDGSTS.E.BYPASS.LTC128B.128 [R251+0x17100], [R20.64], !P6 ;  /* 0x1710000014fb0fae */ /* 0x0005e8000f101d50 */
[----:B------:R-:W0:Y:S01]  /*2650*/  LDGDEPBAR ;  /* 0x00000000000079af */ /* 0x000e220000000000 */
[----:B------:R-:W-:-:S05]  /*2660*/  IADD3 R44, P0, R38, R22, RZ ;  /* 0x00000016262c7210 */ /* 0x000fca0007f1e0ff */
[----:B------:R-:W-:Y:S01]  /*2670*/  IMAD.X R45, R10, 0x1, R23, P0 ;  /* 0x000000010a2d7824 */ /* 0x000fe200000e0617 */
[----:B------:R-:W-:-:S05]  /*2680*/  IADD3 R82, P0, R22, R80, RZ ;  /* 0x0000005016527210 */ /* 0x000fca0007f1e0ff */
[----:B------:R-:W-:Y:S01]  /*2690*/  IMAD.X R83, R23, 0x1, R8, P0 ;  /* 0x0000000117537824 */ /* 0x000fe200000e0608 */
[----:B-1----:R-:W-:Y:S01]  /*26a0*/  IADD3 R24, P1, R22, R18, RZ ;  /* 0x0000001216187210 */ /* 0x002fe20007f3e0ff */
[----:B--2---:R-:W-:Y:S01]  /*26b0*/  IMAD.WIDE R20, R111, 0x2, RZ ;  /* 0x000000026f147825 */ /* 0x004fe200078e02ff */
[----:B------:R-:W-:-:S04]  /*26c0*/  DEPBAR.LE SB0, 0x1 ;  /* 0x000080400000791a */ /* 0x000fc80000000000 */
[----:B------:R-:W-:-:S04]  /*26d0*/  DEPBAR.LE SB0, 0x0 ;  /* 0x000080000000791a */ /* 0x000fc80000000000 */
[----:B------:R-:W-:Y:S01]  /*26e0*/  BAR.SYNC.DEFER_BLOCKING 0x0 ;  /* 0x0000000000007b1d */ /* 0x000fe20000010000 */
[----:B------:R-:W-:Y:S01]  /*26f0*/  IADD3 R38, P3, R38, R20, RZ ;  /* 0x0000001426267210 */ /* 0x000fe20007f7e0ff */
[----:B------:R-:W-:Y:S01]  /*2700*/  IMAD.X R25, R23, 0x1, R9, P1 ;  /* 0x0000000117197824 */ /* 0x000fe200008e0609 */
[C---:B------:R-:W-:Y:S02]  /*2710*/  IADD3 R80, P0, R20.reuse, R80, RZ ;  /* 0x0000005014507210 */ /* 0x040fe40007f1e0ff */
[----:B------:R-:W-:Y:S01]  /*2720*/  IADD3 R18, P1, R20, R18, RZ ;  /* 0x0000001214127210 */ /* 0x000fe20007f3e0ff */
[----:B------:R-:W-:Y:S01]  /*2730*/  IMAD.X R39, R10, 0x1, R21, P3 ;  /* 0x000000010a277824 */ /* 0x000fe200018e0615 */
[----:B------:R-:W-:Y:S01]  /*2740*/  ISETP.GE.AND P3, PT, R211, c[0x0][0x1d4], PT ;  /* 0x00007500d3007a0c */ /* 0x000fe20003f66270 */
[C---:B------:R-:W-:Y:S02]  /*2750*/  IMAD.X R81, R21.reuse, 0x1, R8, P0 ;  /* 0x0000000115517824 */ /* 0x040fe400000e0608 */
[----:B------:R-:W-:Y:S01]  /*2760*/  IMAD.X R19, R21, 0x1, R9, P1 ;  /* 0x0000000115137824 */ /* 0x000fe200008e0609 */
[----:B------:R-:W-:-:S02]  /*2770*/  ISETP.LT.OR P0, PT, R84, 0x1, P3 ;  /* 0x000000015400780c */ /* 0x000fc40001f01670 */
[----:B------:R-:W-:Y:S02]  /*2780*/  ISETP.GE.AND P1, PT, R12, c[0x0][0x1d4], PT ;  /* 0x000075000c007a0c */ /* 0x000fe40003f26270 */
[----:B------:R-:W-:Y:S01]  /*2790*/  ISETP.GE.AND P3, PT, R85, c[0x0][0x1d4], PT ;  /* 0x0000750055007a0c */ /* 0x000fe20003f66270 */
[----:B------:R-:W-:Y:S04]  /*27a0*/  LDSM.16.M88.4 R64, [R250+0x18100] ;  /* 0x01810000fa40783b */ /* 0x000fe80000000200 */
[----:B------:R-:W-:Y:S04]  /*27b0*/  LDSM.16.M88.4 R96, [R246+0x18100] ;  /* 0x01810000f660783b */ /* 0x000fe80000000200 */
[----:B------:R-:W-:Y:S04]  /*27c0*/  LDSM.16.M88.4 R20, [R249+0xc100] ;  /* 0x00c10000f914783b */ /* 0x000fe80000000200 */
[----:B------:R-:W-:Y:S04]  /*27d0*/  LDSM.16.M88.4 R32, [R249+0xc900] ;  /* 0x00c90000f920783b */ /* 0x000fe80000000200 */
[----:B------:R-:W-:Y:S04]  /*27e0*/  LDSM.16.M88.4 R8, [R249+0xd100] ;  /* 0x00d10000f908783b */ /* 0x000fe80000000200 */
[----:B------:R-:W1:Y:S04]  /*27f0*/  LDSM.16.M88.4 R48, [R249+0xd900] ;  /* 0x00d90000f930783b */ /* 0x000e680000000200 */
[----:B------:R-:W-:Y:S04]  /*2800*/  LDSM.16.M88.4 R40, [R249+0xe100] ;  /* 0x00e10000f928783b */ /* 0x000fe80000000200 */
[----:B------:R-:W-:Y:S04]  /*2810*/  LDSM.16.M88.4 R76, [R249+0xe900] ;  /* 0x00e90000f94c783b */ /* 0x000fe80000000200 */
[----:B------:R-:W-:Y:S04]  /*2820*/  LDSM.16.M88.4 R68, [R248] ;  /* 0x00000000f844783b */ /* 0x000fe80000000200 */
[----:B------:R-:W-:Y:S04]  /*2830*/  LDSM.16.M88.4 R28, [R248+0x800] ;  /* 0x00080000f81c783b */ /* 0x000fe80000000200 */
[----:B------:R-:W-:Y:S04]  /*2840*/  LDSM.16.M88.4 R72, [R248+0x1000] ;  /* 0x00100000f848783b */ /* 0x000fe80000000200 */
[----:B------:R-:W2:Y:S04]  /*2850*/  LDSM.16.M88.4 R60, [R248+0x1800] ;  /* 0x00180000f83c783b */ /* 0x000ea80000000200 */
[----:B------:R-:W3:Y:S04]  /*2860*/  LDSM.16.M88.4 R56, [R248+0x2000] ;  /* 0x00200000f838783b */ /* 0x000ee80000000200 */
[----:B------:R-:W4:Y:S04]  /*2870*/  LDSM.16.M88.4 R100, [R248+0x2800] ;  /* 0x00280000f864783b */ /* 0x000f280000000200 */
[----:B------:R-:W-:Y:S01]  /*2880*/  @!PT LDS RZ, [RZ] ;  /* 0x00000000fffff984 */ /* 0x000fe20000000800 */
[----:B------:R-:W-:Y:S01]  /*2890*/  @!PT LDS RZ, [RZ] ;  /* 0x00000000fffff984 */ /* 0x000fe20000000800 */
[----:B------:R-:W-:Y:S01]  /*28a0*/  @!PT LDS RZ, [RZ] ;  /* 0x00000000fffff984 */ /* 0x000fe20000000800 */
[----:B------:R1:W-:Y:S01]  /*28b0*/  LDGSTS.E.BYPASS.LTC128B.128 [R251+0x100], [R52.64], !P0 ;  /* 0x0010000034fb7fae */ /* 0x0003e2000c101d50 */
[----:B------:R-:W-:-:S13]  /*28c0*/  ISETP.LT.OR P0, PT, R84, 0x1, P1 ;  /* 0x000000015400780c */ /* 0x000fda0000f01670 */
[----:B------:R5:W-:Y:S01]  /*28d0*/  LDGSTS.E.BYPASS.LTC128B.128 [R251+0x3100], [R46.64], !P0 ;  /* 0x031000002efb7fae */ /* 0x000be2000c101d50 */
[----:B------:R-:W-:Y:S02]  /*28e0*/  ISETP.LT.OR P0, PT, R84, 0x1, P3 ;  /* 0x000000015400780c */ /* 0x000fe40001f01670 */
[----:B------:R-:W-:Y:S01]  /*28f0*/  ISETP.GE.AND P3, PT, R0, c[0x0][0x1d4], PT ;  /* 0x0000750000007a0c */ /* 0x000fe20003f66270 */
[----:B------:R-:W-:Y:S01]  /*2900*/  IMAD.MOV.U32 R0, RZ, RZ, 0x40 ;  /* 0x00000040ff007424 */ /* 0x000fe200078e00ff */
[C---:B-1----:R-:W-:Y:S09]  /*2910*/  HMMA.16816.F32.BF16 R52, R64.reuse, R48, RZ ;  /* 0x000000304034723c */ /* 0x042ff200000418ff */
[----:B------:R5:W-:Y:S01]  /*2920*/  LDGSTS.E.BYPASS.LTC128B.128 [R251+0x6100], [R44.64], !P0 ;  /* 0x061000002cfb7fae */ /* 0x000be2000c101d50 */
[----:B------:R-:W-:Y:S01]  /*2930*/  ISETP.LT.OR P0, PT, R84, 0x1, P3 ;  /* 0x000000015400780c */ /* 0x000fe20001f01670 */
[----:B------:R-:W-:Y:S11]  /*2940*/  HMMA.16816.F32.BF16 R48, R64, R50, RZ ;  /* 0x000000324030723c */ /* 0x000ff600000418ff */
[----:B------:R-:W-:Y:S01]  /*2950*/  @!UPT UIADD3 URZ, URZ, URZ, URZ ;  /* 0x0000003f3f3ff290 */ /* 0x000fe2000fffe03f */
[----:B------:R1:W-:Y:S01]  /*2960*/  LDGSTS.E.BYPASS.LTC128B.128 [R251+0x9100], [R38.64], !P0 ;  /* 0x0910000026fb7fae */ /* 0x0003e2000c101d50 */
[----:B------:R-:W-:-:S04]  /*2970*/  ISETP.GE.AND P0, PT, R211, c[0x0][0x1d4], PT ;  /* 0x00007500d3007a0c */ /* 0x000fc80003f06270 */
[C---:B------:R-:W-:Y:S01]  /*2980*/  ISETP.LT.OR P0, PT, R84.reuse, 0x21, P0 ;  /* 0x000000215400780c */ /* 0x040fe20000701670 */
[----:B--2---:R-:W-:Y:S08]  /*2990*/  HMMA.16816.F32.BF16 R52, R96, R60, R52 ;  /* 0x0000003c6034723c */ /* 0x004ff00000041834 */
[----:B-----5:R-:W-:Y:S04]  /*29a0*/  HMMA.16816.F32.BF16 R44, R64, R40, RZ ;  /* 0x00000028402c723c */ /* 0x020fe800000418ff */
[----:B------:R1:W-:Y:S01]  /*29b0*/  LDGSTS.E.BYPASS.LTC128B.128 [R251+0x1100], [R36.64], !P0 ;  /* 0x0110000024fb7fae */ /* 0x0003e2000c101d50 */
[----:B------:R-:W-:-:S03]  /*29c0*/  ISETP.LT.OR P0, PT, R84, 0x21, P1 ;  /* 0x000000215400780c */ /* 0x000fc60000f01670 */
[----:B------:R-:W-:Y:S10]  /*29d0*/  HMMA.16816.F32.BF16 R40, R64, R42, RZ ;  /* 0x0000002a4028723c */ /* 0x000ff400000418ff */
[----:B------:R2:W-:Y:S01]  /*29e0*/  LDGSTS.E.BYPASS.LTC128B.128 [R251+0x4100], [R26.64], !P0 ;  /* 0x041000001afb7fae */ /* 0x0005e2000c101d50 */
[----:B------:R-:W-:Y:S01]  /*29f0*/  ISETP.GE.AND P0, PT, R85, c[0x0][0x1d4], PT ;  /* 0x0000750055007a0c */ /* 0x000fe20003f06270 */
[----:B------:R-:W-:Y:S03]  /*2a00*/  HMMA.16816.F32.BF16 R48, R96, R62, R48 ;  /* 0x0000003e6030723c */ /* 0x000fe60000041830 */
[----:B------:R-:W-:-:S05]  /*2a10*/  ISETP.LT.OR P0, PT, R84, 0x21, P0 ;  /* 0x000000215400780c */ /* 0x000fca0000701670 */
[----:B---3--:R-:W-:Y:S08]  /*2a20*/  HMMA.16816.F32.BF16 R44, R96, R56, R44 ;  /* 0x00000038602c723c */ /* 0x008ff0000004182c */
[----:B------:R2:W-:Y:S01]  /*2a30*/  LDGSTS.E.BYPASS.LTC128B.128 [R251+0x7100], [R24.64], !P0 ;  /* 0x0710000018fb7fae */ /* 0x0005e2000c101d50 */
[----:B------:R-:W-:Y:S01]  /*2a40*/  ISETP.LT.OR P0, PT, R84, 0x21, P3 ;  /* 0x000000215400780c */ /* 0x000fe20001f01670 */
[----:B-1----:R-:W-:Y:S08]  /*2a50*/  HMMA.16816.F32.BF16 R36, R64, R76, RZ ;  /* 0x0000004c4024723c */ /* 0x002ff000000418ff */
[----:B------:R-:W-:Y:S04]  /*2a60*/  HMMA.16816.F32.BF16 R40, R96, R58, R40 ;  /* 0x0000003a6028723c */ /* 0x000fe80000041828 */
[----:B------:R1:W-:Y:S01]  /*2a70*/  LDGSTS.E.BYPASS.LTC128B.128 [R251+0xa100], [R18.64], !P0 ;  /* 0x0a10000012fb7fae */ /* 0x0003e2000c101d50 */
[----:B------:R-:W-:-:S04]  /*2a80*/  ISETP.GE.AND P0, PT, R211, c[0x0][0x1d4], PT ;  /* 0x00007500d3007a0c */ /* 0x000fc80003f06270 */
[----:B------:R-:W-:-:S07]  /*2a90*/  ISETP.LT.OR P0, PT, R84, 0x41, P0 ;  /* 0x000000415400780c */ /* 0x000fce0000701670 */
[----:B----4-:R-:W-:Y:S06]  /*2aa0*/  HMMA.16816.F32.BF16 R36, R96, R100, R36 ;  /* 0x000000646024723c */ /* 0x010fec0000041824 */
[----:B------:R1:W-:Y:S01]  /*2ab0*/  LDGSTS.E.BYPASS.LTC128B.128 [R251+0x2100], [R16.64], !P0 ;  /* 0x0210000010fb7fae */ /* 0x0003e2000c101d50 */
[----:B------:R-:W-:Y:S01]  /*2ac0*/  ISETP.LT.OR P0, PT, R84, 0x41, P1 ;  /* 0x000000415400780c */ /* 0x000fe20000f01670 */
[----:B--2---:R-:W-:Y:S01]  /*2ad0*/  HMMA.16816.F32.BF16 R24, R64, R20, RZ ;  /* 0x000000144018723c */ /* 0x004fe200000418ff */
[----:B------:R-:W-:-:S04]  /*2ae0*/  ISETP.GE.AND P1, PT, R85, c[0x0][0x1d4], PT ;  /* 0x0000750055007a0c */ /* 0x000fc80003f26270 */
[----:B------:R-:W-:-:S03]  /*2af0*/  ISETP.LT.OR P1, PT, R84, 0x41, P1 ;  /* 0x000000415400780c */ /* 0x000fc60000f21670 */
[----:B------:R-:W-:Y:S04]  /*2b00*/  HMMA.16816.F32.BF16 R20, R64, R22, RZ ;  /* 0x000000164014723c */ /* 0x000fe800000418ff */
[----:B------:R2:W-:Y:S01]  /*2b10*/  LDGSTS.E.BYPASS.LTC128B.128 [R251+0x5100], [R14.64], !P0 ;  /* 0x051000000efb7fae */ /* 0x0005e2000c101d50 */
[----:B------:R-:W-:-:S04]  /*2b20*/  LOP3.LUT P0, RZ, R13, 0x4, RZ, 0xc0, !PT ;  /* 0x000000040dff7812 */ /* 0x000fc8000780c0ff */
[----:B------:R-:W-:Y:S01]  /*2b30*/  SEL R0, R0, 0xffffffc0, !P0 ;  /* 0xffffffc000007807 */ /* 0x000fe20004000000 */
[----:B------:R3:W-:Y:S01]  /*2b40*/  LDGSTS.E.BYPASS.LTC128B.128 [R251+0x8100], [R82.64], !P1 ;  /* 0x0810000052fb7fae */ /* 0x0007e2000c901d50 */
[----:B------:R-:W-:Y:S02]  /*2b50*/  ISETP.LT.OR P0, PT, R84, 0x41, P3 ;  /* 0x000000415400780c */ /* 0x000fe40001f01670 */
[----:B------:R-:W-:Y:S01]  /*2b60*/  ISETP.GT.AND P3, PT, R112, 0x5f, PT ;  /* 0x0000005f7000780c */ /* 0x000fe20003f64270 */
[----:B------:R-:W-:Y:S02]  /*2b70*/  IMAD.IADD R244, R249, 0x1, R0 ;  /* 0x00000001f9f47824 */ /* 0x000fe400078e0200 */
[----:B------:R-:W-:Y:S01]  /*2b80*/  HMMA.16816.F32.BF16 R24, R96, R68, R24 ;  /* 0x000000446018723c */ /* 0x000fe20000041818 */
[----:B------:R-:W-:Y:S01]  /*2b90*/  IMAD.IADD R234, R0, 0x1, R248 ;  /* 0x0000000100ea7824 */ /* 0x000fe200078e02f8 */
[----:B------:R-:W-:-:S06]  /*2ba0*/  IADD3 R0, R251, 0x100, RZ ;  /* 0x00000100fb007810 */ /* 0x000fcc0007ffe0ff */
[----:B------:R-:W-:Y:S01]  /*2bb0*/  HMMA.16816.F32.BF16 R20, R96, R70, R20 ;  /* 0x000000466014723c */ /* 0x000fe20000041814 */
[----:B------:R3:W-:Y:S01]  /*2bc0*/  LDGSTS.E.BYPASS.LTC128B.128 [R251+0xb100], [R80.64], !P0 ;  /* 0x0b10000050fb7fae */ /* 0x0007e2000c101d50 */
[----:B------:R-:W-:-:S03]  /*2bd0*/  PLOP3.LUT P0, PT, PT, PT, UP0, 0x40, 0x0 ;  /* 0x000000000000781c */ /* 0x000fc60003f0e808 */
[----:B------:R-:W-:Y:S03]  /*2be0*/  LDSM.16.M88.4 R68, [R244+0xc100] ;  /* 0x00c10000f444783b */ /* 0x000fe60000000200 */
[C---:B--2---:R-:W-:Y:S01]  /*2bf0*/  HMMA.16816.F32.BF16 R12, R64.reuse, R32, RZ ;  /* 0x00000020400c723c */ /* 0x044fe200000418ff */
[----:B------:R-:W-:Y:S04]  /*2c00*/  LDSM.16.M88.4 R60, [R244+0xd100] ;  /* 0x00d10000f43c783b */ /* 0x000fe80000000200 */
[----:B------:R-:W-:Y:S03]  /*2c10*/  LDSM.16.M88.4 R92, [R244+0xd900] ;  /* 0x00d90000f45c783b */ /* 0x000fe60000000200 */
[C---:B------:R-:W-:Y:S01]  /*2c20*/  HMMA.16816.F32.BF16 R32, R64.reuse, R34, RZ ;  /* 0x000000224020723c */ /* 0x040fe200000418ff */
[----:B------:R-:W-:Y:S04]  /*2c30*/  LDSM.16.M88.4 R88, [R244+0xe100] ;  /* 0x00e10000f458783b */ /* 0x000fe80000000200 */
[----:B------:R-:W-:Y:S03]  /*2c40*/  LDSM.16.M88.4 R84, [R244+0xe900] ;  /* 0x00e90000f454783b */ /* 0x000fe60000000200 */
[----:B-1----:R-:W-:Y:S01]  /*2c50*/  HMMA.16816.F32.BF16 R16, R64, R8, RZ ;  /* 0x000000084010723c */ /* 0x002fe200000418ff */
[----:B------:R-:W-:Y:S04]  /*2c60*/  LDSM.16.M88.4 R56, [R234] ;  /* 0x00000000ea38783b */ /* 0x000fe80000000200 */
[----:B---3--:R-:W-:Y:S03]  /*2c70*/  LDSM.16.M88.4 R80, [R234+0x800] ;  /* 0x00080000ea50783b */ /* 0x008fe60000000200 */
[C---:B------:R-:W-:Y:S01]  /*2c80*/  HMMA.16816.F32.BF16 R12, R96.reuse, R28, R12 ;  /* 0x0000001c600c723c */ /* 0x040fe2000004180c */
[----:B------:R-:W-:Y:S04]  /*2c90*/  LDSM.16.M88.4 R104, [R244+0x15900] ;  /* 0x01590000f468783b */ /* 0x000fe80000000200 */
[----:B------:R-:W0:Y:S03]  /*2ca0*/  LDGDEPBAR ;  /* 0x00000000000079af */ /* 0x000e260000000000 */
[----:B------:R-:W-:Y:S01]  /*2cb0*/  HMMA.16816.F32.BF16 R32, R96, R30, R32 ;  /* 0x0000001e6020723c */ /* 0x000fe20000041820 */
[----:B------:R-:W1:Y:S07]  /*2cc0*/  LDSM.16.M88.4 R28, [R245+0x18100] ;  /* 0x01810000f51c783b */ /* 0x000e6e0000000200 */
[C---:B------:R-:W-:Y:S08]  /*2cd0*/  HMMA.16816.F32.BF16 R8, R64.reuse, R10, RZ ;  /* 0x0000000a4008723c */ /* 0x040ff000000418ff */
[----:B------:R-:W-:Y:S01]  /*2ce0*/  HMMA.16816.F32.BF16 R64, R64, R78, RZ ;  /* 0x0000004e4040723c */ /* 0x000fe200000418ff */
[----:B------:R-:W2:Y:S07]  /*2cf0*/  LDSM.16.M88.4 R76, [R244+0xc900] ;  /* 0x00c90000f44c783b */ /* 0x000eae0000000200 */
[C---:B------:R-:W-:Y:S08]  /*2d00*/  HMMA.16816.F32.BF16 R16, R96.reuse, R72, R16 ;  /* 0x000000486010723c */ /* 0x040ff00000041810 */
[C---:B------:R-:W-:Y:S01]  /*2d10*/  HMMA.16816.F32.BF16 R8, R96.reuse, R74, R8 ;  /* 0x0000004a6008723c */ /* 0x040fe20000041808 */
[----:B------:R-:W3:Y:S07]  /*2d20*/  LDSM.16.M88.4 R72, [R243+0x18100] ;  /* 0x01810000f348783b */ /* 0x000eee0000000200 */
[----:B------:R-:W-:Y:S01]  /*2d30*/  HMMA.16816.F32.BF16 R64, R96, R102, R64 ;  /* 0x000000666040723c */ /* 0x000fe20000041840 */
[----:B------:R-:W-:Y:S04]  /*2d40*/  LDSM.16.M88.4 R96, [R234+0x2800] ;  /* 0x00280000ea60783b */ /* 0x000fe80000000200 */
[----:B------:R-:W-:Y:S03]  /*2d50*/  LDSM.16.M88.4 R100, [R249+0x17100] ;  /* 0x01710000f964783b */ /* 0x000fe60000000200 */
[C---:B-1----:R-:W-:Y:S08]  /*2d60*/  HMMA.16816.F32.BF16 R24, R28.reuse, R68, R24 ;  /* 0x000000441c18723c */ /* 0x042ff00000041818 */
[C---:B------:R-:W-:Y:S01]  /*2d70*/  HMMA.16816.F32.BF16 R20, R28.reuse, R70, R20 ;  /* 0x000000461c14723c */ /* 0x040fe20000041814 */
[----:B------:R-:W1:Y:S07]  /*2d80*/  LDSM.16.M88.4 R68, [R234+0x1000] ;  /* 0x00100000ea44783b */ /* 0x000e6e0000000200 */
[C---:B------:R-:W-:Y:S08]  /*2d90*/  HMMA.16816.F32.BF16 R16, R28.reuse, R60, R16 ;  /* 0x0000003c1c10723c */ /* 0x040ff00000041810 */
[C---:B------:R-:W-:Y:S01]  /*2da0*/  HMMA.16816.F32.BF16 R8, R28.reuse, R62, R8 ;  /* 0x0000003e1c08723c */ /* 0x040fe20000041808 */
[----:B------:R-:W-:Y:S07]  /*2db0*/  LDSM.16.M88.4 R60, [R234+0x2000] ;  /* 0x00200000ea3c783b */ /* 0x000fee0000000200 */
[C---:B--2---:R-:W-:Y:S08]  /*2dc0*/  HMMA.16816.F32.BF16 R12, R28.reuse, R76, R12 ;  /* 0x0000004c1c0c723c */ /* 0x044ff0000004180c */
        /* <DEDUP_REMOVED lines=10> */
[----:B------:R-:W-:Y:S04]  /*2e70*/  LDSM.16.M88.4 R64, [R250+0x1c100] ;  /* 0x01c10000fa40783b */ /* 0x000fe80000000200 */
[----:B------:R-:W-:Y:S03]  /*2e80*/  LDSM.16.M88.4 R84, [R249+0x11100] ;  /* 0x01110000f954783b */ /* 0x000fe60000000200 */
        /* <DEDUP_REMOVED lines=8> */
[----:B------:R-:W4:Y:S07]  /*2f10*/  LDSM.16.M88.4 R80, [R249+0x11900] ;  /* 0x01190000f950783b */ /* 0x000f2e0000000200 */
[C---:B--2---:R-:W-:Y:S08]  /*2f20*/  HMMA.16816.F32.BF16 R52, R72.reuse, R76, R52 ;  /* 0x0000004c4834723c */ /* 0x044ff00000041834 */
[C---:B------:R-:W-:Y:S01]  /*2f30*/  HMMA.16816.F32.BF16 R48, R72.reuse, R78, R48 ;  /* 0x0000004e4830723c */ /* 0x040fe20000041830 */
[----:B------:R-:W-:Y:S07]  /*2f40*/  LDSM.16.M88.4 R76, [R248+0x3000] ;  /* 0x00300000f84c783b */ /* 0x000fee0000000200 */
[C---:B------:R-:W-:Y:S08]  /*2f50*/  HMMA.16816.F32.BF16 R44, R72.reuse, R60, R44 ;  /* 0x0000003c482c723c */ /* 0x040ff0000004182c */
[C---:B------:R-:W-:Y:S01]  /*2f60*/  HMMA.16816.F32.BF16 R40, R72.reuse, R62, R40 ;  /* 0x0000003e4828723c */ /* 0x040fe20000041828 */
[----:B------:R-:W-:Y:S07]  /*2f70*/  LDSM.16.M88.4 R60, [R246+0x1c100] ;  /* 0x01c10000f63c783b */ /* 0x000fee0000000200 */
[C---:B------:R-:W-:Y:S08]  /*2f80*/  HMMA.16816.F32.BF16 R36, R72.reuse, R96, R36 ;  /* 0x000000604824723c */ /* 0x040ff00000041824 */
[----:B------:R-:W-:Y:S01]  /*2f90*/  HMMA.16816.F32.BF16 R28, R72, R98, R28 ;  /* 0x00000062481c723c */ /* 0x000fe2000004181c */
[----:B------:R-:W2:Y:S04]  /*2fa0*/  LDSM.16.M88.4 R72, [R248+0x3800] ;  /* 0x00380000f848783b */ /* 0x000ea80000000200 */
        /* <DEDUP_REMOVED lines=24> */
[C---:B------:R-:W-:Y:S01]  /*3130*/  HMMA.16816.F32.BF16 R8, R60.reuse, R58, R8 ;  /* 0x0000003a3c08723c */ /* 0x040fe20000041808 */
[----:B------:R-:W3:Y:S07]  /*3140*/  LDSM.16.M88.4 R56, [R244+0x11100] ;  /* 0x01110000f438783b */ /* 0x000eee0000000200 */
[C---:B------:R-:W-:Y:S08]  /*3150*/  HMMA.16816.F32.BF16 R24, R60.reuse, R76, R24 ;  /* 0x0000004c3c18723c */ /* 0x040ff00000041818 */
        /* <DEDUP_REMOVED lines=8> */
[C---:B--2---:R-:W-:Y:S08]  /*31e0*/  HMMA.16816.F32.BF16 R24, R72.reuse, R92, R24 ;  /* 0x0000005c4818723c */ /* 0x044ff00000041818 */
[----:B------:R-:W-:Y:S01]  /*31f0*/  HMMA.16816.F32.BF16 R20, R72, R94, R20 ;  /* 0x0000005e4814723c */ /* 0x000fe20000041814 */
        /* <DEDUP_REMOVED lines=15> */
[----:B------:R-:W-:Y:S01]  /*32f0*/  HMMA.16816.F32.BF16 R20, R64, R70, R20 ;  /* 0x000000464014723c */ /* 0x000fe20000041814 */
[----:B------:R-:W1:Y:S07]  /*3300*/  LDSM.16.M88.4 R68, [R234+0x5000] ;  /* 0x00500000ea44783b */ /* 0x000e6e0000000200 */
[C---:B------:R-:W-:Y:S08]  /*3310*/  HMMA.16816.F32.BF16 R36, R72.reuse, R76, R36 ;  /* 0x0000004c4824723c */ /* 0x040ff00000041824 */
[C---:B------:R-:W-:Y:S01]  /*3320*/  HMMA.16816.F32.BF16 R28, R72.reuse, R78, R28 ;  /* 0x0000004e481c723c */ /* 0x040fe2000004181c */
[----:B------:R-:W4:Y:S07]  /*3330*/  LDSM.16.M88.4 R76, [R234+0x4800] ;  /* 0x00480000ea4c783b */ /* 0x000f2e0000000200 */
[C---:B------:R-:W-:Y:S08]  /*3340*/  HMMA.16816.F32.BF16 R52, R72.reuse, R80, R52 ;  /* 0x000000504834723c */ /* 0x040ff00000041834 */
[----:B------:R-:W-:Y:S01]  /*3350*/  HMMA.16816.F32.BF16 R48, R72, R82, R48 ;  /* 0x000000524830723c */ /* 0x000fe20000041830 */
[----:B------:R-:W-:Y:S04]  /*3360*/  LDSM.16.M88.4 R72, [R249+0x12100] ;  /* 0x01210000f948783b */ /* 0x000fe80000000200 */
[----:B------:R-:W-:Y:S03]  /*3370*/  LDSM.16.M88.4 R80, [R249+0x13100] ;  /* 0x01310000f950783b */ /* 0x000fe60000000200 */
        /* <DEDUP_REMOVED lines=11> */
[----:B------:R-:W-:Y:S07]  /*3430*/  LDSM.16.M88.4 R76, [R249+0x14100] ;  /* 0x01410000f94c783b */ /* 0x000fee0000000200 */
[C---:B------:R-:W-:Y:S08]  /*3440*/  HMMA.16816.F32.BF16 R36, R64.reuse, R84, R36 ;  /* 0x000000544024723c */ /* 0x040ff00000041824 */
[----:B------:R-:W-:Y:S01]  /*3450*/  HMMA.16816.F32.BF16 R28, R64, R86, R28 ;  /* 0x00000056401c723c */ /* 0x000fe2000004181c */
[----:B------:R-:W4:Y:S04]  /*3460*/  LDSM.16.M88.4 R64, [R249+0x14900] ;  /* 0x01490000f940783b */ /* 0x000f280000000200 */
[----:B------:R-:W-:Y:S03]  /*3470*/  LDSM.16.M88.4 R84, [R244+0x12100] ;  /* 0x01210000f454783b */ /* 0x000fe60000000200 */
[C---:B--2---:R-:W-:Y:S08]  /*3480*/  HMMA.16816.F32.BF16 R24, R60.reuse, R72, R24 ;  /* 0x000000483c18723c */ /* 0x044ff00000041818 */
[C---:B------:R-:W-:Y:S01]  /*3490*/  HMMA.16816.F32.BF16 R20, R60.reuse, R74, R20 ;  /* 0x0000004a3c14723c */ /* 0x040fe20000041814 */
[----:B------:R-:W-:Y:S07]  /*34a0*/  LDSM.16.M88.4 R72, [R248+0x6000] ;  /* 0x00600000f848783b */ /* 0x000fee0000000200 */
[C---:B---3--:R-:W-:Y:S08]  /*34b0*/  HMMA.16816.F32.BF16 R12, R60.reuse, R56, R12 ;  /* 0x000000383c0c723c */ /* 0x048ff0000004180c */
[C---:B------:R-:W-:Y:S01]  /*34c0*/  HMMA.16816.F32.BF16 R32, R60.reuse, R58, R32 ;  /* 0x0000003a3c20723c */ /* 0x040fe20000041820 */
[----:B------:R-:W2:Y:S07]  /*34d0*/  LDSM.16.M88.4 R56, [R246+0x20100] ;  /* 0x02010000f638783b */ /* 0x000eae0000000200 */
[C---:B-1----:R-:W-:Y:S08]  /*34e0*/  HMMA.16816.F32.BF16 R52, R60.reuse, R68, R52 ;  /* 0x000000443c34723c */ /* 0x042ff00000041834 */
[C---:B------:R-:W-:Y:S01]  /*34f0*/  HMMA.16816.F32.BF16 R48, R60.reuse, R70, R48 ;  /* 0x000000463c30723c */ /* 0x040fe20000041830 */
[----:B------:R-:W1:Y:S07]  /*3500*/  LDSM.16.M88.4 R68, [R248+0x6800] ;  /* 0x00680000f844783b */ /* 0x000e6e0000000200 */
[C---:B------:R-:W-:Y:S08]  /*3510*/  HMMA.16816.F32.BF16 R16, R60.reuse, R80, R16 ;  /* 0x000000503c10723c */ /* 0x040ff00000041810 */
[C---:B------:R-:W-:Y:S01]  /*3520*/  HMMA.16816.F32.BF16 R8, R60.reuse, R82, R8 ;  /* 0x000000523c08723c */ /* 0x040fe20000041808 */
[----:B------:R-:W-:Y:S07]  /*3530*/  LDSM.16.M88.4 R80, [R244+0x12900] ;  /* 0x01290000f450783b */ /* 0x000fee0000000200 */
[C---:B----4-:R-:W-:Y:S08]  /*3540*/  HMMA.16816.F32.BF16 R36, R60.reuse, R64, R36 ;  /* 0x000000403c24723c */ /* 0x050ff00000041824 */
[C---:B------:R-:W-:Y:S01]  /*3550*/  HMMA.16816.F32.BF16 R28, R60.reuse, R66, R28 ;  /* 0x000000423c1c723c */ /* 0x040fe2000004181c */
[----:B------:R-:W3:Y:S07]  /*3560*/  LDSM.16.M88.4 R64, [R248+0x8800] ;  /* 0x00880000f840783b */ /* 0x000eee0000000200 */
[C---:B------:R-:W-:Y:S08]  /*3570*/  HMMA.16816.F32.BF16 R44, R60.reuse, R76, R44 ;  /* 0x0000004c3c2c723c */ /* 0x040ff0000004182c */
[----:B------:R-:W-:Y:S01]  /*3580*/  HMMA.16816.F32.BF16 R40, R60, R78, R40 ;  /* 0x0000004e3c28723c */ /* 0x000fe20000041828 */
[----:B------:R-:W4:Y:S04]  /*3590*/  LDSM.16.M88.4 R60, [R245+0x20100] ;  /* 0x02010000f53c783b */ /* 0x000f280000000200 */
[----:B------:R-:W5:Y:S03]  /*35a0*/  LDSM.16.M88.4 R76, [R244+0x13100] ;  /* 0x01310000f44c783b */ /* 0x000f660000000200 */
        /* <DEDUP_REMOVED lines=15> */
[C---:B---3--:R-:W-:Y:S08]  /*36a0*/  HMMA.16816.F32.BF16 R36, R56.reuse, R64, R36 ;  /* 0x000000403824723c */ /* 0x048ff00000041824 */
[----:B------:R-:W-:Y:S01]  /*36b0*/  HMMA.16816.F32.BF16 R28, R56, R66, R28 ;  /* 0x00000042381c723c */ /* 0x000fe2000004181c */
[----:B------:R-:W-:Y:S04]  /*36c0*/  LDSM.16.M88.4 R56, [R243+0x20100] ;  /* 0x02010000f338783b */ /* 0x000fe80000000200 */
[----:B------:R-:W3:Y:S03]  /*36d0*/  LDSM.16.M88.4 R64, [R234+0x6000] ;  /* 0x00600000ea40783b */ /* 0x000ee60000000200 */
[C---:B----4-:R-:W-:Y:S08]  /*36e0*/  HMMA.16816.F32.BF16 R24, R60.reuse, R84, R24 ;  /* 0x000000543c18723c */ /* 0x050ff00000041818 */
[C---:B------:R-:W-:Y:S01]  /*36f0*/  HMMA.16816.F32.BF16 R20, R60.reuse, R86, R20 ;  /* 0x000000563c14723c */ /* 0x040fe20000041814 */
[----:B------:R-:W4:Y:S07]  /*3700*/  LDSM.16.M88.4 R84, [R234+0x7000] ;  /* 0x00700000ea54783b */ /* 0x000f2e0000000200 */
[C---:B------:R-:W-:Y:S08]  /*3710*/  HMMA.16816.F32.BF16 R12, R60.reuse, R80, R12 ;  /* 0x000000503c0c723c */ /* 0x040ff0000004180c */
[C---:B------:R-:W-:Y:S01]  /*3720*/  HMMA.16816.F32.BF16 R32, R60.reuse, R82, R32 ;  /* 0x000000523c20723c */ /* 0x040fe20000041820 */
[----:B------:R-:W3:Y:S07]  /*3730*/  LDSM.16.M88.4 R80, [R234+0x7800] ;  /* 0x00780000ea50783b */ /* 0x000eee0000000200 */
[C---:B-----5:R-:W-:Y:S08]  /*3740*/  HMMA.16816.F32.BF16 R16, R60.reuse, R76, R16 ;  /* 0x0000004c3c10723c */ /* 0x060ff00000041810 */
[C---:B------:R-:W-:Y:S01]  /*3750*/  HMMA.16816.F32.BF16 R8, R60.reuse, R78, R8 ;  /* 0x0000004e3c08723c */ /* 0x040fe20000041808 */
[----:B------:R-:W5:Y:S07]  /*3760*/  LDSM.16.M88.4 R76, [R234+0x8000] ;  /* 0x00800000ea4c783b */ /* 0x000f6e0000000200 */
[C---:B--2---:R-:W-:Y:S08]  /*3770*/  HMMA.16816.F32.BF16 R52, R60.reuse, R72, R52 ;  /* 0x000000483c34723c */ /* 0x044ff00000041834 */
[C---:B------:R-:W-:Y:S01]  /*3780*/  HMMA.16816.F32.BF16 R48, R60.reuse, R74, R48 ;  /* 0x0000004a3c30723c */ /* 0x040fe20000041830 */
[----:B------:R-:W2:Y:S07]  /*3790*/  LDSM.16.M88.4 R72, [R234+0x8800] ;  /* 0x00880000ea48783b */ /* 0x000eae0000000200 */
[C---:B-1----:R-:W-:Y:S08]  /*37a0*/  HMMA.16816.F32.BF16 R44, R60.reuse, R68, R44 ;  /* 0x000000443c2c723c */ /* 0x042ff0000004182c */
[C---:B------:R-:W-:Y:S01]  /*37b0*/  HMMA.16816.F32.BF16 R40, R60.reuse, R70, R40 ;  /* 0x000000463c28723c */ /* 0x040fe20000041828 */
[----:B------:R-:W-:Y:S07]  /*37c0*/  LDSM.16.M88.4 R68, [R249+0x15100] ;  /* 0x01510000f944783b */ /* 0x000fee0000000200 */
[C---:B------:R-:W-:Y:S08]  /*37d0*/  HMMA.16816.F32.BF16 R36, R60.reuse, R96, R36 ;  /* 0x000000603c24723c */ /* 0x040ff00000041824 */
[----:B------:R-:W-:Y:S01]  /*37e0*/  HMMA.16816.F32.BF16 R28, R60, R98, R28 ;  /* 0x000000623c1c723c */ /* 0x000fe2000004181c */
[----:B------:R-:W1:Y:S04]  /*37f0*/  LDSM.16.M88.4 R60, [R249+0x15900] ;  /* 0x01590000f93c783b */ /* 0x000e680000000200 */
[----:B------:R-:W-:Y:S03]  /*3800*/  LDSM.16.M88.4 R96, [R249+0x17900] ;  /* 0x01790000f960783b */ /* 0x000fe60000000200 */
[C---:B---3--:R-:W-:Y:S08]  /*3810*/  HMMA.16816.F32.BF16 R24, R56.reuse, R64, R24 ;  /* 0x000000403818723c */ /* 0x048ff00000041818 */
[C---:B------:R-:W-:Y:S01]  /*3820*/  HMMA.16816.F32.BF16 R20, R56.reuse, R66, R20 ;  /* 0x000000423814723c */ /* 0x040fe20000041814 */
[----:B------:R-:W3:Y:S07]  /*3830*/  LDSM.16.M88.4 R64, [R249+0x16100] ;  /* 0x01610000f940783b */ /* 0x000eee0000000200 */
[C---:B------:R-:W-:Y:S08]  /*3840*/  HMMA.16816.F32.BF16 R12, R56.reuse, R88, R12 ;  /* 0x00000058380c723c */ /* 0x040ff0000004180c */
[C---:B------:R-:W-:Y:S01]  /*3850*/  HMMA.16816.F32.BF16 R32, R56.reuse, R90, R32 ;  /* 0x0000005a3820723c */ /* 0x040fe20000041820 */
[----:B------:R-:W-:Y:S07]  /*3860*/  LDSM.16.M88.4 R88, [R248+0x9000] ;  /* 0x00900000f858783b */ /* 0x000fee0000000200 */
[C---:B----4-:R-:W-:Y:S08]  /*3870*/  HMMA.16816.F32.BF16 R16, R56.reuse, R84, R16 ;  /* 0x000000543810723c */ /* 0x050ff00000041810 */
[C---:B------:R-:W-:Y:S01]  /*3880*/  HMMA.16816.F32.BF16 R8, R56.reuse, R86, R8 ;  /* 0x000000563808723c */ /* 0x040fe20000041808 */
[----:B------:R-:W-:Y:S07]  /*3890*/  LDSM.16.M88.4 R84, [R245+0x24100] ;  /* 0x02410000f554783b */ /* 0x000fee0000000200 */
[C---:B------:R-:W-:Y:S08]  /*38a0*/  HMMA.16816.F32.BF16 R52, R56.reuse, R80, R52 ;  /* 0x000000503834723c */ /* 0x040ff00000041834 */
[C---:B------:R-:W-:Y:S01]  /*38b0*/  HMMA.16816.F32.BF16 R48, R56.reuse, R82, R48 ;  /* 0x000000523830723c */ /* 0x040fe20000041830 */
[----:B------:R-:W-:Y:S07]  /*38c0*/  LDSM.16.M88.4 R80, [R248+0x9800] ;  /* 0x00980000f850783b */ /* 0x000fee0000000200 */
[C---:B-----5:R-:W-:Y:S08]  /*38d0*/  HMMA.16816.F32.BF16 R44, R56.reuse, R76, R44 ;  /* 0x0000004c382c723c */ /* 0x060ff0000004182c */
[C---:B------:R-:W-:Y:S01]  /*38e0*/  HMMA.16816.F32.BF16 R40, R56.reuse, R78, R40 ;  /* 0x0000004e3828723c */ /* 0x040fe20000041828 */
[----:B------:R-:W-:Y:S07]  /*38f0*/  LDSM.16.M88.4 R76, [R248+0xa000] ;  /* 0x00a00000f84c783b */ /* 0x000fee0000000200 */
[C---:B--2---:R-:W-:Y:S08]  /*3900*/  HMMA.16816.F32.BF16 R36, R56.reuse, R72, R36 ;  /* 0x000000483824723c */ /* 0x044ff00000041824 */
[----:B------:R-:W-:Y:S01]  /*3910*/  HMMA.16816.F32.BF16 R28, R56, R74, R28 ;  /* 0x0000004a381c723c */ /* 0x000fe2000004181c */
[----:B------:R-:W2:Y:S04]  /*3920*/  LDSM.16.M88.4 R56, [R249+0x16900] ;  /* 0x01690000f938783b */ /* 0x000ea80000000200 */
[----:B------:R-:W-:Y:S03]  /*3930*/  LDSM.16.M88.4 R72, [R248+0xa800] ;  /* 0x00a80000f848783b */ /* 0x000fe60000000200 */
[C---:B-1----:R-:W-:Y:S08]  /*3940*/  HMMA.16816.F32.BF16 R12, R92.reuse, R60, R12 ;  /* 0x0000003c5c0c723c */ /* 0x042ff0000004180c */
[C---:B------:R-:W-:Y:S01]  /*3950*/  HMMA.16816.F32.BF16 R32, R92.reuse, R62, R32 ;  /* 0x0000003e5c20723c */ /* 0x040fe20000041820 */
[----:B------:R-:W1:Y:S07]  /*3960*/  LDSM.16.M88.4 R60, [R246+0x24100] ;  /* 0x02410000f63c783b */ /* 0x000e6e0000000200 */
[C---:B------:R-:W-:Y:S08]  /*3970*/  HMMA.16816.F32.BF16 R24, R92.reuse, R68, R24 ;  /* 0x000000445c18723c */ /* 0x040ff00000041818 */
[C---:B------:R-:W-:Y:S01]  /*3980*/  HMMA.16816.F32.BF16 R20, R92.reuse, R70, R20 ;  /* 0x000000465c14723c */ /* 0x040fe20000041814 */
[----:B------:R-:W-:Y:S07]  /*3990*/  LDSM.16.M88.4 R68, [R248+0xb000] ;  /* 0x00b00000f844783b */ /* 0x000fee0000000200 */
[C---:B---3--:R-:W-:Y:S08]  /*39a0*/  HMMA.16816.F32.BF16 R16, R92.reuse, R64, R16 ;  /* 0x000000405c10723c */ /* 0x048ff00000041810 */
[C---:B------:R-:W-:Y:S01]  /*39b0*/  HMMA.16816.F32.BF16 R8, R92.reuse, R66, R8 ;  /* 0x000000425c08723c */ /* 0x040fe20000041808 */
[----:B------:R-:W3:Y:S07]  /*39c0*/  LDSM.16.M88.4 R64, [R248+0xb800] ;  /* 0x00b80000f840783b */ /* 0x000eee0000000200 */
        /* <DEDUP_REMOVED lines=8> */
[----:B------:R-:W-:Y:S04]  /*3a50*/  LDSM.16.M88.4 R96, [R244+0x16900] ;  /* 0x01690000f460783b */ /* 0x000fe80000000200 */
[----:B------:R-:W-:Y:S03]  /*3a60*/  LDSM.16.M88.4 R92, [R244+0x17100] ;  /* 0x01710000f45c783b */ /* 0x000fe60000000200 */
[C---:B-1----:R-:W-:Y:S08]  /*3a70*/  HMMA.16816.F32.BF16 R24, R60.reuse, R88, R24 ;  /* 0x000000583c18723c */ /* 0x042ff00000041818 */
[C---:B------:R-:W-:Y:S01]  /*3a80*/  HMMA.16816.F32.BF16 R20, R60.reuse, R90, R20 ;  /* 0x0000005a3c14723c */ /* 0x040fe20000041814 */
[----:B------:R-:W1:Y:S07]  /*3a90*/  LDSM.16.M88.4 R88, [R244+0x17900] ;  /* 0x01790000f458783b */ /* 0x000e6e0000000200 */
[C---:B---3--:R-:W-:Y:S08]  /*3aa0*/  HMMA.16816.F32.BF16 R36, R60.reuse, R64, R36 ;  /* 0x000000403c24723c */ /* 0x048ff00000041824 */
        /* <DEDUP_REMOVED lines=12> */
[----:B------:R-:W-:Y:S01]  /*3b70*/  HMMA.16816.F32.BF16 R28, R60, R66, R28 ;  /* 0x000000423c1c723c */ /* 0x000fe2000004181c */
[----:B------:R-:W-:Y:S04]  /*3b80*/  LDSM.16.M88.4 R64, [R234+0xa800] ;  /* 0x00a80000ea40783b */ /* 0x000fe80000000200 */
[----:B------:R-:W-:Y:S03]  /*3b90*/  LDSM.16.M88.4 R60, [R234+0xb000] ;  /* 0x00b00000ea3c783b */ /* 0x000fe60000000200 */
[C---:B--2---:R-:W-:Y:S08]  /*3ba0*/  HMMA.16816.F32.BF16 R24, R84.reuse, R56, R24 ;  /* 0x000000385418723c */ /* 0x044ff00000041818 */
[----:B------:R-:W-:Y:S01]  /*3bb0*/  HMMA.16816.F32.BF16 R20, R84, R58, R20 ;  /* 0x0000003a5414723c */ /* 0x000fe20000041814 */
[----:B------:R-:W2:Y:S01]  /*3bc0*/  LDSM.16.M88.4 R56, [R234+0xb800] ;  /* 0x00b80000ea38783b */ /* 0x000ea20000000200 */
[----:B------:R-:W-:-:S06]  /*3bd0*/  DEPBAR.LE SB0, 0x0 ;  /* 0x000080000000791a */ /* 0x000fcc0000000000 */
        /* <DEDUP_REMOVED lines=21> */
[----:B------:R-:W-:Y:S07]  /*3d30*/  HMMA.16816.F32.BF16 R56, R68, R58, R28 ;  /* 0x0000003a4438723c */ /* 0x000fee000004181c */
[----:B------:R-:W-:-:S02]  /*3d40*/  SHF.R.S32.HI R70, RZ, 0x1f, R111 ;  /* 0x0000001fff467819 */ /* 0x000fc4000001146f */
[----:B------:R-:W-:-:S03]  /*3d50*/  SHF.R.S32.HI R28, RZ, 0x1f, R211 ;  /* 0x0000001fff1c7819 */ /* 0x000fc600000114d3 */
[----:B------:R1:W-:Y:S04]  /*3d60*/  STL [R1+0x20], R70 ;  /* 0x0000204601007387 */ /* 0x0003e80000100800 */
[----:B------:R1:W-:Y:S04]  /*3d70*/  STL [R1+0x24], R208 ;  /* 0x000024d001007387 */ /* 0x0003e80000100800 */
[----:B------:R-:W-:Y:S06]  /*3d80*/  BAR.SYNC.DEFER_BLOCKING 0x0 ;  /* 0x0000000000007b1d */ /* 0x000fec0000010000 */
[----:B------:R-:W-:Y:S05]  /*3d90*/  @P0 BRA `(.L_x_1576) ;  /* 0x000005f000000947 */ /* 0x000fea0003800000 */
[----:B------:R-:W-:Y:S01]  /*3da0*/  IMAD.U32 R0, RZ, RZ, UR15 ;  /* 0x0000000fff007e24 */ /* 0x000fe2000f8e00ff */
        /* <DEDUP_REMOVED lines=17> */
[----:B------:R-:W-:Y:S02]  /*3ec0*/  IADD3 R78, -R64, 0x10, RZ ;  /* 0x00000010404e7810 */ /* 0x000fe40007ffe1ff */
[----:B------:R-:W-:Y:S02]  /*3ed0*/  SHF.L.U64.HI R63, R209, 0x1, R210 ;  /* 0x00000001d13f7819 */ /* 0x000fe400000102d2 */
[----:B------:R-:W-:-:S02]  /*3ee0*/  SHF.R.S32.HI R0, RZ, 0x1f, R62 ;  /* 0x0000001fff007819 */ /* 0x000fc4000001143e */
[----:B------:R-:W-:Y:S02]  /*3ef0*/  LOP3.LUT R78, R78, 0xf, RZ, 0xc0, !PT ;  /* 0x0000000f4e4e7812 */ /* 0x000fe400078ec0ff */
[----:B------:R-:W-:Y:S01]  /*3f00*/  IADD3 R72, -R110, 0x10, RZ ;  /* 0x000000106e487810 */ /* 0x000fe20007ffe1ff */
[----:B------:R-:W-:Y:S01]  /*3f10*/  IMAD R0, R0, c[0x0][0x1e0], RZ ;  /* 0x0000780000007a24 */ /* 0x000fe200078e02ff */
[----:B------:R-:W-:Y:S02]  /*3f20*/  SHF.L.U64.HI R60, R207, 0x1, R208 ;  /* 0x00000001cf3c7819 */ /* 0x000fe400000102d0 */
[----:B------:R-:W-:Y:S01]  /*3f30*/  LOP3.LUT R72, R72, 0xf, RZ, 0xc0, !PT ;  /* 0x0000000f48487812 */ /* 0x000fe200078ec0ff */
[C---:B------:R-:W-:Y:S01]  /*3f40*/  IMAD R0, R62.reuse, c[0x0][0x1e4], R0 ;  /* 0x000079003e007a24 */ /* 0x040fe200078e0200 */
[----:B------:R-:W-:Y:S01]  /*3f50*/  SHF.L.U64.HI R29, R111, 0x1, R70 ;  /* 0x000000016f1d7819 */ /* 0x000fe20000010246 */
[----:B--2---:R-:W-:-:S04]  /*3f60*/  IMAD.WIDE.U32 R30, R62, c[0x0][0x1e0], RZ ;  /* 0x000078003e1e7a25 */ /* 0x004fc800078e00ff */
[----:B------:R-:W-:Y:S01]  /*3f70*/  IMAD.IADD R31, R31, 0x1, R0 ;  /* 0x000000011f1f7824 */ /* 0x000fe200078e0200 */
[----:B---3--:R-:W-:-:S03]  /*3f80*/  SHF.R.S32.HI R0, RZ, 0x1f, R61 ;  /* 0x0000001fff007819 */ /* 0x008fc6000001143d */
[C---:B------:R-:W-:Y:S01]  /*3f90*/  IMAD.WIDE.U32 R30, R61.reuse, c[0x0][0x1f0], R30 ;  /* 0x00007c003d1e7a25 */ /* 0x040fe200078e001e */
[----:B------:R2:W-:Y:S03]  /*3fa0*/  STL [R1], R61 ;  /* 0x0000003d01007387 */ /* 0x0005e60000100800 */
[----:B------:R-:W-:Y:S01]  /*3fb0*/  IMAD R0, R0, c[0x0][0x1f0], RZ ;  /* 0x00007c0000007a24 */ /* 0x000fe200078e02ff */
[----:B------:R-:W-:Y:S01]  /*3fc0*/  IADD3 R67, P0, R30, UR22, RZ ;  /* 0x000000161e437c10 */ /* 0x000fe2000ff1e0ff */
[----:B------:R3:W-:Y:S01]  /*3fd0*/  STL [R1+0x4], R62 ;  /* 0x0000043e01007387 */ /* 0x0007e20000100800 */
[----:B------:R-:W-:Y:S01]  /*3fe0*/  SEL R30, RZ, 0x10, P4 ;  /* 0x00000010ff1e7807 */ /* 0x000fe20002000000 */
[----:B------:R-:W-:-:S03]  /*3ff0*/  IMAD R0, R61, c[0x0][0x1f4], R0 ;  /* 0x00007d003d007a24 */ /* 0x000fc600078e0200 */
[----:B------:R-:W-:Y:S02]  /*4000*/  IADD3 R74, -R30, 0x10, RZ ;  /* 0x000000101e4a7810 */ /* 0x000fe40007ffe1ff */
[----:B------:R-:W-:Y:S01]  /*4010*/  IADD3.X R0, R31, UR19, R0, P0, !PT ;  /* 0x000000131f007c10 */ /* 0x000fe200087fe400 */
[----:B------:R-:W-:Y:S01]  /*4020*/  IMAD.SHL.U32 R31, R207, 0x2, RZ ;  /* 0x00000002cf1f7824 */ /* 0x000fe200078e00ff */
[C---:B------:R-:W-:Y:S02]  /*4030*/  LEA R68, P0, R67.reuse, c[0x0][0x1c8], 0x1 ;  /* 0x0000720043447a11 */ /* 0x040fe400078008ff */
[----:B------:R-:W-:Y:S02]  /*4040*/  LOP3.LUT R74, R74, 0xf, RZ, 0xc0, !PT ;  /* 0x0000000f4a4a7812 */ /* 0x000fe400078ec0ff */
[----:B------:R-:W-:Y:S01]  /*4050*/  LEA.HI.X R67, R67, c[0x0][0x1cc], R0, 0x1, P0 ;  /* 0x0000730043437a11 */ /* 0x000fe200000f0c00 */
[----:B------:R-:W4:Y:S01]  /*4060*/  SHFL.IDX PT, R73, R68, 0x2, 0x181f ;  /* 0x00581f0044497f89 */ /* 0x000f2200000e0000 */
[----:B------:R-:W-:-:S03]  /*4070*/  IMAD.SHL.U32 R0, R111, 0x2, RZ ;  /* 0x000000026f007824 */ /* 0x000fc600078e00ff */
[----:B------:R-:W5:Y:S01]  /*4080*/  SHFL.IDX PT, R69, R67, 0x2, 0x181f ;  /* 0x00581f0043457f89 */ /* 0x000f6200000e0000 */
[----:B--2---:R-:W-:-:S03]  /*4090*/  SEL R61, RZ, 0x10, P5 ;  /* 0x00000010ff3d7807 */ /* 0x004fc60002800000 */
[----:B-1----:R-:W-:Y:S01]  /*40a0*/  SHFL.IDX PT, R70, R67, RZ, 0x181f ;  /* 0x00181fff43467589 */ /* 0x002fe200000e0000 */
[----:B------:R-:W-:Y:S01]  /*40b0*/  IADD3 R76, -R61, 0x10, RZ ;  /* 0x000000103d4c7810 */ /* 0x000fe20007ffe1ff */
[----:B---3--:R-:W-:Y:S02]  /*40c0*/  IMAD.SHL.U32 R62, R209, 0x2, RZ ;  /* 0x00000002d13e7824 */ /* 0x008fe400078e00ff */
[----:B------:R-:W-:Y:S01]  /*40d0*/  SHFL.IDX PT, R67, R67, 0x1, 0x181f ;  /* 0x00381f0043437f89 */ /* 0x000fe200000e0000 */
[----:B------:R-:W-:Y:S02]  /*40e0*/  LOP3.LUT R76, R76, 0xf, RZ, 0xc0, !PT ;  /* 0x0000000f4c4c7812 */ /* 0x000fe400078ec0ff */
[----:B----4-:R-:W-:-:S04]  /*40f0*/  IADD3 R78, P1, P0, R78, R73, R65 ;  /* 0x000000494e4e7210 */ /* 0x010fc8000783e041 */
[----:B-----5:R-:W-:Y:S02]  /*4100*/  IADD3.X R79, RZ, R69, R66, P1, P0 ;  /* 0x00000045ff4f7210 */ /* 0x020fe40000fe0442 */
        /* <DEDUP_REMOVED lines=40> */
.L_x_1576:
[----:B------:R-:W-:Y:S01]  /*4390*/  FMUL.FTZ R9, R9, c[0x0][0x320] ;  /* 0x0000c80009097a20 */ /* 0x000fe20000410000 */
[----:B------:R-:W-:Y:S01]  /*43a0*/  LEA.HI R7, R7, R2, RZ, 0x2 ;  /* 0x0000000207077211 */ /* 0x000fe200078f10ff */
[----:B------:R-:W-:Y:S01]  /*43b0*/  FMUL.FTZ R13, R13, c[0x0][0x320] ;  /* 0x0000c8000d0d7a20 */ /* 0x000fe20000410000 */
[----:B------:R-:W-:Y:S01]  /*43c0*/  PLOP3.LUT P0, PT, PT, PT, UP1, 0x80, 0x0 ;  /* 0x000000000000781c */ /* 0x000fe20003f0f018 */
[----:B------:R2:W-:Y:S01]  /*43d0*/  MUFU.TANH R29, R9 ;  /* 0x00000009001d7308 */ /* 0x0005e20000002400 */
[----:B------:R-:W-:Y:S01]  /*43e0*/  FMUL.FTZ R8, R8, c[0x0][0x320] ;  /* 0x0000c80008087a20 */ /* 0x000fe20000410000 */
[----:B------:R-:W-:Y:S01]  /*43f0*/  LOP3.LUT R7, R7, 0xfffffffc, RZ, 0xc0, !PT ;  /* 0xfffffffc07077812 */ /* 0x000fe200078ec0ff */
[----:B------:R-:W-:Y:S01]  /*4400*/  FMUL.FTZ R0, R16, c[0x0][0x320] ;  /* 0x0000c80010007a20 */ /* 0x000fe20000410000 */
[----:B------:R-:W-:Y:S01]  /*4410*/  @UP1 USHF.L.U32 UR10, UR10, 0x7, URZ ;  /* 0x000000070a0a1899 */ /* 0x000fe2000800063f */
[----:B------:R-:W-:Y:S01]  /*4420*/  FMUL.FTZ R20, R20, c[0x0][0x320] ;  /* 0x0000c80014147a20 */ /* 0x000fe20000410000 */
[----:B------:R-:W-:Y:S01]  /*4430*/  UIADD3 UR6, UR6, -0x2, URZ ;  /* 0xfffffffe06067890 */ /* 0x000fe2000fffe03f */
[----:B------:R-:W-:Y:S01]  /*4440*/  IMAD.IADD R7, R2, 0x1, -R7 ;  /* 0x0000000102077824 */ /* 0x000fe200078e0a07 */
[----:B------:R3:W-:Y:S01]  /*4450*/  MUFU.TANH R30, R13 ;  /* 0x0000000d001e7308 */ /* 0x0007e20000002400 */
[----:B------:R-:W-:Y:S01]  /*4460*/  FMUL.FTZ R12, R12, c[0x0][0x320] ;  /* 0x0000c8000c0c7a20 */ /* 0x000fe20000410000 */
[----:B------:R-:W0:Y:S01]  /*4470*/  LDGDEPBAR ;  /* 0x00000000000079af */ /* 0x000e220000000000 */
[----:B------:R-:W-:-:S02]  /*4480*/  FMUL.FTZ R17, R17, c[0x0][0x320] ;  /* 0x0000c80011117a20 */ /* 0x000fc40000410000 */
[----:B------:R-:W-:Y:S02]  /*4490*/  FMUL.FTZ R44, R44, c[0x0][0x320] ;  /* 0x0000c8002c2c7a20 */ /* 0x000fe40000410000 */
[----:B------:R-:W-:Y:S01]  /*44a0*/  FMUL.FTZ R25, R25, c[0x0][0x320] ;  /* 0x0000c80019197a20 */ /* 0x000fe20000410000 */
[----:B--2---:R-:W-:Y:S01]  /*44b0*/  LOP3.LUT R9, R109, 0xffffffe0, RZ, 0xc0, !PT ;  /* 0xffffffe06d097812 */ /* 0x004fe200078ec0ff */
[----:B------:R-:W-:Y:S01]  /*44c0*/  MUFU.TANH R31, R20 ;  /* 0x00000014001f7308 */ /* 0x000fe20000002400 */
[----:B------:R-:W-:Y:S02]  /*44d0*/  FMUL.FTZ R24, R24, c[0x0][0x320] ;  /* 0x0000c80018187a20 */ /* 0x000fe40000410000 */
[----:B------:R-:W-:Y:S02]  /*44e0*/  FMUL.FTZ R40, R40, c[0x0][0x320] ;  /* 0x0000c80028287a20 */ /* 0x000fe40000410000 */
[----:B------:R-:W-:Y:S02]  /*44f0*/  IMAD.IADD R9, R2, 0x1, -R9 ;  /* 0x0000000102097824 */ /* 0x000fe400078e0a09 */
[----:B---3--:R-:W-:Y:S01]  /*4500*/  FMUL.FTZ R13, R32, c[0x0][0x320] ;  /* 0x0000c800200d7a20 */ /* 0x008fe20000410000 */
[----:B------:R2:W-:Y:S01]  /*4510*/  MUFU.TANH R20, R12 ;  /* 0x0000000c00147308 */ /* 0x0005e20000002400 */
[----:B------:R-:W-:Y:S01]  /*4520*/  FMUL.FTZ R41, R41, c[0x0][0x320] ;  /* 0x0000c80029297a20 */ /* 0x000fe20000410000 */
[----:B------:R-:W-:Y:S01]  /*4530*/  SHF.R.S32.HI R16, RZ, 0x1f, R9 ;  /* 0x0000001fff107819 */ /* 0x000fe20000011409 */
[----:B------:R-:W-:-:S02]  /*4540*/  FMUL.FTZ R21, R21, c[0x0][0x320] ;  /* 0x0000c80015157a20 */ /* 0x000fc40000410000 */
[----:B------:R-:W-:Y:S01]  /*4550*/  FMUL.FTZ R52, R52, c[0x0][0x320] ;  /* 0x0000c80034347a20 */ /* 0x000fe20000410000 */
[----:B------:R-:W-:Y:S01]  /*4560*/  LEA.HI R2, R16, R9, RZ, 0x2 ;  /* 0x0000000910027211 */ /* 0x000fe200078f10ff */
[----:B------:R-:W-:Y:S01]  /*4570*/  FMUL.FTZ R53, R53, c[0x0][0x320] ;  /* 0x0000c80035357a20 */ /* 0x000fe20000410000 */
[----:B------:R3:W-:Y:S01]  /*4580*/  MUFU.TANH R32, R8 ;  /* 0x0000000800207308 */ /* 0x0007e20000002400 */
[----:B------:R-:W-:Y:S01]  /*4590*/  LEA.HI R16, R7, R7, RZ, 0x1 ;  /* 0x0000000707107211 */ /* 0x000fe200078f08ff */
[----:B------:R-:W-:Y:S02]  /*45a0*/  FMUL.FTZ R48, R48, c[0x0][0x320] ;  /* 0x0000c80030307a20 */ /* 0x000fe40000410000 */
[----:B------:R-:W-:Y:S01]  /*45b0*/  FMUL.FTZ R49, R49, c[0x0][0x320] ;  /* 0x0000c80031317a20 */ /* 0x000fe20000410000 */
[----:B------:R-:W-:Y:S01]  /*45c0*/  LOP3.LUT R16, R16, 0x1ffffffe, RZ, 0xc0, !PT ;  /* 0x1ffffffe10107812 */ /* 0x000fe200078ec0ff */
[----:B------:R-:W-:Y:S02]  /*45d0*/  FMUL.FTZ R45, R45, c[0x0][0x320] ;  /* 0x0000c8002d2d7a20 */ /* 0x000fe40000410000 */
[----:B--2---:R-:W-:Y:S01]  /*45e0*/  FMUL.FTZ R12, R33, c[0x0][0x320] ;  /* 0x0000c800210c7a20 */ /* 0x004fe20000410000 */
[----:B------:R-:W-:Y:S01]  /*45f0*/  MUFU.TANH R197, R44 ;  /* 0x0000002c00c57308 */ /* 0x000fe20000002400 */
[----:B------:R-:W-:-:S02]  /*4600*/  IMAD.IADD R16, R7, 0x1, -R16 ;  /* 0x0000000107107824 */ /* 0x000fc400078e0a10 */
[----:B------:R-:W-:Y:S02]  /*4610*/  FMUL.FTZ R7, R37, c[0x0][0x320] ;  /* 0x0000c80025077a20 */ /* 0x000fe40000410000 */
[----:B------:R-:W-:Y:S01]  /*4620*/  FMUL.FTZ R51, R51, c[0x0][0x320] ;  /* 0x0000c80033337a20 */ /* 0x000fe20000410000 */
[----:B---3--:R-:W-:Y:S02]  /*4630*/  SHF.R.S32.HI R8, RZ, 0x1f, R108 ;  /* 0x0000001fff087819 */ /* 0x008fe4000001146c */
[----:B------:R2:W-:Y:S01]  /*4640*/  MUFU.TANH R33, R17 ;  /* 0x0000001100217308 */ /* 0x0005e20000002400 */
[----:B------:R-:W-:Y:S01]  /*4650*/  FMUL.FTZ R50, R50, c[0x0][0x320] ;  /* 0x0000c80032327a20 */ /* 0x000fe20000410000 */
[----:B------:R-:W-:Y:S01]  /*4660*/  LEA.HI R8, R8, R108, RZ, 0x3 ;  /* 0x0000006c08087211 */ /* 0x000fe200078f18ff */
[----:B------:R-:W-:Y:S02]  /*4670*/  FMUL.FTZ R22, R22, c[0x0][0x320] ;  /* 0x0000c80016167a20 */ /* 0x000fe40000410000 */
[----:B------:R-:W-:Y:S01]  /*4680*/  FMUL.FTZ R18, R18, c[0x0][0x320] ;  /* 0x0000c80012127a20 */ /* 0x000fe20000410000 */
[----:B------:R-:W-:-:S02]  /*4690*/  LOP3.LUT R8, R8, 0xffffff8, RZ, 0xc0, !PT ;  /* 0x0ffffff808087812 */ /* 0x000fc400078ec0ff */
[----:B------:R-:W-:Y:S01]  /*46a0*/  MUFU.TANH R60, R25 ;  /* 0x00000019003c7308 */ /* 0x000fe20000002400 */
[----:B------:R-:W-:Y:S02]  /*46b0*/  FMUL.FTZ R19, R19, c[0x0][0x320] ;  /* 0x0000c80013137a20 */ /* 0x000fe40000410000 */
[----:B------:R-:W-:Y:S02]  /*46c0*/  FMUL.FTZ R11, R11, c[0x0][0x320] ;  /* 0x0000c8000b0b7a20 */ /* 0x000fe40000410000 */
[----:B------:R-:W-:Y:S02]  /*46d0*/  IMAD.IADD R8, R108, 0x1, -R8 ;  /* 0x000000016c087824 */ /* 0x000fe400078e0a08 */
[----:B------:R-:W-:Y:S01]  /*46e0*/  FMUL.FTZ R10, R10, c[0x0][0x320] ;  /* 0x0000c8000a0a7a20 */ /* 0x000fe20000410000 */
[C---:B--2---:R-:W-:Y:S01]  /*46f0*/  LEA.HI.SX32 R17, R2.reuse, UR11, 0x1e ;  /* 0x0000000b02117c11 */ /* 0x044fe2000f8ff2ff */
[----:B------:R-:W2:Y:S01]  /*4700*/  MUFU.TANH R25, R24 ;  /* 0x0000001800197308 */ /* 0x000ea20000002400 */
[----:B------:R-:W-:Y:S01]  /*4710*/  LOP3.LUT R2, R2, 0x7ffffffc, RZ, 0xc0, !PT ;  /* 0x7ffffffc02027812 */ /* 0x000fe200078ec0ff */
[----:B------:R-:W-:-:S02]  /*4720*/  FMUL.FTZ R54, R54, c[0x0][0x320] ;  /* 0x0000c80036367a20 */ /* 0x000fc40000410000 */
[----:B------:R-:W-:Y:S02]  /*4730*/  IMAD R8, R8, 0x10, R17 ;  /* 0x0000001008087824 */ /* 0x000fe400078e0211 */
[----:B------:R-:W-:Y:S02]  /*4740*/  IMAD.IADD R9, R9, 0x1, -R2 ;  /* 0x0000000109097824 */ /* 0x000fe400078e0a02 */
[----:B------:R-:W-:Y:S01]  /*4750*/  IMAD R212, R16, 0x8, R8 ;  /* 0x0000000810d47824 */ /* 0x000fe200078e0208 */
[----:B------:R3:W-:Y:S01]  /*4760*/  MUFU.TANH R195, R40 ;  /* 0x0000002800c37308 */ /* 0x0007e20000002400 */
[----:B------:R-:W-:Y:S02]  /*4770*/  IMAD.U32 R2, RZ, RZ, UR4 ;  /* 0x00000004ff027e24 */ /* 0x000fe4000f8e00ff */
[----:B------:R-:W-:Y:S01]  /*4780*/  @P0 IMAD.HI.U32 R16, R212, c[0x0][0x2c8], RZ ;  /* 0x0000b200d4100a27 */ /* 0x000fe200078e00ff */
[----:B------:R-:W-:Y:S01]  /*4790*/  PLOP3.LUT P0, PT, PT, PT, UP1, 0x80, 0x0 ;  /* 0x000000000000781c */ /* 0x000fe20003f0f018 */
[----:B------:R-:W-:Y:S02]  /*47a0*/  STL [R1+0x2c], R212 ;  /* 0x00002cd401007387 */ /* 0x000fe40000100800 */
[----:B------:R-:W-:Y:S01]  /*47b0*/  IMAD.MOV.U32 R44, RZ, RZ, R212 ;  /* 0x000000ffff2c7224 */ /* 0x000fe200078e00d4 */
[----:B------:R4:W-:Y:S01]  /*47c0*/  MUFU.TANH R194, R41 ;  /* 0x0000002900c27308 */ /* 0x0009e20000002400 */
[----:B------:R-:W-:-:S02]  /*47d0*/  IMAD.SHL.U32 R61, R9, 0x2, RZ ;  /* 0x00000002093d7824 */ /* 0x000fc400078e00ff */
[----:B------:R-:W-:Y:S02]  /*47e0*/  FMUL.FTZ R8, R36, c[0x0][0x320] ;  /* 0x0000c80024087a20 */ /* 0x000fe40000410000 */
[----:B------:R-:W-:Y:S01]  /*47f0*/  FMUL.FTZ R9, R23, c[0x0][0x320] ;  /* 0x0000c80017097a20 */ /* 0x000fe20000410000 */
[----:B------:R-:W-:Y:S01]  /*4800*/  IADD3 R2, -R61, 0x1, R2 ;  /* 0x000000013d027810 */ /* 0x000fe20007ffe102 */
[----:B------:R-:W-:Y:S01]  /*4810*/  FMUL.FTZ R55, R55, c[0x0][0x320] ;  /* 0x0000c80037377a20 */ /* 0x000fe20000410000 */
[----:B---3--:R-:W-:Y:S01]  /*4820*/  IADD3 R40, -R61, UR4, RZ ;  /* 0x000000043d287c10 */ /* 0x008fe2000fffe1ff */
[----:B------:R-:W3:Y:S01]  /*4830*/  MUFU.TANH R21, R21 ;  /* 0x0000001500157308 */ /* 0x000ee20000002400 */
[----:B------:R-:W-:Y:S01]  /*4840*/  @P0 SHF.R.U32.HI R44, RZ, c[0x0][0x2cc], R16 ;  /* 0x0000b300ff2c0a19 */ /* 0x000fe20000011610 */
[----:B------:R-:W-:Y:S01]  /*4850*/  FMUL.FTZ R46, R46, c[0x0][0x320] ;  /* 0x0000c8002e2e7a20 */ /* 0x000fe20000410000 */
[----:B------:R-:W-:Y:S01]  /*4860*/  IADD3 R36, R2, -UR13, RZ ;  /* 0x8000000d02247c10 */ /* 0x000fe2000fffe0ff */
[----:B------:R-:W-:Y:S01]  /*4870*/  FMUL.FTZ R47, R47, c[0x0][0x320] ;  /* 0x0000c8002f2f7a20 */ /* 0x000fe20000410000 */
[----:B------:R-:W-:Y:S01]  /*4880*/  STL [R1+0x30], R61 ;  /* 0x0000303d01007387 */ /* 0x000fe20000100800 */
[----:B------:R-:W-:Y:S01]  /*4890*/  FMUL.FTZ R42, R42, c[0x0][0x320] ;  /* 0x0000c8002a2a7a20 */ /* 0x000fe20000410000 */
[----:B------:R-:W-:Y:S01]  /*48a0*/  ULDC.64 UR4, c[0x0][0x2c8] ;  /* 0x0000b20000047ab9 */ /* 0x000fe20000000a00 */
[----:B------:R-:W5:Y:S01]  /*48b0*/  MUFU.TANH R13, R13 ;  /* 0x0000000d000d7308 */ /* 0x000f620000002400 */
[----:B------:R-:W1:Y:S01]  /*48c0*/  SHFL.IDX PT, R16, R44, RZ, 0x1c1f ;  /* 0x001c1fff2c107589 */ /* 0x000e6200000e0000 */
[----:B------:R-:W-:Y:S01]  /*48d0*/  FMUL.FTZ R43, R43, c[0x0][0x320] ;  /* 0x0000c8002b2b7a20 */ /* 0x000fe20000410000 */
[----:B------:R-:W-:Y:S01]  /*48e0*/  UIMAD.WIDE.U32 UR26, UR10, UR4, URZ ;  /* 0x000000040a1a72a5 */ /* 0x000fe2000f8e003f */
[----:B------:R-:W-:-:S02]  /*48f0*/  FMUL.FTZ R38, R38, c[0x0][0x320] ;  /* 0x0000c80026267a20 */ /* 0x000fc40000410000 */
[----:B------:R-:W-:Y:S02]  /*4900*/  FMUL.FTZ R39, R39, c[0x0][0x320] ;  /* 0x0000c80027277a20 */ /* 0x000fe40000410000 */
[----:B------:R-:W1:Y:S01]  /*4910*/  MUFU.TANH R12, R12 ;  /* 0x0000000c000c7308 */ /* 0x000e620000002400 */
[----:B------:R-:W-:Y:S01]  /*4920*/  FMUL.FTZ R58, R58, c[0x0][0x320] ;  /* 0x0000c8003a3a7a20 */ /* 0x000fe20000410000 */
[----:B------:R-:W-:Y:S01]  /*4930*/  @UP1 UMOV UR15, UR27 ;  /* 0x0000001b000f1c82 */ /* 0x000fe20008000000 */
[----:B------:R-:W-:Y:S01]  /*4940*/  FMUL.FTZ R59, R59, c[0x0][0x320] ;  /* 0x0000c8003b3b7a20 */ /* 0x000fe20000410000 */
[----:B------:R-:W-:Y:S01]  /*4950*/  @UP1 USHF.R.U32.HI UR11, URZ, UR5, UR15 ;  /* 0x000000053f0b1299 */ /* 0x000fe2000801160f */
[----:B------:R-:W-:-:S03]  /*4960*/  IMAD.IADD R247, R6, 0x1, R5 ;  /* 0x0000000106f77824 */ /* 0x000fc600078e0205 */
[----:B------:R-:W2:Y:S01]  /*4970*/  MUFU.TANH R0, R0 ;  /* 0x0000000000007308 */ /* 0x000ea20000002400 */
[----:B------:R-:W-:Y:S01]  /*4980*/  IMAD.SHL.U32 R247, R247, 0x2, RZ ;  /* 0x00000002f7f77824 */ /* 0x000fe200078e00ff */
[----:B------:R-:W-:-:S03]  /*4990*/  UIADD3 UR11, UR11, UR7, -UR13 ;  /* 0x000000070b0b7290 */ /* 0x000fc6000fffe80d */
[--C-:B------:R-:W-:Y:S01]  /*49a0*/  IMAD R242, R4, 0x2, R247.reuse ;  /* 0x0000000204f27824 */ /* 0x100fe200078e02f7 */
[----:B------:R-:W-:Y:S01]  /*49b0*/  LDSM.16.MT88.4 R172, [R247+0x100] ;  /* 0x00010000f7ac783b */ /* 0x000fe20000004200 */
[C---:B------:R-:W-:Y:S01]  /*49c0*/  IMAD R241, R3.reuse, 0x2, R247 ;  /* 0x0000000203f17824 */ /* 0x040fe200078e02f7 */
[----:B------:R-:W3:Y:S01]  /*49d0*/  MUFU.TANH R193, R52 ;  /* 0x0000003400c17308 */ /* 0x000ee20000002400 */
[----:B-1----:R-:W-:Y:S01]  /*49e0*/  IMAD.IADD R16, R36, 0x1, R16 ;  /* 0x0000000124107824 */ /* 0x002fe200078e0210 */
[----:B------:R-:W-:Y:S01]  /*49f0*/  LDSM.16.MT88.4 R164, [R242+0x100] ;  /* 0x00010000f2a4783b */ /* 0x000fe20000004200 */
[----:B------:R-:W-:Y:S01]  /*4a00*/  IMAD R240, R3, 0x2, R242 ;  /* 0x0000000203f07824 */ /* 0x000fe200078e02f2 */
[----:B------:R-:W-:Y:S02]  /*4a10*/  UIMAD.WIDE UR4, UR11, 0x2aaaaaab, URZ ;  /* 0x2aaaaaab0b0478a5 */ /* 0x000fe4000f8e023f */
[----:B----4-:R-:W-:Y:S01]  /*4a20*/  IMNMX R41, R40, R16, PT ;  /* 0x0000001028297217 */ /* 0x010fe20003800200 */
[----:B------:R-:W-:Y:S01]  /*4a30*/  LDSM.16.MT88.4 R156, [R241+0x100] ;  /* 0x00010000f19c783b */ /* 0x000fe20000004200 */
[----:B------:R-:W1:Y:S01]  /*4a40*/  MUFU.TANH R192, R53 ;  /* 0x0000003500c07308 */ /* 0x000e620000002400 */
[----:B------:R-:W-:Y:S01]  /*4a50*/  USHF.R.U32.HI UR4, URZ, 0x1f, UR5 ;  /* 0x0000001f3f047899 */ /* 0x000fe20008011605 */
[----:B------:R-:W-:Y:S01]  /*4a60*/  ISETP.GT.AND P0, PT, R41, RZ, PT ;  /* 0x000000ff2900720c */ /* 0x000fe20003f04270 */
[----:B------:R-:W-:Y:S02]  /*4a70*/  LDSM.16.MT88.4 R132, [R242+0x3100] ;  /* 0x00310000f284783b */ /* 0x000fe40000004200 */
[----:B------:R-:W-:Y:S01]  /*4a80*/  ULEA.HI.SX32 UR4, UR5, UR4, 0x1c ;  /* 0x0000000405047291 */ /* 0x000fe2000f8fe23f */
[----:B--2---:R-:W-:Y:S01]  /*4a90*/  FSEL R25, R25, -INF , P0 ;  /* 0xff80000019197808 */ /* 0x004fe20000000000 */
[----:B------:R-:W-:Y:S01]  /*4aa0*/  LDSM.16.MT88.4 R68, [R241+0x900] ;  /* 0x00090000f144783b */ /* 0x000fe20000004200 */
[----:B------:R-:W-:Y:S01]  /*4ab0*/  ISETP.GT.AND P0, PT, R41, 0x1, PT ;  /* 0x000000012900780c */ /* 0x000fe20003f04270 */
[----:B------:R2:W4:Y:S01]  /*4ac0*/  MUFU.TANH R205, R48 ;  /* 0x0000003000cd7308 */ /* 0x0005220000002400 */
[----:B------:R-:W-:Y:S01]  /*4ad0*/  UISETP.LT.AND UP0, UPT, URZ, UR4, UPT ;  /* 0x000000043f00728c */ /* 0x000fe2000bf01270 */
[----:B------:R-:W-:Y:S01]  /*4ae0*/  LDSM.16.MT88.4 R72, [R247+0x6100] ;  /* 0x00610000f748783b */ /* 0x000fe20000004200 */
[----:B------:R-:W-:-:S02]  /*4af0*/  FSEL R24, R60, -INF , P0 ;  /* 0xff8000003c187808 */ /* 0x000fc40000000000 */
[----:B------:R-:W-:Y:S01]  /*4b00*/  ISETP.GT.AND P0, PT, R41, 0x8, PT ;  /* 0x000000082900780c */ /* 0x000fe20003f04270 */
[----:B------:R-:W-:Y:S01]  /*4b10*/  LDSM.16.MT88.4 R140, [R247+0x3100] ;  /* 0x00310000f78c783b */ /* 0x000fe20000004200 */
[----:B------:R-:W-:Y:S01]  /*4b20*/  USEL UR4, URZ, UR4, !UP0 ;  /* 0x000000043f047287 */ /* 0x000fe2000c000000 */
[----:B------:R1:W1:Y:S01]  /*4b30*/  MUFU.TANH R204, R49 ;  /* 0x0000003100cc7308 */ /* 0x0002620000002400 */
[----:B------:R-:W-:Y:S01]  /*4b40*/  FSEL R23, R31, -INF , P0 ;  /* 0xff8000001f177808 */ /* 0x000fe20000000000 */
[----:B------:R-:W-:Y:S01]  /*4b50*/  FMUL.FTZ R31, R34, c[0x0][0x320] ;  /* 0x0000c800221f7a20 */ /* 0x000fe20000410000 */
[----:B------:R-:W-:Y:S01]  /*4b60*/  ISETP.GT.AND P0, PT, R41, 0x9, PT ;  /* 0x000000092900780c */ /* 0x000fe20003f04270 */
[----:B------:R-:W-:Y:S01]  /*4b70*/  LDSM.16.MT88.4 R80, [R247+0x6900] ;  /* 0x00690000f750783b */ /* 0x000fe20000004200 */
[----:B------:R-:W-:Y:S02]  /*4b80*/  UISETP.GE.AND UP0, UPT, UR6, UR4, UPT ;  /* 0x000000040600728c */ /* 0x000fe4000bf06270 */
[----:B---3--:R-:W-:Y:S01]  /*4b90*/  FSEL R21, R21, -INF , P0 ;  /* 0xff80000015157808 */ /* 0x008fe20000000000 */
[----:B------:R-:W3:Y:S01]  /*4ba0*/  MUFU.TANH R196, R45 ;  /* 0x0000002d00c47308 */ /* 0x000ee20000002400 */
[----:B------:R-:W-:Y:S01]  /*4bb0*/  ISETP.GT.AND P0, PT, R41, 0x10, PT ;  /* 0x000000102900780c */ /* 0x000fe20003f04270 */
[----:B--2---:R-:W-:Y:S01]  /*4bc0*/  FMUL.FTZ R48, R57, c[0x0][0x320] ;  /* 0x0000c80039307a20 */ /* 0x004fe20000410000 */
[----:B------:R-:W-:Y:S02]  /*4bd0*/  LDSM.16.MT88.4 R84, [R242+0x6100] ;  /* 0x00610000f254783b */ /* 0x000fe40000004200 */
[----:B------:R-:W-:-:S02]  /*4be0*/  FSEL R20, R20, -INF , P0 ;  /* 0xff80000014147808 */ /* 0x000fc40000000000 */
[C---:B------:R-:W-:Y:S01]  /*4bf0*/  ISETP.GT.AND P0, PT, R41.reuse, 0x11, PT ;  /* 0x000000112900780c */ /* 0x040fe20003f04270 */
[----:B------:R-:W2:Y:S01]  /*4c00*/  MUFU.TANH R8, R8 ;  /* 0x0000000800087308 */ /* 0x000ea20000002400 */
[----:B-1----:R-:W-:Y:S01]  /*4c10*/  FMUL.FTZ R49, R56, c[0x0][0x320] ;  /* 0x0000c80038317a20 */ /* 0x002fe20000410000 */
[----:B------:R-:W-:Y:S01]  /*4c20*/  LDSM.16.MT88.4 R88, [R241+0x6100] ;  /* 0x00610000f158783b */ /* 0x000fe20000004200 */
[----:B------:R-:W-:Y:S02]  /*4c30*/  FSEL R2, R30, -INF , P0 ;  /* 0xff8000001e027808 */ /* 0x000fe40000000000 */
[----:B------:R-:W-:Y:S01]  /*4c40*/  ISETP.GT.AND P0, PT, R41, 0x18, PT ;  /* 0x000000182900780c */ /* 0x000fe20003f04270 */
[----:B------:R-:W-:Y:S02]  /*4c50*/  LDSM.16.MT88.4 R96, [R240+0x6100] ;  /* 0x00610000f060783b */ /* 0x000fe40000004200 */
[----:B------:R-:W1:Y:S01]  /*4c60*/  MUFU.TANH R7, R7 ;  /* 0x0000000700077308 */ /* 0x000e620000002400 */
[----:B-----5:R-:W-:Y:S01]  /*4c70*/  FSEL R17, R13, -INF , P0 ;  /* 0xff8000000d117808 */ /* 0x020fe20000000000 */
[----:B------:R-:W-:Y:S01]  /*4c80*/  FMUL.FTZ R13, R27, c[0x0][0x320] ;  /* 0x0000c8001b0d7a20 */ /* 0x000fe20000410000 */
[C---:B------:R-:W-:Y:S01]  /*4c90*/  ISETP.GT.AND P0, PT, R41.reuse, 0x19, PT ;  /* 0x000000192900780c */ /* 0x040fe20003f04270 */
[----:B------:R-:W5:Y:S03]  /*4ca0*/  SHFL.IDX PT, R27, R44, 0x1, 0x1c1f ;  /* 0x003c1f002c1b7f89 */ /* 0x000f6600000e0000 */
[----:B------:R-:W-:Y:S01]  /*4cb0*/  FSEL R16, R12, -INF , P0 ;  /* 0xff8000000c107808 */ /* 0x000fe20000000000 */
[----:B------:R-:W1:Y:S01]  /*4cc0*/  MUFU.TANH R49, R49 ;  /* 0x0000003100317308 */ /* 0x000e620000002400 */
[----:B------:R-:W-:Y:S01]  /*4cd0*/  ISETP.GT.AND P0, PT, R41, 0x20, PT ;  /* 0x000000202900780c */ /* 0x000fe20003f04270 */
[----:B------:R-:W-:Y:S01]  /*4ce0*/  FMUL.FTZ R12, R26, c[0x0][0x320] ;  /* 0x0000c8001a0c7a20 */ /* 0x000fe20000410000 */
[----:B------:R-:W-:Y:S02]  /*4cf0*/  LDSM.16.MT88.4 R148, [R240+0x100] ;  /* 0x00010000f094783b */ /* 0x000fe40000004200 */
[----:B------:R-:W-:Y:S01]  /*4d00*/  FSEL R37, R0, -INF , P0 ;  /* 0xff80000000257808 */ /* 0x000fe20000000000 */
[----:B------:R-:W-:Y:S01]  /*4d10*/  FMUL.FTZ R0, R35, c[0x0][0x320] ;  /* 0x0000c80023007a20 */ /* 0x000fe20000410000 */
[----:B------:R-:W-:Y:S01]  /*4d20*/  ISETP.GT.AND P0, PT, R41, 0x21, PT ;  /* 0x000000212900780c */ /* 0x000fe20003f04270 */
[----:B------:R-:W1:Y:S01]  /*4d30*/  MUFU.TANH R48, R48 ;  /* 0x0000003000307308 */ /* 0x000e620000002400 */
[----:B------:R-:W-:Y:S02]  /*4d40*/  LDSM.16.MT88.4 R60, [R240+0x900] ;  /* 0x00090000f03c783b */ /* 0x000fe40000004200 */
[----:B------:R-:W-:-:S02]  /*4d50*/  FSEL R33, R33, -INF , P0 ;  /* 0xff80000021217808 */ /* 0x000fc40000000000 */
[C---:B------:R-:W-:Y:S01]  /*4d60*/  ISETP.GT.AND P0, PT, R41.reuse, 0x28, PT ;  /* 0x000000282900780c */ /* 0x040fe20003f04270 */
[----:B------:R-:W-:Y:S02]  /*4d70*/  LDSM.16.MT88.4 R64, [R240+0x3100] ;  /* 0x00310000f040783b */ /* 0x000fe40000004200 */
[----:B------:R2:W-:Y:S01]  /*4d80*/  MUFU.TANH R186, R51 ;  /* 0x0000003300ba7308 */ /* 0x0005e20000002400 */
[----:B------:R-:W-:Y:S01]  /*4d90*/  FSEL R32, R32, -INF , P0 ;  /* 0xff80000020207808 */ /* 0x000fe20000000000 */
[----:B------:R-:W-:Y:S01]  /*4da0*/  LDSM.16.MT88.4 R104, [R247+0x9100] ;  /* 0x00910000f768783b */ /* 0x000fe20000004200 */
[----:B------:R-:W-:Y:S01]  /*4db0*/  ISETP.GT.AND P0, PT, R41, 0x29, PT ;  /* 0x000000292900780c */ /* 0x000fe20003f04270 */
[----:B-----5:R-:W-:Y:S02]  /*4dc0*/  IMAD.IADD R27, R36, 0x1, R27 ;  /* 0x00000001241b7824 */ /* 0x020fe400078e021b */
[----:B------:R-:W-:Y:S01]  /*4dd0*/  LDSM.16.MT88.4 R112, [R242+0x9100] ;  /* 0x00910000f270783b */ /* 0x000fe20000004200 */
[----:B------:R-:W-:Y:S01]  /*4de0*/  FSEL R29, R29, -INF , P0 ;  /* 0xff8000001d1d7808 */ /* 0x000fe20000000000 */
[----:B------:R1:W-:Y:S01]  /*4df0*/  MUFU.TANH R187, R50 ;  /* 0x0000003200bb7308 */ /* 0x0003e20000002400 */
[----:B------:R-:W-:Y:S01]  /*4e00*/  ISETP.GT.AND P0, PT, R41, 0x30, PT ;  /* 0x000000302900780c */ /* 0x000fe20003f04270 */
[----:B------:R-:W-:Y:S01]  /*4e10*/  LDSM.16.MT88.4 R120, [R241+0x9100] ;  /* 0x00910000f178783b */ /* 0x000fe20000004200 */
[----:B------:R-:W-:-:S02]  /*4e20*/  IMNMX R40, R40, R27, PT ;  /* 0x0000001b28287217 */ /* 0x000fc40003800200 */
[----:B------:R-:W-:Y:S01]  /*4e30*/  FSEL R193, R193, -INF , P0 ;  /* 0xff800000c1c17808 */ /* 0x000fe20000000000 */
[----:B------:R-:W-:Y:S01]  /*4e40*/  LDSM.16.MT88.4 R188, [R242+0x6900] ;  /* 0x00690000f2bc783b */ /* 0x000fe20000004200 */
[C---:B------:R-:W-:Y:S01]  /*4e50*/  ISETP.GT.AND P0, PT, R41.reuse, 0x31, PT ;  /* 0x000000312900780c */ /* 0x040fe20003f04270 */
[----:B------:R-:W5:Y:S03]  /*4e60*/  MUFU.TANH R12, R12 ;  /* 0x0000000c000c7308 */ /* 0x000f660000002400 */
[----:B------:R-:W-:Y:S02]  /*4e70*/  FSEL R192, R192, -INF , P0 ;  /* 0xff800000c0c07808 */ /* 0x000fe40000000000 */
[----:B------:R-:W-:-:S03]  /*4e80*/  ISETP.GT.AND P0, PT, R41, 0x38, PT ;  /* 0x000000382900780c */ /* 0x000fc60003f04270 */
[----:B------:R-:W1:Y:S01]  /*4e90*/  MUFU.TANH R13, R13 ;  /* 0x0000000d000d7308 */ /* 0x000e620000002400 */
[----:B----4-:R-:W-:Y:S02]  /*4ea0*/  FSEL R205, R205, -INF , P0 ;  /* 0xff800000cdcd7808 */ /* 0x010fe40000000000 */
[----:B------:R-:W-:-:S04]  /*4eb0*/  ISETP.GT.AND P0, PT, R41, 0x39, PT ;  /* 0x000000392900780c */ /* 0x000fc80003f04270 */
[----:B------:R-:W-:Y:S01]  /*4ec0*/  FSEL R204, R204, -INF , P0 ;  /* 0xff800000cccc7808 */ /* 0x000fe20000000000 */
[----:B------:R-:W-:Y:S01]  /*4ed0*/  MUFU.TANH R9, R9 ;  /* 0x0000000900097308 */ /* 0x000fe20000002400 */
[----:B------:R-:W-:-:S04]  /*4ee0*/  ISETP.GT.AND P0, PT, R41, 0x40, PT ;  /* 0x000000402900780c */ /* 0x000fc80003f04270 */
[----:B------:R-:W-:Y:S02]  /*4ef0*/  FSEL R197, R197, -INF , P0 ;  /* 0xff800000c5c57808 */ /* 0x000fe40000000000 */
[C---:B------:R-:W-:Y:S01]  /*4f00*/  ISETP.GT.AND P0, PT, R41.reuse, 0x41, PT ;  /* 0x000000412900780c */ /* 0x040fe20003f04270 */
[----:B------:R5:W-:Y:S03]  /*4f10*/  MUFU.TANH R26, R18 ;  /* 0x00000012001a7308 */ /* 0x000be60000002400 */
[----:B---3--:R-:W-:Y:S02]  /*4f20*/  FSEL R196, R196, -INF , P0 ;  /* 0xff800000c4c47808 */ /* 0x008fe40000000000 */
[----:B------:R-:W-:-:S03]  /*4f30*/  ISETP.GT.AND P0, PT, R41, 0x48, PT ;  /* 0x000000482900780c */ /* 0x000fc60003f04270 */
[----:B------:R-:W-:Y:S01]  /*4f40*/  MUFU.TANH R31, R31 ;  /* 0x0000001f001f7308 */ /* 0x000fe20000002400 */
[----:B------:R-:W-:Y:S02]  /*4f50*/  FSEL R195, R195, -INF , P0 ;  /* 0xff800000c3c37808 */ /* 0x000fe40000000000 */
[----:B------:R-:W-:-:S04]  /*4f60*/  ISETP.GT.AND P0, PT, R41, 0x49, PT ;  /* 0x000000492900780c */ /* 0x000fc80003f04270 */
[----:B------:R-:W-:Y:S01]  /*4f70*/  FSEL R194, R194, -INF , P0 ;  /* 0xff800000c2c27808 */ /* 0x000fe20000000000 */
[----:B------:R-:W-:Y:S01]  /*4f80*/  MUFU.TANH R0, R0 ;  /* 0x0000000000007308 */ /* 0x000fe20000002400 */
[----:B------:R-:W-:-:S04]  /*4f90*/  ISETP.GT.AND P0, PT, R41, 0x50, PT ;  /* 0x000000502900780c */ /* 0x000fc80003f04270 */
[----:B--2---:R-:W-:Y:S01]  /*4fa0*/  FSEL R51, R8, -INF , P0 ;  /* 0xff80000008337808 */ /* 0x004fe20000000000 */
[----:B------:R-:W-:Y:S01]  /*4fb0*/  FMUL.FTZ R8, R14, c[0x0][0x320] ;  /* 0x0000c8000e087a20 */ /* 0x000fe20000410000 */
[----:B------:R-:W-:Y:S01]  /*4fc0*/  ISETP.GT.AND P0, PT, R41, 0x51, PT ;  /* 0x000000512900780c */ /* 0x000fe20003f04270 */
[----:B------:R-:W-:Y:S01]  /*4fd0*/  MUFU.TANH R19, R19 ;  /* 0x0000001300137308 */ /* 0x000fe20000002400 */
[----:B------:R-:W-:Y:S02]  /*4fe0*/  FMNMX.FTZ R14, R25, R24, !PT ;  /* 0x00000018190e7209 */ /* 0x000fe40007810000 */
[----:B-1----:R-:W-:Y:S02]  /*4ff0*/  FSEL R50, R7, -INF , P0 ;  /* 0xff80000007327808 */ /* 0x002fe40000000000 */
[----:B------:R-:W-:-:S03]  /*5000*/  ISETP.GT.AND P0, PT, R41, 0x58, PT ;  /* 0x000000582900780c */ /* 0x000fc60003f04270 */
[----:B------:R1:W2:Y:S01]  /*5010*/  MUFU.TANH R7, R22 ;  /* 0x0000001600077308 */ /* 0x0002a20000002400 */
[----:B------:R-:W-:Y:S02]  /*5020*/  FSEL R49, R49, -INF , P0 ;  /* 0xff80000031317808 */ /* 0x000fe40000000000 */
[----:B------:R-:W-:-:S04]  /*5030*/  ISETP.GT.AND P0, PT, R41, 0x59, PT ;  /* 0x000000592900780c */ /* 0x000fc80003f04270 */
[----:B------:R-:W-:Y:S01]  /*5040*/  FSEL R48, R48, -INF , P0 ;  /* 0xff80000030307808 */ /* 0x000fe20000000000 */
[----:B------:R-:W3:Y:S01]  /*5050*/  MUFU.TANH R8, R8 ;  /* 0x0000000800087308 */ /* 0x000ee20000002400 */
[----:B------:R-:W-:-:S04]  /*5060*/  ISETP.GT.AND P0, PT, R40, RZ, PT ;  /* 0x000000ff2800720c */ /* 0x000fc80003f04270 */
[----:B-----5:R-:W-:Y:S02]  /*5070*/  FSEL R18, R12, -INF , P0 ;  /* 0xff8000000c127808 */ /* 0x020fe40000000000 */
[C---:B------:R-:W-:Y:S01]  /*5080*/  ISETP.GT.AND P0, PT, R40.reuse, 0x1, PT ;  /* 0x000000012800780c */ /* 0x040fe20003f04270 */
[----:B-1----:R-:W-:Y:S01]  /*5090*/  FMUL.FTZ R22, R15, c[0x0][0x320] ;  /* 0x0000c8000f167a20 */ /* 0x002fe20000410000 */
[----:B------:R-:W-:Y:S01]  /*50a0*/  FMNMX.FTZ R12, R23, R14, !PT ;  /* 0x0000000e170c7209 */ /* 0x000fe20007810000 */
[----:B------:R-:W-:Y:S01]  /*50b0*/  MUFU.TANH R30, R11 ;  /* 0x0000000b001e7308 */ /* 0x000fe20000002400 */
[----:B------:R-:W-:Y:S02]  /*50c0*/  FSEL R15, R13, -INF , P0 ;  /* 0xff8000000d0f7808 */ /* 0x000fe40000000000 */
[----:B------:R-:W-:Y:S02]  /*50d0*/  ISETP.GT.AND P0, PT, R40, 0x8, PT ;  /* 0x000000082800780c */ /* 0x000fe40003f04270 */
[----:B------:R-:W-:-:S02]  /*50e0*/  FMNMX.FTZ R12, R21, R12, !PT ;  /* 0x0000000c150c7209 */ /* 0x000fc40007810000 */
[----:B--2---:R-:W-:Y:S01]  /*50f0*/  FSEL R14, R7, -INF , P0 ;  /* 0xff800000070e7808 */ /* 0x004fe20000000000 */
[----:B------:R-:W1:Y:S01]  /*5100*/  MUFU.TANH R22, R22 ;  /* 0x0000001600167308 */ /* 0x000e620000002400 */
[----:B------:R-:W-:Y:S02]  /*5110*/  ISETP.GT.AND P0, PT, R40, 0x9, PT ;  /* 0x000000092800780c */ /* 0x000fe40003f04270 */
[----:B------:R-:W-:Y:S02]  /*5120*/  FMNMX.FTZ R7, R20, R12, !PT ;  /* 0x0000000c14077209 */ /* 0x000fe40007810000 */
[----:B------:R-:W-:Y:S02]  /*5130*/  FSEL R13, R9, -INF , P0 ;  /* 0xff800000090d7808 */ /* 0x000fe40000000000 */
[----:B------:R-:W-:Y:S01]  /*5140*/  ISETP.GT.AND P0, PT, R40, 0x10, PT ;  /* 0x000000102800780c */ /* 0x000fe20003f04270 */
[----:B------:R2:W4:Y:S01]  /*5150*/  MUFU.TANH R206, R10 ;  /* 0x0000000a00ce7308 */ /* 0x0005220000002400 */
[----:B------:R-:W-:-:S02]  /*5160*/  FMNMX.FTZ R7, R2, R7, !PT ;  /* 0x0000000702077209 */ /* 0x000fc40007810000 */
[----:B---3--:R-:W-:Y:S02]  /*5170*/  FSEL R12, R8, -INF , P0 ;  /* 0xff800000080c7808 */ /* 0x008fe40000000000 */
[----:B------:R-:W-:Y:S02]  /*5180*/  FMNMX.FTZ R7, R17, R7, !PT ;  /* 0x0000000711077209 */ /* 0x000fe40007810000 */
[----:B------:R-:W-:Y:S01]  /*5190*/  ISETP.GT.AND P0, PT, R40, 0x11, PT ;  /* 0x000000112800780c */ /* 0x000fe20003f04270 */
[----:B------:R-:W3:Y:S01]  /*51a0*/  MUFU.TANH R203, R54 ;  /* 0x0000003600cb7308 */ /* 0x000ee20000002400 */
[----:B------:R-:W-:Y:S02]  /*51b0*/  FMNMX.FTZ R7, R16, R7, !PT ;  /* 0x0000000710077209 */ /* 0x000fe40007810000 */
[----:B-1----:R-:W-:Y:S02]  /*51c0*/  FSEL R9, R22, -INF , P0 ;  /* 0xff80000016097808 */ /* 0x002fe40000000000 */
[----:B------:R-:W-:-:S02]  /*51d0*/  ISETP.GT.AND P0, PT, R40, 0x18, PT ;  /* 0x000000182800780c */ /* 0x000fc40003f04270 */
[----:B------:R-:W-:Y:S01]  /*51e0*/  FMNMX.FTZ R7, R37, R7, !PT ;  /* 0x0000000725077209 */ /* 0x000fe20007810000 */
[----:B------:R-:W1:Y:S01]  /*51f0*/  MUFU.TANH R202, R55 ;  /* 0x0000003700ca7308 */ /* 0x000e620000002400 */
[----:B------:R-:W-:Y:S02]  /*5200*/  FSEL R8, R31, -INF , P0 ;  /* 0xff8000001f087808 */ /* 0x000fe40000000000 */
[----:B------:R-:W-:Y:S02]  /*5210*/  ISETP.GT.AND P0, PT, R40, 0x19, PT ;  /* 0x000000192800780c */ /* 0x000fe40003f04270 */
[----:B------:R-:W-:Y:S02]  /*5220*/  FMNMX.FTZ R11, R18, R15, !PT ;  /* 0x0000000f120b7209 */ /* 0x000fe40007810000 */
[----:B--2---:R-:W-:Y:S01]  /*5230*/  FMNMX.FTZ R10, R33, R7, !PT ;  /* 0x00000007210a7209 */ /* 0x004fe20007810000 */
[----:B------:R-:W2:Y:S01]  /*5240*/  MUFU.TANH R201, R46 ;  /* 0x0000002e00c97308 */ /* 0x000ea20000002400 */
[----:B------:R-:W-:-:S02]  /*5250*/  FSEL R7, R0, -INF , P0 ;  /* 0xff80000000077808 */ /* 0x000fc40000000000 */
[----:B------:R-:W-:Y:S02]  /*5260*/  FMNMX.FTZ R11, R14, R11, !PT ;  /* 0x0000000b0e0b7209 */ /* 0x000fe40007810000 */
[----:B------:R-:W-:Y:S02]  /*5270*/  ISETP.GT.AND P0, PT, R40, 0x20, PT ;  /* 0x000000202800780c */ /* 0x000fe40003f04270 */
[----:B------:R-:W-:Y:S01]  /*5280*/  FMNMX.FTZ R10, R32, R10, !PT ;  /* 0x0000000a200a7209 */ /* 0x000fe20007810000 */
[----:B------:R-:W5:Y:S01]  /*5290*/  MUFU.TANH R200, R47 ;  /* 0x0000002f00c87308 */ /* 0x000f620000002400 */
[----:B------:R-:W-:Y:S02]  /*52a0*/  FMNMX.FTZ R11, R13, R11, !PT ;  /* 0x0000000b0d0b7209 */ /* 0x000fe40007810000 */
[----:B------:R-:W-:Y:S02]  /*52b0*/  FSEL R36, R26, -INF , P0 ;  /* 0xff8000001a247808 */ /* 0x000fe40000000000 */
[----:B------:R-:W-:-:S02]  /*52c0*/  FMNMX.FTZ R0, R29, R10, !PT ;  /* 0x0000000a1d007209 */ /* 0x000fc40007810000 */
[----:B------:R-:W-:Y:S01]  /*52d0*/  ISETP.GT.AND P0, PT, R40, 0x21, PT ;  /* 0x000000212800780c */ /* 0x000fe20003f04270 */
[----:B------:R-:W1:Y:S01]  /*52e0*/  MUFU.TANH R199, R42 ;  /* 0x0000002a00c77308 */ /* 0x000e620000002400 */
[----:B------:R-:W-:Y:S02]  /*52f0*/  FMNMX.FTZ R11, R12, R11, !PT ;  /* 0x0000000b0c0b7209 */ /* 0x000fe40007810000 */
[----:B------:R-:W-:Y:S02]  /*5300*/  FMNMX.FTZ R0, R193, R0, !PT ;  /* 0x00000000c1007209 */ /* 0x000fe40007810000 */
[----:B------:R-:W-:Y:S02]  /*5310*/  FSEL R31, R19, -INF , P0 ;  /* 0xff800000131f7808 */ /* 0x000fe40000000000 */
[----:B------:R-:W-:Y:S01]  /*5320*/  ISETP.GT.AND P0, PT, R40, 0x28, PT ;  /* 0x000000282800780c */ /* 0x000fe20003f04270 */
[----:B------:R-:W1:Y:S01]  /*5330*/  MUFU.TANH R198, R43 ;  /* 0x0000002b00c67308 */ /* 0x000e620000002400 */
[----:B------:R-:W-:-:S02]  /*5340*/  FMNMX.FTZ R11, R9, R11, !PT ;  /* 0x0000000b090b7209 */ /* 0x000fc40007810000 */
[----:B------:R-:W-:Y:S02]  /*5350*/  FMNMX.FTZ R0, R192, R0, !PT ;  /* 0x00000000c0007209 */ /* 0x000fe40007810000 */
[----:B----4-:R-:W-:Y:S02]  /*5360*/  FSEL R206, R206, -INF , P0 ;  /* 0xff800000cece7808 */ /* 0x010fe40000000000 */
[----:B------:R-:W-:Y:S01]  /*5370*/  ISETP.GT.AND P0, PT, R40, 0x29, PT ;  /* 0x000000292800780c */ /* 0x000fe20003f04270 */
[----:B------:R-:W4:Y:S01]  /*5380*/  MUFU.TANH R185, R38 ;  /* 0x0000002600b97308 */ /* 0x000f220000002400 */
[----:B------:R-:W-:Y:S02]  /*5390*/  FMNMX.FTZ R11, R8, R11, !PT ;  /* 0x0000000b080b7209 */ /* 0x000fe40007810000 */
[----:B------:R-:W-:Y:S02]  /*53a0*/  FMNMX.FTZ R0, R205, R0, !PT ;  /* 0x00000000cd007209 */ /* 0x000fe40007810000 */
[----:B------:R-:W-:-:S02]  /*53b0*/  FSEL R30, R30, -INF , P0 ;  /* 0xff8000001e1e7808 */ /* 0x000fc40000000000 */
[----:B------:R-:W-:Y:S01]  /*53c0*/  FMNMX.FTZ R11, R7, R11, !PT ;  /* 0x0000000b070b7209 */ /* 0x000fe20007810000 */
[----:B------:R-:W1:Y:S01]  /*53d0*/  MUFU.TANH R184, R39 ;  /* 0x0000002700b87308 */ /* 0x000e620000002400 */
[----:B------:R-:W-:Y:S02]  /*53e0*/  ISETP.GT.AND P0, PT, R40, 0x30, PT ;  /* 0x000000302800780c */ /* 0x000fe40003f04270 */
[----:B------:R-:W-:Y:S02]  /*53f0*/  FMNMX.FTZ R0, R204, R0, !PT ;  /* 0x00000000cc007209 */ /* 0x000fe40007810000 */
[----:B------:R-:W-:Y:S02]  /*5400*/  FMNMX.FTZ R11, R36, R11, !PT ;  /* 0x0000000b240b7209 */ /* 0x000fe40007810000 */
[----:B---3--:R-:W-:Y:S01]  /*5410*/  FSEL R203, R203, -INF , P0 ;  /* 0xff800000cbcb7808 */ /* 0x008fe20000000000 */
[----:B------:R-:W3:Y:S01]  /*5420*/  MUFU.TANH R183, R58 ;  /* 0x0000003a00b77308 */ /* 0x000ee20000002400 */
[----:B------:R-:W-:-:S02]  /*5430*/  FMNMX.FTZ R0, R197, R0, !PT ;  /* 0x00000000c5007209 */ /* 0x000fc40007810000 */
[----:B------:R-:W-:Y:S02]  /*5440*/  ISETP.GT.AND P0, PT, R40, 0x31, PT ;  /* 0x000000312800780c */ /* 0x000fe40003f04270 */
[----:B------:R-:W-:Y:S02]  /*5450*/  FMNMX.FTZ R11, R31, R11, !PT ;  /* 0x0000000b1f0b7209 */ /* 0x000fe40007810000 */
[----:B------:R-:W-:Y:S01]  /*5460*/  FMNMX.FTZ R0, R196, R0, !PT ;  /* 0x00000000c4007209 */ /* 0x000fe20007810000 */
[----:B------:R2:W2:Y:S01]  /*5470*/  MUFU.TANH R182, R59 ;  /* 0x0000003b00b67308 */ /* 0x0004a20000002400 */
[----:B-1----:R-:W-:Y:S02]  /*5480*/  FSEL R202, R202, -INF , P0 ;  /* 0xff800000caca7808 */ /* 0x002fe40000000000 */
[----:B------:R-:W-:Y:S02]  /*5490*/  ISETP.GT.AND P0, PT, R40, 0x38, PT ;  /* 0x000000382800780c */ /* 0x000fe40003f04270 */
[----:B------:R-:W-:-:S02]  /*54a0*/  FMNMX.FTZ R11, R206, R11, !PT ;  /* 0x0000000bce0b7209 */ /* 0x000fc40007810000 */
[----:B------:R-:W-:Y:S02]  /*54b0*/  FMNMX.FTZ R0, R195, R0, !PT ;  /* 0x00000000c3007209 */ /* 0x000fe40007810000 */
[----:B------:R-:W-:Y:S02]  /*54c0*/  FSEL R187, R187, -INF , P0 ;  /* 0xff800000bbbb7808 */ /* 0x000fe40000000000 */
[----:B------:R-:W-:Y:S02]  /*54d0*/  ISETP.GT.AND P0, PT, R40, 0x39, PT ;  /* 0x000000392800780c */ /* 0x000fe40003f04270 */
[----:B------:R-:W-:Y:S02]  /*54e0*/  FMNMX.FTZ R11, R30, R11, !PT ;  /* 0x0000000b1e0b7209 */ /* 0x000fe40007810000 */
[----:B------:R-:W-:Y:S01]  /*54f0*/  FMNMX.FTZ R0, R194, R0, !PT ;  /* 0x00000000c2007209 */ /* 0x000fe20007810000 */
[----:B--2---:R-:W-:Y:S01]  /*5500*/  LDSM.16.MT88.4 R56, [R241+0x3100] ;  /* 0x00310000f138783b */ /* 0x004fe20000004200 */
[----:B------:R-:W-:-:S02]  /*5510*/  FSEL R186, R186, -INF , P0 ;  /* 0xff800000baba7808 */ /* 0x000fc40000000000 */
[----:B------:R-:W-:Y:S02]  /*5520*/  FMNMX.FTZ R11, R203, R11, !PT ;  /* 0x0000000bcb0b7209 */ /* 0x000fe40007810000 */
[----:B------:R-:W-:Y:S02]  /*5530*/  ISETP.GT.AND P0, PT, R40, 0x40, PT ;  /* 0x000000402800780c */ /* 0x000fe40003f04270 */
[----:B------:R-:W-:Y:S02]  /*5540*/  FMNMX.FTZ R0, R51, R0, !PT ;  /* 0x0000000033007209 */ /* 0x000fe40007810000 */
[----:B------:R-:W-:Y:S02]  /*5550*/  FMNMX.FTZ R11, R202, R11, !PT ;  /* 0x0000000bca0b7209 */ /* 0x000fe40007810000 */
[----:B------:R-:W-:Y:S02]  /*5560*/  FSEL R201, R201, -INF , P0 ;  /* 0xff800000c9c97808 */ /* 0x000fe40000000000 */
[----:B------:R-:W-:-:S02]  /*5570*/  FMNMX.FTZ R0, R50, R0, !PT ;  /* 0x0000000032007209 */ /* 0x000fc40007810000 */
[----:B------:R-:W-:Y:S02]  /*5580*/  ISETP.GT.AND P0, PT, R40, 0x41, PT ;  /* 0x000000412800780c */ /* 0x000fe40003f04270 */
[----:B------:R-:W-:Y:S02]  /*5590*/  FMNMX.FTZ R11, R187, R11, !PT ;  /* 0x0000000bbb0b7209 */ /* 0x000fe40007810000 */
[----:B------:R-:W-:Y:S02]  /*55a0*/  FMNMX.FTZ R0, R49, R0, !PT ;  /* 0x0000000031007209 */ /* 0x000fe40007810000 */
[----:B-----5:R-:W-:Y:S02]  /*55b0*/  FSEL R200, R200, -INF , P0 ;  /* 0xff800000c8c87808 */ /* 0x020fe40000000000 */
[----:B------:R-:W-:Y:S02]  /*55c0*/  ISETP.GT.AND P0, PT, R40, 0x48, PT ;  /* 0x000000482800780c */ /* 0x000fe40003f04270 */
[----:B------:R-:W-:-:S02]  /*55d0*/  FMNMX.FTZ R11, R186, R11, !PT ;  /* 0x0000000bba0b7209 */ /* 0x000fc40007810000 */
[----:B------:R-:W-:Y:S02]  /*55e0*/  FMNMX.FTZ R0, R48, R0, !PT ;  /* 0x0000000030007209 */ /* 0x000fe40007810000 */
[----:B------:R-:W-:Y:S02]  /*55f0*/  FSEL R199, R199, -INF , P0 ;  /* 0xff800000c7c77808 */ /* 0x000fe40000000000 */
[----:B------:R-:W-:Y:S01]  /*5600*/  ISETP.GT.AND P0, PT, R40, 0x49, PT ;  /* 0x000000492800780c */ /* 0x000fe20003f04270 */
[----:B------:R-:W1:Y:S01]  /*5610*/  SHFL.BFLY PT, R10, R0, 0x2, 0x1f ;  /* 0x0c401f00000a7f89 */ /* 0x000e6200000e0000 */
[----:B------:R-:W-:Y:S02]  /*5620*/  FMNMX.FTZ R11, R201, R11, !PT ;  /* 0x0000000bc90b7209 */ /* 0x000fe40007810000 */
[----:B------:R-:W-:Y:S02]  /*5630*/  FSEL R198, R198, -INF , P0 ;  /* 0xff800000c6c67808 */ /* 0x000fe40000000000 */
[----:B------:R-:W-:-:S02]  /*5640*/  FMNMX.FTZ R11, R200, R11, !PT ;  /* 0x0000000bc80b7209 */ /* 0x000fc40007810000 */
[C---:B------:R-:W-:Y:S02]  /*5650*/  ISETP.GT.AND P0, PT, R40.reuse, 0x50, PT ;  /* 0x000000502800780c */ /* 0x040fe40003f04270 */
[----:B------:R-:W-:Y:S02]  /*5660*/  FMNMX.FTZ R11, R199, R11, !PT ;  /* 0x0000000bc70b7209 */ /* 0x000fe40007810000 */
[----:B----4-:R-:W-:Y:S02]  /*5670*/  FSEL R185, R185, -INF , P0 ;  /* 0xff800000b9b97808 */ /* 0x010fe40000000000 */
[----:B------:R-:W-:Y:S02]  /*5680*/  ISETP.GT.AND P0, PT, R40, 0x51, PT ;  /* 0x000000512800780c */ /* 0x000fe40003f04270 */
[----:B------:R-:W-:Y:S02]  /*5690*/  FMNMX.FTZ R11, R198, R11, !PT ;  /* 0x0000000bc60b7209 */ /* 0x000fe40007810000 */
[----:B------:R-:W-:-:S02]  /*56a0*/  FSEL R184, R184, -INF , P0 ;  /* 0xff800000b8b87808 */ /* 0x000fc40000000000 */
[C---:B------:R-:W-:Y:S02]  /*56b0*/  ISETP.GT.AND P0, PT, R40.reuse, 0x58, PT ;  /* 0x000000582800780c */ /* 0x040fe40003f04270 */
[----:B------:R-:W-:Y:S02]  /*56c0*/  FMNMX.FTZ R11, R185, R11, !PT ;  /* 0x0000000bb90b7209 */ /* 0x000fe40007810000 */
[----:B---3--:R-:W-:Y:S02]  /*56d0*/  FSEL R183, R183, -INF , P0 ;  /* 0xff800000b7b77808 */ /* 0x008fe40000000000 */
[----:B------:R-:W-:Y:S02]  /*56e0*/  ISETP.GT.AND P0, PT, R40, 0x59, PT ;  /* 0x000000592800780c */ /* 0x000fe40003f04270 */
[----:B------:R-:W-:Y:S02]  /*56f0*/  FMNMX.FTZ R11, R184, R11, !PT ;  /* 0x0000000bb80b7209 */ /* 0x000fe40007810000 */
[----:B------:R-:W-:-:S02]  /*5700*/  FSEL R182, R182, -INF , P0 ;  /* 0xff800000b6b67808 */ /* 0x000fc40000000000 */
        /* <DEDUP_REMOVED lines=13> */
[--C-:B------:R-:W-:Y:S02]  /*57e0*/  FFMA.FTZ R25, R24, c[0x0][0x2d0], -R181.reuse ;  /* 0x0000b40018197a23 */ /* 0x100fe400000108b5 */
[--C-:B------:R-:W-:Y:S01]  /*57f0*/  FFMA.FTZ R24, R23, c[0x0][0x2d0], -R181.reuse ;  /* 0x0000b40017187a23 */ /* 0x100fe200000108b5 */
[----:B------:R-:W-:Y:S01]  /*5800*/  MUFU.EX2 R39, R39 ;  /* 0x0000002700277308 */ /* 0x000fe20000000800 */
[--C-:B------:R-:W-:Y:S02]  /*5810*/  FFMA.FTZ R45, R21, c[0x0][0x2d0], -R181.reuse ;  /* 0x0000b400152d7a23 */ /* 0x100fe400000108b5 */
[----:B------:R-:W-:-:S02]  /*5820*/  FFMA.FTZ R40, R20, c[0x0][0x2d0], -R181 ;  /* 0x0000b40014287a23 */ /* 0x000fc400000108b5 */
[--C-:B------:R-:W-:Y:S01]  /*5830*/  FFMA.FTZ R38, R17, c[0x0][0x2d0], -R181.reuse ;  /* 0x0000b40011267a23 */ /* 0x100fe200000108b5 */
[----:B------:R-:W-:Y:S01]  /*5840*/  LDSM.16.MT88.4 R20, [R240+0x3900] ;  /* 0x00390000f014783b */ /* 0x000fe20000004200 */
[--C-:B------:R-:W-:Y:S01]  /*5850*/  FFMA.FTZ R34, R16, c[0x0][0x2d0], -R181.reuse ;  /* 0x0000b40010227a23 */ /* 0x100fe200000108b5 */
[----:B------:R-:W-:Y:S01]  /*5860*/  MUFU.EX2 R26, R26 ;  /* 0x0000001a001a7308 */ /* 0x000fe20000000800 */
[--C-:B------:R-:W-:Y:S01]  /*5870*/  FFMA.FTZ R37, R37, c[0x0][0x2d0], -R181.reuse ;  /* 0x0000b40025257a23 */ /* 0x100fe200000108b5 */
[----:B-1----:R-:W-:Y:S01]  /*5880*/  FMNMX.FTZ R2, R11, R10, !PT ;  /* 0x0000000a0b027209 */ /* 0x002fe20007810000 */
[--C-:B------:R-:W-:Y:S02]  /*5890*/  FFMA.FTZ R33, R33, c[0x0][0x2d0], -R181.reuse ;  /* 0x0000b40021217a23 */ /* 0x100fe400000108b5 */
[--C-:B------:R-:W-:Y:S01]  /*58a0*/  FFMA.FTZ R32, R32, c[0x0][0x2d0], -R181.reuse ;  /* 0x0000b40020207a23 */ /* 0x100fe200000108b5 */
[C---:B------:R-:W-:Y:S01]  /*58b0*/  FSETP.NEU.FTZ.AND P0, PT, R2.reuse, -INF , PT ;  /* 0xff8000000200780b */ /* 0x040fe20003f1d000 */
[----:B------:R-:W-:Y:S01]  /*58c0*/  FMUL.FTZ R180, R2, c[0x0][0x2d0] ;  /* 0x0000b40002b47a20 */ /* 0x000fe20000410000 */
[----:B------:R-:W1:Y:S01]  /*58d0*/  MUFU.EX2 R25, R25 ;  /* 0x0000001900197308 */ /* 0x000e620000000800 */
[----:B------:R-:W-:-:S02]  /*58e0*/  FFMA.FTZ R29, R29, c[0x0][0x2d0], -R181 ;  /* 0x0000b4001d1d7a23 */ /* 0x000fc400000108b5 */
[--C-:B------:R-:W-:Y:S01]  /*58f0*/  FFMA.FTZ R193, R193, c[0x0][0x2d0], -R181.reuse ;  /* 0x0000b400c1c17a23 */ /* 0x100fe200000108b5 */
[----:B------:R-:W-:Y:S01]  /*5900*/  FSEL R180, R180, RZ, P0 ;  /* 0x000000ffb4b47208 */ /* 0x000fe20000000000 */
[--C-:B------:R-:W-:Y:S01]  /*5910*/  FFMA.FTZ R192, R192, c[0x0][0x2d0], -R181.reuse ;  /* 0x0000b400c0c07a23 */ /* 0x100fe200000108b5 */
[----:B------:R-:W-:Y:S01]  /*5920*/  PLOP3.LUT P0, PT, PT, PT, UP0, 0x40, 0x0 ;  /* 0x000000000000781c */ /* 0x000fe20003f0e808 */
[----:B------:R-:W-:Y:S01]  /*5930*/  FFMA.FTZ R196, R196, c[0x0][0x2d0], -R181 ;  /* 0x0000b400c4c47a23 */ /* 0x000fe200000108b5 */
[----:B------:R-:W-:Y:S01]  /*5940*/  MUFU.EX2 R24, R24 ;  /* 0x0000001800187308 */ /* 0x000fe20000000800 */
[--C-:B------:R-:W-:Y:S02]  /*5950*/  FFMA.FTZ R46, R18, c[0x0][0x2d0], -R180.reuse ;  /* 0x0000b400122e7a23 */ /* 0x100fe400000108b4 */
[--C-:B------:R-:W-:Y:S01]  /*5960*/  FFMA.FTZ R27, R15, c[0x0][0x2d0], -R180.reuse ;  /* 0x0000b4000f1b7a23 */ /* 0x100fe200000108b4 */
[----:B------:R-:W-:Y:S01]  /*5970*/  LDSM.16.MT88.4 R16, [R247+0x3900] ;  /* 0x00390000f710783b */ /* 0x000fe20000004200 */
[----:B------:R-:W-:-:S02]  /*5980*/  FFMA.FTZ R47, R14, c[0x0][0x2d0], -R180 ;  /* 0x0000b4000e2f7a23 */ /* 0x000fc400000108b4 */
[--C-:B------:R-:W-:Y:S01]  /*5990*/  FFMA.FTZ R44, R13, c[0x0][0x2d0], -R180.reuse ;  /* 0x0000b4000d2c7a23 */ /* 0x100fe200000108b4 */
[----:B------:R-:W2:Y:S01]  /*59a0*/  MUFU.EX2 R45, R45 ;  /* 0x0000002d002d7308 */ /* 0x000ea20000000800 */
[--C-:B------:R-:W-:Y:S01]  /*59b0*/  FFMA.FTZ R43, R12, c[0x0][0x2d0], -R180.reuse ;  /* 0x0000b4000c2b7a23 */ /* 0x100fe200000108b4 */
[----:B-1----:R-:W-:Y:S01]  /*59c0*/  F2FP.BF16.PACK_AB R128, R25, R26 ;  /* 0x0000001a1980723e */ /* 0x002fe200000010ff */
[--C-:B------:R-:W-:Y:S01]  /*59d0*/  FFMA.FTZ R42, R9, c[0x0][0x2d0], -R180.reuse ;  /* 0x0000b400092a7a23 */ /* 0x100fe200000108b4 */
[----:B------:R-:W1:Y:S01]  /*59e0*/  LDSM.16.MT88.4 R12, [R247+0x900] ;  /* 0x00090000f70c783b */ /* 0x000e620000004200 */
[--C-:B------:R-:W-:Y:S02]  /*59f0*/  FFMA.FTZ R41, R8, c[0x0][0x2d0], -R180.reuse ;  /* 0x0000b40008297a23 */ /* 0x100fe400000108b4 */
[--C-:B------:R-:W-:Y:S01]  /*5a00*/  FFMA.FTZ R35, R7, c[0x0][0x2d0], -R180.reuse ;  /* 0x0000b40007237a23 */ /* 0x100fe200000108b4 */
[----:B------:R-:W-:Y:S01]  /*5a10*/  MUFU.EX2 R46, R46 ;  /* 0x0000002e002e7308 */ /* 0x000fe20000000800 */
[----:B------:R-:W3:Y:S01]  /*5a20*/  LDSM.16.MT88.4 R8, [R242+0x900] ;  /* 0x00090000f208783b */ /* 0x000ee20000004200 */
[----:B------:R-:W-:-:S02]  /*5a30*/  FFMA.FTZ R36, R36, c[0x0][0x2d0], -R180 ;  /* 0x0000b40024247a23 */ /* 0x000fc400000108b4 */
[--C-:B------:R-:W-:Y:S02]  /*5a40*/  FFMA.FTZ R31, R31, c[0x0][0x2d0], -R180.reuse ;  /* 0x0000b4001f1f7a23 */ /* 0x100fe400000108b4 */
[--C-:B------:R-:W-:Y:S02]  /*5a50*/  FFMA.FTZ R3, R30, c[0x0][0x2d0], -R180.reuse ;  /* 0x0000b4001e037a23 */ /* 0x100fe400000108b4 */
[----:B------:R-:W4:Y:S01]  /*5a60*/  MUFU.EX2 R27, R27 ;  /* 0x0000001b001b7308 */ /* 0x000f220000000800 */
[----:B--2---:R-:W-:Y:S01]  /*5a70*/  F2FP.BF16.PACK_AB R130, R45, R24 ;  /* 0x000000182d82723e */ /* 0x004fe200000010ff */
[--C-:B------:R-:W-:Y:S02]  /*5a80*/  FFMA.FTZ R206, R206, c[0x0][0x2d0], -R180.reuse ;  /* 0x0000b400cece7a23 */ /* 0x100fe400000108b4 */
[--C-:B------:R-:W-:Y:S02]  /*5a90*/  FFMA.FTZ R187, R187, c[0x0][0x2d0], -R180.reuse ;  /* 0x0000b400bbbb7a23 */ /* 0x100fe400000108b4 */
[----:B------:R-:W-:-:S02]  /*5aa0*/  FFMA.FTZ R186, R186, c[0x0][0x2d0], -R180 ;  /* 0x0000b400baba7a23 */ /* 0x000fc400000108b4 */
[----:B------:R-:W-:Y:S01]  /*5ab0*/  MUFU.EX2 R47, R47 ;  /* 0x0000002f002f7308 */ /* 0x000fe20000000800 */
[--C-:B------:R-:W-:Y:S02]  /*5ac0*/  FFMA.FTZ R195, R195, c[0x0][0x2d0], -R181.reuse ;  /* 0x0000b400c3c37a23 */ /* 0x100fe400000108b5 */
[----:B------:R-:W-:Y:S02]  /*5ad0*/  FFMA.FTZ R194, R194, c[0x0][0x2d0], -R181 ;  /* 0x0000b400c2c27a23 */ /* 0x000fe400000108b5 */
[--C-:B------:R-:W-:Y:S02]  /*5ae0*/  FFMA.FTZ R201, R201, c[0x0][0x2d0], -R180.reuse ;  /* 0x0000b400c9c97a23 */ /* 0x100fe400000108b4 */
[--C-:B------:R-:W-:Y:S01]  /*5af0*/  FFMA.FTZ R200, R200, c[0x0][0x2d0], -R180.reuse ;  /* 0x0000b400c8c87a23 */ /* 0x100fe200000108b4 */
[----:B------:R-:W2:Y:S01]  /*5b00*/  MUFU.EX2 R44, R44 ;  /* 0x0000002c002c7308 */ /* 0x000ea20000000800 */
[----:B----4-:R-:W-:Y:S01]  /*5b10*/  F2FP.BF16.PACK_AB R129, R27, R46 ;  /* 0x0000002e1b81723e */ /* 0x010fe200000010ff */
[----:B------:R-:W-:-:S02]  /*5b20*/  FFMA.FTZ R199, R199, c[0x0][0x2d0], -R180 ;  /* 0x0000b400c7c77a23 */ /* 0x000fc400000108b4 */
[--C-:B------:R-:W-:Y:S02]  /*5b30*/  FFMA.FTZ R51, R51, c[0x0][0x2d0], -R181.reuse ;  /* 0x0000b40033337a23 */ /* 0x100fe400000108b5 */
[--C-:B------:R-:W-:Y:S02]  /*5b40*/  FFMA.FTZ R50, R50, c[0x0][0x2d0], -R181.reuse ;  /* 0x0000b40032327a23 */ /* 0x100fe400000108b5 */
[----:B------:R-:W4:Y:S01]  /*5b50*/  MUFU.EX2 R40, R40 ;  /* 0x0000002800287308 */ /* 0x000f220000000800 */
[--C-:B------:R-:W-:Y:S02]  /*5b60*/  FFMA.FTZ R49, R49, c[0x0][0x2d0], -R181.reuse ;  /* 0x0000b40031317a23 */ /* 0x100fe400000108b5 */
[----:B------:R-:W-:Y:S02]  /*5b70*/  FFMA.FTZ R48, R48, c[0x0][0x2d0], -R181 ;  /* 0x0000b40030307a23 */ /* 0x000fe400000108b5 */
[----:B------:R-:W-:Y:S02]  /*5b80*/  FFMA.FTZ R184, R184, c[0x0][0x2d0], -R180 ;  /* 0x0000b400b8b87a23 */ /* 0x000fe400000108b4 */
[----:B------:R-:W-:Y:S01]  /*5b90*/  FADD.FTZ R25, R26, R25 ;  /* 0x000000191a197221 */ /* 0x000fe20000010000 */
[----:B--2---:R-:W-:Y:S01]  /*5ba0*/  F2FP.BF16.PACK_AB R131, R44, R47 ;  /* 0x0000002f2c83723e */ /* 0x004fe200000010ff */
[----:B------:R-:W-:Y:S01]  /*5bb0*/  MUFU.EX2 R38, R38 ;  /* 0x0000002600267308 */ /* 0x000fe20000000800 */
[----:B------:R-:W-:-:S02]  /*5bc0*/  FADD.FTZ R27, R46, R27 ;  /* 0x0000001b2e1b7221 */ /* 0x000fc40000010000 */
[----:B------:R-:W-:Y:S02]  /*5bd0*/  FADD.FTZ R46, R24, R25 ;  /* 0x00000019182e7221 */ /* 0x000fe40000010000 */
[----:B------:R-:W-:Y:S01]  /*5be0*/  FADD.FTZ R47, R47, R27 ;  /* 0x0000001b2f2f7221 */ /* 0x000fe20000010000 */
[C---:B------:R-:W-:Y:S01]  /*5bf0*/  HMMA.16816.F32.BF16 R176, R128.reuse, R172, RZ ;  /* 0x000000ac80b0723c */ /* 0x040fe200000418ff */
[----:B----4-:R-:W-:Y:S01]  /*5c00*/  F2FP.BF16.PACK_AB R4, R39, R40 ;  /* 0x000000282704723e */ /* 0x010fe200000010ff */
[----:B------:R-:W2:Y:S01]  /*5c10*/  MUFU.EX2 R34, R34 ;  /* 0x0000002200227308 */ /* 0x000ea20000000800 */
[----:B------:R-:W-:Y:S01]  /*5c20*/  FADD.FTZ R46, R45, R46 ;  /* 0x0000002e2d2e7221 */ /* 0x000fe20000010000 */
[----:B------:R-:W-:Y:S01]  /*5c30*/  LDSM.16.MT88.4 R24, [R247+0x5900] ;  /* 0x00590000f718783b */ /* 0x000fe20000004200 */
[----:B------:R-:W-:Y:S02]  /*5c40*/  FADD.FTZ R47, R44, R47 ;  /* 0x0000002f2c2f7221 */ /* 0x000fe40000010000 */
[----:B------:R-:W-:Y:S01]  /*5c50*/  FADD.FTZ R46, R40, R46 ;  /* 0x0000002e282e7221 */ /* 0x000fe20000010000 */
[----:B------:R-:W-:Y:S02]  /*5c60*/  HMMA.16816.F32.BF16 R168, R128, R164, RZ ;  /* 0x000000a480a8723c */ /* 0x000fe400000418ff */
[----:B------:R-:W4:Y:S01]  /*5c70*/  MUFU.EX2 R43, R43 ;  /* 0x0000002b002b7308 */ /* 0x000f220000000800 */
[----:B------:R-:W-:-:S05]  /*5c80*/  FADD.FTZ R46, R39, R46 ;  /* 0x0000002e272e7221 */ /* 0x000fca0000010000 */
[----:B------:R-:W-:Y:S02]  /*5c90*/  HMMA.16816.F32.BF16 R172, R128, R174, RZ ;  /* 0x000000ae80ac723c */ /* 0x000fe400000418ff */
[----:B------:R-:W5:Y:S01]  /*5ca0*/  MUFU.EX2 R42, R42 ;  /* 0x0000002a002a7308 */ /* 0x000f620000000800 */
[----:B--2---:R-:W-:Y:S01]  /*5cb0*/  F2FP.BF16.PACK_AB R6, R34, R38 ;  /* 0x000000262206723e */ /* 0x004fe200000010ff */
[----:B------:R-:W-:-:S04]  /*5cc0*/  FADD.FTZ R38, R38, R46 ;  /* 0x0000002e26267221 */ /* 0x000fc80000010000 */
[----:B------:R-:W-:Y:S01]  /*5cd0*/  HMMA.16816.F32.BF16 R164, R128, R166, RZ ;  /* 0x000000a680a4723c */ /* 0x000fe200000418ff */
[----:B------:R-:W-:Y:S01]  /*5ce0*/  FADD.FTZ R38, R34, R38 ;  /* 0x0000002622267221 */ /* 0x000fe20000010000 */
[----:B------:R-:W-:Y:S01]  /*5cf0*/  MUFU.EX2 R41, R41 ;  /* 0x0000002900297308 */ /* 0x000fe20000000800 */
[----:B----4-:R-:W-:-:S05]  /*5d00*/  FADD.FTZ R47, R43, R47 ;  /* 0x0000002f2b2f7221 */ /* 0x010fca0000010000 */
[----:B------:R-:W-:Y:S02]  /*5d10*/  HMMA.16816.F32.BF16 R160, R128, R156, RZ ;  /* 0x0000009c80a0723c */ /* 0x000fe400000418ff */
[----:B------:R-:W2:Y:S01]  /*5d20*/  MUFU.EX2 R35, R35 ;  /* 0x0000002300237308 */ /* 0x000ea20000000800 */
[C---:B-----5:R-:W-:Y:S01]  /*5d30*/  F2FP.BF16.PACK_AB R5, R42.reuse, R43 ;  /* 0x0000002b2a05723e */ /* 0x060fe200000010ff */
        /* <DEDUP_REMOVED lines=10> */
[C---:B-1----:R-:W-:Y:S02]  /*5de0*/  HMMA.16816.F32.BF16 R176, R4.reuse, R12, R176 ;  /* 0x0000000c04b0723c */ /* 0x042fe400000418b0 */
[----:B------:R-:W-:Y:S06]  /*5df0*/  MUFU.EX2 R29, R29 ;  /* 0x0000001d001d7308 */ /* 0x000fec0000000800 */
[C---:B------:R-:W-:Y:S01]  /*5e00*/  HMMA.16816.F32.BF16 R172, R4.reuse, R14, R172 ;  /* 0x0000000e04ac723c */ /* 0x040fe200000418ac */
[----:B------:R-:W1:Y:S01]  /*5e10*/  LDSM.16.MT88.4 R12, [R242+0x3900] ;  /* 0x00390000f20c783b */ /* 0x000e620000004200 */
[----:B------:R-:W-:Y:S06]  /*5e20*/  MUFU.EX2 R36, R36 ;  /* 0x0000002400247308 */ /* 0x000fec0000000800 */
[C---:B---3--:R-:W-:Y:S02]  /*5e30*/  HMMA.16816.F32.BF16 R168, R4.reuse, R8, R168 ;  /* 0x0000000804a8723c */ /* 0x048fe400000418a8 */
[----:B------:R-:W3:Y:S06]  /*5e40*/  MUFU.EX2 R31, R31 ;  /* 0x0000001f001f7308 */ /* 0x000eec0000000800 */
[----:B------:R-:W-:Y:S01]  /*5e50*/  HMMA.16816.F32.BF16 R164, R4, R10, R164 ;  /* 0x0000000a04a4723c */ /* 0x000fe200000418a4 */
[----:B------:R-:W4:Y:S01]  /*5e60*/  LDSM.16.MT88.4 R8, [R241+0x3900] ;  /* 0x00390000f108783b */ /* 0x000f220000004200 */
[----:B------:R-:W-:Y:S06]  /*5e70*/  MUFU.EX2 R30, R206 ;  /* 0x000000ce001e7308 */ /* 0x000fec0000000800 */
[C---:B------:R-:W-:Y:S02]  /*5e80*/  HMMA.16816.F32.BF16 R132, R128.reuse, R134, RZ ;  /* 0x000000868084723c */ /* 0x040fe400000418ff */
[----:B------:R-:W5:Y:S06]  /*5e90*/  MUFU.EX2 R3, R3 ;  /* 0x0000000300037308 */ /* 0x000f6c0000000800 */
[----:B------:R-:W-:Y:S02]  /*5ea0*/  HMMA.16816.F32.BF16 R56, R128, R58, RZ ;  /* 0x0000003a8038723c */ /* 0x000fe400000418ff */
[----:B------:R-:W1:Y:S06]  /*5eb0*/  MUFU.EX2 R193, R193 ;  /* 0x000000c100c17308 */ /* 0x000e6c0000000800 */
[C---:B------:R-:W-:Y:S02]  /*5ec0*/  HMMA.16816.F32.BF16 R160, R4.reuse, R68, R160 ;  /* 0x0000004404a0723c */ /* 0x040fe400000418a0 */
[----:B------:R-:W-:Y:S06]  /*5ed0*/  MUFU.EX2 R192, R192 ;  /* 0x000000c000c07308 */ /* 0x000fec0000000800 */
[----:B------:R-:W-:Y:S02]  /*5ee0*/  HMMA.16816.F32.BF16 R156, R4, R70, R156 ;  /* 0x00000046049c723c */ /* 0x000fe4000004189c */
        /* <DEDUP_REMOVED lines=9> */
[C---:B-1----:R-:W-:Y:S02]  /*5f80*/  HMMA.16816.F32.BF16 R136, R4.reuse, R12, R136 ;  /* 0x0000000c0488723c */ /* 0x042fe40000041888 */
[----:B------:R-:W-:Y:S06]  /*5f90*/  MUFU.EX2 R201, R201 ;  /* 0x000000c900c97308 */ /* 0x000fec0000000800 */
[C---:B------:R-:W-:Y:S01]  /*5fa0*/  HMMA.16816.F32.BF16 R132, R4.reuse, R14, R132 ;  /* 0x0000000e0484723c */ /* 0x040fe20000041884 */
[----:B------:R-:W1:Y:S01]  /*5fb0*/  LDSM.16.MT88.4 R12, [R241+0x6900] ;  /* 0x00690000f10c783b */ /* 0x000e620000004200 */
[----:B------:R-:W-:Y:S06]  /*5fc0*/  MUFU.EX2 R200, R200 ;  /* 0x000000c800c87308 */ /* 0x000fec0000000800 */
[C---:B----4-:R-:W-:Y:S02]  /*5fd0*/  HMMA.16816.F32.BF16 R52, R4.reuse, R8, R52 ;  /* 0x000000080434723c */ /* 0x050fe40000041834 */
[----:B------:R-:W-:Y:S06]  /*5fe0*/  MUFU.EX2 R51, R51 ;  /* 0x0000003300337308 */ /* 0x000fec0000000800 */
[C---:B------:R-:W-:Y:S01]  /*5ff0*/  HMMA.16816.F32.BF16 R56, R4.reuse, R10, R56 ;  /* 0x0000000a0438723c */ /* 0x040fe20000041838 */
[----:B------:R-:W4:Y:S01]  /*6000*/  LDSM.16.MT88.4 R8, [R240+0x6900] ;  /* 0x00690000f008783b */ /* 0x000f220000004200 */
[----:B------:R-:W-:Y:S06]  /*6010*/  MUFU.EX2 R50, R50 ;  /* 0x0000003200327308 */ /* 0x000fec0000000800 */
[C---:B------:R-:W-:Y:S02]  /*6020*/  HMMA.16816.F32.BF16 R68, R4.reuse, R80, R68 ;  /* 0x000000500444723c */ /* 0x040fe40000041844 */
[----:B------:R-:W-:Y:S06]  /*6030*/  MUFU.EX2 R49, R49 ;  /* 0x0000003100317308 */ /* 0x000fec0000000800 */
[----:B------:R-:W-:Y:S02]  /*6040*/  HMMA.16816.F32.BF16 R72, R4, R82, R72 ;  /* 0x000000520448723c */ /* 0x000fe40000041848 */
[----:B------:R-:W-:Y:S06]  /*6050*/  MUFU.EX2 R48, R48 ;  /* 0x0000003000307308 */ /* 0x000fec0000000800 */
[C---:B------:R-:W-:Y:S02]  /*6060*/  HMMA.16816.F32.BF16 R76, R128.reuse, R84, RZ ;  /* 0x00000054804c723c */ /* 0x040fe400000418ff */
[----:B------:R-:W-:Y:S06]  /*6070*/  MUFU.EX2 R184, R184 ;  /* 0x000000b800b87308 */ /* 0x000fec0000000800 */
[----:B------:R-:W-:Y:S08]  /*6080*/  HMMA.16816.F32.BF16 R80, R128, R86, RZ ;  /* 0x000000568050723c */ /* 0x000ff000000418ff */
        /* <DEDUP_REMOVED lines=8> */
[----:B------:R-:W-:Y:S08]  /*6110*/  HMMA.16816.F32.BF16 R148, R128, R150, RZ ;  /* 0x000000968094723c */ /* 0x000ff000000418ff */
[C---:B-1----:R-:W-:Y:S08]  /*6120*/  HMMA.16816.F32.BF16 R84, R4.reuse, R12, R84 ;  /* 0x0000000c0454723c */ /* 0x042ff00000041854 */
[C---:B------:R-:W-:Y:S01]  /*6130*/  HMMA.16816.F32.BF16 R88, R4.reuse, R14, R88 ;  /* 0x0000000e0458723c */ /* 0x040fe20000041858 */
[----:B------:R-:W1:Y:S07]  /*6140*/  LDSM.16.MT88.4 R12, [R241+0x9900] ;  /* 0x00990000f10c783b */ /* 0x000e6e0000004200 */
[C---:B----4-:R-:W-:Y:S08]  /*6150*/  HMMA.16816.F32.BF16 R92, R4.reuse, R8, R92 ;  /* 0x00000008045c723c */ /* 0x050ff0000004185c */
[C---:B------:R-:W-:Y:S01]  /*6160*/  HMMA.16816.F32.BF16 R96, R4.reuse, R10, R96 ;  /* 0x0000000a0460723c */ /* 0x040fe20000041860 */
[----:B------:R-:W4:Y:S07]  /*6170*/  LDSM.16.MT88.4 R8, [R240+0x9900] ;  /* 0x00990000f008783b */ /* 0x000f2e0000004200 */
[C---:B------:R-:W-:Y:S08]  /*6180*/  HMMA.16816.F32.BF16 R152, R4.reuse, R60, R152 ;  /* 0x0000003c0498723c */ /* 0x040ff00000041898 */
[----:B------:R-:W-:Y:S08]  /*6190*/  HMMA.16816.F32.BF16 R148, R4, R62, R148 ;  /* 0x0000003e0494723c */ /* 0x000ff00000041894 */
        /* <DEDUP_REMOVED lines=9> */
[----:B------:R-:W-:Y:S01]  /*6230*/  HMMA.16816.F32.BF16 R128, R128, R18, RZ ;  /* 0x000000128080723c */ /* 0x000fe200000418ff */
        /* <DEDUP_REMOVED lines=10> */
[C---:B------:R-:W-:Y:S07]  /*62e0*/  HMMA.16816.F32.BF16 R76, R4.reuse, R188, R76 ;  /* 0x000000bc044c723c */ /* 0x040fee000004184c */
[----:B------:R-:W-:Y:S01]  /*62f0*/  FFMA.FTZ R188, R204, c[0x0][0x2d0], -R181 ;  /* 0x0000b400ccbc7a23 */ /* 0x000fe200000108b5 */
[----:B------:R-:W-:Y:S01]  /*6300*/  HMMA.16816.F32.BF16 R80, R4, R190, R80 ;  /* 0x000000be0450723c */ /* 0x000fe20000041850 */
[----:B------:R-:W-:-:S02]  /*6310*/  FFMA.FTZ R189, R202, c[0x0][0x2d0], -R180 ;  /* 0x0000b400cabd7a23 */ /* 0x000fc400000108b4 */
[--C-:B------:R-:W-:Y:S02]  /*6320*/  FFMA.FTZ R202, R197, c[0x0][0x2d0], -R181.reuse ;  /* 0x0000b400c5ca7a23 */ /* 0x100fe400000108b5 */
[----:B------:R-:W-:Y:S01]  /*6330*/  MUFU.EX2 R188, R188 ;  /* 0x000000bc00bc7308 */ /* 0x000fe20000000800 */
[--C-:B------:R-:W-:Y:S02]  /*6340*/  FFMA.FTZ R197, R198, c[0x0][0x2d0], -R180.reuse ;  /* 0x0000b400c6c57a23 */ /* 0x100fe400000108b4 */
[----:B--2---:R-:W-:Y:S01]  /*6350*/  HMMA.16816.F32.BF16 R100, R4, R20, R100 ;  /* 0x000000140464723c */ /* 0x004fe20000041864 */
[----:B------:R-:W-:Y:S02]  /*6360*/  FFMA.FTZ R191, R205, c[0x0][0x2d0], -R181 ;  /* 0x0000b400cdbf7a23 */ /* 0x000fe400000108b5 */
[--C-:B------:R-:W-:Y:S02]  /*6370*/  FFMA.FTZ R190, R203, c[0x0][0x2d0], -R180.reuse ;  /* 0x0000b400cbbe7a23 */ /* 0x100fe400000108b4 */
[----:B------:R-:W-:Y:S01]  /*6380*/  MUFU.EX2 R189, R189 ;  /* 0x000000bd00bd7308 */ /* 0x000fe20000000800 */
[----:B------:R-:W-:-:S02]  /*6390*/  FFMA.FTZ R181, R185, c[0x0][0x2d0], -R180 ;  /* 0x0000b400b9b57a23 */ /* 0x000fc400000108b4 */
[C---:B------:R-:W-:Y:S01]  /*63a0*/  HMMA.16816.F32.BF16 R104, R4.reuse, R22, R104 ;  /* 0x000000160468723c */ /* 0x040fe20000041868 */
[----:B------:R-:W2:Y:S04]  /*63b0*/  LDSM.16.MT88.4 R20, [R247+0x1100] ;  /* 0x00110000f714783b */ /* 0x000ea80000004200 */
[----:B------:R-:W-:Y:S03]  /*63c0*/  MUFU.EX2 R191, R191 ;  /* 0x000000bf00bf7308 */ /* 0x000fe60000000800 */
[C---:B------:R-:W-:Y:S05]  /*63d0*/  HMMA.16816.F32.BF16 R108, R4.reuse, R16, R108 ;  /* 0x00000010046c723c */ /* 0x040fea000004186c */
[----:B------:R-:W1:Y:S03]  /*63e0*/  MUFU.EX2 R190, R190 ;  /* 0x000000be00be7308 */ /* 0x000e660000000800 */
[----:B------:R-:W-:Y:S01]  /*63f0*/  HMMA.16816.F32.BF16 R112, R4, R18, R112 ;  /* 0x000000120470723c */ /* 0x000fe20000041870 */
[----:B------:R-:W2:Y:S04]  /*6400*/  LDSM.16.MT88.4 R16, [R240+0x1100] ;  /* 0x00110000f010783b */ /* 0x000ea80000004200 */
[----:B------:R-:W2:Y:S02]  /*6410*/  MUFU.EX2 R202, R202 ;  /* 0x000000ca00ca7308 */ /* 0x000ea40000000800 */
[----:B------:R-:W-:Y:S01]  /*6420*/  F2FP.BF16.PACK_AB R4, R33, R37 ;  /* 0x000000252104723e */ /* 0x000fe200000010ff */
[----:B------:R-:W-:Y:S01]  /*6430*/  FADD.FTZ R37, R37, R38 ;  /* 0x0000002625257221 */ /* 0x000fe20000010000 */
[----:B---3--:R-:W-:Y:S01]  /*6440*/  F2FP.BF16.PACK_AB R5, R31, R36 ;  /* 0x000000241f05723e */ /* 0x008fe200000010ff */
[----:B------:R-:W-:Y:S01]  /*6450*/  FADD.FTZ R36, R36, R41 ;  /* 0x0000002924247221 */ /* 0x000fe20000010000 */
[----:B------:R-:W-:Y:S01]  /*6460*/  F2FP.BF16.PACK_AB R6, R29, R32 ;  /* 0x000000201d06723e */ /* 0x000fe200000010ff */
[----:B------:R-:W-:Y:S01]  /*6470*/  FADD.FTZ R37, R33, R37 ;  /* 0x0000002521257221 */ /* 0x000fe20000010000 */
[----:B-----5:R-:W-:Y:S01]  /*6480*/  F2FP.BF16.PACK_AB R7, R3, R30 ;  /* 0x0000001e0307723e */ /* 0x020fe200000010ff */
[----:B------:R-:W-:Y:S01]  /*6490*/  MUFU.EX2 R198, R199 ;  /* 0x000000c700c67308 */ /* 0x000fe20000000800 */
[----:B------:R-:W-:-:S02]  /*64a0*/  FADD.FTZ R36, R31, R36 ;  /* 0x000000241f247221 */ /* 0x000fc40000010000 */
[----:B------:R-:W-:Y:S02]  /*64b0*/  FADD.FTZ R32, R32, R37 ;  /* 0x0000002520207221 */ /* 0x000fe40000010000 */
[----:B------:R-:W-:Y:S01]  /*64c0*/  FADD.FTZ R30, R30, R36 ;  /* 0x000000241e1e7221 */ /* 0x000fe20000010000 */
[C---:B-1----:R-:W-:Y:S01]  /*64d0*/  HMMA.16816.F32.BF16 R168, R4.reuse, R12, R168 ;  /* 0x0000000c04a8723c */ /* 0x042fe200000418a8 */
[----:B------:R-:W-:Y:S01]  /*64e0*/  FADD.FTZ R32, R29, R32 ;  /* 0x000000201d207221 */ /* 0x000fe20000010000 */
[----:B------:R-:W1:Y:S01]  /*64f0*/  MUFU.EX2 R197, R197 ;  /* 0x000000c500c57308 */ /* 0x000e620000000800 */
[----:B------:R-:W-:Y:S02]  /*6500*/  FADD.FTZ R30, R3, R30 ;  /* 0x0000001e031e7221 */ /* 0x000fe40000010000 */
[----:B------:R-:W-:Y:S02]  /*6510*/  FADD.FTZ R32, R193, R32 ;  /* 0x00000020c1207221 */ /* 0x000fe40000010000 */
[----:B------:R-:W-:Y:S01]  /*6520*/  FADD.FTZ R30, R190, R30 ;  /* 0x0000001ebe1e7221 */ /* 0x000fe20000010000 */
[----:B------:R-:W-:Y:S01]  /*6530*/  HMMA.16816.F32.BF16 R164, R4, R14, R164 ;  /* 0x0000000e04a4723c */ /* 0x000fe200000418a4 */
[----:B------:R-:W3:Y:S01]  /*6540*/  LDSM.16.MT88.4 R12, [R247+0x4100] ;  /* 0x00410000f70c783b */ /* 0x000ee20000004200 */
[----:B------:R-:W5:Y:S01]  /*6550*/  MUFU.EX2 R181, R181 ;  /* 0x000000b500b57308 */ /* 0x000f620000000800 */
[----:B------:R-:W-:-:S05]  /*6560*/  FADD.FTZ R32, R192, R32 ;  /* 0x00000020c0207221 */ /* 0x000fca0000010000 */
[C---:B----4-:R-:W-:Y:S08]  /*6570*/  HMMA.16816.F32.BF16 R160, R4.reuse, R8, R160 ;  /* 0x0000000804a0723c */ /* 0x050ff000000418a0 */
[C---:B------:R-:W-:Y:S01]  /*6580*/  HMMA.16816.F32.BF16 R156, R4.reuse, R10, R156 ;  /* 0x0000000a049c723c */ /* 0x040fe2000004189c */
[----:B------:R-:W4:Y:S07]  /*6590*/  LDSM.16.MT88.4 R8, [R242+0x4100] ;  /* 0x00410000f208783b */ /* 0x000f2e0000004200 */
[C---:B--2---:R-:W-:Y:S08]  /*65a0*/  HMMA.16816.F32.BF16 R176, R4.reuse, R20, R176 ;  /* 0x0000001404b0723c */ /* 0x044ff000000418b0 */
[C---:B------:R-:W-:Y:S01]  /*65b0*/  HMMA.16816.F32.BF16 R172, R4.reuse, R22, R172 ;  /* 0x0000001604ac723c */ /* 0x040fe200000418ac */
[----:B------:R-:W2:Y:S07]  /*65c0*/  LDSM.16.MT88.4 R20, [R241+0x4100] ;  /* 0x00410000f114783b */ /* 0x000eae0000004200 */
[C---:B------:R-:W-:Y:S08]  /*65d0*/  HMMA.16816.F32.BF16 R152, R4.reuse, R16, R152 ;  /* 0x000000100498723c */ /* 0x040ff00000041898 */
[C---:B---3--:R-:W-:Y:S08]  /*65e0*/  HMMA.16816.F32.BF16 R144, R4.reuse, R12, R144 ;  /* 0x0000000c0490723c */ /* 0x048ff00000041890 */
[C---:B------:R-:W-:Y:S01]  /*65f0*/  HMMA.16816.F32.BF16 R140, R4.reuse, R14, R140 ;  /* 0x0000000e048c723c */ /* 0x040fe2000004188c */
[----:B------:R-:W3:Y:S07]  /*6600*/  LDSM.16.MT88.4 R12, [R240+0x4100] ;  /* 0x00410000f00c783b */ /* 0x000eee0000004200 */
[C---:B----4-:R-:W-:Y:S08]  /*6610*/  HMMA.16816.F32.BF16 R136, R4.reuse, R8, R136 ;  /* 0x000000080488723c */ /* 0x050ff00000041888 */
[C---:B------:R-:W-:Y:S01]  /*6620*/  HMMA.16816.F32.BF16 R132, R4.reuse, R10, R132 ;  /* 0x0000000a0484723c */ /* 0x040fe20000041884 */
[----:B------:R-:W4:Y:S07]  /*6630*/  LDSM.16.MT88.4 R8, [R247+0x7100] ;  /* 0x00710000f708783b */ /* 0x000f2e0000004200 */
        /* <DEDUP_REMOVED lines=15> */
[C---:B---3--:R-:W-:Y:S08]  /*6730*/  HMMA.16816.F32.BF16 R84, R4.reuse, R12, R84 ;  /* 0x0000000c0454723c */ /* 0x048ff00000041854 */
[C---:B------:R-:W-:Y:S01]  /*6740*/  HMMA.16816.F32.BF16 R88, R4.reuse, R14, R88 ;  /* 0x0000000e0458723c */ /* 0x040fe20000041858 */
[----:B------:R-:W2:Y:S07]  /*6750*/  LDSM.16.MT88.4 R12, [R241+0xa100] ;  /* 0x00a10000f10c783b */ /* 0x000eae0000004200 */
[C---:B----4-:R-:W-:Y:S08]  /*6760*/  HMMA.16816.F32.BF16 R92, R4.reuse, R8, R92 ;  /* 0x00000008045c723c */ /* 0x050ff0000004185c */
[C---:B------:R-:W-:Y:S01]  /*6770*/  HMMA.16816.F32.BF16 R96, R4.reuse, R10, R96 ;  /* 0x0000000a0460723c */ /* 0x040fe20000041860 */
[----:B------:R-:W3:Y:S07]  /*6780*/  LDSM.16.MT88.4 R8, [R240+0xa100] ;  /* 0x00a10000f008783b */ /* 0x000eee0000004200 */
[C---:B------:R-:W-:Y:S01]  /*6790*/  HMMA.16816.F32.BF16 R104, R4.reuse, R22, R104 ;  /* 0x000000160468723c */ /* 0x040fe20000041868 */
[----:B------:R-:W4:Y:S07]  /*67a0*/  LDSM.16.MT88.4 R20, [R247+0x1900] ;  /* 0x00190000f714783b */ /* 0x000f2e0000004200 */
[C---:B-1----:R-:W-:Y:S08]  /*67b0*/  HMMA.16816.F32.BF16 R108, R4.reuse, R16, R108 ;  /* 0x00000010046c723c */ /* 0x042ff0000004186c */
[C---:B------:R-:W-:Y:S01]  /*67c0*/  HMMA.16816.F32.BF16 R112, R4.reuse, R18, R112 ;  /* 0x000000120470723c */ /* 0x040fe20000041870 */
[----:B------:R-:W-:Y:S07]  /*67d0*/  LDSM.16.MT88.4 R16, [R240+0x1900] ;  /* 0x00190000f010783b */ /* 0x000fee0000004200 */
[C---:B--2---:R-:W-:Y:S08]  /*67e0*/  HMMA.16816.F32.BF16 R116, R4.reuse, R12, R116 ;  /* 0x0000000c0474723c */ /* 0x044ff00000041874 */
[C---:B------:R-:W-:Y:S01]  /*67f0*/  HMMA.16816.F32.BF16 R120, R4.reuse, R14, R120 ;  /* 0x0000000e0478723c */ /* 0x040fe20000041878 */
[----:B------:R-:W1:Y:S07]  /*6800*/  LDSM.16.MT88.4 R12, [R242+0x1900] ;  /* 0x00190000f20c783b */ /* 0x000e6e0000004200 */
[C---:B---3--:R-:W-:Y:S08]  /*6810*/  HMMA.16816.F32.BF16 R124, R4.reuse, R8, R124 ;  /* 0x00000008047c723c */ /* 0x048ff0000004187c */
[----:B------:R-:W-:Y:S01]  /*6820*/  HMMA.16816.F32.BF16 R128, R4, R10, R128 ;  /* 0x0000000a0480723c */ /* 0x000fe20000041880 */
[----:B------:R-:W2:Y:S06]  /*6830*/  LDSM.16.MT88.4 R8, [R241+0x1900] ;  /* 0x00190000f108783b */ /* 0x000eac0000004200 */
[----:B------:R-:W-:-:S02]  /*6840*/  F2FP.BF16.PACK_AB R4, R192, R193 ;  /* 0x000000c1c004723e */ /* 0x000fc400000010ff */
[C---:B------:R-:W-:Y:S01]  /*6850*/  F2FP.BF16.PACK_AB R5, R189.reuse, R190 ;  /* 0x000000bebd05723e */ /* 0x040fe200000010ff */
[----:B------:R-:W-:Y:S01]  /*6860*/  FADD.FTZ R189, R189, R30 ;  /* 0x0000001ebdbd7221 */ /* 0x000fe20000010000 */
[----:B------:R-:W-:Y:S01]  /*6870*/  F2FP.BF16.PACK_AB R6, R188, R191 ;  /* 0x000000bfbc06723e */ /* 0x000fe200000010ff */
[----:B------:R-:W-:Y:S01]  /*6880*/  FADD.FTZ R191, R191, R32 ;  /* 0x00000020bfbf7221 */ /* 0x000fe20000010000 */
[----:B------:R-:W-:Y:S01]  /*6890*/  F2FP.BF16.PACK_AB R7, R186, R187 ;  /* 0x000000bbba07723e */ /* 0x000fe200000010ff */
[----:B------:R-:W-:Y:S02]  /*68a0*/  FADD.FTZ R189, R187, R189 ;  /* 0x000000bdbbbd7221 */ /* 0x000fe40000010000 */
[----:B------:R-:W-:Y:S02]  /*68b0*/  FADD.FTZ R191, R188, R191 ;  /* 0x000000bfbcbf7221 */ /* 0x000fe40000010000 */
[----:B------:R-:W-:Y:S02]  /*68c0*/  FADD.FTZ R186, R186, R189 ;  /* 0x000000bdbaba7221 */ /* 0x000fe40000010000 */
[----:B----4-:R-:W-:Y:S02]  /*68d0*/  HMMA.16816.F32.BF16 R176, R4, R20, R176 ;  /* 0x0000001404b0723c */ /* 0x010fe400000418b0 */
[----:B------:R-:W-:-:S04]  /*68e0*/  FADD.FTZ R186, R201, R186 ;  /* 0x000000bac9ba7221 */ /* 0x000fc80000010000 */
[----:B------:R-:W-:Y:S02]  /*68f0*/  FADD.FTZ R186, R200, R186 ;  /* 0x000000bac8ba7221 */ /* 0x000fe40000010000 */
[C---:B-1----:R-:W-:Y:S08]  /*6900*/  HMMA.16816.F32.BF16 R168, R4.reuse, R12, R168 ;  /* 0x0000000c04a8723c */ /* 0x042ff000000418a8 */
[C---:B------:R-:W-:Y:S01]  /*6910*/  HMMA.16816.F32.BF16 R164, R4.reuse, R14, R164 ;  /* 0x0000000e04a4723c */ /* 0x040fe200000418a4 */
[----:B------:R-:W1:Y:S07]  /*6920*/  LDSM.16.MT88.4 R12, [R247+0x4900] ;  /* 0x00490000f70c783b */ /* 0x000e6e0000004200 */
[C---:B--2---:R-:W-:Y:S08]  /*6930*/  HMMA.16816.F32.BF16 R160, R4.reuse, R8, R160 ;  /* 0x0000000804a0723c */ /* 0x044ff000000418a0 */
        /* <DEDUP_REMOVED lines=20> */
[C---:B--2---:R-:W-:Y:S08]  /*6a80*/  HMMA.16816.F32.BF16 R68, R4.reuse, R8, R68 ;  /* 0x000000080444723c */ /* 0x044ff00000041844 */
[C---:B------:R-:W-:Y:S01]  /*6a90*/  HMMA.16816.F32.BF16 R72, R4.reuse, R10, R72 ;  /* 0x0000000a0448723c */ /* 0x040fe20000041848 */
[----:B------:R-:W2:Y:S07]  /*6aa0*/  LDSM.16.MT88.4 R8, [R240+0x7900] ;  /* 0x00790000f008783b */ /* 0x000eae0000004200 */
[C---:B------:R-:W-:Y:S01]  /*6ab0*/  HMMA.16816.F32.BF16 R80, R4.reuse, R18, R80 ;  /* 0x000000120450723c */ /* 0x040fe20000041850 */
[----:B------:R-:W4:Y:S07]  /*6ac0*/  LDSM.16.MT88.4 R16, [R242+0xa900] ;  /* 0x00a90000f210783b */ /* 0x000f2e0000004200 */
[C---:B---3--:R-:W-:Y:S08]  /*6ad0*/  HMMA.16816.F32.BF16 R100, R4.reuse, R20, R100 ;  /* 0x000000140464723c */ /* 0x048ff00000041864 */
        /* <DEDUP_REMOVED lines=15> */
[----:B------:R-:W-:Y:S01]  /*6bd0*/  HMMA.16816.F32.BF16 R128, R4, R10, R128 ;  /* 0x0000000a0480723c */ /* 0x000fe20000041880 */
[----:B------:R-:W2:Y:S06]  /*6be0*/  LDSM.16.MT88.4 R8, [R241+0x2100] ;  /* 0x00210000f108783b */ /* 0x000eac0000004200 */
        /* <DEDUP_REMOVED lines=9> */
[----:B---3--:R-:W-:Y:S01]  /*6c80*/  HMMA.16816.F32.BF16 R152, R4, R16, R152 ;  /* 0x000000100498723c */ /* 0x008fe20000041898 */
[----:B------:R-:W-:-:S02]  /*6c90*/  FADD.FTZ R195, R194, R195 ;  /* 0x000000c3c2c37221 */ /* 0x000fc40000010000 */
[----:B-----5:R-:W-:Y:S02]  /*6ca0*/  FADD.FTZ R198, R181, R198 ;  /* 0x000000c6b5c67221 */ /* 0x020fe40000010000 */
[----:B------:R-:W-:Y:S02]  /*6cb0*/  FADD.FTZ R195, R51, R195 ;  /* 0x000000c333c37221 */ /* 0x000fe40000010000 */
[----:B------:R-:W-:Y:S01]  /*6cc0*/  FADD.FTZ R198, R184, R198 ;  /* 0x000000c6b8c67221 */ /* 0x000fe20000010000 */
[----:B-1----:R-:W-:Y:S01]  /*6cd0*/  HMMA.16816.F32.BF16 R168, R4, R12, R168 ;  /* 0x0000000c04a8723c */ /* 0x002fe200000418a8 */
[----:B------:R-:W-:-:S04]  /*6ce0*/  FADD.FTZ R195, R50, R195 ;  /* 0x000000c332c37221 */ /* 0x000fc80000010000 */
[----:B------:R-:W-:-:S03]  /*6cf0*/  FADD.FTZ R195, R49, R195 ;  /* 0x000000c331c37221 */ /* 0x000fc60000010000 */
[----:B------:R-:W-:Y:S01]  /*6d00*/  HMMA.16816.F32.BF16 R164, R4, R14, R164 ;  /* 0x0000000e04a4723c */ /* 0x000fe200000418a4 */
[----:B------:R-:W1:Y:S01]  /*6d10*/  LDSM.16.MT88.4 R12, [R247+0x5100] ;  /* 0x00510000f70c783b */ /* 0x000e620000004200 */
[----:B------:R-:W-:-:S05]  /*6d20*/  FADD.FTZ R3, R48, R195 ;  /* 0x000000c330037221 */ /* 0x000fca0000010000 */
[----:B------:R-:W-:Y:S01]  /*6d30*/  STL [R1+0xc], R3 ;  /* 0x00000c0301007387 */ /* 0x000fe20000100800 */
        /* <DEDUP_REMOVED lines=37> */
[----:B------:R-:W-:Y:S07]  /*6f90*/  LDSM.16.MT88.4 R20, [R247+0x2900] ;  /* 0x00290000f714783b */ /* 0x000fee0000004200 */
[C---:B-1----:R-:W-:Y:S08]  /*6fa0*/  HMMA.16816.F32.BF16 R116, R4.reuse, R12, R116 ;  /* 0x0000000c0474723c */ /* 0x042ff00000041874 */
[C---:B------:R-:W-:Y:S01]  /*6fb0*/  HMMA.16816.F32.BF16 R120, R4.reuse, R14, R120 ;  /* 0x0000000e0478723c */ /* 0x040fe20000041878 */
[----:B------:R-:W1:Y:S07]  /*6fc0*/  LDSM.16.MT88.4 R12, [R241+0x2900] ;  /* 0x00290000f10c783b */ /* 0x000e6e0000004200 */
[C---:B--2---:R-:W-:Y:S08]  /*6fd0*/  HMMA.16816.F32.BF16 R124, R4.reuse, R8, R124 ;  /* 0x00000008047c723c */ /* 0x044ff0000004187c */
[----:B------:R-:W-:Y:S01]  /*6fe0*/  HMMA.16816.F32.BF16 R128, R4, R10, R128 ;  /* 0x0000000a0480723c */ /* 0x000fe20000041880 */
[----:B------:R-:W2:Y:S06]  /*6ff0*/  LDSM.16.MT88.4 R8, [R240+0x2900] ;  /* 0x00290000f008783b */ /* 0x000eac0000004200 */
[--C-:B------:R-:W-:Y:S01]  /*7000*/  FFMA.FTZ R4, R183, c[0x0][0x2d0], -R180.reuse ;  /* 0x0000b400b7047a23 */ /* 0x100fe200000108b4 */
[----:B------:R-:W-:Y:S01]  /*7010*/  F2FP.BF16.PACK_AB R5, R184, R181 ;  /* 0x000000b5b805723e */ /* 0x000fe200000010ff */
[----:B------:R-:W-:Y:S01]  /*7020*/  FFMA.FTZ R183, R182, c[0x0][0x2d0], -R180 ;  /* 0x0000b400b6b77a23 */ /* 0x000fe200000108b4 */
[----:B------:R-:W-:Y:S01]  /*7030*/  F2FP.BF16.PACK_AB R6, R48, R49 ;  /* 0x000000313006723e */ /* 0x000fe200000010ff */
[----:B------:R3:W4:Y:S08]  /*7040*/  MUFU.EX2 R180, R4 ;  /* 0x0000000400b47308 */ /* 0x0007300000000800 */
[----:B------:R-:W5:Y:S01]  /*7050*/  MUFU.EX2 R183, R183 ;  /* 0x000000b700b77308 */ /* 0x000f620000000800 */
[----:B---3--:R-:W-:Y:S01]  /*7060*/  F2FP.BF16.PACK_AB R4, R50, R51 ;  /* 0x000000333204723e */ /* 0x008fe200000010ff */
[----:B----4-:R-:W-:Y:S01]  /*7070*/  FADD.FTZ R198, R180, R198 ;  /* 0x000000c6b4c67221 */ /* 0x010fe20000010000 */
[----:B-----5:R-:W-:-:S03]  /*7080*/  F2FP.BF16.PACK_AB R7, R183, R180 ;  /* 0x000000b4b707723e */ /* 0x020fc600000010ff */
[----:B------:R-:W-:-:S04]  /*7090*/  FADD.FTZ R183, R183, R198 ;  /* 0x000000c6b7b77221 */ /* 0x000fc80000010000 */
        /* <DEDUP_REMOVED lines=11> */
[----:B------:R-:W4:Y:S07]  /*7150*/  LDSM.16.MT88.4 R20, [R242+0x5900] ;  /* 0x00590000f214783b */ /* 0x000f2e0000004200 */
[C---:B---3--:R-:W-:Y:S08]  /*7160*/  HMMA.16816.F32.BF16 R68, R4.reuse, R16, R68 ;  /* 0x000000100444723c */ /* 0x048ff00000041844 */
        /* <DEDUP_REMOVED lines=31> */
[----:B------:R-:W-:Y:S01]  /*7360*/  PLOP3.LUT P0, PT, PT, PT, UP1, 0x80, 0x0 ;  /* 0x000000000000781c */ /* 0x000fe20003f0f018 */
[----:B------:R-:W-:Y:S01]  /*7370*/  IMAD.MOV.U32 R180, RZ, RZ, R2 ;  /* 0x000000ffffb47224 */ /* 0x000fe200078e0002 */
[----:B------:R-:W-:Y:S01]  /*7380*/  SHF.L.U64.HI R5, R211, 0x1, R28 ;  /* 0x00000001d3057819 */ /* 0x000fe2000001021c */
[----:B------:R-:W-:Y:S01]  /*7390*/  IMAD.MOV.U32 R3, RZ, RZ, R0 ;  /* 0x000000ffff037224 */ /* 0x000fe200078e0000 */
[----:B------:R-:W-:Y:S01]  /*73a0*/  SHF.L.U64.HI R0, R209, 0x1, R210 ;  /* 0x00000001d1007819 */ /* 0x000fe200000102d2 */
[----:B------:R-:W-:-:S02]  /*73b0*/  IMAD.SHL.U32 R2, R211, 0x2, RZ ;  /* 0x00000002d3027824 */ /* 0x000fc400078e00ff */
[----:B------:R1:W-:Y:S04]  /*73c0*/  STL [R1+0x50], R5 ;  /* 0x0000500501007387 */ /* 0x0003e80000100800 */
[----:B------:R2:W-:Y:S02]  /*73d0*/  STL [R1+0x4c], R2 ;  /* 0x00004c0201007387 */ /* 0x0005e40000100800 */
[----:B------:R-:W-:Y:S01]  /*73e0*/  @P0 IMAD.HI.U32 R4, R212, c[0x0][0x2c8], RZ ;  /* 0x0000b200d4040a27 */ /* 0x000fe200078e00ff */
[----:B------:R-:W-:Y:S01]  /*73f0*/  PLOP3.LUT P0, PT, PT, PT, UP1, 0x80, 0x0 ;  /* 0x000000000000781c */ /* 0x000fe20003f0f018 */
[----:B------:R3:W-:Y:S02]  /*7400*/  STL [R1+0x48], R0 ;  /* 0x0000480001007387 */ /* 0x0007e40000100800 */
[----:B-1----:R-:W-:Y:S01]  /*7410*/  IMAD.SHL.U32 R5, R209, 0x2, RZ ;  /* 0x00000002d1057824 */ /* 0x002fe200078e00ff */
[----:B--2---:R-:W-:-:S04]  /*7420*/  SEL R2, RZ, 0x10, P5 ;  /* 0x00000010ff027807 */ /* 0x004fc80002800000 */
[----:B------:R1:W-:Y:S01]  /*7430*/  STL [R1+0x44], R5 ;  /* 0x0000440501007387 */ /* 0x0003e20000100800 */
[----:B------:R-:W-:Y:S02]  /*7440*/  SEL R2, RZ, 0x10, P4 ;  /* 0x00000010ff027807 */ /* 0x000fe40002000000 */
[----:B---3--:R-:W-:-:S05]  /*7450*/  SHF.L.U64.HI R0, R207, 0x1, R208 ;  /* 0x00000001cf007819 */ /* 0x008fca00000102d0 */
[----:B------:R2:W-:Y:S01]  /*7460*/  STL [R1+0x40], R0 ;  /* 0x0000400001007387 */ /* 0x0005e20000100800 */
[----:B-1----:R-:W-:-:S05]  /*7470*/  IMAD.SHL.U32 R5, R207, 0x2, RZ ;  /* 0x00000002cf057824 */ /* 0x002fca00078e00ff */
[----:B------:R1:W-:Y:S01]  /*7480*/  STL [R1+0x3c], R5 ;  /* 0x00003c0501007387 */ /* 0x0003e20000100800 */
[----:B--2---:R-:W-:-:S05]  /*7490*/  @P0 SHF.R.U32.HI R0, RZ, c[0x0][0x2cc], R4 ;  /* 0x0000b300ff000a19 */ /* 0x004fca0000011604 */
[----:B------:R1:W-:Y:S02]  /*74a0*/  @P0 STL [R1+0x38], R0 ;  /* 0x0000380001000387 */ /* 0x0003e40000100800 */
.L_x_1580:
[----:B------:R-:W-:Y:S04]  /*74b0*/  DEPBAR.LE SB0, 0x0 ;  /* 0x000080000000791a */ /* 0x000fe80000000000 */
[----:B------:R-:W-:Y:S01]  /*74c0*/  BAR.SYNC.DEFER_BLOCKING 0x0 ;  /* 0x0000000000007b1d */ /* 0x000fe20000010000 */
[----:B------:R-:W-:Y:S05]  /*74d0*/  ISETP.LE.AND P0, PT, RZ, UR6, PT ;  /* 0x00000006ff007c0c */ /* 0x000fea000bf03270 */
        /* <DEDUP_REMOVED lines=8> */
[----:B------:R2:W1:Y:S04]  /*7560*/  LDSM.16.M88.4 R192, [R248] ;  /* 0x00000000f8c0783b */ /* 0x0004680000000200 */
[----:B------:R2:W1:Y:S04]  /*7570*/  LDSM.16.M88.4 R196, [R239] ;  /* 0x00000000efc4783b */ /* 0x0004680000000200 */
[----:B------:R2:W1:Y:S04]  /*7580*/  LDSM.16.M88.4 R200, [R238] ;  /* 0x00000000eec8783b */ /* 0x0004680000000200 */
[----:B------:R2:W1:Y:S04]  /*7590*/  LDSM.16.M88.4 R204, [R237] ;  /* 0x00000000edcc783b */ /* 0x0004680000000200 */
[----:B------:R2:W1:Y:S04]  /*75a0*/  LDSM.16.M88.4 R208, [R236] ;  /* 0x00000000ecd0783b */ /* 0x0004680000000200 */
[----:B------:R2:W1:Y:S01]  /*75b0*/  LDSM.16.M88.4 R212, [R235] ;  /* 0x00000000ebd4783b */ /* 0x0004620000000200 */
[----:B------:R-:W-:-:S05]  /*75c0*/  @!P0 BRA `(.L_x_1578) ;  /* 0x0000053000008947 */ /* 0x000fca0003800000 */
[----:B-1-34-:R-:W3:Y:S01]  /*75d0*/  LDL R0, [R1+0x4] ;  /* 0x0000040001007983 */ /* 0x01aee20000100800 */
[----:B------:R-:W-:Y:S02]  /*75e0*/  IADD3 R20, R251, 0x100, RZ ;  /* 0x00000100fb147810 */ /* 0x000fe40007ffe0ff */
[----:B------:R-:W-:Y:S01]  /*75f0*/  SEL R23, RZ, 0x10, P5 ;  /* 0x00000010ff177807 */ /* 0x000fe20002800000 */
[----:B------:R-:W4:Y:S04]  /*7600*/  LDL R6, [R1] ;  /* 0x0000000001067983 */ /* 0x000f280000100800 */
[----:B------:R-:W5:Y:S04]  /*7610*/  LDL R31, [R1+0x4c] ;  /* 0x00004c00011f7983 */ /* 0x000f680000100800 */
[----:B--2---:R-:W2:Y:S04]  /*7620*/  LDL R30, [R1+0x50] ;  /* 0x00005000011e7983 */ /* 0x004ea80000100800 */
[----:B------:R-:W2:Y:S04]  /*7630*/  LDL R29, [R1+0x44] ;  /* 0x00004400011d7983 */ /* 0x000ea80000100800 */
[----:B------:R-:W2:Y:S04]  /*7640*/  LDL R28, [R1+0x48] ;  /* 0x00004800011c7983 */ /* 0x000ea80000100800 */
[----:B------:R-:W2:Y:S04]  /*7650*/  LDL R7, [R1+0x10] ;  /* 0x0000100001077983 */ /* 0x000ea80000100800 */
[----:B------:R-:W2:Y:S04]  /*7660*/  LDL R22, [R1+0x3c] ;  /* 0x00003c0001167983 */ /* 0x000ea80000100800 */
[----:B------:R-:W2:Y:S04]  /*7670*/  LDL R13, [R1+0x20] ;  /* 0x00002000010d7983 */ /* 0x000ea80000100800 */
[----:B------:R-:W5:Y:S01]  /*7680*/  LDL R21, [R1+0x40] ;  /* 0x0000400001157983 */ /* 0x000f620000100800 */
[----:B---3--:R-:W-:Y:S01]  /*7690*/  SHF.R.S32.HI R2, RZ, 0x1f, R0 ;  /* 0x0000001fff027819 */ /* 0x008fe20000011400 */
[----:B------:R-:W-:Y:S04]  /*76a0*/  IMAD.WIDE.U32 R4, R0, c[0x0][0x208], RZ ;  /* 0x0000820000047a25 */ /* 0x000fe800078e00ff */
[----:B------:R-:W-:Y:S04]  /*76b0*/  IMAD R2, R2, c[0x0][0x208], RZ ;  /* 0x0000820002027a24 */ /* 0x000fe800078e02ff */
[----:B------:R-:W-:Y:S01]  /*76c0*/  IMAD R2, R0, c[0x0][0x20c], R2 ;  /* 0x0000830000027a24 */ /* 0x000fe200078e0202 */
[----:B----4-:R-:W-:Y:S03]  /*76d0*/  SHF.R.S32.HI R0, RZ, 0x1f, R6 ;  /* 0x0000001fff007819 */ /* 0x010fe60000011406 */
[----:B------:R-:W-:Y:S02]  /*76e0*/  IMAD.IADD R5, R5, 0x1, R2 ;  /* 0x0000000105057824 */ /* 0x000fe400078e0202 */
[----:B------:R-:W-:Y:S02]  /*76f0*/  IMAD R0, R0, c[0x0][0x218], RZ ;  /* 0x0000860000007a24 */ /* 0x000fe400078e02ff */
[C---:B------:R-:W-:Y:S04]  /*7700*/  IMAD.WIDE.U32 R4, R6.reuse, c[0x0][0x218], R4 ;  /* 0x0000860006047a25 */ /* 0x040fe800078e0004 */
[----:B------:R-:W-:Y:S01]  /*7710*/  IMAD R0, R6, c[0x0][0x21c], R0 ;  /* 0x0000870006007a24 */ /* 0x000fe200078e0200 */
[----:B------:R-:W-:Y:S04]  /*7720*/  IADD3 R4, P0, R4, UR24, RZ ;  /* 0x0000001804047c10 */ /* 0x000fe8000ff1e0ff */
[----:B------:R-:W-:Y:S02]  /*7730*/  IADD3.X R0, R5, UR8, R0, P0, !PT ;  /* 0x0000000805007c10 */ /* 0x000fe400087fe400 */
[C---:B------:R-:W-:Y:S04]  /*7740*/  LEA R5, P0, R4.reuse, c[0x0][0x1f8], 0x1 ;  /* 0x00007e0004057a11 */ /* 0x040fe800078008ff */
[----:B------:R-:W-:Y:S01]  /*7750*/  LEA.HI.X R4, R4, c[0x0][0x1fc], R0, 0x1, P0 ;  /* 0x00007f0004047a11 */ /* 0x000fe200000f0c00 */
[----:B------:R-:W5:Y:S01]  /*7760*/  SHFL.IDX PT, R12, R5, RZ, 0x181f ;  /* 0x00181fff050c7589 */ /* 0x000f6200000e0000 */
[C---:B--2---:R-:W-:Y:S01]  /*7770*/  IMAD.SHL.U32 R0, R7.reuse, 0x2, RZ ;  /* 0x0000000207007824 */ /* 0x044fe200078e00ff */
[----:B------:R-:W-:Y:S02]  /*7780*/  SHF.L.U64.HI R2, R7, 0x1, R13 ;  /* 0x0000000107027819 */ /* 0x000fe4000001020d */
[----:B------:R-:W1:Y:S04]  /*7790*/  SHFL.IDX PT, R6, R4, RZ, 0x181f ;  /* 0x00181fff04067589 */ /* 0x000e6800000e0000 */
[----:B------:R-:W-:Y:S04]  /*77a0*/  SHFL.IDX PT, R7, R4, 0x1, 0x181f ;  /* 0x00381f0004077f89 */ /* 0x000fe800000e0000 */
[----:B------:R-:W-:Y:S01]  /*77b0*/  SHFL.IDX PT, R4, R4, 0x2, 0x181f ;  /* 0x00581f0004047f89 */ /* 0x000fe200000e0000 */
[----:B-----5:R-:W-:Y:S05]  /*77c0*/  IADD3 R14, P0, R12, R31, RZ ;  /* 0x0000001f0c0e7210 */ /* 0x020fea0007f1e0ff */
[----:B-1----:R-:W-:Y:S05]  /*77d0*/  IMAD.X R15, R6, 0x1, R30, P0 ;  /* 0x00000001060f7824 */ /* 0x002fea00000e061e */
[----:B------:R1:W-:Y:S02]  /*77e0*/  LDGSTS.E.BYPASS.LTC128B.128 [R20], [R14.64], !P2 ;  /* 0x000000000e147fae */ /* 0x0003e4000d101d50 */
[----:B-1----:R-:W-:Y:S05]  /*77f0*/  IADD3 R14, P0, R12, R29, RZ ;  /* 0x0000001d0c0e7210 */ /* 0x002fea0007f1e0ff */
[----:B------:R-:W-:Y:S05]  /*7800*/  IMAD.X R15, R6, 0x1, R28, P0 ;  /* 0x00000001060f7824 */ /* 0x000fea00000e061c */
[----:B------:R1:W-:Y:S02]  /*7810*/  LDGSTS.E.BYPASS.LTC128B.128 [R20+0x3000], [R14.64], !P5 ;  /* 0x030000000e147fae */ /* 0x0003e4000e901d50 */
[----:B-1----:R-:W-:Y:S05]  /*7820*/  IADD3 R14, P0, R12, R22, RZ ;  /* 0x000000160c0e7210 */ /* 0x002fea0007f1e0ff */
[--C-:B------:R-:W-:Y:S01]  /*7830*/  IMAD.X R15, R6, 0x1, R21.reuse, P0 ;  /* 0x00000001060f7824 */ /* 0x100fe200000e0615 */
[----:B------:R-:W-:Y:S04]  /*7840*/  IADD3 R12, P0, R12, R0, RZ ;  /* 0x000000000c0c7210 */ /* 0x000fe80007f1e0ff */
[----:B------:R1:W-:Y:S01]  /*7850*/  LDGSTS.E.BYPASS.LTC128B.128 [R20+0x6000], [R14.64], !P4 ;  /* 0x060000000e147fae */ /* 0x0003e2000e101d50 */
[----:B------:R-:W-:Y:S03]  /*7860*/  IMAD.X R13, R6, 0x1, R2, P0 ;  /* 0x00000001060d7824 */ /* 0x000fe600000e0602 */
[----:B------:R-:W2:Y:S04]  /*7870*/  SHFL.IDX PT, R6, R5, 0x1, 0x181f ;  /* 0x00381f0005067f89 */ /* 0x000ea800000e0000 */
[----:B------:R2:W-:Y:S04]  /*7880*/  LDGSTS.E.BYPASS.LTC128B.128 [R20+0x9000], [R12.64], !P6 ;  /* 0x090000000c147fae */ /* 0x0005e8000f101d50 */
[----:B------:R-:W3:Y:S01]  /*7890*/  SHFL.IDX PT, R5, R5, 0x2, 0x181f ;  /* 0x00581f0005057f89 */ /* 0x000ee200000e0000 */
[----:B-1----:R-:W-:Y:S02]  /*78a0*/  SEL R14, RZ, 0x10, P6 ;  /* 0x00000010ff0e7807 */ /* 0x002fe40003000000 */
[----:B------:R-:W-:Y:S02]  /*78b0*/  SEL R15, RZ, 0x10, P4 ;  /* 0x00000010ff0f7807 */ /* 0x000fe40002000000 */
[C---:B--2---:R-:W-:Y:S05]  /*78c0*/  IADD3 R12, P0, R6.reuse, R31, RZ ;  /* 0x0000001f060c7210 */ /* 0x044fea0007f1e0ff */
[C---:B------:R-:W-:Y:S05]  /*78d0*/  IMAD.X R13, R7.reuse, 0x1, R30, P0 ;  /* 0x00000001070d7824 */ /* 0x040fea00000e061e */
[----:B------:R1:W-:Y:S02]  /*78e0*/  LDGSTS.E.BYPASS.LTC128B.128 [R20+0x1000], [R12.64], !P2 ;  /* 0x010000000c147fae */ /* 0x0003e4000d101d50 */
        /* <DEDUP_REMOVED lines=8> */
[----:B------:R3:W-:Y:S02]  /*7970*/  LDGSTS.E.BYPASS.LTC128B.128 [R20+0xa000], [R6.64], !P6 ;  /* 0x0a00000006147fae */ /* 0x0007e4000f101d50 */
[----:B---3--:R-:W-:Y:S05]  /*7980*/  IADD3 R6, P0, R5, R31, RZ ;  /* 0x0000001f05067210 */ /* 0x008fea0007f1e0ff */
[----:B------:R-:W-:Y:S05]  /*7990*/  IMAD.X R7, R4, 0x1, R30, P0 ;  /* 0x0000000104077824 */ /* 0x000fea00000e061e */
[----:B------:R2:W-:Y:S02]  /*79a0*/  LDGSTS.E.BYPASS.LTC128B.128 [R20+0x2000], [R6.64], !P2 ;  /* 0x0200000006147fae */ /* 0x0005e4000d101d50 */
[C---:B--2---:R-:W-:Y:S04]  /*79b0*/  IADD3 R6, -R23.reuse, 0x10, RZ ;  /* 0x0000001017067810 */ /* 0x044fe80007ffe1ff */
        /* <DEDUP_REMOVED lines=8> */
[-C--:B------:R-:W-:Y:S02]  /*7a40*/  IADD3 R6, P1, P0, R6, R5.reuse, R0 ;  /* 0x0000000506067210 */ /* 0x080fe4000783e000 */
[C---:B------:R-:W-:Y:S02]  /*7a50*/  IADD3 R0, -R15.reuse, 0x10, RZ ;  /* 0x000000100f007810 */ /* 0x040fe40007ffe1ff */
[-C--:B------:R-:W-:Y:S02]  /*7a60*/  IADD3.X R7, RZ, R4.reuse, R2, P1, P0 ;  /* 0x00000004ff077210 */ /* 0x080fe40000fe0402 */
[----:B------:R-:W-:Y:S04]  /*7a70*/  LOP3.LUT R0, R0, 0xf, RZ, 0xc0, !PT ;  /* 0x0000000f00007812 */ /* 0x000fe800078ec0ff */
[----:B-1----:R-:W-:Y:S04]  /*7a80*/  IADD3 R12, P1, P0, R0, R5, R22 ;  /* 0x00000005000c7210 */ /* 0x002fe8000783e016 */
[----:B------:R-:W-:Y:S02]  /*7a90*/  IADD3.X R13, RZ, R4, R21, P1, P0 ;  /* 0x00000004ff0d7210 */ /* 0x000fe40000fe0415 */
[----:B------:R-:W-:Y:S11]  /*7aa0*/  ISETP.NE.U32.AND P0, PT, R15, RZ, PT ;  /* 0x000000ff0f00720c */ /* 0x000ff60003f05070 */
[----:B------:R-:W-:Y:S02]  /*7ab0*/  @!UPT UIADD3 URZ, URZ, URZ, URZ ;  /* 0x0000003f3f3ff290 */ /* 0x000fe4000fffe03f */
[----:B------:R1:W-:Y:S01]  /*7ac0*/  LDGSTS.E.BYPASS.LTC128B.128.ZFILL [R20+0x8000], [R12.64], P0 ;  /* 0x080000000c147fae */ /* 0x0003e20008141d50 */
[----:B------:R-:W-:Y:S11]  /*7ad0*/  ISETP.NE.U32.AND P0, PT, R14, RZ, PT ;  /* 0x000000ff0e00720c */ /* 0x000ff60003f05070 */
[----:B------:R-:W-:Y:S02]  /*7ae0*/  @!UPT UIADD3 URZ, URZ, URZ, URZ ;  /* 0x0000003f3f3ff290 */ /* 0x000fe4000fffe03f */
[----:B------:R1:W-:Y:S02]  /*7af0*/  LDGSTS.E.BYPASS.LTC128B.128.ZFILL [R20+0xb000], [R6.64], P0 ;  /* 0x0b00000006147fae */ /* 0x0003e40008141d50 */
.L_x_1578:
[C---:B-1-34-:R-:W-:Y:S01]  /*7b00*/  HMMA.16816.F32.BF16 R4, R48.reuse, R8, RZ ;  /* 0x000000083004723c */ /* 0x05afe200000418ff */
[----:B------:R-:W0:Y:S01]  /*7b10*/  LDGDEPBAR ;  /* 0x00000000000079af */ /* 0x000e220000000000 */
[----:B------:R-:W-:Y:S06]  /*7b20*/  UISETP.GE.AND UP0, UPT, UR6, 0x1, UPT ;  /* 0x000000010600788c */ /* 0x000fec000bf06270 */
[C---:B------:R-:W-:Y:S01]  /*7b30*/  HMMA.16816.F32.BF16 R8, R48.reuse, R10, RZ ;  /* 0x0000000a3008723c */ /* 0x040fe200000418ff */
[----:B------:R-:W-:Y:S07]  /*7b40*/  PLOP3.LUT P0, PT, PT, PT, UP0, 0x40, 0x0 ;  /* 0x000000000000781c */ /* 0x000fee0003f0e808 */
        /* <DEDUP_REMOVED lines=40> */
[----:B------:R-:W-:Y:S07]  /*7dd0*/  LDSM.16.M88.4 R204, [R234+0x1800] ;  /* 0x00180000eacc783b */ /* 0x000fee0000000200 */
[C---:B--2---:R-:W-:Y:S08]  /*7de0*/  HMMA.16816.F32.BF16 R36, R184.reuse, R188, R36 ;  /* 0x000000bcb824723c */ /* 0x044ff00000041824 */
[C---:B------:R-:W-:Y:S01]  /*7df0*/  HMMA.16816.F32.BF16 R40, R184.reuse, R190, R40 ;  /* 0x000000beb828723c */ /* 0x040fe20000041828 */
[----:B------:R-:W1:Y:S07]  /*7e00*/  LDSM.16.M88.4 R188, [R243+0x18100] ;  /* 0x01810000f3bc783b */ /* 0x000e6e0000000200 */
[C---:B------:R-:W-:Y:S08]  /*7e10*/  HMMA.16816.F32.BF16 R44, R184.reuse, R208, R44 ;  /* 0x000000d0b82c723c */ /* 0x040ff0000004182c */
        /* <DEDUP_REMOVED lines=39> */
[----:B------:R-:W2:Y:S08]  /*8090*/  LDSM.16.M88.4 R184, [R229] ;  /* 0x00000000e5b8783b */ /* 0x000eb00000000200 */
[----:B------:R-:W3:Y:S01]  /*80a0*/  LDSM.16.M88.4 R208, [R228] ;  /* 0x00000000e4d0783b */ /* 0x000ee20000000200 */
        /* <DEDUP_REMOVED lines=151> */
[----:B------:R-:W-:Y:S01]  /*8a20*/  LDSM.16.M88.4 R208, [R244+0x16100] ;  /* 0x01610000f4d0783b */ /* 0x000fe20000000200 */
[C---:B-1----:R-:W-:Y:S08]  /*8a30*/  HMMA.16816.F32.BF16 R4, R188.reuse, R192, R4 ;  /* 0x000000c0bc04723c */ /* 0x042ff00000041804 */
[C---:B------:R-:W-:Y:S01]  /*8a40*/  HMMA.16816.F32.BF16 R8, R188.reuse, R194, R8 ;  /* 0x000000c2bc08723c */ /* 0x040fe20000041808 */
[----:B------:R-:W1:Y:S07]  /*8a50*/  LDSM.16.M88.4 R192, [R216] ;  /* 0x00000000d8c0783b */ /* 0x000e6e0000000200 */
        /* <DEDUP_REMOVED lines=21> */
[----:B------:R-:W4:Y:S07]  /*8bb0*/  LDSM.16.M88.4 R204, [R234+0x9000] ;  /* 0x00900000eacc783b */ /* 0x000f2e0000000200 */
        /* <DEDUP_REMOVED lines=19> */
[----:B------:R2:W3:Y:S01]  /*8cf0*/  MUFU.TANH R182, R5 ;  /* 0x0000000500b67308 */ /* 0x0004e20000002400 */
[----:B------:R-:W-:Y:S02]  /*8d00*/  FMUL.FTZ R10, R10, c[0x0][0x320] ;  /* 0x0000c8000a0a7a20 */ /* 0x000fe40000410000 */
[----:B------:R-:W-:Y:S02]  /*8d10*/  FMUL.FTZ R11, R11, c[0x0][0x320] ;  /* 0x0000c8000b0b7a20 */ /* 0x000fe40000410000 */
[----:B------:R-:W-:Y:S02]  /*8d20*/  FMUL.FTZ R0, R7, c[0x0][0x320] ;  /* 0x0000c80007007a20 */ /* 0x000fe40000410000 */
[----:B------:R-:W-:Y:S02]  /*8d30*/  FMUL.FTZ R12, R12, c[0x0][0x320] ;  /* 0x0000c8000c0c7a20 */ /* 0x000fe40000410000 */
[----:B------:R-:W-:Y:S01]  /*8d40*/  FMUL.FTZ R13, R13, c[0x0][0x320] ;  /* 0x0000c8000d0d7a20 */ /* 0x000fe20000410000 */
[----:B------:R-:W4:Y:S01]  /*8d50*/  MUFU.TANH R188, R8 ;  /* 0x0000000800bc7308 */ /* 0x000f220000002400 */
[----:B------:R-:W-:Y:S02]  /*8d60*/  FMUL.FTZ R17, R17, c[0x0][0x320] ;  /* 0x0000c80011117a20 */ /* 0x000fe40000410000 */
[----:B------:R-:W-:Y:S07]  /*8d70*/  FMUL.FTZ R16, R16, c[0x0][0x320] ;  /* 0x0000c80010107a20 */ /* 0x000fee0000410000 */
[----:B------:R-:W1:Y:S01]  /*8d80*/  MUFU.TANH R189, R9 ;  /* 0x0000000900bd7308 */ /* 0x000e620000002400 */
[----:B--2---:R-:W2:Y:S09]  /*8d90*/  LDSM.16.M88.4 R4, [R234+0xa000] ;  /* 0x00a00000ea04783b */ /* 0x004eb20000000200 */
[----:B------:R-:W1:Y:S10]  /*8da0*/  MUFU.TANH R185, R10 ;  /* 0x0000000a00b97308 */ /* 0x000e740000002400 */
[----:B------:R5:W1:Y:S10]  /*8db0*/  MUFU.TANH R184, R11 ;  /* 0x0000000b00b87308 */ /* 0x000a740000002400 */
[----:B------:R1:W1:Y:S10]  /*8dc0*/  MUFU.TANH R187, R12 ;  /* 0x0000000c00bb7308 */ /* 0x0002740000002400 */
[----:B------:R3:W3:Y:S01]  /*8dd0*/  MUFU.TANH R186, R13 ;  /* 0x0000000d00ba7308 */ /* 0x0006e20000002400 */
[----:B-----5:R-:W5:Y:S01]  /*8de0*/  LDSM.16.M88.4 R8, [R234+0xa800] ;  /* 0x00a80000ea08783b */ /* 0x020f620000000200 */
[C---:B--2---:R-:W-:Y:S08]  /*8df0*/  HMMA.16816.F32.BF16 R20, R200.reuse, R4, R20 ;  /* 0x00000004c814723c */ /* 0x044ff00000041814 */
[----:B------:R2:W2:Y:S01]  /*8e00*/  MUFU.TANH R190, R17 ;  /* 0x0000001100be7308 */ /* 0x0004a20000002400 */
[C---:B------:R-:W-:Y:S01]  /*8e10*/  HMMA.16816.F32.BF16 R24, R200.reuse, R6, R24 ;  /* 0x00000006c818723c */ /* 0x040fe20000041818 */
[----:B------:R-:W4:Y:S02]  /*8e20*/  LDSM.16.M88.4 R4, [R234+0xb000] ;  /* 0x00b00000ea04783b */ /* 0x000f240000000200 */
[----:B-1----:R-:W-:Y:S02]  /*8e30*/  FMUL.FTZ R12, R15, c[0x0][0x320] ;  /* 0x0000c8000f0c7a20 */ /* 0x002fe40000410000 */
[----:B------:R-:W-:Y:S04]  /*8e40*/  FMUL.FTZ R15, R18, c[0x0][0x320] ;  /* 0x0000c800120f7a20 */ /* 0x000fe80000410000 */
[----:B------:R-:W1:Y:S03]  /*8e50*/  MUFU.TANH R2, R2 ;  /* 0x0000000200027308 */ /* 0x000e660000002400 */
[----:B---3--:R-:W-:Y:S02]  /*8e60*/  FMUL.FTZ R13, R14, c[0x0][0x320] ;  /* 0x0000c8000e0d7a20 */ /* 0x008fe40000410000 */
[----:B------:R-:W-:Y:S02]  /*8e70*/  FMUL.FTZ R14, R19, c[0x0][0x320] ;  /* 0x0000c800130e7a20 */ /* 0x000fe40000410000 */
[----:B------:R-:W-:Y:S03]  /*8e80*/  FMUL.FTZ R20, R20, c[0x0][0x320] ;  /* 0x0000c80014147a20 */ /* 0x000fe60000410000 */
[----:B------:R-:W3:Y:S01]  /*8e90*/  MUFU.TANH R0, R0 ;  /* 0x0000000000007308 */ /* 0x000ee20000002400 */
[----:B------:R-:W-:Y:S02]  /*8ea0*/  FMUL.FTZ R19, R21, c[0x0][0x320] ;  /* 0x0000c80015137a20 */ /* 0x000fe40000410000 */
[----:B------:R-:W-:Y:S02]  /*8eb0*/  FMUL.FTZ R18, R22, c[0x0][0x320] ;  /* 0x0000c80016127a20 */ /* 0x000fe40000410000 */
[----:B--2---:R-:W-:Y:S02]  /*8ec0*/  FMUL.FTZ R17, R23, c[0x0][0x320] ;  /* 0x0000c80017117a20 */ /* 0x004fe40000410000 */
[----:B------:R-:W-:Y:S02]  /*8ed0*/  FMUL.FTZ R26, R26, c[0x0][0x320] ;  /* 0x0000c8001a1a7a20 */ /* 0x000fe40000410000 */
[----:B------:R-:W-:Y:S01]  /*8ee0*/  FMUL.FTZ R27, R27, c[0x0][0x320] ;  /* 0x0000c8001b1b7a20 */ /* 0x000fe20000410000 */
[----:B------:R-:W2:Y:S01]  /*8ef0*/  MUFU.TANH R13, R13 ;  /* 0x0000000d000d7308 */ /* 0x000ea20000002400 */
[----:B------:R-:W-:Y:S02]  /*8f00*/  FMUL.FTZ R21, R24, c[0x0][0x320] ;  /* 0x0000c80018157a20 */ /* 0x000fe40000410000 */
[----:B------:R-:W-:Y:S01]  /*8f10*/  FMUL.FTZ R24, R25, c[0x0][0x320] ;  /* 0x0000c80019187a20 */ /* 0x000fe20000410000 */
[C---:B-----5:R-:W-:Y:S06]  /*8f20*/  HMMA.16816.F32.BF16 R28, R200.reuse, R8, R28 ;  /* 0x00000008c81c723c */ /* 0x060fec000004181c */
[----:B------:R5:W1:Y:S02]  /*8f30*/  MUFU.TANH R195, R26 ;  /* 0x0000001a00c37308 */ /* 0x000a640000002400 */
[C---:B------:R-:W-:Y:S01]  /*8f40*/  HMMA.16816.F32.BF16 R32, R200.reuse, R10, R32 ;  /* 0x0000000ac820723c */ /* 0x040fe20000041820 */
[----:B------:R-:W1:Y:S01]  /*8f50*/  LDSM.16.M88.4 R8, [R234+0xb800] ;  /* 0x00b80000ea08783b */ /* 0x000e620000000200 */
[----:B------:R-:W-:Y:S06]  /*8f60*/  DEPBAR.LE SB0, 0x0 ;  /* 0x000080000000791a */ /* 0x000fec0000000000 */
[----:B------:R2:W1:Y:S01]  /*8f70*/  MUFU.TANH R196, R27 ;  /* 0x0000001b00c47308 */ /* 0x0004620000002400 */
[----:B------:R-:W-:Y:S01]  /*8f80*/  BAR.SYNC.DEFER_BLOCKING 0x0 ;  /* 0x0000000000007b1d */ /* 0x000fe20000010000 */
[C---:B----4-:R-:W-:Y:S06]  /*8f90*/  HMMA.16816.F32.BF16 R36, R200.reuse, R4, R36 ;  /* 0x00000004c824723c */ /* 0x050fec0000041824 */
[----:B------:R-:W-:Y:S02]  /*8fa0*/  FMUL.FTZ R25, R29, c[0x0][0x320] ;  /* 0x0000c8001d197a20 */ /* 0x000fe40000410000 */
[----:B------:R-:W4:Y:S01]  /*8fb0*/  MUFU.TANH R12, R12 ;  /* 0x0000000c000c7308 */ /* 0x000f220000002400 */
[C---:B------:R-:W-:Y:S03]  /*8fc0*/  HMMA.16816.F32.BF16 R40, R200.reuse, R6, R40 ;  /* 0x00000006c828723c */ /* 0x040fe60000041828 */
[----:B------:R-:W-:Y:S02]  /*8fd0*/  FMUL.FTZ R23, R30, c[0x0][0x320] ;  /* 0x0000c8001e177a20 */ /* 0x000fe40000410000 */
[----:B------:R-:W-:Y:S02]  /*8fe0*/  FMUL.FTZ R22, R31, c[0x0][0x320] ;  /* 0x0000c8001f167a20 */ /* 0x000fe40000410000 */
[----:B-----5:R-:W-:Y:S02]  /*8ff0*/  FMUL.FTZ R26, R32, c[0x0][0x320] ;  /* 0x0000c800201a7a20 */ /* 0x020fe40000410000 */
[----:B------:R-:W3:Y:S03]  /*9000*/  MUFU.TANH R16, R16 ;  /* 0x0000001000107308 */ /* 0x000ee60000002400 */
[----:B------:R-:W-:Y:S02]  /*9010*/  FMUL.FTZ R33, R33, c[0x0][0x320] ;  /* 0x0000c80021217a20 */ /* 0x000fe40000410000 */
[----:B--2---:R-:W-:Y:S02]  /*9020*/  FMUL.FTZ R27, R28, c[0x0][0x320] ;  /* 0x0000c8001c1b7a20 */ /* 0x004fe40000410000 */
[----:B------:R-:W-:Y:S02]  /*9030*/  FMUL.FTZ R34, R34, c[0x0][0x320] ;  /* 0x0000c80022227a20 */ /* 0x000fe40000410000 */
[----:B------:R-:W-:Y:S01]  /*9040*/  FMUL.FTZ R35, R35, c[0x0][0x320] ;  /* 0x0000c80023237a20 */ /* 0x000fe20000410000 */
        /* <DEDUP_REMOVED lines=44> */
[----:B------:R-:W1:Y:S10]  /*9310*/  MUFU.TANH R11, R11 ;  /* 0x0000000b000b7308 */ /* 0x000e740000002400 */
[----:B------:R-:W1:Y:S10]  /*9320*/  MUFU.TANH R4, R4 ;  /* 0x0000000400047308 */ /* 0x000e740000002400 */
[----:B------:R1:W1:Y:S10]  /*9330*/  MUFU.TANH R207, R48 ;  /* 0x0000003000cf7308 */ /* 0x0002740000002400 */
[----:B------:R1:W1:Y:S10]  /*9340*/  MUFU.TANH R204, R49 ;  /* 0x0000003100cc7308 */ /* 0x0002740000002400 */
[----:B------:R-:W1:Y:S10]  /*9350*/  MUFU.TANH R29, R29 ;  /* 0x0000001d001d7308 */ /* 0x000e740000002400 */
[----:B------:R-:W1:Y:S01]  /*9360*/  MUFU.TANH R28, R28 ;  /* 0x0000001c001c7308 */ /* 0x000e620000002400 */
[----:B------:R-:W-:-:S05]  /*9370*/  @P0 BRA `(.L_x_1579) ;  /* 0x0000061000000947 */ /* 0x000fca0003800000 */
[----:B--234-:R-:W2:Y:S01]  /*9380*/  LDL R209, [R1+0x8] ;  /* 0x0000080001d17983 */ /* 0x01cea20000100800 */
[----:B------:R-:W-:Y:S01]  /*9390*/  UIMAD UR5, UR6, 0x60, UR12 ;  /* 0x00000060060578a4 */ /* 0x000fe2000f8e020c */
[----:B------:R-:W-:Y:S01]  /*93a0*/  ISETP.NE.AND P1, PT, R252, 0x1, PT ;  /* 0x00000001fc00780c */ /* 0x000fe20003f25270 */
[----:B------:R-:W-:Y:S01]  /*93b0*/  IMAD.MOV.U32 R10, RZ, RZ, RZ ;  /* 0x000000ffff0a7224 */ /* 0x000fe200078e00ff */
[----:B-1----:R-:W3:Y:S01]  /*93c0*/  LDL R39, [R1+0x44] ;  /* 0x0000440001277983 */ /* 0x002ee20000100800 */
[----:B------:R-:W-:Y:S02]  /*93d0*/  SEL R205, RZ, 0x10, P5 ;  /* 0x00000010ffcd7807 */ /* 0x000fe40002800000 */
[----:B------:R-:W-:Y:S01]  /*93e0*/  IMAD.U32 R5, RZ, RZ, UR5 ;  /* 0x00000005ff057e24 */ /* 0x000fe2000f8e00ff */
[----:B------:R-:W4:Y:S01]  /*93f0*/  LDL R38, [R1+0x48] ;  /* 0x0000480001267983 */ /* 0x000f220000100800 */
[----:B------:R-:W-:Y:S02]  /*9400*/  SEL R198, RZ, 0x10, P4 ;  /* 0x00000010ffc67807 */ /* 0x000fe40002000000 */
[----:B------:R-:W-:Y:S01]  /*9410*/  IADD3 R34, -R205, 0x10, RZ ;  /* 0x00000010cd227810 */ /* 0x000fe20007ffe1ff */
[----:B------:R-:W5:Y:S01]  /*9420*/  LDL R40, [R1+0x3c] ;  /* 0x00003c0001287983 */ /* 0x000f620000100800 */
[----:B------:R-:W-:Y:S02]  /*9430*/  IADD3 R32, -R198, 0x10, RZ ;  /* 0x00000010c6207810 */ /* 0x000fe40007ffe1ff */
[----:B------:R-:W-:Y:S01]  /*9440*/  LOP3.LUT R34, R34, 0xf, RZ, 0xc0, !PT ;  /* 0x0000000f22227812 */ /* 0x000fe200078ec0ff */
[----:B------:R-:W3:Y:S01]  /*9450*/  LDL R43, [R1+0x40] ;  /* 0x00004000012b7983 */ /* 0x000ee20000100800 */
[----:B------:R-:W-:Y:S03]  /*9460*/  LOP3.LUT R32, R32, 0xf, RZ, 0xc0, !PT ;  /* 0x0000000f20207812 */ /* 0x000fe600078ec0ff */
        /* <DEDUP_REMOVED lines=20> */
[----:B------:R-:W-:Y:S01]  /*95b0*/  IMAD.WIDE.U32 R8, R10, c[0x0][0x1f0], R8 ;  /* 0x00007c000a087a25 */ /* 0x000fe200078e0008 */
[----:B------:R-:W-:Y:S03]  /*95c0*/  STL [R1+0x4], R30 ;  /* 0x0000041e01007387 */ /* 0x000fe60000100800 */
[----:B------:R-:W-:Y:S01]  /*95d0*/  IMAD R7, R7, c[0x0][0x1f0], RZ ;  /* 0x00007c0007077a24 */ /* 0x000fe200078e02ff */
[----:B------:R-:W-:Y:S01]  /*95e0*/  IADD3 R5, P0, R8, UR22, RZ ;  /* 0x0000001608057c10 */ /* 0x000fe2000ff1e0ff */
[----:B------:R-:W2:Y:S02]  /*95f0*/  LDL R209, [R1+0x10] ;  /* 0x0000100001d17983 */ /* 0x000ea40000100800 */
[----:B------:R-:W-:Y:S02]  /*9600*/  IMAD R7, R10, c[0x0][0x1f4], R7 ;  /* 0x00007d000a077a24 */ /* 0x000fe400078e0207 */
[----:B------:R-:W2:Y:S03]  /*9610*/  LDL R41, [R1+0x20] ;  /* 0x0000200001297983 */ /* 0x000ea60000100800 */
[----:B------:R-:W-:Y:S02]  /*9620*/  IADD3.X R7, R9, UR19, R7, P0, !PT ;  /* 0x0000001309077c10 */ /* 0x000fe400087fe407 */
[C---:B------:R-:W-:Y:S04]  /*9630*/  LEA R8, P0, R5.reuse, c[0x0][0x1c8], 0x1 ;  /* 0x0000720005087a11 */ /* 0x040fe800078008ff */
[----:B------:R-:W-:Y:S01]  /*9640*/  LEA.HI.X R7, R5, c[0x0][0x1cc], R7, 0x1, P0 ;  /* 0x0000730005077a11 */ /* 0x000fe200000f0c07 */
[----:B------:R-:W3:Y:S04]  /*9650*/  SHFL.IDX PT, R9, R8, 0x2, 0x181f ;  /* 0x00581f0008097f89 */ /* 0x000ee800000e0000 */
[----:B------:R-:W4:Y:S04]  /*9660*/  SHFL.IDX PT, R10, R7, 0x2, 0x181f ;  /* 0x00581f00070a7f89 */ /* 0x000f2800000e0000 */
[----:B------:R-:W1:Y:S04]  /*9670*/  SHFL.IDX PT, R30, R8, RZ, 0x181f ;  /* 0x00181fff081e7589 */ /* 0x000e6800000e0000 */
[----:B------:R-:W1:Y:S04]  /*9680*/  SHFL.IDX PT, R31, R7, RZ, 0x181f ;  /* 0x00181fff071f7589 */ /* 0x000e6800000e0000 */
[----:B------:R-:W2:Y:S01]  /*9690*/  SHFL.IDX PT, R8, R8, 0x1, 0x181f ;  /* 0x00381f0008087f89 */ /* 0x000ea200000e0000 */
[-C--:B---3--:R-:W-:Y:S04]  /*96a0*/  IADD3 R34, P1, P0, R34, R9.reuse, R39 ;  /* 0x0000000922227210 */ /* 0x088fe8000783e027 */
[-C--:B----4-:R-:W-:Y:S02]  /*96b0*/  IADD3.X R35, RZ, R10.reuse, R38, P1, P0 ;  /* 0x0000000aff237210 */ /* 0x090fe40000fe0426 */
[----:B-----5:R-:W-:Y:S04]  /*96c0*/  IADD3 R32, P1, P0, R32, R9, R40 ;  /* 0x0000000920207210 */ /* 0x020fe8000783e028 */
[--C-:B------:R-:W-:Y:S02]  /*96d0*/  IADD3.X R33, RZ, R10, R43.reuse, P1, P0 ;  /* 0x0000000aff217210 */ /* 0x100fe40000fe042b */
[C---:B-1----:R-:W-:Y:S05]  /*96e0*/  IADD3 R36, P0, R30.reuse, R42, RZ ;  /* 0x0000002a1e247210 */ /* 0x042fea0007f1e0ff */
[C---:B------:R-:W-:Y:S05]  /*96f0*/  IMAD.X R37, R31.reuse, 0x1, R206, P0 ;  /* 0x000000011f257824 */ /* 0x040fea00000e06ce */
[----:B------:R1:W-:Y:S02]  /*9700*/  LDGSTS.E.BYPASS.LTC128B.128 [R251+0xc100], [R36.64], !P2 ;  /* 0x0c10000024fb7fae */ /* 0x0003e4000d101d50 */
[C---:B-1----:R-:W-:Y:S05]  /*9710*/  IADD3 R36, P0, R30.reuse, R39, RZ ;  /* 0x000000271e247210 */ /* 0x042fea0007f1e0ff */
[C---:B------:R-:W-:Y:S05]  /*9720*/  IMAD.X R37, R31.reuse, 0x1, R38, P0 ;  /* 0x000000011f257824 */ /* 0x040fea00000e0626 */
[----:B------:R1:W-:Y:S02]  /*9730*/  LDGSTS.E.BYPASS.LTC128B.128 [R251+0xf100], [R36.64], !P5 ;  /* 0x0f10000024fb7fae */ /* 0x0003e4000e901d50 */
[C---:B-1----:R-:W-:Y:S05]  /*9740*/  IADD3 R36, P0, R30.reuse, R40, RZ ;  /* 0x000000281e247210 */ /* 0x042fea0007f1e0ff */
[----:B------:R-:W-:Y:S05]  /*9750*/  IMAD.X R37, R31, 0x1, R43, P0 ;  /* 0x000000011f257824 */ /* 0x000fea00000e062b */
[----:B------:R1:W-:Y:S01]  /*9760*/  LDGSTS.E.BYPASS.LTC128B.128 [R251+0x12100], [R36.64], !P4 ;  /* 0x1210000024fb7fae */ /* 0x0003e2000e101d50 */
[C---:B--2---:R-:W-:Y:S01]  /*9770*/  IMAD.SHL.U32 R5, R209.reuse, 0x2, RZ ;  /* 0x00000002d1057824 */ /* 0x044fe200078e00ff */
[----:B------:R-:W-:Y:S04]  /*9780*/  SHF.L.U64.HI R6, R209, 0x1, R41 ;  /* 0x00000001d1067819 */ /* 0x000fe80000010229 */
[----:B------:R-:W-:Y:S02]  /*9790*/  IADD3 R30, P0, R30, R5, RZ ;  /* 0x000000051e1e7210 */ /* 0x000fe40007f1e0ff */
[----:B------:R-:W-:Y:S03]  /*97a0*/  SEL R209, RZ, 0x10, P6 ;  /* 0x00000010ffd17807 */ /* 0x000fe60003000000 */
[----:B------:R-:W-:Y:S01]  /*97b0*/  IMAD.X R31, R31, 0x1, R6, P0 ;  /* 0x000000011f1f7824 */ /* 0x000fe200000e0606 */
[----:B-1----:R-:W-:Y:S04]  /*97c0*/  IADD3 R36, P0, R8, R42, RZ ;  /* 0x0000002a08247210 */ /* 0x002fe80007f1e0ff */
[----:B------:R1:W-:Y:S04]  /*97d0*/  LDGSTS.E.BYPASS.LTC128B.128 [R251+0x15100], [R30.64], !P6 ;  /* 0x151000001efb7fae */ /* 0x0003e8000f101d50 */
[----:B-1----:R1:W2:Y:S02]  /*97e0*/  SHFL.IDX PT, R30, R7, 0x1, 0x181f ;  /* 0x00381f00071e7f89 */ /* 0x0022a400000e0000 */
[----:B-1----:R-:W-:Y:S01]  /*97f0*/  IADD3 R7, -R209, 0x10, RZ ;  /* 0x00000010d1077810 */ /* 0x002fe20007ffe1ff */
[----:B--2---:R-:W-:Y:S03]  /*9800*/  IMAD.X R37, R30, 0x1, R206, P0 ;  /* 0x000000011e257824 */ /* 0x004fe600000e06ce */
[----:B------:R-:W-:Y:S02]  /*9810*/  LOP3.LUT R7, R7, 0xf, RZ, 0xc0, !PT ;  /* 0x0000000f07077812 */ /* 0x000fe400078ec0ff */
[----:B------:R1:W-:Y:S02]  /*9820*/  LDGSTS.E.BYPASS.LTC128B.128 [R251+0xd100], [R36.64], !P2 ;  /* 0x0d10000024fb7fae */ /* 0x0003e4000d101d50 */
[----:B-1----:R-:W-:Y:S05]  /*9830*/  IADD3 R36, P0, R8, R39, RZ ;  /* 0x0000002708247210 */ /* 0x002fea0007f1e0ff */
[----:B------:R-:W-:Y:S05]  /*9840*/  IMAD.X R37, R30, 0x1, R38, P0 ;  /* 0x000000011e257824 */ /* 0x000fea00000e0626 */
[----:B------:R1:W-:Y:S02]  /*9850*/  LDGSTS.E.BYPASS.LTC128B.128 [R251+0x10100], [R36.64], !P5 ;  /* 0x1010000024fb7fae */ /* 0x0003e4000e901d50 */
[----:B-1----:R-:W-:Y:S04]  /*9860*/  IADD3 R36, P1, P0, R7, R9, R5 ;  /* 0x0000000907247210 */ /* 0x002fe8000783e005 */
[--C-:B------:R-:W-:Y:S02]  /*9870*/  IADD3.X R37, RZ, R10, R6.reuse, P1, P0 ;  /* 0x0000000aff257210 */ /* 0x100fe40000fe0406 */
[C---:B------:R-:W-:Y:S02]  /*9880*/  IADD3 R38, P0, R8.reuse, R5, RZ ;  /* 0x0000000508267210 */ /* 0x040fe40007f1e0ff */
[----:B------:R-:W-:Y:S03]  /*9890*/  IADD3 R40, P1, R8, R40, RZ ;  /* 0x0000002808287210 */ /* 0x000fe60007f3e0ff */
[C---:B------:R-:W-:Y:S01]  /*98a0*/  IMAD.X R39, R30.reuse, 0x1, R6, P0 ;  /* 0x000000011e277824 */ /* 0x040fe200000e0606 */
[----:B------:R-:W-:Y:S01]  /*98b0*/  IADD3 R6, P0, R9, R42, RZ ;  /* 0x0000002a09067210 */ /* 0x000fe20007f1e0ff */
[----:B------:R-:W-:Y:S04]  /*98c0*/  IMAD.X R41, R30, 0x1, R43, P1 ;  /* 0x000000011e297824 */ /* 0x000fe800008e062b */
[----:B------:R-:W-:Y:S01]  /*98d0*/  IMAD.X R7, R10, 0x1, R206, P0 ;  /* 0x000000010a077824 */ /* 0x000fe200000e06ce */
[----:B------:R1:W-:Y:S01]  /*98e0*/  LDGSTS.E.BYPASS.LTC128B.128 [R251+0x13100], [R40.64], !P4 ;  /* 0x1310000028fb7fae */ /* 0x0003e2000e101d50 */
[----:B------:R-:W-:Y:S03]  /*98f0*/  ISETP.NE.U32.AND P0, PT, R205, RZ, PT ;  /* 0x000000ffcd00720c */ /* 0x000fe60003f05070 */
[----:B------:R1:W-:Y:S04]  /*9900*/  LDGSTS.E.BYPASS.LTC128B.128 [R251+0x16100], [R38.64], !P6 ;  /* 0x1610000026fb7fae */ /* 0x0003e8000f101d50 */
[----:B------:R1:W-:Y:S06]  /*9910*/  LDGSTS.E.BYPASS.LTC128B.128 [R251+0xe100], [R6.64], !P2 ;  /* 0x0e10000006fb7fae */ /* 0x0003ec000d101d50 */
[----:B------:R1:W-:Y:S01]  /*9920*/  LDGSTS.E.BYPASS.LTC128B.128.ZFILL [R251+0x11100], [R34.64], P0 ;  /* 0x1110000022fb7fae */ /* 0x0003e20008141d50 */
[----:B------:R-:W-:Y:S11]  /*9930*/  ISETP.NE.U32.AND P0, PT, R198, RZ, PT ;  /* 0x000000ffc600720c */ /* 0x000ff60003f05070 */
[----:B------:R-:W-:Y:S02]  /*9940*/  @!UPT UIADD3 URZ, URZ, URZ, URZ ;  /* 0x0000003f3f3ff290 */ /* 0x000fe4000fffe03f */
[----:B------:R1:W-:Y:S01]  /*9950*/  LDGSTS.E.BYPASS.LTC128B.128.ZFILL [R251+0x14100], [R32.64], P0 ;  /* 0x1410000020fb7fae */ /* 0x0003e20008141d50 */
[----:B------:R-:W-:Y:S11]  /*9960*/  ISETP.NE.U32.AND P0, PT, R209, RZ, PT ;  /* 0x000000ffd100720c */ /* 0x000ff60003f05070 */
[----:B------:R-:W-:Y:S02]  /*9970*/  @!UPT UIADD3 URZ, URZ, URZ, URZ ;  /* 0x0000003f3f3ff290 */ /* 0x000fe4000fffe03f */
[----:B------:R1:W-:Y:S02]  /*9980*/  LDGSTS.E.BYPASS.LTC128B.128.ZFILL [R251+0x17100], [R36.64], P0 ;  /* 0x1710000024fb7fae */ /* 0x0003e40008141d50 */
.L_x_1579:
[----:B-1234-:R-:W2:Y:S01]  /*9990*/  LDL R6, [R1+0x38] ;  /* 0x0000380001067983 */ /* 0x01eea20000100800 */
[----:B------:R-:W-:Y:S01]  /*99a0*/  PLOP3.LUT P0, PT, PT, PT, UP1, 0x80, 0x0 ;  /* 0x000000000000781c */ /* 0x000fe20003f0f018 */
[----:B------:R-:W-:Y:S01]  /*99b0*/  UIMAD UR5, UR6, -0x60, URZ ;  /* 0xffffffa0060578a4 */ /* 0x000fe2000f8e023f */
[----:B------:R-:W-:Y:S01]  /*99c0*/  MOV R30, UR13 ;  /* 0x0000000d001e7c02 */ /* 0x000fe20008000f00 */
[----:B------:R1:W2:Y:S01]  /*99d0*/  LDL R5, [R1+0x2c] ;  /* 0x00002c0001057983 */ /* 0x0002a20000100800 */
[----:B------:R-:W-:Y:S02]  /*99e0*/  UISETP.GT.AND UP0, UPT, UR6, UR4, UPT ;  /* 0x000000040600728c */ /* 0x000fe4000bf04270 */
[----:B------:R-:W-:Y:S01]  /*99f0*/  UIADD3 UR6, UR6, -0x1, URZ ;  /* 0xffffffff06067890 */ /* 0x000fe2000fffe03f */
[----:B------:R-:W3:Y:S04]  /*9a00*/  LDL R7, [R1+0x30] ;  /* 0x0000300001077983 */ /* 0x000ee80000100800 */
[----:B------:R-:W0:Y:S02]  /*9a10*/  LDGDEPBAR ;  /* 0x00000000000079af */ /* 0x000e240000000000 */
[----:B--2---:R-:W-:Y:S02]  /*9a20*/  @P0 MOV R5, R6 ;  /* 0x0000000600050202 */ /* 0x004fe40000000f00 */
[----:B------:R-:W-:Y:S04]  /*9a30*/  MOV R6, UR5 ;  /* 0x0000000500067c02 */ /* 0x000fe80008000f00 */
[----:B------:R-:W2:Y:S01]  /*9a40*/  SHFL.IDX PT, R31, R5, RZ, 0x1c1f ;  /* 0x001c1fff051f7589 */ /* 0x000ea200000e0000 */
[----:B---3--:R-:W-:Y:S04]  /*9a50*/  IADD3 R6, -R7, 0x1, R6 ;  /* 0x0000000107067810 */ /* 0x008fe80007ffe106 */
[----:B------:R-:W-:Y:S03]  /*9a60*/  IADD3 R30, -R30, UR7, R6 ;  /* 0x000000071e1e7c10 */ /* 0x000fe6000fffe106 */
[----:B------:R-:W3:Y:S01]  /*9a70*/  SHFL.IDX PT, R7, R5, 0x1, 0x1c1f ;  /* 0x003c1f0005077f89 */ /* 0x000ee200000e0000 */
[C---:B--2---:R-:W-:Y:S04]  /*9a80*/  IADD3 R31, R30.reuse, R31, RZ ;  /* 0x0000001f1e1f7210 */ /* 0x044fe80007ffe0ff */
[----:B------:R-:W-:Y:S04]  /*9a90*/  ISETP.GT.AND P0, PT, R31, RZ, PT ;  /* 0x000000ff1f00720c */ /* 0x000fe80003f04270 */
[----:B------:R-:W-:Y:S02]  /*9aa0*/  FSEL R9, R181, -INF , P0 ;  /* 0xff800000b5097808 */ /* 0x000fe40000000000 */
[C---:B------:R-:W-:Y:S02]  /*9ab0*/  ISETP.GT.AND P0, PT, R31.reuse, 0x1, PT ;  /* 0x000000011f00780c */ /* 0x040fe40003f04270 */
[----:B---3--:R-:W-:Y:S02]  /*9ac0*/  IADD3 R30, R30, R7, RZ ;  /* 0x000000071e1e7210 */ /* 0x008fe40007ffe0ff */
[----:B------:R-:W-:Y:S02]  /*9ad0*/  FSEL R8, R182, -INF , P0 ;  /* 0xff800000b6087808 */ /* 0x000fe40000000000 */
[C---:B------:R-:W-:Y:S04]  /*9ae0*/  ISETP.GT.AND P0, PT, R31.reuse, 0x8, PT ;  /* 0x000000081f00780c */ /* 0x040fe80003f04270 */
[----:B------:R-:W-:Y:S02]  /*9af0*/  FSEL R6, R188, -INF , P0 ;  /* 0xff800000bc067808 */ /* 0x000fe40000000000 */
[----:B------:R-:W-:Y:S04]  /*9b00*/  ISETP.GT.AND P0, PT, R31, 0x9, PT ;  /* 0x000000091f00780c */ /* 0x000fe80003f04270 */
[----:B------:R-:W-:Y:S02]  /*9b10*/  FSEL R5, R189, -INF , P0 ;  /* 0xff800000bd057808 */ /* 0x000fe40000000000 */
[----:B------:R-:W-:Y:S04]  /*9b20*/  ISETP.GT.AND P0, PT, R31, 0x10, PT ;  /* 0x000000101f00780c */ /* 0x000fe80003f04270 */
[----:B------:R-:W-:Y:S02]  /*9b30*/  FSEL R32, R187, -INF , P0 ;  /* 0xff800000bb207808 */ /* 0x000fe40000000000 */
[C---:B------:R-:W-:Y:S04]  /*9b40*/  ISETP.GT.AND P0, PT, R31.reuse, 0x11, PT ;  /* 0x000000111f00780c */ /* 0x040fe80003f04270 */
[----:B------:R-:W-:Y:S02]  /*9b50*/  FSEL R33, R186, -INF , P0 ;  /* 0xff800000ba217808 */ /* 0x000fe40000000000 */
[----:B------:R-:W-:Y:S04]  /*9b60*/  ISETP.GT.AND P0, PT, R30, RZ, PT ;  /* 0x000000ff1e00720c */ /* 0x000fe80003f04270 */
[----:B------:R-:W-:Y:S02]  /*9b70*/  FSEL R7, R2, -INF , P0 ;  /* 0xff80000002077808 */ /* 0x000fe40000000000 */
[----:B------:R-:W-:Y:S02]  /*9b80*/  ISETP.GT.AND P0, PT, R31, 0x18, PT ;  /* 0x000000181f00780c */ /* 0x000fe40003f04270 */
[----:B------:R-:W-:Y:S02]  /*9b90*/  FMNMX.FTZ R2, R7, R180, !PT ;  /* 0x000000b407027209 */ /* 0x000fe40007810000 */
[----:B------:R-:W-:Y:S02]  /*9ba0*/  FSEL R39, R16, -INF , P0 ;  /* 0xff80000010277808 */ /* 0x000fe40000000000 */
[----:B------:R-:W-:Y:S04]  /*9bb0*/  ISETP.GT.AND P0, PT, R30, 0x1, PT ;  /* 0x000000011e00780c */ /* 0x000fe80003f04270 */
        /* <DEDUP_REMOVED lines=110> */
[----:B------:R-:W-:Y:S01]  /*a2a0*/  FSEL R191, R191, -INF , P0 ;  /* 0xff800000bfbf7808 */ /* 0x000fe20000000000 */
[----:B------:R-:W-:Y:S01]  /*a2b0*/  LDSM.16.MT88.4 R12, [R247+0x100] ;  /* 0x00010000f70c783b */ /* 0x000fe20000004200 */
[----:B------:R-:W-:Y:S02]  /*a2c0*/  ISETP.GT.AND P0, PT, R30, 0x50, PT ;  /* 0x000000501e00780c */ /* 0x000fe40003f04270 */
[----:B------:R-:W-:Y:S02]  /*a2d0*/  FMNMX.FTZ R2, R204, R2, !PT ;  /* 0x00000002cc027209 */ /* 0x000fe40007810000 */
[----:B------:R-:W-:Y:S02]  /*a2e0*/  FMNMX.FTZ R0, R193, R0, !PT ;  /* 0x00000000c1007209 */ /* 0x000fe40007810000 */
[----:B------:R-:W-:Y:S02]  /*a2f0*/  FSEL R189, R11, -INF , P0 ;  /* 0xff8000000bbd7808 */ /* 0x000fe40000000000 */
[----:B------:R-:W2:Y:S01]  /*a300*/  SHFL.BFLY PT, R11, R2, 0x2, 0x1f ;  /* 0x0c401f00020b7f89 */ /* 0x000ea200000e0000 */
[----:B------:R-:W-:Y:S02]  /*a310*/  FMNMX.FTZ R0, R192, R0, !PT ;  /* 0x00000000c0007209 */ /* 0x000fe40007810000 */
        /* <DEDUP_REMOVED lines=9> */
[----:B------:R-:W-:Y:S01]  /*a3b0*/  FMNMX.FTZ R0, R182, R0, !PT ;  /* 0x00000000b6007209 */ /* 0x000fe20007810000 */
[----:B------:R-:W-:Y:S01]  /*a3c0*/  LDSM.16.MT88.4 R28, [R241+0x100] ;  /* 0x00010000f11c783b */ /* 0x000fe20000004200 */
[----:B--2---:R-:W-:Y:S02]  /*a3d0*/  FMNMX.FTZ R11, R11, R2, !PT ;  /* 0x000000020b0b7209 */ /* 0x004fe40007810000 */
[----:B------:R-:W-:Y:S05]  /*a3e0*/  FMNMX.FTZ R0, R181, R0, !PT ;  /* 0x00000000b5007209 */ /* 0x000fea0007810000 */
[----:B------:R-:W-:Y:S08]  /*a3f0*/  SHFL.BFLY PT, R2, R11, 0x1, 0x1f ;  /* 0x0c201f000b027f89 */ /* 0x000ff000000e0000 */
[----:B------:R-:W2:Y:S02]  /*a400*/  SHFL.BFLY PT, R4, R0, 0x2, 0x1f ;  /* 0x0c401f0000047f89 */ /* 0x000ea400000e0000 */
[----:B--2---:R-:W-:Y:S02]  /*a410*/  FMNMX.FTZ R4, R0, R4, !PT ;  /* 0x0000000400047209 */ /* 0x004fe40007810000 */
[----:B------:R-:W-:Y:S04]  /*a420*/  FMNMX.FTZ R0, R11, R2, !PT ;  /* 0x000000020b007209 */ /* 0x000fe80007810000 */
[----:B------:R-:W2:Y:S01]  /*a430*/  SHFL.BFLY PT, R2, R4, 0x1, 0x1f ;  /* 0x0c201f0004027f89 */ /* 0x000ea200000e0000 */
        /* <DEDUP_REMOVED lines=22> */
[----:B------:R-:W-:Y:S01]  /*a5a0*/  PLOP3.LUT P0, PT, PT, PT, UP0, 0x80, 0x0 ;  /* 0x000000000000781c */ /* 0x000fe20003f0f008 */
[----:B------:R-:W-:Y:S02]  /*a5b0*/  FADD.FTZ R4, -R4, R180 ;  /* 0x000000b404047221 */ /* 0x000fe40000010100 */
[--C-:B------:R-:W-:Y:S01]  /*a5c0*/  FFMA.FTZ R198, R184, c[0x0][0x2d0], -R190.reuse ;  /* 0x0000b400b8c67a23 */ /* 0x100fe200000108be */
[----:B------:R-:W2:Y:S01]  /*a5d0*/  MUFU.EX2 R41, R8 ;  /* 0x0000000800297308 */ /* 0x000ea20000000800 */
[--C-:B------:R-:W-:Y:S02]  /*a5e0*/  FFMA.FTZ R205, R10, c[0x0][0x2d0], -R190.reuse ;  /* 0x0000b4000acd7a23 */ /* 0x100fe400000108be */
[--C-:B------:R-:W-:Y:S02]  /*a5f0*/  FFMA.FTZ R200, R185, c[0x0][0x2d0], -R190.reuse ;  /* 0x0000b400b9c87a23 */ /* 0x100fe400000108be */
[--C-:B------:R-:W-:Y:S02]  /*a600*/  FFMA.FTZ R7, R7, c[0x0][0x2d0], -R190.reuse ;  /* 0x0000b40007077a23 */ /* 0x100fe400000108be */
[----:B------:R-:W-:Y:S02]  /*a610*/  FMUL.FTZ R4, R4, c[0x0][0x2d0] ;  /* 0x0000b40004047a20 */ /* 0x000fe40000410000 */
[--C-:B------:R-:W-:Y:S01]  /*a620*/  FFMA.FTZ R194, R194, c[0x0][0x2d0], -R190.reuse ;  /* 0x0000b400c2c27a23 */ /* 0x100fe200000108be */
[----:B------:R-:W3:Y:S01]  /*a630*/  MUFU.EX2 R201, R201 ;  /* 0x000000c900c97308 */ /* 0x000ee20000000800 */
[--C-:B------:R-:W-:Y:S02]  /*a640*/  FFMA.FTZ R193, R193, c[0x0][0x2d0], -R190.reuse ;  /* 0x0000b400c1c17a23 */ /* 0x100fe400000108be */
[--C-:B------:R-:W-:Y:S02]  /*a650*/  FFMA.FTZ R192, R192, c[0x0][0x2d0], -R190.reuse ;  /* 0x0000b400c0c07a23 */ /* 0x100fe400000108be */
[--C-:B------:R-:W-:Y:S02]  /*a660*/  FFMA.FTZ R191, R191, c[0x0][0x2d0], -R190.reuse ;  /* 0x0000b400bfbf7a23 */ /* 0x100fe400000108be */
[--C-:B------:R-:W-:Y:S02]  /*a670*/  FFMA.FTZ R195, R195, c[0x0][0x2d0], -R190.reuse ;  /* 0x0000b400c3c37a23 */ /* 0x100fe400000108be */
[--C-:B------:R-:W-:Y:S01]  /*a680*/  FFMA.FTZ R196, R196, c[0x0][0x2d0], -R190.reuse ;  /* 0x0000b400c4c47a23 */ /* 0x100fe200000108be */
[----:B------:R-:W-:Y:S01]  /*a690*/  MUFU.EX2 R40, R7 ;  /* 0x0000000700287308 */ /* 0x000fe20000000800 */
[--C-:B------:R-:W-:Y:S02]  /*a6a0*/  FFMA.FTZ R203, R203, c[0x0][0x2d0], -R190.reuse ;  /* 0x0000b400cbcb7a23 */ /* 0x100fe400000108be */
[--C-:B------:R-:W-:Y:S01]  /*a6b0*/  FFMA.FTZ R202, R202, c[0x0][0x2d0], -R190.reuse ;  /* 0x0000b400caca7a23 */ /* 0x100fe200000108be */
[----:B--2---:R-:W-:Y:S01]  /*a6c0*/  F2FP.BF16.PACK_AB R184, R41, R37 ;  /* 0x0000002529b8723e */ /* 0x004fe200000010ff */
[--C-:B------:R-:W-:Y:S02]  /*a6d0*/  FFMA.FTZ R199, R199, c[0x0][0x2d0], -R190.reuse ;  /* 0x0000b400c7c77a23 */ /* 0x100fe400000108be */
[--C-:B------:R-:W-:Y:S02]  /*a6e0*/  FFMA.FTZ R197, R197, c[0x0][0x2d0], -R190.reuse ;  /* 0x0000b400c5c57a23 */ /* 0x100fe400000108be */
[--C-:B------:R-:W-:Y:S01]  /*a6f0*/  FFMA.FTZ R189, R189, c[0x0][0x2d0], -R190.reuse ;  /* 0x0000b400bdbd7a23 */ /* 0x100fe200000108be */
[----:B------:R-:W2:Y:S01]  /*a700*/  MUFU.EX2 R205, R205 ;  /* 0x000000cd00cd7308 */ /* 0x000ea20000000800 */
[--C-:B------:R-:W-:Y:S01]  /*a710*/  FFMA.FTZ R188, R188, c[0x0][0x2d0], -R190.reuse ;  /* 0x0000b400bcbc7a23 */ /* 0x100fe200000108be */
[----:B---3--:R-:W-:Y:S08]  /*a720*/  F2FP.BF16.PACK_AB R186, R201, R206 ;  /* 0x000000cec9ba723e */ /* 0x008ff000000010ff */
[----:B------:R-:W3:Y:S10]  /*a730*/  MUFU.EX2 R3, R3 ;  /* 0x0000000300037308 */ /* 0x000ef40000000800 */
[----:B------:R4:W5:Y:S01]  /*a740*/  MUFU.EX2 R180, R4 ;  /* 0x0000000400b47308 */ /* 0x0009620000000800 */
[----:B--2---:R-:W-:Y:S09]  /*a750*/  F2FP.BF16.PACK_AB R185, R205, R40 ;  /* 0x00000028cdb9723e */ /* 0x004ff200000010ff */
[----:B------:R-:W-:Y:S01]  /*a760*/  MUFU.EX2 R200, R200 ;  /* 0x000000c800c87308 */ /* 0x000fe20000000800 */
[C---:B---3--:R-:W-:Y:S01]  /*a770*/  FMUL.FTZ R5, R3.reuse, R177 ;  /* 0x000000b103057220 */ /* 0x048fe20000410000 */
[----:B------:R-:W-:Y:S01]  /*a780*/  MOV R177, R25 ;  /* 0x0000001900b17202 */ /* 0x000fe20000000f00 */
[C---:B------:R-:W-:Y:S01]  /*a790*/  FMUL.FTZ R8, R3.reuse, R172 ;  /* 0x000000ac03087220 */ /* 0x040fe20000410000 */
[----:B------:R-:W-:Y:S01]  /*a7a0*/  MOV R172, R24 ;  /* 0x0000001800ac7202 */ /* 0x000fe20000000f00 */
[C---:B------:R-:W-:Y:S01]  /*a7b0*/  FMUL.FTZ R9, R3.reuse, R173 ;  /* 0x000000ad03097220 */ /* 0x040fe20000410000 */
[----:B------:R-:W-:Y:S04]  /*a7c0*/  MOV R173, R42 ;  /* 0x0000002a00ad7202 */ /* 0x000fe80000000f00 */
[----:B------:R-:W2:Y:S01]  /*a7d0*/  MUFU.EX2 R198, R198 ;  /* 0x000000c600c67308 */ /* 0x000ea20000000800 */
[C---:B------:R-:W-:Y:S01]  /*a7e0*/  FMUL.FTZ R16, R3.reuse, R164 ;  /* 0x000000a403107220 */ /* 0x040fe20000410000 */
[----:B------:R-:W-:Y:S01]  /*a7f0*/  MOV R164, R37 ;  /* 0x0000002500a47202 */ /* 0x000fe20000000f00 */
[C---:B------:R-:W-:Y:S01]  /*a800*/  FMUL.FTZ R17, R3.reuse, R165 ;  /* 0x000000a503117220 */ /* 0x040fe20000410000 */
[----:B------:R-:W-:Y:S01]  /*a810*/  MOV R165, R35 ;  /* 0x0000002300a57202 */ /* 0x000fe20000000f00 */
[C---:B----4-:R-:W-:Y:S01]  /*a820*/  FMUL.FTZ R4, R3.reuse, R176 ;  /* 0x000000b003047220 */ /* 0x050fe20000410000 */
[----:B------:R-:W-:Y:S01]  /*a830*/  MOV R176, R26 ;  /* 0x0000001a00b07202 */ /* 0x000fe20000000f00 */
[C---:B-----5:R-:W-:Y:S01]  /*a840*/  FMUL.FTZ R6, R180.reuse, R178 ;  /* 0x000000b2b4067220 */ /* 0x060fe20000410000 */
        /* <DEDUP_REMOVED lines=13> */
[----:B------:R-:W-:Y:S01]  /*a920*/  FMUL.FTZ R26, R180, R158 ;  /* 0x0000009eb41a7220 */ /* 0x000fe20000410000 */
[----:B--2---:R-:W-:Y:S01]  /*a930*/  F2FP.BF16.PACK_AB R187, R198, R200 ;  /* 0x000000c8c6bb723e */ /* 0x004fe200000010ff */
[C---:B------:R-:W-:Y:S02]  /*a940*/  FMUL.FTZ R41, R3.reuse, R141 ;  /* 0x0000008d03297220 */ /* 0x040fe40000410000 */
[C---:B------:R-:W-:Y:S01]  /*a950*/  FMUL.FTZ R42, R180.reuse, R142 ;  /* 0x0000008eb42a7220 */ /* 0x040fe20000410000 */
[----:B------:R-:W-:Y:S01]  /*a960*/  MUFU.EX2 R193, R193 ;  /* 0x000000c100c17308 */ /* 0x000fe20000000800 */
[C---:B------:R-:W-:Y:S02]  /*a970*/  FMUL.FTZ R43, R180.reuse, R143 ;  /* 0x0000008fb42b7220 */ /* 0x040fe40000410000 */
        /* <DEDUP_REMOVED lines=10> */
[----:B------:R-:W-:Y:S01]  /*aa20*/  MOV R171, R38 ;  /* 0x0000002600ab7202 */ /* 0x000fe20000000f00 */
[----:B------:R-:W-:Y:S01]  /*aa30*/  LDSM.16.MT88.4 R44, [R247+0x3100] ;  /* 0x00310000f72c783b */ /* 0x000fe20000004200 */
        /* <DEDUP_REMOVED lines=8> */
[C---:B------:R-:W-:Y:S01]  /*aac0*/  FMUL.FTZ R19, R180.reuse, R167 ;  /* 0x000000a7b4137220 */ /* 0x040fe20000410000 */
[----:B------:R-:W-:Y:S01]  /*aad0*/  MOV R167, R39 ;  /* 0x0000002700a77202 */ /* 0x000fe20000000f00 */
[C---:B------:R-:W-:Y:S02]  /*aae0*/  FMUL.FTZ R51, R180.reuse, R135 ;  /* 0x00000087b4337220 */ /* 0x040fe40000410000 */
[C---:B------:R-:W-:Y:S01]  /*aaf0*/  FMUL.FTZ R20, R3.reuse, R160 ;  /* 0x000000a003147220 */ /* 0x040fe20000410000 */
[----:B------:R-:W-:Y:S01]  /*ab00*/  MOV R160, R36 ;  /* 0x0000002400a07202 */ /* 0x000fe20000000f00 */
[----:B------:R-:W-:Y:S01]  /*ab10*/  LDSM.16.MT88.4 R132, [R241+0x3100] ;  /* 0x00310000f184783b */ /* 0x000fe20000004200 */
[C---:B------:R-:W-:Y:S02]  /*ab20*/  HMMA.16816.F32.BF16 R16, R184.reuse, R22, R16 ;  /* 0x00000016b810723c */ /* 0x040fe40000041810 */
[----:B------:R-:W-:Y:S01]  /*ab30*/  MUFU.EX2 R196, R196 ;  /* 0x000000c400c47308 */ /* 0x000fe20000000800 */
[----:B------:R-:W-:Y:S01]  /*ab40*/  FMUL.FTZ R21, R3, R161 ;  /* 0x000000a103157220 */ /* 0x000fe20000410000 */
[----:B------:R-:W-:Y:S01]  /*ab50*/  MOV R161, R34 ;  /* 0x0000002200a17202 */ /* 0x000fe20000000f00 */
[C---:B------:R-:W-:Y:S02]  /*ab60*/  FMUL.FTZ R34, R180.reuse, R150 ;  /* 0x00000096b4227220 */ /* 0x040fe40000410000 */
[----:B------:R-:W2:Y:S01]  /*ab70*/  LDSM.16.MT88.4 R36, [R240+0x100] ;  /* 0x00010000f024783b */ /* 0x000ea20000004200 */
[C---:B------:R-:W-:Y:S01]  /*ab80*/  FMUL.FTZ R22, R180.reuse, R162 ;  /* 0x000000a2b4167220 */ /* 0x040fe20000410000 */
[----:B------:R-:W-:Y:S03]  /*ab90*/  MOV R162, R33 ;  /* 0x0000002100a27202 */ /* 0x000fe60000000f00 */
[----:B------:R-:W-:Y:S01]  /*aba0*/  FMUL.FTZ R23, R180, R163 ;  /* 0x000000a3b4177220 */ /* 0x000fe20000410000 */
[----:B------:R-:W-:Y:S01]  /*abb0*/  MOV R163, R32 ;  /* 0x0000002000a37202 */ /* 0x000fe20000000f00 */
[--C-:B------:R-:W-:Y:S01]  /*abc0*/  FFMA.FTZ R156, R167, c[0x0][0x2d0], -R209.reuse ;  /* 0x0000b400a79c7a23 */ /* 0x100fe200000108d1 */
[----:B------:R-:W-:Y:S01]  /*abd0*/  MUFU.EX2 R203, R203 ;  /* 0x000000cb00cb7308 */ /* 0x000fe20000000800 */
[--C-:B------:R-:W-:Y:S02]  /*abe0*/  FFMA.FTZ R157, R166, c[0x0][0x2d0], -R209.reuse ;  /* 0x0000b400a69d7a23 */ /* 0x100fe400000108d1 */
[--C-:B------:R-:W-:Y:S01]  /*abf0*/  FFMA.FTZ R159, R175, c[0x0][0x2d0], -R190.reuse ;  /* 0x0000b400af9f7a23 */ /* 0x100fe200000108be */
[C---:B------:R-:W-:Y:S03]  /*ac00*/  HMMA.16816.F32.BF16 R20, R184.reuse, R28, R20 ;  /* 0x0000001cb814723c */ /* 0x040fe60000041814 */
[--C-:B------:R-:W-:Y:S02]  /*ac10*/  FFMA.FTZ R150, R177, c[0x0][0x2d0], -R209.reuse ;  /* 0x0000b400b1967a23 */ /* 0x100fe400000108d1 */
[C---:B------:R-:W-:Y:S01]  /*ac20*/  FMUL.FTZ R33, R3.reuse, R149 ;  /* 0x0000009503217220 */ /* 0x040fe20000410000 */
[----:B------:R-:W-:Y:S01]  /*ac30*/  MUFU.EX2 R157, R157 ;  /* 0x0000009d009d7308 */ /* 0x000fe20000000800 */
[--C-:B------:R-:W-:Y:S01]  /*ac40*/  FFMA.FTZ R149, R176, c[0x0][0x2d0], -R209.reuse ;  /* 0x0000b400b0957a23 */ /* 0x100fe200000108d1 */
[C---:B------:R-:W-:Y:S04]  /*ac50*/  HMMA.16816.F32.BF16 R24, R184.reuse, R30, R24 ;  /* 0x0000001eb818723c */ /* 0x040fe80000041818 */
[C---:B------:R-:W-:Y:S02]  /*ac60*/  FMUL.FTZ R28, R3.reuse, R152 ;  /* 0x00000098031c7220 */ /* 0x040fe40000410000 */
[C---:B------:R-:W-:Y:S02]  /*ac70*/  FMUL.FTZ R29, R3.reuse, R153 ;  /* 0x00000099031d7220 */ /* 0x040fe40000410000 */
[C---:B------:R-:W-:Y:S01]  /*ac80*/  FMUL.FTZ R30, R180.reuse, R154 ;  /* 0x0000009ab41e7220 */ /* 0x040fe20000410000 */
[----:B------:R-:W-:Y:S03]  /*ac90*/  MUFU.EX2 R159, R159 ;  /* 0x0000009f009f7308 */ /* 0x000fe60000000800 */
[C---:B------:R-:W-:Y:S02]  /*aca0*/  FMUL.FTZ R31, R180.reuse, R155 ;  /* 0x0000009bb41f7220 */ /* 0x040fe40000410000 */
[C---:B------:R-:W-:Y:S02]  /*acb0*/  FMUL.FTZ R35, R180.reuse, R151 ;  /* 0x00000097b4237220 */ /* 0x040fe40000410000 */
[C---:B------:R-:W-:Y:S02]  /*acc0*/  FMUL.FTZ R52, R3.reuse, R52 ;  /* 0x0000003403347220 */ /* 0x040fe40000410000 */
[C---:B------:R-:W-:Y:S01]  /*acd0*/  FMUL.FTZ R53, R3.reuse, R53 ;  /* 0x0000003503357220 */ /* 0x040fe20000410000 */
[----:B------:R-:W-:Y:S01]  /*ace0*/  MUFU.EX2 R156, R156 ;  /* 0x0000009c009c7308 */ /* 0x000fe20000000800 */
[C---:B--2---:R-:W-:Y:S03]  /*acf0*/  HMMA.16816.F32.BF16 R28, R184.reuse, R36, R28 ;  /* 0x00000024b81c723c */ /* 0x044fe6000004181c */
[C---:B------:R-:W-:Y:S02]  /*ad00*/  FMUL.FTZ R32, R3.reuse, R148 ;  /* 0x0000009403207220 */ /* 0x040fe40000410000 */
[C---:B------:R-:W-:Y:S02]  /*ad10*/  FMUL.FTZ R54, R180.reuse, R54 ;  /* 0x00000036b4367220 */ /* 0x040fe40000410000 */
[C---:B------:R-:W-:Y:S02]  /*ad20*/  FMUL.FTZ R37, R3.reuse, R145 ;  /* 0x0000009103257220 */ /* 0x040fe40000410000 */
[C---:B------:R-:W-:Y:S01]  /*ad30*/  FMUL.FTZ R36, R3.reuse, R144 ;  /* 0x0000009003247220 */ /* 0x040fe20000410000 */
[C---:B------:R-:W-:Y:S01]  /*ad40*/  HMMA.16816.F32.BF16 R32, R184.reuse, R38, R32 ;  /* 0x00000026b820723c */ /* 0x040fe20000041820 */
[----:B------:R-:W-:Y:S02]  /*ad50*/  MUFU.EX2 R202, R202 ;  /* 0x000000ca00ca7308 */ /* 0x000fe40000000800 */
[C---:B------:R-:W-:Y:S02]  /*ad60*/  FMUL.FTZ R55, R180.reuse, R55 ;  /* 0x00000037b4377220 */ /* 0x040fe40000410000 */
[C---:B------:R-:W-:Y:S02]  /*ad70*/  FMUL.FTZ R56, R3.reuse, R56 ;  /* 0x0000003803387220 */ /* 0x040fe40000410000 */
[C---:B------:R-:W-:Y:S02]  /*ad80*/  FMUL.FTZ R38, R180.reuse, R146 ;  /* 0x00000092b4267220 */ /* 0x040fe40000410000 */
[C---:B------:R-:W-:Y:S02]  /*ad90*/  FMUL.FTZ R39, R180.reuse, R147 ;  /* 0x00000093b4277220 */ /* 0x040fe40000410000 */
[----:B------:R-:W-:Y:S01]  /*ada0*/  MUFU.EX2 R199, R199 ;  /* 0x000000c700c77308 */ /* 0x000fe20000000800 */
[C---:B------:R-:W-:Y:S02]  /*adb0*/  FMUL.FTZ R57, R3.reuse, R57 ;  /* 0x0000003903397220 */ /* 0x040fe40000410000 */
[C---:B------:R-:W-:Y:S02]  /*adc0*/  FMUL.FTZ R58, R180.reuse, R58 ;  /* 0x0000003ab43a7220 */ /* 0x040fe40000410000 */
[C---:B------:R-:W-:Y:S03]  /*add0*/  HMMA.16816.F32.BF16 R36, R184.reuse, R44, R36 ;  /* 0x0000002cb824723c */ /* 0x040fe60000041824 */
[C---:B------:R-:W-:Y:S02]  /*ade0*/  FMUL.FTZ R59, R180.reuse, R59 ;  /* 0x0000003bb43b7220 */ /* 0x040fe40000410000 */
[C---:B------:R-:W-:Y:S01]  /*adf0*/  FMUL.FTZ R60, R3.reuse, R60 ;  /* 0x0000003c033c7220 */ /* 0x040fe20000410000 */
[----:B------:R-:W-:Y:S01]  /*ae00*/  MUFU.EX2 R197, R197 ;  /* 0x000000c500c57308 */ /* 0x000fe20000000800 */
[C---:B------:R-:W-:Y:S01]  /*ae10*/  FMUL.FTZ R44, R3.reuse, R136 ;  /* 0x00000088032c7220 */ /* 0x040fe20000410000 */
[C---:B------:R-:W-:Y:S04]  /*ae20*/  HMMA.16816.F32.BF16 R40, R184.reuse, R46, R40 ;  /* 0x0000002eb828723c */ /* 0x040fe80000041828 */
[C---:B------:R-:W-:Y:S02]  /*ae30*/  FMUL.FTZ R45, R3.reuse, R137 ;  /* 0x00000089032d7220 */ /* 0x040fe40000410000 */
[C---:B------:R-:W-:Y:S02]  /*ae40*/  FMUL.FTZ R61, R3.reuse, R61 ;  /* 0x0000003d033d7220 */ /* 0x040fe40000410000 */
[C---:B------:R-:W-:Y:S01]  /*ae50*/  FMUL.FTZ R46, R180.reuse, R138 ;  /* 0x0000008ab42e7220 */ /* 0x040fe20000410000 */
[----:B------:R-:W-:Y:S03]  /*ae60*/  MUFU.EX2 R189, R189 ;  /* 0x000000bd00bd7308 */ /* 0x000fe60000000800 */
[C---:B------:R-:W-:Y:S02]  /*ae70*/  FMUL.FTZ R47, R180.reuse, R139 ;  /* 0x0000008bb42f7220 */ /* 0x040fe40000410000 */
[----:B------:R-:W-:Y:S01]  /*ae80*/  LDSM.16.MT88.4 R136, [R247+0x900] ;  /* 0x00090000f788783b */ /* 0x000fe20000004200 */
[C---:B------:R-:W-:Y:S02]  /*ae90*/  FMUL.FTZ R62, R180.reuse, R62 ;  /* 0x0000003eb43e7220 */ /* 0x040fe40000410000 */
[C---:B------:R-:W-:Y:S02]  /*aea0*/  FMUL.FTZ R63, R180.reuse, R63 ;  /* 0x0000003fb43f7220 */ /* 0x040fe40000410000 */
[C---:B------:R-:W-:Y:S01]  /*aeb0*/  HMMA.16816.F32.BF16 R44, R184.reuse, R140, R44 ;  /* 0x0000008cb82c723c */ /* 0x040fe2000004182c */
[----:B------:R-:W-:Y:S02]  /*aec0*/  MUFU.EX2 R188, R188 ;  /* 0x000000bc00bc7308 */ /* 0x000fe40000000800 */
[----:B------:R-:W2:Y:S01]  /*aed0*/  LDL.LU R140, [R1+0xc] ;  /* 0x00000c00018c7983 */ /* 0x000ea20000300800 */
[C---:B------:R-:W-:Y:S02]  /*aee0*/  FMUL.FTZ R64, R3.reuse, R64 ;  /* 0x0000004003407220 */ /* 0x040fe40000410000 */
[C---:B------:R-:W-:Y:S02]  /*aef0*/  FMUL.FTZ R65, R3.reuse, R65 ;  /* 0x0000004103417220 */ /* 0x040fe40000410000 */
[C---:B------:R-:W-:Y:S04]  /*af00*/  HMMA.16816.F32.BF16 R48, R184.reuse, R142, R48 ;  /* 0x0000008eb830723c */ /* 0x040fe80000041830 */
        /* <DEDUP_REMOVED lines=67> */
[--C-:B------:R-:W-:Y:S02]  /*b340*/  FFMA.FTZ R148, R163, c[0x0][0x2d0], -R209.reuse ;  /* 0x0000b400a3947a23 */ /* 0x100fe400000108d1 */
[--C-:B------:R-:W-:Y:S02]  /*b350*/  FFMA.FTZ R154, R162, c[0x0][0x2d0], -R209.reuse ;  /* 0x0000b400a29a7a23 */ /* 0x100fe400000108d1 */
[--C-:B------:R-:W-:Y:S02]  /*b360*/  FFMA.FTZ R153, R161, c[0x0][0x2d0], -R190.reuse ;  /* 0x0000b400a1997a23 */ /* 0x100fe400000108be */
[----:B------:R-:W-:Y:S01]  /*b370*/  MUFU.EX2 R148, R148 ;  /* 0x0000009400947308 */ /* 0x000fe20000000800 */
[--C-:B------:R-:W-:Y:S02]  /*b380*/  FFMA.FTZ R152, R160, c[0x0][0x2d0], -R190.reuse ;  /* 0x0000b400a0987a23 */ /* 0x100fe400000108be */
[----:B------:R-:W-:Y:S01]  /*b390*/  FFMA.FTZ R158, R165, c[0x0][0x2d0], -R190 ;  /* 0x0000b400a59e7a23 */ /* 0x000fe200000108be */
[C---:B---3--:R-:W-:Y:S03]  /*b3a0*/  HMMA.16816.F32.BF16 R76, R184.reuse, R132, R76 ;  /* 0x00000084b84c723c */ /* 0x048fe6000004184c */
[--C-:B------:R-:W-:Y:S03]  /*b3b0*/  FFMA.FTZ R160, R169, c[0x0][0x2d0], -R209.reuse ;  /* 0x0000b400a9a07a23 */ /* 0x100fe600000108d1 */
[----:B------:R-:W-:Y:S01]  /*b3c0*/  MUFU.EX2 R154, R154 ;  /* 0x0000009a009a7308 */ /* 0x000fe20000000800 */
[--C-:B------:R-:W-:Y:S01]  /*b3d0*/  FFMA.FTZ R155, R178, c[0x0][0x2d0], -R209.reuse ;  /* 0x0000b400b29b7a23 */ /* 0x100fe200000108d1 */
[C---:B------:R-:W-:Y:S01]  /*b3e0*/  HMMA.16816.F32.BF16 R80, R184.reuse, R134, R80 ;  /* 0x00000086b850723c */ /* 0x040fe20000041850 */
[----:B------:R-:W3:Y:S03]  /*b3f0*/  LDSM.16.MT88.4 R132, [R241+0x6100] ;  /* 0x00610000f184783b */ /* 0x000ee60000004200 */
[--C-:B------:R-:W-:Y:S02]  /*b400*/  FFMA.FTZ R161, R204, c[0x0][0x2d0], -R209.reuse ;  /* 0x0000b400cca17a23 */ /* 0x100fe400000108d1 */
[--C-:B------:R-:W-:Y:S02]  /*b410*/  FFMA.FTZ R162, R207, c[0x0][0x2d0], -R209.reuse ;  /* 0x0000b400cfa27a23 */ /* 0x100fe400000108d1 */
[----:B------:R-:W4:Y:S01]  /*b420*/  MUFU.EX2 R153, R153 ;  /* 0x0000009900997308 */ /* 0x000f220000000800 */
[----:B------:R-:W-:Y:S03]  /*b430*/  FFMA.FTZ R163, R208, c[0x0][0x2d0], -R209 ;  /* 0x0000b400d0a37a23 */ /* 0x000fe600000108d1 */
[C---:B------:R-:W-:Y:S02]  /*b440*/  FMUL.FTZ R124, R3.reuse, R124 ;  /* 0x0000007c037c7220 */ /* 0x040fe40000410000 */
[C---:B------:R-:W-:Y:S02]  /*b450*/  FMUL.FTZ R125, R3.reuse, R125 ;  /* 0x0000007d037d7220 */ /* 0x040fe40000410000 */
[C---:B------:R-:W-:Y:S02]  /*b460*/  FMUL.FTZ R128, R3.reuse, R128 ;  /* 0x0000008003807220 */ /* 0x040fe40000410000 */
[----:B------:R-:W-:Y:S01]  /*b470*/  MUFU.EX2 R152, R152 ;  /* 0x0000009800987308 */ /* 0x000fe20000000800 */
[----:B------:R-:W-:Y:S02]  /*b480*/  FMUL.FTZ R129, R3, R129 ;  /* 0x0000008103817220 */ /* 0x000fe40000410000 */
[C---:B------:R-:W-:Y:S02]  /*b490*/  FMUL.FTZ R126, R180.reuse, R126 ;  /* 0x0000007eb47e7220 */ /* 0x040fe40000410000 */
[C---:B------:R-:W-:Y:S02]  /*b4a0*/  FMUL.FTZ R127, R180.reuse, R127 ;  /* 0x0000007fb47f7220 */ /* 0x040fe40000410000 */
[C---:B------:R-:W-:Y:S02]  /*b4b0*/  FMUL.FTZ R130, R180.reuse, R130 ;  /* 0x00000082b4827220 */ /* 0x040fe40000410000 */
[C---:B------:R-:W-:Y:S01]  /*b4c0*/  FMUL.FTZ R131, R180.reuse, R131 ;  /* 0x00000083b4837220 */ /* 0x040fe20000410000 */
[----:B------:R-:W-:Y:S01]  /*b4d0*/  MUFU.EX2 R158, R158 ;  /* 0x0000009e009e7308 */ /* 0x000fe20000000800 */
[----:B------:R-:W-:Y:S04]  /*b4e0*/  FFMA.FTZ R180, R180, R183, R170 ;  /* 0x000000b7b4b47223 */ /* 0x000fe800000100aa */
[----:B------:R-:W-:Y:S05]  /*b4f0*/  FADD.FTZ R180, R205, R180 ;  /* 0x000000b4cdb47221 */ /* 0x000fea0000010000 */
[----:B------:R-:W-:Y:S01]  /*b500*/  MUFU.EX2 R204, R150 ;  /* 0x0000009600cc7308 */ /* 0x000fe20000000800 */
[C---:B---3--:R-:W-:Y:S09]  /*b510*/  HMMA.16816.F32.BF16 R84, R184.reuse, R132, R84 ;  /* 0x00000084b854723c */ /* 0x048ff20000041854 */
[----:B------:R-:W-:Y:S01]  /*b520*/  MUFU.EX2 R205, R149 ;  /* 0x0000009500cd7308 */ /* 0x000fe20000000800 */
[C---:B------:R-:W-:Y:S01]  /*b530*/  HMMA.16816.F32.BF16 R88, R184.reuse, R134, R88 ;  /* 0x00000086b858723c */ /* 0x040fe20000041858 */
[----:B------:R-:W3:Y:S08]  /*b540*/  LDSM.16.MT88.4 R132, [R240+0x6100] ;  /* 0x00610000f084783b */ /* 0x000ef00000004200 */
[----:B------:R-:W-:Y:S10]  /*b550*/  MUFU.EX2 R160, R160 ;  /* 0x000000a000a07308 */ /* 0x000ff40000000800 */
[----:B------:R-:W-:Y:S10]  /*b560*/  MUFU.EX2 R208, R211 ;  /* 0x000000d300d07308 */ /* 0x000ff40000000800 */
[----:B------:R-:W-:Y:S10]  /*b570*/  MUFU.EX2 R211, R162 ;  /* 0x000000a200d37308 */ /* 0x000ff40000000800 */
[----:B------:R5:W-:Y:S01]  /*b580*/  MUFU.EX2 R207, R155 ;  /* 0x0000009b00cf7308 */ /* 0x000be20000000800 */
[C---:B---3--:R-:W-:Y:S08]  /*b590*/  HMMA.16816.F32.BF16 R92, R184.reuse, R132, R92 ;  /* 0x00000084b85c723c */ /* 0x048ff0000004185c */
[C---:B------:R-:W-:Y:S01]  /*b5a0*/  HMMA.16816.F32.BF16 R96, R184.reuse, R134, R96 ;  /* 0x00000086b860723c */ /* 0x040fe20000041860 */
[----:B------:R-:W3:Y:S03]  /*b5b0*/  LDSM.16.MT88.4 R132, [R247+0x9100] ;  /* 0x00910000f784783b */ /* 0x000ee60000004200 */
[----:B-----5:R-:W-:Y:S02]  /*b5c0*/  FADD.FTZ R155, R200, R180 ;  /* 0x000000b4c89b7221 */ /* 0x020fe40000010000 */
[----:B------:R5:W-:Y:S02]  /*b5d0*/  MUFU.EX2 R200, R213 ;  /* 0x000000d500c87308 */ /* 0x000be40000000800 */
[----:B------:R-:W-:Y:S04]  /*b5e0*/  FADD.FTZ R155, R198, R155 ;  /* 0x0000009bc69b7221 */ /* 0x000fe80000010000 */
[----:B----4-:R-:W-:Y:S04]  /*b5f0*/  FADD.FTZ R155, R153, R155 ;  /* 0x0000009b999b7221 */ /* 0x010fe80000010000 */
[----:B------:R-:W-:Y:S01]  /*b600*/  MUFU.EX2 R198, R214 ;  /* 0x000000d600c67308 */ /* 0x000fe20000000800 */
[----:B--2---:R-:W-:Y:S02]  /*b610*/  FFMA.FTZ R144, R3, R140, R164 ;  /* 0x0000008c03907223 */ /* 0x004fe400000100a4 */
[----:B------:R-:W-:Y:S01]  /*b620*/  LDSM.16.MT88.4 R140, [R242+0x900] ;  /* 0x00090000f28c783b */ /* 0x000fe20000004200 */
[----:B------:R-:W-:Y:S02]  /*b630*/  FFMA.FTZ R164, R210, c[0x0][0x2d0], -R209 ;  /* 0x0000b400d2a47a23 */ /* 0x000fe400000108d1 */
[----:B------:R-:W-:Y:S01]  /*b640*/  FADD.FTZ R151, R179, R144 ;  /* 0x00000090b3977221 */ /* 0x000fe20000010000 */
[C---:B---3--:R-:W-:Y:S03]  /*b650*/  HMMA.16816.F32.BF16 R100, R184.reuse, R132, R100 ;  /* 0x00000084b864723c */ /* 0x048fe60000041864 */
[----:B------:R-:W-:Y:S01]  /*b660*/  MUFU.EX2 R210, R164 ;  /* 0x000000a400d27308 */ /* 0x000fe20000000800 */
[----:B------:R-:W-:Y:S01]  /*b670*/  LDSM.16.MT88.4 R144, [R241+0x1100] ;  /* 0x00110000f190783b */ /* 0x000fe20000004200 */
[--C-:B------:R-:W-:Y:S02]  /*b680*/  FFMA.FTZ R3, R171, c[0x0][0x2d0], -R190.reuse ;  /* 0x0000b400ab037a23 */ /* 0x100fe400000108be */
[----:B------:R-:W-:Y:S01]  /*b690*/  FADD.FTZ R151, R206, R151 ;  /* 0x00000097ce977221 */ /* 0x000fe20000010000 */
[C---:B------:R-:W-:Y:S04]  /*b6a0*/  HMMA.16816.F32.BF16 R104, R184.reuse, R134, R104 ;  /* 0x00000086b868723c */ /* 0x040fe80000041868 */
[----:B------:R-:W2:Y:S01]  /*b6b0*/  LDSM.16.MT88.4 R132, [R242+0x9100] ;  /* 0x00910000f284783b */ /* 0x000ea20000004200 */
[----:B------:R-:W-:Y:S01]  /*b6c0*/  FADD.FTZ R151, R201, R151 ;  /* 0x00000097c9977221 */ /* 0x000fe20000010000 */
[----:B------:R-:W-:Y:S01]  /*b6d0*/  MUFU.EX2 R3, R3 ;  /* 0x0000000300037308 */ /* 0x000fe20000000800 */
[--C-:B-----5:R-:W-:Y:S02]  /*b6e0*/  FFMA.FTZ R213, R182, c[0x0][0x2d0], -R190.reuse ;  /* 0x0000b400b6d57a23 */ /* 0x120fe400000108be */
[----:B------:R-:W-:Y:S04]  /*b6f0*/  FADD.FTZ R165, R148, R151 ;  /* 0x0000009794a57221 */ /* 0x000fe80000010000 */
[----:B------:R-:W-:Y:S03]  /*b700*/  FADD.FTZ R165, R154, R165 ;  /* 0x000000a59aa57221 */ /* 0x000fe60000010000 */
[----:B------:R-:W-:Y:S10]  /*b710*/  MUFU.EX2 R201, R212 ;  /* 0x000000d400c97308 */ /* 0x000ff40000000800 */
[----:B------:R-:W3:Y:S10]  /*b720*/  MUFU.EX2 R212, R161 ;  /* 0x000000a100d47308 */ /* 0x000ef40000000800 */
[----:B------:R-:W-:Y:S01]  /*b730*/  MUFU.EX2 R206, R215 ;  /* 0x000000d700ce7308 */ /* 0x000fe20000000800 */
[C---:B--2---:R-:W-:Y:S09]  /*b740*/  HMMA.16816.F32.BF16 R108, R184.reuse, R132, R108 ;  /* 0x00000084b86c723c */ /* 0x044ff2000004186c */
[----:B------:R-:W-:Y:S03]  /*b750*/  MUFU.EX2 R213, R213 ;  /* 0x000000d500d57308 */ /* 0x000fe60000000800 */
[----:B---3--:R-:W-:Y:S01]  /*b760*/  F2FP.BF16.PACK_AB R182, R212, R211 ;  /* 0x000000d3d4b6723e */ /* 0x008fe200000010ff */
        /* <DEDUP_REMOVED lines=8> */
[----:B------:R-:W-:Y:S03]  /*b7f0*/  LDSM.16.MT88.4 R148, [R241+0x1900] ;  /* 0x00190000f194783b */ /* 0x000fe60000004200 */
[----:B------:R-:W-:Y:S03]  /*b800*/  F2FP.BF16.PACK_AB R133, R152, R153 ;  /* 0x000000999885723e */ /* 0x000fe600000010ff */
[----:B------:R-:W-:Y:S01]  /*b810*/  F2FP.BF16.PACK_AB R134, R157, R156 ;  /* 0x0000009c9d86723e */ /* 0x000fe200000010ff */
[----:B------:R-:W-:Y:S01]  /*b820*/  FFMA.FTZ R184, R174, c[0x0][0x2d0], -R190 ;  /* 0x0000b400aeb87a23 */ /* 0x000fe200000108be */
[----:B------:R-:W-:Y:S03]  /*b830*/  F2FP.BF16.PACK_AB R135, R3, R158 ;  /* 0x0000009e0387723e */ /* 0x000fe600000010ff */
[--C-:B------:R-:W-:Y:S02]  /*b840*/  FFMA.FTZ R185, R173, c[0x0][0x2d0], -R209.reuse ;  /* 0x0000b400adb97a23 */ /* 0x100fe400000108d1 */
[----:B------:R-:W-:Y:S01]  /*b850*/  FFMA.FTZ R187, R172, c[0x0][0x2d0], -R209 ;  /* 0x0000b400acbb7a23 */ /* 0x000fe200000108d1 */
[----:B------:R-:W-:Y:S01]  /*b860*/  MUFU.EX2 R184, R184 ;  /* 0x000000b800b87308 */ /* 0x000fe20000000800 */
[C---:B------:R-:W-:Y:S01]  /*b870*/  HMMA.16816.F32.BF16 R4, R132.reuse, R136, R4 ;  /* 0x000000888404723c */ /* 0x040fe20000041804 */
[----:B------:R-:W-:Y:S04]  /*b880*/  LDSM.16.MT88.4 R172, [R247+0x2900] ;  /* 0x00290000f7ac783b */ /* 0x000fe80000004200 */
[----:B------:R-:W-:Y:S02]  /*b890*/  FADD.FTZ R156, R156, R165 ;  /* 0x000000a59c9c7221 */ /* 0x000fe40000010000 */
[----:B------:R-:W-:Y:S01]  /*b8a0*/  FFMA.FTZ R186, R168, c[0x0][0x2d0], -R209 ;  /* 0x0000b400a8ba7a23 */ /* 0x000fe200000108d1 */
[C---:B------:R-:W-:Y:S01]  /*b8b0*/  HMMA.16816.F32.BF16 R8, R132.reuse, R138, R8 ;  /* 0x0000008a8408723c */ /* 0x040fe20000041808 */
[----:B------:R-:W2:Y:S01]  /*b8c0*/  LDSM.16.MT88.4 R136, [R241+0x900] ;  /* 0x00090000f188783b */ /* 0x000ea20000004200 */
[----:B------:R-:W3:Y:S02]  /*b8d0*/  MUFU.EX2 R209, R163 ;  /* 0x000000a300d17308 */ /* 0x000ee40000000800 */
[----:B------:R-:W-:Y:S02]  /*b8e0*/  FADD.FTZ R168, R152, R155 ;  /* 0x0000009b98a87221 */ /* 0x000fe40000010000 */
[----:B------:R-:W-:Y:S02]  /*b8f0*/  FADD.FTZ R156, R157, R156 ;  /* 0x0000009c9d9c7221 */ /* 0x000fe40000010000 */
[C---:B------:R-:W-:Y:S01]  /*b900*/  HMMA.16816.F32.BF16 R12, R132.reuse, R140, R12 ;  /* 0x0000008c840c723c */ /* 0x040fe2000004180c */
[----:B------:R-:W-:Y:S03]  /*b910*/  LDSM.16.MT88.4 R152, [R240+0x2100] ;  /* 0x00210000f098783b */ /* 0x000fe60000004200 */
[----:B------:R-:W-:Y:S01]  /*b920*/  FADD.FTZ R168, R158, R168 ;  /* 0x000000a89ea87221 */ /* 0x000fe20000010000 */
[----:B------:R-:W4:Y:S01]  /*b930*/  MUFU.EX2 R186, R186 ;  /* 0x000000ba00ba7308 */ /* 0x000f220000000800 */
[----:B------:R-:W-:Y:S01]  /*b940*/  FFMA.FTZ R190, R181, c[0x0][0x2d0], -R190 ;  /* 0x0000b400b5be7a23 */ /* 0x000fe200000108be */
[----:B------:R-:W-:Y:S01]  /*b950*/  F2FP.BF16.PACK_AB R181, R188, R189 ;  /* 0x000000bdbcb5723e */ /* 0x000fe200000010ff */
[C---:B------:R-:W-:Y:S01]  /*b960*/  HMMA.16816.F32.BF16 R16, R132.reuse, R142, R16 ;  /* 0x0000008e8410723c */ /* 0x040fe20000041810 */
[----:B------:R-:W5:Y:S03]  /*b970*/  LDSM.16.MT88.4 R140, [R240+0x900] ;  /* 0x00090000f08c783b */ /* 0x000f660000004200 */
[----:B------:R-:W-:Y:S02]  /*b980*/  FADD.FTZ R168, R3, R168 ;  /* 0x000000a803a87221 */ /* 0x000fe40000010000 */
[----:B------:R-:W-:Y:S01]  /*b990*/  FADD.FTZ R3, R160, R156 ;  /* 0x0000009ca0037221 */ /* 0x000fe20000010000 */
[----:B------:R-:W-:Y:S01]  /*b9a0*/  MUFU.EX2 R185, R185 ;  /* 0x000000b900b97308 */ /* 0x000fe20000000800 */
[----:B------:R-:W-:Y:S01]  /*b9b0*/  FADD.FTZ R214, R159, R168 ;  /* 0x000000a89fd67221 */ /* 0x000fe20000010000 */
[----:B------:R-:W-:Y:S03]  /*b9c0*/  LDSM.16.MT88.4 R164, [R242+0x2900] ;  /* 0x00290000f2a4783b */ /* 0x000fe60000004200 */
[----:B---3--:R-:W-:Y:S01]  /*b9d0*/  F2FP.BF16.PACK_AB R180, R209, R210 ;  /* 0x000000d2d1b4723e */ /* 0x008fe200000010ff */
[----:B------:R-:W-:Y:S04]  /*b9e0*/  FADD.FTZ R214, R184, R214 ;  /* 0x000000d6b8d67221 */ /* 0x000fe80000010000 */
[----:B------:R-:W-:Y:S01]  /*b9f0*/  MUFU.EX2 R187, R187 ;  /* 0x000000bb00bb7308 */ /* 0x000fe20000000800 */
[----:B------:R-:W-:Y:S02]  /*ba00*/  FADD.FTZ R214, R195, R214 ;  /* 0x000000d6c3d67221 */ /* 0x000fe40000010000 */
[----:B----4-:R-:W-:Y:S01]  /*ba10*/  FADD.FTZ R3, R186, R3 ;  /* 0x00000003ba037221 */ /* 0x010fe20000010000 */
[C---:B--2---:R-:W-:Y:S06]  /*ba20*/  HMMA.16816.F32.BF16 R20, R132.reuse, R136, R20 ;  /* 0x000000888414723c */ /* 0x044fec0000041814 */
[----:B------:R-:W2:Y:S02]  /*ba30*/  MUFU.EX2 R190, R190 ;  /* 0x000000be00be7308 */ /* 0x000ea40000000800 */
[C---:B------:R-:W-:Y:S01]  /*ba40*/  HMMA.16816.F32.BF16 R24, R132.reuse, R138, R24 ;  /* 0x0000008a8418723c */ /* 0x040fe20000041818 */
[----:B------:R-:W3:Y:S07]  /*ba50*/  LDSM.16.MT88.4 R136, [R247+0x3900] ;  /* 0x00390000f788783b */ /* 0x000eee0000004200 */
[C---:B-----5:R-:W-:Y:S08]  /*ba60*/  HMMA.16816.F32.BF16 R28, R132.reuse, R140, R28 ;  /* 0x0000008c841c723c */ /* 0x060ff0000004181c */
[C---:B------:R-:W-:Y:S01]  /*ba70*/  HMMA.16816.F32.BF16 R32, R132.reuse, R142, R32 ;  /* 0x0000008e8420723c */ /* 0x040fe20000041820 */
[----:B------:R-:W4:Y:S03]  /*ba80*/  LDSM.16.MT88.4 R140, [R242+0x3900] ;  /* 0x00390000f28c783b */ /* 0x000f260000004200 */
[----:B--2---:R-:W-:Y:S04]  /*ba90*/  F2FP.BF16.PACK_AB R183, R190, R213 ;  /* 0x000000d5beb7723e */ /* 0x004fe800000010ff */
[C---:B---3--:R-:W-:Y:S08]  /*baa0*/  HMMA.16816.F32.BF16 R36, R132.reuse, R136, R36 ;  /* 0x000000888424723c */ /* 0x048ff00000041824 */
[C---:B------:R-:W-:Y:S01]  /*bab0*/  HMMA.16816.F32.BF16 R40, R132.reuse, R138, R40 ;  /* 0x0000008a8428723c */ /* 0x040fe20000041828 */
[----:B------:R-:W2:Y:S07]  /*bac0*/  LDSM.16.MT88.4 R136, [R241+0x3900] ;  /* 0x00390000f188783b */ /* 0x000eae0000004200 */
[C---:B----4-:R-:W-:Y:S08]  /*bad0*/  HMMA.16816.F32.BF16 R44, R132.reuse, R140, R44 ;  /* 0x0000008c842c723c */ /* 0x050ff0000004182c */
[C---:B------:R-:W-:Y:S01]  /*bae0*/  HMMA.16816.F32.BF16 R48, R132.reuse, R142, R48 ;  /* 0x0000008e8430723c */ /* 0x040fe20000041830 */
[----:B------:R-:W3:Y:S07]  /*baf0*/  LDSM.16.MT88.4 R140, [R240+0x3900] ;  /* 0x00390000f08c783b */ /* 0x000eee0000004200 */
[C---:B--2---:R-:W-:Y:S08]  /*bb00*/  HMMA.16816.F32.BF16 R52, R132.reuse, R136, R52 ;  /* 0x000000888434723c */ /* 0x044ff00000041834 */
[C---:B------:R-:W-:Y:S01]  /*bb10*/  HMMA.16816.F32.BF16 R56, R132.reuse, R138, R56 ;  /* 0x0000008a8438723c */ /* 0x040fe20000041838 */
[----:B------:R-:W2:Y:S07]  /*bb20*/  LDSM.16.MT88.4 R136, [R247+0x6900] ;  /* 0x00690000f788783b */ /* 0x000eae0000004200 */
[C---:B---3--:R-:W-:Y:S08]  /*bb30*/  HMMA.16816.F32.BF16 R60, R132.reuse, R140, R60 ;  /* 0x0000008c843c723c */ /* 0x048ff0000004183c */
        /* <DEDUP_REMOVED lines=24> */
[----:B------:R-:W-:Y:S01]  /*bcc0*/  HMMA.16816.F32.BF16 R128, R132, R142, R128 ;  /* 0x0000008e8480723c */ /* 0x000fe20000041880 */
[----:B------:R-:W3:Y:S06]  /*bcd0*/  LDSM.16.MT88.4 R140, [R242+0x1100] ;  /* 0x00110000f28c783b */ /* 0x000eec0000004200 */
[----:B------:R-:W-:Y:S02]  /*bce0*/  F2FP.BF16.PACK_AB R133, R184, R159 ;  /* 0x0000009fb885723e */ /* 0x000fe400000010ff */
[----:B------:R-:W-:Y:S01]  /*bcf0*/  F2FP.BF16.PACK_AB R132, R186, R160 ;  /* 0x000000a0ba84723e */ /* 0x000fe200000010ff */
[----:B------:R-:W-:Y:S02]  /*bd00*/  LDSM.16.MT88.4 R156, [R241+0x2900] ;  /* 0x00290000f19c783b */ /* 0x000fe40000004200 */
[----:B------:R-:W-:Y:S01]  /*bd10*/  F2FP.BF16.PACK_AB R134, R187, R185 ;  /* 0x000000b9bb86723e */ /* 0x000fe200000010ff */
[----:B------:R-:W-:Y:S01]  /*bd20*/  FADD.FTZ R185, R185, R3 ;  /* 0x00000003b9b97221 */ /* 0x000fe20000010000 */
[C---:B------:R-:W-:Y:S01]  /*bd30*/  F2FP.BF16.PACK_AB R135, R196.reuse, R195 ;  /* 0x000000c3c487723e */ /* 0x040fe200000010ff */
[----:B------:R-:W-:Y:S02]  /*bd40*/  FADD.FTZ R196, R196, R214 ;  /* 0x000000d6c4c47221 */ /* 0x000fe40000010000 */
[----:B------:R-:W-:Y:S02]  /*bd50*/  FADD.FTZ R185, R187, R185 ;  /* 0x000000b9bbb97221 */ /* 0x000fe40000010000 */
[----:B------:R-:W-:Y:S02]  /*bd60*/  FADD.FTZ R196, R203, R196 ;  /* 0x000000c4cbc47221 */ /* 0x000fe40000010000 */
        /* <DEDUP_REMOVED lines=48> */
[----:B------:R-:W-:Y:S01]  /*c070*/  F2FP.BF16.PACK_AB R132, R204, R207 ;  /* 0x000000cfcc84723e */ /* 0x000fe200000010ff */
[----:B------:R-:W-:Y:S01]  /*c080*/  FADD.FTZ R207, R207, R185 ;  /* 0x000000b9cfcf7221 */ /* 0x000fe20000010000 */
[----:B------:R-:W-:Y:S03]  /*c090*/  F2FP.BF16.PACK_AB R133, R202, R203 ;  /* 0x000000cbca85723e */ /* 0x000fe600000010ff */
[----:B------:R-:W-:Y:S01]  /*c0a0*/  F2FP.BF16.PACK_AB R134, R206, R205 ;  /* 0x000000cdce86723e */ /* 0x000fe200000010ff */
[----:B------:R-:W-:Y:S01]  /*c0b0*/  FADD.FTZ R207, R204, R207 ;  /* 0x000000cfcccf7221 */ /* 0x000fe20000010000 */
[----:B------:R-:W-:Y:S01]  /*c0c0*/  F2FP.BF16.PACK_AB R135, R197, R199 ;  /* 0x000000c7c587723e */ /* 0x000fe200000010ff */
[----:B------:R-:W-:Y:S02]  /*c0d0*/  FADD.FTZ R202, R202, R196 ;  /* 0x000000c4caca7221 */ /* 0x000fe40000010000 */
[----:B------:R-:W-:Y:S02]  /*c0e0*/  FADD.FTZ R205, R205, R207 ;  /* 0x000000cfcdcd7221 */ /* 0x000fe40000010000 */
[----:B------:R-:W-:Y:S02]  /*c0f0*/  FADD.FTZ R202, R199, R202 ;  /* 0x000000cac7ca7221 */ /* 0x000fe40000010000 */
[C---:B---3--:R-:W-:Y:S03]  /*c100*/  HMMA.16816.F32.BF16 R4, R132.reuse, R140, R4 ;  /* 0x0000008c8404723c */ /* 0x048fe60000041804 */
[----:B------:R-:W-:Y:S02]  /*c110*/  FADD.FTZ R205, R206, R205 ;  /* 0x000000cdcecd7221 */ /* 0x000fe40000010000 */
[----:B------:R-:W-:Y:S03]  /*c120*/  FADD.FTZ R197, R197, R202 ;  /* 0x000000cac5c57221 */ /* 0x000fe60000010000 */
[C---:B------:R-:W-:Y:S01]  /*c130*/  HMMA.16816.F32.BF16 R8, R132.reuse, R142, R8 ;  /* 0x0000008e8408723c */ /* 0x040fe20000041808 */
[----:B------:R-:W3:Y:S03]  /*c140*/  LDSM.16.MT88.4 R140, [R247+0x4900] ;  /* 0x00490000f78c783b */ /* 0x000ee60000004200 */
[----:B------:R-:W-:Y:S04]  /*c150*/  FADD.FTZ R197, R194, R197 ;  /* 0x000000c5c2c57221 */ /* 0x000fe80000010000 */
[C---:B----4-:R-:W-:Y:S08]  /*c160*/  HMMA.16816.F32.BF16 R12, R132.reuse, R144, R12 ;  /* 0x00000090840c723c */ /* 0x050ff0000004180c */
[C---:B------:R-:W-:Y:S01]  /*c170*/  HMMA.16816.F32.BF16 R16, R132.reuse, R146, R16 ;  /* 0x000000928410723c */ /* 0x040fe20000041810 */
[----:B------:R-:W4:Y:S07]  /*c180*/  LDSM.16.MT88.4 R144, [R242+0x4900] ;  /* 0x00490000f290783b */ /* 0x000f2e0000004200 */
[C---:B------:R-:W-:Y:S08]  /*c190*/  HMMA.16816.F32.BF16 R20, R132.reuse, R148, R20 ;  /* 0x000000948414723c */ /* 0x040ff00000041814 */
[C---:B------:R-:W-:Y:S01]  /*c1a0*/  HMMA.16816.F32.BF16 R24, R132.reuse, R150, R24 ;  /* 0x000000968418723c */ /* 0x040fe20000041818 */
[----:B------:R-:W5:Y:S07]  /*c1b0*/  LDSM.16.MT88.4 R148, [R241+0x4900] ;  /* 0x00490000f194783b */ /* 0x000f6e0000004200 */
        /* <DEDUP_REMOVED lines=9> */
[C---:B-----5:R-:W-:Y:S08]  /*c250*/  HMMA.16816.F32.BF16 R52, R132.reuse, R148, R52 ;  /* 0x000000948434723c */ /* 0x060ff00000041834 */
[C---:B------:R-:W-:Y:S01]  /*c260*/  HMMA.16816.F32.BF16 R56, R132.reuse, R150, R56 ;  /* 0x000000968438723c */ /* 0x040fe20000041838 */
[----:B------:R-:W-:Y:S07]  /*c270*/  LDSM.16.MT88.4 R148, [R240+0x7900] ;  /* 0x00790000f094783b */ /* 0x000fee0000004200 */
        /* <DEDUP_REMOVED lines=15> */
[C---:B---3--:R-:W-:Y:S08]  /*c370*/  HMMA.16816.F32.BF16 R100, R132.reuse, R140, R100 ;  /* 0x0000008c8464723c */ /* 0x048ff00000041864 */
[C---:B------:R-:W-:Y:S01]  /*c380*/  HMMA.16816.F32.BF16 R104, R132.reuse, R142, R104 ;  /* 0x0000008e8468723c */ /* 0x040fe20000041868 */
[----:B------:R-:W-:Y:S07]  /*c390*/  LDSM.16.MT88.4 R140, [R242+0x2100] ;  /* 0x00210000f28c783b */ /* 0x000fee0000004200 */
[C---:B--2---:R-:W-:Y:S08]  /*c3a0*/  HMMA.16816.F32.BF16 R108, R132.reuse, R136, R108 ;  /* 0x00000088846c723c */ /* 0x044ff0000004186c */
[C---:B------:R-:W-:Y:S01]  /*c3b0*/  HMMA.16816.F32.BF16 R112, R132.reuse, R138, R112 ;  /* 0x0000008a8470723c */ /* 0x040fe20000041870 */
[----:B------:R-:W2:Y:S07]  /*c3c0*/  LDSM.16.MT88.4 R136, [R247+0x2100] ;  /* 0x00210000f788783b */ /* 0x000eae0000004200 */
[C---:B------:R-:W-:Y:S08]  /*c3d0*/  HMMA.16816.F32.BF16 R116, R132.reuse, R144, R116 ;  /* 0x000000908474723c */ /* 0x040ff00000041874 */
[C---:B------:R-:W-:Y:S01]  /*c3e0*/  HMMA.16816.F32.BF16 R120, R132.reuse, R146, R120 ;  /* 0x000000928478723c */ /* 0x040fe20000041878 */
[----:B------:R-:W3:Y:S07]  /*c3f0*/  LDSM.16.MT88.4 R144, [R241+0x2100] ;  /* 0x00210000f190783b */ /* 0x000eee0000004200 */
[C---:B----4-:R-:W-:Y:S08]  /*c400*/  HMMA.16816.F32.BF16 R124, R132.reuse, R148, R124 ;  /* 0x00000094847c723c */ /* 0x050ff0000004187c */
[----:B------:R-:W-:Y:S01]  /*c410*/  HMMA.16816.F32.BF16 R128, R132, R150, R128 ;  /* 0x000000968480723c */ /* 0x000fe20000041880 */
[----:B------:R-:W-:Y:S06]  /*c420*/  LDSM.16.MT88.4 R148, [R242+0x5100] ;  /* 0x00510000f294783b */ /* 0x000fec0000004200 */
        /* <DEDUP_REMOVED lines=9> */
[C---:B--2---:R-:W-:Y:S03]  /*c4c0*/  HMMA.16816.F32.BF16 R4, R132.reuse, R136, R4 ;  /* 0x000000888404723c */ /* 0x044fe60000041804 */
[----:B------:R-:W-:Y:S02]  /*c4d0*/  FADD.FTZ R201, R208, R201 ;  /* 0x000000c9d0c97221 */ /* 0x000fe40000010000 */
[----:B------:R-:W-:Y:S02]  /*c4e0*/  FADD.FTZ R191, R191, R193 ;  /* 0x000000c1bfbf7221 */ /* 0x000fe40000010000 */
[----:B------:R-:W-:Y:S01]  /*c4f0*/  FADD.FTZ R210, R210, R201 ;  /* 0x000000c9d2d27221 */ /* 0x000fe20000010000 */
[C---:B------:R-:W-:Y:S01]  /*c500*/  HMMA.16816.F32.BF16 R8, R132.reuse, R138, R8 ;  /* 0x0000008a8408723c */ /* 0x040fe20000041808 */
[----:B------:R-:W2:Y:S03]  /*c510*/  LDSM.16.MT88.4 R136, [R247+0x5100] ;  /* 0x00510000f788783b */ /* 0x000ea60000004200 */
        /* <DEDUP_REMOVED lines=9> */
[C---:B---3--:R-:W-:Y:S01]  /*c5b0*/  HMMA.16816.F32.BF16 R20, R132.reuse, R144, R20 ;  /* 0x000000908414723c */ /* 0x048fe20000041814 */
[----:B------:R3:W-:Y:S07]  /*c5c0*/  STL [R1+0xc], R3 ;  /* 0x00000c0301007387 */ /* 0x0007ee0000100800 */
[C---:B------:R-:W-:Y:S01]  /*c5d0*/  HMMA.16816.F32.BF16 R24, R132.reuse, R146, R24 ;  /* 0x000000928418723c */ /* 0x040fe20000041818 */
[----:B------:R-:W5:Y:S07]  /*c5e0*/  LDSM.16.MT88.4 R144, [R240+0x5100] ;  /* 0x00510000f090783b */ /* 0x000f6e0000004200 */
[C---:B------:R-:W-:Y:S08]  /*c5f0*/  HMMA.16816.F32.BF16 R28, R132.reuse, R152, R28 ;  /* 0x00000098841c723c */ /* 0x040ff0000004181c */
[C---:B------:R-:W-:Y:S01]  /*c600*/  HMMA.16816.F32.BF16 R32, R132.reuse, R154, R32 ;  /* 0x0000009a8420723c */ /* 0x040fe20000041820 */
[----:B------:R-:W-:Y:S03]  /*c610*/  LDSM.16.MT88.4 R152, [R242+0x8100] ;  /* 0x00810000f298783b */ /* 0x000fe60000004200 */
[----:B---3--:R-:W-:Y:S04]  /*c620*/  MOV R3, R0 ;  /* 0x0000000000037202 */ /* 0x008fe80000000f00 */
[C---:B--2---:R-:W-:Y:S08]  /*c630*/  HMMA.16816.F32.BF16 R36, R132.reuse, R136, R36 ;  /* 0x000000888424723c */ /* 0x044ff00000041824 */
        /* <DEDUP_REMOVED lines=14> */
[C---:B------:R-:W-:Y:S08]  /*c720*/  HMMA.16816.F32.BF16 R76, R132.reuse, R152, R76 ;  /* 0x00000098844c723c */ /* 0x040ff0000004184c */
[C---:B------:R-:W-:Y:S01]  /*c730*/  HMMA.16816.F32.BF16 R80, R132.reuse, R154, R80 ;  /* 0x0000009a8450723c */ /* 0x040fe20000041850 */
[----:B------:R-:W5:Y:S07]  /*c740*/  LDSM.16.MT88.4 R152, [R241+0xb100] ;  /* 0x00b10000f198783b */ /* 0x000f6e0000004200 */
[C---:B---3--:R-:W-:Y:S08]  /*c750*/  HMMA.16816.F32.BF16 R84, R132.reuse, R148, R84 ;  /* 0x000000948454723c */ /* 0x048ff00000041854 */
[C---:B------:R-:W-:Y:S01]  /*c760*/  HMMA.16816.F32.BF16 R88, R132.reuse, R150, R88 ;  /* 0x000000968458723c */ /* 0x040fe20000041858 */
[----:B------:R-:W3:Y:S07]  /*c770*/  LDSM.16.MT88.4 R148, [R240+0xb100] ;  /* 0x00b10000f094783b */ /* 0x000eee0000004200 */
[C---:B----4-:R-:W-:Y:S08]  /*c780*/  HMMA.16816.F32.BF16 R92, R132.reuse, R140, R92 ;  /* 0x0000008c845c723c */ /* 0x050ff0000004185c */
[C---:B------:R-:W-:Y:S01]  /*c790*/  HMMA.16816.F32.BF16 R96, R132.reuse, R142, R96 ;  /* 0x0000008e8460723c */ /* 0x040fe20000041860 */
[----:B------:R-:W-:Y:S07]  /*c7a0*/  LDSM.16.MT88.4 R140, [R247+0x5900] ;  /* 0x00590000f78c783b */ /* 0x000fee0000004200 */
[C---:B--2---:R-:W-:Y:S08]  /*c7b0*/  HMMA.16816.F32.BF16 R100, R132.reuse, R136, R100 ;  /* 0x000000888464723c */ /* 0x044ff00000041864 */
[C---:B------:R-:W-:Y:S08]  /*c7c0*/  HMMA.16816.F32.BF16 R104, R132.reuse, R138, R104 ;  /* 0x0000008a8468723c */ /* 0x040ff00000041868 */
[C---:B------:R-:W-:Y:S08]  /*c7d0*/  HMMA.16816.F32.BF16 R108, R132.reuse, R144, R108 ;  /* 0x00000090846c723c */ /* 0x040ff0000004186c */
[C---:B------:R-:W-:Y:S08]  /*c7e0*/  HMMA.16816.F32.BF16 R112, R132.reuse, R146, R112 ;  /* 0x000000928470723c */ /* 0x040ff00000041870 */
[C---:B-----5:R-:W-:Y:S08]  /*c7f0*/  HMMA.16816.F32.BF16 R116, R132.reuse, R152, R116 ;  /* 0x000000988474723c */ /* 0x060ff00000041874 */
        /* <DEDUP_REMOVED lines=15> */
[----:B------:R-:W1:Y:S07]  /*c8f0*/  LDSM.16.MT88.4 R20, [R241+0x8900] ;  /* 0x00890000f114783b */ /* 0x000e6e0000004200 */
[C---:B--2---:R-:W-:Y:S01]  /*c900*/  HMMA.16816.F32.BF16 R152, R180.reuse, R148, R28 ;  /* 0x00000094b498723c */ /* 0x044fe2000004181c */
[----:B------:R-:W2:Y:S07]  /*c910*/  LDSM.16.MT88.4 R24, [R240+0x8900] ;  /* 0x00890000f018783b */ /* 0x000eae0000004200 */
[C---:B------:R-:W-:Y:S08]  /*c920*/  HMMA.16816.F32.BF16 R148, R180.reuse, R150, R32 ;  /* 0x00000096b494723c */ /* 0x040ff00000041820 */
[C---:B------:R-:W-:Y:S08]  /*c930*/  HMMA.16816.F32.BF16 R144, R180.reuse, R140, R36 ;  /* 0x0000008cb490723c */ /* 0x040ff00000041824 */
[C---:B------:R-:W-:Y:S08]  /*c940*/  HMMA.16816.F32.BF16 R140, R180.reuse, R142, R40 ;  /* 0x0000008eb48c723c */ /* 0x040ff00000041828 */
[C---:B---3--:R-:W-:Y:S08]  /*c950*/  HMMA.16816.F32.BF16 R136, R180.reuse, R132, R44 ;  /* 0x00000084b488723c */ /* 0x048ff0000004182c */
[C---:B------:R-:W-:Y:S08]  /*c960*/  HMMA.16816.F32.BF16 R132, R180.reuse, R134, R48 ;  /* 0x00000086b484723c */ /* 0x040ff00000041830 */
[C---:B----4-:R-:W-:Y:S08]  /*c970*/  HMMA.16816.F32.BF16 R52, R180.reuse, R4, R52 ;  /* 0x00000004b434723c */ /* 0x050ff00000041834 */
[C---:B------:R-:W-:Y:S01]  /*c980*/  HMMA.16816.F32.BF16 R56, R180.reuse, R6, R56 ;  /* 0x00000006b438723c */ /* 0x040fe20000041838 */
[----:B------:R-:W3:Y:S07]  /*c990*/  LDSM.16.MT88.4 R4, [R247+0xb900] ;  /* 0x00b90000f704783b */ /* 0x000eee0000004200 */
[C---:B-----5:R-:W-:Y:S08]  /*c9a0*/  HMMA.16816.F32.BF16 R60, R180.reuse, R8, R60 ;  /* 0x00000008b43c723c */ /* 0x060ff0000004183c */
        /* <DEDUP_REMOVED lines=9> */
[C---:B--2---:R-:W-:Y:S08]  /*ca40*/  HMMA.16816.F32.BF16 R92, R180.reuse, R24, R92 ;  /* 0x00000018b45c723c */ /* 0x044ff0000004185c */
[C---:B------:R-:W-:Y:S08]  /*ca50*/  HMMA.16816.F32.BF16 R96, R180.reuse, R26, R96 ;  /* 0x0000001ab460723c */ /* 0x040ff00000041860 */
[C---:B---3--:R-:W-:Y:S08]  /*ca60*/  HMMA.16816.F32.BF16 R100, R180.reuse, R4, R100 ;  /* 0x00000004b464723c */ /* 0x048ff00000041864 */
[C---:B------:R-:W-:Y:S01]  /*ca70*/  HMMA.16816.F32.BF16 R104, R180.reuse, R6, R104 ;  /* 0x00000006b468723c */ /* 0x040fe20000041868 */
[----:B------:R-:W2:Y:S07]  /*ca80*/  LDSM.16.MT88.4 R4, [R240+0xb900] ;  /* 0x00b90000f004783b */ /* 0x000eae0000004200 */
[C---:B----4-:R-:W-:Y:S08]  /*ca90*/  HMMA.16816.F32.BF16 R108, R180.reuse, R8, R108 ;  /* 0x00000008b46c723c */ /* 0x050ff0000004186c */
[C---:B------:R-:W-:Y:S08]  /*caa0*/  HMMA.16816.F32.BF16 R112, R180.reuse, R10, R112 ;  /* 0x0000000ab470723c */ /* 0x040ff00000041870 */
[C---:B-1----:R-:W-:Y:S08]  /*cab0*/  HMMA.16816.F32.BF16 R116, R180.reuse, R12, R116 ;  /* 0x0000000cb474723c */ /* 0x042ff00000041874 */
[C---:B------:R-:W-:Y:S08]  /*cac0*/  HMMA.16816.F32.BF16 R120, R180.reuse, R14, R120 ;  /* 0x0000000eb478723c */ /* 0x040ff00000041878 */
[C---:B--2---:R-:W-:Y:S08]  /*cad0*/  HMMA.16816.F32.BF16 R124, R180.reuse, R4, R124 ;  /* 0x00000004b47c723c */ /* 0x044ff0000004187c */
[----:B------:R-:W-:Y:S07]  /*cae0*/  HMMA.16816.F32.BF16 R128, R180, R6, R128 ;  /* 0x00000006b480723c */ /* 0x000fee0000041880 */
[----:B------:R-:W-:Y:S01]  /*caf0*/  MOV R180, R2 ;  /* 0x0000000200b47202 */ /* 0x000fe20000000f00 */
[----:B------:R-:W-:Y:S01]  /*cb00*/  FADD.FTZ R183, R190, R191 ;  /* 0x000000bfbeb77221 */ /* 0x000fe20000010000 */
[----:B------:R-:W-:-:S05]  /*cb10*/  @P0 BRA `(.L_x_1580) ;  /* 0xffffa99000000947 */ /* 0x000fca000383ffff */
.L_x_1577:
[----:B------:R-:W-:-:S13]  /*cb20*/  ISETP.LE.AND P0, PT, RZ, UR6, PT ;  /* 0x00000006ff007c0c */ /* 0x000fda000bf03270 */
[----:B------:R-:W-:Y:S05]  /*cb30*/  @!P0 BRA `(.L_x_1581) ;  /* 0x0000525000008947 */ /* 0x000fea0003800000 */
[----:B------:R-:W2:Y:S01]  /*cb40*/  LDL.LU R5, [R1+0x1c] ;  /* 0x00001c0001057983 */ /* 0x000ea20000300800 */
[----:B------:R-:W-:Y:S02]  /*cb50*/  IMAD.MOV.U32 R180, RZ, RZ, R0 ;  /* 0x000000ffffb47224 */ /* 0x000fe400078e0000 */
[----:B------:R-:W-:Y:S01]  /*cb60*/  IMAD.MOV.U32 R3, RZ, RZ, R2 ;  /* 0x000000ffff037224 */ /* 0x000fe200078e0002 */
[----:B--2---:R-:W-:Y:S01]  /*cb70*/  SHF.R.S32.HI R4, RZ, 0x1f, R5 ;  /* 0x0000001fff047819 */ /* 0x004fe20000011405 */
[----:B------:R-:W-:-:S03]  /*cb80*/  IMAD.SHL.U32 R0, R5, 0x2, RZ ;  /* 0x0000000205007824 */ /* 0x000fc600078e00ff */
[----:B------:R-:W-:Y:S02]  /*cb90*/  SHF.L.U64.HI R2, R5, 0x1, R4 ;  /* 0x0000000105027819 */ /* 0x000fe40000010204 */
[----:B------:R-:W-:Y:S04]  /*cba0*/  STL [R1+0x1c], R0 ;  /* 0x00001c0001007387 */ /* 0x000fe80000100800 */
[----:B------:R1:W-:Y:S04]  /*cbb0*/  STL [R1+0x2c], R2 ;  /* 0x00002c0201007387 */ /* 0x0003e80000100800 */
[----:B------:R-:W2:Y:S04]  /*cbc0*/  LDL.LU R10, [R1+0x28] ;  /* 0x00002800010a7983 */ /* 0x000ea80000300800 */
[----:B------:R-:W2:Y:S04]  /*cbd0*/  LDL.LU R9, [R1+0x18] ;  /* 0x0000180001097983 */ /* 0x000ea80000300800 */
[----:B------:R-:W3:Y:S04]  /*cbe0*/  LDL.LU R8, [R1+0x24] ;  /* 0x0000240001087983 */ /* 0x000ee80000300800 */
[----:B------:R-:W3:Y:S04]  /*cbf0*/  LDL.LU R7, [R1+0x14] ;  /* 0x0000140001077983 */ /* 0x000ee80000300800 */
[----:B------:R-:W4:Y:S04]  /*cc00*/  LDL.LU R6, [R1+0x20] ;  /* 0x0000200001067983 */ /* 0x000f280000300800 */
[----:B------:R-:W4:Y:S01]  /*cc10*/  LDL.LU R5, [R1+0x10] ;  /* 0x0000100001057983 */ /* 0x000f220000300800 */
[----:B--2---:R-:W-:-:S02]  /*cc20*/  SHF.L.U64.HI R4, R9, 0x1, R10 ;  /* 0x0000000109047819 */ /* 0x004fc4000001020a */
[----:B-1----:R-:W-:-:S03]  /*cc30*/  SHF.L.U32 R2, R9, 0x1, RZ ;  /* 0x0000000109027819 */ /* 0x002fc600000006ff */
[----:B------:R1:W-:Y:S01]  /*cc40*/  STL [R1+0x28], R4 ;  /* 0x0000280401007387 */ /* 0x0003e20000100800 */
[----:B---3--:R-:W-:-:S03]  /*cc50*/  SHF.L.U64.HI R0, R7, 0x1, R8 ;  /* 0x0000000107007819 */ /* 0x008fc60000010208 */
[----:B------:R4:W-:Y:S04]  /*cc60*/  STL [R1+0x18], R2 ;  /* 0x0000180201007387 */ /* 0x0009e80000100800 */
[----:B------:R2:W-:Y:S01]  /*cc70*/  STL [R1+0x24], R0 ;  /* 0x0000240001007387 */ /* 0x0005e20000100800 */
[----:B-1----:R-:W-:Y:S01]  /*cc80*/  IMAD.SHL.U32 R4, R7, 0x2, RZ ;  /* 0x0000000207047824 */ /* 0x002fe200078e00ff */
[----:B----4-:R-:W-:-:S04]  /*cc90*/  SHF.L.U64.HI R2, R5, 0x1, R6 ;  /* 0x0000000105027819 */ /* 0x010fc80000010206 */
[----:B------:R1:W-:Y:S01]  /*cca0*/  STL [R1+0x14], R4 ;  /* 0x0000140401007387 */ /* 0x0003e20000100800 */
[----:B--2---:R-:W-:-:S05]  /*ccb0*/  SHF.L.U32 R0, R5, 0x1, RZ ;  /* 0x0000000105007819 */ /* 0x004fca00000006ff */
[----:B------:R1:W-:Y:S04]  /*ccc0*/  STL [R1+0x10], R0 ;  /* 0x0000100001007387 */ /* 0x0003e80000100800 */
[----:B------:R1:W-:Y:S01]  /*ccd0*/  STL [R1+0x20], R2 ;  /* 0x0000200201007387 */ /* 0x0003e20000100800 */
[----:B------:R-:W-:Y:S05]  /*cce0*/  BRA `(.L_x_1582) ;  /* 0x0000052000007947 */ /* 0x000fea0003800000 */
.L_x_1584:
        /* <DEDUP_REMOVED lines=82> */
.L_x_1582:
[----:B------:R-:W2:Y:S01]  /*d210*/  LDL R6, [R1+0x4] ;  /* 0x0000040001067983 */ /* 0x000ea20000100800 */
[----:B------:R-:W-:Y:S04]  /*d220*/  DEPBAR.LE SB0, 0x0 ;  /* 0x000080000000791a */ /* 0x000fe80000000000 */
[----:B-1----:R-:W3:Y:S01]  /*d230*/  LDL R2, [R1] ;  /* 0x0000000001027983 */ /* 0x002ee20000100800 */
        /* <DEDUP_REMOVED lines=33> */
[----:B------:R-:W-:Y:S05]  /*d450*/  IMAD R0, R6, c[0x0][0x20c], R0 ;  /* 0x0000830006007a24 */ /* 0x000fea00078e0200 */
[----:B------:R-:W-:Y:S02]  /*d460*/  IADD3 R5, R5, R0, RZ ;  /* 0x0000000005057210 */ /* 0x000fe40007ffe0ff */
[----:B---3--:R-:W-:Y:S03]  /*d470*/  SHF.R.S32.HI R0, RZ, 0x1f, R2 ;  /* 0x0000001fff007819 */ /* 0x008fe60000011402 */
[----:B------:R-:W-:Y:S04]  /*d480*/  IMAD.WIDE.U32 R4, R2, c[0x0][0x218], R4 ;  /* 0x0000860002047a25 */ /* 0x000fe800078e0004 */
[----:B------:R-:W-:Y:S01]  /*d490*/  IMAD R0, R0, c[0x0][0x218], RZ ;  /* 0x0000860000007a24 */ /* 0x000fe200078e02ff */
[----:B------:R-:W-:Y:S03]  /*d4a0*/  IADD3 R4, P0, R4, UR24, RZ ;  /* 0x0000001804047c10 */ /* 0x000fe6000ff1e0ff */
[----:B------:R-:W-:Y:S05]  /*d4b0*/  IMAD R0, R2, c[0x0][0x21c], R0 ;  /* 0x0000870002007a24 */ /* 0x000fea00078e0200 */
        /* <DEDUP_REMOVED lines=449> */
.L_x_1583:
[----:B---3--:R-:W2:Y:S01]  /*f0d0*/  LDL.LU R5, [R1+0x40] ;  /* 0x0000400001057983 */ /* 0x008ea20000300800 */
[----:B------:R-:W-:Y:S02]  /*f0e0*/  FMNMX.FTZ R6, R213, R180, !PT ;  /* 0x000000b4d5067209 */ /* 0x000fe40007810000 */
[----:B------:R-:W-:Y:S01]  /*f0f0*/  MOV R47, R24 ;  /* 0x00000018002f7202 */ /* 0x000fe20000000f00 */
[----:B------:R-:W3:Y:S01]  /*f100*/  LDL.LU R4, [R1+0x38] ;  /* 0x0000380001047983 */ /* 0x000ee20000300800 */
[----:B------:R-:W-:Y:S02]  /*f110*/  FMNMX.FTZ R6, R189, R6, !PT ;  /* 0x00000006bd067209 */ /* 0x000fe40007810000 */
[----:B------:R-:W-:Y:S01]  /*f120*/  MOV R24, R214 ;  /* 0x000000d600187202 */ /* 0x000fe20000000f00 */
[----:B------:R-:W4:Y:S01]  /*f130*/  LDL.LU R2, [R1+0x3c] ;  /* 0x00003c0001027983 */ /* 0x000f220000300800 */
[----:B------:R-:W-:Y:S02]  /*f140*/  MOV R44, R23 ;  /* 0x00000017002c7202 */ /* 0x000fe40000000f00 */
[----:B------:R-:W-:Y:S01]  /*f150*/  MOV R41, R22 ;  /* 0x0000001600297202 */ /* 0x000fe20000000f00 */
[----:B------:R-:W5:Y:S01]  /*f160*/  LDL.LU R0, [R1+0x34] ;  /* 0x0000340001007983 */ /* 0x000f620000300800 */
[----:B------:R-:W-:Y:S02]  /*f170*/  MOV R40, R186 ;  /* 0x000000ba00287202 */ /* 0x000fe40000000f00 */
[----:B------:R-:W-:Y:S01]  /*f180*/  MOV R35, R187 ;  /* 0x000000bb00237202 */ /* 0x000fe20000000f00 */
[----:B------:R-:W5:Y:S01]  /*f190*/  LDL.LU R8, [R1+0x54] ;  /* 0x0000540001087983 */ /* 0x000f620000300800 */
[----:B------:R-:W-:Y:S02]  /*f1a0*/  MOV R34, R215 ;  /* 0x000000d700227202 */ /* 0x000fe40000000f00 */
[----:B------:R-:W-:Y:S01]  /*f1b0*/  ISETP.LT.AND P0, PT, RZ, UR6, PT ;  /* 0x00000006ff007c0c */ /* 0x000fe2000bf01270 */
[----:B------:R-:W5:Y:S01]  /*f1c0*/  LDL.LU R7, [R1+0x58] ;  /* 0x0000580001077983 */ /* 0x000f620000300800 */
[----:B------:R-:W-:Y:S03]  /*f1d0*/  UIADD3 UR6, UR6, -0x1, URZ ;  /* 0xffffffff06067890 */ /* 0x000fe6000fffe03f */
        /* <DEDUP_REMOVED lines=699> */
.L_x_1581:
        /* <DEDUP_REMOVED lines=155> */
.L_x_1569:
        /* <DEDUP_REMOVED lines=197> */
.L_x_1586:
        /* <DEDUP_REMOVED lines=69> */
[----:B------:R-:W-:Y:S01]  /*137e0*/  ULDC.64 UR6, c[0x0][0x3f0] ;  /* 0x0000fc0000067ab9 */ /* 0x000fe20000000a00 */
[----:B------:R-:W-:Y:S01]  /*137f0*/  SHF.R.U32.HI R9, RZ, 0x3, R2 ;  /* 0x00000003ff097819 */ /* 0x000fe20000011602 */
[----:B------:R-:W-:Y:S01]  /*13800*/  UIMAD UR11, UR11, UR6, URZ ;  /* 0x000000060b0b72a4 */ /* 0x000fe2000f8e023f */
[----:B------:R-:W-:Y:S01]  /*13810*/  IMAD.IADD R11, R13, 0x1, R11 ;  /* 0x000000010d0b7824 */ /* 0x000fe200078e020b */
[----:B------:R-:W-:Y:S01]  /*13820*/  LOP3.LUT R2, R2, 0x38, R0, 0xf8, !PT ;  /* 0x0000003802027812 */ /* 0x000fe200078ef800 */
        /* <DEDUP_REMOVED lines=84> */
.L_x_1588:
[----:B--234-:R-:W-:Y:S05]  /*13d70*/  BSYNC B0 ;  /* 0x0000000000007941 */ /* 0x01cfea0003800000 */
.L_x_1587:
        /* <DEDUP_REMOVED lines=30> */
.L_x_1590:
[----:B------:R-:W-:Y:S05]  /*13f60*/  BSYNC B0 ;  /* 0x0000000000007941 */ /* 0x000fea0003800000 */
.L_x_1589:
        /* <DEDUP_REMOVED lines=30> */
.L_x_1592:
[----:B------:R-:W-:Y:S05]  /*14150*/  BSYNC B0 ;  /* 0x0000000000007941 */ /* 0x000fea0003800000 */
.L_x_1591:
        /* <DEDUP_REMOVED lines=31> */
.L_x_1585:
        /* <DEDUP_REMOVED lines=31> */
.L_x_1593:
        /* <DEDUP_REMOVED lines=43> */
.L_x_1595:
[----:B------:R-:W-:Y:S05]  /*147f0*/  BSYNC B0 ;  /* 0x0000000000007941 */ /* 0x000fea0003800000 */
.L_x_1594:
        /* <DEDUP_REMOVED lines=77> */
.L_x_1597:
[----:B------:R-:W-:Y:S05]  /*14cd0*/  BSYNC B0 ;  /* 0x0000000000007941 */ /* 0x000fea0003800000 */
.L_x_1596:
        /* <DEDUP_REMOVED lines=27> */
.L_x_1599:
[----:B------:R-:W-:Y:S05]  /*14e90*/  BSYNC B0 ;  /* 0x0000000000007941 */ /* 0x000fea0003800000 */
.L_x_1598:
        /* <DEDUP_REMOVED lines=27> */
.L_x_1601:
[----:B------:R-:W-:Y:S05]  /*15050*/  BSYNC B0 ;  /* 0x0000000000007941 */ /* 0x000fea0003800000 */
.L_x_1600:
        /* <DEDUP_REMOVED lines=28> */
.L_x_1602:
        /* <DEDUP_REMOVED lines=14> */
.L_x_3653:


//--------------------- .text._ZN7cutlass13device_kernelIN5flash19enable_sm80_to_sm89INS1_16FlashAttnFwdSm80INS1_25CollectiveMainloopFwdSm80ILi8ELi1ELb0EN4cute5tupleIJNS5_1CILi128EEENS7_ILi48EEENS7_ILi256EEEEEELi256ENS_10bfloat16_tEfNS_4arch4Sm80ELb1ELb0ELb1ELb1ELb1ELb1ELb1ELb0EEENS1_21CollectiveEpilogueFwdINS6_IJS8_SA_S9_EEENS6_IJNS7_ILi1EEESI_SI_EEESC_SE_Li256ELb1ELb1ELb0ELb0EEENS1_19SingleTileSchedulerILb1ELb0ELb1ELi128EEEEEEEEEvNT_6ParamsE --------------------------
	.section	.text._ZN7cutlass13device_kernelIN5flash19enable_sm80_to_sm89INS1_16FlashAttnFwdSm80INS1_25CollectiveMainloopFwdSm80ILi8ELi1ELb0EN4cute5tupleIJNS5_1CILi128EEENS7_ILi48EEENS7_ILi256EEEEEELi256ENS_10bfloat16_tEfNS_4arch4Sm80ELb1ELb0ELb1ELb1ELb1ELb1ELb1ELb0EEENS1_21CollectiveEpilogueFwdINS6_IJS8_SA_S9_EEENS6_IJNS7_ILi1EEESI_SI_EEESC_SE_Li256ELb1ELb1ELb0ELb0EEENS1_19SingleTileSchedulerILb1ELb0ELb1ELi128EEEEEEEEEvNT_6ParamsE,"ax",@progbits
	.sectioninfo	@"SHI_REGISTERS=255"
	.align	128
.text._ZN7cutlass13device_kernelIN5flash19enable_sm80_to_sm89INS1_16FlashAttnFwdSm80INS1_25CollectiveMainloopFwdSm80ILi8ELi1ELb0EN4cute5tupleIJNS5_1CILi128EEENS7_ILi48EEENS7_ILi256EEEEEELi256ENS_10bfloat16_tEfNS_4arch4Sm80ELb1ELb0ELb1ELb1ELb1ELb1ELb1ELb0EEENS1_21CollectiveEpilogueFwdINS6_IJS8_SA_S9_EEENS6_IJNS7_ILi1EEESI_SI_EEESC_SE_Li256ELb1ELb1ELb0ELb0EEENS1_19SingleTileSchedulerILb1ELb0ELb1ELi128EEEEEEEEEvNT_6ParamsE:
        .type           _ZN7cutlass13device_kernelIN5flash19enable_sm80_to_sm89INS1_16FlashAttnFwdSm80INS1_25CollectiveMainloopFwdSm80ILi8ELi1ELb0EN4cute5tupleIJNS5_1CILi128EEENS7_ILi48EEENS7_ILi256EEEEEELi256ENS_10bfloat16_tEfNS_4arch4Sm80ELb1ELb0ELb1ELb1ELb1ELb1ELb1ELb0EEENS1_21CollectiveEpilogueFwdINS6_IJS8_SA_S9_EEENS6_IJNS7_ILi1EEESI_SI_EEESC_SE_Li256ELb1ELb1ELb0ELb0EEENS1_19SingleTileSchedulerILb1ELb0ELb1ELi128EEEEEEEEEvNT_6ParamsE,@function
        .size           _ZN7cutlass13device_kernelIN5flash19enable_sm80_to_sm89INS1_16FlashAttnFwdSm80INS1_25CollectiveMainloopFwdSm80ILi8ELi1ELb0EN4cute5tupleIJNS5_1CILi128EEENS7_ILi48EEENS7_ILi256EEEEEELi256ENS_10bfloat16_tEfNS_4arch4Sm80ELb1ELb0ELb1ELb1ELb1ELb1ELb1ELb0EEENS1_21CollectiveEpilogueFwdINS6_IJS8_SA_S9_EEENS6_IJNS7_ILi1EEESI_SI_EEESC_SE_Li256ELb1ELb1ELb0ELb0EEENS1_19SingleTileSchedulerILb1ELb0ELb1ELi128EEEEEEEEEvNT_6ParamsE,(.L_x_3654 - _ZN7cutlass13device_kernelIN5flash19enable_sm80_to_sm89INS1_16FlashAttnFwdSm80INS1_25CollectiveMainloopFwdSm80ILi8ELi1ELb0EN4cute5tupleIJNS5_1CILi128EEENS7_ILi48EEENS7_ILi256EEEEEELi256ENS_10bfloat16_tEfNS_4arch4Sm80ELb1ELb0ELb1ELb1ELb1ELb1ELb1ELb0EEENS1_21CollectiveEpilogueFwdINS6_IJS8_SA_S9_EEENS6_IJNS7_ILi1EEESI_SI_EEESC_SE_Li256ELb1ELb1ELb0ELb0EEENS1_19SingleTileSchedulerILb1ELb0ELb1ELi128EEEEEEEEEvNT_6ParamsE)
        .other          _ZN7cutlass13device_kernelIN5flash19enable_sm80_to_sm89INS1_16FlashAttnFwdSm80INS1_25CollectiveMainloopFwdSm80ILi8ELi1ELb0EN4cute5tupleIJNS5_1CILi128EEENS7_ILi48EEENS7_ILi256EEEEEELi256ENS_10bfloat16_tEfNS_4arch4Sm80ELb1ELb0ELb1ELb1ELb1ELb1ELb1ELb0EEENS1_21CollectiveEpilogueFwdINS6_IJS8_SA_S9_EEENS6_IJNS7_ILi1EEESI_SI_EEESC_SE_Li256ELb1ELb1ELb0ELb0EEENS1_19SingleTileSchedulerILb1ELb0ELb1ELi128EEEEEEEEEvNT_6ParamsE,@"STO_CUDA_ENTRY STV_DEFAULT"
_ZN7cutlass13device_kernelIN5flash19enable_sm80_to_sm89INS1_16FlashAttnFwdSm80INS1_25CollectiveMainloopFwdSm80ILi8ELi1ELb0EN4cute5tupleIJNS5_1CILi128EEENS7_ILi48EEENS7_ILi256EEEEEELi256ENS_10bfloat16_tEfNS_4arch4Sm80ELb1ELb0ELb1ELb1ELb1ELb1ELb1ELb0EEENS1_21CollectiveEpilogueFwdINS6_IJS8_SA_S9_EEENS6_IJNS7_ILi1EEESI_SI_EEESC_SE_Li256ELb1ELb1ELb0ELb0EEENS1_19SingleTileSchedulerILb1ELb0ELb1ELi128EEEEEEEEEvNT_6ParamsE:
        /* <DEDUP_REMOVED lines=17> */
.L_x_1604:
        /* <DEDUP_REMOVED lines=8> */
.L_x_1606:
[----:B------:R-:W-:-:S05]  /*0190*/  MOV R0, c[0x0][0x54c] ;  /* 0x0001530000007a02 */ /* 0x000fca0000000f00 */
.L_x_1605:
[----:B-----5:R-:W-:Y:S01]  /*01a0*/  IMAD R0, R0, c[0x0][0x548], RZ ;  /* 0x0001520000007a24 */ /* 0x020fe200078e02ff */
[----:B------:R-:W-:-:S04]  /*01b0*/  SHF.L.U32 R11, R6, 0x7, RZ ;  /* 0x00000007060b7819 */ /* 0x000fc800000006ff */
[----:B------:R-:W-:-:S04]  /*01c0*/  ISETP.GE.AND P0, PT, R11, R0, PT ;  /* 0x000000000b00720c */ /* 0x000fc80003f06270 */
[----:B------:R-:W-:-:S05]  /*01d0*/  SEL R0, R5, 0xffffffff, !P0 ;  /* 0xffffffff05007807 */ /* 0x000fca0004000000 */
[----:B------:R2:W-:Y:S01]  /*01e0*/  STL [R1+0x70], R0 ;  /* 0x0000700001007387 */ /* 0x0005e20000100800 */
[----:B------:R-:W-:Y:S05]  /*01f0*/  BRA `(.L_x_1607) ;  /* 0x0000013000007947 */ /* 0x000fea0003800000 */
.L_x_1603:
[----:B---3--:R-:W-:-:S04]  /*0200*/  ISETP.NE.U32.AND P0, PT, RZ, c[0x0][0x568], PT ;  /* 0x00015a00ff007a0c */ /* 0x008fc80003f05070 */
[----:B------:R-:W-:-:S13]  /*0210*/  ISETP.NE.AND.EX P0, PT, RZ, c[0x0][0x56c], PT, P0 ;  /* 0x00015b00ff007a0c */ /* 0x000fda0003f05300 */
[----:B------:R-:W-:Y:S05]  /*0220*/  @!P0 BRA `(.L_x_1608) ;  /* 0x0000002000008947 */ /* 0x000fea0003800000 */
[----:B------:R1:W5:Y:S01]  /*0230*/  LDG.E R0, [R2.64] ;  /* 0x0000000e02007981 */ /* 0x000362000c1e1900 */
[----:B------:R-:W-:Y:S05]  /*0240*/  BRA `(.L_x_1609) ;  /* 0x0000009000007947 */ /* 0x000fea0003800000 */
.L_x_1608:
        /* <DEDUP_REMOVED lines=8> */
.L_x_1610:
[----:B------:R-:W-:-:S05]  /*02d0*/  MOV R0, c[0x0][0x54c] ;  /* 0x0001530000007a02 */ /* 0x000fca0000000f00 */
.L_x_1609:
[----:B-----5:R-:W-:Y:S01]  /*02e0*/  IMAD R0, R0, c[0x0][0x548], RZ ;  /* 0x0001520000007a24 */ /* 0x020fe200078e02ff */
[----:B------:R-:W-:-:S04]  /*02f0*/  SHF.L.U32 R11, R6, 0x7, RZ ;  /* 0x00000007060b7819 */ /* 0x000fc800000006ff */
[----:B------:R-:W-:-:S04]  /*0300*/  ISETP.GE.AND P0, PT, R11, R0, PT ;  /* 0x000000000b00720c */ /* 0x000fc80003f06270 */
[----:B------:R-:W-:-:S05]  /*0310*/  SEL R0, R5, 0xffffffff, !P0 ;  /* 0xffffffff05007807 */ /* 0x000fca0004000000 */
[----:B------:R2:W-:Y:S04]  /*0320*/  STL [R1+0x70], R0 ;  /* 0x0000700001007387 */ /* 0x0005e80000100800 */
.L_x_1607:
[----:B------:R-:W3:Y:S02]  /*0330*/  LDL R32, [R1+0x70] ;  /* 0x0000700001207983 */ /* 0x000ee40000100800 */
[----:B---3--:R-:W-:-:S13]  /*0340*/  ISETP.GE.AND P0, PT, R32, RZ, PT ;  /* 0x000000ff2000720c */ /* 0x008fda0003f06270 */
[----:B------:R-:W-:Y:S05]  /*0350*/  @!P0 EXIT ;  /* 0x000000000000894d */ /* 0x000fea0003800000 */
[----:B------:R-:W-:Y:S01]  /*0360*/  ISETP.NE.U32.AND P0, PT, RZ, c[0x0][0x370], PT ;  /* 0x0000dc00ff007a0c */ /* 0x000fe20003f05070 */
[----:B------:R-:W-:Y:S01]  /*0370*/  IMAD.MOV.U32 R10, RZ, RZ, RZ ;  /* 0x000000ffff0a7224 */ /* 0x000fe200078e00ff */
[----:B------:R-:W-:Y:S01]  /*0380*/  ISETP.NE.U32.AND P1, PT, RZ, c[0x0][0x348], PT ;  /* 0x0000d200ff007a0c */ /* 0x000fe20003f25070 */
[----:B------:R-:W-:Y:S01]  /*0390*/  CS2R R14, SRZ ;  /* 0x00000000000e7805 */ /* 0x000fe2000001ff00 */
[----:B------:R-:W-:Y:S01]  /*03a0*/  ISETP.NE.AND.EX P0, PT, RZ, c[0x0][0x374], PT, P0 ;  /* 0x0000dd00ff007a0c */ /* 0x000fe20003f05300 */
[CC--:B------:R-:W-:Y:S01]  /*03b0*/  IMAD.WIDE R6, R32.reuse, R16.reuse, c[0x0][0x350] ;  /* 0x0000d40020067625 */ /* 0x0c0fe200078e0210 */
[----:B------:R-:W-:Y:S02]  /*03c0*/  ISETP.NE.U32.AND P3, PT, RZ, c[0x0][0x358], PT ;  /* 0x0000d600ff007a0c */ /* 0x000fe40003f65070 */
[----:B------:R-:W-:Y:S02]  /*03d0*/  ISETP.NE.AND.EX P1, PT, RZ, c[0x0][0x34c], PT, P1 ;  /* 0x0000d300ff007a0c */ /* 0x000fe40003f25310 */
[----:B------:R-:W-:Y:S01]  /*03e0*/  ISETP.NE.AND.EX P3, PT, RZ, c[0x0][0x35c], PT, P3 ;  /* 0x0000d700ff007a0c */ /* 0x000fe20003f65330 */
[----:B--2---:R-:W-:Y:S01]  /*03f0*/  IMAD.MOV.U32 R0, RZ, RZ, RZ ;  /* 0x000000ffff007224 */ /* 0x004fe200078e00ff */
[----:B------:R-:W-:Y:S01]  /*0400*/  ISETP.NE.U32.AND P2, PT, RZ, c[0x0][0x350], PT ;  /* 0x0000d400ff007a0c */ /* 0x000fe20003f45070 */
[----:B------:R-:W-:-:S03]  /*0410*/  IMAD.WIDE R8, R32, R16, c[0x0][0x348] ;  /* 0x0000d20020087625 */ /* 0x000fc600078e0210 */
[----:B------:R-:W-:Y:S01]  /*0420*/  ISETP.NE.AND.EX P2, PT, RZ, c[0x0][0x354], PT, P2 ;  /* 0x0000d500ff007a0c */ /* 0x000fe20003f45320 */
[----:B-1----:R-:W-:-:S04]  /*0430*/  @P0 IMAD.WIDE R2, R32, R16, c[0x0][0x370] ;  /* 0x0000dc0020020625 */ /* 0x002fc800078e0210 */
[----:B------:R-:W2:Y:S04]  /*0440*/  @P1 LDG.E R0, [R8.64] ;  /* 0x0000000e08001981 */ /* 0x000ea8000c1e1900 */
[----:B------:R1:W3:Y:S04]  /*0450*/  @P0 LDG.E R10, [R2.64] ;  /* 0x0000000e020a0981 */ /* 0x0002e8000c1e1900 */
        /* <DEDUP_REMOVED lines=14> */
[----:B----4-:R-:W-:-:S05]  /*0540*/  IADD3 R4, R15, R10, RZ ;  /* 0x0000000a0f047210 */ /* 0x010fca0007ffe0ff */
[----:B------:R1:W-:Y:S04]  /*0550*/  STL [R1+0x50], R4 ;  /* 0x0000500401007387 */ /* 0x0003e80000100800 */
[----:B------:R2:W-:Y:S01]  /*0560*/  STL [R1+0x54], R14 ;  /* 0x0000540e01007387 */ /* 0x0005e20000100800 */
[----:B-1----:R-:W-:Y:S01]  /*0570*/  MOV R4, c[0x0][0x228] ;  /* 0x00008a0000047a02 */ /* 0x002fe20000000f00 */
[----:B------:R-:W-:Y:S05]  /*0580*/  @P0 BRA `(.L_x_1611) ;  /* 0x0000004000000947 */ /* 0x000fea0003800000 */
[----:B------:R-:W-:Y:S05]  /*0590*/  @!P1 BRA `(.L_x_1611) ;  /* 0x0000003000009947 */ /* 0x000fea0003800000 */
[----:B------:R1:W3:Y:S04]  /*05a0*/  LDG.E R0, [R8.64] ;  /* 0x0000000e08007981 */ /* 0x0002e8000c1e1900 */
[----:B-1----:R-:W3:Y:S02]  /*05b0*/  LDG.E R8, [R8.64+0x4] ;  /* 0x0000040e08087981 */ /* 0x002ee4000c1e1900 */
[----:B---3-5:R-:W-:-:S05]  /*05c0*/  IADD3 R12, -R0, R8, RZ ;  /* 0x00000008000c7210 */ /* 0x028fca0007ffe1ff */
.L_x_1611:
[----:B-----5:R1:W-:Y:S01]  /*05d0*/  STL [R1+0x58], R12 ;  /* 0x0000580c01007387 */ /* 0x0203e20000100800 */
[----:B------:R-:W-:-:S04]  /*05e0*/  ISETP.NE.U32.AND P0, PT, RZ, c[0x0][0x368], PT ;  /* 0x0000da00ff007a0c */ /* 0x000fc80003f05070 */
[----:B------:R-:W-:-:S13]  /*05f0*/  ISETP.NE.AND.EX P0, PT, RZ, c[0x0][0x36c], PT, P0 ;  /* 0x0000db00ff007a0c */ /* 0x000fda0003f05300 */
[----:B------:R-:W-:Y:S05]  /*0600*/  @!P0 BRA `(.L_x_1612) ;  /* 0x0000003000008947 */ /* 0x000fea0003800000 */
[----:B------:R-:W-:-:S05]  /*0610*/  IMAD.WIDE R6, R32, R16, c[0x0][0x368] ;  /* 0x0000da0020067625 */ /* 0x000fca00078e0210 */
[----:B------:R3:W5:Y:S01]  /*0620*/  LDG.E R13, [R6.64] ;  /* 0x0000000e060d7981 */ /* 0x000762000c1e1900 */
[----:B------:R-:W-:Y:S05]  /*0630*/  BRA `(.L_x_1613) ;  /* 0x0000004000007947 */ /* 0x000fea0003800000 */
.L_x_1612:
[----:B------:R-:W-:Y:S05]  /*0640*/  @!P2 BRA `(.L_x_1613) ;  /* 0x000000300000a947 */ /* 0x000fea0003800000 */
[----:B------:R3:W4:Y:S04]  /*0650*/  LDG.E R0, [R6.64] ;  /* 0x0000000e06007981 */ /* 0x000728000c1e1900 */
[----:B---3--:R-:W4:Y:S02]  /*0660*/  LDG.E R6, [R6.64+0x4] ;  /* 0x0000040e06067981 */ /* 0x008f24000c1e1900 */
[----:B----4-:R-:W-:Y:S02]  /*0670*/  IADD3 R13, -R0, R6, RZ ;  /* 0x00000006000d7210 */ /* 0x010fe40007ffe1ff */
.L_x_1613:
[----:B---3--:R3:W4:Y:S04]  /*0680*/  @P3 LDG.E R6, [R2.64] ;  /* 0x0000000e02063981 */ /* 0x008728000c1e1900 */
[----:B------:R3:W4:Y:S01]  /*0690*/  @P3 LDG.E R5, [R2.64+0x4] ;  /* 0x0000040e02053981 */ /* 0x000722000c1e1900 */
[----:B------:R-:W-:Y:S01]  /*06a0*/  ISETP.NE.U32.AND P0, PT, RZ, c[0x0][0x378], PT ;  /* 0x0000de00ff007a0c */ /* 0x000fe20003f05070 */
[----:B-----5:R-:W-:-:S03]  /*06b0*/  IMAD.MOV.U32 R22, RZ, RZ, R13 ;  /* 0x000000ffff167224 */ /* 0x020fc600078e000d */
[----:B------:R-:W-:-:S13]  /*06c0*/  ISETP.NE.AND.EX P0, PT, RZ, c[0x0][0x37c], PT, P0 ;  /* 0x0000df00ff007a0c */ /* 0x000fda0003f05300 */
[----:B---3--:R-:W-:-:S05]  /*06d0*/  @P0 IMAD.WIDE R2, R32, R16, c[0x0][0x378] ;  /* 0x0000de0020020625 */ /* 0x008fca00078e0210 */
[----:B--2---:R3:W2:Y:S01]  /*06e0*/  @P0 LDG.E R22, [R2.64] ;  /* 0x0000000e02160981 */ /* 0x0046a2000c1e1900 */
[----:B------:R-:W-:Y:S02]  /*06f0*/  IMAD.MOV.U32 R0, RZ, RZ, c[0x0][0x2c4] ;  /* 0x0000b100ff007624 */ /* 0x000fe400078e00ff */
[----:B------:R-:W-:-:S03]  /*0700*/  IMAD.IADD R10, R13, 0x1, -R10 ;  /* 0x000000010d0a7824 */ /* 0x000fc600078e0a0a */
[----:B------:R-:W-:Y:S02]  /*0710*/  ISETP.NE.AND P0, PT, R0, 0x1, PT ;  /* 0x000000010000780c */ /* 0x000fe40003f05270 */
[----:B------:R-:W-:Y:S01]  /*0720*/  IADD3 R0, R11, 0x7f, RZ ;  /* 0x0000007f0b007810 */ /* 0x000fe20007ffe0ff */
[----:B------:R1:W-:Y:S10]  /*0730*/  STL [R1+0x5c], R10 ;  /* 0x00005c0a01007387 */ /* 0x0003f40000100800 */
[----:B---3--:R-:W-:-:S05]  /*0740*/  @P0 IMAD.HI.U32 R2, R0, c[0x0][0x2c8], RZ ;  /* 0x0000b20000020a27 */ /* 0x008fca00078e00ff */
[----:B------:R-:W-:Y:S01]  /*0750*/  @P0 SHF.R.U32.HI R0, RZ, c[0x0][0x2cc], R2 ;  /* 0x0000b300ff000a19 */ /* 0x000fe20000011602 */
[----:B----4-:R-:W-:-:S04]  /*0760*/  @P3 IMAD.IADD R4, R5, 0x1, -R6 ;  /* 0x0000000105043824 */ /* 0x010fc800078e0a06 */
[----:B------:R-:W-:-:S05]  /*0770*/  IMAD.IADD R5, R10, 0x1, R4 ;  /* 0x000000010a057824 */ /* 0x000fca00078e0204 */
[----:B------:R-:W-:Y:S01]  /*0780*/  IADD3 R0, R0, 0x30, R5 ;  /* 0x0000003000007810 */ /* 0x000fe20007ffe005 */
[----:B------:R1:W-:Y:S01]  /*0790*/  STL.64 [R1+0x60], R4 ;  /* 0x0000600401007387 */ /* 0x0003e20000100a00 */
[----:B------:R-:W-:-:S03]  /*07a0*/  IADD3 R3, R5, 0x2f, RZ ;  /* 0x0000002f05037810 */ /* 0x000fc60007ffe0ff */
[----:B------:R-:W-:Y:S02]  /*07b0*/  IMAD.IADD R2, R0, 0x1, -R12 ;  /* 0x0000000100027824 */ /* 0x000fe400078e0a0c */
[----:B------:R-:W-:-:S04]  /*07c0*/  IMAD.HI R0, R3, 0x2aaaaaab, RZ ;  /* 0x2aaaaaab03007827 */ /* 0x000fc800078e02ff */
[----:B------:R-:W-:Y:S01]  /*07d0*/  IMAD.HI R3, R2, 0x2aaaaaab, RZ ;  /* 0x2aaaaaab02037827 */ /* 0x000fe200078e02ff */
[----:B------:R-:W-:-:S04]  /*07e0*/  SHF.R.U32.HI R2, RZ, 0x1f, R0 ;  /* 0x0000001fff027819 */ /* 0x000fc80000011600 */
[----:B------:R-:W-:Y:S02]  /*07f0*/  SHF.R.U32.HI R6, RZ, 0x1f, R3 ;  /* 0x0000001fff067819 */ /* 0x000fe40000011603 */
[----:B------:R-:W-:Y:S01]  /*0800*/  LEA.HI.SX32 R7, R0, R2, 0x1d ;  /* 0x0000000200077211 */ /* 0x000fe200078feaff */
[----:B------:R-:W-:Y:S01]  /*0810*/  IMAD.MOV R2, RZ, RZ, -R10 ;  /* 0x000000ffff027224 */ /* 0x000fe200078e0a0a */
[----:B------:R-:W-:Y:S01]  /*0820*/  LEA.HI.SX32 R0, R3, R6, 0x1d ;  /* 0x0000000603007211 */ /* 0x000fe200078feaff */
[----:B--2---:R1:W-:Y:S03]  /*0830*/  STL [R1+0x68], R22 ;  /* 0x0000681601007387 */ /* 0x0043e60000100800 */
[----:B------:R-:W-:Y:S02]  /*0840*/  IMNMX R0, R7, R0, PT ;  /* 0x0000000007007217 */ /* 0x000fe40003800200 */
[----:B------:R-:W-:-:S03]  /*0850*/  IMNMX R2, RZ, R2, !PT ;  /* 0x00000002ff027217 */ /* 0x000fc60007800200 */
        /* <DEDUP_REMOVED lines=12> */
[----:B-1----:R-:W-:Y:S02]  /*0920*/  ISETP.NE.U32.AND P2, PT, RZ, c[0x0][0x340], PT ;  /* 0x0000d000ff007a0c */ /* 0x002fe40003f45070 */
[----:B------:R-:W-:Y:S01]  /*0930*/  SHF.R.S32.HI R29, RZ, 0x1f, R33 ;  /* 0x0000001fff1d7819 */ /* 0x000fe20000011421 */
[----:B------:R-:W-:Y:S01]  /*0940*/  IMAD R5, R31, c[0x0][0x240], RZ ;  /* 0x000090001f057a24 */ /* 0x000fe200078e02ff */
[----:B------:R-:W-:Y:S01]  /*0950*/  ISETP.NE.AND.EX P2, PT, RZ, c[0x0][0x344], PT, P2 ;  /* 0x0000d100ff007a0c */ /* 0x000fe20003f45320 */
[----:B------:R-:W-:Y:S01]  /*0960*/  UMOV UR9, 0x30 ;  /* 0x0000003000097882 */ /* 0x000fe20000000000 */
[----:B------:R-:W-:Y:S01]  /*0970*/  SHF.R.S32.HI R23, RZ, 0x1f, R32 ;  /* 0x0000001fff177819 */ /* 0x000fe20000011420 */
[----:B------:R-:W-:-:S10]  /*0980*/  ULDC.64 UR4, c[0x0][0x238] ;  /* 0x00008e0000047ab9 */ /* 0x000fd40000000a00 */
[----:B------:R-:W-:-:S05]  /*0990*/  @P2 IMAD.WIDE R2, R32, R16, c[0x0][0x340] ;  /* 0x0000d00020022625 */ /* 0x000fca00078e0210 */
[----:B------:R1:W2:Y:S01]  /*09a0*/  @P2 LDG.E R26, [R2.64] ;  /* 0x0000000e021a2981 */ /* 0x0002a2000c1e1900 */
[----:B------:R-:W-:Y:S01]  /*09b0*/  LEA.HI R43, R29, R33, RZ, 0x3 ;  /* 0x000000211d2b7211 */ /* 0x000fe200078f18ff */
[----:B------:R-:W-:Y:S01]  /*09c0*/  IMAD R5, R30, c[0x0][0x244], R5 ;  /* 0x000091001e057a24 */ /* 0x000fe200078e0205 */
[----:B------:R-:W-:Y:S01]  /*09d0*/  UIMAD.WIDE.U32 UR10, UR9, UR4, URZ ;  /* 0x00000004090a72a5 */ /* 0x000fe2000f8e003f */
[----:B------:R-:W-:Y:S01]  /*09e0*/  SEL R28, R23, RZ, !P3 ;  /* 0x000000ff171c7207 */ /* 0x000fe20005800000 */
[----:B------:R-:W-:Y:S01]  /*09f0*/  UIMAD UR7, UR9, UR5, URZ ;  /* 0x00000005090772a4 */ /* 0x000fe2000f8e023f */
[----:B------:R-:W-:Y:S01]  /*0a00*/  LOP3.LUT R0, R43, 0xfffffff8, RZ, 0xc0, !PT ;  /* 0xfffffff82b007812 */ /* 0x000fe200078ec0ff */
[----:B------:R-:W-:Y:S01]  /*0a10*/  IMAD.IADD R156, R15, 0x1, R13 ;  /* 0x000000010f9c7824 */ /* 0x000fe200078e020d */
[----:B------:R-:W-:Y:S01]  /*0a20*/  SEL R27, R32, RZ, !P3 ;  /* 0x000000ff201b7207 */ /* 0x000fe20005800000 */
[----:B------:R-:W-:Y:S01]  /*0a30*/  UIADD3 UR7, UR11, UR7, URZ ;  /* 0x000000070b077290 */ /* 0x000fe2000fffe03f */
[----:B------:R-:W-:Y:S01]  /*0a40*/  IADD3 R46, R6, -0x1, RZ ;  /* 0xffffffff062e7810 */ /* 0x000fe20007ffe0ff */
[----:B------:R-:W-:Y:S01]  /*0a50*/  IMAD.IADD R0, R33, 0x1, -R0 ;  /* 0x0000000121007824 */ /* 0x000fe200078e0a00 */
[----:B------:R-:W-:Y:S01]  /*0a60*/  SHF.R.S32.HI R43, RZ, 0x3, R43 ;  /* 0x00000003ff2b7819 */ /* 0x000fe2000001142b */
[----:B------:R-:W-:Y:S01]  /*0a70*/  IMAD R20, R31, c[0x0][0x260], RZ ;  /* 0x000098001f147a24 */ /* 0x000fe200078e02ff */
[----:B------:R-:W-:Y:S01]  /*0a80*/  SHF.R.S32.HI R8, RZ, 0x1f, R46 ;  /* 0x0000001fff087819 */ /* 0x000fe2000001142e */
[----:B------:R-:W-:Y:S01]  /*0a90*/  IMAD.SHL.U32 R24, R0, 0x8, RZ ;  /* 0x0000000800187824 */ /* 0x000fe200078e00ff */
[----:B------:R-:W-:Y:S01]  /*0aa0*/  SHF.R.S32.HI R13, RZ, 0x1f, R43 ;  /* 0x0000001fff0d7819 */ /* 0x000fe2000001142b */
[----:B------:R-:W-:Y:S01]  /*0ab0*/  IMAD R7, R46, -0x30, R4 ;  /* 0xffffffd02e077824 */ /* 0x000fe200078e0204 */
[----:B------:R-:W-:Y:S01]  /*0ac0*/  IADD3 R140, P0, R43, R14, RZ ;  /* 0x0000000e2b8c7210 */ /* 0x000fe20007f1e0ff */
[----:B------:R-:W-:Y:S01]  /*0ad0*/  IMAD.SHL.U32 R38, R0, 0x4, RZ ;  /* 0x0000000400267824 */ /* 0x000fe200078e00ff */
[----:B------:R-:W-:Y:S01]  /*0ae0*/  SHF.R.S32.HI R25, RZ, 0x1f, R24 ;  /* 0x0000001fff197819 */ /* 0x000fe20000011418 */
[----:B------:R-:W-:Y:S01]  /*0af0*/  IMAD R16, R13, c[0x0][0x280], RZ ;  /* 0x0000a0000d107a24 */ /* 0x000fe200078e02ff */
[----:B------:R-:W-:Y:S01]  /*0b00*/  LEA.HI.X.SX32 R141, R14, R13, 0x1, P0 ;  /* 0x0000000d0e8d7211 */ /* 0x000fe200000f0eff */
[C---:B------:R-:W-:Y:S01]  /*0b10*/  IMAD R20, R30.reuse, c[0x0][0x264], R20 ;  /* 0x000099001e147a24 */ /* 0x040fe200078e0214 */
[----:B------:R-:W-:Y:S01]  /*0b20*/  SHF.R.S32.HI R39, RZ, 0x1f, R38 ;  /* 0x0000001fff277819 */ /* 0x000fe20000011426 */
[----:B-1----:R-:W-:Y:S01]  /*0b30*/  IMAD.WIDE.U32 R2, R30, c[0x0][0x240], R24 ;  /* 0x000090001e027a25 */ /* 0x002fe200078e0018 */
[----:B------:R-:W-:Y:S01]  /*0b40*/  IADD3 R37, R38, 0x40, RZ ;  /* 0x0000004026257810 */ /* 0x000fe20007ffe0ff */
[----:B------:R-:W-:Y:S01]  /*0b50*/  USHF.L.U32 UR8, UR4, 0x5, URZ ;  /* 0x0000000504087899 */ /* 0x000fe2000800063f */
[----:B------:R-:W-:Y:S01]  /*0b60*/  IADD3 R107, R24, 0x80, RZ ;  /* 0x00000080186b7810 */ /* 0x000fe20007ffe0ff */
[----:B------:R-:W-:Y:S01]  /*0b70*/  IMAD.IADD R3, R3, 0x1, R5 ;  /* 0x0000000103037824 */ /* 0x000fe200078e0205 */
[----:B------:R-:W-:Y:S01]  /*0b80*/  UMOV UR6, 0x5 ;  /* 0x0000000500067882 */ /* 0x000fe20000000000 */
[----:B------:R-:W-:Y:S01]  /*0b90*/  IMAD R5, R28, c[0x0][0x248], RZ ;  /* 0x000092001c057a24 */ /* 0x000fe200078e02ff */
[----:B------:R-:W-:Y:S01]  /*0ba0*/  USHF.L.U64.HI UR12, UR4, UR6, UR5 ;  /* 0x00000006040c7299 */ /* 0x000fe20008010205 */
[----:B------:R-:W-:Y:S01]  /*0bb0*/  IMAD.WIDE.U32 R2, R27, c[0x0][0x248], R2 ;  /* 0x000092001b027a25 */ /* 0x000fe200078e0002 */
[----:B------:R-:W-:Y:S01]  /*0bc0*/  IADD3 R106, R24, 0xc0, RZ ;  /* 0x000000c0186a7810 */ /* 0x000fe20007ffe0ff */
[----:B------:R-:W-:Y:S01]  /*0bd0*/  ULDC.64 UR4, c[0x0][0x290] ;  /* 0x0000a40000047ab9 */ /* 0x000fe20000000a00 */
[----:B------:R-:W-:Y:S01]  /*0be0*/  ISETP.GE.AND P6, PT, R107, c[0x0][0x1d4], PT ;  /* 0x000075006b007a0c */ /* 0x000fe20003fc6270 */
[----:B------:R-:W-:Y:S01]  /*0bf0*/  IMAD R6, R27, c[0x0][0x24c], R5 ;  /* 0x000093001b067a24 */ /* 0x000fe200078e0205 */
[----:B------:R-:W-:Y:S01]  /*0c00*/  ISETP.GE.AND P5, PT, R106, c[0x0][0x1d4], PT ;  /* 0x000075006a007a0c */ /* 0x000fe20003fa6270 */
[----:B------:R-:W-:Y:S01]  /*0c10*/  IMAD R5, R46, UR7, RZ ;  /* 0x000000072e057c24 */ /* 0x000fe2000f8e02ff */
[----:B------:R-:W-:Y:S01]  /*0c20*/  IADD3 R159, R43, 0x20, RZ ;  /* 0x000000202b9f7810 */ /* 0x000fe20007ffe0ff */
[----:B------:R-:W-:Y:S01]  /*0c30*/  IMAD.IADD R3, R3, 0x1, R6 ;  /* 0x0000000103037824 */ /* 0x000fe200078e0206 */
[----:B------:R-:W-:Y:S01]  /*0c40*/  UIMAD.WIDE.U32 UR18, UR9, UR4, URZ ;  /* 0x00000004091272a5 */ /* 0x000fe2000f8e003f */
[----:B------:R-:W-:Y:S01]  /*0c50*/  IMAD R12, R8, UR10, R5 ;  /* 0x0000000a080c7c24 */ /* 0x000fe2000f8e0205 */
[----:B------:R-:W-:Y:S01]  /*0c60*/  IMNMX R5, R7, 0x30, PT ;  /* 0x0000003007057817 */ /* 0x000fe20003800200 */
[----:B------:R-:W-:Y:S01]  /*0c70*/  IMAD R6, R141, c[0x0][0x238], RZ ;  /* 0x00008e008d067a24 */ /* 0x000fe200078e02ff */
[----:B------:R-:W-:Y:S01]  /*0c80*/  UIMAD UR9, UR9, UR5, URZ ;  /* 0x00000005090972a4 */ /* 0x000fe2000f8e023f */
[C---:B------:R-:W-:Y:S01]  /*0c90*/  IMAD.WIDE.U32 R144, R140.reuse, c[0x0][0x238], R2 ;  /* 0x00008e008c907a25 */ /* 0x040fe200078e0002 */
[----:B------:R-:W-:Y:S01]  /*0ca0*/  USHF.L.U64.HI UR13, UR4, UR6, UR5 ;  /* 0x00000006040d7299 */ /* 0x000fe20008010205 */
[----:B------:R-:W-:Y:S01]  /*0cb0*/  P2R R139, PR, RZ, 0x40 ;  /* 0x00000040ff8b7803 */ /* 0x000fe20000000000 */
[----:B------:R-:W-:Y:S01]  /*0cc0*/  USHF.L.U32 UR16, UR4, 0x5, URZ ;  /* 0x0000000504107899 */ /* 0x000fe2000800063f */
[----:B------:R-:W-:Y:S01]  /*0cd0*/  IMAD.IADD R5, R5, 0x1, -R43 ;  /* 0x0000000105057824 */ /* 0x000fe200078e0a2b */
[----:B------:R-:W-:Y:S01]  /*0ce0*/  P2R R138, PR, RZ, 0x20 ;  /* 0x00000020ff8a7803 */ /* 0x000fe20000000000 */
[----:B------:R-:W-:Y:S01]  /*0cf0*/  IMAD R10, R140, c[0x0][0x23c], R6 ;  /* 0x00008f008c0a7a24 */ /* 0x000fe200078e0206 */
[----:B------:R-:W-:Y:S01]  /*0d00*/  ULDC.64 UR4, c[0x0][0x280] ;  /* 0x0000a00000047ab9 */ /* 0x000fe20000000a00 */
[----:B------:R-:W-:Y:S01]  /*0d10*/  IMAD.MOV.U32 R142, RZ, RZ, R144 ;  /* 0x000000ffff8e7224 */ /* 0x000fe200078e0090 */
[----:B------:R-:W-:Y:S01]  /*0d20*/  ISETP.GE.AND P0, PT, R5, 0x1, PT ;  /* 0x000000010500780c */ /* 0x000fe20003f06270 */
[----:B------:R-:W-:Y:S01]  /*0d30*/  IMAD.IADD R143, R145, 0x1, R10 ;  /* 0x00000001918f7824 */ /* 0x000fe200078e020a */
[----:B------:R-:W-:Y:S01]  /*0d40*/  ISETP.GT.AND P3, PT, R5, 0x20, PT ;  /* 0x000000200500780c */ /* 0x000fe20003f64270 */
[C---:B------:R-:W-:Y:S01]  /*0d50*/  IMAD R16, R43.reuse, c[0x0][0x284], R16 ;  /* 0x0000a1002b107a24 */ /* 0x040fe200078e0210 */
[----:B------:R-:W-:Y:S01]  /*0d60*/  USHF.L.U64.HI UR6, UR4, UR6, UR5 ;  /* 0x0000000604067299 */ /* 0x000fe20008010205 */
[C---:B------:R-:W-:Y:S01]  /*0d70*/  IMAD.WIDE.U32 R8, R43.reuse, c[0x0][0x280], R38 ;  /* 0x0000a0002b087a25 */ /* 0x040fe200078e0026 */
[----:B------:R-:W-:Y:S01]  /*0d80*/  UIMAD.WIDE.U32 UR20, UR4, 0x30, URZ ;  /* 0x00000030041478a5 */ /* 0x000fe2000f8e003f */
[C---:B------:R-:W-:Y:S01]  /*0d90*/  IADD3 R114, -R43.reuse, 0x30, RZ ;  /* 0x000000302b727810 */ /* 0x040fe20007ffe1ff */
[----:B------:R-:W-:Y:S01]  /*0da0*/  UIMAD UR5, UR5, 0x30, URZ ;  /* 0x00000030050578a4 */ /* 0x000fe2000f8e023f */
[----:B------:R-:W-:Y:S01]  /*0db0*/  IMAD.WIDE.U32 R10, R43, c[0x0][0x280], R24 ;  /* 0x0000a0002b0a7a25 */ /* 0x000fe200078e0018 */
[C---:B------:R-:W-:Y:S01]  /*0dc0*/  IADD3 R41, R38.reuse, 0x20, RZ ;  /* 0x0000002026297810 */ /* 0x040fe20007ffe0ff */
[----:B------:R-:W-:Y:S01]  /*0dd0*/  USHF.L.U32 UR17, UR4, 0x5, URZ ;  /* 0x0000000504117899 */ /* 0x000fe2000800063f */
[----:B------:R-:W-:Y:S01]  /*0de0*/  IADD3 R40, R38, 0x60, RZ ;  /* 0x0000006026287810 */ /* 0x000fe20007ffe0ff */
[----:B------:R-:W-:Y:S01]  /*0df0*/  IMAD.WIDE.U32 R2, R46, UR10, R142 ;  /* 0x0000000a2e027c25 */ /* 0x000fe2000f8e008e */
[----:B------:R-:W-:-:S02]  /*0e00*/  UIADD3 UR9, UR19, UR9, URZ ;  /* 0x0000000913097290 */ /* 0x000fc4000fffe03f */
[----:B------:R-:W-:Y:S01]  /*0e10*/  UIADD3 UR5, UR21, UR5, URZ ;  /* 0x0000000515057290 */ /* 0x000fe2000fffe03f */
[----:B------:R-:W-:Y:S01]  /*0e20*/  IMAD.WIDE.U32 R6, R30, c[0x0][0x260], R24 ;  /* 0x000098001e067a25 */ /* 0x000fe200078e0018 */
[----:B------:R-:W-:-:S03]  /*0e30*/  ULDC.U8 UR4, c[0x0][0x298] ;  /* 0x0000a60000047ab9 */ /* 0x000fc60000000000 */
[----:B------:R-:W-:Y:S02]  /*0e40*/  IMAD.IADD R19, R9, 0x1, R16 ;  /* 0x0000000109137824 */ /* 0x000fe400078e0210 */
[----:B------:R-:W-:Y:S02]  /*0e50*/  IMAD.IADD R17, R16, 0x1, R11 ;  /* 0x0000000110117824 */ /* 0x000fe400078e020b */
[----:B------:R-:W-:Y:S01]  /*0e60*/  IMAD.MOV.U32 R18, RZ, RZ, R8 ;  /* 0x000000ffff127224 */ /* 0x000fe200078e0008 */
[C---:B------:R-:W-:Y:S01]  /*0e70*/  @P0 LEA R8, P1, R2.reuse, c[0x0][0x220], 0x1 ;  /* 0x0000880002080a11 */ /* 0x040fe200078208ff */
[----:B------:R-:W-:Y:S02]  /*0e80*/  IMAD.IADD R5, R3, 0x1, R12 ;  /* 0x0000000103057824 */ /* 0x000fe400078e020c */
        /* <DEDUP_REMOVED lines=12> */
[C---:B------:R-:W-:Y:S01]  /*0f50*/  IMAD.WIDE.U32 R14, R43.reuse, c[0x0][0x290], R38 ;  /* 0x0000a4002b0e7a25 */ /* 0x040fe200078e0026 */
[----:B------:R-:W-:Y:S02]  /*0f60*/  SEL R2, RZ, c[0x0][0x27c], !P1 ;  /* 0x00009f00ff027a07 */ /* 0x000fe40004800000 */
[----:B------:R-:W-:Y:S01]  /*0f70*/  P2R R29, PR, RZ, 0x2 ;  /* 0x00000002ff1d7803 */ /* 0x000fe20000000000 */
[----:B------:R-:W-:Y:S01]  /*0f80*/  IMAD R3, R43, c[0x0][0x294], R3 ;  /* 0x0000a5002b037a24 */ /* 0x000fe200078e0203 */
[----:B------:R-:W-:Y:S01]  /*0f90*/  LOP3.LUT R7, R7, 0xfffffe00, RZ, 0xc0, !PT ;  /* 0xfffffe0007077812 */ /* 0x000fe200078ec0ff */
[----:B------:R-:W-:Y:S01]  /*0fa0*/  IMAD.IADD R2, R24, 0x1, R2 ;  /* 0x0000000118027824 */ /* 0x000fe200078e0202 */
[--C-:B------:R-:W-:Y:S01]  /*0fb0*/  LOP3.LUT R87, R119, 0x38, R24.reuse, 0xf8, !PT ;  /* 0x0000003877577812 */ /* 0x100fe200078ef818 */
[----:B------:R-:W-:Y:S01]  /*0fc0*/  IMAD.WIDE.U32 R12, R43, c[0x0][0x290], R24 ;  /* 0x0000a4002b0c7a25 */ /* 0x000fe200078e0018 */
[----:B------:R-:W-:-:S03]  /*0fd0*/  SHF.R.U32.HI R158, RZ, 0x3, R119 ;  /* 0x00000003ff9e7819 */ /* 0x000fc60000011677 */
[----:B------:R-:W-:Y:S01]  /*0fe0*/  IMAD.IADD R15, R15, 0x1, R3 ;  /* 0x000000010f0f7824 */ /* 0x000fe200078e0203 */
[----:B------:R-:W-:Y:S01]  /*0ff0*/  LOP3.LUT R87, R7, R87, R158, 0xf6, !PT ;  /* 0x0000005707577212 */ /* 0x000fe200078ef69e */
[----:B------:R-:W-:Y:S02]  /*1000*/  IMAD.IADD R13, R3, 0x1, R13 ;  /* 0x00000001030d7824 */ /* 0x000fe400078e020d */
[----:B------:R-:W-:Y:S01]  /*1010*/  IMAD.WIDE.U32 R120, R27, c[0x0][0x268], R20 ;  /* 0x00009a001b787a25 */ /* 0x000fe200078e0014 */
[----:B------:R-:W-:-:S03]  /*1020*/  SHF.L.U32 R87, R87, 0x1, RZ ;  /* 0x0000000157577819 */ /* 0x000fc600000006ff */
[----:B------:R-:W-:-:S04]  /*1030*/  IMAD.WIDE.U32 R122, R22, c[0x0][0x290], R12 ;  /* 0x0000a400167a7a25 */ /* 0x000fc800078e000c */
[----:B------:R-:W-:Y:S02]  /*1040*/  IMAD.SHL.U32 R13, R159, 0x40, RZ ;  /* 0x000000409f0d7824 */ /* 0x000fe400078e00ff */
[----:B------:R-:W-:-:S03]  /*1050*/  IMAD.WIDE.U32 R124, R22, c[0x0][0x280], R16 ;  /* 0x0000a000167c7a25 */ /* 0x000fc600078e0010 */
[----:B------:R-:W-:Y:S01]  /*1060*/  LOP3.LUT R118, R13, 0x1c0, RZ, 0xc0, !PT ;  /* 0x000001c00d767812 */ /* 0x000fe200078ec0ff */
[----:B------:R-:W-:-:S03]  /*1070*/  IMAD.WIDE.U32 R126, R22, c[0x0][0x290], R14 ;  /* 0x0000a400167e7a25 */ /* 0x000fc600078e000e */
[----:B------:R-:W-:Y:S01]  /*1080*/  SHF.R.U32.HI R157, RZ, 0x3, R118 ;  /* 0x00000003ff9d7819 */ /* 0x000fe20000011676 */
[----:B------:R-:W-:-:S04]  /*1090*/  IMAD.WIDE.U32 R128, R22, c[0x0][0x280], R18 ;  /* 0x0000a00016807a25 */ /* 0x000fc800078e0012 */
[----:B------:R-:W-:-:S04]  /*10a0*/  IMAD.WIDE.U32 R162, R30, c[0x0][0x1e8], RZ ;  /* 0x00007a001ea27a25 */ /* 0x000fc800078e00ff */
        /* <DEDUP_REMOVED lines=8> */
[----:B------:R-:W-:Y:S02]  /*1130*/  @!P2 IMAD.MOV.U32 R10, RZ, RZ, R32 ;  /* 0x000000ffff0aa224 */ /* 0x000fe400078e0020 */
[----:B------:R-:W-:Y:S01]  /*1140*/  @!P2 IMAD.MOV.U32 R11, RZ, RZ, R23 ;  /* 0x000000ffff0ba224 */ /* 0x000fe200078e0017 */
[----:B------:R-:W-:Y:S01]  /*1150*/  ISETP.GE.AND P2, PT, R24, c[0x0][0x1d4], PT ;  /* 0x0000750018007a0c */ /* 0x000fe20003f46270 */
[----:B------:R-:W-:Y:S01]  /*1160*/  IMAD.WIDE.U32 R146, R10, c[0x0][0x2b0], RZ ;  /* 0x0000ac000a927a25 */ /* 0x000fe200078e00ff */
[----:B------:R-:W-:Y:S02]  /*1170*/  @P3 IADD3.X R23, R5, UR12, RZ, P4, !PT ;  /* 0x0000000c05173c10 */ /* 0x000fe4000a7fe4ff */
[----:B------:R-:W-:Y:S02]  /*1180*/  P2R R117, PR, RZ, 0x4 ;  /* 0x00000004ff757803 */ /* 0x000fe40000000000 */
[----:B------:R-:W-:Y:S02]  /*1190*/  ISETP.GE.AND P2, PT, R36, c[0x0][0x1d4], PT ;  /* 0x0000750024007a0c */ /* 0x000fe40003f46270 */
[----:B------:R-:W-:-:S02]  /*11a0*/  ISETP.NE.AND P1, PT, R117, RZ, PT ;  /* 0x000000ff7500720c */ /* 0x000fc40003f25270 */
[----:B------:R-:W-:Y:S02]  /*11b0*/  P2R R137, PR, RZ, 0x4 ;  /* 0x00000004ff897803 */ /* 0x000fe40000000000 */
[----:B------:R-:W-:Y:S02]  /*11c0*/  SHF.R.S32.HI R5, RZ, 0x1f, R2 ;  /* 0x0000001fff057819 */ /* 0x000fe40000011402 */
[----:B------:R-:W-:Y:S02]  /*11d0*/  ISETP.NE.AND P4, PT, R137, RZ, PT ;  /* 0x000000ff8900720c */ /* 0x000fe40003f85270 */
[CC--:B------:R-:W-:Y:S02]  /*11e0*/  LEA.HI R3, R5.reuse, R2.reuse, RZ, 0x3 ;  /* 0x0000000205037211 */ /* 0x0c0fe400078f18ff */
[----:B------:R-:W-:Y:S01]  /*11f0*/  LEA.HI R26, R5, R2, RZ, 0x6 ;  /* 0x00000002051a7211 */ /* 0x000fe200078f30ff */
[----:B------:R-:W-:Y:S01]  /*1200*/  IMAD R5, R28, c[0x0][0x268], RZ ;  /* 0x00009a001c057a24 */ /* 0x000fe200078e02ff */
[----:B------:R-:W-:Y:S01]  /*1210*/  SHF.R.S32.HI R2, RZ, 0x1f, R22 ;  /* 0x0000001fff027819 */ /* 0x000fe20000011416 */
[----:B------:R-:W-:Y:S01]  /*1220*/  @!PT LDS RZ, [RZ] ;  /* 0x00000000fffff984 */ /* 0x000fe20000000800 */
[----:B------:R-:W-:Y:S01]  /*1230*/  @!PT LDS RZ, [RZ] ;  /* 0x00000000fffff984 */ /* 0x000fe20000000800 */
[----:B------:R-:W-:Y:S01]  /*1240*/  @!PT LDS RZ, [RZ] ;  /* 0x00000000fffff984 */ /* 0x000fe20000000800 */
[----:B------:R1:W-:Y:S01]  /*1250*/  @P0 LDGSTS.E.BYPASS.LTC128B.128 [R87+0xa080], [R8.64], !P1 ;  /* 0x0a08000008570fae */ /* 0x0003e2000c901d4e */
[----:B------:R-:W-:Y:S01]  /*1260*/  ISETP.GE.AND P2, PT, R36, c[0x0][0x27c], PT ;  /* 0x00009f0024007a0c */ /* 0x000fe20003f46270 */
[----:B------:R-:W-:Y:S01]  /*1270*/  IMAD R130, R27, c[0x0][0x26c], R5 ;  /* 0x00009b001b827a24 */ /* 0x000fe200078e0205 */
[----:B------:R-:W-:-:S02]  /*1280*/  LOP3.LUT R13, R118, 0x38, R3, 0xf8, !PT ;  /* 0x00000038760d7812 */ /* 0x000fc400078ef803 */
[----:B------:R-:W-:Y:S01]  /*1290*/  SEL R5, RZ, c[0x0][0x27c], !P2 ;  /* 0x00009f00ff057a07 */ /* 0x000fe20005000000 */
[----:B------:R1:W-:Y:S01]  /*12a0*/  @P0 LDGSTS.E.BYPASS.LTC128B.128 [R87+0xb880], [R8.64+0x80], !P4 ;  /* 0x0b88008008570fae */ /* 0x0003e2000e101d4e */
[----:B------:R-:W-:Y:S01]  /*12b0*/  LOP3.LUT R113, R3, 0xfffffff8, RZ, 0xc0, !PT ;  /* 0xfffffff803717812 */ /* 0x000fe200078ec0ff */
[----:B------:R-:W-:Y:S01]  /*12c0*/  IMAD.IADD R130, R121, 0x1, R130 ;  /* 0x0000000179827824 */ /* 0x000fe200078e0282 */
[----:B------:R-:W-:Y:S01]  /*12d0*/  SHF.R.S32.HI R84, RZ, 0x3, R3 ;  /* 0x00000003ff547819 */ /* 0x000fe20000011403 */
[----:B------:R1:W-:Y:S01]  /*12e0*/  @P0 LDGSTS.E.BYPASS.LTC128B.128 [R87+0xd080], [R8.64+0x100], !P6 ;  /* 0x0d08010008570fae */ /* 0x0003e2000f101d4e */
[----:B------:R-:W-:Y:S01]  /*12f0*/  IMAD.IADD R5, R36, 0x1, R5 ;  /* 0x0000000124057824 */ /* 0x000fe200078e0205 */
[----:B------:R-:W-:Y:S02]  /*1300*/  SHF.R.S32.HI R133, RZ, 0x1f, R113 ;  /* 0x0000001fff857819 */ /* 0x000fe40000011471 */
[----:B------:R1:W-:Y:S02]  /*1310*/  @P0 LDGSTS.E.BYPASS.LTC128B.128 [R87+0xe880], [R8.64+0x180], !P5 ;  /* 0x0e88018008570fae */ /* 0x0003e4000e901d4e */
[----:B-1----:R-:W-:-:S04]  /*1320*/  @P3 LEA R8, P0, R6, c[0x0][0x220], 0x1 ;  /* 0x0000880006083a11 */ /* 0x002fc800078008ff */
[----:B------:R-:W-:Y:S01]  /*1330*/  @P3 LEA.HI.X R9, R6, c[0x0][0x224], R23, 0x1, P0 ;  /* 0x0000890006093a11 */ /* 0x000fe200000f0c17 */
[----:B------:R-:W-:Y:S01]  /*1340*/  IMAD R6, R2, c[0x0][0x280], RZ ;  /* 0x0000a00002067a24 */ /* 0x000fe200078e02ff */
        /* <DEDUP_REMOVED lines=68> */
.L_x_1654:
        /* <DEDUP_REMOVED lines=91> */
.L_x_1619:
[----:B------:R-:W-:Y:S05]  /*1d40*/  BSYNC B0 ;  /* 0x0000000000007941 */ /* 0x000fea0003800000 */
.L_x_1618:
        /* <DEDUP_REMOVED lines=66> */
.L_x_1621:
[----:B------:R-:W-:Y:S05]  /*2170*/  BSYNC B0 ;  /* 0x0000000000007941 */ /* 0x000fea0003800000 */
.L_x_1620:
        /* <DEDUP_REMOVED lines=86> */
.L_x_1625:
[----:B------:R-:W-:Y:S05]  /*26e0*/  BSYNC B0 ;  /* 0x0000000000007941 */ /* 0x000fea0003800000 */
.L_x_1624:
        /* <DEDUP_REMOVED lines=58> */
.L_x_1627:
[----:B------:R-:W-:Y:S05]  /*2a90*/  BSYNC B0 ;  /* 0x0000000000007941 */ /* 0x000fea0003800000 */
.L_x_1626:
        /* <DEDUP_REMOVED lines=58> */
.L_x_1629:
[----:B------:R-:W-:Y:S05]  /*2e40*/  BSYNC B0 ;  /* 0x0000000000007941 */ /* 0x000fea0003800000 */
.L_x_1628:
        /* <DEDUP_REMOVED lines=57> */
.L_x_1623:
[----:B-123--:R-:W-:Y:S05]  /*31e0*/  BSYNC B1 ;  /* 0x0000000000017941 */ /* 0x00efea0003800000 */
.L_x_1622:
        /* <DEDUP_REMOVED lines=61> */
.L_x_1632:
[----:B------:R-:W-:Y:S05]  /*35c0*/  BSYNC B0 ;  /* 0x0000000000007941 */ /* 0x000fea0003800000 */
.L_x_1631:
        /* <DEDUP_REMOVED lines=58> */
.L_x_1634:
[----:B------:R-:W-:Y:S05]  /*3970*/  BSYNC B0 ;  /* 0x0000000000007941 */ /* 0x000fea0003800000 */
.L_x_1633:
        /* <DEDUP_REMOVED lines=58> */
.L_x_1636:
[----:B------:R-:W-:Y:S05]  /*3d20*/  BSYNC B0 ;  /* 0x0000000000007941 */ /* 0x000fea0003800000 */
.L_x_1635:
        /* <DEDUP_REMOVED lines=58> */
.L_x_1617:
        /* <DEDUP_REMOVED lines=36> */
.L_x_1638:
[----:B------:R-:W-:Y:S05]  /*4310*/  BSYNC B0 ;  /* 0x0000000000007941 */ /* 0x000fea0003800000 */
.L_x_1637:
        /* <DEDUP_REMOVED lines=59> */
.L_x_1640:
[----:B------:R-:W-:Y:S05]  /*46d0*/  BSYNC B0 ;  /* 0x0000000000007941 */ /* 0x000fea0003800000 */
.L_x_1639:
        /* <DEDUP_REMOVED lines=151> */
.L_x_1644:
[----:B------:R-:W-:Y:S05]  /*5050*/  BSYNC B0 ;  /* 0x0000000000007941 */ /* 0x000fea0003800000 */
.L_x_1643:
        /* <DEDUP_REMOVED lines=121> */
.L_x_1642:
[----:B--2---:R-:W-:Y:S05]  /*57f0*/  BSYNC B1 ;  /* 0x0000000000017941 */ /* 0x004fea0003800000 */
.L_x_1641:
        /* <DEDUP_REMOVED lines=125> */
.L_x_1646:
[----:B------:R-:W-:Y:S05]  /*5fd0*/  BSYNC B0 ;  /* 0x0000000000007941 */ /* 0x000fea0003800000 */
.L_x_1645:
        /* <DEDUP_REMOVED lines=125> */
.L_x_1616:
        /* <DEDUP_REMOVED lines=30> */
.L_x_1648:
[----:B-12---:R-:W-:Y:S05]  /*6990*/  BSYNC B0 ;  /* 0x0000000000007941 */ /* 0x006fea0003800000 */
.L_x_1647:
        /* <DEDUP_REMOVED lines=25> */
.L_x_1630:
[----:B------:R-:W-:Y:S05]  /*6b30*/  BSYNC B2 ;  /* 0x0000000000027941 */ /* 0x000fea0003800000 */
.L_x_1615:
        /* <DEDUP_REMOVED lines=10> */
[----:B------:R-:W-:Y:S05]  /*6be0*/  @P3 IADD3 R13, P0, R8, 0x20, RZ ;  /* 0x00000020080d3810 */ /* 0x000fea0007f1e0ff */
[----:B------:R-:W-:Y:S01]  /*6bf0*/  @P3 IMAD.X R14, RZ, RZ, R9, P0 ;  /* 0x000000ffff0e3224 */ /* 0x000fe200000e0609 */
[----:B------:R-:W-:Y:S11]  /*6c00*/  ISETP.GE.AND P0, PT, R2, 0x1, PT ;  /* 0x000000010200780c */ /* 0x000ff60003f06270 */
[----:B------:R-:W-:Y:S02]  /*6c10*/  @!UPT UIADD3 URZ, URZ, URZ, URZ ;  /* 0x0000003f3f3ff290 */ /* 0x000fe4000fffe03f */
[----:B------:R-:W-:Y:S01]  /*6c20*/  @P0 MOV R2, R120 ;  /* 0x0000007800020202 */ /* 0x000fe20000000f00 */
[----:B------:R-:W-:Y:S02]  /*6c30*/  @P0 IMAD.MOV.U32 R3, RZ, RZ, R130 ;  /* 0x000000ffff030224 */ /* 0x000fe400078e0082 */
[----:B------:R-:W-:Y:S02]  /*6c40*/  @P0 IMAD R5, R9, c[0x0][0x258], RZ ;  /* 0x0000960009050a24 */ /* 0x000fe400078e02ff */
[C---:B------:R-:W-:Y:S04]  /*6c50*/  @P0 IMAD.WIDE.U32 R2, R8.reuse, c[0x0][0x258], R2 ;  /* 0x0000960008020a25 */ /* 0x040fe800078e0002 */
[----:B------:R-:W-:Y:S01]  /*6c60*/  @P0 IMAD R8, R8, c[0x0][0x25c], R5 ;  /* 0x0000970008080a24 */ /* 0x000fe200078e0205 */
[C---:B------:R-:W-:Y:S01]  /*6c70*/  @P0 LEA R10, P4, R2.reuse, c[0x0][0x250], 0x1 ;  /* 0x00009400020a0a11 */ /* 0x040fe200078808ff */
[----:B------:R-:W-:Y:S03]  /*6c80*/  @P3 IMAD.MOV.U32 R9, RZ, RZ, R130 ;  /* 0x000000ffff093224 */ /* 0x000fe600078e0082 */
[----:B------:R-:W-:Y:S04]  /*6c90*/  @P0 IADD3 R8, R3, R8, RZ ;  /* 0x0000000803080210 */ /* 0x000fe80007ffe0ff */
[----:B------:R-:W-:Y:S01]  /*6ca0*/  @P0 LEA.HI.X R11, R2, c[0x0][0x254], R8, 0x1, P4 ;  /* 0x00009500020b0a11 */ /* 0x000fe200020f0c08 */
[----:B------:R-:W-:Y:S01]  /*6cb0*/  IMAD R2, R115, c[0x0][0x208], RZ ;  /* 0x0000820073027a24 */ /* 0x000fe200078e02ff */
[----:B------:R-:W-:Y:S03]  /*6cc0*/  @P3 MOV R8, R120 ;  /* 0x0000007800083202 */ /* 0x000fe60000000f00 */
[----:B------:R-:W-:Y:S01]  /*6cd0*/  @!PT LDS RZ, [RZ] ;  /* 0x00000000fffff984 */ /* 0x000fe20000000800 */
[----:B------:R-:W-:Y:S01]  /*6ce0*/  @!PT LDS RZ, [RZ] ;  /* 0x00000000fffff984 */ /* 0x000fe20000000800 */
[----:B------:R-:W-:Y:S01]  /*6cf0*/  @!PT LDS RZ, [RZ] ;  /* 0x00000000fffff984 */ /* 0x000fe20000000800 */
[----:B------:R1:W-:Y:S01]  /*6d00*/  @P0 LDGSTS.E.BYPASS.LTC128B.128 [R87+0x4080], [R10.64], !P1 ;  /* 0x040800000a570fae */ /* 0x0003e2000c901d4e */
[C---:B------:R-:W-:Y:S02]  /*6d10*/  IMAD R5, R108.reuse, c[0x0][0x20c], R2 ;  /* 0x000083006c057a24 */ /* 0x040fe400078e0202 */
[----:B------:R-:W-:Y:S04]  /*6d20*/  IMAD.WIDE.U32 R2, R108, c[0x0][0x208], RZ ;  /* 0x000082006c027a25 */ /* 0x000fe800078e00ff */
[----:B------:R-:W-:Y:S02]  /*6d30*/  IMAD.IADD R3, R3, 0x1, R5 ;  /* 0x0000000103037824 */ /* 0x000fe400078e0205 */
[----:B------:R-:W-:Y:S04]  /*6d40*/  @P3 IMAD.WIDE.U32 R8, R13, c[0x0][0x258], R8 ;  /* 0x000096000d083a25 */ /* 0x000fe800078e0008 */
[----:B------:R-:W-:Y:S05]  /*6d50*/  IMAD.WIDE.U32 R2, R105, c[0x0][0x218], R2 ;  /* 0x0000860069027a25 */ /* 0x000fea00078e0002 */
[----:B------:R-:W-:Y:S01]  /*6d60*/  IADD3 R5, P4, R160, R2, RZ ;  /* 0x00000002a0057210 */ /* 0x000fe20007f9e0ff */
[----:B------:R-:W-:Y:S03]  /*6d70*/  @P3 IMAD R2, R14, c[0x0][0x258], RZ ;  /* 0x000096000e023a24 */ /* 0x000fe600078e02ff */
[----:B------:R-:W-:Y:S01]  /*6d80*/  IADD3.X R6, R154, R3, R6, P4, !PT ;  /* 0x000000039a067210 */ /* 0x000fe200027fe406 */
[----:B------:R-:W-:Y:S05]  /*6d90*/  @P3 IMAD R2, R13, c[0x0][0x25c], R2 ;  /* 0x000097000d023a24 */ /* 0x000fea00078e0202 */
        /* <DEDUP_REMOVED lines=30> */
[CC--:B-1----:R-:W-:Y:S04]  /*6f80*/  @!P4 LEA R10, P6, R103.reuse, R2.reuse, 0x1 ;  /* 0x00000002670ac211 */ /* 0x0c2fe800078c08ff */
        /* <DEDUP_REMOVED lines=11> */
.L_x_1650:
[----:B------:R-:W-:Y:S05]  /*7040*/  BSYNC B0 ;  /* 0x0000000000007941 */ /* 0x000fea0003800000 */
.L_x_1649:
        /* <DEDUP_REMOVED lines=25> */
.L_x_1652:
[----:B------:R-:W-:Y:S05]  /*71e0*/  BSYNC B0 ;  /* 0x0000000000007941 */ /* 0x000fea0003800000 */
.L_x_1651:
        /* <DEDUP_REMOVED lines=41> */
.L_x_1653:
[----:B------:R-:W0:Y:S01]  /*7480*/  LDGDEPBAR ;  /* 0x00000000000079af */ /* 0x000e220000000000 */
[----:B------:R-:W-:Y:S01]  /*7490*/  IADD3 R46, R46, -0x1, RZ ;  /* 0xffffffff2e2e7810 */ /* 0x000fe20007ffe0ff */
[----:B------:R-:W-:-:S05]  /*74a0*/  @P5 BRA `(.L_x_1654) ;  /* 0xffffa2e000005947 */ /* 0x000fca000383ffff */
[----:B------:R-:W4:Y:S04]  /*74b0*/  LDL R5, [R1+0x64] ;  /* 0x0000640001057983 */ /* 0x000f280000100800 */
[----:B------:R-:W-:Y:S01]  /*74c0*/  BAR.SYNC.DEFER_BLOCKING 0x0 ;  /* 0x0000000000007b1d */ /* 0x000fe20000010000 */
[----:B----4-:R-:W-:-:S05]  /*74d0*/  IADD3 R0, R5, 0x2f, RZ ;  /* 0x0000002f05007810 */ /* 0x010fca0007ffe0ff */
[----:B------:R-:W-:-:S05]  /*74e0*/  IMAD.HI R0, R0, 0x2aaaaaab, RZ ;  /* 0x2aaaaaab00007827 */ /* 0x000fca00078e02ff */
[----:B-12---:R-:W-:-:S04]  /*74f0*/  SHF.R.U32.HI R2, RZ, 0x1f, R0 ;  /* 0x0000001fff027819 */ /* 0x006fc80000011600 */
[----:B------:R-:W-:Y:S02]  /*7500*/  LEA.HI.SX32 R7, R0, R2, 0x1d ;  /* 0x0000000200077211 */ /* 0x000fe400078feaff */
.L_x_1614:
[----:B-1----:R-:W2:Y:S04]  /*7510*/  LDL R20, [R1+0x58] ;  /* 0x0000580001147983 */ /* 0x002ea80000100800 */
[----:B------:R-:W1:Y:S01]  /*7520*/  S2R R9, SR_CTAID.X ;  /* 0x0000000000097919 */ /* 0x000e620000002500 */
[----:B------:R-:W-:-:S03]  /*7530*/  IMAD.MOV.U32 R0, RZ, RZ, c[0x0][0x2c4] ;  /* 0x0000b100ff007624 */ /* 0x000fc600078e00ff */
[----:B------:R-:W4:Y:S02]  /*7540*/  S2R R8, SR_TID.X ;  /* 0x0000000000087919 */ /* 0x000f240000002100 */
[----:B------:R-:W-:Y:S02]  /*7550*/  ISETP.NE.AND P2, PT, R0, 0x1, PT ;  /* 0x000000010000780c */ /* 0x000fe40003f45270 */
[----:B-1----:R-:W-:-:S11]  /*7560*/  LEA R0, R9, 0x7f, 0x7 ;  /* 0x0000007f09007811 */ /* 0x002fd600078e38ff */
[----:B------:R-:W-:-:S05]  /*7570*/  @P2 IMAD.HI.U32 R2, R0, c[0x0][0x2c8], RZ ;  /* 0x0000b20000022a27 */ /* 0x000fca00078e00ff */
[----:B------:R-:W-:-:S04]  /*7580*/  @P2 SHF.R.U32.HI R0, RZ, c[0x0][0x2cc], R2 ;  /* 0x0000b300ff002a19 */ /* 0x000fc80000011602 */
[----:B------:R-:W-:Y:S01]  /*7590*/  IADD3 R0, R0, 0x30, R5 ;  /* 0x0000003000007810 */ /* 0x000fe20007ffe005 */
[----:B----4-:R1:W-:Y:S01]  /*75a0*/  STL.64 [R1], R8 ;  /* 0x0000000801007387 */ /* 0x0103e20000100a00 */
[----:B------:R-:W-:Y:S01]  /*75b0*/  PLOP3.LUT P1, PT, PT, PT, PT, 0x80, 0x0 ;  /* 0x000000000000781c */ /* 0x000fe20003f2f070 */
[----:B------:R-:W-:Y:S01]  /*75c0*/  CS2R R12, SRZ ;  /* 0x00000000000c7805 */ /* 0x000fe2000001ff00 */
[----:B------:R-:W-:Y:S01]  /*75d0*/  MOV R134, RZ ;  /* 0x000000ff00867202 */ /* 0x000fe20000000f00 */
[----:B------:R-:W-:Y:S01]  /*75e0*/  CS2R R132, SRZ ;  /* 0x0000000000847805 */ /* 0x000fe2000001ff00 */
[----:B------:R-:W-:Y:S01]  /*75f0*/  CS2R R14, SRZ ;  /* 0x00000000000e7805 */ /* 0x000fe2000001ff00 */
[----:B------:R-:W-:Y:S01]  /*7600*/  IMAD.MOV.U32 R130, RZ, RZ, RZ ;  /* 0x000000ffff827224 */ /* 0x000fe200078e00ff */
        /* <DEDUP_REMOVED lines=53> */
[----:B-1----:R-:W-:Y:S01]  /*7960*/  CS2R R8, SRZ ;  /* 0x0000000000087805 */ /* 0x002fe2000001ff00 */
        /* <DEDUP_REMOVED lines=11> */
[----:B------:R-:W-:Y:S01]  /*7a20*/  MOV R144, RZ ;  /* 0x000000ff00907202 */ /* 0x000fe20000000f00 */
[----:B------:R-:W-:Y:S01]  /*7a30*/  CS2R R142, SRZ ;  /* 0x00000000008e7805 */ /* 0x000fe2000001ff00 */
[----:B------:R-:W-:Y:S01]  /*7a40*/  CS2R R140, SRZ ;  /* 0x00000000008c7805 */ /* 0x000fe2000001ff00 */
[----:B------:R-:W-:Y:S01]  /*7a50*/  IMAD.MOV.U32 R49, RZ, RZ, RZ ;  /* 0x000000ffff317224 */ /* 0x000fe200078e00ff */
[----:B------:R-:W-:Y:S01]  /*7a60*/  MOV R137, RZ ;  /* 0x000000ff00897202 */ /* 0x000fe20000000f00 */
[----:B--2---:R-:W-:-:S04]  /*7a70*/  IMAD.IADD R0, R0, 0x1, -R20 ;  /* 0x0000000100007824 */ /* 0x004fc800078e0a14 */
[----:B------:R-:W-:-:S05]  /*7a80*/  IMAD.HI R0, R0, 0x2aaaaaab, RZ ;  /* 0x2aaaaaab00007827 */ /* 0x000fca00078e02ff */
[----:B------:R-:W-:-:S04]  /*7a90*/  SHF.R.U32.HI R2, RZ, 0x1f, R0 ;  /* 0x0000001fff027819 */ /* 0x000fc80000011600 */
[----:B------:R-:W-:-:S04]  /*7aa0*/  LEA.HI.SX32 R0, R0, R2, 0x1d ;  /* 0x0000000200007211 */ /* 0x000fc800078feaff */
[----:B------:R-:W-:-:S04]  /*7ab0*/  IMNMX R224, R0, R7, PT ;  /* 0x0000000700e07217 */ /* 0x000fc80003800200 */
[----:B------:R-:W-:Y:S01]  /*7ac0*/  ISETP.GE.AND P0, PT, R224, 0x1, PT ;  /* 0x00000001e000780c */ /* 0x000fe20003f06270 */
[----:B------:R-:W-:-:S12]  /*7ad0*/  CS2R R6, SRZ ;  /* 0x0000000000067805 */ /* 0x000fd8000001ff00 */
[----:B------:R-:W-:Y:S05]  /*7ae0*/  @!P0 BRA `(.L_x_1655) ;  /* 0x0000b7e000008947 */ /* 0x000fea0003800000 */
[----:B------:R-:W2:Y:S04]  /*7af0*/  LDL R40, [R1+0x70] ;  /* 0x0000700001287983 */ /* 0x000ea80000100800 */
[----:B------:R-:W4:Y:S01]  /*7b00*/  LDL R0, [R1+0x4c] ;  /* 0x00004c0001007983 */ /* 0x000f220000100800 */
[----:B------:R-:W-:Y:S01]  /*7b10*/  ISETP.NE.U32.AND P0, PT, RZ, c[0x0][0x340], PT ;  /* 0x0000d000ff007a0c */ /* 0x000fe20003f05070 */
[----:B------:R-:W-:Y:S02]  /*7b20*/  ULDC.64 UR4, c[0x0][0x18] ;  /* 0x0000060000047ab9 */ /* 0x000fe40000000a00 */
[----:B------:R-:W1:Y:S01]  /*7b30*/  S2R R28, SR_TID.X ;  /* 0x00000000001c7919 */ /* 0x000e620000002100 */
[----:B------:R-:W-:-:S03]  /*7b40*/  ISETP.NE.AND.EX P1, PT, RZ, c[0x0][0x344], PT, P0 ;  /* 0x0000d100ff007a0c */ /* 0x000fc60003f25300 */
[----:B------:R-:W5:Y:S04]  /*7b50*/  S2R R41, SR_CTAID.Y ;  /* 0x0000000000297919 */ /* 0x000f680000002600 */
[----:B------:R-:W3:Y:S01]  /*7b60*/  S2R R44, SR_CTAID.X ;  /* 0x00000000002c7919 */ /* 0x000ee20000002500 */
[----:B-1----:R-:W-:-:S05]  /*7b70*/  SHF.R.S32.HI R32, RZ, 0x1f, R28 ;  /* 0x0000001fff207819 */ /* 0x002fca000001141c */
[----:B------:R-:W-:Y:S01]  /*7b80*/  @P1 IMAD.MOV.U32 R2, RZ, RZ, 0x4 ;  /* 0x00000004ff021424 */ /* 0x000fe200078e00ff */
[----:B------:R-:W-:Y:S02]  /*7b90*/  ISETP.NE.U32.AND P0, PT, RZ, c[0x0][0x348], PT ;  /* 0x0000d200ff007a0c */ /* 0x000fe40003f05070 */
[----:B------:R-:W-:Y:S02]  /*7ba0*/  LEA.HI R6, R32, R28, RZ, 0x3 ;  /* 0x0000001c20067211 */ /* 0x000fe400078f18ff */
[----:B-----5:R-:W-:Y:S02]  /*7bb0*/  SHF.R.S32.HI R41, RZ, 0x1f, R41 ;  /* 0x0000001fff297819 */ /* 0x020fe40000011429 */
[----:B------:R-:W-:Y:S02]  /*7bc0*/  SHF.R.S32.HI R27, RZ, 0x3, R6 ;  /* 0x00000003ff1b7819 */ /* 0x000fe40000011406 */
[----:B------:R-:W-:Y:S01]  /*7bd0*/  ISETP.NE.AND.EX P0, PT, RZ, c[0x0][0x34c], PT, P0 ;  /* 0x0000d300ff007a0c */ /* 0x000fe20003f05300 */
[----:B------:R-:W-:Y:S01]  /*7be0*/  UIADD3 UR4, UP0, UR4, 0x10080, URZ ;  /* 0x0001008004047890 */ /* 0x000fe2000ff1e03f */
[----:B------:R-:W-:Y:S01]  /*7bf0*/  STL [R1+0x10], R20 ;  /* 0x0000101401007387 */ /* 0x000fe20000100800 */
[----:B------:R-:W-:Y:S01]  /*7c00*/  P2R R11, PR, RZ, 0x2 ;  /* 0x00000002ff0b7803 */ /* 0x000fe20000000000 */
[----:B--23--:R-:W-:-:S05]  /*7c10*/  @P1 IMAD.WIDE R2, R40, R2, c[0x0][0x340] ;  /* 0x0000d00028021625 */ /* 0x00cfca00078e0202 */
[----:B------:R4:W2:Y:S01]  /*7c20*/  @P1 LDG.E R26, [R2.64] ;  /* 0x0000000e021a1981 */ /* 0x0008a2000c1e1900 */
[----:B------:R-:W-:Y:S01]  /*7c30*/  LEA.HI R31, R32, R28, RZ, 0x4 ;  /* 0x0000001c201f7211 */ /* 0x000fe200078f20ff */
[----:B------:R-:W-:Y:S01]  /*7c40*/  UIADD3.X UR5, URZ, UR5, URZ, UP0, !UPT ;  /* 0x000000053f057290 */ /* 0x000fe200087fe43f */
[----:B----4-:R-:W-:-:S05]  /*7c50*/  SHF.R.S32.HI R2, RZ, 0x1f, R0 ;  /* 0x0000001fff027819 */ /* 0x010fca0000011400 */
[----:B------:R-:W-:-:S04]  /*7c60*/  IMAD R2, R2, c[0x0][0x178], RZ ;  /* 0x00005e0002027a24 */ /* 0x000fc800078e02ff */
[C---:B------:R-:W-:Y:S02]  /*7c70*/  IMAD R4, R0.reuse, c[0x0][0x17c], R2 ;  /* 0x00005f0000047a24 */ /* 0x040fe400078e0202 */
[----:B------:R-:W-:Y:S01]  /*7c80*/  IMAD.WIDE.U32 R2, R0, c[0x0][0x178], RZ ;  /* 0x00005e0000027a25 */ /* 0x000fe200078e00ff */
[----:B------:R-:W-:-:S03]  /*7c90*/  LOP3.LUT R0, R6, 0xfffffff8, RZ, 0xc0, !PT ;  /* 0xfffffff806007812 */ /* 0x000fc600078ec0ff */
[----:B------:R-:W-:Y:S02]  /*7ca0*/  IMAD R6, R41, c[0x0][0x1b8], RZ ;  /* 0x00006e0029067a24 */ /* 0x000fe400078e02ff */
[----:B------:R-:W1:Y:S01]  /*7cb0*/  S2R R41, SR_CTAID.Y ;  /* 0x0000000000297919 */ /* 0x000e620000002600 */
[----:B------:R-:W-:Y:S01]  /*7cc0*/  IMAD.IADD R25, R28, 0x1, -R0 ;  /* 0x000000011c197824 */ /* 0x000fe200078e0a00 */
[----:B------:R-:W-:Y:S01]  /*7cd0*/  SHF.R.S32.HI R0, RZ, 0x1f, R40 ;  /* 0x0000001fff007819 */ /* 0x000fe20000011428 */
[----:B------:R-:W-:Y:S02]  /*7ce0*/  IMAD.IADD R3, R3, 0x1, R4 ;  /* 0x0000000103037824 */ /* 0x000fe400078e0204 */
[C---:B------:R-:W-:Y:S02]  /*7cf0*/  IMAD R4, R25.reuse, 0x20, R27 ;  /* 0x0000002019047824 */ /* 0x040fe400078e021b */
[----:B------:R-:W-:Y:S02]  /*7d00*/  IMAD.SHL.U32 R14, R25, 0x8, RZ ;  /* 0x00000008190e7824 */ /* 0x000fe400078e00ff */
[----:B------:R-:W-:-:S03]  /*7d10*/  IMAD R8, R44, 0x80, R4 ;  /* 0x000000802c087824 */ /* 0x000fc600078e0204 */
[----:B------:R-:W-:Y:S01]  /*7d20*/  IADD3 R21, R14, 0x40, RZ ;  /* 0x000000400e157810 */ /* 0x000fe20007ffe0ff */
[----:B------:R-:W-:Y:S01]  /*7d30*/  @P2 IMAD.HI.U32 R7, R8, c[0x0][0x2c8], RZ ;  /* 0x0000b20008072a27 */ /* 0x000fe200078e00ff */
[C---:B------:R-:W-:Y:S02]  /*7d40*/  IADD3 R22, R14.reuse, 0x80, RZ ;  /* 0x000000800e167810 */ /* 0x040fe40007ffe0ff */
[C---:B------:R-:W-:Y:S02]  /*7d50*/  IADD3 R23, R14.reuse, 0xc0, RZ ;  /* 0x000000c00e177810 */ /* 0x040fe40007ffe0ff */
[----:B------:R-:W-:Y:S02]  /*7d60*/  ISETP.GE.AND P3, PT, R14, c[0x0][0x198], PT ;  /* 0x000066000e007a0c */ /* 0x000fe40003f66270 */
[----:B------:R-:W-:Y:S02]  /*7d70*/  ISETP.GE.AND P6, PT, R21, c[0x0][0x198], PT ;  /* 0x0000660015007a0c */ /* 0x000fe40003fc6270 */
[----:B------:R-:W-:Y:S01]  /*7d80*/  ISETP.GE.AND P5, PT, R22, c[0x0][0x198], PT ;  /* 0x0000660016007a0c */ /* 0x000fe20003fa6270 */
[C---:B-1----:R-:W-:Y:S01]  /*7d90*/  IMAD R4, R41.reuse, c[0x0][0x1bc], R6 ;  /* 0x00006f0029047a24 */ /* 0x042fe200078e0206 */
[----:B------:R-:W-:Y:S01]  /*7da0*/  SEL R6, R0, RZ, !P0 ;  /* 0x000000ff00067207 */ /* 0x000fe20004000000 */
[----:B------:R-:W-:Y:S01]  /*7db0*/  IMAD.WIDE.U32 R2, R41, c[0x0][0x1b8], R2 ;  /* 0x00006e0029027a25 */ /* 0x000fe200078e0002 */
[----:B------:R-:W-:-:S03]  /*7dc0*/  ISETP.GE.AND P4, PT, R23, c[0x0][0x198], PT ;  /* 0x0000660017007a0c */ /* 0x000fc60003f86270 */
[----:B------:R-:W-:Y:S01]  /*7dd0*/  IMAD.IADD R3, R3, 0x1, R4 ;  /* 0x0000000103037824 */ /* 0x000fe200078e0204 */
[----:B------:R-:W-:Y:S01]  /*7de0*/  SEL R4, R40, RZ, !P0 ;  /* 0x000000ff28047207 */ /* 0x000fe20004000000 */
[----:B------:R-:W-:Y:S01]  /*7df0*/  IMAD.MOV.U32 R0, RZ, RZ, R8 ;  /* 0x000000ffff007224 */ /* 0x000fe200078e0008 */
[----:B------:R-:W-:Y:S01]  /*7e00*/  @P2 SHF.R.U32.HI R0, RZ, c[0x0][0x2cc], R7 ;  /* 0x0000b300ff002a19 */ /* 0x000fe20000011607 */
[----:B------:R-:W-:Y:S02]  /*7e10*/  IMAD R6, R6, c[0x0][0x1c0], RZ ;  /* 0x0000700006067a24 */ /* 0x000fe400078e02ff */
[----:B------:R-:W-:-:S04]  /*7e20*/  IMAD.WIDE.U32 R2, R4, c[0x0][0x1c0], R2 ;  /* 0x0000700004027a25 */ /* 0x000fc800078e0002 */
[----:B------:R-:W-:Y:S01]  /*7e30*/  IMAD R7, R4, c[0x0][0x1c4], R6 ;  /* 0x0000710004077a24 */ /* 0x000fe200078e0206 */
[----:B------:R-:W-:-:S03]  /*7e40*/  SHF.R.S32.HI R6, RZ, 0x1f, R0 ;  /* 0x0000001fff067819 */ /* 0x000fc60000011400 */
[----:B------:R-:W-:Y:S02]  /*7e50*/  IMAD.IADD R3, R3, 0x1, R7 ;  /* 0x0000000103037824 */ /* 0x000fe400078e0207 */
[----:B------:R-:W-:Y:S02]  /*7e60*/  IMAD R4, R6, c[0x0][0x1b0], RZ ;  /* 0x00006c0006047a24 */ /* 0x000fe400078e02ff */
[----:B------:R-:W-:-:S04]  /*7e70*/  IMAD.WIDE.U32 R2, R0, c[0x0][0x1b0], R2 ;  /* 0x00006c0000027a25 */ /* 0x000fc800078e0002 */
[----:B------:R-:W-:Y:S02]  /*7e80*/  IMAD R6, R0, c[0x0][0x1b4], R4 ;  /* 0x00006d0000067a24 */ /* 0x000fe400078e0204 */
[----:B------:R-:W-:Y:S01]  /*7e90*/  IMAD.MOV R4, RZ, RZ, -R0 ;  /* 0x000000ffff047224 */ /* 0x000fe200078e0a00 */
[----:B------:R-:W-:Y:S01]  /*7ea0*/  LOP3.LUT R0, R31, 0xfffffff0, RZ, 0xc0, !PT ;  /* 0xfffffff01f007812 */ /* 0x000fe200078ec0ff */
[----:B------:R-:W-:Y:S02]  /*7eb0*/  IMAD.IADD R3, R3, 0x1, R6 ;  /* 0x0000000103037824 */ /* 0x000fe400078e0206 */
[----:B------:R-:W-:Y:S02]  /*7ec0*/  IMAD R4, R4, c[0x0][0x2c4], R8 ;  /* 0x0000b10004047a24 */ /* 0x000fe400078e0208 */
[----:B------:R-:W-:Y:S02]  /*7ed0*/  IMAD.SHL.U32 R8, R27, 0x40, RZ ;  /* 0x000000401b087824 */ /* 0x000fe400078e00ff */
[----:B------:R-:W-:Y:S01]  /*7ee0*/  IMAD.IADD R0, R28, 0x1, -R0 ;  /* 0x000000011c007824 */ /* 0x000fe200078e0a00 */
[----:B------:R-:W-:Y:S01]  /*7ef0*/  SHF.R.S32.HI R9, RZ, 0x1f, R4 ;  /* 0x0000001fff097819 */ /* 0x000fe20000011404 */
[----:B------:R-:W-:Y:S01]  /*7f00*/  IMAD.WIDE.U32 R2, R4, c[0x0][0x1a8], R2 ;  /* 0x00006a0004027a25 */ /* 0x000fe200078e0002 */
[----:B------:R-:W-:-:S02]  /*7f10*/  LOP3.LUT R8, R8, 0x1c0, RZ, 0xc0, !PT ;  /* 0x000001c008087812 */ /* 0x000fc400078ec0ff */
[----:B------:R-:W-:Y:S01]  /*7f20*/  SHF.R.S32.HI R10, RZ, 0x1f, R0 ;  /* 0x0000001fff0a7819 */ /* 0x000fe20000011400 */
[----:B------:R-:W-:Y:S01]  /*7f30*/  IMAD R9, R9, c[0x0][0x1a8], RZ ;  /* 0x00006a0009097a24 */ /* 0x000fe200078e02ff */
[----:B------:R-:W-:Y:S01]  /*7f40*/  LEA R18, P0, R2, c[0x0][0x160], 0x1 ;  /* 0x0000580002127a11 */ /* 0x000fe200078008ff */
[----:B------:R-:W-:Y:S01]  /*7f50*/  IMAD.U32 R6, RZ, RZ, UR4 ;  /* 0x00000004ff067e24 */ /* 0x000fe2000f8e00ff */
[----:B------:R-:W-:Y:S01]  /*7f60*/  LEA.HI R30, R10, R0, RZ, 0x3 ;  /* 0x000000000a1e7211 */ /* 0x000fe200078f18ff */
[----:B------:R-:W-:Y:S01]  /*7f70*/  IMAD R9, R4, c[0x0][0x1ac], R9 ;  /* 0x00006b0004097a24 */ /* 0x000fe200078e0209 */
[----:B------:R-:W-:Y:S01]  /*7f80*/  SHF.R.U32.HI R4, RZ, 0x3, R8 ;  /* 0x00000003ff047819 */ /* 0x000fe20000011608 */
[----:B------:R-:W-:Y:S01]  /*7f90*/  IMAD.U32 R7, RZ, RZ, UR5 ;  /* 0x00000005ff077e24 */ /* 0x000fe2000f8e00ff */
[----:B------:R-:W-:Y:S01]  /*7fa0*/  LOP3.LUT R8, R8, 0x38, R14, 0xf8, !PT ;  /* 0x0000003808087812 */ /* 0x000fe200078ef80e */
[----:B------:R-:W-:Y:S02]  /*7fb0*/  IMAD.IADD R3, R3, 0x1, R9 ;  /* 0x0000000103037824 */ /* 0x000fe400078e0209 */
[----:B------:R-:W-:Y:S01]  /*7fc0*/  IMAD.MOV.U32 R9, RZ, RZ, 0x10 ;  /* 0x00000010ff097424 */ /* 0x000fe200078e00ff */
[----:B------:R-:W-:Y:S01]  /*7fd0*/  LOP3.LUT R8, R8, R4, RZ, 0x3c, !PT ;  /* 0x0000000408087212 */ /* 0x000fe200078e3cff */
[----:B------:R1:W-:Y:S01]  /*7fe0*/  STL.64 [R1+0x8], R6 ;  /* 0x0000080601007387 */ /* 0x0003e20000100a00 */
[----:B------:R-:W-:-:S02]  /*7ff0*/  LOP3.LUT R4, R30, 0xfffffff8, RZ, 0xc0, !PT ;  /* 0xfffffff81e047812 */ /* 0x000fc400078ec0ff */
[----:B------:R-:W-:Y:S02]  /*8000*/  LEA.HI.X R15, R2, c[0x0][0x164], R3, 0x1, P0 ;  /* 0x00005900020f7a11 */ /* 0x000fe400000f0c03 */
[----:B------:R-:W-:Y:S02]  /*8010*/  ISETP.NE.AND P0, PT, R11, RZ, PT ;  /* 0x000000ff0b00720c */ /* 0x000fe40003f05270 */
[----:B-1----:R-:W-:Y:S01]  /*8020*/  LEA.HI R6, R32, R28, RZ, 0x6 ;  /* 0x0000001c20067211 */ /* 0x002fe200078f30ff */
[----:B------:R-:W-:-:S04]  /*8030*/  IMAD.IADD R28, R0, 0x1, -R4 ;  /* 0x00000001001c7824 */ /* 0x000fc800078e0a04 */
[----:B------:R-:W-:Y:S01]  /*8040*/  IMAD.SHL.U32 R0, R6, 0x8, RZ ;  /* 0x0000000806007824 */ /* 0x000fe200078e00ff */
[----:B------:R-:W-:Y:S01]  /*8050*/  R2P PR, R28, 0x6 ;  /* 0x000000061c007804 */ /* 0x000fe20000000000 */
[----:B------:R-:W-:-:S03]  /*8060*/  IMAD.MOV.U32 R6, RZ, RZ, 0x20 ;  /* 0x00000020ff067424 */ /* 0x000fc600078e00ff */
[----:B------:R-:W-:Y:S02]  /*8070*/  LOP3.LUT R19, R8, 0xfffffe00, R0, 0xf8, !PT ;  /* 0xfffffe0008137812 */ /* 0x000fe400078ef800 */
[----:B------:R-:W-:Y:S02]  /*8080*/  SEL R9, R9, 0xfffffff0, !P1 ;  /* 0xfffffff009097807 */ /* 0x000fe40004800000 */
[----:B------:R-:W-:Y:S01]  /*8090*/  SEL R6, R6, 0xffffffe0, !P2 ;  /* 0xffffffe006067807 */ /* 0x000fe20005000000 */
[----:B--2---:R-:W-:Y:S01]  /*80a0*/  @!P0 IMAD.MOV.U32 R26, RZ, RZ, R40 ;  /* 0x000000ffff1a8224 */ /* 0x004fe200078e0028 */
[----:B------:R-:W-:Y:S05]  /*80b0*/  BRA.DIV ~URZ, `(.L_x_1656) ;  /* 0x0000db127f007947 */ /* 0x000fea000b800000 */
[----:B------:R1:W2:Y:S02]  /*80c0*/  SHFL.IDX PT, R0, R15, RZ, 0x181f ;  /* 0x00181fff0f007589 */ /* 0x0002a400000e0000 */
.L_x_1734:
[----:B------:R-:W-:Y:S05]  /*80d0*/  BRA.DIV ~URZ, `(.L_x_1657) ;  /* 0x0000db727f007947 */ /* 0x000fea000b800000 */
[----:B------:R3:W4:Y:S02]  /*80e0*/  SHFL.IDX PT, R2, R18, RZ, 0x181f ;  /* 0x00181fff12027589 */ /* 0x00072400000e0000 */
.L_x_1735:
[----:B------:R-:W5:Y:S01]  /*80f0*/  S2R R3, SR_CTAID.X ;  /* 0x0000000000037919 */ /* 0x000f620000002500 */
[----:B------:R-:W-:Y:S01]  /*8100*/  IMAD R20, R20, c[0x0][0x2c4], RZ ;  /* 0x0000b10014147a24 */ /* 0x000fe200078e02ff */
[----:B------:R-:W-:Y:S01]  /*8110*/  BSSY B0, `(.L_x_1658) ;  /* 0x000001a000007945 */ /* 0x000fe20003800000 */
[----:B-----5:R-:W-:Y:S02]  /*8120*/  LEA R29, R3, R27, 0x7 ;  /* 0x0000001b031d7211 */ /* 0x020fe400078e38ff */
[----:B--2---:R-:W-:-:S02]  /*8130*/  MOV R3, R0 ;  /* 0x0000000000037202 */ /* 0x004fc40000000f00 */
        /* <DEDUP_REMOVED lines=23> */
.L_x_1659:
[----:B------:R-:W-:Y:S05]  /*82b0*/  BSYNC B0 ;  /* 0x0000000000007941 */ /* 0x000fea0003800000 */
.L_x_1658:
[----:B------:R-:W-:Y:S05]  /*82c0*/  BRA.DIV ~URZ, `(.L_x_1660) ;  /* 0x0000da027f007947 */ /* 0x000fea000b800000 */
[----:B--2---:R2:W1:Y:S04]  /*82d0*/  SHFL.IDX PT, R0, R15, 0x1, 0x181f ;  /* 0x00381f000f007f89 */ /* 0x00446800000e0000 */
[----:B----4-:R2:W4:Y:S02]  /*82e0*/  SHFL.IDX PT, R2, R18, 0x1, 0x181f ;  /* 0x00381f0012027f89 */ /* 0x01052400000e0000 */
.L_x_1736:
[----:B------:R-:W-:Y:S01]  /*82f0*/  IADD3 R3, R29, 0x20, RZ ;  /* 0x000000201d037810 */ /* 0x000fe20007ffe0ff */
[----:B------:R-:W-:Y:S03]  /*8300*/  BSSY B0, `(.L_x_1661) ;  /* 0x0000019000007945 */ /* 0x000fe60003800000 */
[----:B------:R-:W-:Y:S01]  /*8310*/  ISETP.GE.AND P0, PT, R3, R20, PT ;  /* 0x000000140300720c */ /* 0x000fe20003f06270 */
[----:B-1----:R-:W-:-:S12]  /*8320*/  IMAD.MOV.U32 R3, RZ, RZ, R0 ;  /* 0x000000ffff037224 */ /* 0x002fd800078e0000 */
        /* <DEDUP_REMOVED lines=22> */
.L_x_1662:
[----:B------:R-:W-:Y:S05]  /*8490*/  BSYNC B0 ;  /* 0x0000000000007941 */ /* 0x000fea0003800000 */
.L_x_1661:
[----:B------:R-:W-:Y:S05]  /*84a0*/  BRA.DIV ~URZ, `(.L_x_1663) ;  /* 0x0000d9127f007947 */ /* 0x000fea000b800000 */
[----:B-1----:R1:W2:Y:S02]  /*84b0*/  SHFL.IDX PT, R0, R15, 0x2, 0x181f ;  /* 0x00581f000f007f89 */ /* 0x0022a400000e0000 */
.L_x_1737:
[----:B------:R-:W-:Y:S05]  /*84c0*/  BRA.DIV ~URZ, `(.L_x_1664) ;  /* 0x0000d9727f007947 */ /* 0x000fea000b800000 */
[----:B----4-:R4:W1:Y:S02]  /*84d0*/  SHFL.IDX PT, R2, R18, 0x2, 0x181f ;  /* 0x00581f0012027f89 */ /* 0x01086400000e0000 */
.L_x_1738:
[----:B------:R-:W-:Y:S01]  /*84e0*/  IADD3 R3, R29, 0x40, RZ ;  /* 0x000000401d037810 */ /* 0x000fe20007ffe0ff */
[----:B------:R-:W-:Y:S03]  /*84f0*/  BSSY B0, `(.L_x_1665) ;  /* 0x0000019000007945 */ /* 0x000fe60003800000 */
[----:B------:R-:W-:Y:S01]  /*8500*/  ISETP.GE.AND P0, PT, R3, R20, PT ;  /* 0x000000140300720c */ /* 0x000fe20003f06270 */
[----:B--2---:R-:W-:-:S12]  /*8510*/  IMAD.MOV.U32 R3, RZ, RZ, R0 ;  /* 0x000000ffff037224 */ /* 0x004fd800078e0000 */
[----:B------:R-:W-:Y:S05]  /*8520*/  @P0 BRA `(.L_x_1666) ;  /* 0x0000015000000947 */ /* 0x000fea0003800000 */
[----:B------:R-:W-:Y:S01]  /*8530*/  SHF.R.S32.HI R7, RZ, 0x1f, R21 ;  /* 0x0000001fff077819 */ /* 0x000fe20000011415 */
[----:B-1----:R-:W-:Y:S01]  /*8540*/  IMAD.WIDE R16, R14, 0x2, R2 ;  /* 0x000000020e107825 */ /* 0x002fe200078e0202 */
        /* <DEDUP_REMOVED lines=19> */
.L_x_1666:
[----:B------:R-:W-:Y:S05]  /*8680*/  BSYNC B0 ;  /* 0x0000000000007941 */ /* 0x000fea0003800000 */
.L_x_1665:
[----:B------:R-:W-:Y:S05]  /*8690*/  BRA.DIV ~URZ, `(.L_x_1667) ;  /* 0x0000d8227f007947 */ /* 0x000fea000b800000 */
[----:B-1----:R1:W2:Y:S04]  /*86a0*/  SHFL.IDX PT, R0, R15, 0x3, 0x181f ;  /* 0x00781f000f007f89 */ /* 0x0022a800000e0000 */
[----:B------:R1:W3:Y:S02]  /*86b0*/  SHFL.IDX PT, R2, R18, 0x3, 0x181f ;  /* 0x00781f0012027f89 */ /* 0x0002e400000e0000 */
.L_x_1739:
[----:B----4-:R-:W4:Y:S04]  /*86c0*/  LDL R124, [R1] ;  /* 0x00000000017c7983 */ /* 0x010f280000100800 */
[----:B------:R1:W5:Y:S04]  /*86d0*/  LDL R24, [R1+0x64] ;  /* 0x0000640001187983 */ /* 0x0003680000100800 */
[----:B------:R1:W5:Y:S01]  /*86e0*/  LDL R240, [R1+0x48] ;  /* 0x0000480001f07983 */ /* 0x0003620000100800 */
[----:B------:R-:W-:Y:S01]  /*86f0*/  IADD3 R3, R29, 0x60, RZ ;  /* 0x000000601d037810 */ /* 0x000fe20007ffe0ff */
[----:B------:R-:W-:Y:S01]  /*8700*/  ULDC.64 UR4, c[0x0][0x40] ;  /* 0x0000100000047ab9 */ /* 0x000fe20000000a00 */
[----:B-1-3--:R-:W-:Y:S01]  /*8710*/  IADD3 R18, P1, R1, c[0x0][0x20], RZ ;  /* 0x0000080001127a10 */ /* 0x00afe20007f3e0ff */
[----:B------:R-:W1:Y:S01]  /*8720*/  S2R R33, SR_CTAID.Y ;  /* 0x0000000000217919 */ /* 0x000e620000002600 */
[----:B------:R-:W-:Y:S01]  /*8730*/  ISETP.GE.AND P0, PT, R3, R20, PT ;  /* 0x000000140300720c */ /* 0x000fe20003f06270 */
[----:B--2---:R-:W-:Y:S01]  /*8740*/  IMAD.MOV.U32 R3, RZ, RZ, R0 ;  /* 0x000000ffff037224 */ /* 0x004fe200078e0000 */
[----:B------:R-:W-:Y:S01]  /*8750*/  SHF.R.S32.HI R13, RZ, 0x4, R31 ;  /* 0x00000004ff0d7819 */ /* 0x000fe2000001141f */
[----:B------:R-:W-:Y:S01]  /*8760*/  UIADD3 UR4, UP0, UR4, 0x160, URZ ;  /* 0x0000016004047890 */ /* 0x000fe2000ff1e03f */
[----:B------:R-:W-:-:S03]  /*8770*/  IMAD.WIDE.U32 R238, R26, c[0x0][0x2b0], RZ ;  /* 0x0000ac001aee7a25 */ /* 0x000fc600078e00ff */
[----:B------:R-:W-:-:S06]  /*8780*/  UIADD3.X UR5, URZ, UR5, URZ, UP0, !UPT ;  /* 0x000000053f057290 */ /* 0x000fcc00087fe43f */
[----:B------:R-:W-:Y:S01]  /*8790*/  @!P0 IMAD.SHL.U32 R8, R19, 0x2, RZ ;  /* 0x0000000213088824 */ /* 0x000fe200078e00ff */
[----:B------:R-:W-:Y:S01]  /*87a0*/  @!P0 SHF.R.S32.HI R0, RZ, 0x1f, R23 ;  /* 0x0000001fff008819 */ /* 0x000fe20000011417 */
[----:B------:R-:W-:Y:S01]  /*87b0*/  @!P0 IMAD.WIDE R10, R14, 0x2, R2 ;  /* 0x000000020e0a8825 */ /* 0x000fe200078e0202 */
[----:B------:R-:W-:Y:S02]  /*87c0*/  @!P0 SHF.R.S32.HI R7, RZ, 0x1f, R21 ;  /* 0x0000001fff078819 */ /* 0x000fe40000011415 */
[----:B------:R-:W-:Y:S01]  /*87d0*/  @!P0 LEA.HI R16, R0, R23, RZ, 0x3 ;  /* 0x0000001700108211 */ /* 0x000fe200078f18ff */
[----:B------:R-:W-:Y:S01]  /*87e0*/  IMAD.X R19, RZ, RZ, c[0x0][0x24], P1 ;  /* 0x00000900ff137624 */ /* 0x000fe200008e06ff */
[----:B------:R-:W-:Y:S01]  /*87f0*/  @!PT LDS RZ, [RZ] ;  /* 0x00000000fffff984 */ /* 0x000fe20000000800 */
[----:B------:R-:W-:Y:S01]  /*8800*/  @!PT LDS RZ, [RZ] ;  /* 0x00000000fffff984 */ /* 0x000fe20000000800 */
[----:B------:R-:W-:Y:S01]  /*8810*/  @!PT LDS RZ, [RZ] ;  /* 0x00000000fffff984 */ /* 0x000fe20000000800 */
[----:B------:R2:W-:Y:S01]  /*8820*/  @!P0 LDGSTS.E.BYPASS.LTC128B.128 [R8+0x13080], [R10.64], !P3 ;  /* 0x130800000a088fae */ /* 0x0005e2000d901d4e */
[----:B------:R-:W-:Y:S02]  /*8830*/  IADD3 R12, P3, R18, 0x10, RZ ;  /* 0x00000010120c7810 */ /* 0x000fe40007f7e0ff */
[----:B------:R-:W-:Y:S01]  /*8840*/  @!P0 SHF.R.S32.HI R4, RZ, 0x1f, R22 ;  /* 0x0000001fff048819 */ /* 0x000fe20000011416 */
[----:B------:R-:W-:Y:S01]  /*8850*/  STL.64 [R1+0x20], R18 ;  /* 0x0000201201007387 */ /* 0x000fe20000100a00 */
[----:B------:R-:W-:-:S02]  /*8860*/  @!P0 LEA.HI R7, R7, R21, RZ, 0x3 ;  /* 0x0000001507078211 */ /* 0x000fc400078f18ff */
[----:B------:R-:W-:Y:S02]  /*8870*/  IADD3 R14, P2, R18, 0x48, RZ ;  /* 0x00000048120e7810 */ /* 0x000fe40007f5e0ff */
[----:B------:R-:W-:Y:S02]  /*8880*/  @!P0 LEA.HI R17, R4, R22, RZ, 0x3 ;  /* 0x0000001604118211 */ /* 0x000fe400078f18ff */
[----:B------:R-:W-:Y:S01]  /*8890*/  @!P0 LOP3.LUT R4, R7, 0xfffffff8, RZ, 0xc0, !PT ;  /* 0xfffffff807048812 */ /* 0x000fe200078ec0ff */
[----:B------:R-:W-:Y:S01]  /*88a0*/  IMAD.X R15, RZ, RZ, R19, P2 ;  /* 0x000000ffff0f7224 */ /* 0x000fe200010e0613 */
[----:B-1----:R-:W-:Y:S02]  /*88b0*/  SHF.R.S32.HI R34, RZ, 0x1f, R33 ;  /* 0x0000001fff227819 */ /* 0x002fe40000011421 */
[----:B------:R-:W1:Y:S04]  /*88c0*/  S2R R33, SR_CTAID.Y ;  /* 0x0000000000217919 */ /* 0x000e680000002600 */
[----:B------:R3:W-:Y:S01]  /*88d0*/  STL.64 [R1+0x30], R14 ;  /* 0x0000300e01007387 */ /* 0x0007e20000100a00 */
[----:B--2---:R-:W-:-:S02]  /*88e0*/  LEA.HI R11, R31, R13, RZ, 0x1 ;  /* 0x0000000d1f0b7211 */ /* 0x004fc400078f08ff */
[----:B------:R-:W-:Y:S02]  /*88f0*/  IADD3 R10, P1, R18, 0x4, RZ ;  /* 0x00000004120a7810 */ /* 0x000fe40007f3e0ff */
        /* <DEDUP_REMOVED lines=8> */
[----:B------:R-:W-:-:S02]  /*8980*/  LOP3.LUT R0, R0, 0x1c0, RZ, 0xc0, !PT ;  /* 0x000001c000007812 */ /* 0x000fc400078ec0ff */
[----:B---3--:R-:W-:Y:S02]  /*8990*/  @!P0 LOP3.LUT R14, R16, 0xfffffff8, RZ, 0xc0, !PT ;  /* 0xfffffff8100e8812 */ /* 0x008fe400078ec0ff */
[----:B------:R-:W-:Y:S02]  /*89a0*/  LOP3.LUT R7, R0, 0x8, R7, 0xf8, !PT ;  /* 0x0000000800077812 */ /* 0x000fe400078ef807 */
[----:B------:R-:W-:-:S04]  /*89b0*/  SHF.R.U32.HI R0, RZ, 0x3, R0 ;  /* 0x00000003ff007819 */ /* 0x000fc80000011600 */
[----:B------:R-:W-:Y:S01]  /*89c0*/  LOP3.LUT R22, R7, R0, RZ, 0x3c, !PT ;  /* 0x0000000007167212 */ /* 0x000fe200078e3cff */
[----:B------:R-:W-:Y:S01]  /*89d0*/  IMAD.SHL.U32 R7, R30, 0x40, RZ ;  /* 0x000000401e077824 */ /* 0x000fe200078e00ff */
[----:B------:R-:W-:-:S04]  /*89e0*/  SHF.R.S32.HI R0, RZ, 0x1f, R26 ;  /* 0x0000001fff007819 */ /* 0x000fc8000001141a */
[----:B------:R-:W-:Y:S01]  /*89f0*/  LOP3.LUT R21, R7, 0xfffffe00, RZ, 0xc0, !PT ;  /* 0xfffffe0007157812 */ /* 0x000fe200078ec0ff */
[----:B------:R-:W-:Y:S01]  /*8a00*/  IMAD R0, R0, c[0x0][0x2b0], RZ ;  /* 0x0000ac0000007a24 */ /* 0x000fe200078e02ff */
[----:B--2---:R-:W-:Y:S01]  /*8a10*/  IADD3 R10, P1, R18, 0x8, RZ ;  /* 0x00000008120a7810 */ /* 0x004fe20007f3e0ff */
[----:B-1----:R-:W-:-:S04]  /*8a20*/  IMAD.U32 R12, RZ, RZ, UR4 ;  /* 0x00000004ff0c7e24 */ /* 0x002fc8000f8e00ff */
[----:B------:R-:W-:Y:S02]  /*8a30*/  IMAD.X R11, RZ, RZ, R19, P1 ;  /* 0x000000ffff0b7224 */ /* 0x000fe400008e0613 */
[----:B------:R-:W-:-:S03]  /*8a40*/  IMAD.U32 R13, RZ, RZ, UR5 ;  /* 0x00000005ff0d7e24 */ /* 0x000fc6000f8e00ff */
[----:B------:R1:W-:Y:S04]  /*8a50*/  STL.64 [R1+0x40], R10 ;  /* 0x0000400a01007387 */ /* 0x0003e80000100a00 */
[----:B------:R2:W-:Y:S01]  /*8a60*/  STL.64 [R1+0x18], R12 ;  /* 0x0000180c01007387 */ /* 0x0005e20000100a00 */
[----:B-1----:R-:W-:Y:S01]  /*8a70*/  @!P0 LOP3.LUT R10, R17, 0xfffffff8, RZ, 0xc0, !PT ;  /* 0xfffffff8110a8812 */ /* 0x002fe200078ec0ff */
[----:B------:R-:W-:-:S04]  /*8a80*/  IMAD.WIDE.U32 R16, R33, c[0x0][0x210], RZ ;  /* 0x0000840021107a25 */ /* 0x000fc800078e00ff */
[----:B--2---:R-:W-:-:S04]  /*8a90*/  @!P0 IMAD.WIDE R12, R4, 0x2, R2 ;  /* 0x00000002040c8825 */ /* 0x004fc800078e0202 */
[--C-:B------:R-:W-:Y:S01]  /*8aa0*/  @!P0 IMAD.WIDE R10, R10, 0x2, R2.reuse ;  /* 0x000000020a0a8825 */ /* 0x100fe200078e0202 */
[----:B------:R1:W-:Y:S03]  /*8ab0*/  @!P0 LDGSTS.E.BYPASS.LTC128B.128 [R8+0x17080], [R12.64], !P6 ;  /* 0x170800000c088fae */ /* 0x0003e6000f101d4e */
[----:B------:R-:W-:Y:S01]  /*8ac0*/  @!P0 IMAD.WIDE R2, R14, 0x2, R2 ;  /* 0x000000020e028825 */ /* 0x000fe200078e0202 */
[----:B------:R2:W-:Y:S03]  /*8ad0*/  @!P0 LDGSTS.E.BYPASS.LTC128B.128 [R8+0x1b080], [R10.64], !P5 ;  /* 0x1b0800000a088fae */ /* 0x0005e6000e901d4e */
[----:B------:R-:W-:Y:S01]  /*8ae0*/  IMAD R4, R34, c[0x0][0x1e8], RZ ;  /* 0x00007a0022047a24 */ /* 0x000fe200078e02ff */
[----:B------:R1:W-:Y:S01]  /*8af0*/  @!P0 LDGSTS.E.BYPASS.LTC128B.128 [R8+0x1f080], [R2.64], !P4 ;  /* 0x1f08000002088fae */ /* 0x0003e2000e101d4e */
[----:B------:R-:W-:Y:S01]  /*8b00*/  LOP3.LUT P0, RZ, R25, 0x4, RZ, 0xc0, !PT ;  /* 0x0000000419ff7812 */ /* 0x000fe2000780c0ff */
[----:B------:R-:W-:-:S02]  /*8b10*/  IMAD.WIDE.U32 R14, R33, c[0x0][0x1e8], RZ ;  /* 0x00007a00210e7a25 */ /* 0x000fc400078e00ff */
[----:B------:R-:W0:Y:S01]  /*8b20*/  LDGDEPBAR ;  /* 0x00000000000079af */ /* 0x000e220000000000 */
[----:B------:R-:W-:Y:S01]  /*8b30*/  WARPSYNC 0xffffffff ;  /* 0xffffffff00007948 */ /* 0x000fe20003800000 */
[----:B------:R-:W-:-:S04]  /*8b40*/  IMAD R4, R33, c[0x0][0x1ec], R4 ;  /* 0x00007b0021047a24 */ /* 0x000fc800078e0204 */
[----:B------:R-:W-:Y:S02]  /*8b50*/  IMAD.IADD R243, R15, 0x1, R4 ;  /* 0x000000010ff37824 */ /* 0x000fe400078e0204 */
[----:B--2---:R-:W-:Y:S02]  /*8b60*/  IMAD.MOV.U32 R11, RZ, RZ, 0x20 ;  /* 0x00000020ff0b7424 */ /* 0x004fe400078e00ff */
[----:B------:R-:W-:Y:S02]  /*8b70*/  IMAD.SHL.U32 R10, R25, 0x40, RZ ;  /* 0x00000040190a7824 */ /* 0x000fe400078e00ff */
[----:B-1----:R-:W-:Y:S01]  /*8b80*/  IMAD R8, R26, c[0x0][0x2b4], R0 ;  /* 0x0000ad001a087a24 */ /* 0x002fe200078e0200 */
[----:B------:R-:W-:Y:S01]  /*8b90*/  SEL R7, R11, 0xffffffe0, !P0 ;  /* 0xffffffe00b077807 */ /* 0x000fe20004000000 */
[----:B------:R-:W-:Y:S01]  /*8ba0*/  IMAD R2, R34, c[0x0][0x210], RZ ;  /* 0x0000840022027a24 */ /* 0x000fe200078e02ff */
[----:B------:R-:W-:Y:S01]  /*8bb0*/  LOP3.LUT R20, R10, 0x1c0, RZ, 0xc0, !PT ;  /* 0x000001c00a147812 */ /* 0x000fe200078ec0ff */
[----:B------:R-:W-:-:S02]  /*8bc0*/  IMAD.IADD R242, R239, 0x1, R8 ;  /* 0x00000001eff27824 */ /* 0x000fc400078e0208 */
[----:B------:R-:W-:-:S04]  /*8bd0*/  IMAD R2, R33, c[0x0][0x214], R2 ;  /* 0x0000850021027a24 */ /* 0x000fc800078e0202 */
[----:B------:R-:W-:Y:S01]  /*8be0*/  IMAD.IADD R252, R17, 0x1, R2 ;  /* 0x0000000111fc7824 */ /* 0x000fe200078e0202 */
[----:B----4-:R-:W-:-:S04]  /*8bf0*/  SHF.R.S32.HI R13, RZ, 0x1f, R124 ;  /* 0x0000001fff0d7819 */ /* 0x010fc8000001147c */
[----:B------:R-:W-:-:S04]  /*8c00*/  LEA.HI R3, R13, R124, RZ, 0x3 ;  /* 0x0000007c0d037211 */ /* 0x000fc800078f18ff */
[----:B------:R-:W-:-:S05]  /*8c10*/  LOP3.LUT R0, R3, 0xfffffff8, RZ, 0xc0, !PT ;  /* 0xfffffff803007812 */ /* 0x000fca00078ec0ff */
[----:B------:R-:W-:-:S04]  /*8c20*/  IMAD.IADD R0, R124, 0x1, -R0 ;  /* 0x000000017c007824 */ /* 0x000fc800078e0a00 */
[----:B------:R-:W-:-:S05]  /*8c30*/  IMAD.SHL.U32 R220, R0, 0x8, RZ ;  /* 0x0000000800dc7824 */ /* 0x000fca00078e00ff */
[C---:B------:R-:W-:Y:S02]  /*8c40*/  IADD3 R136, R220.reuse, 0x40, RZ ;  /* 0x00000040dc887810 */ /* 0x040fe40007ffe0ff */
[C---:B------:R-:W-:Y:S02]  /*8c50*/  IADD3 R138, R220.reuse, 0x80, RZ ;  /* 0x00000080dc8a7810 */ /* 0x040fe40007ffe0ff */
[C---:B------:R-:W-:Y:S02]  /*8c60*/  IADD3 R137, R220.reuse, 0xc0, RZ ;  /* 0x000000c0dc897810 */ /* 0x040fe40007ffe0ff */
[----:B------:R-:W-:Y:S02]  /*8c70*/  ISETP.GE.AND P4, PT, R220, c[0x0][0x1d4], PT ;  /* 0x00007500dc007a0c */ /* 0x000fe40003f86270 */
[----:B------:R-:W-:Y:S02]  /*8c80*/  ISETP.GE.AND P3, PT, R136, c[0x0][0x1d4], PT ;  /* 0x0000750088007a0c */ /* 0x000fe40003f66270 */
[----:B------:R-:W-:-:S02]  /*8c90*/  ISETP.GE.AND P2, PT, R138, c[0x0][0x1d4], PT ;  /* 0x000075008a007a0c */ /* 0x000fc40003f46270 */
[----:B------:R-:W-:Y:S02]  /*8ca0*/  ISETP.GE.AND P6, PT, R137, c[0x0][0x1d4], PT ;  /* 0x0000750089007a0c */ /* 0x000fe40003fc6270 */
        /* <DEDUP_REMOVED lines=19> */
[----:B------:R-:W2:Y:S01]  /*8de0*/  @!P0 LDG.E R225, [R10.64] ;  /* 0x0000000e0ae18981 */ /* 0x000ea2000c1e1900 */
[----:B------:R-:W-:Y:S01]  /*8df0*/  IMAD.MOV R0, RZ, RZ, -R0 ;  /* 0x000000ffff007224 */ /* 0x000fe200078e0a00 */
[----:B------:R-:W-:Y:S01]  /*8e00*/  LEA.HI R13, R13, R124, RZ, 0x6 ;  /* 0x0000007c0d0d7211 */ /* 0x000fe200078f30ff */
[----:B------:R-:W-:Y:S01]  /*8e10*/  IMAD R143, R224, -0x30, R8 ;  /* 0xffffffd0e08f7824 */ /* 0x000fe200078e0208 */
[----:B------:R-:W1:Y:S01]  /*8e20*/  S2R R26, SR_TID.X ;  /* 0x00000000001a7919 */ /* 0x000e620000002100 */
[----:B------:R-:W-:Y:S01]  /*8e30*/  IMAD R226, R0, c[0x0][0x2b8], R2 ;  /* 0x0000ae0000e27a24 */ /* 0x000fe200078e0202 */
[----:B------:R-:W-:Y:S01]  /*8e40*/  BSSY B2, `(.L_x_1668) ;  /* 0x000004e000027945 */ /* 0x000fe20003800000 */
[----:B------:R-:W-:Y:S01]  /*8e50*/  IMAD.IADD R140, R24, 0x1, R143 ;  /* 0x00000001188c7824 */ /* 0x000fe200078e028f */
[----:B------:R-:W-:Y:S01]  /*8e60*/  ISETP.GT.AND P5, PT, R232, 0x2f, PT ;  /* 0x0000002fe800780c */ /* 0x000fe20003fa4270 */
[----:B------:R-:W-:Y:S01]  /*8e70*/  IMAD.WIDE.U32 R2, R226, c[0x0][0x1e0], RZ ;  /* 0x00007800e2027a25 */ /* 0x000fe200078e00ff */
[----:B------:R-:W-:-:S02]  /*8e80*/  SHF.R.S32.HI R139, RZ, 0x1f, R226 ;  /* 0x0000001fff8b7819 */ /* 0x000fc400000114e2 */
[----:B------:R-:W-:Y:S02]  /*8e90*/  IMNMX R8, R140, 0x30, PT ;  /* 0x000000308c087817 */ /* 0x000fe40003800200 */
[----:B------:R-:W-:Y:S01]  /*8ea0*/  IADD3 R97, R18, 0x18, RZ ;  /* 0x0000001812617810 */ /* 0x000fe20007ffe0ff */
[----:B------:R-:W-:Y:S01]  /*8eb0*/  IMAD R0, R139, c[0x0][0x1e0], RZ ;  /* 0x000078008b007a24 */ /* 0x000fe200078e02ff */
[----:B------:R-:W-:-:S03]  /*8ec0*/  MOV R144, 0x9320 ;  /* 0x0000932000907802 */ /* 0x000fc60000000f00 */
[----:B------:R-:W-:-:S04]  /*8ed0*/  IMAD R0, R226, c[0x0][0x1e4], R0 ;  /* 0x00007900e2007a24 */ /* 0x000fc800078e0200 */
[----:B------:R-:W-:Y:S01]  /*8ee0*/  IMAD.IADD R3, R3, 0x1, R0 ;  /* 0x0000000103037824 */ /* 0x000fe200078e0200 */
[----:B--2---:R-:W-:-:S03]  /*8ef0*/  SHF.R.S32.HI R141, RZ, 0x1f, R225 ;  /* 0x0000001fff8d7819 */ /* 0x004fc600000114e1 */
[----:B------:R-:W-:-:S04]  /*8f00*/  IMAD.WIDE.U32 R2, R225, c[0x0][0x1f0], R2 ;  /* 0x00007c00e1027a25 */ /* 0x000fc800078e0002 */
[----:B------:R-:W-:Y:S01]  /*8f10*/  IMAD R4, R141, c[0x0][0x1f0], RZ ;  /* 0x00007c008d047a24 */ /* 0x000fe200078e02ff */
[----:B------:R-:W-:-:S03]  /*8f20*/  IADD3 R0, P0, R14, R2, RZ ;  /* 0x000000020e007210 */ /* 0x000fc60007f1e0ff */
[----:B------:R-:W-:-:S05]  /*8f30*/  IMAD R4, R225, c[0x0][0x1f4], R4 ;  /* 0x00007d00e1047a24 */ /* 0x000fca00078e0204 */
[----:B------:R-:W-:Y:S01]  /*8f40*/  IADD3.X R2, R243, R3, R4, P0, !PT ;  /* 0x00000003f3027210 */ /* 0x000fe200007fe404 */
[----:B------:R-:W-:Y:S01]  /*8f50*/  IMAD.SHL.U32 R3, R241, 0x40, RZ ;  /* 0x00000040f1037824 */ /* 0x000fe200078e00ff */
[----:B------:R-:W-:-:S04]  /*8f60*/  LEA R10, P0, R0, c[0x0][0x1c8], 0x1 ;  /* 0x00007200000a7a11 */ /* 0x000fc800078008ff */
[----:B------:R-:W-:Y:S02]  /*8f70*/  LEA.HI.X R4, R0, c[0x0][0x1cc], R2, 0x1, P0 ;  /* 0x0000730000047a11 */ /* 0x000fe400000f0c02 */
[----:B------:R-:W-:Y:S01]  /*8f80*/  LOP3.LUT R0, R3, 0x1c0, RZ, 0xc0, !PT ;  /* 0x000001c003007812 */ /* 0x000fe200078ec0ff */
[----:B------:R-:W-:Y:S03]  /*8f90*/  SHFL.IDX PT, R2, R10, RZ, 0x181f ;  /* 0x00181fff0a027589 */ /* 0x000fe600000e0000 */
[----:B------:R-:W-:Y:S01]  /*8fa0*/  SHF.R.U32.HI R11, RZ, 0x3, R0 ;  /* 0x00000003ff0b7819 */ /* 0x000fe20000011600 */
[----:B------:R-:W2:Y:S01]  /*8fb0*/  SHFL.IDX PT, R3, R4, RZ, 0x181f ;  /* 0x00181fff04037589 */ /* 0x000ea200000e0000 */
[----:B------:R-:W-:Y:S01]  /*8fc0*/  LOP3.LUT R12, R0, 0x38, R220, 0xf8, !PT ;  /* 0x00000038000c7812 */ /* 0x000fe200078ef8dc */
[----:B------:R-:W-:Y:S02]  /*8fd0*/  IMAD.IADD R0, R8, 0x1, -R241 ;  /* 0x0000000108007824 */ /* 0x000fe400078e0af1 */
[----:B------:R-:W-:Y:S01]  /*8fe0*/  SHFL.IDX PT, R10, R10, 0x1, 0x181f ;  /* 0x00381f000a0a7f89 */ /* 0x000fe200000e0000 */
[----:B------:R-:W-:Y:S01]  /*8ff0*/  LOP3.LUT R8, R12, R11, RZ, 0x3c, !PT ;  /* 0x0000000b0c087212 */ /* 0x000fe200078e3cff */
[----:B------:R-:W-:Y:S01]  /*9000*/  IMAD.SHL.U32 R12, R13, 0x8, RZ ;  /* 0x000000080d0c7824 */ /* 0x000fe200078e00ff */
[----:B------:R-:W-:Y:S01]  /*9010*/  ISETP.GE.AND P1, PT, R0, 0x1, PT ;  /* 0x000000010000780c */ /* 0x000fe20003f26270 */
[----:B------:R3:W4:Y:S01]  /*9020*/  SHFL.IDX PT, R11, R4, 0x1, 0x181f ;  /* 0x00381f00040b7f89 */ /* 0x00072200000e0000 */
[----:B------:R-:W-:-:S02]  /*9030*/  SHF.R.S32.HI R13, RZ, 0x1f, R138 ;  /* 0x0000001fff0d7819 */ /* 0x000fc4000001148a */
[----:B------:R-:W-:Y:S02]  /*9040*/  LOP3.LUT R216, R8, 0xfffffe00, R12, 0xf8, !PT ;  /* 0xfffffe0008d87812 */ /* 0x000fe400078ef80c */
[----:B------:R-:W-:Y:S02]  /*9050*/  SHF.R.S32.HI R12, RZ, 0x1f, R137 ;  /* 0x0000001fff0c7819 */ /* 0x000fe40000011489 */
[----:B------:R-:W-:Y:S02]  /*9060*/  ISETP.GT.AND P0, PT, R0, 0x20, PT ;  /* 0x000000200000780c */ /* 0x000fe40003f04270 */
[----:B------:R-:W-:-:S04]  /*9070*/  LEA.HI R0, R12, R137, RZ, 0x3 ;  /* 0x000000890c007211 */ /* 0x000fc800078f18ff */
[----:B------:R-:W-:Y:S01]  /*9080*/  LOP3.LUT R229, R0, 0xfffffff8, RZ, 0xc0, !PT ;  /* 0xfffffff800e57812 */ /* 0x000fe200078ec0ff */
[----:B--2---:R-:W-:-:S03]  /*9090*/  @P1 IMAD.WIDE R16, R220, 0x2, R2 ;  /* 0x00000002dc101825 */ /* 0x004fc600078e0202 */
[----:B------:R-:W-:-:S03]  /*90a0*/  SHF.R.S32.HI R234, RZ, 0x1f, R229 ;  /* 0x0000001fffea7819 */ /* 0x000fc600000114e5 */
[----:B------:R-:W-:Y:S01]  /*90b0*/  @P0 IMAD.SHL.U32 R0, R216, 0x2, RZ ;  /* 0x00000002d8000824 */ /* 0x000fe200078e00ff */
[----:B---3--:R-:W-:-:S04]  /*90c0*/  SHF.R.S32.HI R4, RZ, 0x1f, R136 ;  /* 0x0000001fff047819 */ /* 0x008fc80000011488 */
[----:B------:R-:W-:Y:S02]  /*90d0*/  LEA.HI R8, R4, R136, RZ, 0x3 ;  /* 0x0000008804087211 */ /* 0x000fe400078f18ff */
[----:B------:R-:W-:Y:S02]  /*90e0*/  LEA.HI R4, R13, R138, RZ, 0x3 ;  /* 0x0000008a0d047211 */ /* 0x000fe400078f18ff */
[----:B------:R-:W-:Y:S02]  /*90f0*/  LOP3.LUT R236, R8, 0xfffffff8, RZ, 0xc0, !PT ;  /* 0xfffffff808ec7812 */ /* 0x000fe400078ec0ff */
[----:B------:R-:W-:Y:S01]  /*9100*/  LOP3.LUT R235, R4, 0xfffffff8, RZ, 0xc0, !PT ;  /* 0xfffffff804eb7812 */ /* 0x000fe200078ec0ff */
[----:B------:R-:W-:Y:S01]  /*9110*/  @P1 IMAD.SHL.U32 R4, R216, 0x2, RZ ;  /* 0x00000002d8041824 */ /* 0x000fe200078e00ff */
[----:B-1----:R-:W-:Y:S01]  /*9120*/  LEA.HI R8, R32, R26, RZ, 0x5 ;  /* 0x0000001a20087211 */ /* 0x002fe200078f28ff */
[----:B------:R-:W-:-:S03]  /*9130*/  @P1 IMAD.WIDE R14, R236, 0x2, R2 ;  /* 0x00000002ec0e1825 */ /* 0x000fc600078e0202 */
[----:B------:R4:W-:Y:S01]  /*9140*/  @P1 LDGSTS.E.BYPASS.LTC128B.128 [R4+0xa080], [R16.64], !P4 ;  /* 0x0a08000010041fae */ /* 0x0009e2000e101d4e */
[----:B------:R-:W-:-:S03]  /*9150*/  @P1 IMAD.WIDE R12, R235, 0x2, R2 ;  /* 0x00000002eb0c1825 */ /* 0x000fc600078e0202 */
[----:B------:R1:W-:Y:S01]  /*9160*/  @P1 LDGSTS.E.BYPASS.LTC128B.128 [R4+0xb880], [R14.64], !P3 ;  /* 0x0b8800000e041fae */ /* 0x0003e2000d901d4e */
[----:B------:R-:W-:-:S03]  /*9170*/  @P1 IMAD.WIDE R2, R229, 0x2, R2 ;  /* 0x00000002e5021825 */ /* 0x000fc600078e0202 */
[----:B------:R2:W-:Y:S04]  /*9180*/  @P1 LDGSTS.E.BYPASS.LTC128B.128 [R4+0xd080], [R12.64], !P2 ;  /* 0x0d0800000c041fae */ /* 0x0005e8000d101d4e */
[----:B------:R3:W-:Y:S01]  /*9190*/  @P1 LDGSTS.E.BYPASS.LTC128B.128 [R4+0xe880], [R2.64], !P6 ;  /* 0x0e88000002041fae */ /* 0x0007e2000f101d4e */
[----:B----4-:R-:W-:-:S04]  /*91a0*/  @P0 IMAD.WIDE R16, R220, 0x2, R10 ;  /* 0x00000002dc100825 */ /* 0x010fc800078e020a */
[--C-:B-1----:R-:W-:Y:S01]  /*91b0*/  @P0 IMAD.WIDE R14, R236, 0x2, R10.reuse ;  /* 0x00000002ec0e0825 */ /* 0x102fe200078e020a */
[----:B------:R1:W-:Y:S03]  /*91c0*/  @P0 LDGSTS.E.BYPASS.LTC128B.128 [R0+0xb080], [R16.64], !P4 ;  /* 0x0b08000010000fae */ /* 0x0003e6000e101d4e */
[--C-:B--2---:R-:W-:Y:S01]  /*91d0*/  @P0 IMAD.WIDE R12, R235, 0x2, R10.reuse ;  /* 0x00000002eb0c0825 */ /* 0x104fe200078e020a */
[----:B------:R1:W-:Y:S03]  /*91e0*/  @P0 LDGSTS.E.BYPASS.LTC128B.128 [R0+0xc880], [R14.64], !P3 ;  /* 0x0c8800000e000fae */ /* 0x0003e6000d901d4e */
[----:B------:R-:W-:Y:S01]  /*91f0*/  @P0 IMAD.WIDE R10, R229, 0x2, R10 ;  /* 0x00000002e50a0825 */ /* 0x000fe200078e020a */
[----:B------:R1:W-:Y:S01]  /*9200*/  @P0 LDGSTS.E.BYPASS.LTC128B.128 [R0+0xe080], [R12.64], !P2 ;  /* 0x0e0800000c000fae */ /* 0x0003e2000d101d4e */
[----:B---3--:R-:W-:-:S02]  /*9210*/  SHF.R.U32.HI R3, RZ, 0x3, R20 ;  /* 0x00000003ff037819 */ /* 0x008fc40000011614 */
[----:B------:R-:W-:Y:S01]  /*9220*/  IMAD.SHL.U32 R2, R27, 0x8, RZ ;  /* 0x000000081b027824 */ /* 0x000fe200078e00ff */
[----:B------:R1:W-:Y:S01]  /*9230*/  @P0 LDGSTS.E.BYPASS.LTC128B.128 [R0+0xf880], [R10.64], !P6 ;  /* 0x0f8800000a000fae */ /* 0x0003e2000f101d4e */
[----:B------:R-:W-:Y:S01]  /*9240*/  IMAD.MOV.U32 R4, RZ, RZ, 0x10 ;  /* 0x00000010ff047424 */ /* 0x000fe200078e00ff */
[----:B------:R-:W-:Y:S02]  /*9250*/  LOP3.LUT P0, RZ, R25, 0x2, RZ, 0xc0, !PT ;  /* 0x0000000219ff7812 */ /* 0x000fe4000780c0ff */
[----:B------:R-:W0:Y:S01]  /*9260*/  LDGDEPBAR ;  /* 0x00000000000079af */ /* 0x000e220000000000 */
[----:B------:R-:W-:Y:S02]  /*9270*/  LOP3.LUT R2, R20, 0x8, R2, 0xf8, !PT ;  /* 0x0000000814027812 */ /* 0x000fe400078ef802 */
[----:B------:R-:W-:Y:S02]  /*9280*/  SEL R4, R4, 0xfffffff0, !P0 ;  /* 0xfffffff004047807 */ /* 0x000fe40004000000 */
[----:B------:R-:W-:-:S02]  /*9290*/  LOP3.LUT R2, R2, R3, RZ, 0x3c, !PT ;  /* 0x0000000302027212 */ /* 0x000fc400078e3cff */
[----:B------:R-:W-:Y:S01]  /*92a0*/  SHF.R.S32.HI R3, RZ, 0x1f, R236 ;  /* 0x0000001fff037819 */ /* 0x000fe200000114ec */
[----:B-1----:R-:W-:Y:S01]  /*92b0*/  IMAD.SHL.U32 R0, R8, 0x20, RZ ;  /* 0x0000002008007824 */ /* 0x002fe200078e00ff */
[----:B------:R-:W-:Y:S01]  /*92c0*/  LOP3.LUT R10, R22, R21, RZ, 0xfc, !PT ;  /* 0x00000015160a7212 */ /* 0x000fe200078efcff */
[----:B------:R-:W-:Y:S01]  /*92d0*/  IMAD R8, R23, 0x200, R2 ;  /* 0x0000020017087824 */ /* 0x000fe200078e0202 */
[----:B------:R-:W-:Y:S02]  /*92e0*/  SHF.R.S32.HI R2, RZ, 0x1f, R235 ;  /* 0x0000001fff027819 */ /* 0x000fe400000114eb */
[----:B------:R-:W-:-:S04]  /*92f0*/  LOP3.LUT R0, R0, 0xfffffc00, RZ, 0xc0, !PT ;  /* 0xfffffc0000007812 */ /* 0x000fc800078ec0ff */
[----:B------:R-:W-:Y:S02]  /*9300*/  IADD3 R0, R22, R21, R0 ;  /* 0x0000001516007210 */ /* 0x000fe40007ffe000 */
[----:B------:R-:W-:Y:S05]  /*9310*/  CALL.REL.NOINC `($_ZN7cutlass13device_kernelIN5flash19enable_sm80_to_sm89INS1_16FlashAttnFwdSm80INS1_25CollectiveMainloopFwdSm80ILi8ELi1ELb0EN4cute5tupleIJNS5_1CILi128EEENS7_ILi48EEENS7_ILi256EEEEEELi256ENS_10bfloat16_tEfNS_4arch4Sm80ELb1ELb0ELb1ELb1ELb1ELb1ELb1ELb0EEENS1_21CollectiveEpilogueFwdINS6_IJS8_SA_S9_EEENS6_IJNS7_ILi1EEESI_SI_EEESC_SE_Li256ELb1ELb1ELb0ELb0EEENS1_19SingleTileSchedulerILb1ELb0ELb1ELi128EEEEEEEEEvNT_6ParamsE$_ZZN5flash25CollectiveMainloopFwdSm80ILi8ELi1ELb0EN4cute5tupleIJNS1_1CILi128EEENS3_ILi48EEENS3_ILi256EEEEEELi256EN7cutlass10bfloat16_tEfNS8_4arch4Sm80ELb1ELb0ELb1ELb1ELb1ELb1ELb1ELb0EE3mmaINS_16FlashAttnFwdSm80ISC_NS_21CollectiveEpilogueFwdINS2_IJS4_S6_S5_EEENS2_IJNS3_ILi1EEESH_SH_EEES9_SB_Li256ELb1ELb1ELb0ELb0EEENS_19SingleTileSchedulerILb1ELb0ELb1ELi128EEEE13SharedStorageENS1_6TensorINS1_11ArrayEngineIfLm128EEENS1_6LayoutINS2_IJNS2_IJNS3_ILi2EEESS_EEESH_NS3_ILi32EEEEEENS2_IJNS2_IJSH_SS_EEENS3_ILi0EEENS3_ILi4EEEEEEEEEENS_7SoftmaxILi2ELi0EEEEEbRKNSC_6ParamsERT0_RT1_iRKNS_16SeqlenInfoQKNewKILb1ELb1EEENS2_IJiiiiEEERT_ENKUlvE_clEv) ;  /* 0x0000e79000007944 */ /* 0x000fea0003c00000 */
[----:B------:R-:W-:Y:S05]  /*9320*/  BSYNC B2 ;  /* 0x0000000000027941 */ /* 0x000fea0003800000 */
.L_x_1668:
        /* <DEDUP_REMOVED lines=36> */
.L_x_1740:
[----:B------:R-:W4:Y:S01]  /*9570*/  SHFL.IDX PT, R2, R11, RZ, 0x181f ;  /* 0x00181fff0b027589 */ /* 0x000f2200000e0000 */
[----:B------:R-:W-:Y:S01]  /*9580*/  ISETP.GE.AND P1, PT, R220, c[0x0][0x1d4], PT ;  /* 0x00007500dc007a0c */ /* 0x000fe20003f26270 */
[----:B------:R-:W-:Y:S01]  /*9590*/  IMAD.SHL.U32 R216, R216, 0x2, RZ ;  /* 0x00000002d8d87824 */ /* 0x000fe200078e00ff */
[----:B------:R-:W-:Y:S01]  /*95a0*/  LOP3.LUT R233, R233, 0xfffffff7, RZ, 0xc0, !PT ;  /* 0xfffffff7e9e97812 */ /* 0x000fe200078ec0ff */
[----:B------:R-:W-:Y:S01]  /*95b0*/  BSSY B0, `(.L_x_1670) ;  /* 0x0000037000007945 */ /* 0x000fe20003800000 */
[----:B------:R-:W-:-:S02]  /*95c0*/  ISETP.LT.OR P0, PT, R0, 0x1, P1 ;  /* 0x000000010000780c */ /* 0x000fc40000f01670 */
[----:B------:R-:W-:Y:S01]  /*95d0*/  SHF.R.S32.HI R139, RZ, 0x1f, R220 ;  /* 0x0000001fff8b7819 */ /* 0x000fe200000114dc */
[----:B---34-:R-:W-:-:S10]  /*95e0*/  IMAD.WIDE R12, R220, 0x2, R2 ;  /* 0x00000002dc0c7825 */ /* 0x018fd400078e0202 */
[----:B------:R-:W-:Y:S01]  /*95f0*/  @!PT LDS RZ, [RZ] ;  /* 0x00000000fffff984 */ /* 0x000fe20000000800 */
[----:B------:R-:W-:Y:S01]  /*9600*/  @!PT LDS RZ, [RZ] ;  /* 0x00000000fffff984 */ /* 0x000fe20000000800 */
[----:B------:R3:W-:Y:S01]  /*9610*/  LDGSTS.E.BYPASS.LTC128B.128 [R216+0x4080], [R12.64], !P0 ;  /* 0x040800000cd87fae */ /* 0x0007e2000c101d4e */
[----:B------:R-:W-:-:S13]  /*9620*/  ISETP.GE.AND P0, PT, R136, c[0x0][0x1d4], PT ;  /* 0x0000750088007a0c */ /* 0x000fda0003f06270 */
[----:B------:R-:W-:Y:S02]  /*9630*/  @P0 LOP3.LUT R233, R233, 0x8, RZ, 0xfc, !PT ;  /* 0x00000008e9e90812 */ /* 0x000fe400078efcff */
[----:B------:R-:W-:Y:S02]  /*9640*/  ISETP.LT.OR P0, PT, R0, 0x1, P0 ;  /* 0x000000010000780c */ /* 0x000fe40000701670 */
[----:B------:R-:W-:Y:S01]  /*9650*/  LOP3.LUT R233, R233, 0xfffffffb, RZ, 0xc0, !PT ;  /* 0xfffffffbe9e97812 */ /* 0x000fe200078ec0ff */
[----:B---3--:R-:W-:-:S10]  /*9660*/  IMAD.WIDE R12, R236, 0x2, R2 ;  /* 0x00000002ec0c7825 */ /* 0x008fd400078e0202 */
[----:B------:R3:W-:Y:S01]  /*9670*/  LDGSTS.E.BYPASS.LTC128B.128 [R216+0x5880], [R12.64], !P0 ;  /* 0x058800000cd87fae */ /* 0x0007e2000c101d4e */
[----:B------:R-:W-:-:S13]  /*9680*/  ISETP.GE.AND P0, PT, R138, c[0x0][0x1d4], PT ;  /* 0x000075008a007a0c */ /* 0x000fda0003f06270 */
[----:B------:R-:W-:Y:S02]  /*9690*/  @P0 LOP3.LUT R233, R233, 0x4, RZ, 0xfc, !PT ;  /* 0x00000004e9e90812 */ /* 0x000fe400078efcff */
[----:B------:R-:W-:Y:S02]  /*96a0*/  ISETP.LT.OR P0, PT, R0, 0x1, P0 ;  /* 0x000000010000780c */ /* 0x000fe40000701670 */
[----:B------:R-:W-:Y:S01]  /*96b0*/  LOP3.LUT R233, R233, 0xfffffffd, RZ, 0xc0, !PT ;  /* 0xfffffffde9e97812 */ /* 0x000fe200078ec0ff */
[----:B---3--:R-:W-:-:S04]  /*96c0*/  IMAD.WIDE R12, R235, 0x2, R2 ;  /* 0x00000002eb0c7825 */ /* 0x008fc800078e0202 */
[----:B------:R-:W-:-:S06]  /*96d0*/  IMAD.WIDE R2, R229, 0x2, R2 ;  /* 0x00000002e5027825 */ /* 0x000fcc00078e0202 */
        /* <DEDUP_REMOVED lines=9> */
[----:B------:R-:W-:Y:S05]  /*9770*/  BRA.DIV ~URZ, `(.L_x_1672) ;  /* 0x0000c8b27f007947 */ /* 0x000fea000b800000 */
[----:B-1----:R-:W1:Y:S04]  /*9780*/  SHFL.IDX PT, R4, R4, 0x1, 0x181f ;  /* 0x00381f0004047f89 */ /* 0x002e6800000e0000 */
[----:B---3--:R3:W4:Y:S02]  /*9790*/  SHFL.IDX PT, R2, R11, 0x1, 0x181f ;  /* 0x00381f000b027f89 */ /* 0x00872400000e0000 */
.L_x_1741:
[----:B------:R-:W-:Y:S02]  /*97a0*/  SHF.R.S32.HI R8, RZ, 0x1f, R236 ;  /* 0x0000001fff087819 */ /* 0x000fe400000114ec */
[C---:B----4-:R-:W-:Y:S02]  /*97b0*/  LEA R20, P0, R236.reuse, R2, 0x1 ;  /* 0x00000002ec147211 */ /* 0x050fe400078008ff */
[----:B------:R-:W-:Y:S02]  /*97c0*/  SHF.R.S32.HI R3, RZ, 0x1f, R235 ;  /* 0x0000001fff037819 */ /* 0x000fe400000114eb */
[----:B-1----:R-:W-:-:S02]  /*97d0*/  LEA.HI.X R21, R236, R4, R8, 0x1, P0 ;  /* 0x00000004ec157211 */ /* 0x002fc400000f0c08 */
[----:B------:R-:W-:-:S04]  /*97e0*/  LEA R14, P0, R235, R2, 0x1 ;  /* 0x00000002eb0e7211 */ /* 0x000fc800078008ff */
        /* <DEDUP_REMOVED lines=14> */
[----:B------:R-:W-:-:S04]  /*98d0*/  ISETP.GE.AND P0, PT, R138, c[0x0][0x1d4], PT ;  /* 0x000075008a007a0c */ /* 0x000fc80003f06270 */
[----:B------:R-:W-:-:S13]  /*98e0*/  ISETP.LT.OR P0, PT, R0, 0x21, P0 ;  /* 0x000000210000780c */ /* 0x000fda0000701670 */
[----:B------:R1:W-:Y:S01]  /*98f0*/  LDGSTS.E.BYPASS.LTC128B.128 [R216+0x8080], [R14.64], !P0 ;  /* 0x080800000ed87fae */ /* 0x0003e2000c101d4e */
[----:B------:R-:W-:-:S13]  /*9900*/  ISETP.LT.OR P0, PT, R0, 0x21, P1 ;  /* 0x000000210000780c */ /* 0x000fda0000f01670 */
[----:B------:R1:W-:Y:S02]  /*9910*/  LDGSTS.E.BYPASS.LTC128B.128 [R216+0x9880], [R2.64], !P0 ;  /* 0x0988000002d87fae */ /* 0x0003e4000c101d4e */
.L_x_1671:
[----:B------:R-:W-:Y:S05]  /*9920*/  BSYNC B0 ;  /* 0x0000000000007941 */ /* 0x000fea0003800000 */
.L_x_1670:
        /* <DEDUP_REMOVED lines=8> */
[----:B---3--:R-:W-:Y:S01]  /*99b0*/  LDSM.16.M88.4 R12, [R215] ;  /* 0x00000000d70c783b */ /* 0x008fe20000000200 */
[----:B------:R-:W-:Y:S01]  /*99c0*/  LEA R209, R7, R211, 0x1 ;  /* 0x000000d307d17211 */ /* 0x000fe200078e08ff */
[C---:B------:R-:W-:Y:S01]  /*99d0*/  HMMA.16816.F32.BF16 R36, R16.reuse, R38, RZ ;  /* 0x000000261024723c */ /* 0x040fe200000418ff */
[----:B------:R-:W-:Y:S01]  /*99e0*/  ISETP.GE.AND P0, PT, R224, 0x2, PT ;  /* 0x00000002e000780c */ /* 0x000fe20003f06270 */
        /* <DEDUP_REMOVED lines=140> */
[----:B------:R-:W-:Y:S08]  /*a2b0*/  HMMA.16816.F32.BF16 R32, R16, R72, R24 ;  /* 0x000000481020723c */ /* 0x000ff00000041818 */
        /* <DEDUP_REMOVED lines=23> */
[----:B------:R-:W-:Y:S01]  /*a430*/  IADD3 R2, R232, R142, R240 ;  /* 0x0000008ee8027210 */ /* 0x000fe20007ffe0f0 */
[----:B------:R-:W-:-:S03]  /*a440*/  IMAD.MOV.U32 R225, RZ, RZ, RZ ;  /* 0x000000ffffe17224 */ /* 0x000fc600078e00ff */
        /* <DEDUP_REMOVED lines=31> */
.L_x_1742:
[----:B------:R-:W-:Y:S05]  /*a640*/  BRA.DIV ~URZ, `(.L_x_1676) ;  /* 0x0000bb527f007947 */ /* 0x000fea000b800000 */
[----:B------:R3:W4:Y:S02]  /*a650*/  SHFL.IDX PT, R0, R8, RZ, 0x181f ;  /* 0x00181fff08007589 */ /* 0x00072400000e0000 */
.L_x_1743:
[----:B------:R-:W-:Y:S01]  /*a660*/  BSSY B0, `(.L_x_1677) ;  /* 0x0000013000007945 */ /* 0x000fe20003800000 */
[----:B------:R-:W-:Y:S05]  /*a670*/  @!P0 BRA `(.L_x_1678) ;  /* 0x0000011000008947 */ /* 0x000fea0003800000 */
[C---:B----4-:R-:W-:Y:S02]  /*a680*/  LEA R16, P0, R220.reuse, R0, 0x1 ;  /* 0x00000000dc107211 */ /* 0x050fe400078008ff */
[----:B------:R-:W-:Y:S02]  /*a690*/  SHF.R.S32.HI R3, RZ, 0x1f, R236 ;  /* 0x0000001fff037819 */ /* 0x000fe400000114ec */
[----:B--2---:R-:W-:Y:S02]  /*a6a0*/  LEA.HI.X R17, R220, R4, R139, 0x1, P0 ;  /* 0x00000004dc117211 */ /* 0x004fe400000f0c8b */
[----:B------:R-:W-:-:S02]  /*a6b0*/  LEA R14, P0, R236, R0, 0x1 ;  /* 0x00000000ec0e7211 */ /* 0x000fc400078008ff */
[----:B------:R-:W-:Y:S01]  /*a6c0*/  SHF.R.S32.HI R2, RZ, 0x1f, R235 ;  /* 0x0000001fff027819 */ /* 0x000fe200000114eb */
[----:B------:R-:W-:Y:S01]  /*a6d0*/  @!PT LDS RZ, [RZ] ;  /* 0x00000000fffff984 */ /* 0x000fe20000000800 */
[----:B------:R-:W-:Y:S01]  /*a6e0*/  @!PT LDS RZ, [RZ] ;  /* 0x00000000fffff984 */ /* 0x000fe20000000800 */
        /* <DEDUP_REMOVED lines=10> */
.L_x_1678:
[----:B------:R-:W-:Y:S05]  /*a790*/  BSYNC B0 ;  /* 0x0000000000007941 */ /* 0x000fea0003800000 */
.L_x_1677:
[----:B------:R-:W-:Y:S05]  /*a7a0*/  BRA.DIV ~URZ, `(.L_x_1679) ;  /* 0x0000ba727f007947 */ /* 0x000fea000b800000 */
[----:B--2---:R2:W1:Y:S04]  /*a7b0*/  SHFL.IDX PT, R4, R7, 0x1, 0x181f ;  /* 0x00381f0007047f89 */ /* 0x00446800000e0000 */
[----:B----4-:R2:W4:Y:S02]  /*a7c0*/  SHFL.IDX PT, R0, R8, 0x1, 0x181f ;  /* 0x00381f0008007f89 */ /* 0x01052400000e0000 */
.L_x_1744:
[----:B------:R-:W-:-:S13]  /*a7d0*/  ISETP.GE.AND P0, PT, R11, 0x21, PT ;  /* 0x000000210b00780c */ /* 0x000fda0003f06270 */
[----:B------:R-:W-:Y:S05]  /*a7e0*/  @!P0 BRA `(.L_x_1674) ;  /* 0x0000011000008947 */ /* 0x000fea0003800000 */
[C---:B----4-:R-:W-:Y:S02]  /*a7f0*/  LEA R16, P0, R220.reuse, R0, 0x1 ;  /* 0x00000000dc107211 */ /* 0x050fe400078008ff */
[----:B------:R-:W-:Y:S02]  /*a800*/  SHF.R.S32.HI R3, RZ, 0x1f, R236 ;  /* 0x0000001fff037819 */ /* 0x000fe400000114ec */
[----:B-1----:R-:W-:Y:S02]  /*a810*/  LEA.HI.X R17, R220, R4, R139, 0x1, P0 ;  /* 0x00000004dc117211 */ /* 0x002fe400000f0c8b */
[C---:B------:R-:W-:Y:S02]  /*a820*/  LEA R14, P0, R236.reuse, R0, 0x1 ;  /* 0x00000000ec0e7211 */ /* 0x040fe400078008ff */
[----:B------:R-:W-:Y:S01]  /*a830*/  SHF.R.S32.HI R2, RZ, 0x1f, R235 ;  /* 0x0000001fff027819 */ /* 0x000fe200000114eb */
[----:B------:R-:W-:Y:S01]  /*a840*/  @!PT LDS RZ, [RZ] ;  /* 0x00000000fffff984 */ /* 0x000fe20000000800 */
[----:B------:R-:W-:Y:S01]  /*a850*/  @!PT LDS RZ, [RZ] ;  /* 0x00000000fffff984 */ /* 0x000fe20000000800 */
[----:B------:R-:W-:Y:S01]  /*a860*/  @!PT LDS RZ, [RZ] ;  /* 0x00000000fffff984 */ /* 0x000fe20000000800 */
[----:B------:R1:W-:Y:S01]  /*a870*/  LDGSTS.E.BYPASS.LTC128B.128 [R216+0xb080], [R16.64], !P4 ;  /* 0x0b08000010d87fae */ /* 0x0003e2000e101d4e */
[----:B------:R-:W-:-:S02]  /*a880*/  LEA.HI.X R15, R236, R4, R3, 0x1, P0 ;  /* 0x00000004ec0f7211 */ /* 0x000fc400000f0c03 */
[----:B------:R-:W-:-:S03]  /*a890*/  LEA R12, P0, R235, R0, 0x1 ;  /* 0x00000000eb0c7211 */ /* 0x000fc600078008ff */
[----:B------:R1:W-:Y:S01]  /*a8a0*/  LDGSTS.E.BYPASS.LTC128B.128 [R216+0xc880], [R14.64], !P3 ;  /* 0x0c8800000ed87fae */ /* 0x0003e2000d901d4e */
[----:B------:R-:W-:Y:S02]  /*a8b0*/  LEA.HI.X R13, R235, R4, R2, 0x1, P0 ;  /* 0x00000004eb0d7211 */ /* 0x000fe400000f0c02 */
[----:B------:R-:W-:-:S03]  /*a8c0*/  LEA R2, P0, R229, R0, 0x1 ;  /* 0x00000000e5027211 */ /* 0x000fc600078008ff */
[----:B------:R1:W-:Y:S01]  /*a8d0*/  LDGSTS.E.BYPASS.LTC128B.128 [R216+0xe080], [R12.64], !P2 ;  /* 0x0e0800000cd87fae */ /* 0x0003e2000d101d4e */
[----:B------:R-:W-:-:S05]  /*a8e0*/  LEA.HI.X R3, R229, R4, R234, 0x1, P0 ;  /* 0x00000004e5037211 */ /* 0x000fca00000f0cea */
[----:B------:R1:W-:Y:S04]  /*a8f0*/  LDGSTS.E.BYPASS.LTC128B.128 [R216+0xf880], [R2.64], !P6 ;  /* 0x0f88000002d87fae */ /* 0x0003e8000f101d4e */
.L_x_1674:
[----:B--234-:R-:W-:Y:S05]  /*a900*/  BSYNC B1 ;  /* 0x0000000000017941 */ /* 0x01cfea0003800000 */
.L_x_1673:
[----:B------:R-:W2:Y:S01]  /*a910*/  LDL R11, [R1+0x4] ;  /* 0x00000400010b7983 */ /* 0x000ea20000100800 */
[----:B-1----:R-:W-:Y:S01]  /*a920*/  FMUL.FTZ R0, R48, c[0x0][0x320] ;  /* 0x0000c80030007a20 */ /* 0x002fe20000410000 */
[----:B------:R-:W-:Y:S01]  /*a930*/  SHF.R.S32.HI R3, RZ, 0x1f, R88 ;  /* 0x0000001fff037819 */ /* 0x000fe20000011458 */
[----:B------:R-:W-:Y:S01]  /*a940*/  IMAD.MOV.U32 R4, RZ, RZ, 0x1 ;  /* 0x00000001ff047424 */ /* 0x000fe200078e00ff */
[----:B------:R-:W0:Y:S01]  /*a950*/  LDGDEPBAR ;  /* 0x00000000000079af */ /* 0x000e220000000000 */
[----:B------:R1:W3:Y:S01]  /*a960*/  MUFU.TANH R17, R0 ;  /* 0x0000000000117308 */ /* 0x0002e20000002400 */
[----:B------:R-:W-:Y:S01]  /*a970*/  LEA.HI R2, R3, R88, RZ, 0x2 ;  /* 0x0000005803027211 */ /* 0x000fe200078f10ff */
[----:B------:R-:W-:Y:S01]  /*a980*/  FMUL.FTZ R8, R40, c[0x0][0x320] ;  /* 0x0000c80028087a20 */ /* 0x000fe20000410000 */
[----:B------:R-:W-:Y:S01]  /*a990*/  ISETP.NE.AND P0, PT, R4, c[0x0][0x2c4], PT ;  /* 0x0000b10004007a0c */ /* 0x000fe20003f05270 */
[----:B------:R-:W-:Y:S01]  /*a9a0*/  FMUL.FTZ R4, R36, c[0x0][0x320] ;  /* 0x0000c80024047a20 */ /* 0x000fe20000410000 */
[----:B------:R-:W-:-:S03]  /*a9b0*/  LOP3.LUT R2, R2, 0xfffffffc, RZ, 0xc0, !PT ;  /* 0xfffffffc02027812 */ /* 0x000fc600078ec0ff */
[----:B------:R4:W2:Y:S02]  /*a9c0*/  MUFU.TANH R19, R4 ;  /* 0x0000000400137308 */ /* 0x0008a40000002400 */
[----:B------:R-:W-:Y:S02]  /*a9d0*/  IMAD.IADD R2, R88, 0x1, -R2 ;  /* 0x0000000158027824 */ /* 0x000fe400078e0a02 */
[----:B-1----:R-:W-:-:S04]  /*a9e0*/  FMUL.FTZ R0, R49, c[0x0][0x320] ;  /* 0x0000c80031007a20 */ /* 0x002fc80000410000 */
[----:B------:R1:W1:Y:S01]  /*a9f0*/  MUFU.TANH R34, R8 ;  /* 0x0000000800227308 */ /* 0x0002620000002400 */
[----:B----4-:R-:W-:-:S07]  /*aa00*/  LEA.HI R4, R2, R2, RZ, 0x1 ;  /* 0x0000000202047211 */ /* 0x010fce00078f08ff */
[----:B------:R4:W2:Y:S01]  /*aa10*/  MUFU.TANH R18, R0 ;  /* 0x0000000000127308 */ /* 0x0008a20000002400 */
[----:B-1----:R-:W-:Y:S01]  /*aa20*/  LOP3.LUT R8, R4, 0x1ffffffe, RZ, 0xc0, !PT ;  /* 0x1ffffffe04087812 */ /* 0x002fe200078ec0ff */
[----:B------:R-:W-:-:S03]  /*aa30*/  FMUL.FTZ R4, R41, c[0x0][0x320] ;  /* 0x0000c80029047a20 */ /* 0x000fc60000410000 */
[----:B------:R-:W-:-:S03]  /*aa40*/  IADD3 R2, R2, -R8, RZ ;  /* 0x8000000802027210 */ /* 0x000fc60007ffe0ff */
[----:B------:R-:W1:Y:S01]  /*aa50*/  MUFU.TANH R16, R4 ;  /* 0x0000000400107308 */ /* 0x000e620000002400 */
[----:B----4-:R-:W-:Y:S02]  /*aa60*/  FMUL.FTZ R0, R28, c[0x0][0x320] ;  /* 0x0000c8001c007a20 */ /* 0x010fe40000410000 */
[----:B------:R-:W-:-:S05]  /*aa70*/  IMAD.SHL.U32 R223, R2, 0x8, RZ ;  /* 0x0000000802df7824 */ /* 0x000fca00078e00ff */
[----:B------:R4:W1:Y:S02]  /*aa80*/  MUFU.TANH R20, R0 ;  /* 0x0000000000147308 */ /* 0x0008640000002400 */
[----:B----4-:R-:W-:-:S06]  /*aa90*/  FMUL.FTZ R0, R29, c[0x0][0x320] ;  /* 0x0000c8001d007a20 */ /* 0x010fcc0000410000 */
[----:B------:R4:W1:Y:S02]  /*aaa0*/  MUFU.TANH R28, R0 ;  /* 0x00000000001c7308 */ /* 0x0008640000002400 */
[----:B----4-:R-:W-:-:S04]  /*aab0*/  LEA.HI R0, R3, R88, RZ, 0x5 ;  /* 0x0000005803007211 */ /* 0x010fc800078f28ff */
[--C-:B------:R-:W-:Y:S02]  /*aac0*/  SHF.R.S32.HI R3, RZ, 0x5, R0.reuse ;  /* 0x00000005ff037819 */ /* 0x100fe40000011400 */
[----:B------:R-:W-:Y:S02]  /*aad0*/  SHF.R.S32.HI R7, RZ, 0x1f, R0 ;  /* 0x0000001fff077819 */ /* 0x000fe40000011400 */
[----:B------:R-:W-:Y:S02]  /*aae0*/  LOP3.LUT R0, R0, 0xffffffe0, RZ, 0xc0, !PT ;  /* 0xffffffe000007812 */ /* 0x000fe400078ec0ff */
[----:B------:R-:W-:-:S03]  /*aaf0*/  LEA.HI R7, R7, R3, RZ, 0x3 ;  /* 0x0000000307077211 */ /* 0x000fc600078f18ff */
[----:B------:R-:W-:Y:S01]  /*ab00*/  IMAD.IADD R0, R88, 0x1, -R0 ;  /* 0x0000000158007824 */ /* 0x000fe200078e0a00 */
[----:B------:R-:W-:-:S04]  /*ab10*/  LOP3.LUT R7, R7, 0xffffff8, RZ, 0xc0, !PT ;  /* 0x0ffffff807077812 */ /* 0x000fc800078ec0ff */
[----:B------:R-:W-:Y:S01]  /*ab20*/  SHF.R.S32.HI R12, RZ, 0x1f, R0 ;  /* 0x0000001fff0c7819 */ /* 0x000fe20000011400 */
[----:B------:R-:W-:-:S03]  /*ab30*/  IMAD.IADD R7, R3, 0x1, -R7 ;  /* 0x0000000103077824 */ /* 0x000fc600078e0a07 */
[----:B------:R-:W-:Y:S01]  /*ab40*/  LEA.HI R3, R12, R0, RZ, 0x2 ;  /* 0x000000000c037211 */ /* 0x000fe200078f10ff */
[----:B------:R-:W-:-:S03]  /*ab50*/  IMAD.SHL.U32 R227, R7, 0x10, RZ ;  /* 0x0000001007e37824 */ /* 0x000fc600078e00ff */
[----:B------:R-:W-:Y:S02]  /*ab60*/  SHF.R.S32.HI R228, RZ, 0x2, R3 ;  /* 0x00000002ffe47819 */ /* 0x000fe40000011403 */
[----:B------:R-:W-:-:S04]  /*ab70*/  LOP3.LUT R3, R3, 0x7ffffffc, RZ, 0xc0, !PT ;  /* 0x7ffffffc03037812 */ /* 0x000fc800078ec0ff */
[----:B------:R-:W-:Y:S01]  /*ab80*/  IADD3 R4, R0, -R3, RZ ;  /* 0x8000000300047210 */ /* 0x000fe20007ffe0ff */
[----:B------:R-:W-:-:S04]  /*ab90*/  FMUL.FTZ R3, R37, c[0x0][0x320] ;  /* 0x0000c80025037a20 */ /* 0x000fc80000410000 */
[----:B------:R-:W-:Y:S01]  /*aba0*/  IMAD.SHL.U32 R222, R4, 0x2, RZ ;  /* 0x0000000204de7824 */ /* 0x000fe200078e00ff */
[----:B------:R4:W1:Y:S01]  /*abb0*/  MUFU.TANH R8, R3 ;  /* 0x0000000300087308 */ /* 0x0008620000002400 */
[----:B--2---:R-:W-:-:S05]  /*abc0*/  IMAD R2, R11, 0x80, R228 ;  /* 0x000000800b027824 */ /* 0x004fca00078e02e4 */
[----:B------:R-:W-:Y:S01]  /*abd0*/  IADD3 R0, R223, R2, R227 ;  /* 0x00000002df007210 */ /* 0x000fe20007ffe0e3 */
[----:B------:R-:W-:-:S04]  /*abe0*/  IMAD.IADD R2, R143, 0x1, R5 ;  /* 0x000000018f027824 */ /* 0x000fc800078e0205 */
[----:B------:R-:W-:Y:S01]  /*abf0*/  @P0 IMAD.HI.U32 R4, R0, c[0x0][0x2c8], RZ ;  /* 0x0000b20000040a27 */ /* 0x000fe200078e00ff */
[C---:B----4-:R-:W-:Y:S02]  /*ac00*/  IADD3 R3, -R222.reuse, 0x1, R2 ;  /* 0x00000001de037810 */ /* 0x050fe40007ffe102 */
[----:B------:R-:W-:Y:S02]  /*ac10*/  IADD3 R7, -R222, R2, RZ ;  /* 0x00000002de077210 */ /* 0x000fe40007ffe1ff */
[----:B------:R-:W-:Y:S01]  /*ac20*/  @P0 SHF.R.U32.HI R0, RZ, c[0x0][0x2cc], R4 ;  /* 0x0000b300ff000a19 */ /* 0x000fe20000011604 */
[----:B------:R-:W-:Y:S01]  /*ac30*/  IMAD.IADD R4, R3, 0x1, -R237 ;  /* 0x0000000103047824 */ /* 0x000fe200078e0aed */
[----:B------:R-:W-:Y:S05]  /*ac40*/  BRA.DIV ~URZ, `(.L_x_1680) ;  /* 0x0000b6c27f007947 */ /* 0x000fea000b800000 */
[----:B-1-3--:R1:W2:Y:S02]  /*ac50*/  SHFL.IDX PT, R3, R0, RZ, 0x1c1f ;  /* 0x001c1fff00037589 */ /* 0x00a2a400000e0000 */
.L_x_1745:
[----:B------:R-:W-:Y:S02]  /*ac60*/  FMUL.FTZ R2, R46, c[0x0][0x320] ;  /* 0x0000c8002e027a20 */ /* 0x000fe40000410000 */
[----:B--2---:R-:W-:Y:S02]  /*ac70*/  IMAD.IADD R3, R4, 0x1, R3 ;  /* 0x0000000104037824 */ /* 0x004fe400078e0203 */
[----:B------:R2:W3:Y:S02]  /*ac80*/  MUFU.TANH R14, R2 ;  /* 0x00000002000e7308 */ /* 0x0004e40000002400 */
[----:B--2---:R-:W-:-:S06]  /*ac90*/  FMUL.FTZ R2, R42, c[0x0][0x320] ;  /* 0x0000c8002a027a20 */ /* 0x004fcc0000410000 */
[----:B------:R2:W4:Y:S02]  /*aca0*/  MUFU.TANH R35, R2 ;  /* 0x0000000200237308 */ /* 0x0005240000002400 */
[----:B--2---:R-:W-:-:S06]  /*acb0*/  FMUL.FTZ R2, R43, c[0x0][0x320] ;  /* 0x0000c8002b027a20 */ /* 0x004fcc0000410000 */
[----:B------:R2:W1:Y:S02]  /*acc0*/  MUFU.TANH R36, R2 ;  /* 0x0000000200247308 */ /* 0x0004640000002400 */
[----:B--2---:R-:W-:-:S06]  /*acd0*/  FMUL.FTZ R2, R47, c[0x0][0x320] ;  /* 0x0000c8002f027a20 */ /* 0x004fcc0000410000 */
[----:B------:R2:W1:Y:S02]  /*ace0*/  MUFU.TANH R12, R2 ;  /* 0x00000002000c7308 */ /* 0x0004640000002400 */
[----:B--2---:R-:W-:Y:S01]  /*acf0*/  IMNMX R2, R7, R3, PT ;  /* 0x0000000307027217 */ /* 0x004fe20003800200 */
[----:B------:R-:W-:-:S03]  /*ad00*/  FMUL.FTZ R3, R30, c[0x0][0x320] ;  /* 0x0000c8001e037a20 */ /* 0x000fc60000410000 */
[C---:B------:R-:W-:Y:S02]  /*ad10*/  ISETP.GT.AND P0, PT, R2.reuse, RZ, PT ;  /* 0x000000ff0200720c */ /* 0x040fe40003f04270 */
[----:B------:R2:W1:Y:S02]  /*ad20*/  MUFU.TANH R13, R3 ;  /* 0x00000003000d7308 */ /* 0x0004640000002400 */
[----:B------:R-:W-:Y:S02]  /*ad30*/  FSEL R22, R33, -INF , P0 ;  /* 0xff80000021167808 */ /* 0x000fe40000000000 */
[----:B------:R-:W-:-:S04]  /*ad40*/  ISETP.GT.AND P0, PT, R2, 0x1, PT ;  /* 0x000000010200780c */ /* 0x000fc80003f04270 */
[----:B------:R-:W-:Y:S02]  /*ad50*/  FSEL R23, R32, -INF , P0 ;  /* 0xff80000020177808 */ /* 0x000fe40000000000 */
[----:B------:R-:W-:-:S04]  /*ad60*/  ISETP.GT.AND P0, PT, R2, 0x8, PT ;  /* 0x000000080200780c */ /* 0x000fc80003f04270 */
[----:B------:R-:W-:Y:S01]  /*ad70*/  FSEL R24, R24, -INF , P0 ;  /* 0xff80000018187808 */ /* 0x000fe20000000000 */
[----:B--2---:R-:W-:Y:S01]  /*ad80*/  FMUL.FTZ R3, R31, c[0x0][0x320] ;  /* 0x0000c8001f037a20 */ /* 0x004fe20000410000 */
[----:B------:R-:W-:-:S03]  /*ad90*/  ISETP.GT.AND P0, PT, R2, 0x9, PT ;  /* 0x000000090200780c */ /* 0x000fc60003f04270 */
[----:B------:R2:W1:Y:S01]  /*ada0*/  MUFU.TANH R15, R3 ;  /* 0x00000003000f7308 */ /* 0x0004620000002400 */
[----:B------:R-:W-:Y:S02]  /*adb0*/  FSEL R26, R21, -INF , P0 ;  /* 0xff800000151a7808 */ /* 0x000fe40000000000 */
[----:B------:R-:W-:-:S04]  /*adc0*/  ISETP.GT.AND P0, PT, R2, 0x10, PT ;  /* 0x000000100200780c */ /* 0x000fc80003f04270 */
[----:B------:R-:W-:Y:S02]  /*add0*/  FSEL R25, R17, -INF , P0 ;  /* 0xff80000011197808 */ /* 0x000fe40000000000 */
[----:B------:R-:W-:-:S04]  /*ade0*/  ISETP.GT.AND P0, PT, R2, 0x11, PT ;  /* 0x000000110200780c */ /* 0x000fc80003f04270 */
[----:B------:R-:W-:Y:S02]  /*adf0*/  FSEL R29, R18, -INF , P0 ;  /* 0xff800000121d7808 */ /* 0x000fe40000000000 */
[----:B------:R-:W-:Y:S01]  /*ae00*/  ISETP.GT.AND P0, PT, R2, 0x18, PT ;  /* 0x000000180200780c */ /* 0x000fe20003f04270 */
[----:B--2---:R-:W-:-:S03]  /*ae10*/  FMUL.FTZ R3, R50, c[0x0][0x320] ;  /* 0x0000c80032037a20 */ /* 0x004fc60000410000 */
[----:B------:R-:W-:Y:S01]  /*ae20*/  FSEL R27, R20, -INF , P0 ;  /* 0xff800000141b7808 */ /* 0x000fe20000000000 */
[----:B------:R2:W1:Y:S01]  /*ae30*/  MUFU.TANH R11, R3 ;  /* 0x00000003000b7308 */ /* 0x0004620000002400 */
[----:B------:R-:W-:-:S04]  /*ae40*/  ISETP.GT.AND P0, PT, R2, 0x19, PT ;  /* 0x000000190200780c */ /* 0x000fc80003f04270 */
[----:B------:R-:W-:Y:S02]  /*ae50*/  FSEL R32, R28, -INF , P0 ;  /* 0xff8000001c207808 */ /* 0x000fe40000000000 */
[----:B------:R-:W-:-:S04]  /*ae60*/  ISETP.GT.AND P0, PT, R2, 0x20, PT ;  /* 0x000000200200780c */ /* 0x000fc80003f04270 */
[----:B------:R-:W-:Y:S02]  /*ae70*/  FSEL R31, R19, -INF , P0 ;  /* 0xff800000131f7808 */ /* 0x000fe40000000000 */
[----:B------:R-:W-:Y:S01]  /*ae80*/  ISETP.GT.AND P0, PT, R2, 0x21, PT ;  /* 0x000000210200780c */ /* 0x000fe20003f04270 */
[----:B--2---:R-:W-:-:S03]  /*ae90*/  FMUL.FTZ R3, R38, c[0x0][0x320] ;  /* 0x0000c80026037a20 */ /* 0x004fc60000410000 */
[----:B------:R-:W-:Y:S02]  /*aea0*/  FSEL R30, R8, -INF , P0 ;  /* 0xff800000081e7808 */ /* 0x000fe40000000000 */
[----:B------:R-:W-:Y:S01]  /*aeb0*/  ISETP.GT.AND P0, PT, R2, 0x28, PT ;  /* 0x000000280200780c */ /* 0x000fe20003f04270 */
[----:B------:R2:W1:Y:S03]  /*aec0*/  MUFU.TANH R21, R3 ;  /* 0x0000000300157308 */ /* 0x0004660000002400 */
[----:B------:R-:W-:Y:S02]  /*aed0*/  FSEL R34, R34, -INF , P0 ;  /* 0xff80000022227808 */ /* 0x000fe40000000000 */
[----:B------:R-:W-:-:S04]  /*aee0*/  ISETP.GT.AND P0, PT, R2, 0x29, PT ;  /* 0x000000290200780c */ /* 0x000fc80003f04270 */
[----:B------:R-:W-:Y:S01]  /*aef0*/  FSEL R33, R16, -INF , P0 ;  /* 0xff80000010217808 */ /* 0x000fe20000000000 */
[----:B--2---:R-:W-:-:S04]  /*af00*/  FMUL.FTZ R3, R39, c[0x0][0x320] ;  /* 0x0000c80027037a20 */ /* 0x004fc80000410000 */
[----:B------:R2:W1:Y:S02]  /*af10*/  MUFU.TANH R28, R3 ;  /* 0x00000003001c7308 */ /* 0x0004640000002400 */
[----:B--2---:R-:W-:-:S06]  /*af20*/  FMUL.FTZ R3, R51, c[0x0][0x320] ;  /* 0x0000c80033037a20 */ /* 0x004fcc0000410000 */
[----:B------:R2:W1:Y:S01]  /*af30*/  MUFU.TANH R8, R3 ;  /* 0x0000000300087308 */ /* 0x0004620000002400 */
[----:B------:R-:W-:Y:S05]  /*af40*/  BRA.DIV ~URZ, `(.L_x_1681) ;  /* 0x0000b4427f007947 */ /* 0x000fea000b800000 */
[----:B-1-34-:R-:W1:Y:S02]  /*af50*/  SHFL.IDX PT, R0, R0, 0x1, 0x1c1f ;  /* 0x003c1f0000007f89 */ /* 0x01ae6400000e0000 */
[----:B-1----:R-:W-:-:S05]  /*af60*/  IMAD.IADD R0, R4, 0x1, R0 ;  /* 0x0000000104007824 */ /* 0x002fca00078e0200 */
[----:B--2---:R-:W-:Y:S02]  /*af70*/  IMNMX R3, R7, R0, PT ;  /* 0x0000000007037217 */ /* 0x004fe40003800200 */
[----:B------:R-:W-:Y:S02]  /*af80*/  FMNMX.FTZ R0, R22, R23, !PT ;  /* 0x0000001716007209 */ /* 0x000fe40007810000 */
[----:B------:R-:W-:Y:S02]  /*af90*/  ISETP.GT.AND P0, PT, R3, RZ, PT ;  /* 0x000000ff0300720c */ /* 0x000fe40003f04270 */
[----:B------:R-:W-:Y:S02]  /*afa0*/  FMNMX.FTZ R0, R24, R0, !PT ;  /* 0x0000000018007209 */ /* 0x000fe40007810000 */
[----:B------:R-:W-:Y:S02]  /*afb0*/  FSEL R16, R53, -INF , P0 ;  /* 0xff80000035107808 */ /* 0x000fe40000000000 */
[----:B------:R-:W-:-:S02]  /*afc0*/  ISETP.GT.AND P0, PT, R3, 0x1, PT ;  /* 0x000000010300780c */ /* 0x000fc40003f04270 */
[----:B------:R-:W-:Y:S02]  /*afd0*/  FMNMX.FTZ R0, R26, R0, !PT ;  /* 0x000000001a007209 */ /* 0x000fe40007810000 */
[----:B------:R-:W-:Y:S02]  /*afe0*/  FSEL R17, R52, -INF , P0 ;  /* 0xff80000034117808 */ /* 0x000fe40000000000 */
[C---:B------:R-:W-:Y:S02]  /*aff0*/  ISETP.GT.AND P0, PT, R3.reuse, 0x8, PT ;  /* 0x000000080300780c */ /* 0x040fe40003f04270 */
[----:B------:R-:W-:Y:S02]  /*b000*/  FMNMX.FTZ R2, R16, R17, !PT ;  /* 0x0000001110027209 */ /* 0x000fe40007810000 */
[----:B------:R-:W-:Y:S02]  /*b010*/  FSEL R20, R14, -INF , P0 ;  /* 0xff8000000e147808 */ /* 0x000fe40000000000 */
[----:B------:R-:W-:-:S02]  /*b020*/  ISETP.GT.AND P0, PT, R3, 0x9, PT ;  /* 0x000000090300780c */ /* 0x000fc40003f04270 */
[----:B------:R-:W-:Y:S02]  /*b030*/  FMNMX.FTZ R2, R20, R2, !PT ;  /* 0x0000000214027209 */ /* 0x000fe40007810000 */
[----:B------:R-:W-:Y:S02]  /*b040*/  FSEL R19, R12, -INF , P0 ;  /* 0xff8000000c137808 */ /* 0x000fe40000000000 */
[----:B------:R-:W-:Y:S02]  /*b050*/  ISETP.GT.AND P0, PT, R3, 0x10, PT ;  /* 0x000000100300780c */ /* 0x000fe40003f04270 */
        /* <DEDUP_REMOVED lines=11> */
[----:B------:R-:W-:Y:S02]  /*b110*/  FMNMX.FTZ R0, R27, R0, !PT ;  /* 0x000000001b007209 */ /* 0x000fe40007810000 */
[----:B------:R-:W-:Y:S02]  /*b120*/  FMNMX.FTZ R2, R14, R2, !PT ;  /* 0x000000020e027209 */ /* 0x000fe40007810000 */
[----:B------:R-:W-:Y:S02]  /*b130*/  ISETP.GT.AND P0, PT, R3, 0x20, PT ;  /* 0x000000200300780c */ /* 0x000fe40003f04270 */
[----:B------:R-:W-:-:S02]  /*b140*/  FMNMX.FTZ R0, R32, R0, !PT ;  /* 0x0000000020007209 */ /* 0x000fc40007810000 */
[----:B------:R-:W-:Y:S02]  /*b150*/  FMNMX.FTZ R2, R13, R2, !PT ;  /* 0x000000020d027209 */ /* 0x000fe40007810000 */
[----:B------:R-:W-:Y:S02]  /*b160*/  FSEL R7, R21, -INF , P0 ;  /* 0xff80000015077808 */ /* 0x000fe40000000000 */
[----:B------:R-:W-:Y:S02]  /*b170*/  ISETP.GT.AND P0, PT, R3, 0x21, PT ;  /* 0x000000210300780c */ /* 0x000fe40003f04270 */
[----:B------:R-:W-:Y:S02]  /*b180*/  FMNMX.FTZ R0, R31, R0, !PT ;  /* 0x000000001f007209 */ /* 0x000fe40007810000 */
[----:B------:R-:W-:Y:S02]  /*b190*/  FMNMX.FTZ R2, R15, R2, !PT ;  /* 0x000000020f027209 */ /* 0x000fe40007810000 */
[----:B------:R-:W-:-:S02]  /*b1a0*/  FSEL R8, R28, -INF , P0 ;  /* 0xff8000001c087808 */ /* 0x000fc40000000000 */
[----:B------:R-:W-:Y:S02]  /*b1b0*/  ISETP.GT.AND P0, PT, R3, 0x28, PT ;  /* 0x000000280300780c */ /* 0x000fe40003f04270 */
[----:B------:R-:W-:Y:S02]  /*b1c0*/  FMNMX.FTZ R0, R30, R0, !PT ;  /* 0x000000001e007209 */ /* 0x000fe40007810000 */
[----:B------:R-:W-:Y:S02]  /*b1d0*/  FMNMX.FTZ R2, R7, R2, !PT ;  /* 0x0000000207027209 */ /* 0x000fe40007810000 */
[----:B------:R-:W-:Y:S02]  /*b1e0*/  FSEL R11, R35, -INF , P0 ;  /* 0xff800000230b7808 */ /* 0x000fe40000000000 */
[----:B------:R-:W-:Y:S02]  /*b1f0*/  FMNMX.FTZ R0, R34, R0, !PT ;  /* 0x0000000022007209 */ /* 0x000fe40007810000 */
[----:B------:R-:W-:-:S02]  /*b200*/  ISETP.GT.AND P0, PT, R3, 0x29, PT ;  /* 0x000000290300780c */ /* 0x000fc40003f04270 */
        /* <DEDUP_REMOVED lines=12> */
.L_x_1746:
[C---:B------:R-:W-:Y:S01]  /*b2d0*/  FMUL.FTZ R0, R136.reuse, c[0x0][0x2d0] ;  /* 0x0000b40088007a20 */ /* 0x040fe20000410000 */
[----:B------:R-:W-:Y:S01]  /*b2e0*/  FSETP.NEU.FTZ.AND P0, PT, R136, -INF , PT ;  /* 0xff8000008800780b */ /* 0x000fe20003f1d000 */
[----:B------:R-:W-:Y:S01]  /*b2f0*/  WARPSYNC 0xffffffff ;  /* 0xffffffff00007948 */ /* 0x000fe20003800000 */
[----:B---3--:R-:W-:Y:S02]  /*b300*/  FMNMX.FTZ R28, R28, R4, !PT ;  /* 0x000000041c1c7209 */ /* 0x008fe40007810000 */
[----:B------:R-:W-:Y:S02]  /*b310*/  FSEL R0, R0, RZ, P0 ;  /* 0x000000ff00007208 */ /* 0x000fe40000000000 */
[C---:B------:R-:W-:Y:S01]  /*b320*/  FSETP.NEU.FTZ.AND P0, PT, R28.reuse, -INF , PT ;  /* 0xff8000001c00780b */ /* 0x040fe20003f1d000 */
[----:B------:R-:W-:Y:S01]  /*b330*/  FMUL.FTZ R3, R28, c[0x0][0x2d0] ;  /* 0x0000b4001c037a20 */ /* 0x000fe20000410000 */
[----:B------:R-:W-:Y:S01]  /*b340*/  SHF.L.U32 R205, R10, 0x1, RZ ;  /* 0x000000010acd7819 */ /* 0x000fe200000006ff */
[----:B------:R-:W-:-:S04]  /*b350*/  FFMA.FTZ R2, R22, c[0x0][0x2d0], -R0 ;  /* 0x0000b40016027a23 */ /* 0x000fc80000010800 */
[----:B------:R1:W-:Y:S02]  /*b360*/  MUFU.EX2 R41, R2 ;  /* 0x0000000200297308 */ /* 0x0003e40000000800 */
[----:B-1----:R-:W-:-:S06]  /*b370*/  FFMA.FTZ R2, R23, c[0x0][0x2d0], -R0 ;  /* 0x0000b40017027a23 */ /* 0x002fcc0000010800 */
[----:B------:R1:W3:Y:S02]  /*b380*/  MUFU.EX2 R39, R2 ;  /* 0x0000000200277308 */ /* 0x0002e40000000800 */
[----:B-1----:R-:W-:-:S06]  /*b390*/  FFMA.FTZ R2, R24, c[0x0][0x2d0], -R0 ;  /* 0x0000b40018027a23 */ /* 0x002fcc0000010800 */
[----:B------:R1:W4:Y:S02]  /*b3a0*/  MUFU.EX2 R40, R2 ;  /* 0x0000000200287308 */ /* 0x0003240000000800 */
[----:B-1----:R-:W-:-:S06]  /*b3b0*/  FFMA.FTZ R2, R26, c[0x0][0x2d0], -R0 ;  /* 0x0000b4001a027a23 */ /* 0x002fcc0000010800 */
[----:B------:R1:W5:Y:S02]  /*b3c0*/  MUFU.EX2 R38, R2 ;  /* 0x0000000200267308 */ /* 0x0003640000000800 */
[----:B-1----:R-:W-:-:S06]  /*b3d0*/  FFMA.FTZ R2, R25, c[0x0][0x2d0], -R0 ;  /* 0x0000b40019027a23 */ /* 0x002fcc0000010800 */
[----:B------:R1:W2:Y:S02]  /*b3e0*/  MUFU.EX2 R37, R2 ;  /* 0x0000000200257308 */ /* 0x0002a40000000800 */
        /* <DEDUP_REMOVED lines=14> */
[----:B---3--:R-:W-:-:S04]  /*b4d0*/  FADD.FTZ R3, R41, R39 ;  /* 0x0000002729037221 */ /* 0x008fc80000010000 */
[----:B------:R1:W-:Y:S01]  /*b4e0*/  MUFU.EX2 R134, R2 ;  /* 0x0000000200867308 */ /* 0x0003e20000000800 */
[----:B----4-:R-:W-:-:S04]  /*b4f0*/  FADD.FTZ R3, R40, R3 ;  /* 0x0000000328037221 */ /* 0x010fc80000010000 */
[----:B-----5:R-:W-:-:S04]  /*b500*/  FADD.FTZ R3, R38, R3 ;  /* 0x0000000326037221 */ /* 0x020fc80000010000 */
[----:B--2---:R-:W-:Y:S02]  /*b510*/  FADD.FTZ R3, R37, R3 ;  /* 0x0000000325037221 */ /* 0x004fe40000010000 */
[----:B-1----:R-:W-:Y:S01]  /*b520*/  FFMA.FTZ R2, R16, c[0x0][0x2d0], -R0 ;  /* 0x0000b40010027a23 */ /* 0x002fe20000010800 */
[----:B------:R-:W-:-:S03]  /*b530*/  F2FP.BF16.PACK_AB R16, R35, R37 ;  /* 0x000000252310723e */ /* 0x000fc600000010ff */
[----:B------:R1:W-:Y:S02]  /*b540*/  MUFU.EX2 R25, R2 ;  /* 0x0000000200197308 */ /* 0x0003e40000000800 */
[----:B-1----:R-:W-:-:S06]  /*b550*/  FFMA.FTZ R2, R17, c[0x0][0x2d0], -R0 ;  /* 0x0000b40011027a23 */ /* 0x002fcc0000010800 */
        /* <DEDUP_REMOVED lines=8> */
[----:B------:R-:W-:Y:S01]  /*b5e0*/  F2FP.BF16.PACK_AB R18, R29, R36 ;  /* 0x000000241d12723e */ /* 0x000fe200000010ff */
[----:B--2---:R-:W-:-:S04]  /*b5f0*/  FADD.FTZ R4, R22, R4 ;  /* 0x0000000416047221 */ /* 0x004fc80000010000 */
        /* <DEDUP_REMOVED lines=15> */
[----:B-1----:R-:W-:Y:S02]  /*b6f0*/  FADD.FTZ R2, R35, R3 ;  /* 0x0000000323027221 */ /* 0x002fe40000010000 */
[----:B------:R-:W-:Y:S02]  /*b700*/  FFMA.FTZ R3, R11, c[0x0][0x2d0], -R0 ;  /* 0x0000b4000b037a23 */ /* 0x000fe40000010800 */
[----:B------:R-:W-:Y:S02]  /*b710*/  FADD.FTZ R2, R36, R2 ;  /* 0x0000000224027221 */ /* 0x000fe40000010000 */
[----:B------:R2:W1:Y:S02]  /*b720*/  MUFU.EX2 R135, R3 ;  /* 0x0000000300877308 */ /* 0x0004640000000800 */
[----:B------:R-:W-:-:S02]  /*b730*/  FADD.FTZ R2, R29, R2 ;  /* 0x000000021d027221 */ /* 0x000fc40000010000 */
[C---:B--2---:R-:W-:Y:S01]  /*b740*/  FADD.FTZ R3, R17.reuse, R4 ;  /* 0x0000000411037221 */ /* 0x044fe20000010000 */
[----:B------:R-:W-:Y:S01]  /*b750*/  F2FP.BF16.PACK_AB R17, R17, R21 ;  /* 0x000000151111723e */ /* 0x000fe200000010ff */
[----:B------:R-:W-:Y:S01]  /*b760*/  FFMA.FTZ R4, R12, c[0x0][0x2d0], -R0 ;  /* 0x0000b4000c047a23 */ /* 0x000fe20000010800 */
[----:B------:R-:W-:Y:S01]  /*b770*/  F2FP.BF16.PACK_AB R12, R39, R41 ;  /* 0x00000029270c723e */ /* 0x000fe200000010ff */
        /* <DEDUP_REMOVED lines=16> */
[----:B------:R-:W2:Y:S01]  /*b880*/  LDL R0, [R1+0x4] ;  /* 0x0000040001007983 */ /* 0x000ea20000100800 */
[----:B------:R-:W-:-:S03]  /*b890*/  IMAD R206, R9, 0x2, R205 ;  /* 0x0000000209ce7824 */ /* 0x000fc600078e02cd */
[----:B------:R-:W3:Y:S04]  /*b8a0*/  LDL R4, [R1+0x64] ;  /* 0x0000640001047983 */ /* 0x000ee80000100800 */
[----:B------:R-:W3:Y:S04]  /*b8b0*/  LDL R3, [R1+0x58] ;  /* 0x0000580001037983 */ /* 0x000ee80000100800 */
[----:B------:R-:W1:Y:S04]  /*b8c0*/  LDSM.16.MT88.4 R36, [R205+0x5880] ;  /* 0x00588000cd24783b */ /* 0x000e680000004200 */
[----:B------:R-:W4:Y:S04]  /*b8d0*/  LDSM.16.MT88.4 R24, [R205+0x4080] ;  /* 0x00408000cd18783b */ /* 0x000f280000004200 */
[----:B------:R-:W5:Y:S04]  /*b8e0*/  LDSM.16.MT88.4 R32, [R205+0x7080] ;  /* 0x00708000cd20783b */ /* 0x000f680000004200 */
[----:B------:R-:W5:Y:S04]  /*b8f0*/  LDSM.16.MT88.4 R56, [R205+0x6080] ;  /* 0x00608000cd38783b */ /* 0x000f680000004200 */
[----:B------:R-:W5:Y:S04]  /*b900*/  LDSM.16.MT88.4 R60, [R206+0x4080] ;  /* 0x00408000ce3c783b */ /* 0x000f680000004200 */
[----:B------:R-:W5:Y:S04]  /*b910*/  LDSM.16.MT88.4 R48, [R205+0x4880] ;  /* 0x00488000cd30783b */ /* 0x000f680000004200 */
[----:B------:R-:W5:Y:S01]  /*b920*/  LDSM.16.MT88.4 R68, [R205+0x8880] ;  /* 0x00888000cd44783b */ /* 0x000f620000004200 */
[----:B------:R-:W-:-:S03]  /*b930*/  IMAD R208, R6, 0x2, R205 ;  /* 0x0000000206d07824 */ /* 0x000fc600078e02cd */
[----:B------:R-:W5:Y:S04]  /*b940*/  LDSM.16.MT88.4 R44, [R205+0x7880] ;  /* 0x00788000cd2c783b */ /* 0x000f680000004200 */
[----:B------:R-:W5:Y:S04]  /*b950*/  LDSM.16.MT88.4 R80, [R208+0x5880] ;  /* 0x00588000d050783b */ /* 0x000f680000004200 */
[----:B------:R-:W5:Y:S01]  /*b960*/  LDSM.16.MT88.4 R92, [R206+0x4880] ;  /* 0x00488000ce5c783b */ /* 0x000f620000004200 */
[C---:B-1----:R-:W-:Y:S03]  /*b970*/  HMMA.16816.F32.BF16 R52, R12.reuse, R38, RZ ;  /* 0x000000260c34723c */ /* 0x042fe600000418ff */
[----:B------:R-:W1:Y:S04]  /*b980*/  LDSM.16.MT88.4 R76, [R208+0x4080] ;  /* 0x00408000d04c783b */ /* 0x000e680000004200 */
[----:B------:R-:W-:Y:S01]  /*b990*/  LDSM.16.MT88.4 R88, [R206+0x5880] ;  /* 0x00588000ce58783b */ /* 0x000fe20000004200 */
[----:B----4-:R-:W-:Y:S03]  /*b9a0*/  HMMA.16816.F32.BF16 R20, R12, R24, RZ ;  /* 0x000000180c14723c */ /* 0x010fe600000418ff */
[----:B------:R-:W-:Y:S01]  /*b9b0*/  LDSM.16.MT88.4 R84, [R206+0x7080] ;  /* 0x00708000ce54783b */ /* 0x000fe20000004200 */
[----:B------:R-:W-:-:S03]  /*b9c0*/  LEA R207, R6, R206, 0x1 ;  /* 0x000000ce06cf7211 */ /* 0x000fc600078e08ff */
[----:B------:R-:W-:Y:S01]  /*b9d0*/  LDSM.16.MT88.4 R152, [R206+0x5080] ;  /* 0x00508000ce98783b */ /* 0x000fe20000004200 */
[C---:B------:R-:W-:Y:S03]  /*b9e0*/  HMMA.16816.F32.BF16 R64, R12.reuse, R36, RZ ;  /* 0x000000240c40723c */ /* 0x040fe600000418ff */
[----:B------:R-:W4:Y:S04]  /*b9f0*/  LDSM.16.MT88.4 R36, [R205+0x9080] ;  /* 0x00908000cd24783b */ /* 0x000f280000004200 */
[----:B------:R-:W-:Y:S01]  /*ba00*/  LDSM.16.MT88.4 R144, [R205+0x5080] ;  /* 0x00508000cd90783b */ /* 0x000fe20000004200 */
[C---:B-----5:R-:W-:Y:S03]  /*ba10*/  HMMA.16816.F32.BF16 R40, R12.reuse, R32, RZ ;  /* 0x000000200c28723c */ /* 0x060fe600000418ff */
[----:B------:R-:W-:Y:S05]  /*ba20*/  LDSM.16.MT88.4 R160, [R208+0x5080] ;  /* 0x00508000d0a0783b */ /* 0x000fea0000004200 */
[C---:B------:R-:W-:Y:S08]  /*ba30*/  HMMA.16816.F32.BF16 R32, R12.reuse, R34, RZ ;  /* 0x000000220c20723c */ /* 0x040ff000000418ff */
[----:B------:R-:W-:Y:S08]  /*ba40*/  HMMA.16816.F32.BF16 R72, R12, R26, RZ ;  /* 0x0000001a0c48723c */ /* 0x000ff000000418ff */
[----:B------:R-:W-:Y:S08]  /*ba50*/  HMMA.16816.F32.BF16 R112, R16, R58, R52 ;  /* 0x0000003a1070723c */ /* 0x000ff00000041834 */
[C---:B------:R-:W-:Y:S08]  /*ba60*/  HMMA.16816.F32.BF16 R24, R12.reuse, R60, RZ ;  /* 0x0000003c0c18723c */ /* 0x040ff000000418ff */
[----:B------:R-:W-:Y:S01]  /*ba70*/  HMMA.16816.F32.BF16 R52, R12, R62, RZ ;  /* 0x0000003e0c34723c */ /* 0x000fe200000418ff */
[----:B------:R-:W5:Y:S07]  /*ba80*/  LDSM.16.MT88.4 R60, [R208+0x6080] ;  /* 0x00608000d03c783b */ /* 0x000f6e0000004200 */
[----:B------:R-:W-:Y:S08]  /*ba90*/  HMMA.16816.F32.BF16 R140, R16, R48, R20 ;  /* 0x00000030108c723c */ /* 0x000ff00000041814 */
[C---:B------:R-:W-:Y:S08]  /*baa0*/  HMMA.16816.F32.BF16 R20, R12.reuse, R68, RZ ;  /* 0x000000440c14723c */ /* 0x040ff000000418ff */
[----:B------:R-:W-:Y:S01]  /*bab0*/  HMMA.16816.F32.BF16 R8, R12, R70, RZ ;  /* 0x000000460c08723c */ /* 0x000fe200000418ff */
[----:B------:R-:W1:Y:S07]  /*bac0*/  LDSM.16.MT88.4 R68, [R208+0x4880] ;  /* 0x00488000d044783b */ /* 0x000e6e0000004200 */
[C---:B------:R-:W-:Y:S01]  /*bad0*/  HMMA.16816.F32.BF16 R96, R16.reuse, R56, R64 ;  /* 0x000000381060723c */ /* 0x040fe20000041840 */
[----:B------:R-:W4:Y:S04]  /*bae0*/  LDSM.16.MT88.4 R64, [R206+0x6080] ;  /* 0x00608000ce40783b */ /* 0x000f280000004200 */
[----:B------:R-:W-:Y:S03]  /*baf0*/  LDSM.16.MT88.4 R56, [R206+0x7880] ;  /* 0x00788000ce38783b */ /* 0x000fe60000004200 */
[----:B------:R-:W-:Y:S08]  /*bb00*/  HMMA.16816.F32.BF16 R104, R16, R46, R32 ;  /* 0x0000002e1068723c */ /* 0x000ff00000041820 */
[----:B------:R-:W-:Y:S08]  /*bb10*/  HMMA.16816.F32.BF16 R32, R12, R80, RZ ;  /* 0x000000500c20723c */ /* 0x000ff000000418ff */
[C---:B------:R-:W-:Y:S01]  /*bb20*/  HMMA.16816.F32.BF16 R116, R16.reuse, R50, R72 ;  /* 0x000000321074723c */ /* 0x040fe20000041848 */
[----:B------:R-:W-:Y:S07]  /*bb30*/  LDSM.16.MT88.4 R72, [R208+0x7080] ;  /* 0x00708000d048783b */ /* 0x000fee0000004200 */
[----:B------:R-:W-:Y:S08]  /*bb40*/  HMMA.16816.F32.BF16 R148, R16, R92, R24 ;  /* 0x0000005c1094723c */ /* 0x000ff00000041818 */
[C---:B-1----:R-:W-:Y:S08]  /*bb50*/  HMMA.16816.F32.BF16 R48, R12.reuse, R76, RZ ;  /* 0x0000004c0c30723c */ /* 0x042ff000000418ff */
[----:B------:R-:W-:Y:S01]  /*bb60*/  HMMA.16816.F32.BF16 R24, R12, R82, RZ ;  /* 0x000000520c18723c */ /* 0x000fe200000418ff */
[----:B------:R-:W1:Y:S07]  /*bb70*/  LDSM.16.MT88.4 R80, [R208+0x8880] ;  /* 0x00888000d050783b */ /* 0x000e6e0000004200 */
[C---:B------:R-:W-:Y:S08]  /*bb80*/  HMMA.16816.F32.BF16 R124, R16.reuse, R44, R40 ;  /* 0x0000002c107c723c */ /* 0x040ff00000041828 */
[C---:B----4-:R-:W-:Y:S08]  /*bb90*/  HMMA.16816.F32.BF16 R120, R16.reuse, R36, R20 ;  /* 0x000000241078723c */ /* 0x050ff00000041814 */
[----:B------:R-:W-:Y:S08]  /*bba0*/  HMMA.16816.F32.BF16 R100, R16, R38, R8 ;  /* 0x000000261064723c */ /* 0x000ff00000041808 */
[C---:B------:R-:W-:Y:S08]  /*bbb0*/  HMMA.16816.F32.BF16 R40, R12.reuse, R88, RZ ;  /* 0x000000580c28723c */ /* 0x040ff000000418ff */
[C---:B------:R-:W-:Y:S08]  /*bbc0*/  HMMA.16816.F32.BF16 R36, R12.reuse, R90, RZ ;  /* 0x0000005a0c24723c */ /* 0x040ff000000418ff */
[----:B------:R-:W-:Y:S01]  /*bbd0*/  HMMA.16816.F32.BF16 R44, R12, R78, RZ ;  /* 0x0000004e0c2c723c */ /* 0x000fe200000418ff */
[----:B------:R-:W4:Y:S07]  /*bbe0*/  LDSM.16.MT88.4 R76, [R206+0x8880] ;  /* 0x00888000ce4c783b */ /* 0x000f2e0000004200 */
[C---:B-----5:R-:W-:Y:S08]  /*bbf0*/  HMMA.16816.F32.BF16 R32, R16.reuse, R60, R32 ;  /* 0x0000003c1020723c */ /* 0x060ff00000041820 */
[C---:B------:R-:W-:Y:S01]  /*bc00*/  HMMA.16816.F32.BF16 R108, R16.reuse, R68, R48 ;  /* 0x00000044106c723c */ /* 0x040fe20000041830 */
[----:B------:R-:W5:Y:S07]  /*bc10*/  LDSM.16.MT88.4 R48, [R208+0x9080] ;  /* 0x00908000d030783b */ /* 0x000f6e0000004200 */
[C---:B------:R-:W-:Y:S08]  /*bc20*/  HMMA.16816.F32.BF16 R40, R16.reuse, R64, R40 ;  /* 0x000000401028723c */ /* 0x040ff00000041828 */
[----:B------:R-:W-:Y:S01]  /*bc30*/  HMMA.16816.F32.BF16 R36, R16, R66, R36 ;  /* 0x000000421024723c */ /* 0x000fe20000041824 */
[----:B------:R-:W-:Y:S01]  /*bc40*/  MOV R69, R34 ;  /* 0x0000002200457202 */ /* 0x000fe20000000f00 */
[----:B------:R-:W-:Y:S01]  /*bc50*/  IMAD.MOV.U32 R68, RZ, RZ, R35 ;  /* 0x000000ffff447224 */ /* 0x000fe200078e0023 */
[----:B------:R-:W-:Y:S05]  /*bc60*/  LDSM.16.MT88.4 R64, [R208+0x7880] ;  /* 0x00788000d040783b */ /* 0x000fea0000004200 */
[----:B------:R-:W-:Y:S08]  /*bc70*/  HMMA.16816.F32.BF16 R8, R12, R86, RZ ;  /* 0x000000560c08723c */ /* 0x000ff000000418ff */
[C---:B------:R-:W-:Y:S01]  /*bc80*/  HMMA.16816.F32.BF16 R156, R16.reuse, R94, R52 ;  /* 0x0000005e109c723c */ /* 0x040fe20000041834 */
[----:B------:R-:W2:Y:S07]  /*bc90*/  LDSM.16.MT88.4 R52, [R206+0x9080] ;  /* 0x00908000ce34783b */ /* 0x000eae0000004200 */
[C---:B------:R-:W-:Y:S07]  /*bca0*/  HMMA.16816.F32.BF16 R248, R16.reuse, R70, R44 ;  /* 0x0000004610f8723c */ /* 0x040fee000004182c */
[----:B------:R-:W-:Y:S01]  /*bcb0*/  MOV R71, R32 ;  /* 0x0000002000477202 */ /* 0x000fe20000000f00 */
[----:B------:R-:W-:Y:S01]  /*bcc0*/  IMAD.MOV.U32 R70, RZ, RZ, R33 ;  /* 0x000000ffff467224 */ /* 0x000fe200078e0021 */
[----:B------:R-:W-:Y:S01]  /*bcd0*/  HMMA.16816.F32.BF16 R244, R16, R62, R24 ;  /* 0x0000003e10f4723c */ /* 0x000fe20000041818 */
[----:B------:R-:W2:Y:S07]  /*bce0*/  LDSM.16.MT88.4 R60, [R207+0x4080] ;  /* 0x00408000cf3c783b */ /* 0x000eae0000004200 */
[C---:B-1----:R-:W-:Y:S08]  /*bcf0*/  HMMA.16816.F32.BF16 R32, R12.reuse, R80, RZ ;  /* 0x000000500c20723c */ /* 0x042ff000000418ff */
[----:B------:R-:W-:Y:S01]  /*bd00*/  HMMA.16816.F32.BF16 R24, R12, R82, RZ ;  /* 0x000000520c18723c */ /* 0x000fe200000418ff */
[----:B------:R-:W-:Y:S01]  /*bd10*/  IMAD.MOV.U32 R86, RZ, RZ, R40 ;  /* 0x000000ffff567224 */ /* 0x000fe200078e0028 */
[----:B------:R-:W-:Y:S01]  /*bd20*/  MOV R93, R37 ;  /* 0x00000025005d7202 */ /* 0x000fe20000000f00 */
[----:B------:R-:W-:-:S02]  /*bd30*/  IMAD.MOV.U32 R31, RZ, RZ, R43 ;  /* 0x000000ffff1f7224 */ /* 0x000fc400078e002b */
[----:B------:R-:W-:Y:S02]  /*bd40*/  IMAD.MOV.U32 R94, RZ, RZ, R36 ;  /* 0x000000ffff5e7224 */ /* 0x000fe400078e0024 */
[----:B------:R-:W-:Y:S01]  /*bd50*/  IMAD.MOV.U32 R92, RZ, RZ, R38 ;  /* 0x000000ffff5c7224 */ /* 0x000fe200078e0026 */
[----:B------:R-:W-:Y:S01]  /*bd60*/  HMMA.16816.F32.BF16 R20, R12, R84, RZ ;  /* 0x000000540c14723c */ /* 0x000fe200000418ff */
[----:B------:R-:W-:-:S06]  /*bd70*/  IMAD.MOV.U32 R87, RZ, RZ, R39 ;  /* 0x000000ffff577224 */ /* 0x000fcc00078e0027 */
[----:B------:R-:W-:Y:S01]  /*bd80*/  IMAD.MOV.U32 R85, RZ, RZ, R41 ;  /* 0x000000ffff557224 */ /* 0x000fe200078e0029 */
[----:B------:R-:W-:Y:S01]  /*bd90*/  MOV R84, R42 ;  /* 0x0000002a00547202 */ /* 0x000fe20000000f00 */
[C---:B----4-:R-:W-:Y:S08]  /*bda0*/  HMMA.16816.F32.BF16 R36, R12.reuse, R78, RZ ;  /* 0x0000004e0c24723c */ /* 0x050ff000000418ff */
[----:B------:R-:W-:Y:S01]  /*bdb0*/  HMMA.16816.F32.BF16 R40, R12, R76, RZ ;  /* 0x0000004c0c28723c */ /* 0x000fe200000418ff */
[----:B------:R-:W-:Y:S07]  /*bdc0*/  LDSM.16.MT88.4 R76, [R205+0x8080] ;  /* 0x00808000cd4c783b */ /* 0x000fee0000004200 */
[----:B------:R-:W-:Y:S08]  /*bdd0*/  HMMA.16816.F32.BF16 R196, R16, R58, R8 ;  /* 0x0000003a10c4723c */ /* 0x000ff00000041808 */
[----:B------:R-:W-:Y:S08]  /*bde0*/  HMMA.16816.F32.BF16 R8, R12, R72, RZ ;  /* 0x000000480c08723c */ /* 0x000ff000000418ff */
[C---:B-----5:R-:W-:Y:S08]  /*bdf0*/  HMMA.16816.F32.BF16 R180, R16.reuse, R48, R32 ;  /* 0x0000003010b4723c */ /* 0x060ff00000041820 */
[C---:B------:R-:W-:Y:S01]  /*be00*/  HMMA.16816.F32.BF16 R176, R16.reuse, R50, R24 ;  /* 0x0000003210b0723c */ /* 0x040fe20000041818 */
[----:B------:R-:W1:Y:S07]  /*be10*/  LDSM.16.MT88.4 R48, [R207+0x4880] ;  /* 0x00488000cf30783b */ /* 0x000e6e0000004200 */
[C---:B------:R-:W-:Y:S01]  /*be20*/  HMMA.16816.F32.BF16 R200, R16.reuse, R56, R20 ;  /* 0x0000003810c8723c */ /* 0x040fe20000041814 */
[----:B------:R-:W4:Y:S04]  /*be30*/  LDSM.16.MT88.4 R56, [R207+0x5880] ;  /* 0x00588000cf38783b */ /* 0x000f280000004200 */
[----:B------:R-:W-:Y:S03]  /*be40*/  LDSM.16.MT88.4 R20, [R207+0x7080] ;  /* 0x00708000cf14783b */ /* 0x000fe60000004200 */
[C---:B--2---:R-:W-:Y:S08]  /*be50*/  HMMA.16816.F32.BF16 R188, R16.reuse, R52, R40 ;  /* 0x0000003410bc723c */ /* 0x044ff00000041828 */
[----:B------:R-:W-:Y:S01]  /*be60*/  HMMA.16816.F32.BF16 R184, R16, R54, R36 ;  /* 0x0000003610b8723c */ /* 0x000fe20000041824 */
[----:B------:R-:W-:Y:S07]  /*be70*/  LDSM.16.MT88.4 R36, [R207+0x6080] ;  /* 0x00608000cf24783b */ /* 0x000fee0000004200 */
[C---:B------:R-:W-:Y:S08]  /*be80*/  HMMA.16816.F32.BF16 R52, R12.reuse, R60, RZ ;  /* 0x0000003c0c34723c */ /* 0x040ff000000418ff */
[----:B------:R-:W-:Y:S08]  /*be90*/  HMMA.16816.F32.BF16 R60, R12, R62, RZ ;  /* 0x0000003e0c3c723c */ /* 0x000ff000000418ff */
[----:B------:R-:W-:Y:S01]  /*bea0*/  HMMA.16816.F32.BF16 R88, R16, R64, R8 ;  /* 0x000000401058723c */ /* 0x000fe20000041808 */
[----:B------:R-:W2:Y:S07]  /*beb0*/  LDSM.16.MT88.4 R8, [R207+0x8880] ;  /* 0x00888000cf08783b */ /* 0x000eae0000004200 */
[----:B------:R-:W-:Y:S08]  /*bec0*/  HMMA.16816.F32.BF16 R44, R12, R74, RZ ;  /* 0x0000004a0c2c723c */ /* 0x000ff000000418ff */
[----:B-1----:R-:W-:Y:S01]  /*bed0*/  HMMA.16816.F32.BF16 R168, R16, R50, R60 ;  /* 0x0000003210a8723c */ /* 0x002fe2000004183c */
[----:B------:R-:W1:Y:S01]  /*bee0*/  LDSM.16.MT88.4 R60, [R208+0x6880] ;  /* 0x00688000d03c783b */ /* 0x000e620000004200 */
[----:B------:R-:W-:Y:S01]  /*bef0*/  MOV R30, R108 ;  /* 0x0000006c001e7202 */ /* 0x000fe20000000f00 */
[----:B------:R-:W-:Y:S01]  /*bf00*/  IMAD.MOV.U32 R29, RZ, RZ, R109 ;  /* 0x000000ffff1d7224 */ /* 0x000fe200078e006d */
[----:B------:R-:W-:Y:S01]  /*bf10*/  MOV R2, R111 ;  /* 0x0000006f00027202 */ /* 0x000fe20000000f00 */
[----:B------:R-:W-:-:S02]  /*bf20*/  IMAD.MOV.U32 R7, RZ, RZ, R110 ;  /* 0x000000ffff077224 */ /* 0x000fc400078e006e */
[----:B------:R-:W5:Y:S01]  /*bf30*/  LDSM.16.MT88.4 R108, [R205+0x9880] ;  /* 0x00988000cd6c783b */ /* 0x000f620000004200 */
[----:B----4-:R-:W-:Y:S01]  /*bf40*/  HMMA.16816.F32.BF16 R24, R12, R56, RZ ;  /* 0x000000380c18723c */ /* 0x010fe200000418ff */
[----:B------:R-:W-:Y:S01]  /*bf50*/  IMAD.MOV.U32 R80, RZ, RZ, R71 ;  /* 0x000000ffff507224 */ /* 0x000fe200078e0047 */
[----:B------:R-:W-:Y:S01]  /*bf60*/  MOV R81, R70 ;  /* 0x0000004600517202 */ /* 0x000fe20000000f00 */
[----:B------:R-:W-:Y:S01]  /*bf70*/  IMAD.MOV.U32 R82, RZ, RZ, R69 ;  /* 0x000000ffff527224 */ /* 0x000fe200078e0045 */
[----:B------:R-:W-:-:S04]  /*bf80*/  MOV R83, R68 ;  /* 0x0000004400537202 */ /* 0x000fc80000000f00 */
[----:B------:R-:W-:Y:S08]  /*bf90*/  HMMA.16816.F32.BF16 R56, R12, R58, RZ ;  /* 0x0000003a0c38723c */ /* 0x000ff000000418ff */
[----:B------:R-:W-:Y:S01]  /*bfa0*/  HMMA.16816.F32.BF16 R192, R16, R66, R44 ;  /* 0x0000004210c0723c */ /* 0x000fe2000004182c */
[----:B------:R-:W4:Y:S07]  /*bfb0*/  LDSM.16.MT88.4 R44, [R205+0x6880] ;  /* 0x00688000cd2c783b */ /* 0x000f2e0000004200 */
[C---:B--2---:R-:W-:Y:S08]  /*bfc0*/  HMMA.16816.F32.BF16 R64, R12.reuse, R8, RZ ;  /* 0x000000080c40723c */ /* 0x044ff000000418ff */
[C---:B------:R-:W-:Y:S08]  /*bfd0*/  HMMA.16816.F32.BF16 R68, R12.reuse, R20, RZ ;  /* 0x000000140c44723c */ /* 0x040ff000000418ff */
[C---:B------:R-:W-:Y:S01]  /*bfe0*/  HMMA.16816.F32.BF16 R32, R12.reuse, R22, RZ ;  /* 0x000000160c20723c */ /* 0x040fe200000418ff */
[----:B------:R-:W2:Y:S07]  /*bff0*/  LDSM.16.MT88.4 R20, [R207+0x7880] ;  /* 0x00788000cf14783b */ /* 0x000eae0000004200 */
[----:B------:R-:W-:Y:S01]  /*c000*/  HMMA.16816.F32.BF16 R8, R12, R10, RZ ;  /* 0x0000000a0c08723c */ /* 0x000fe200000418ff */
[----:B------:R-:W2:Y:S07]  /*c010*/  LDSM.16.MT88.4 R12, [R207+0x9080] ;  /* 0x00908000cf0c783b */ /* 0x000eae0000004200 */
[C---:B------:R-:W-:Y:S08]  /*c020*/  HMMA.16816.F32.BF16 R164, R16.reuse, R36, R24 ;  /* 0x0000002410a4723c */ /* 0x040ff00000041818 */
[----:B------:R-:W-:Y:S01]  /*c030*/  HMMA.16816.F32.BF16 R24, R16, R38, R56 ;  /* 0x000000261018723c */ /* 0x000fe20000041838 */
[----:B------:R-:W-:Y:S01]  /*c040*/  SHF.L.U32 R0, R0, 0x7, RZ ;  /* 0x0000000700007819 */ /* 0x000fe200000006ff */
[----:B------:R-:W-:Y:S06]  /*c050*/  LDSM.16.MT88.4 R36, [R207+0x5080] ;  /* 0x00508000cf24783b */ /* 0x000fec0000004200 */
[C---:B-1----:R-:W-:Y:S08]  /*c060*/  HMMA.16816.F32.BF16 R56, R132.reuse, R60, R80 ;  /* 0x0000003c8438723c */ /* 0x042ff00000041850 */
[C---:B------:R-:W-:Y:S07]  /*c070*/  HMMA.16816.F32.BF16 R60, R132.reuse, R62, R244 ;  /* 0x0000003e843c723c */ /* 0x040fee00000418f4 */
[----:B------:R-:W-:Y:S01]  /*c080*/  IMAD.MOV.U32 R245, RZ, RZ, 0x1 ;  /* 0x00000001fff57424 */ /* 0x000fe200078e00ff */
[----:B------:R-:W-:Y:S01]  /*c090*/  HMMA.16816.F32.BF16 R72, R132, R76, R124 ;  /* 0x0000004c8448723c */ /* 0x000fe2000004187c */
[----:B------:R-:W-:Y:S03]  /*c0a0*/  LDSM.16.MT88.4 R124, [R208+0x9880] ;  /* 0x00988000d07c783b */ /* 0x000fe60000004200 */
[----:B------:R-:W-:-:S04]  /*c0b0*/  ISETP.NE.AND P0, PT, R245, c[0x0][0x2c4], PT ;  /* 0x0000b100f5007a0c */ /* 0x000fc80003f05270 */
[C---:B------:R-:W-:Y:S08]  /*c0c0*/  HMMA.16816.F32.BF16 R76, R132.reuse, R78, R104 ;  /* 0x0000004e844c723c */ /* 0x040ff00000041868 */
[C---:B-----5:R-:W-:Y:S08]  /*c0d0*/  HMMA.16816.F32.BF16 R104, R132.reuse, R108, R120 ;  /* 0x0000006c8468723c */ /* 0x060ff00000041878 */
[C---:B------:R-:W-:Y:S07]  /*c0e0*/  HMMA.16816.F32.BF16 R108, R132.reuse, R110, R100 ;  /* 0x0000006e846c723c */ /* 0x040fee0000041864 */
[----:B------:R-:W-:Y:S01]  /*c0f0*/  IMAD.MOV.U32 R100, RZ, RZ, R30 ;  /* 0x000000ffff647224 */ /* 0x000fe200078e001e */
[----:B------:R-:W-:Y:S01]  /*c100*/  MOV R101, R29 ;  /* 0x0000001d00657202 */ /* 0x000fe20000000f00 */
[----:B------:R-:W-:Y:S01]  /*c110*/  IMAD.MOV.U32 R102, RZ, RZ, R7 ;  /* 0x000000ffff667224 */ /* 0x000fe200078e0007 */
[----:B------:R-:W-:Y:S01]  /*c120*/  MOV R103, R2 ;  /* 0x0000000200677202 */ /* 0x000fe20000000f00 */
[----:B----4-:R-:W-:Y:S01]  /*c130*/  HMMA.16816.F32.BF16 R40, R132, R44, R96 ;  /* 0x0000002c8428723c */ /* 0x010fe20000041860 */
[----:B------:R-:W-:Y:S01]  /*c140*/  IMAD.MOV.U32 R120, RZ, RZ, R86 ;  /* 0x000000ffff787224 */ /* 0x000fe200078e0056 */
[----:B------:R-:W-:Y:S01]  /*c150*/  MOV R121, R85 ;  /* 0x0000005500797202 */ /* 0x000fe20000000f00 */
[----:B------:R-:W-:-:S02]  /*c160*/  IMAD.MOV.U32 R122, RZ, RZ, R84 ;  /* 0x000000ffff7a7224 */ /* 0x000fc400078e0054 */
[----:B------:R-:W-:-:S03]  /*c170*/  @P0 IMAD.HI.U32 R2, R0, c[0x0][0x2c8], RZ ;  /* 0x0000b20000020a27 */ /* 0x000fc600078e00ff */
[----:B------:R-:W-:Y:S01]  /*c180*/  HMMA.16816.F32.BF16 R172, R16, R48, R52 ;  /* 0x0000003010ac723c */ /* 0x000fe20000041834 */
[----:B------:R-:W-:Y:S07]  /*c190*/  LDSM.16.MT88.4 R52, [R206+0x6880] ;  /* 0x00688000ce34783b */ /* 0x000fee0000004200 */
[----:B------:R-:W-:Y:S01]  /*c1a0*/  HMMA.16816.F32.BF16 R148, R132, R152, R148 ;  /* 0x000000988494723c */ /* 0x000fe20000041894 */
[----:B------:R-:W-:-:S07]  /*c1b0*/  @P0 SHF.R.U32.HI R0, RZ, c[0x0][0x2cc], R2 ;  /* 0x0000b300ff000a19 */ /* 0x000fce0000011602 */
[C---:B------:R-:W-:Y:S08]  /*c1c0*/  HMMA.16816.F32.BF16 R140, R132.reuse, R144, R140 ;  /* 0x00000090848c723c */ /* 0x040ff0000004188c */
[C---:B------:R-:W-:Y:S07]  /*c1d0*/  HMMA.16816.F32.BF16 R44, R132.reuse, R46, R112 ;  /* 0x0000002e842c723c */ /* 0x040fee0000041870 */
[----:B------:R-:W-:Y:S01]  /*c1e0*/  IMAD.MOV.U32 R112, RZ, RZ, R94 ;  /* 0x000000ffff707224 */ /* 0x000fe200078e005e */
[C---:B------:R-:W-:Y:S01]  /*c1f0*/  HMMA.16816.F32.BF16 R152, R132.reuse, R154, R156 ;  /* 0x0000009a8498723c */ /* 0x040fe2000004189c */
[----:B------:R-:W-:Y:S01]  /*c200*/  MOV R113, R93 ;  /* 0x0000005d00717202 */ /* 0x000fe20000000f00 */
[----:B------:R-:W-:Y:S01]  /*c210*/  IMAD.MOV.U32 R114, RZ, RZ, R92 ;  /* 0x000000ffff727224 */ /* 0x000fe200078e005c */
[----:B------:R-:W-:Y:S01]  /*c220*/  MOV R115, R87 ;  /* 0x0000005700737202 */ /* 0x000fe20000000f00 */
[----:B------:R-:W-:Y:S04]  /*c230*/  LDSM.16.MT88.4 R92, [R208+0x8080] ;  /* 0x00808000d05c783b */ /* 0x000fe80000004200 */
[----:B------:R-:W-:Y:S01]  /*c240*/  HMMA.16816.F32.BF16 R144, R132, R146, R116 ;  /* 0x000000928490723c */ /* 0x000fe20000041874 */
[----:B------:R-:W1:Y:S04]  /*c250*/  LDSM.16.MT88.4 R84, [R206+0x8080] ;  /* 0x00808000ce54783b */ /* 0x000e680000004200 */
[----:B------:R-:W4:Y:S03]  /*c260*/  LDSM.16.MT88.4 R116, [R206+0x9880] ;  /* 0x00988000ce74783b */ /* 0x000f260000004200 */
[C---:B--2---:R-:W-:Y:S01]  /*c270*/  HMMA.16816.F32.BF16 R96, R16.reuse, R20, R68 ;  /* 0x000000141060723c */ /* 0x044fe20000041844 */
[----:B------:R-:W2:Y:S07]  /*c280*/  LDSM.16.MT88.4 R68, [R207+0x6880] ;  /* 0x00688000cf44783b */ /* 0x000eae0000004200 */
[----:B------:R-:W-:Y:S08]  /*c290*/  HMMA.16816.F32.BF16 R128, R16, R12, R64 ;  /* 0x0000000c1080723c */ /* 0x000ff00000041840 */
[----:B------:R-:W-:Y:S01]  /*c2a0*/  HMMA.16816.F32.BF16 R156, R132, R160, R100 ;  /* 0x000000a0849c723c */ /* 0x000fe20000041864 */
[----:B------:R-:W5:Y:S07]  /*c2b0*/  LDSM.16.MT88.4 R100, [R207+0x8080] ;  /* 0x00808000cf64783b */ /* 0x000f6e0000004200 */
[----:B------:R-:W-:Y:S01]  /*c2c0*/  HMMA.16816.F32.BF16 R12, R16, R14, R8 ;  /* 0x0000000e100c723c */ /* 0x000fe20000041808 */
[----:B------:R-:W2:Y:S01]  /*c2d0*/  LDSM.16.MT88.4 R8, [R207+0x9880] ;  /* 0x00988000cf08783b */ /* 0x000ea20000004200 */
[----:B---3--:R-:W-:-:S05]  /*c2e0*/  IADD3 R0, -R3, R4, R0 ;  /* 0x0000000403007210 */ /* 0x008fca0007ffe100 */
[----:B------:R-:W-:Y:S01]  /*c2f0*/  IMAD.HI R0, R0, 0x2aaaaaab, RZ ;  /* 0x2aaaaaab00007827 */ /* 0x000fe200078e02ff */
[----:B------:R-:W-:Y:S04]  /*c300*/  HMMA.16816.F32.BF16 R20, R16, R22, R32 ;  /* 0x000000161014723c */ /* 0x000fe80000041820 */
[----:B------:R-:W-:-:S04]  /*c310*/  SHF.R.U32.HI R2, RZ, 0x1f, R0 ;  /* 0x0000001fff027819 */ /* 0x000fc80000011600 */
[----:B------:R-:W-:Y:S02]  /*c320*/  LEA.HI.SX32 R0, R0, R2, 0x1d ;  /* 0x0000000200007211 */ /* 0x000fe400078feaff */
[----:B------:R-:W-:Y:S02]  /*c330*/  LOP3.LUT R233, R233, 0xfffffffd, RZ, 0xc0, !PT ;  /* 0xfffffffde9e97812 */ /* 0x000fe400078ec0ff */
[----:B------:R-:W-:Y:S02]  /*c340*/  IADD3 R224, R224, -0x2, RZ ;  /* 0xfffffffee0e07810 */ /* 0x000fe40007ffe0ff */
[----:B------:R-:W-:Y:S02]  /*c350*/  IMNMX R221, RZ, R0, !PT ;  /* 0x00000000ffdd7217 */ /* 0x000fe40007800200 */
[----:B------:R-:W-:Y:S02]  /*c360*/  @P0 LOP3.LUT R233, R233, 0x2, RZ, 0xfc, !PT ;  /* 0x00000002e9e90812 */ /* 0x000fe400078efcff */
[----:B------:R-:W-:-:S02]  /*c370*/  ISETP.GE.AND P0, PT, R224, R221, PT ;  /* 0x000000dde000720c */ /* 0x000fc40003f06270 */
[----:B------:R-:W-:Y:S01]  /*c380*/  MOV R123, R31 ;  /* 0x0000001f007b7202 */ /* 0x000fe20000000f00 */
[C---:B-1----:R-:W-:Y:S08]  /*c390*/  HMMA.16816.F32.BF16 R80, R132.reuse, R84, R200 ;  /* 0x000000548450723c */ /* 0x042ff000000418c8 */
[C---:B------:R-:W-:Y:S08]  /*c3a0*/  HMMA.16816.F32.BF16 R48, R132.reuse, R52, R120 ;  /* 0x000000348430723c */ /* 0x040ff00000041878 */
[C---:B------:R-:W-:Y:S08]  /*c3b0*/  HMMA.16816.F32.BF16 R52, R132.reuse, R54, R112 ;  /* 0x000000368434723c */ /* 0x040ff00000041870 */
[C---:B------:R-:W-:Y:S08]  /*c3c0*/  HMMA.16816.F32.BF16 R88, R132.reuse, R92, R88 ;  /* 0x0000005c8458723c */ /* 0x040ff00000041858 */
[C---:B----4-:R-:W-:Y:S08]  /*c3d0*/  HMMA.16816.F32.BF16 R112, R132.reuse, R116, R188 ;  /* 0x000000748470723c */ /* 0x050ff000000418bc */
[C---:B------:R-:W-:Y:S08]  /*c3e0*/  HMMA.16816.F32.BF16 R120, R132.reuse, R124, R180 ;  /* 0x0000007c8478723c */ /* 0x040ff000000418b4 */
[C---:B------:R-:W-:Y:S08]  /*c3f0*/  HMMA.16816.F32.BF16 R32, R132.reuse, R36, R172 ;  /* 0x000000248420723c */ /* 0x040ff000000418ac */
[C---:B--2---:R-:W-:Y:S08]  /*c400*/  HMMA.16816.F32.BF16 R64, R132.reuse, R68, R164 ;  /* 0x000000448440723c */ /* 0x044ff000000418a4 */
        /* <DEDUP_REMOVED lines=11> */
[----:B------:R-:W-:Y:S07]  /*c4c0*/  @!P0 BRA `(.L_x_1682) ;  /* 0x0000342000008947 */ /* 0x000fee0003800000 */
[----:B------:R-:W-:Y:S01]  /*c4d0*/  SHF.R.S32.HI R17, RZ, 0x1f, R236 ;  /* 0x0000001fff117819 */ /* 0x000fe200000114ec */
[----:B------:R-:W-:Y:S01]  /*c4e0*/  IMAD.MOV.U32 R7, RZ, RZ, R28 ;  /* 0x000000ffff077224 */ /* 0x000fe200078e001c */
[----:B------:R-:W-:Y:S01]  /*c4f0*/  SHF.R.S32.HI R16, RZ, 0x1f, R235 ;  /* 0x0000001fff107819 */ /* 0x000fe200000114eb */
[----:B------:R-:W-:Y:S01]  /*c500*/  IMAD.MOV.U32 R6, RZ, RZ, R136 ;  /* 0x000000ffff067224 */ /* 0x000fe200078e0088 */
[C---:B------:R-:W-:Y:S01]  /*c510*/  SHF.L.U64.HI R201, R220.reuse, 0x1, R139 ;  /* 0x00000001dcc97819 */ /* 0x040fe2000001028b */
[----:B------:R-:W-:Y:S01]  /*c520*/  IMAD.MOV.U32 R200, RZ, RZ, R224 ;  /* 0x000000ffffc87224 */ /* 0x000fe200078e00e0 */
[----:B------:R-:W-:Y:S01]  /*c530*/  SHF.L.U32 R244, R220, 0x1, RZ ;  /* 0x00000001dcf47819 */ /* 0x000fe200000006ff */
[C---:B------:R-:W-:Y:S01]  /*c540*/  IMAD.SHL.U32 R203, R236.reuse, 0x2, RZ ;  /* 0x00000002eccb7824 */ /* 0x040fe200078e00ff */
[----:B------:R-:W-:-:S02]  /*c550*/  SHF.L.U64.HI R202, R236, 0x1, R17 ;  /* 0x00000001ecca7819 */ /* 0x000fc40000010211 */
[C---:B------:R-:W-:Y:S02]  /*c560*/  SHF.L.U64.HI R217, R235.reuse, 0x1, R16 ;  /* 0x00000001ebd97819 */ /* 0x040fe40000010210 */
[----:B------:R-:W-:-:S04]  /*c570*/  SHF.L.U32 R218, R235, 0x1, RZ ;  /* 0x00000001ebda7819 */ /* 0x000fc800000006ff */
.L_x_1695:
[----:B------:R-:W-:Y:S04]  /*c580*/  DEPBAR.LE SB0, 0x0 ;  /* 0x000080000000791a */ /* 0x000fe80000000000 */
[----:B------:R-:W-:Y:S01]  /*c590*/  WARPSYNC 0xffffffff ;  /* 0xffffffff00007948 */ /* 0x000fe20003800000 */
[----:B------:R-:W-:Y:S01]  /*c5a0*/  BAR.SYNC.DEFER_BLOCKING 0x0 ;  /* 0x0000000000007b1d */ /* 0x000fe20000010000 */
[----:B------:R-:W-:Y:S05]  /*c5b0*/  ISETP.GE.AND P0, PT, R200, RZ, PT ;  /* 0x000000ffc800720c */ /* 0x000fea0003f06270 */
        /* <DEDUP_REMOVED lines=9> */
[----:B------:R-:W-:-:S05]  /*c650*/  @!P0 BRA `(.L_x_1684) ;  /* 0x0000038000008947 */ /* 0x000fca0003800000 */
[----:B------:R-:W-:Y:S01]  /*c660*/  IMAD.WIDE.U32 R2, R226, c[0x0][0x208], RZ ;  /* 0x00008200e2027a25 */ /* 0x000fe200078e00ff */
[----:B------:R-:W5:Y:S01]  /*c670*/  S2R R4, SR_CTAID.Y ;  /* 0x0000000000047919 */ /* 0x000f620000002600 */
[----:B------:R-:W-:Y:S02]  /*c680*/  SHF.R.S32.HI R0, RZ, 0x1f, R226 ;  /* 0x0000001fff007819 */ /* 0x000fe400000114e2 */
[----:B------:R-:W-:Y:S03]  /*c690*/  SHF.R.S32.HI R18, RZ, 0x1f, R225 ;  /* 0x0000001fff127819 */ /* 0x000fe600000114e1 */
[----:B------:R-:W-:Y:S02]  /*c6a0*/  IMAD R0, R0, c[0x0][0x208], RZ ;  /* 0x0000820000007a24 */ /* 0x000fe400078e02ff */
[----:B------:R-:W-:Y:S02]  /*c6b0*/  IMAD R18, R18, c[0x0][0x218], RZ ;  /* 0x0000860012127a24 */ /* 0x000fe400078e02ff */
[----:B------:R-:W-:Y:S02]  /*c6c0*/  IMAD R0, R226, c[0x0][0x20c], R0 ;  /* 0x00008300e2007a24 */ /* 0x000fe400078e0200 */
[----:B------:R-:W-:Y:S03]  /*c6d0*/  IMAD R18, R225, c[0x0][0x21c], R18 ;  /* 0x00008700e1127a24 */ /* 0x000fe600078e0212 */
        /* <DEDUP_REMOVED lines=9> */
.L_x_1747:
[----:B------:R-:W-:-:S05]  /*c770*/  BRA.DIV ~URZ, `(.L_x_1686) ;  /* 0x0000a1327f007947 */ /* 0x000fca000b800000 */
[----:B------:R4:W3:Y:S02]  /*c780*/  SHFL.IDX PT, R0, R19, RZ, 0x181f ;  /* 0x00181fff13007589 */ /* 0x0008e400000e0000 */
.L_x_1748:
[----:B---3--:R-:W-:Y:S01]  /*c790*/  IADD3 R16, P0, R0, R244, RZ ;  /* 0x000000f400107210 */ /* 0x008fe20007f1e0ff */
[C---:B------:R-:W-:Y:S01]  /*c7a0*/  IMAD.SHL.U32 R24, R229.reuse, 0x2, RZ ;  /* 0x00000002e5187824 */ /* 0x040fe200078e00ff */
[----:B------:R-:W-:Y:S02]  /*c7b0*/  SHF.L.U64.HI R25, R229, 0x1, R234 ;  /* 0x00000001e5197819 */ /* 0x000fe400000102ea */
[----:B------:R-:W-:Y:S01]  /*c7c0*/  LOP3.LUT P1, RZ, R233, 0x1, RZ, 0xc0, !PT ;  /* 0x00000001e9ff7812 */ /* 0x000fe2000782c0ff */
        /* <DEDUP_REMOVED lines=18> */
.L_x_1749:
[----:B--23--:R-:W-:Y:S05]  /*c8f0*/  IADD3 R16, P0, R0, R244, RZ ;  /* 0x000000f400107210 */ /* 0x00cfea0007f1e0ff */
[----:B----4-:R-:W-:Y:S01]  /*c900*/  IMAD.X R17, R4, 0x1, R201, P0 ;  /* 0x0000000104117824 */ /* 0x010fe200000e06c9 */
        /* <DEDUP_REMOVED lines=13> */
.L_x_1684:
[----:B------:R-:W-:Y:S05]  /*c9e0*/  BSYNC B0 ;  /* 0x0000000000007941 */ /* 0x000fea0003800000 */
.L_x_1683:
[----:B------:R-:W0:Y:S01]  /*c9f0*/  LDGDEPBAR ;  /* 0x00000000000079af */ /* 0x000e220000000000 */
[----:B------:R-:W-:Y:S01]  /*ca00*/  WARPSYNC 0xffffffff ;  /* 0xffffffff00007948 */ /* 0x000fe20003800000 */
[C---:B--23--:R-:W-:Y:S01]  /*ca10*/  HMMA.16816.F32.BF16 R8, R28.reuse, R12, RZ ;  /* 0x0000000c1c08723c */ /* 0x04cfe200000418ff */
[----:B------:R-:W-:Y:S02]  /*ca20*/  BSSY B0, `(.L_x_1688) ;  /* 0x0000112000007945 */ /* 0x000fe40003800000 */
[----:B------:R-:W-:Y:S02]  /*ca30*/  ISETP.GE.AND P0, PT, R200, 0x1, PT ;  /* 0x00000001c800780c */ /* 0x000fe40003f06270 */
[----:B------:R-:W-:Y:S03]  /*ca40*/  LDSM.16.M88.4 R180, [R215] ;  /* 0x00000000d7b4783b */ /* 0x000fe60000000200 */
[C---:B------:R-:W-:Y:S04]  /*ca50*/  HMMA.16816.F32.BF16 R12, R28.reuse, R14, RZ ;  /* 0x0000000e1c0c723c */ /* 0x040fe800000418ff */
[----:B------:R-:W2:Y:S04]  /*ca60*/  LDSM.16.M88.4 R184, [R210+0xa080] ;  /* 0x00a08000d2b8783b */ /* 0x000ea80000000200 */
[C---:B----4-:R-:W-:Y:S03]  /*ca70*/  HMMA.16816.F32.BF16 R16, R28.reuse, R20, RZ ;  /* 0x000000141c10723c */ /* 0x050fe600000418ff */
[----:B------:R-:W-:Y:S05]  /*ca80*/  LDSM.16.M88.4 R188, [R210+0xb080] ;  /* 0x00b08000d2bc783b */ /* 0x000fea0000000200 */
[C---:B------:R-:W-:Y:S02]  /*ca90*/  HMMA.16816.F32.BF16 R20, R28.reuse, R22, RZ ;  /* 0x000000161c14723c */ /* 0x040fe400000418ff */
[----:B------:R-:W-:Y:S06]  /*caa0*/  LDSM.16.M88.4 R192, [R214] ;  /* 0x00000000d6c0783b */ /* 0x000fec0000000200 */
[C---:B-1----:R-:W-:Y:S01]  /*cab0*/  HMMA.16816.F32.BF16 R24, R28.reuse, R136, RZ ;  /* 0x000000881c18723c */ /* 0x042fe200000418ff */
[----:B------:R-:W-:Y:S07]  /*cac0*/  LDSM.16.M88.4 R196, [R209] ;  /* 0x00000000d1c4783b */ /* 0x000fee0000000200 */
[----:B------:R-:W-:Y:S01]  /*cad0*/  HMMA.16816.F32.BF16 R28, R28, R138, RZ ;  /* 0x0000008a1c1c723c */ /* 0x000fe200000418ff */
        /* <DEDUP_REMOVED lines=10> */
[C---:B--2---:R-:W-:Y:S01]  /*cb80*/  HMMA.16816.F32.BF16 R8, R180.reuse, R184, R8 ;  /* 0x000000b8b408723c */ /* 0x044fe20000041808 */
        /* <DEDUP_REMOVED lines=111> */
[C---:B------:R-:W-:Y:S08]  /*d280*/  HMMA.16816.F32.BF16 R12, R176.reuse, R182, R12 ;  /* 0x000000b6b00c723c */ /* 0x040ff0000004180c */
[C---:B---3--:R-:W-:Y:S08]  /*d290*/  HMMA.16816.F32.BF16 R16, R176.reuse, R164, R16 ;  /* 0x000000a4b010723c */ /* 0x048ff00000041810 */
        /* <DEDUP_REMOVED lines=8> */
[C---:B----4-:R-:W-:Y:S08]  /*d320*/  HMMA.16816.F32.BF16 R24, R184.reuse, R172, R24 ;  /* 0x000000acb818723c */ /* 0x050ff00000041818 */
        /* <DEDUP_REMOVED lines=31> */
[----:B------:R-:W1:Y:S10]  /*d520*/  MUFU.TANH R139, R20 ;  /* 0x00000014008b7308 */ /* 0x000e740000002400 */
[----:B------:R-:W1:Y:S10]  /*d530*/  MUFU.TANH R136, R21 ;  /* 0x0000001500887308 */ /* 0x000e740000002400 */
[----:B------:R5:W1:Y:S01]  /*d540*/  MUFU.TANH R138, R22 ;  /* 0x00000016008a7308 */ /* 0x000a620000002400 */
        /* <DEDUP_REMOVED lines=26> */
[----:B------:R-:W2:Y:S01]  /*d6f0*/  S2R R219, SR_CTAID.Y ;  /* 0x0000000000db7919 */ /* 0x000ea20000002600 */
[----:B------:R-:W-:Y:S02]  /*d700*/  IMAD R2, R200, 0x30, R240 ;  /* 0x00000030c8027824 */ /* 0x000fe400078e02f0 */
        /* <DEDUP_REMOVED lines=31> */
.L_x_1750:
[----:B------:R-:W-:-:S05]  /*d900*/  BRA.DIV ~URZ, `(.L_x_1691) ;  /* 0x000091927f007947 */ /* 0x000fca000b800000 */
[----:B------:R4:W2:Y:S02]  /*d910*/  SHFL.IDX PT, R0, R16, RZ, 0x181f ;  /* 0x00181fff10007589 */ /* 0x0008a400000e0000 */
.L_x_1751:
[----:B--2---:R-:W-:Y:S05]  /*d920*/  @P0 IADD3 R14, P1, R0, R244, RZ ;  /* 0x000000f4000e0210 */ /* 0x004fea0007f3e0ff */
[----:B---3--:R-:W-:Y:S01]  /*d930*/  @P0 IMAD.X R15, R4, 0x1, R201, P1 ;  /* 0x00000001040f0824 */ /* 0x008fe200008e06c9 */
[----:B-1----:R-:W-:Y:S04]  /*d940*/  @P0 IADD3 R12, P1, R0, R203, RZ ;  /* 0x000000cb000c0210 */ /* 0x002fe80007f3e0ff */
        /* <DEDUP_REMOVED lines=8> */
[C---:B------:R-:W-:Y:S04]  /*d9d0*/  @P0 LEA R2, P1, R229.reuse, R0, 0x1 ;  /* 0x00000000e5020211 */ /* 0x040fe800078208ff */
[----:B------:R1:W-:Y:S01]  /*d9e0*/  @P0 LDGSTS.E.BYPASS.LTC128B.128 [R216+0xd080], [R10.64], !P2 ;  /* 0x0d0800000ad80fae */ /* 0x0003e2000d101d4e */
[----:B------:R-:W-:Y:S05]  /*d9f0*/  @P0 LEA.HI.X R3, R229, R4, R234, 0x1, P1 ;  /* 0x00000004e5030211 */ /* 0x000fea00008f0cea */
[----:B------:R1:W-:Y:S01]  /*da00*/  @P0 LDGSTS.E.BYPASS.LTC128B.128 [R216+0xe880], [R2.64], !P6 ;  /* 0x0e88000002d80fae */ /* 0x0003e2000f101d4e */
[----:B------:R-:W-:Y:S01]  /*da10*/  ISETP.GE.AND P0, PT, R8, 0x21, PT ;  /* 0x000000210800780c */ /* 0x000fe20003f06270 */
[----:B------:R-:W-:-:S06]  /*da20*/  BRA.DIV ~URZ, `(.L_x_1692) ;  /* 0x000090f27f007947 */ /* 0x000fcc000b800000 */
[----:B------:R2:W3:Y:S04]  /*da30*/  SHFL.IDX PT, R4, R9, 0x1, 0x181f ;  /* 0x00381f0009047f89 */ /* 0x0004e800000e0000 */
[----:B------:R2:W1:Y:S02]  /*da40*/  SHFL.IDX PT, R0, R16, 0x1, 0x181f ;  /* 0x00381f0010007f89 */ /* 0x00046400000e0000 */
.L_x_1752:
[----:B-1----:R-:W-:Y:S05]  /*da50*/  @P0 IADD3 R12, P1, R0, R244, RZ ;  /* 0x000000f4000c0210 */ /* 0x002fea0007f3e0ff */
        /* <DEDUP_REMOVED lines=10> */
[C---:B------:R-:W-:Y:S04]  /*db00*/  @P0 LEA R2, P1, R229.reuse, R0, 0x1 ;  /* 0x00000000e5020211 */ /* 0x040fe800078208ff */
[----:B------:R1:W-:Y:S01]  /*db10*/  @P0 LDGSTS.E.BYPASS.LTC128B.128 [R216+0xe080], [R8.64], !P2 ;  /* 0x0e08000008d80fae */ /* 0x0003e2000d101d4e */
[----:B------:R-:W-:Y:S05]  /*db20*/  @P0 LEA.HI.X R3, R229, R4, R234, 0x1, P1 ;  /* 0x00000004e5030211 */ /* 0x000fea00008f0cea */
[----:B------:R1:W-:Y:S03]  /*db30*/  @P0 LDGSTS.E.BYPASS.LTC128B.128 [R216+0xf880], [R2.64], !P6 ;  /* 0x0f88000002d80fae */ /* 0x0003e6000f101d4e */
.L_x_1689:
[----:B--234-:R-:W-:Y:S05]  /*db40*/  BSYNC B0 ;  /* 0x0000000000007941 */ /* 0x01cfea0003800000 */
.L_x_1688:
[----:B------:R-:W-:Y:S01]  /*db50*/  ISETP.NE.AND P0, PT, R245, c[0x0][0x2c4], PT ;  /* 0x0000b100f5007a0c */ /* 0x000fe20003f05270 */
[----:B------:R-:W2:Y:S01]  /*db60*/  LDL R4, [R1+0x4] ;  /* 0x0000040001047983 */ /* 0x000ea20000100800 */
[----:B-1----:R-:W-:Y:S03]  /*db70*/  IMAD R8, R200, -0x30, RZ ;  /* 0xffffffd0c8087824 */ /* 0x002fe600078e02ff */
[----:B------:R-:W0:Y:S02]  /*db80*/  LDGDEPBAR ;  /* 0x00000000000079af */ /* 0x000e240000000000 */
[----:B------:R-:W-:Y:S04]  /*db90*/  IADD3 R8, -R222, 0x1, R8 ;  /* 0x00000001de087810 */ /* 0x000fe80007ffe108 */
[----:B------:R-:W-:Y:S01]  /*dba0*/  IADD3 R8, -R237, R8, R5 ;  /* 0x00000008ed087210 */ /* 0x000fe20007ffe105 */
[----:B--2---:R-:W-:Y:S05]  /*dbb0*/  IMAD R4, R4, 0x80, R228 ;  /* 0x0000008004047824 */ /* 0x004fea00078e02e4 */
[----:B------:R-:W-:Y:S05]  /*dbc0*/  IADD3 R4, R223, R4, R227 ;  /* 0x00000004df047210 */ /* 0x000fea0007ffe0e3 */
[----:B------:R-:W-:Y:S05]  /*dbd0*/  @P0 IMAD.HI.U32 R0, R4, c[0x0][0x2c8], RZ ;  /* 0x0000b20004000a27 */ /* 0x000fea00078e00ff */
[----:B------:R-:W-:Y:S01]  /*dbe0*/  @P0 SHF.R.U32.HI R4, RZ, c[0x0][0x2cc], R0 ;  /* 0x0000b300ff040a19 */ /* 0x000fe20000011600 */
[----:B------:R-:W-:-:S05]  /*dbf0*/  BRA.DIV ~URZ, `(.L_x_1693) ;  /* 0x000090127f007947 */ /* 0x000fca000b800000 */
[----:B------:R1:W2:Y:S02]  /*dc00*/  SHFL.IDX PT, R0, R4, RZ, 0x1c1f ;  /* 0x001c1fff04007589 */ /* 0x0002a400000e0000 */
.L_x_1753:
[----:B--2---:R-:W-:Y:S05]  /*dc10*/  IMAD.IADD R0, R8, 0x1, R0 ;  /* 0x0000000108007824 */ /* 0x004fea00078e0200 */
[C---:B------:R-:W-:Y:S04]  /*dc20*/  ISETP.GT.AND P0, PT, R0.reuse, RZ, PT ;  /* 0x000000ff0000720c */ /* 0x040fe80003f04270 */
[----:B------:R-:W-:Y:S02]  /*dc30*/  FSEL R9, R173, -INF , P0 ;  /* 0xff800000ad097808 */ /* 0x000fe40000000000 */
[----:B------:R-:W-:Y:S04]  /*dc40*/  ISETP.GT.AND P0, PT, R0, 0x1, PT ;  /* 0x000000010000780c */ /* 0x000fe80003f04270 */
[----:B------:R-:W-:Y:S02]  /*dc50*/  FSEL R15, R172, -INF , P0 ;  /* 0xff800000ac0f7808 */ /* 0x000fe40000000000 */
[C---:B------:R-:W-:Y:S04]  /*dc60*/  ISETP.GT.AND P0, PT, R0.reuse, 0x8, PT ;  /* 0x000000080000780c */ /* 0x040fe80003f04270 */
        /* <DEDUP_REMOVED lines=18> */
[----:B------:R-:W-:Y:S01]  /*dd90*/  FSEL R179, R17, -INF , P0 ;  /* 0xff80000011b37808 */ /* 0x000fe20000000000 */
[----:B------:R-:W-:-:S05]  /*dda0*/  BRA.DIV ~URZ, `(.L_x_1694) ;  /* 0x00008ee27f007947 */ /* 0x000fca000b800000 */
[----:B------:R-:W2:Y:S02]  /*ddb0*/  SHFL.IDX PT, R0, R4, 0x1, 0x1c1f ;  /* 0x003c1f0004007f89 */ /* 0x000ea400000e0000 */
[----:B--2---:R-:W-:Y:S05]  /*ddc0*/  IMAD.IADD R0, R8, 0x1, R0 ;  /* 0x0000000108007824 */ /* 0x004fea00078e0200 */
[C---:B------:R-:W-:Y:S04]  /*ddd0*/  ISETP.GT.AND P0, PT, R0.reuse, RZ, PT ;  /* 0x000000ff0000720c */ /* 0x040fe80003f04270 */
[----:B------:R-:W-:Y:S02]  /*dde0*/  FSEL R8, R175, -INF , P0 ;  /* 0xff800000af087808 */ /* 0x000fe40000000000 */
[----:B------:R-:W-:Y:S02]  /*ddf0*/  ISETP.GT.AND P0, PT, R0, 0x1, PT ;  /* 0x000000010000780c */ /* 0x000fe40003f04270 */
[----:B-1----:R-:W-:Y:S02]  /*de00*/  FMNMX.FTZ R4, R8, R7, !PT ;  /* 0x0000000708047209 */ /* 0x002fe40007810000 */
        /* <DEDUP_REMOVED lines=40> */
[----:B------:R-:W-:Y:S04]  /*e090*/  FMNMX.FTZ R0, R172, R0, !PT ;  /* 0x00000000ac007209 */ /* 0x000fe80007810000 */
[----:B------:R-:W-:Y:S04]  /*e0a0*/  FMNMX.FTZ R0, R176, R0, !PT ;  /* 0x00000000b0007209 */ /* 0x000fe80007810000 */
[----:B------:R-:W-:Y:S02]  /*e0b0*/  FMNMX.FTZ R0, R177, R0, !PT ;  /* 0x00000000b1007209 */ /* 0x000fe40007810000 */
[----:B-1----:R-:W-:Y:S02]  /*e0c0*/  FMNMX.FTZ R4, R4, R2, !PT ;  /* 0x0000000204047209 */ /* 0x002fe40007810000 */
[----:B------:R-:W-:Y:S04]  /*e0d0*/  FMNMX.FTZ R0, R178, R0, !PT ;  /* 0x00000000b2007209 */ /* 0x000fe80007810000 */
[----:B------:R-:W-:Y:S05]  /*e0e0*/  FMNMX.FTZ R0, R179, R0, !PT ;  /* 0x00000000b3007209 */ /* 0x000fea0007810000 */
[----:B------:R-:W1:Y:S02]  /*e0f0*/  SHFL.BFLY PT, R136, R0, 0x2, 0x1f ;  /* 0x0c401f0000887f89 */ /* 0x000e6400000e0000 */
[----:B-1----:R-:W-:Y:S06]  /*e100*/  FMNMX.FTZ R136, R136, R0, !PT ;  /* 0x0000000088887209 */ /* 0x002fec0007810000 */
[----:B------:R-:W-:Y:S08]  /*e110*/  SHFL.BFLY PT, R0, R4, 0x1, 0x1f ;  /* 0x0c201f0004007f89 */ /* 0x000ff000000e0000 */
[----:B------:R-:W1:Y:S02]  /*e120*/  SHFL.BFLY PT, R3, R136, 0x1, 0x1f ;  /* 0x0c201f0088037f89 */ /* 0x000e6400000e0000 */
[----:B-1----:R-:W-:Y:S06]  /*e130*/  FMNMX.FTZ R136, R136, R3, !PT ;  /* 0x0000000388887209 */ /* 0x002fec0007810000 */
.L_x_1754:
[C---:B------:R-:W-:Y:S01]  /*e140*/  FSETP.NEU.FTZ.AND P0, PT, R136.reuse, -INF , PT ;  /* 0xff8000008800780b */ /* 0x040fe20003f1d000 */
[----:B------:R-:W-:Y:S01]  /*e150*/  FMUL.FTZ R137, R136, c[0x0][0x2d0] ;  /* 0x0000b40088897a20 */ /* 0x000fe20000410000 */
[----:B------:R-:W-:Y:S01]  /*e160*/  FMNMX.FTZ R4, R0, R4, !PT ;  /* 0x0000000400047209 */ /* 0x000fe20007810000 */
[----:B------:R-:W-:Y:S01]  /*e170*/  WARPSYNC 0xffffffff ;  /* 0xffffffff00007948 */ /* 0x000fe20003800000 */
[----:B------:R-:W-:Y:S01]  /*e180*/  FSEL R2, R136, RZ, P0 ;  /* 0x000000ff88027208 */ /* 0x000fe20000000000 */
[----:B------:R-:W1:Y:S01]  /*e190*/  LDSM.16.MT88.4 R16, [R205+0x4080] ;  /* 0x00408000cd10783b */ /* 0x000e620000004200 */
[----:B------:R-:W-:Y:S01]  /*e1a0*/  FSEL R137, R137, RZ, P0 ;  /* 0x000000ff89897208 */ /* 0x000fe20000000000 */
[C---:B------:R-:W-:Y:S01]  /*e1b0*/  FMUL.FTZ R138, R4.reuse, c[0x0][0x2d0] ;  /* 0x0000b400048a7a20 */ /* 0x040fe20000410000 */
[----:B------:R-:W-:Y:S01]  /*e1c0*/  FSETP.NEU.FTZ.AND P0, PT, R4, -INF , PT ;  /* 0xff8000000400780b */ /* 0x000fe20003f1d000 */
[----:B------:R-:W-:Y:S01]  /*e1d0*/  FADD.FTZ R0, -R2, R6 ;  /* 0x0000000602007221 */ /* 0x000fe20000010100 */
[----:B------:R-:W-:Y:S01]  /*e1e0*/  IADD3 R224, R200, -0x1, RZ ;  /* 0xffffffffc8e07810 */ /* 0x000fe20007ffe0ff */
[--C-:B------:R-:W-:Y:S01]  /*e1f0*/  FFMA.FTZ R9, R9, c[0x0][0x2d0], -R137.reuse ;  /* 0x0000b40009097a23 */ /* 0x100fe20000010889 */
[----:B------:R-:W-:Y:S01]  /*e200*/  FSEL R3, R4, RZ, P0 ;  /* 0x000000ff04037208 */ /* 0x000fe20000000000 */
[----:B------:R-:W-:Y:S01]  /*e210*/  FMUL.FTZ R0, R0, c[0x0][0x2d0] ;  /* 0x0000b40000007a20 */ /* 0x000fe20000410000 */
[----:B------:R-:W-:Y:S01]  /*e220*/  FSEL R138, R138, RZ, P0 ;  /* 0x000000ff8a8a7208 */ /* 0x000fe20000000000 */
[--C-:B------:R-:W-:Y:S01]  /*e230*/  FFMA.FTZ R15, R15, c[0x0][0x2d0], -R137.reuse ;  /* 0x0000b4000f0f7a23 */ /* 0x100fe20000010889 */
[----:B------:R-:W-:Y:S01]  /*e240*/  MUFU.EX2 R219, R9 ;  /* 0x0000000900db7308 */ /* 0x000fe20000000800 */
[--C-:B------:R-:W-:Y:S01]  /*e250*/  FFMA.FTZ R14, R14, c[0x0][0x2d0], -R137.reuse ;  /* 0x0000b4000e0e7a23 */ /* 0x100fe20000010889 */
[----:B------:R-:W2:Y:S01]  /*e260*/  LDSM.16.MT88.4 R24, [R206+0x4080] ;  /* 0x00408000ce18783b */ /* 0x000ea20000004200 */
[----:B------:R-:W-:Y:S01]  /*e270*/  FFMA.FTZ R13, R13, c[0x0][0x2d0], -R137 ;  /* 0x0000b4000d0d7a23 */ /* 0x000fe20000010889 */
[----:B------:R-:W-:Y:S01]  /*e280*/  ISETP.GT.AND P0, PT, R200, R221, PT ;  /* 0x000000ddc800720c */ /* 0x000fe20003f04270 */
[--C-:B------:R-:W-:Y:S01]  /*e290*/  FFMA.FTZ R8, R8, c[0x0][0x2d0], -R138.reuse ;  /* 0x0000b40008087a23 */ /* 0x100fe2000001088a */
[----:B------:R-:W-:Y:S01]  /*e2a0*/  MOV R200, R224 ;  /* 0x000000e000c87202 */ /* 0x000fe20000000f00 */
[--C-:B------:R-:W-:Y:S02]  /*e2b0*/  FFMA.FTZ R12, R12, c[0x0][0x2d0], -R138.reuse ;  /* 0x0000b4000c0c7a23 */ /* 0x100fe4000001088a */
[--C-:B------:R-:W-:Y:S01]  /*e2c0*/  FFMA.FTZ R11, R11, c[0x0][0x2d0], -R138.reuse ;  /* 0x0000b4000b0b7a23 */ /* 0x100fe2000001088a */
[----:B------:R3:W-:Y:S01]  /*e2d0*/  MUFU.EX2 R2, R0 ;  /* 0x0000000000027308 */ /* 0x0007e20000000800 */
[--C-:B------:R-:W-:Y:S09]  /*e2e0*/  FFMA.FTZ R10, R10, c[0x0][0x2d0], -R138.reuse ;  /* 0x0000b4000a0a7a23 */ /* 0x100ff2000001088a */
        /* <DEDUP_REMOVED lines=14> */
[C---:B------:R-:W-:Y:S01]  /*e3d0*/  FMUL.FTZ R8, R2.reuse, R140 ;  /* 0x0000008c02087220 */ /* 0x040fe20000410000 */
[----:B---3--:R-:W-:Y:S01]  /*e3e0*/  F2FP.BF16.PACK_AB R166, R197, R198 ;  /* 0x000000c6c5a6723e */ /* 0x008fe200000010ff */
[----:B------:R-:W-:Y:S01]  /*e3f0*/  FMUL.FTZ R9, R2, R141 ;  /* 0x0000008d02097220 */ /* 0x000fe20000410000 */
[----:B-----5:R-:W-:Y:S01]  /*e400*/  F2FP.BF16.PACK_AB R165, R195, R196 ;  /* 0x000000c4c3a5723e */ /* 0x020fe200000010ff */
[C---:B------:R-:W-:Y:S01]  /*e410*/  FMUL.FTZ R10, R0.reuse, R142 ;  /* 0x0000008e000a7220 */ /* 0x040fe20000410000 */
        /* <DEDUP_REMOVED lines=16> */
[----:B------:R-:W1:Y:S01]  /*e520*/  LDSM.16.MT88.4 R148, [R205+0x5880] ;  /* 0x00588000cd94783b */ /* 0x000e620000004200 */
        /* <DEDUP_REMOVED lines=17> */
[C---:B------:R-:W-:Y:S02]  /*e640*/  FMUL.FTZ R32, R2.reuse, R32 ;  /* 0x0000002002207220 */ /* 0x040fe40000410000 */
[----:B------:R-:W-:Y:S02]  /*e650*/  FMUL.FTZ R33, R2, R33 ;  /* 0x0000002102217220 */ /* 0x000fe40000410000 */
[C---:B------:R-:W-:Y:S03]  /*e660*/  HMMA.16816.F32.BF16 R28, R164.reuse, R142, R28 ;  /* 0x0000008ea41c723c */ /* 0x040fe6000004181c */
[----:B------:R-:W2:Y:S01]  /*e670*/  LDSM.16.MT88.4 R140, [R206+0x5880] ;  /* 0x00588000ce8c783b */ /* 0x000ea20000004200 */
[C---:B------:R-:W-:Y:S02]  /*e680*/  FMUL.FTZ R34, R0.reuse, R34 ;  /* 0x0000002200227220 */ /* 0x040fe40000410000 */
[----:B------:R-:W-:Y:S02]  /*e690*/  FMUL.FTZ R35, R0, R35 ;  /* 0x0000002300237220 */ /* 0x000fe40000410000 */
[C---:B------:R-:W-:Y:S04]  /*e6a0*/  FMUL.FTZ R36, R2.reuse, R36 ;  /* 0x0000002402247220 */ /* 0x040fe80000410000 */
        /* <DEDUP_REMOVED lines=26> */
[--C-:B------:R-:W-:Y:S02]  /*e850*/  FFMA.FTZ R3, R139, c[0x0][0x2d0], -R137.reuse ;  /* 0x0000b4008b037a23 */ /* 0x100fe40000010889 */
[C---:B------:R-:W-:Y:S02]  /*e860*/  FMUL.FTZ R56, R2.reuse, R56 ;  /* 0x0000003802387220 */ /* 0x040fe40000410000 */
[----:B------:R2:W-:Y:S01]  /*e870*/  MUFU.EX2 R190, R3 ;  /* 0x0000000300be7308 */ /* 0x0005e20000000800 */
[C---:B------:R-:W-:Y:S01]  /*e880*/  HMMA.16816.F32.BF16 R52, R164.reuse, R142, R52 ;  /* 0x0000008ea434723c */ /* 0x040fe20000041834 */
[----:B------:R-:W5:Y:S02]  /*e890*/  LDSM.16.MT88.4 R140, [R205+0x7080] ;  /* 0x00708000cd8c783b */ /* 0x000f640000004200 */
[----:B------:R-:W-:Y:S02]  /*e8a0*/  FMUL.FTZ R57, R2, R57 ;  /* 0x0000003902397220 */ /* 0x000fe40000410000 */
[C---:B------:R-:W-:Y:S02]  /*e8b0*/  FMUL.FTZ R58, R0.reuse, R58 ;  /* 0x0000003a003a7220 */ /* 0x040fe40000410000 */
[----:B------:R-:W-:Y:S02]  /*e8c0*/  FMUL.FTZ R59, R0, R59 ;  /* 0x0000003b003b7220 */ /* 0x000fe40000410000 */
[C---:B------:R-:W-:Y:S03]  /*e8d0*/  FMUL.FTZ R60, R2.reuse, R60 ;  /* 0x0000003c023c7220 */ /* 0x040fe60000410000 */
[----:B------:R-:W-:Y:S02]  /*e8e0*/  FMUL.FTZ R61, R2, R61 ;  /* 0x0000003d023d7220 */ /* 0x000fe40000410000 */
[C---:B----4-:R-:W-:Y:S03]  /*e8f0*/  HMMA.16816.F32.BF16 R56, R164.reuse, R144, R56 ;  /* 0x00000090a438723c */ /* 0x050fe60000041838 */
[C---:B------:R-:W-:Y:S02]  /*e900*/  FMUL.FTZ R62, R0.reuse, R62 ;  /* 0x0000003e003e7220 */ /* 0x040fe40000410000 */
[----:B------:R-:W-:Y:S02]  /*e910*/  FMUL.FTZ R63, R0, R63 ;  /* 0x0000003f003f7220 */ /* 0x000fe40000410000 */
[----:B------:R-:W-:Y:S02]  /*e920*/  FMUL.FTZ R64, R2, R64 ;  /* 0x0000004002407220 */ /* 0x000fe40000410000 */
[--C-:B--2---:R-:W-:Y:S03]  /*e930*/  FFMA.FTZ R3, R172, c[0x0][0x2d0], -R137.reuse ;  /* 0x0000b400ac037a23 */ /* 0x104fe60000010889 */
[C---:B------:R-:W-:Y:S01]  /*e940*/  HMMA.16816.F32.BF16 R60, R164.reuse, R146, R60 ;  /* 0x00000092a43c723c */ /* 0x040fe2000004183c */
[----:B------:R-:W2:Y:S01]  /*e950*/  LDSM.16.MT88.4 R144, [R206+0x7080] ;  /* 0x00708000ce90783b */ /* 0x000ea20000004200 */
[----:B------:R4:W-:Y:S01]  /*e960*/  MUFU.EX2 R189, R3 ;  /* 0x0000000300bd7308 */ /* 0x0009e20000000800 */
        /* <DEDUP_REMOVED lines=14> */
[--C-:B----4-:R-:W-:Y:S02]  /*ea50*/  FFMA.FTZ R3, R169, c[0x0][0x2d0], -R138.reuse ;  /* 0x0000b400a9037a23 */ /* 0x110fe4000001088a */
[C---:B------:R-:W-:Y:S02]  /*ea60*/  FMUL.FTZ R76, R2.reuse, R76 ;  /* 0x0000004c024c7220 */ /* 0x040fe40000410000 */
[----:B------:R4:W-:Y:S01]  /*ea70*/  MUFU.EX2 R188, R3 ;  /* 0x0000000300bc7308 */ /* 0x0009e20000000800 */
        /* <DEDUP_REMOVED lines=10> */
[----:B------:R-:W-:Y:S02]  /*eb20*/  FMUL.FTZ R84, R2, R84 ;  /* 0x0000005402547220 */ /* 0x000fe40000410000 */
[--C-:B----4-:R-:W-:Y:S02]  /*eb30*/  FFMA.FTZ R3, R170, c[0x0][0x2d0], -R138.reuse ;  /* 0x0000b400aa037a23 */ /* 0x110fe4000001088a */
[----:B------:R-:W-:Y:S01]  /*eb40*/  LDSM.16.MT88.4 R168, [R207+0x5080] ;  /* 0x00508000cfa8783b */ /* 0x000fe20000004200 */
[C---:B--2---:R-:W-:Y:S01]  /*eb50*/  HMMA.16816.F32.BF16 R80, R164.reuse, R144, R80 ;  /* 0x00000090a450723c */ /* 0x044fe20000041850 */
[----:B------:R2:W4:Y:S02]  /*eb60*/  MUFU.EX2 R187, R3 ;  /* 0x0000000300bb7308 */ /* 0x0005240000000800 */
        /* <DEDUP_REMOVED lines=14> */
[--C-:B--2---:R-:W-:Y:S02]  /*ec50*/  FFMA.FTZ R3, R173, c[0x0][0x2d0], -R138.reuse ;  /* 0x0000b400ad037a23 */ /* 0x104fe4000001088a */
        /* <DEDUP_REMOVED lines=13> */
[----:B-1----:R-:W-:Y:S03]  /*ed30*/  FFMA.FTZ R3, R174, c[0x0][0x2d0], -R138 ;  /* 0x0000b400ae037a23 */ /* 0x002fe6000001088a */
[C---:B------:R-:W-:Y:S01]  /*ed40*/  HMMA.16816.F32.BF16 R100, R164.reuse, R142, R100 ;  /* 0x0000008ea464723c */ /* 0x040fe20000041864 */
[----:B------:R-:W1:Y:S01]  /*ed50*/  LDSM.16.MT88.4 R140, [R208+0x8880] ;  /* 0x00888000d08c783b */ /* 0x000e620000004200 */
[----:B------:R-:W5:Y:S01]  /*ed60*/  MUFU.EX2 R185, R3 ;  /* 0x0000000300b97308 */ /* 0x000f620000000800 */
        /* <DEDUP_REMOVED lines=30> */
[C---:B------:R-:W-:Y:S01]  /*ef50*/  FMUL.FTZ R128, R2.reuse, R128 ;  /* 0x0000008002807220 */ /* 0x040fe20000410000 */
[----:B------:R-:W-:Y:S01]  /*ef60*/  F2FP.BF16.PACK_AB R140, R191, R192 ;  /* 0x000000c0bf8c723e */ /* 0x000fe200000010ff */
[----:B------:R-:W-:Y:S03]  /*ef70*/  FMUL.FTZ R129, R2, R129 ;  /* 0x0000008102817220 */ /* 0x000fe60000410000 */
[C---:B------:R-:W-:Y:S03]  /*ef80*/  HMMA.16816.F32.BF16 R124, R164.reuse, R142, R124 ;  /* 0x0000008ea47c723c */ /* 0x040fe6000004187c */
[C---:B------:R-:W-:Y:S01]  /*ef90*/  FMUL.FTZ R130, R0.reuse, R130 ;  /* 0x0000008200827220 */ /* 0x040fe20000410000 */
[----:B----4-:R-:W-:Y:S01]  /*efa0*/  F2FP.BF16.PACK_AB R141, R187, R188 ;  /* 0x000000bcbb8d723e */ /* 0x010fe200000010ff */
[----:B------:R-:W-:Y:S02]  /*efb0*/  FMUL.FTZ R131, R0, R131 ;  /* 0x0000008300837220 */ /* 0x000fe40000410000 */
[C---:B------:R-:W-:Y:S01]  /*efc0*/  FMUL.FTZ R132, R2.reuse, R132 ;  /* 0x0000008402847220 */ /* 0x040fe20000410000 */
[----:B------:R-:W-:Y:S01]  /*efd0*/  F2FP.BF16.PACK_AB R142, R189, R190 ;  /* 0x000000bebd8e723e */ /* 0x000fe200000010ff */
[----:B------:R-:W-:Y:S03]  /*efe0*/  FMUL.FTZ R133, R2, R133 ;  /* 0x0000008502857220 */ /* 0x000fe60000410000 */
[C---:B---3--:R-:W-:Y:S03]  /*eff0*/  HMMA.16816.F32.BF16 R128, R164.reuse, R144, R128 ;  /* 0x00000090a480723c */ /* 0x048fe60000041880 */
[C---:B------:R-:W-:Y:S01]  /*f000*/  FMUL.FTZ R134, R0.reuse, R134 ;  /* 0x0000008600867220 */ /* 0x040fe20000410000 */
[----:B-----5:R-:W-:Y:S01]  /*f010*/  F2FP.BF16.PACK_AB R143, R185, R186 ;  /* 0x000000bab98f723e */ /* 0x020fe200000010ff */
[----:B------:R-:W-:Y:S02]  /*f020*/  FMUL.FTZ R135, R0, R135 ;  /* 0x0000008700877220 */ /* 0x000fe40000410000 */
[----:B------:R-:W-:Y:S02]  /*f030*/  FFMA.FTZ R3, R176, c[0x0][0x2d0], -R137 ;  /* 0x0000b400b0037a23 */ /* 0x000fe40000010889 */
[----:B------:R-:W-:Y:S02]  /*f040*/  FFMA.FTZ R2, R2, R231, R219 ;  /* 0x000000e702027223 */ /* 0x000fe400000100db */
[----:B------:R1:W-:Y:S01]  /*f050*/  MUFU.EX2 R184, R3 ;  /* 0x0000000300b87308 */ /* 0x0003e20000000800 */
[----:B------:R-:W-:Y:S01]  /*f060*/  HMMA.16816.F32.BF16 R132, R164, R146, R132 ;  /* 0x00000092a484723c */ /* 0x000fe20000041884 */
[----:B------:R-:W3:Y:S02]  /*f070*/  LDSM.16.MT88.4 R144, [R205+0x6080] ;  /* 0x00608000cd90783b */ /* 0x000ee40000004200 */
[----:B------:R-:W-:Y:S02]  /*f080*/  FFMA.FTZ R0, R0, R230, R196 ;  /* 0x000000e600007223 */ /* 0x000fe400000100c4 */
[----:B------:R-:W-:Y:S03]  /*f090*/  FADD.FTZ R2, R199, R2 ;  /* 0x00000002c7027221 */ /* 0x000fe60000010000 */
[C---:B--2---:R-:W-:Y:S01]  /*f0a0*/  HMMA.16816.F32.BF16 R8, R140.reuse, R148, R8 ;  /* 0x000000948c08723c */ /* 0x044fe20000041808 */
[----:B------:R-:W-:Y:S07]  /*f0b0*/  LDSM.16.MT88.4 R164, [R208+0x6080] ;  /* 0x00608000d0a4783b */ /* 0x000fee0000004200 */
[C---:B------:R-:W-:Y:S01]  /*f0c0*/  HMMA.16816.F32.BF16 R12, R140.reuse, R150, R12 ;  /* 0x000000968c0c723c */ /* 0x040fe2000004180c */
[----:B------:R-:W2:Y:S03]  /*f0d0*/  LDSM.16.MT88.4 R148, [R206+0x6080] ;  /* 0x00608000ce94783b */ /* 0x000ea60000004200 */
[--C-:B-1----:R-:W-:Y:S04]  /*f0e0*/  FFMA.FTZ R3, R177, c[0x0][0x2d0], -R137.reuse ;  /* 0x0000b400b1037a23 */ /* 0x102fe80000010889 */
[C---:B------:R-:W-:Y:S01]  /*f0f0*/  HMMA.16816.F32.BF16 R16, R140.reuse, R152, R16 ;  /* 0x000000988c10723c */ /* 0x040fe20000041810 */
[----:B------:R1:W4:Y:S07]  /*f100*/  MUFU.EX2 R183, R3 ;  /* 0x0000000300b77308 */ /* 0x00032e0000000800 */
[C---:B------:R-:W-:Y:S01]  /*f110*/  HMMA.16816.F32.BF16 R20, R140.reuse, R154, R20 ;  /* 0x0000009a8c14723c */ /* 0x040fe20000041814 */
[----:B------:R-:W5:Y:S07]  /*f120*/  LDSM.16.MT88.4 R152, [R207+0x6080] ;  /* 0x00608000cf98783b */ /* 0x000f6e0000004200 */
[C---:B------:R-:W-:Y:S08]  /*f130*/  HMMA.16816.F32.BF16 R24, R140.reuse, R156, R24 ;  /* 0x0000009c8c18723c */ /* 0x040ff00000041818 */
[C---:B------:R-:W-:Y:S01]  /*f140*/  HMMA.16816.F32.BF16 R28, R140.reuse, R158, R28 ;  /* 0x0000009e8c1c723c */ /* 0x040fe2000004181c */
[----:B------:R-:W4:Y:S03]  /*f150*/  LDSM.16.MT88.4 R156, [R205+0x7880] ;  /* 0x00788000cd9c783b */ /* 0x000f260000004200 */
[--C-:B-1----:R-:W-:Y:S02]  /*f160*/  FFMA.FTZ R3, R178, c[0x0][0x2d0], -R137.reuse ;  /* 0x0000b400b2037a23 */ /* 0x102fe40000010889 */
[----:B------:R-:W-:Y:S02]  /*f170*/  FFMA.FTZ R137, R179, c[0x0][0x2d0], -R137 ;  /* 0x0000b400b3897a23 */ /* 0x000fe40000010889 */
[C---:B------:R-:W-:Y:S01]  /*f180*/  HMMA.16816.F32.BF16 R32, R140.reuse, R160, R32 ;  /* 0x000000a08c20723c */ /* 0x040fe20000041820 */
[----:B------:R1:W-:Y:S07]  /*f190*/  MUFU.EX2 R177, R3 ;  /* 0x0000000300b17308 */ /* 0x0003ee0000000800 */
[C---:B------:R-:W-:Y:S01]  /*f1a0*/  HMMA.16816.F32.BF16 R36, R140.reuse, R162, R36 ;  /* 0x000000a28c24723c */ /* 0x040fe20000041824 */
[----:B------:R-:W4:Y:S02]  /*f1b0*/  LDSM.16.MT88.4 R160, [R206+0x7880] ;  /* 0x00788000cea0783b */ /* 0x000f240000004200 */
[----:B------:R-:W4:Y:S05]  /*f1c0*/  MUFU.EX2 R176, R137 ;  /* 0x0000008900b07308 */ /* 0x000f2a0000000800 */
[C---:B---3--:R-:W-:Y:S08]  /*f1d0*/  HMMA.16816.F32.BF16 R40, R140.reuse, R144, R40 ;  /* 0x000000908c28723c */ /* 0x048ff00000041828 */
[C---:B------:R-:W-:Y:S01]  /*f1e0*/  HMMA.16816.F32.BF16 R44, R140.reuse, R146, R44 ;  /* 0x000000928c2c723c */ /* 0x040fe2000004182c */
[----:B------:R-:W3:Y:S03]  /*f1f0*/  LDSM.16.MT88.4 R144, [R208+0x7880] ;  /* 0x00788000d090783b */ /* 0x000ee60000004200 */
[--C-:B-1----:R-:W-:Y:S04]  /*f200*/  FFMA.FTZ R3, R175, c[0x0][0x2d0], -R138.reuse ;  /* 0x0000b400af037a23 */ /* 0x102fe8000001088a */
[C---:B--2---:R-:W-:Y:S01]  /*f210*/  HMMA.16816.F32.BF16 R48, R140.reuse, R148, R48 ;  /* 0x000000948c30723c */ /* 0x044fe20000041830 */
[----:B------:R-:W-:Y:S01]  /*f220*/  LDSM.16.MT88.4 R172, [R205+0x6880] ;  /* 0x00688000cdac783b */ /* 0x000fe20000004200 */
[----:B------:R1:W-:Y:S06]  /*f230*/  MUFU.EX2 R139, R3 ;  /* 0x00000003008b7308 */ /* 0x0003ec0000000800 */
[C---:B------:R-:W-:Y:S01]  /*f240*/  HMMA.16816.F32.BF16 R52, R140.reuse, R150, R52 ;  /* 0x000000968c34723c */ /* 0x040fe20000041834 */
[----:B------:R-:W2:Y:S07]  /*f250*/  LDSM.16.MT88.4 R148, [R207+0x7880] ;  /* 0x00788000cf94783b */ /* 0x000eae0000004200 */
[C---:B------:R-:W-:Y:S07]  /*f260*/  HMMA.16816.F32.BF16 R56, R140.reuse, R164, R56 ;  /* 0x000000a48c38723c */ /* 0x040fee0000041838 */
[----:B----4-:R-:W-:Y:S01]  /*f270*/  F2FP.BF16.PACK_AB R164, R183, R184 ;  /* 0x000000b8b7a4723e */ /* 0x010fe200000010ff */
[C---:B------:R-:W-:Y:S04]  /*f280*/  HMMA.16816.F32.BF16 R60, R140.reuse, R166, R60 ;  /* 0x000000a68c3c723c */ /* 0x040fe8000004183c */
[--C-:B-1----:R-:W-:Y:S03]  /*f290*/  FFMA.FTZ R3, R180, c[0x0][0x2d0], -R138.reuse ;  /* 0x0000b400b4037a23 */ /* 0x102fe6000001088a */
[----:B------:R-:W-:Y:S01]  /*f2a0*/  F2FP.BF16.PACK_AB R166, R176, R177 ;  /* 0x000000b1b0a6723e */ /* 0x000fe200000010ff */
[C---:B-----5:R-:W-:Y:S01]  /*f2b0*/  HMMA.16816.F32.BF16 R64, R140.reuse, R152, R64 ;  /* 0x000000988c40723c */ /* 0x060fe20000041840 */
[----:B------:R-:W1:Y:S07]  /*f2c0*/  MUFU.EX2 R137, R3 ;  /* 0x0000000300897308 */ /* 0x000e6e0000000800 */
[C---:B------:R-:W-:Y:S01]  /*f2d0*/  HMMA.16816.F32.BF16 R68, R140.reuse, R154, R68 ;  /* 0x0000009a8c44723c */ /* 0x040fe20000041844 */
[----:B------:R-:W4:Y:S07]  /*f2e0*/  LDSM.16.MT88.4 R152, [R205+0x9080] ;  /* 0x00908000cd98783b */ /* 0x000f2e0000004200 */
[C---:B------:R-:W-:Y:S08]  /*f2f0*/  HMMA.16816.F32.BF16 R72, R140.reuse, R156, R72 ;  /* 0x0000009c8c48723c */ /* 0x040ff00000041848 */
[C---:B------:R-:W-:Y:S01]  /*f300*/  HMMA.16816.F32.BF16 R76, R140.reuse, R158, R76 ;  /* 0x0000009e8c4c723c */ /* 0x040fe2000004184c */
[----:B------:R-:W5:Y:S03]  /*f310*/  LDSM.16.MT88.4 R156, [R206+0x9080] ;  /* 0x00908000ce9c783b */ /* 0x000f660000004200 */
[----:B-1----:R-:W-:Y:S01]  /*f320*/  F2FP.BF16.PACK_AB R165, R137, R139 ;  /* 0x0000008b89a5723e */ /* 0x002fe200000010ff */
[--C-:B------:R-:W-:Y:S03]  /*f330*/  FFMA.FTZ R3, R181, c[0x0][0x2d0], -R138.reuse ;  /* 0x0000b400b5037a23 */ /* 0x100fe6000001088a */
[C---:B------:R-:W-:Y:S01]  /*f340*/  HMMA.16816.F32.BF16 R80, R140.reuse, R160, R80 ;  /* 0x000000a08c50723c */ /* 0x040fe20000041850 */
[----:B------:R1:W-:Y:S07]  /*f350*/  MUFU.EX2 R7, R3 ;  /* 0x0000000300077308 */ /* 0x0003ee0000000800 */
[C---:B------:R-:W-:Y:S01]  /*f360*/  HMMA.16816.F32.BF16 R84, R140.reuse, R162, R84 ;  /* 0x000000a28c54723c */ /* 0x040fe20000041854 */
[----:B------:R-:W-:Y:S07]  /*f370*/  LDSM.16.MT88.4 R160, [R208+0x5080] ;  /* 0x00508000d0a0783b */ /* 0x000fee0000004200 */
[C---:B---3--:R-:W-:Y:S08]  /*f380*/  HMMA.16816.F32.BF16 R88, R140.reuse, R144, R88 ;  /* 0x000000908c58723c */ /* 0x048ff00000041858 */
[C---:B------:R-:W-:Y:S01]  /*f390*/  HMMA.16816.F32.BF16 R92, R140.reuse, R146, R92 ;  /* 0x000000928c5c723c */ /* 0x040fe2000004185c */
[----:B------:R-:W3:Y:S03]  /*f3a0*/  LDSM.16.MT88.4 R144, [R208+0x9080] ;  /* 0x00908000d090783b */ /* 0x000ee60000004200 */
[----:B-1----:R-:W-:Y:S04]  /*f3b0*/  FFMA.FTZ R3, R182, c[0x0][0x2d0], -R138 ;  /* 0x0000b400b6037a23 */ /* 0x002fe8000001088a */
[C---:B--2---:R-:W-:Y:S01]  /*f3c0*/  HMMA.16816.F32.BF16 R96, R140.reuse, R148, R96 ;  /* 0x000000948c60723c */ /* 0x044fe20000041860 */
[----:B------:R-:W1:Y:S07]  /*f3d0*/  MUFU.EX2 R6, R3 ;  /* 0x0000000300067308 */ /* 0x000e6e0000000800 */
[C---:B------:R-:W-:Y:S01]  /*f3e0*/  HMMA.16816.F32.BF16 R100, R140.reuse, R150, R100 ;  /* 0x000000968c64723c */ /* 0x040fe20000041864 */
[----:B------:R-:W2:Y:S07]  /*f3f0*/  LDSM.16.MT88.4 R148, [R207+0x9080] ;  /* 0x00908000cf94783b */ /* 0x000eae0000004200 */
[C---:B----4-:R-:W-:Y:S08]  /*f400*/  HMMA.16816.F32.BF16 R104, R140.reuse, R152, R104 ;  /* 0x000000988c68723c */ /* 0x050ff00000041868 */
[C---:B------:R-:W-:Y:S01]  /*f410*/  HMMA.16816.F32.BF16 R108, R140.reuse, R154, R108 ;  /* 0x0000009a8c6c723c */ /* 0x040fe2000004186c */
[----:B------:R-:W4:Y:S03]  /*f420*/  LDSM.16.MT88.4 R152, [R205+0x5080] ;  /* 0x00508000cd98783b */ /* 0x000f260000004200 */
[----:B-1----:R-:W-:Y:S01]  /*f430*/  F2FP.BF16.PACK_AB R167, R6, R7 ;  /* 0x0000000706a7723e */ /* 0x002fe200000010ff */
[----:B------:R-:W-:Y:S02]  /*f440*/  FADD.FTZ R3, R195, R0 ;  /* 0x00000000c3037221 */ /* 0x000fe40000010000 */
[----:B------:R-:W-:Y:S01]  /*f450*/  FADD.FTZ R0, R198, R2 ;  /* 0x00000002c6007221 */ /* 0x000fe20000010000 */
[C---:B-----5:R-:W-:Y:S04]  /*f460*/  HMMA.16816.F32.BF16 R112, R140.reuse, R156, R112 ;  /* 0x0000009c8c70723c */ /* 0x060fe80000041870 */
[----:B------:R-:W-:Y:S02]  /*f470*/  FADD.FTZ R3, R194, R3 ;  /* 0x00000003c2037221 */ /* 0x000fe40000010000 */
[----:B------:R-:W-:Y:S02]  /*f480*/  FADD.FTZ R0, R197, R0 ;  /* 0x00000000c5007221 */ /* 0x000fe40000010000 */
[C---:B------:R-:W-:Y:S01]  /*f490*/  HMMA.16816.F32.BF16 R116, R140.reuse, R158, R116 ;  /* 0x0000009e8c74723c */ /* 0x040fe20000041874 */
[----:B------:R-:W1:Y:S03]  /*f4a0*/  LDSM.16.MT88.4 R156, [R206+0x5080] ;  /* 0x00508000ce9c783b */ /* 0x000e660000004200 */
        /* <DEDUP_REMOVED lines=11> */
[----:B------:R-:W-:Y:S04]  /*f560*/  HMMA.16816.F32.BF16 R132, R140, R150, R132 ;  /* 0x000000968c84723c */ /* 0x000fe80000041884 */
[----:B------:R-:W-:Y:S02]  /*f570*/  FADD.FTZ R0, R185, R0 ;  /* 0x00000000b9007221 */ /* 0x000fe40000010000 */
[----:B------:R-:W-:Y:S02]  /*f580*/  FADD.FTZ R2, R184, R2 ;  /* 0x00000002b8027221 */ /* 0x000fe40000010000 */
[C---:B----4-:R-:W-:Y:S01]  /*f590*/  HMMA.16816.F32.BF16 R140, R164.reuse, R152, R8 ;  /* 0x00000098a48c723c */ /* 0x050fe20000041808 */
[----:B------:R-:W2:Y:S04]  /*f5a0*/  LDSM.16.MT88.4 R8, [R206+0x6880] ;  /* 0x00688000ce08783b */ /* 0x000ea80000004200 */
[----:B------:R-:W-:Y:S02]  /*f5b0*/  FADD.FTZ R0, R139, R0 ;  /* 0x000000008b007221 */ /* 0x000fe40000010000 */
[----:B------:R-:W-:Y:S01]  /*f5c0*/  FADD.FTZ R2, R183, R2 ;  /* 0x00000002b7027221 */ /* 0x000fe20000010000 */
[C---:B------:R-:W-:Y:S01]  /*f5d0*/  HMMA.16816.F32.BF16 R144, R164.reuse, R154, R12 ;  /* 0x0000009aa490723c */ /* 0x040fe2000004180c */
[----:B------:R-:W3:Y:S03]  /*f5e0*/  LDSM.16.MT88.4 R12, [R208+0x6880] ;  /* 0x00688000d00c783b */ /* 0x000ee60000004200 */
[----:B------:R-:W-:Y:S02]  /*f5f0*/  FADD.FTZ R0, R137, R0 ;  /* 0x0000000089007221 */ /* 0x000fe40000010000 */
[----:B------:R-:W-:Y:S02]  /*f600*/  FADD.FTZ R2, R177, R2 ;  /* 0x00000002b1027221 */ /* 0x000fe40000010000 */
[C---:B-1----:R-:W-:Y:S01]  /*f610*/  HMMA.16816.F32.BF16 R148, R164.reuse, R156, R16 ;  /* 0x0000009ca494723c */ /* 0x042fe20000041810 */
[----:B------:R-:W1:Y:S03]  /*f620*/  LDSM.16.MT88.4 R16, [R207+0x6880] ;  /* 0x00688000cf10783b */ /* 0x000e660000004200 */
[----:B------:R-:W-:Y:S01]  /*f630*/  FADD.FTZ R0, R7, R0 ;  /* 0x0000000007007221 */ /* 0x000fe20000010000 */
[----:B------:R-:W-:Y:S01]  /*f640*/  MOV R7, R4 ;  /* 0x0000000400077202 */ /* 0x000fe20000000f00 */
[----:B------:R-:W-:Y:S02]  /*f650*/  FADD.FTZ R231, R176, R2 ;  /* 0x00000002b0e77221 */ /* 0x000fe40000010000 */
[C---:B------:R-:W-:Y:S01]  /*f660*/  HMMA.16816.F32.BF16 R152, R164.reuse, R158, R20 ;  /* 0x0000009ea498723c */ /* 0x040fe20000041814 */
[----:B------:R-:W4:Y:S03]  /*f670*/  LDSM.16.MT88.4 R20, [R205+0x8080] ;  /* 0x00808000cd14783b */ /* 0x000f260000004200 */
[----:B------:R-:W-:Y:S01]  /*f680*/  FADD.FTZ R230, R6, R0 ;  /* 0x0000000006e67221 */ /* 0x000fe20000010000 */
[----:B------:R-:W-:Y:S03]  /*f690*/  MOV R6, R136 ;  /* 0x0000008800067202 */ /* 0x000fe60000000f00 */
[C---:B------:R-:W-:Y:S01]  /*f6a0*/  HMMA.16816.F32.BF16 R156, R164.reuse, R160, R24 ;  /* 0x000000a0a49c723c */ /* 0x040fe20000041818 */
[----:B------:R-:W5:Y:S07]  /*f6b0*/  LDSM.16.MT88.4 R24, [R206+0x8080] ;  /* 0x00808000ce18783b */ /* 0x000f6e0000004200 */
[C---:B------:R-:W-:Y:S01]  /*f6c0*/  HMMA.16816.F32.BF16 R160, R164.reuse, R162, R28 ;  /* 0x000000a2a4a0723c */ /* 0x040fe2000004181c */
[----:B------:R-:W1:Y:S07]  /*f6d0*/  LDSM.16.MT88.4 R28, [R208+0x8080] ;  /* 0x00808000d01c783b */ /* 0x000e6e0000004200 */
[C---:B------:R-:W-:Y:S08]  /*f6e0*/  HMMA.16816.F32.BF16 R32, R164.reuse, R168, R32 ;  /* 0x000000a8a420723c */ /* 0x040ff00000041820 */
        /* <DEDUP_REMOVED lines=18> */
[C---:B------:R-:W-:Y:S07]  /*f810*/  HMMA.16816.F32.BF16 R88, R164.reuse, R28, R88 ;  /* 0x0000001ca458723c */ /* 0x040fee0000041858 */
[----:B------:R-:W-:Y:S01]  /*f820*/  MOV R28, R4 ;  /* 0x00000004001c7202 */ /* 0x000fe20000000f00 */
        /* <DEDUP_REMOVED lines=12> */
.L_x_1682:
[----:B------:R-:W-:-:S13]  /*f8f0*/  ISETP.GE.AND P0, PT, R224, RZ, PT ;  /* 0x000000ffe000720c */ /* 0x000fda0003f06270 */
[----:B------:R-:W-:Y:S05]  /*f900*/  @!P0 BRA `(.L_x_1696) ;  /* 0x00002ff000008947 */ /* 0x000fea0003800000 */
[C---:B------:R-:W-:Y:S01]  /*f910*/  IADD3 R2, R220.reuse, 0x80, RZ ;  /* 0x00000080dc027810 */ /* 0x040fe20007ffe0ff */
[C---:B------:R-:W-:Y:S01]  /*f920*/  IMAD.SHL.U32 R227, R220.reuse, 0x2, RZ ;  /* 0x00000002dce37824 */ /* 0x040fe200078e00ff */
[C---:B------:R-:W-:Y:S02]  /*f930*/  IADD3 R0, R220.reuse, 0x40, RZ ;  /* 0x00000040dc007810 */ /* 0x040fe40007ffe0ff */
[----:B------:R-:W-:Y:S02]  /*f940*/  SHF.R.S32.HI R228, RZ, 0x1f, R220 ;  /* 0x0000001fffe47819 */ /* 0x000fe400000114dc */
[----:B------:R-:W-:Y:S02]  /*f950*/  ISETP.GE.AND P2, PT, R220, c[0x0][0x1d4], PT ;  /* 0x00007500dc007a0c */ /* 0x000fe40003f46270 */
[----:B------:R-:W-:Y:S02]  /*f960*/  ISETP.GE.AND P4, PT, R2, c[0x0][0x1d4], PT ;  /* 0x0000750002007a0c */ /* 0x000fe40003f86270 */
[----:B------:R-:W-:-:S02]  /*f970*/  ISETP.GE.AND P3, PT, R0, c[0x0][0x1d4], PT ;  /* 0x0000750000007a0c */ /* 0x000fc40003f66270 */
[----:B------:R-:W-:Y:S02]  /*f980*/  IADD3 R223, -R241, 0x30, RZ ;  /* 0x00000030f1df7810 */ /* 0x000fe40007ffe1ff */
[----:B------:R-:W-:Y:S02]  /*f990*/  SHF.L.U64.HI R228, R220, 0x1, R228 ;  /* 0x00000001dce47819 */ /* 0x000fe400000102e4 */
.L_x_1708:
[----:B------:R-:W1:Y:S01]  /*f9a0*/  S2R R4, SR_CTAID.Y ;  /* 0x0000000000047919 */ /* 0x000e620000002600 */
[----:B------:R-:W-:Y:S04]  /*f9b0*/  DEPBAR.LE SB0, 0x0 ;  /* 0x000080000000791a */ /* 0x000fe80000000000 */
[----:B------:R-:W-:Y:S01]  /*f9c0*/  WARPSYNC 0xffffffff ;  /* 0xffffffff00007948 */ /* 0x000fe20003800000 */
[----:B------:R-:W-:Y:S01]  /*f9d0*/  BAR.SYNC.DEFER_BLOCKING 0x0 ;  /* 0x0000000000007b1d */ /* 0x000fe20000010000 */
[----:B------:R-:W-:Y:S01]  /*f9e0*/  SHF.R.S32.HI R0, RZ, 0x1f, R226 ;  /* 0x0000001fff007819 */ /* 0x000fe200000114e2 */
[----:B------:R-:W-:Y:S01]  /*f9f0*/  IMAD.WIDE.U32 R2, R226, c[0x0][0x208], RZ ;  /* 0x00008200e2027a25 */ /* 0x000fe200078e00ff */
[----:B------:R-:W-:Y:S02]  /*fa00*/  SHF.R.S32.HI R14, RZ, 0x1f, R225 ;  /* 0x0000001fff0e7819 */ /* 0x000fe400000114e1 */
[----:B------:R-:W-:Y:S01]  /*fa10*/  MOV R29, R136 ;  /* 0x00000088001d7202 */ /* 0x000fe20000000f00 */
[----:B------:R-:W-:Y:S02]  /*fa20*/  IMAD R0, R0, c[0x0][0x208], RZ ;  /* 0x0000820000007a24 */ /* 0x000fe400078e02ff */
[----:B------:R-:W-:Y:S02]  /*fa30*/  IMAD R14, R14, c[0x0][0x218], RZ ;  /* 0x000086000e0e7a24 */ /* 0x000fe400078e02ff */
[----:B------:R-:W-:Y:S02]  /*fa40*/  IMAD R0, R226, c[0x0][0x20c], R0 ;  /* 0x00008300e2007a24 */ /* 0x000fe400078e0200 */
[----:B------:R-:W-:Y:S03]  /*fa50*/  IMAD R14, R225, c[0x0][0x21c], R14 ;  /* 0x00008700e10e7a24 */ /* 0x000fe600078e020e */
        /* <DEDUP_REMOVED lines=17> */
.L_x_1755:
[----:B------:R-:W5:Y:S01]  /*fb70*/  SHFL.IDX PT, R2, R15, RZ, 0x181f ;  /* 0x00181fff0f027589 */ /* 0x000f6200000e0000 */
[----:B------:R-:W-:Y:S01]  /*fb80*/  SHF.R.S32.HI R3, RZ, 0x1f, R236 ;  /* 0x0000001fff037819 */ /* 0x000fe200000114ec */
[C---:B------:R-:W-:Y:S01]  /*fb90*/  IMAD.SHL.U32 R217, R236.reuse, 0x2, RZ ;  /* 0x00000002ecd97824 */ /* 0x040fe200078e00ff */
[----:B------:R-:W-:Y:S01]  /*fba0*/  SHF.L.U64.HI R222, R229, 0x1, R234 ;  /* 0x00000001e5de7819 */ /* 0x000fe200000102ea */
[----:B------:R-:W-:Y:S01]  /*fbb0*/  IMAD.SHL.U32 R218, R235, 0x2, RZ ;  /* 0x00000002ebda7824 */ /* 0x000fe200078e00ff */
[----:B------:R-:W-:Y:S01]  /*fbc0*/  SHF.L.U64.HI R219, R236, 0x1, R3 ;  /* 0x00000001ecdb7819 */ /* 0x000fe20000010203 */
[----:B------:R-:W-:Y:S01]  /*fbd0*/  IMAD.SHL.U32 R221, R229, 0x2, RZ ;  /* 0x00000002e5dd7824 */ /* 0x000fe200078e00ff */
[----:B------:R-:W-:Y:S01]  /*fbe0*/  SHF.R.S32.HI R3, RZ, 0x1f, R235 ;  /* 0x0000001fff037819 */ /* 0x000fe200000114eb */
[----:B------:R-:W-:Y:S01]  /*fbf0*/  BSSY B0, `(.L_x_1698) ;  /* 0x0000024000007945 */ /* 0x000fe20003800000 */
[----:B------:R-:W-:Y:S02]  /*fc00*/  LOP3.LUT P1, RZ, R233, 0x1, RZ, 0xc0, !PT ;  /* 0x00000001e9ff7812 */ /* 0x000fe4000782c0ff */
[----:B------:R-:W-:Y:S02]  /*fc10*/  SHF.L.U64.HI R220, R235, 0x1, R3 ;  /* 0x00000001ebdc7819 */ /* 0x000fe40000010203 */
        /* <DEDUP_REMOVED lines=16> */
[----:B---3--:R3:W4:Y:S04]  /*fd20*/  SHFL.IDX PT, R4, R14, 0x1, 0x181f ;  /* 0x00381f000e047f89 */ /* 0x00872800000e0000 */
[----:B------:R3:W2:Y:S02]  /*fd30*/  SHFL.IDX PT, R0, R15, 0x1, 0x181f ;  /* 0x00381f000f007f89 */ /* 0x0006a400000e0000 */
.L_x_1756:
[----:B--234-:R-:W-:Y:S05]  /*fd40*/  IADD3 R14, P0, R0, R227, RZ ;  /* 0x000000e3000e7210 */ /* 0x01cfea0007f1e0ff */
        /* <DEDUP_REMOVED lines=14> */
.L_x_1699:
[----:B------:R-:W-:Y:S05]  /*fe30*/  BSYNC B0 ;  /* 0x0000000000007941 */ /* 0x000fea0003800000 */
.L_x_1698:
        /* <DEDUP_REMOVED lines=208> */
[----:B------:R-:W-:Y:S01]  /*10b40*/  MOV R225, RZ ;  /* 0x000000ff00e17202 */ /* 0x000fe20000000f00 */
[----:B------:R-:W-:Y:S01]  /*10b50*/  IMAD R2, R224, 0x30, R240 ;  /* 0x00000030e0027824 */ /* 0x000fe200078e02f0 */
[----:B------:R-:W2:Y:S02]  /*10b60*/  S2R R237, SR_CTAID.Y ;  /* 0x0000000000ed7919 */ /* 0x000ea40000002600 */
        /* <DEDUP_REMOVED lines=24> */
[C---:B-1----:R-:W-:Y:S04]  /*10cf0*/  LEA R12, P0, R0.reuse, c[0x0][0x1c8], 0x1 ;  /* 0x00007200000c7a11 */ /* 0x042fe800078008ff */
[----:B------:R-:W-:Y:S01]  /*10d00*/  LEA.HI.X R5, R0, c[0x0][0x1cc], R5, 0x1, P0 ;  /* 0x0000730000057a11 */ /* 0x000fe200000f0c05 */
[----:B------:R-:W-:-:S06]  /*10d10*/  BRA.DIV ~URZ, `(.L_x_1703) ;  /* 0x000065627f007947 */ /* 0x000fcc000b800000 */
[----:B------:R1:W2:Y:S02]  /*10d20*/  SHFL.IDX PT, R4, R5, RZ, 0x181f ;  /* 0x00181fff05047589 */ /* 0x0002a400000e0000 */
.L_x_1757:
[----:B------:R-:W-:-:S05]  /*10d30*/  BRA.DIV ~URZ, `(.L_x_1704) ;  /* 0x000065c27f007947 */ /* 0x000fca000b800000 */
[----:B------:R3:W1:Y:S02]  /*10d40*/  SHFL.IDX PT, R0, R12, RZ, 0x181f ;  /* 0x00181fff0c007589 */ /* 0x00066400000e0000 */
.L_x_1758:
[----:B------:R-:W-:Y:S11]  /*10d50*/  ISETP.GE.AND P0, PT, R223, 0x1, PT ;  /* 0x00000001df00780c */ /* 0x000ff60003f06270 */
[----:B------:R-:W-:Y:S02]  /*10d60*/  @!UPT UIADD3 URZ, URZ, URZ, URZ ;  /* 0x0000003f3f3ff290 */ /* 0x000fe4000fffe03f */
[----:B-1----:R-:W-:Y:S05]  /*10d70*/  @P0 IADD3 R10, P1, R0, R227, RZ ;  /* 0x000000e3000a0210 */ /* 0x002fea0007f3e0ff */
        /* <DEDUP_REMOVED lines=15> */
[----:B------:R2:W1:Y:S04]  /*10e70*/  SHFL.IDX PT, R4, R5, 0x1, 0x181f ;  /* 0x00381f0005047f89 */ /* 0x00046800000e0000 */
[----:B------:R2:W3:Y:S02]  /*10e80*/  SHFL.IDX PT, R0, R12, 0x1, 0x181f ;  /* 0x00381f000c007f89 */ /* 0x0004e400000e0000 */
.L_x_1759:
[----:B------:R-:W-:Y:S11]  /*10e90*/  ISETP.GE.AND P0, PT, R223, 0x21, PT ;  /* 0x00000021df00780c */ /* 0x000ff60003f06270 */
[----:B------:R-:W-:Y:S02]  /*10ea0*/  @!UPT UIADD3 URZ, URZ, URZ, URZ ;  /* 0x0000003f3f3ff290 */ /* 0x000fe4000fffe03f */
[----:B-1-3--:R-:W-:Y:S05]  /*10eb0*/  @P0 IADD3 R8, P1, R0, R217, RZ ;  /* 0x000000d900080210 */ /* 0x00afea0007f3e0ff */
[----:B------:R-:W-:Y:S01]  /*10ec0*/  @P0 IMAD.X R9, R4, 0x1, R219, P1 ;  /* 0x0000000104090824 */ /* 0x000fe200008e06db */
[----:B------:R-:W-:Y:S05]  /*10ed0*/  @P0 IADD3 R6, P1, R0, R218, RZ ;  /* 0x000000da00060210 */ /* 0x000fea0007f3e0ff */
[----:B------:R-:W-:Y:S01]  /*10ee0*/  @P0 IMAD.X R7, R4, 0x1, R220, P1 ;  /* 0x0000000104070824 */ /* 0x000fe200008e06dc */
[----:B------:R-:W-:Y:S05]  /*10ef0*/  @P0 IADD3 R10, P1, R0, R227, RZ ;  /* 0x000000e3000a0210 */ /* 0x000fea0007f3e0ff */
[----:B------:R-:W-:Y:S01]  /*10f00*/  @P0 IMAD.X R11, R4, 0x1, R228, P1 ;  /* 0x00000001040b0824 */ /* 0x000fe200008e06e4 */
[----:B------:R-:W-:Y:S04]  /*10f10*/  @P0 IADD3 R2, P1, R0, R221, RZ ;  /* 0x000000dd00020210 */ /* 0x000fe80007f3e0ff */
[----:B------:R-:W-:Y:S01]  /*10f20*/  @!PT LDS RZ, [RZ] ;  /* 0x00000000fffff984 */ /* 0x000fe20000000800 */
[----:B------:R-:W-:Y:S01]  /*10f30*/  @!PT LDS RZ, [RZ] ;  /* 0x00000000fffff984 */ /* 0x000fe20000000800 */
[----:B------:R-:W-:Y:S01]  /*10f40*/  @!PT LDS RZ, [RZ] ;  /* 0x00000000fffff984 */ /* 0x000fe20000000800 */
[----:B------:R1:W-:Y:S01]  /*10f50*/  @P0 LDGSTS.E.BYPASS.LTC128B.128 [R216+0xb080], [R10.64], !P2 ;  /* 0x0b0800000ad80fae */ /* 0x0003e2000d101d4e */
[----:B------:R-:W-:Y:S03]  /*10f60*/  @P0 IMAD.X R3, R4, 0x1, R222, P1 ;  /* 0x0000000104030824 */ /* 0x000fe600008e06de */
[----:B------:R1:W-:Y:S04]  /*10f70*/  @P0 LDGSTS.E.BYPASS.LTC128B.128 [R216+0xc880], [R8.64], !P3 ;  /* 0x0c88000008d80fae */ /* 0x0003e8000d901d4e */
[----:B------:R1:W-:Y:S04]  /*10f80*/  @P0 LDGSTS.E.BYPASS.LTC128B.128 [R216+0xe080], [R6.64], !P4 ;  /* 0x0e08000006d80fae */ /* 0x0003e8000e101d4e */
[----:B------:R1:W-:Y:S02]  /*10f90*/  @P0 LDGSTS.E.BYPASS.LTC128B.128 [R216+0xf880], [R2.64], !P6 ;  /* 0x0f88000002d80fae */ /* 0x0003e4000f101d4e */
.L_x_1702:
[----:B--23--:R-:W-:Y:S05]  /*10fa0*/  BSYNC B0 ;  /* 0x0000000000007941 */ /* 0x00cfea0003800000 */
.L_x_1701:
        /* <DEDUP_REMOVED lines=27> */
.L_x_1760:
[----:B--2---:R-:W-:Y:S01]  /*11160*/  FMNMX.FTZ R136, R4, R0, !PT ;  /* 0x0000000004887209 */ /* 0x004fe20007810000 */
[----:B------:R-:W-:-:S05]  /*11170*/  BRA.DIV ~URZ, `(.L_x_1707) ;  /* 0x000063327f007947 */ /* 0x000fca000b800000 */
[----:B-1----:R-:W-:Y:S04]  /*11180*/  SHFL.BFLY PT, R4, R5, 0x2, 0x1f ;  /* 0x0c401f0005047f89 */ /* 0x002fe800000e0000 */
[----:B------:R-:W1:Y:S02]  /*11190*/  SHFL.BFLY PT, R2, R136, 0x1, 0x1f ;  /* 0x0c201f0088027f89 */ /* 0x000e6400000e0000 */
[----:B-1----:R-:W-:Y:S02]  /*111a0*/  FMNMX.FTZ R136, R136, R2, !PT ;  /* 0x0000000288887209 */ /* 0x002fe40007810000 */
[----:B------:R-:W-:Y:S05]  /*111b0*/  FMNMX.FTZ R4, R5, R4, !PT ;  /* 0x0000000405047209 */ /* 0x000fea0007810000 */
[----:B------:R1:W2:Y:S02]  /*111c0*/  SHFL.BFLY PT, R0, R4, 0x1, 0x1f ;  /* 0x0c201f0004007f89 */ /* 0x0002a400000e0000 */
.L_x_1761:
[C---:B------:R-:W-:Y:S01]  /*111d0*/  FMUL.FTZ R180, R136.reuse, c[0x0][0x2d0] ;  /* 0x0000b40088b47a20 */ /* 0x040fe20000410000 */
[----:B------:R-:W-:Y:S01]  /*111e0*/  WARPSYNC 0xffffffff ;  /* 0xffffffff00007948 */ /* 0x000fe20003800000 */
[----:B------:R-:W-:Y:S01]  /*111f0*/  FADD.FTZ R2, -R136, R29 ;  /* 0x0000001d88027221 */ /* 0x000fe20000010100 */
[----:B----4-:R-:W3:Y:S01]  /*11200*/  LDSM.16.MT88.4 R12, [R205+0x4080] ;  /* 0x00408000cd0c783b */ /* 0x010ee20000004200 */
[--C-:B------:R-:W-:Y:S01]  /*11210*/  FFMA.FTZ R3, R168, c[0x0][0x2d0], -R180.reuse ;  /* 0x0000b400a8037a23 */ /* 0x100fe200000108b4 */
[----:B------:R-:W-:Y:S01]  /*11220*/  ISETP.GT.AND P0, PT, R224, RZ, PT ;  /* 0x000000ffe000720c */ /* 0x000fe20003f04270 */
[----:B------:R-:W-:Y:S02]  /*11230*/  FMUL.FTZ R2, R2, c[0x0][0x2d0] ;  /* 0x0000b40002027a20 */ /* 0x000fe40000410000 */
[----:B------:R4:W-:Y:S03]  /*11240*/  MUFU.EX2 R217, R3 ;  /* 0x0000000300d97308 */ /* 0x0009e60000000800 */
[----:B------:R-:W5:Y:S07]  /*11250*/  LDSM.16.MT88.4 R20, [R206+0x4080] ;  /* 0x00408000ce14783b */ /* 0x000f6e0000004200 */
        /* <DEDUP_REMOVED lines=10> */
[--C-:B------:R-:W-:Y:S02]  /*11300*/  FFMA.FTZ R137, R165, c[0x0][0x2d0], -R180.reuse ;  /* 0x0000b400a5897a23 */ /* 0x100fe400000108b4 */
[C---:B------:R-:W-:Y:S02]  /*11310*/  FMUL.FTZ R24, R2.reuse, R160 ;  /* 0x000000a002187220 */ /* 0x040fe40000410000 */
[C---:B------:R-:W-:Y:S01]  /*11320*/  FMUL.FTZ R25, R2.reuse, R161 ;  /* 0x000000a102197220 */ /* 0x040fe20000410000 */
[----:B------:R4:W-:Y:S01]  /*11330*/  MUFU.EX2 R196, R137 ;  /* 0x0000008900c47308 */ /* 0x0009e20000000800 */
        /* <DEDUP_REMOVED lines=8> */
[----:B------:R-:W-:Y:S01]  /*113c0*/  FMUL.FTZ R139, R3, c[0x0][0x2d0] ;  /* 0x0000b400038b7a20 */ /* 0x000fe20000410000 */
[----:B------:R-:W1:Y:S01]  /*113d0*/  MUFU.EX2 R201, R0 ;  /* 0x0000000000c97308 */ /* 0x000e620000000800 */
[----:B------:R-:W-:Y:S02]  /*113e0*/  FMUL.FTZ R44, R2, R44 ;  /* 0x0000002c022c7220 */ /* 0x000fe40000410000 */
[--C-:B------:R-:W-:Y:S02]  /*113f0*/  FFMA.FTZ R4, R138, c[0x0][0x2d0], -R139.reuse ;  /* 0x0000b4008a047a23 */ /* 0x100fe4000001088b */
[C---:B------:R-:W-:Y:S02]  /*11400*/  FMUL.FTZ R45, R2.reuse, R45 ;  /* 0x0000002d022d7220 */ /* 0x040fe40000410000 */
[----:B------:R-:W-:Y:S02]  /*11410*/  FMUL.FTZ R48, R2, R48 ;  /* 0x0000003002307220 */ /* 0x000fe40000410000 */
[----:B----4-:R-:W-:Y:S01]  /*11420*/  FFMA.FTZ R137, R166, c[0x0][0x2d0], -R180 ;  /* 0x0000b400a6897a23 */ /* 0x010fe200000108b4 */
[----:B------:R2:W-:Y:S01]  /*11430*/  MUFU.EX2 R200, R4 ;  /* 0x0000000400c87308 */ /* 0x0005e20000000800 */
[C---:B------:R-:W-:Y:S02]  /*11440*/  FMUL.FTZ R49, R2.reuse, R49 ;  /* 0x0000003102317220 */ /* 0x040fe40000410000 */
[C---:B------:R-:W-:Y:S02]  /*11450*/  FMUL.FTZ R52, R2.reuse, R52 ;  /* 0x0000003402347220 */ /* 0x040fe40000410000 */
[C---:B------:R-:W-:Y:S02]  /*11460*/  FMUL.FTZ R53, R2.reuse, R53 ;  /* 0x0000003502357220 */ /* 0x040fe40000410000 */
[C---:B------:R-:W-:Y:S02]  /*11470*/  FMUL.FTZ R56, R2.reuse, R56 ;  /* 0x0000003802387220 */ /* 0x040fe40000410000 */
[C---:B------:R-:W-:Y:S01]  /*11480*/  FMUL.FTZ R57, R2.reuse, R57 ;  /* 0x0000003902397220 */ /* 0x040fe20000410000 */
[----:B------:R4:W-:Y:S01]  /*11490*/  MUFU.EX2 R195, R137 ;  /* 0x0000008900c37308 */ /* 0x0009e20000000800 */
[C---:B------:R-:W-:Y:S02]  /*114a0*/  FMUL.FTZ R60, R2.reuse, R60 ;  /* 0x0000003c023c7220 */ /* 0x040fe40000410000 */
[C---:B------:R-:W-:Y:S01]  /*114b0*/  FMUL.FTZ R61, R2.reuse, R61 ;  /* 0x0000003d023d7220 */ /* 0x040fe20000410000 */
[----:B-1----:R-:W-:Y:S01]  /*114c0*/  F2FP.BF16.PACK_AB R30, R201, R202 ;  /* 0x000000cac91e723e */ /* 0x002fe200000010ff */
[----:B------:R-:W-:Y:S01]  /*114d0*/  FADD.FTZ R0, -R3, R28 ;  /* 0x0000001c03007221 */ /* 0x000fe20000010100 */
[----:B------:R-:W-:Y:S01]  /*114e0*/  F2FP.BF16.PACK_AB R28, R203, R217 ;  /* 0x000000d9cb1c723e */ /* 0x000fe200000010ff */
[----:B------:R-:W-:Y:S02]  /*114f0*/  FMUL.FTZ R64, R2, R64 ;  /* 0x0000004002407220 */ /* 0x000fe40000410000 */
[----:B------:R-:W-:Y:S02]  /*11500*/  FMUL.FTZ R0, R0, c[0x0][0x2d0] ;  /* 0x0000b40000007a20 */ /* 0x000fe40000410000 */
[C---:B------:R-:W-:Y:S02]  /*11510*/  FMUL.FTZ R65, R2.reuse, R65 ;  /* 0x0000004102417220 */ /* 0x040fe40000410000 */
[C---:B------:R-:W-:Y:S02]  /*11520*/  FMUL.FTZ R68, R2.reuse, R68 ;  /* 0x0000004402447220 */ /* 0x040fe40000410000 */
[--C-:B--2---:R-:W-:Y:S01]  /*11530*/  FFMA.FTZ R4, R169, c[0x0][0x2d0], -R139.reuse ;  /* 0x0000b400a9047a23 */ /* 0x104fe2000001088b */
[----:B------:R-:W1:Y:S01]  /*11540*/  MUFU.EX2 R0, R0 ;  /* 0x0000000000007308 */ /* 0x000e620000000800 */
[C---:B------:R-:W-:Y:S02]  /*11550*/  FMUL.FTZ R69, R2.reuse, R69 ;  /* 0x0000004502457220 */ /* 0x040fe40000410000 */
[C---:B------:R-:W-:Y:S02]  /*11560*/  FMUL.FTZ R72, R2.reuse, R72 ;  /* 0x0000004802487220 */ /* 0x040fe40000410000 */
[C---:B------:R-:W-:Y:S02]  /*11570*/  FMUL.FTZ R73, R2.reuse, R73 ;  /* 0x0000004902497220 */ /* 0x040fe40000410000 */
[C---:B------:R-:W-:Y:S02]  /*11580*/  FMUL.FTZ R76, R2.reuse, R76 ;  /* 0x0000004c024c7220 */ /* 0x040fe40000410000 */
[--C-:B----4-:R-:W-:Y:S01]  /*11590*/  FFMA.FTZ R137, R167, c[0x0][0x2d0], -R180.reuse ;  /* 0x0000b400a7897a23 */ /* 0x110fe200000108b4 */
[----:B------:R2:W4:Y:S01]  /*115a0*/  MUFU.EX2 R199, R4 ;  /* 0x0000000400c77308 */ /* 0x0005220000000800 */
        /* <DEDUP_REMOVED lines=8> */
[C---:B-1----:R-:W-:Y:S02]  /*11630*/  FMUL.FTZ R6, R0.reuse, R142 ;  /* 0x0000008e00067220 */ /* 0x042fe40000410000 */
[C---:B------:R-:W-:Y:S02]  /*11640*/  FMUL.FTZ R7, R0.reuse, R143 ;  /* 0x0000008f00077220 */ /* 0x040fe40000410000 */
[C---:B------:R-:W-:Y:S02]  /*11650*/  FMUL.FTZ R10, R0.reuse, R146 ;  /* 0x00000092000a7220 */ /* 0x040fe40000410000 */
[C---:B------:R-:W-:Y:S02]  /*11660*/  FMUL.FTZ R11, R0.reuse, R147 ;  /* 0x00000093000b7220 */ /* 0x040fe40000410000 */
[----:B------:R-:W-:Y:S01]  /*11670*/  LDSM.16.MT88.4 R144, [R207+0x4080] ;  /* 0x00408000cf90783b */ /* 0x000fe20000004200 */
[--C-:B--2---:R-:W-:Y:S01]  /*11680*/  FFMA.FTZ R4, R31, c[0x0][0x2d0], -R139.reuse ;  /* 0x0000b4001f047a23 */ /* 0x104fe2000001088b */
[----:B----4-:R-:W-:Y:S01]  /*11690*/  F2FP.BF16.PACK_AB R29, R199, R200 ;  /* 0x000000c8c71d723e */ /* 0x010fe200000010ff */
[C---:B------:R-:W-:Y:S02]  /*116a0*/  FMUL.FTZ R18, R0.reuse, R154 ;  /* 0x0000009a00127220 */ /* 0x040fe40000410000 */
[----:B------:R1:W-:Y:S01]  /*116b0*/  MUFU.EX2 R198, R4 ;  /* 0x0000000400c67308 */ /* 0x0003e20000000800 */
[C---:B------:R-:W-:Y:S02]  /*116c0*/  FMUL.FTZ R19, R0.reuse, R155 ;  /* 0x0000009b00137220 */ /* 0x040fe40000410000 */
[----:B------:R-:W-:Y:S01]  /*116d0*/  LDSM.16.MT88.4 R152, [R208+0x4880] ;  /* 0x00488000d098783b */ /* 0x000fe20000004200 */
[C---:B------:R-:W-:Y:S02]  /*116e0*/  FMUL.FTZ R26, R0.reuse, R162 ;  /* 0x000000a2001a7220 */ /* 0x040fe40000410000 */
[----:B------:R-:W-:Y:S02]  /*116f0*/  FMUL.FTZ R27, R0, R163 ;  /* 0x000000a3001b7220 */ /* 0x000fe40000410000 */
[--C-:B---3--:R-:W-:Y:S02]  /*11700*/  FFMA.FTZ R137, R170, c[0x0][0x2d0], -R180.reuse ;  /* 0x0000b400aa897a23 */ /* 0x108fe400000108b4 */
[C---:B------:R-:W-:Y:S01]  /*11710*/  FMUL.FTZ R34, R0.reuse, R34 ;  /* 0x0000002200227220 */ /* 0x040fe20000410000 */
[----:B------:R-:W-:Y:S01]  /*11720*/  LDSM.16.MT88.4 R160, [R205+0x6080] ;  /* 0x00608000cda0783b */ /* 0x000fe20000004200 */
[C---:B------:R-:W-:Y:S01]  /*11730*/  FMUL.FTZ R35, R0.reuse, R35 ;  /* 0x0000002300237220 */ /* 0x040fe20000410000 */
[----:B------:R2:W-:Y:S01]  /*11740*/  MUFU.EX2 R193, R137 ;  /* 0x0000008900c17308 */ /* 0x0005e20000000800 */
[C---:B------:R-:W-:Y:S02]  /*11750*/  FMUL.FTZ R38, R0.reuse, R38 ;  /* 0x0000002600267220 */ /* 0x040fe40000410000 */
[C---:B------:R-:W-:Y:S02]  /*11760*/  FMUL.FTZ R39, R0.reuse, R39 ;  /* 0x0000002700277220 */ /* 0x040fe40000410000 */
[C---:B------:R-:W-:Y:S02]  /*11770*/  FMUL.FTZ R42, R0.reuse, R42 ;  /* 0x0000002a002a7220 */ /* 0x040fe40000410000 */
[C---:B------:R-:W-:Y:S02]  /*11780*/  FMUL.FTZ R43, R0.reuse, R43 ;  /* 0x0000002b002b7220 */ /* 0x040fe40000410000 */
[----:B------:R-:W-:Y:S02]  /*11790*/  FMUL.FTZ R46, R0, R46 ;  /* 0x0000002e002e7220 */ /* 0x000fe40000410000 */
[--C-:B-1----:R-:W-:Y:S02]  /*117a0*/  FFMA.FTZ R4, R164, c[0x0][0x2d0], -R139.reuse ;  /* 0x0000b400a4047a23 */ /* 0x102fe4000001088b */
[----:B------:R-:W-:Y:S01]  /*117b0*/  LDSM.16.MT88.4 R164, [R208+0x6080] ;  /* 0x00608000d0a4783b */ /* 0x000fe20000004200 */
[C---:B------:R-:W-:Y:S01]  /*117c0*/  FMUL.FTZ R47, R0.reuse, R47 ;  /* 0x0000002f002f7220 */ /* 0x040fe20000410000 */
[----:B------:R-:W1:Y:S01]  /*117d0*/  MUFU.EX2 R197, R4 ;  /* 0x0000000400c57308 */ /* 0x000e620000000800 */
[C---:B------:R-:W-:Y:S02]  /*117e0*/  FMUL.FTZ R50, R0.reuse, R50 ;  /* 0x0000003200327220 */ /* 0x040fe40000410000 */
[C---:B------:R-:W-:Y:S02]  /*117f0*/  FMUL.FTZ R51, R0.reuse, R51 ;  /* 0x0000003300337220 */ /* 0x040fe40000410000 */
[C---:B------:R-:W-:Y:S02]  /*11800*/  FMUL.FTZ R54, R0.reuse, R54 ;  /* 0x0000003600367220 */ /* 0x040fe40000410000 */
[----:B------:R-:W-:Y:S02]  /*11810*/  FMUL.FTZ R55, R0, R55 ;  /* 0x0000003700377220 */ /* 0x000fe40000410000 */
[--C-:B--2---:R-:W-:Y:S02]  /*11820*/  FFMA.FTZ R137, R172, c[0x0][0x2d0], -R139.reuse ;  /* 0x0000b400ac897a23 */ /* 0x104fe4000001088b */
[C---:B------:R-:W-:Y:S02]  /*11830*/  FMUL.FTZ R58, R0.reuse, R58 ;  /* 0x0000003a003a7220 */ /* 0x040fe40000410000 */
[C---:B------:R-:W-:Y:S01]  /*11840*/  FMUL.FTZ R59, R0.reuse, R59 ;  /* 0x0000003b003b7220 */ /* 0x040fe20000410000 */
[----:B------:R2:W3:Y:S01]  /*11850*/  MUFU.EX2 R192, R137 ;  /* 0x0000008900c07308 */ /* 0x0004e20000000800 */
[C---:B------:R-:W-:Y:S02]  /*11860*/  FMUL.FTZ R62, R0.reuse, R62 ;  /* 0x0000003e003e7220 */ /* 0x040fe40000410000 */
[C---:B------:R-:W-:Y:S02]  /*11870*/  FMUL.FTZ R63, R0.reuse, R63 ;  /* 0x0000003f003f7220 */ /* 0x040fe40000410000 */
[C---:B------:R-:W-:Y:S02]  /*11880*/  FMUL.FTZ R66, R0.reuse, R66 ;  /* 0x0000004200427220 */ /* 0x040fe40000410000 */
[C---:B------:R-:W-:Y:S02]  /*11890*/  FMUL.FTZ R67, R0.reuse, R67 ;  /* 0x0000004300437220 */ /* 0x040fe40000410000 */
[----:B------:R-:W-:Y:S01]  /*118a0*/  FMUL.FTZ R70, R0, R70 ;  /* 0x0000004600467220 */ /* 0x000fe20000410000 */
[----:B-1----:R-:W-:Y:S01]  /*118b0*/  F2FP.BF16.PACK_AB R31, R197, R198 ;  /* 0x000000c6c51f723e */ /* 0x002fe200000010ff */
[----:B------:R-:W-:Y:S02]  /*118c0*/  FMUL.FTZ R4, R2, R140 ;  /* 0x0000008c02047220 */ /* 0x000fe40000410000 */
[----:B------:R-:W1:Y:S01]  /*118d0*/  LDSM.16.MT88.4 R140, [R208+0x4080] ;  /* 0x00408000d08c783b */ /* 0x000e620000004200 */
[C---:B------:R-:W-:Y:S02]  /*118e0*/  FMUL.FTZ R71, R0.reuse, R71 ;  /* 0x0000004700477220 */ /* 0x040fe40000410000 */
[C---:B------:R-:W-:Y:S02]  /*118f0*/  FMUL.FTZ R74, R0.reuse, R74 ;  /* 0x0000004a004a7220 */ /* 0x040fe40000410000 */
[C---:B------:R-:W-:Y:S05]  /*11900*/  HMMA.16816.F32.BF16 R4, R28.reuse, R12, R4 ;  /* 0x0000000c1c04723c */ /* 0x040fea0000041804 */
[----:B------:R-:W-:Y:S02]  /*11910*/  FMUL.FTZ R75, R0, R75 ;  /* 0x0000004b004b7220 */ /* 0x000fe40000410000 */
[C---:B------:R-:W-:Y:S01]  /*11920*/  FMUL.FTZ R12, R2.reuse, R148 ;  /* 0x00000094020c7220 */ /* 0x040fe20000410000 */
[C---:B------:R-:W-:Y:S04]  /*11930*/  HMMA.16816.F32.BF16 R8, R28.reuse, R14, R8 ;  /* 0x0000000e1c08723c */ /* 0x040fe80000041808 */
[----:B------:R-:W-:Y:S02]  /*11940*/  FMUL.FTZ R13, R2, R149 ;  /* 0x00000095020d7220 */ /* 0x000fe40000410000 */
[--C-:B--2---:R-:W-:Y:S02]  /*11950*/  FFMA.FTZ R137, R173, c[0x0][0x2d0], -R139.reuse ;  /* 0x0000b400ad897a23 */ /* 0x104fe4000001088b */
[C---:B------:R-:W-:Y:S02]  /*11960*/  FMUL.FTZ R14, R0.reuse, R150 ;  /* 0x00000096000e7220 */ /* 0x040fe40000410000 */
[----:B------:R2:W4:Y:S02]  /*11970*/  MUFU.EX2 R191, R137 ;  /* 0x0000008900bf7308 */ /* 0x0005240000000800 */
[C---:B------:R-:W-:Y:S02]  /*11980*/  FMUL.FTZ R15, R0.reuse, R151 ;  /* 0x00000097000f7220 */ /* 0x040fe40000410000 */
[----:B------:R-:W3:Y:S01]  /*11990*/  LDSM.16.MT88.4 R148, [R205+0x5880] ;  /* 0x00588000cd94783b */ /* 0x000ee20000004200 */
[C---:B------:R-:W-:Y:S02]  /*119a0*/  FMUL.FTZ R78, R0.reuse, R78 ;  /* 0x0000004e004e7220 */ /* 0x040fe40000410000 */
[C---:B------:R-:W-:Y:S02]  /*119b0*/  FMUL.FTZ R79, R0.reuse, R79 ;  /* 0x0000004f004f7220 */ /* 0x040fe40000410000 */
[C---:B-----5:R-:W-:Y:S03]  /*119c0*/  HMMA.16816.F32.BF16 R12, R28.reuse, R20, R12 ;  /* 0x000000141c0c723c */ /* 0x060fe6000004180c */
        /* <DEDUP_REMOVED lines=13> */
[----:B------:R-:W-:Y:S01]  /*11aa0*/  LDSM.16.MT88.4 R168, [R207+0x6080] ;  /* 0x00608000cfa8783b */ /* 0x000fe20000004200 */
[C---:B------:R-:W-:Y:S02]  /*11ab0*/  FMUL.FTZ R90, R0.reuse, R90 ;  /* 0x0000005a005a7220 */ /* 0x040fe40000410000 */
[----:B------:R-:W-:Y:S02]  /*11ac0*/  FMUL.FTZ R91, R0, R91 ;  /* 0x0000005b005b7220 */ /* 0x000fe40000410000 */
[C---:B------:R-:W-:Y:S03]  /*11ad0*/  HMMA.16816.F32.BF16 R24, R28.reuse, R142, R24 ;  /* 0x0000008e1c18723c */ /* 0x040fe60000041818 */
[----:B------:R-:W2:Y:S01]  /*11ae0*/  LDSM.16.MT88.4 R140, [R206+0x5880] ;  /* 0x00588000ce8c783b */ /* 0x000ea20000004200 */
[C---:B------:R-:W-:Y:S02]  /*11af0*/  FMUL.FTZ R92, R2.reuse, R92 ;  /* 0x0000005c025c7220 */ /* 0x040fe40000410000 */
[----:B------:R-:W-:Y:S02]  /*11b00*/  FMUL.FTZ R93, R2, R93 ;  /* 0x0000005d025d7220 */ /* 0x000fe40000410000 */
[C---:B------:R-:W-:Y:S04]  /*11b10*/  HMMA.16816.F32.BF16 R32, R28.reuse, R144, R32 ;  /* 0x000000901c20723c */ /* 0x040fe80000041820 */
[C---:B------:R-:W-:Y:S02]  /*11b20*/  FMUL.FTZ R94, R0.reuse, R94 ;  /* 0x0000005e005e7220 */ /* 0x040fe40000410000 */
[----:B------:R-:W-:Y:S02]  /*11b30*/  FMUL.FTZ R95, R0, R95 ;  /* 0x0000005f005f7220 */ /* 0x000fe40000410000 */
[C---:B------:R-:W-:Y:S01]  /*11b40*/  HMMA.16816.F32.BF16 R36, R28.reuse, R146, R36 ;  /* 0x000000921c24723c */ /* 0x040fe20000041824 */
[----:B------:R-:W5:Y:S03]  /*11b50*/  LDSM.16.MT88.4 R144, [R208+0x5880] ;  /* 0x00588000d090783b */ /* 0x000f660000004200 */
[--C-:B-1----:R-:W-:Y:S02]  /*11b60*/  FFMA.FTZ R137, R174, c[0x0][0x2d0], -R139.reuse ;  /* 0x0000b400ae897a23 */ /* 0x102fe4000001088b */
[C---:B------:R-:W-:Y:S02]  /*11b70*/  FMUL.FTZ R96, R2.reuse, R96 ;  /* 0x0000006002607220 */ /* 0x040fe40000410000 */
[C---:B---3--:R-:W-:Y:S01]  /*11b80*/  HMMA.16816.F32.BF16 R40, R28.reuse, R148, R40 ;  /* 0x000000941c28723c */ /* 0x048fe20000041828 */
[----:B------:R-:W-:Y:S01]  /*11b90*/  LDSM.16.MT88.4 R172, [R205+0x7880] ;  /* 0x00788000cdac783b */ /* 0x000fe20000004200 */
[----:B------:R1:W3:Y:S02]  /*11ba0*/  MUFU.EX2 R189, R137 ;  /* 0x0000008900bd7308 */ /* 0x0002e40000000800 */
[----:B------:R-:W-:Y:S02]  /*11bb0*/  FMUL.FTZ R97, R2, R97 ;  /* 0x0000006102617220 */ /* 0x000fe40000410000 */
[C---:B------:R-:W-:Y:S02]  /*11bc0*/  FMUL.FTZ R98, R0.reuse, R98 ;  /* 0x0000006200627220 */ /* 0x040fe40000410000 */
[C---:B------:R-:W-:Y:S01]  /*11bd0*/  HMMA.16816.F32.BF16 R44, R28.reuse, R150, R44 ;  /* 0x000000961c2c723c */ /* 0x040fe2000004182c */
[----:B------:R-:W3:Y:S03]  /*11be0*/  LDSM.16.MT88.4 R148, [R207+0x5880] ;  /* 0x00588000cf94783b */ /* 0x000ee60000004200 */
[----:B------:R-:W-:Y:S02]  /*11bf0*/  FMUL.FTZ R99, R0, R99 ;  /* 0x0000006300637220 */ /* 0x000fe40000410000 */
[C---:B------:R-:W-:Y:S02]  /*11c00*/  FMUL.FTZ R100, R2.reuse, R100 ;  /* 0x0000006402647220 */ /* 0x040fe40000410000 */
[----:B------:R-:W-:Y:S01]  /*11c10*/  FMUL.FTZ R101, R2, R101 ;  /* 0x0000006502657220 */ /* 0x000fe20000410000 */
[C---:B--2---:R-:W-:Y:S03]  /*11c20*/  HMMA.16816.F32.BF16 R48, R28.reuse, R140, R48 ;  /* 0x0000008c1c30723c */ /* 0x044fe60000041830 */
[C---:B------:R-:W-:Y:S02]  /*11c30*/  FMUL.FTZ R102, R0.reuse, R102 ;  /* 0x0000006600667220 */ /* 0x040fe40000410000 */
[----:B------:R-:W-:Y:S02]  /*11c40*/  FMUL.FTZ R103, R0, R103 ;  /* 0x0000006700677220 */ /* 0x000fe40000410000 */
[--C-:B-1----:R-:W-:Y:S01]  /*11c50*/  FFMA.FTZ R137, R176, c[0x0][0x2d0], -R180.reuse ;  /* 0x0000b400b0897a23 */ /* 0x102fe200000108b4 */
[C---:B------:R-:W-:Y:S01]  /*11c60*/  HMMA.16816.F32.BF16 R52, R28.reuse, R142, R52 ;  /* 0x0000008e1c34723c */ /* 0x040fe20000041834 */
[----:B------:R-:W1:Y:S02]  /*11c70*/  LDSM.16.MT88.4 R140, [R205+0x7080] ;  /* 0x00708000cd8c783b */ /* 0x000e640000004200 */
[----:B------:R2:W-:Y:S01]  /*11c80*/  MUFU.EX2 R188, R137 ;  /* 0x0000008900bc7308 */ /* 0x0005e20000000800 */
[C---:B------:R-:W-:Y:S02]  /*11c90*/  FMUL.FTZ R104, R2.reuse, R104 ;  /* 0x0000006802687220 */ /* 0x040fe40000410000 */
[----:B------:R-:W-:Y:S02]  /*11ca0*/  FMUL.FTZ R105, R2, R105 ;  /* 0x0000006902697220 */ /* 0x000fe40000410000 */
[C---:B-----5:R-:W-:Y:S04]  /*11cb0*/  HMMA.16816.F32.BF16 R56, R28.reuse, R144, R56 ;  /* 0x000000901c38723c */ /* 0x060fe80000041838 */
[C---:B------:R-:W-:Y:S02]  /*11cc0*/  FMUL.FTZ R106, R0.reuse, R106 ;  /* 0x0000006a006a7220 */ /* 0x040fe40000410000 */
[----:B------:R-:W-:Y:S02]  /*11cd0*/  FMUL.FTZ R107, R0, R107 ;  /* 0x0000006b006b7220 */ /* 0x000fe40000410000 */
[C---:B------:R-:W-:Y:S01]  /*11ce0*/  HMMA.16816.F32.BF16 R60, R28.reuse, R146, R60 ;  /* 0x000000921c3c723c */ /* 0x040fe2000004183c */
[----:B------:R-:W5:Y:S03]  /*11cf0*/  LDSM.16.MT88.4 R144, [R206+0x7080] ;  /* 0x00708000ce90783b */ /* 0x000f660000004200 */
[C---:B------:R-:W-:Y:S02]  /*11d00*/  FMUL.FTZ R108, R2.reuse, R108 ;  /* 0x0000006c026c7220 */ /* 0x040fe40000410000 */
[----:B------:R-:W-:Y:S02]  /*11d10*/  FMUL.FTZ R109, R2, R109 ;  /* 0x0000006d026d7220 */ /* 0x000fe40000410000 */
[C---:B---3--:R-:W-:Y:S04]  /*11d20*/  HMMA.16816.F32.BF16 R64, R28.reuse, R148, R64 ;  /* 0x000000941c40723c */ /* 0x048fe80000041840 */
[--C-:B--2---:R-:W-:Y:S02]  /*11d30*/  FFMA.FTZ R137, R178, c[0x0][0x2d0], -R180.reuse ;  /* 0x0000b400b2897a23 */ /* 0x104fe400000108b4 */
[C---:B------:R-:W-:Y:S02]  /*11d40*/  FMUL.FTZ R110, R0.reuse, R110 ;  /* 0x0000006e006e7220 */ /* 0x040fe40000410000 */
[C---:B------:R-:W-:Y:S01]  /*11d50*/  HMMA.16816.F32.BF16 R68, R28.reuse, R150, R68 ;  /* 0x000000961c44723c */ /* 0x040fe20000041844 */
[----:B------:R-:W2:Y:S01]  /*11d60*/  LDSM.16.MT88.4 R148, [R208+0x7080] ;  /* 0x00708000d094783b */ /* 0x000ea20000004200 */
[----:B------:R3:W2:Y:S02]  /*11d70*/  MUFU.EX2 R187, R137 ;  /* 0x0000008900bb7308 */ /* 0x0006a40000000800 */
        /* <DEDUP_REMOVED lines=11> */
[C---:B-----5:R-:W-:Y:S04]  /*11e30*/  HMMA.16816.F32.BF16 R80, R28.reuse, R144, R80 ;  /* 0x000000901c50723c */ /* 0x060fe80000041850 */
[--C-:B---3--:R-:W-:Y:S02]  /*11e40*/  FFMA.FTZ R137, R177, c[0x0][0x2d0], -R180.reuse ;  /* 0x0000b400b1897a23 */ /* 0x108fe400000108b4 */
[----:B------:R-:W-:Y:S02]  /*11e50*/  FMUL.FTZ R119, R0, R119 ;  /* 0x0000007700777220 */ /* 0x000fe40000410000 */
[C---:B------:R-:W-:Y:S01]  /*11e60*/  HMMA.16816.F32.BF16 R84, R28.reuse, R146, R84 ;  /* 0x000000921c54723c */ /* 0x040fe20000041854 */
[----:B------:R-:W3:Y:S01]  /*11e70*/  LDSM.16.MT88.4 R144, [R205+0x8880] ;  /* 0x00888000cd90783b */ /* 0x000ee20000004200 */
[----:B------:R5:W-:Y:S02]  /*11e80*/  MUFU.EX2 R186, R137 ;  /* 0x0000008900ba7308 */ /* 0x000be40000000800 */
[C---:B------:R-:W-:Y:S02]  /*11e90*/  FMUL.FTZ R120, R2.reuse, R120 ;  /* 0x0000007802787220 */ /* 0x040fe40000410000 */
[----:B------:R-:W-:Y:S02]  /*11ea0*/  FMUL.FTZ R121, R2, R121 ;  /* 0x0000007902797220 */ /* 0x000fe40000410000 */
[C---:B--2---:R-:W-:Y:S04]  /*11eb0*/  HMMA.16816.F32.BF16 R88, R28.reuse, R148, R88 ;  /* 0x000000941c58723c */ /* 0x044fe80000041858 */
[C---:B------:R-:W-:Y:S02]  /*11ec0*/  FMUL.FTZ R122, R0.reuse, R122 ;  /* 0x0000007a007a7220 */ /* 0x040fe40000410000 */
[----:B------:R-:W-:Y:S02]  /*11ed0*/  FMUL.FTZ R123, R0, R123 ;  /* 0x0000007b007b7220 */ /* 0x000fe40000410000 */
[C---:B------:R-:W-:Y:S01]  /*11ee0*/  HMMA.16816.F32.BF16 R92, R28.reuse, R150, R92 ;  /* 0x000000961c5c723c */ /* 0x040fe2000004185c */
[----:B------:R-:W2:Y:S03]  /*11ef0*/  LDSM.16.MT88.4 R148, [R206+0x8880] ;  /* 0x00888000ce94783b */ /* 0x000ea60000004200 */
[C---:B------:R-:W-:Y:S02]  /*11f00*/  FMUL.FTZ R124, R2.reuse, R124 ;  /* 0x0000007c027c7220 */ /* 0x040fe40000410000 */
[----:B------:R-:W-:Y:S02]  /*11f10*/  FMUL.FTZ R125, R2, R125 ;  /* 0x0000007d027d7220 */ /* 0x000fe40000410000 */
[C---:B------:R-:W-:Y:S01]  /*11f20*/  FMUL.FTZ R126, R0.reuse, R126 ;  /* 0x0000007e007e7220 */ /* 0x040fe20000410000 */
[C---:B-1----:R-:W-:Y:S03]  /*11f30*/  HMMA.16816.F32.BF16 R96, R28.reuse, R140, R96 ;  /* 0x0000008c1c60723c */ /* 0x042fe60000041860 */
[----:B-----5:R-:W-:Y:S02]  /*11f40*/  FFMA.FTZ R137, R179, c[0x0][0x2d0], -R180 ;  /* 0x0000b400b3897a23 */ /* 0x020fe400000108b4 */
[----:B------:R-:W-:Y:S01]  /*11f50*/  LDSM.16.MT88.4 R176, [R208+0x9880] ;  /* 0x00988000d0b0783b */ /* 0x000fe20000004200 */
[----:B------:R-:W-:Y:S01]  /*11f60*/  FMUL.FTZ R127, R0, R127 ;  /* 0x0000007f007f7220 */ /* 0x000fe20000410000 */
[----:B------:R1:W5:Y:S01]  /*11f70*/  MUFU.EX2 R185, R137 ;  /* 0x0000008900b97308 */ /* 0x0003620000000800 */
[C---:B------:R-:W-:Y:S04]  /*11f80*/  HMMA.16816.F32.BF16 R100, R28.reuse, R142, R100 ;  /* 0x0000008e1c64723c */ /* 0x040fe80000041864 */
[C---:B------:R-:W-:Y:S01]  /*11f90*/  FMUL.FTZ R128, R2.reuse, R128 ;  /* 0x0000008002807220 */ /* 0x040fe20000410000 */
[----:B------:R-:W4:Y:S01]  /*11fa0*/  LDSM.16.MT88.4 R140, [R208+0x8880] ;  /* 0x00888000d08c783b */ /* 0x000f220000004200 */
        /* <DEDUP_REMOVED lines=8> */
[C---:B--2---:R-:W-:Y:S04]  /*12030*/  HMMA.16816.F32.BF16 R112, R28.reuse, R148, R112 ;  /* 0x000000941c70723c */ /* 0x044fe80000041870 */
[C---:B------:R-:W-:Y:S02]  /*12040*/  FMUL.FTZ R134, R0.reuse, R134 ;  /* 0x0000008600867220 */ /* 0x040fe40000410000 */
[----:B------:R-:W-:Y:S02]  /*12050*/  FMUL.FTZ R135, R0, R135 ;  /* 0x0000008700877220 */ /* 0x000fe40000410000 */
[C---:B------:R-:W-:Y:S01]  /*12060*/  HMMA.16816.F32.BF16 R116, R28.reuse, R150, R116 ;  /* 0x000000961c74723c */ /* 0x040fe20000041874 */
[----:B------:R-:W2:Y:S03]  /*12070*/  LDSM.16.MT88.4 R148, [R205+0x4880] ;  /* 0x00488000cd94783b */ /* 0x000ea60000004200 */
[----:B-1----:R-:W-:Y:S02]  /*12080*/  FFMA.FTZ R137, R181, c[0x0][0x2d0], -R139 ;  /* 0x0000b400b5897a23 */ /* 0x002fe4000001088b */
[----:B------:R-:W-:Y:S02]  /*12090*/  FFMA.FTZ R2, R2, R231, R217 ;  /* 0x000000e702027223 */ /* 0x000fe400000100d9 */
[----:B------:R1:W-:Y:S01]  /*120a0*/  MUFU.EX2 R181, R137 ;  /* 0x0000008900b57308 */ /* 0x0003e20000000800 */
[----:B------:R-:W-:Y:S03]  /*120b0*/  FFMA.FTZ R0, R0, R230, R200 ;  /* 0x000000e600007223 */ /* 0x000fe600000100c8 */
[----:B------:R-:W-:Y:S01]  /*120c0*/  FADD.FTZ R2, R203, R2 ;  /* 0x00000002cb027221 */ /* 0x000fe20000010000 */
[C---:B----4-:R-:W-:Y:S03]  /*120d0*/  HMMA.16816.F32.BF16 R120, R28.reuse, R140, R120 ;  /* 0x0000008c1c78723c */ /* 0x050fe60000041878 */
[----:B------:R-:W-:Y:S02]  /*120e0*/  FADD.FTZ R0, R199, R0 ;  /* 0x00000000c7007221 */ /* 0x000fe40000010000 */
[----:B------:R-:W-:Y:S02]  /*120f0*/  FADD.FTZ R2, R202, R2 ;  /* 0x00000002ca027221 */ /* 0x000fe40000010000 */
[----:B------:R-:W-:Y:S01]  /*12100*/  FADD.FTZ R0, R198, R0 ;  /* 0x00000000c6007221 */ /* 0x000fe20000010000 */
[C---:B------:R-:W-:Y:S01]  /*12110*/  HMMA.16816.F32.BF16 R124, R28.reuse, R142, R124 ;  /* 0x0000008e1c7c723c */ /* 0x040fe2000004187c */
[----:B------:R-:W4:Y:S03]  /*12120*/  LDSM.16.MT88.4 R140, [R206+0x4880] ;  /* 0x00488000ce8c783b */ /* 0x000f260000004200 */
[----:B------:R-:W-:Y:S02]  /*12130*/  FADD.FTZ R2, R201, R2 ;  /* 0x00000002c9027221 */ /* 0x000fe40000010000 */
[----:B------:R-:W-:Y:S02]  /*12140*/  FADD.FTZ R0, R197, R0 ;  /* 0x00000000c5007221 */ /* 0x000fe40000010000 */
[C---:B---3--:R-:W-:Y:S04]  /*12150*/  HMMA.16816.F32.BF16 R128, R28.reuse, R144, R128 ;  /* 0x000000901c80723c */ /* 0x048fe80000041880 */
[--C-:B-1----:R-:W-:Y:S02]  /*12160*/  FFMA.FTZ R137, R183, c[0x0][0x2d0], -R139.reuse ;  /* 0x0000b400b7897a23 */ /* 0x102fe4000001088b */
[----:B------:R-:W-:Y:S02]  /*12170*/  FADD.FTZ R2, R196, R2 ;  /* 0x00000002c4027221 */ /* 0x000fe40000010000 */
[----:B------:R-:W-:Y:S01]  /*12180*/  HMMA.16816.F32.BF16 R132, R28, R146, R132 ;  /* 0x000000921c84723c */ /* 0x000fe20000041884 */
[----:B------:R-:W1:Y:S01]  /*12190*/  LDSM.16.MT88.4 R144, [R206+0x6080] ;  /* 0x00608000ce90783b */ /* 0x000e620000004200 */
[----:B------:R3:W1:Y:S02]  /*121a0*/  MUFU.EX2 R180, R137 ;  /* 0x0000008900b47308 */ /* 0x0006640000000800 */
[----:B------:R-:W-:Y:S02]  /*121b0*/  FADD.FTZ R0, R192, R0 ;  /* 0x00000000c0007221 */ /* 0x000fe40000010000 */
[C---:B------:R-:W-:Y:S01]  /*121c0*/  FADD.FTZ R2, R195.reuse, R2 ;  /* 0x00000002c3027221 */ /* 0x040fe20000010000 */
[----:B------:R-:W-:Y:S01]  /*121d0*/  F2FP.BF16.PACK_AB R28, R195, R196 ;  /* 0x000000c4c31c723e */ /* 0x000fe200000010ff */
[----:B------:R-:W-:Y:S01]  /*121e0*/  FADD.FTZ R0, R191, R0 ;  /* 0x00000000bf007221 */ /* 0x000fe20000010000 */
[----:B------:R-:W-:Y:S03]  /*121f0*/  F2FP.BF16.PACK_AB R30, R193, R194 ;  /* 0x000000c2c11e723e */ /* 0x000fe600000010ff */
[----:B------:R-:W-:Y:S01]  /*12200*/  F2FP.BF16.PACK_AB R29, R191, R192 ;  /* 0x000000c0bf1d723e */ /* 0x000fe200000010ff */
[----:B------:R-:W-:Y:S01]  /*12210*/  FADD.FTZ R2, R194, R2 ;  /* 0x00000002c2027221 */ /* 0x000fe20000010000 */
[----:B------:R-:W-:Y:S01]  /*12220*/  F2FP.BF16.PACK_AB R31, R189, R190 ;  /* 0x000000bebd1f723e */ /* 0x000fe200000010ff */
[----:B------:R-:W-:Y:S02]  /*12230*/  FADD.FTZ R0, R190, R0 ;  /* 0x00000000be007221 */ /* 0x000fe40000010000 */
[----:B------:R-:W-:Y:S04]  /*12240*/  FADD.FTZ R2, R193, R2 ;  /* 0x00000002c1027221 */ /* 0x000fe80000010000 */
[C---:B--2---:R-:W-:Y:S03]  /*12250*/  HMMA.16816.F32.BF16 R4, R28.reuse, R148, R4 ;  /* 0x000000941c04723c */ /* 0x044fe60000041804 */
[--C-:B---3--:R-:W-:Y:S05]  /*12260*/  FFMA.FTZ R137, R182, c[0x0][0x2d0], -R139.reuse ;  /* 0x0000b400b6897a23 */ /* 0x108fea000001088b */
[C---:B------:R-:W-:Y:S01]  /*12270*/  HMMA.16816.F32.BF16 R8, R28.reuse, R150, R8 ;  /* 0x000000961c08723c */ /* 0x040fe20000041808 */
[----:B------:R-:W2:Y:S01]  /*12280*/  LDSM.16.MT88.4 R148, [R206+0x7880] ;  /* 0x00788000ce94783b */ /* 0x000ea20000004200 */
[----:B------:R3:W-:Y:S06]  /*12290*/  MUFU.EX2 R138, R137 ;  /* 0x00000089008a7308 */ /* 0x0007ec0000000800 */
[C---:B----4-:R-:W-:Y:S08]  /*122a0*/  HMMA.16816.F32.BF16 R12, R28.reuse, R140, R12 ;  /* 0x0000008c1c0c723c */ /* 0x050ff0000004180c */
[C---:B------:R-:W-:Y:S01]  /*122b0*/  HMMA.16816.F32.BF16 R16, R28.reuse, R142, R16 ;  /* 0x0000008e1c10723c */ /* 0x040fe20000041810 */
[----:B------:R-:W4:Y:S07]  /*122c0*/  LDSM.16.MT88.4 R140, [R208+0x7880] ;  /* 0x00788000d08c783b */ /* 0x000f2e0000004200 */
[C---:B------:R-:W-:Y:S04]  /*122d0*/  HMMA.16816.F32.BF16 R20, R28.reuse, R152, R20 ;  /* 0x000000981c14723c */ /* 0x040fe80000041814 */
[----:B---3--:R-:W-:Y:S04]  /*122e0*/  FFMA.FTZ R137, R184, c[0x0][0x2d0], -R139 ;  /* 0x0000b400b8897a23 */ /* 0x008fe8000001088b */
[C---:B------:R-:W-:Y:S01]  /*122f0*/  HMMA.16816.F32.BF16 R24, R28.reuse, R154, R24 ;  /* 0x0000009a1c18723c */ /* 0x040fe20000041818 */
[----:B------:R-:W-:Y:S01]  /*12300*/  LDSM.16.MT88.4 R152, [R205+0x9080] ;  /* 0x00908000cd98783b */ /* 0x000fe20000004200 */
[----:B------:R-:W3:Y:S06]  /*12310*/  MUFU.EX2 R137, R137 ;  /* 0x0000008900897308 */ /* 0x000eec0000000800 */
[C---:B------:R-:W-:Y:S08]  /*12320*/  HMMA.16816.F32.BF16 R32, R28.reuse, R156, R32 ;  /* 0x0000009c1c20723c */ /* 0x040ff00000041820 */
[C---:B------:R-:W-:Y:S01]  /*12330*/  HMMA.16816.F32.BF16 R36, R28.reuse, R158, R36 ;  /* 0x0000009e1c24723c */ /* 0x040fe20000041824 */
[----:B------:R-:W-:Y:S07]  /*12340*/  LDSM.16.MT88.4 R156, [R206+0x5080] ;  /* 0x00508000ce9c783b */ /* 0x000fee0000004200 */
        /* <DEDUP_REMOVED lines=24> */
[C---:B------:R-:W-:Y:S08]  /*124d0*/  HMMA.16816.F32.BF16 R104, R28.reuse, R152, R104 ;  /* 0x000000981c68723c */ /* 0x040ff00000041868 */
[C---:B------:R-:W-:Y:S01]  /*124e0*/  HMMA.16816.F32.BF16 R108, R28.reuse, R154, R108 ;  /* 0x0000009a1c6c723c */ /* 0x040fe2000004186c */
[----:B------:R-:W3:Y:S07]  /*124f0*/  LDSM.16.MT88.4 R152, [R205+0x5080] ;  /* 0x00508000cd98783b */ /* 0x000eee0000004200 */
[C---:B--2---:R-:W-:Y:S08]  /*12500*/  HMMA.16816.F32.BF16 R112, R28.reuse, R148, R112 ;  /* 0x000000941c70723c */ /* 0x044ff00000041870 */
[C---:B------:R-:W-:Y:S08]  /*12510*/  HMMA.16816.F32.BF16 R116, R28.reuse, R150, R116 ;  /* 0x000000961c74723c */ /* 0x040ff00000041874 */
[C---:B----4-:R-:W-:Y:S08]  /*12520*/  HMMA.16816.F32.BF16 R120, R28.reuse, R140, R120 ;  /* 0x0000008c1c78723c */ /* 0x050ff00000041878 */
[C---:B------:R-:W-:Y:S08]  /*12530*/  HMMA.16816.F32.BF16 R124, R28.reuse, R142, R124 ;  /* 0x0000008e1c7c723c */ /* 0x040ff0000004187c */
[C---:B-1----:R-:W-:Y:S08]  /*12540*/  HMMA.16816.F32.BF16 R128, R28.reuse, R144, R128 ;  /* 0x000000901c80723c */ /* 0x042ff00000041880 */
[----:B------:R-:W-:Y:S07]  /*12550*/  HMMA.16816.F32.BF16 R132, R28, R146, R132 ;  /* 0x000000921c84723c */ /* 0x000fee0000041884 */
[----:B------:R-:W-:Y:S02]  /*12560*/  F2FP.BF16.PACK_AB R28, R187, R188 ;  /* 0x000000bcbb1c723e */ /* 0x000fe400000010ff */
[----:B-----5:R-:W-:Y:S03]  /*12570*/  F2FP.BF16.PACK_AB R30, R185, R186 ;  /* 0x000000bab91e723e */ /* 0x020fe600000010ff */
[----:B------:R-:W-:Y:S02]  /*12580*/  F2FP.BF16.PACK_AB R29, R180, R181 ;  /* 0x000000b5b41d723e */ /* 0x000fe400000010ff */
[----:B---3--:R-:W-:Y:S07]  /*12590*/  F2FP.BF16.PACK_AB R31, R137, R138 ;  /* 0x0000008a891f723e */ /* 0x008fee00000010ff */
        /* <DEDUP_REMOVED lines=22> */
[C---:B------:R-:W-:Y:S08]  /*12700*/  HMMA.16816.F32.BF16 R60, R28.reuse, R10, R60 ;  /* 0x0000000a1c3c723c */ /* 0x040ff0000004183c */
        /* <DEDUP_REMOVED lines=16> */
[C---:B-1----:R-:W-:Y:S07]  /*12810*/  HMMA.16816.F32.BF16 R128, R28.reuse, R4, R128 ;  /* 0x000000041c80723c */ /* 0x042fee0000041880 */
[----:B------:R-:W-:Y:S01]  /*12820*/  FADD.FTZ R4, R189, R0 ;  /* 0x00000000bd047221 */ /* 0x000fe20000010000 */
[----:B------:R-:W-:Y:S04]  /*12830*/  HMMA.16816.F32.BF16 R132, R28, R6, R132 ;  /* 0x000000061c84723c */ /* 0x000fe80000041884 */
[----:B------:R-:W-:Y:S02]  /*12840*/  FADD.FTZ R0, R188, R2 ;  /* 0x00000002bc007221 */ /* 0x000fe40000010000 */
[----:B------:R-:W-:Y:S01]  /*12850*/  FADD.FTZ R4, R181, R4 ;  /* 0x00000004b5047221 */ /* 0x000fe20000010000 */
[----:B------:R-:W-:Y:S01]  /*12860*/  MOV R28, R3 ;  /* 0x00000003001c7202 */ /* 0x000fe20000000f00 */
[----:B------:R-:W-:Y:S04]  /*12870*/  FADD.FTZ R2, R187, R0 ;  /* 0x00000000bb027221 */ /* 0x000fe80000010000 */
[----:B------:R-:W-:Y:S02]  /*12880*/  FADD.FTZ R0, R180, R4 ;  /* 0x00000004b4007221 */ /* 0x000fe40000010000 */
[----:B------:R-:W-:Y:S02]  /*12890*/  FADD.FTZ R4, R186, R2 ;  /* 0x00000002ba047221 */ /* 0x000fe40000010000 */
[----:B------:R-:W-:Y:S01]  /*128a0*/  FADD.FTZ R2, R138, R0 ;  /* 0x000000008a027221 */ /* 0x000fe20000010000 */
[----:B------:R-:W-:Y:S01]  /*128b0*/  IADD3 R0, R224, -0x1, RZ ;  /* 0xffffffffe0007810 */ /* 0x000fe20007ffe0ff */
[----:B------:R-:W-:Y:S02]  /*128c0*/  FADD.FTZ R231, R185, R4 ;  /* 0x00000004b9e77221 */ /* 0x000fe40000010000 */
[----:B------:R-:W-:Y:S01]  /*128d0*/  FADD.FTZ R230, R137, R2 ;  /* 0x0000000289e67221 */ /* 0x000fe20000010000 */
[----:B------:R-:W-:Y:S01]  /*128e0*/  MOV R224, R0 ;  /* 0x0000000000e07202 */ /* 0x000fe20000000f00 */
[----:B------:R-:W-:-:S05]  /*128f0*/  @P0 BRA `(.L_x_1708) ;  /* 0xffffd0a000000947 */ /* 0x000fca000383ffff */
.L_x_1696:
[----:B------:R-:W-:Y:S05]  /*12900*/  BRA.DIV ~URZ, `(.L_x_1709) ;  /* 0x00004c827f007947 */ /* 0x000fea000b800000 */
[----:B------:R1:W2:Y:S02]  /*12910*/  SHFL.BFLY PT, R5, R231, 0x2, 0x1f ;  /* 0x0c401f00e7057f89 */ /* 0x0002a400000e0000 */
.L_x_1762:
[----:B--2---:R-:W-:Y:S01]  /*12920*/  FADD.FTZ R5, R5, R231 ;  /* 0x000000e705057221 */ /* 0x004fe20000010000 */
[----:B------:R-:W-:Y:S05]  /*12930*/  BRA.DIV ~URZ, `(.L_x_1710) ;  /* 0x00004cb27f007947 */ /* 0x000fea000b800000 */
[----:B------:R-:W2:Y:S04]  /*12940*/  SHFL.BFLY PT, R4, R230, 0x2, 0x1f ;  /* 0x0c401f00e6047f89 */ /* 0x000ea800000e0000 */
[----:B------:R-:W3:Y:S01]  /*12950*/  SHFL.BFLY PT, R2, R5, 0x1, 0x1f ;  /* 0x0c201f0005027f89 */ /* 0x000ee200000e0000 */
[----:B--2---:R-:W-:-:S02]  /*12960*/  FADD.FTZ R4, R4, R230 ;  /* 0x000000e604047221 */ /* 0x004fc40000010000 */
[----:B---3--:R-:W-:-:S03]  /*12970*/  FADD.FTZ R5, R5, R2 ;  /* 0x0000000205057221 */ /* 0x008fc60000010000 */
[----:B------:R2:W3:Y:S04]  /*12980*/  SHFL.BFLY PT, R0, R4, 0x1, 0x1f ;  /* 0x0c201f0004007f89 */ /* 0x0004e800000e0000 */
.L_x_1763:
        /* <DEDUP_REMOVED lines=148> */
.L_x_1655:
[----:B------:R-:W-:Y:S05]  /*132d0*/  @P1 BRA `(.L_x_1711) ;  /* 0x00001ab000001947 */ /* 0x000fea0003800000 */
[----:B------:R-:W2:Y:S01]  /*132e0*/  LDL R69, [R1+0x70] ;  /* 0x0000700001457983 */ /* 0x000ea20000100800 */
[----:B------:R-:W-:Y:S01]  /*132f0*/  F2FP.BF16.PACK_AB R50, R51, R50 ;  /* 0x000000323332723e */ /* 0x000fe200000010ff */
[----:B------:R-:W-:Y:S01]  /*13300*/  WARPSYNC 0xffffffff ;  /* 0xffffffff00007948 */ /* 0x000fe20003800000 */
[----:B------:R-:W-:Y:S01]  /*13310*/  F2FP.BF16.PACK_AB R46, R47, R46 ;  /* 0x0000002e2f2e723e */ /* 0x000fe200000010ff */
[----:B------:R-:W4:Y:S01]  /*13320*/  S2R R65, SR_TID.X ;  /* 0x0000000000417919 */ /* 0x000f220000002100 */
        /* <DEDUP_REMOVED lines=12> */
[----:B----4-:R-:W-:-:S02]  /*133f0*/  SHF.R.S32.HI R51, RZ, 0x1f, R65 ;  /* 0x0000001fff337819 */ /* 0x010fc40000011441 */
        /* <DEDUP_REMOVED lines=15> */
[----:B---3--:R-:W-:Y:S01]  /*134f0*/  LOP3.LUT R3, R4, 0x1, RZ, 0xc0, !PT ;  /* 0x0000000104037812 */ /* 0x008fe200078ec0ff */
        /* <DEDUP_REMOVED lines=150> */
.L_x_1712:
[----:B-1----:R-:W-:Y:S01]  /*13e60*/  LOP3.LUT R0, R47, 0xffffffe0, RZ, 0xc0, !PT ;  /* 0xffffffe02f007812 */ /* 0x002fe200078ec0ff */
[----:B------:R-:W1:Y:S01]  /*13e70*/  S2R R9, SR_CTAID.Y ;  /* 0x0000000000097919 */ /* 0x000e620000002600 */
[----:B------:R-:W-:Y:S01]  /*13e80*/  SHF.R.S32.HI R4, RZ, 0x1f, R43 ;  /* 0x0000001fff047819 */ /* 0x000fe2000001142b */
[----:B------:R-:W-:Y:S01]  /*13e90*/  IMAD.MOV.U32 R8, RZ, RZ, c[0x0][0x4e8] ;  /* 0x00013a00ff087624 */ /* 0x000fe200078e00ff */
[----:B------:R-:W-:Y:S01]  /*13ea0*/  LEA.HI R5, R21, R21, RZ, 0x1 ;  /* 0x0000001515057211 */ /* 0x000fe200078f08ff */
[----:B------:R-:W-:Y:S01]  /*13eb0*/  IMAD.IADD R0, R65, 0x1, -R0 ;  /* 0x0000000141007824 */ /* 0x000fe200078e0a00 */
[----:B------:R-:W2:Y:S01]  /*13ec0*/  S2R R10, SR_CTAID.Y ;  /* 0x00000000000a7919 */ /* 0x000ea20000002600 */
[----:B------:R-:W-:Y:S01]  /*13ed0*/  LEA.HI R4, R4, R43, RZ, 0x3 ;  /* 0x0000002b04047211 */ /* 0x000fe200078f18ff */
[----:B-----5:R-:W-:Y:S01]  /*13ee0*/  IMAD R29, R29, c[0x0][0x4e8], RZ ;  /* 0x00013a001d1d7a24 */ /* 0x020fe200078e02ff */
[----:B------:R-:W-:Y:S01]  /*13ef0*/  LOP3.LUT R6, R5, 0x1ffffffe, RZ, 0xc0, !PT ;  /* 0x1ffffffe05067812 */ /* 0x000fe200078ec0ff */
[----:B------:R-:W3:Y:S01]  /*13f00*/  S2R R20, SR_CTAID.X ;  /* 0x0000000000147919 */ /* 0x000ee20000002500 */
[----:B------:R-:W-:Y:S01]  /*13f10*/  SHF.R.S32.HI R7, RZ, 0x1f, R0 ;  /* 0x0000001fff077819 */ /* 0x000fe20000011400 */
[----:B------:R-:W-:Y:S01]  /*13f20*/  BSSY B0, `(.L_x_1713) ;  /* 0x0000089000007945 */ /* 0x000fe20003800000 */
[----:B------:R-:W-:-:S02]  /*13f30*/  LOP3.LUT R4, R4, 0xffffff8, RZ, 0xc0, !PT ;  /* 0x0ffffff804047812 */ /* 0x000fc400078ec0ff */
[----:B------:R-:W-:Y:S02]  /*13f40*/  LEA.HI R7, R7, R0, RZ, 0x2 ;  /* 0x0000000007077211 */ /* 0x000fe400078f10ff */
[----:B------:R-:W-:Y:S01]  /*13f50*/  IADD3 R6, R21, -R6, RZ ;  /* 0x8000000615067210 */ /* 0x000fe20007ffe0ff */
[----:B------:R-:W-:Y:S01]  /*13f60*/  IMAD.IADD R4, R43, 0x1, -R4 ;  /* 0x000000012b047824 */ /* 0x000fe200078e0a04 */
[----:B------:R-:W-:Y:S02]  /*13f70*/  SHF.R.S32.HI R5, RZ, 0x2, R7 ;  /* 0x00000002ff057819 */ /* 0x000fe40000011407 */
[----:B------:R-:W-:Y:S02]  /*13f80*/  ISETP.NE.AND P1, PT, R8, 0x1, PT ;  /* 0x000000010800780c */ /* 0x000fe40003f25270 */
[----:B------:R-:W-:Y:S01]  /*13f90*/  LOP3.LUT P2, RZ, R0, 0x3, RZ, 0xc0, !PT ;  /* 0x0000000300ff7812 */ /* 0x000fe2000784c0ff */
[----:B------:R-:W-:Y:S01]  /*13fa0*/  IMAD R17, R4, 0x10, R5 ;  /* 0x0000001004117824 */ /* 0x000fe200078e0205 */
[----:B-1----:R-:W-:Y:S01]  /*13fb0*/  SHF.R.S32.HI R9, RZ, 0x1f, R9 ;  /* 0x0000001fff097819 */ /* 0x002fe20000011409 */
[----:B------:R-:W-:Y:S01]  /*13fc0*/  IMAD R0, R3, c[0x0][0x3a0], RZ ;  /* 0x0000e80003007a24 */ /* 0x000fe200078e02ff */
[----:B------:R-:W-:Y:S01]  /*13fd0*/  LEA.HI R16, R51, R65, RZ, 0x3 ;  /* 0x0000004133107211 */ /* 0x000fe200078f18ff */
[----:B------:R-:W-:Y:S01]  /*13fe0*/  IMAD R6, R6, 0x8, R17 ;  /* 0x0000000806067824 */ /* 0x000fe200078e0211 */
[----:B------:R-:W-:Y:S01]  /*13ff0*/  SEL R15, R69, RZ, !P0 ;  /* 0x000000ff450f7207 */ /* 0x000fe20004000000 */
[----:B--2---:R-:W-:Y:S01]  /*14000*/  IMAD.WIDE.U32 R4, R10, c[0x0][0x490], R2 ;  /* 0x000124000a047a25 */ /* 0x004fe200078e0002 */
[----:B------:R-:W-:-:S02]  /*14010*/  LOP3.LUT R12, R16, 0xfffffff8, RZ, 0xc0, !PT ;  /* 0xfffffff8100c7812 */ /* 0x000fc400078ec0ff */
[----:B------:R-:W-:Y:S01]  /*14020*/  SHF.R.S32.HI R16, RZ, 0x3, R16 ;  /* 0x00000003ff107819 */ /* 0x000fe20000011410 */
[----:B------:R-:W-:Y:S01]  /*14030*/  IMAD R8, R2, c[0x0][0x3a4], R0 ;  /* 0x0000e90002087a24 */ /* 0x000fe200078e0200 */
[----:B---3--:R-:W-:Y:S01]  /*14040*/  LEA R0, R20, R6, 0x7 ;  /* 0x0000000614007211 */ /* 0x008fe200078e38ff */
[----:B------:R-:W-:Y:S01]  /*14050*/  IMAD.WIDE.U32 R2, R2, c[0x0][0x3a0], RZ ;  /* 0x0000e80002027a25 */ /* 0x000fe200078e00ff */
[----:B------:R-:W-:Y:S02]  /*14060*/  LEA.HI R19, R51, R65, RZ, 0x6 ;  /* 0x0000004133137211 */ /* 0x000fe400078f30ff */
[----:B------:R-:W-:Y:S01]  /*14070*/  LEA R28, R20, R16, 0x7 ;  /* 0x00000010141c7211 */ /* 0x000fe200078e38ff */
[----:B------:R-:W-:Y:S01]  /*14080*/  IMAD R7, R9, c[0x0][0x490], RZ ;  /* 0x0001240009077a24 */ /* 0x000fe200078e02ff */
[----:B------:R-:W-:Y:S01]  /*14090*/  IADD3 R3, R3, R8, RZ ;  /* 0x0000000803037210 */ /* 0x000fe20007ffe0ff */
[----:B------:R-:W-:-:S04]  /*140a0*/  @P1 IMAD.HI.U32 R8, R0, c[0x0][0x4ec], RZ ;  /* 0x00013b0000081a27 */ /* 0x000fc800078e00ff */
[----:B------:R-:W-:Y:S02]  /*140b0*/  IMAD R7, R10, c[0x0][0x494], R7 ;  /* 0x000125000a077a24 */ /* 0x000fe400078e0207 */
[----:B------:R-:W-:Y:S01]  /*140c0*/  IMAD.MOV.U32 R6, RZ, RZ, R0 ;  /* 0x000000ffff067224 */ /* 0x000fe200078e0000 */
[----:B------:R-:W-:Y:S01]  /*140d0*/  @P1 SHF.R.U32.HI R6, RZ, c[0x0][0x4f0], R8 ;  /* 0x00013c00ff061a19 */ /* 0x000fe20000011608 */
[----:B------:R-:W-:Y:S01]  /*140e0*/  IMAD.IADD R5, R5, 0x1, R7 ;  /* 0x0000000105057824 */ /* 0x000fe200078e0207 */
[----:B------:R-:W-:Y:S01]  /*140f0*/  SHF.R.S32.HI R7, RZ, 0x1f, R69 ;  /* 0x0000001fff077819 */ /* 0x000fe20000011445 */
[----:B------:R-:W-:Y:S02]  /*14100*/  IMAD R9, R9, c[0x0][0x3e8], RZ ;  /* 0x0000fa0009097a24 */ /* 0x000fe400078e02ff */
[----:B------:R-:W-:Y:S01]  /*14110*/  IMAD.IADD R12, R65, 0x1, -R12 ;  /* 0x00000001410c7824 */ /* 0x000fe200078e0a0c */
[----:B------:R-:W-:Y:S01]  /*14120*/  SEL R13, R7, RZ, !P0 ;  /* 0x000000ff070d7207 */ /* 0x000fe20004000000 */
[----:B------:R-:W-:-:S02]  /*14130*/  IMAD.MOV R7, RZ, RZ, -R6 ;  /* 0x000000ffff077224 */ /* 0x000fc400078e0a06 */
        /* <DEDUP_REMOVED lines=42> */
[----:B------:R-:W-:Y:S02]  /*143e0*/  IMAD R12, R7, c[0x0][0x3e4], R6 ;  /* 0x0000f900070c7a24 */ /* 0x000fe400078e0206 */
        /* <DEDUP_REMOVED lines=60> */
.L_x_1714:
[----:B--234-:R-:W-:Y:S05]  /*147b0*/  BSYNC B0 ;  /* 0x0000000000007941 */ /* 0x01cfea0003800000 */
.L_x_1713:
        /* <DEDUP_REMOVED lines=30> */
.L_x_1716:
[----:B------:R-:W-:Y:S05]  /*149a0*/  BSYNC B0 ;  /* 0x0000000000007941 */ /* 0x000fea0003800000 */
.L_x_1715:
        /* <DEDUP_REMOVED lines=30> */
.L_x_1718:
[----:B------:R-:W-:Y:S05]  /*14b90*/  BSYNC B0 ;  /* 0x0000000000007941 */ /* 0x000fea0003800000 */
.L_x_1717:
        /* <DEDUP_REMOVED lines=31> */
.L_x_1711:
[----:B------:R-:W2:Y:S01]  /*14d90*/  LDL R8, [R1+0x70] ;  /* 0x0000700001087983 */ /* 0x000ea20000100800 */
[----:B------:R-:W-:Y:S01]  /*14da0*/  ISETP.NE.U32.AND P1, PT, RZ, c[0x0][0x508], PT ;  /* 0x00014200ff007a0c */ /* 0x000fe20003f25070 */
[----:B------:R-:W-:Y:S01]  /*14db0*/  IMAD.MOV.U32 R4, RZ, RZ, 0x4 ;  /* 0x00000004ff047424 */ /* 0x000fe200078e00ff */
[----:B------:R-:W-:Y:S02]  /*14dc0*/  ISETP.NE.U32.AND P0, PT, RZ, c[0x0][0x500], PT ;  /* 0x00014000ff007a0c */ /* 0x000fe40003f05070 */
[----:B------:R-:W-:Y:S02]  /*14dd0*/  ISETP.NE.AND.EX P1, PT, RZ, c[0x0][0x50c], PT, P1 ;  /* 0x00014300ff007a0c */ /* 0x000fe40003f25310 */
[----:B------:R-:W-:Y:S01]  /*14de0*/  ISETP.NE.AND.EX P0, PT, RZ, c[0x0][0x504], PT, P0 ;  /* 0x00014100ff007a0c */ /* 0x000fe20003f05300 */
[----:B------:R-:W-:Y:S02]  /*14df0*/  IMAD.MOV.U32 R16, RZ, RZ, c[0x0][0x388] ;  /* 0x0000e200ff107624 */ /* 0x000fe400078e00ff */
[----:B--23--:R-:W-:-:S08]  /*14e00*/  IMAD.WIDE R2, R8, R4, c[0x0][0x500] ;  /* 0x0001400008027625 */ /* 0x00cfd000078e0204 */
        /* <DEDUP_REMOVED lines=11> */
.L_x_1719:
[----:B---3--:R-:W2:Y:S01]  /*14ec0*/  S2R R10, SR_TID.X ;  /* 0x00000000000a7919 */ /* 0x008ea20000002100 */
[----:B------:R-:W-:Y:S01]  /*14ed0*/  SHF.R.S32.HI R0, RZ, 0x1f, R8 ;  /* 0x0000001fff007819 */ /* 0x000fe20000011408 */
[----:B------:R-:W-:Y:S01]  /*14ee0*/  BSSY B0, `(.L_x_1720) ;  /* 0x0000029000007945 */ /* 0x000fe20003800000 */
[----:B------:R-:W-:Y:S01]  /*14ef0*/  SEL R9, R8, RZ, !P0 ;  /* 0x000000ff08097207 */ /* 0x000fe20004000000 */
[----:B------:R-:W3:Y:S01]  /*14f00*/  S2R R2, SR_CTAID.Y ;  /* 0x0000000000027919 */ /* 0x000ee20000002600 */
[----:B------:R-:W-:-:S03]  /*14f10*/  SEL R11, R0, RZ, !P0 ;  /* 0x000000ff000b7207 */ /* 0x000fc60004000000 */
[----:B------:R-:W4:Y:S04]  /*14f20*/  S2R R12, SR_CTAID.X ;  /* 0x00000000000c7919 */ /* 0x000f280000002500 */
[----:B------:R-:W1:Y:S01]  /*14f30*/  S2R R13, SR_CTAID.Y ;  /* 0x00000000000d7919 */ /* 0x000e620000002600 */
[----:B--2---:R-:W-:Y:S02]  /*14f40*/  ISETP.GE.AND P1, PT, R10, 0x80, PT ;  /* 0x000000800a00780c */ /* 0x004fe40003f26270 */
[----:B---3--:R-:W-:-:S11]  /*14f50*/  SHF.R.S32.HI R14, RZ, 0x1f, R2 ;  /* 0x0000001fff0e7819 */ /* 0x008fd60000011402 */
[----:B------:R-:W-:Y:S05]  /*14f60*/  @P1 BRA `(.L_x_1721) ;  /* 0x0000020000001947 */ /* 0x000fea0003800000 */
[----:B-1--45:R-:W-:Y:S01]  /*14f70*/  IMAD R0, R16, c[0x0][0x4e8], RZ ;  /* 0x00013a0010007a24 */ /* 0x032fe200078e02ff */
[----:B------:R-:W-:-:S04]  /*14f80*/  LEA R8, R12, R10, 0x7 ;  /* 0x0000000a0c087211 */ /* 0x000fc800078e38ff */
        /* <DEDUP_REMOVED lines=30> */
.L_x_1721:
[----:B-1--4-:R-:W-:Y:S05]  /*15170*/  BSYNC B0 ;  /* 0x0000000000007941 */ /* 0x012fea0003800000 */
.L_x_1720:
[----:B------:R-:W-:Y:S01]  /*15180*/  SHF.R.S32.HI R4, RZ, 0x1f, R10 ;  /* 0x0000001fff047819 */ /* 0x000fe2000001140a */
[----:B------:R-:W-:Y:S01]  /*15190*/  IMAD R0, R7, c[0x0][0x3a0], RZ ;  /* 0x0000e80007007a24 */ /* 0x000fe200078e02ff */
[----:B------:R-:W-:Y:S01]  /*151a0*/  MOV R5, c[0x0][0x4e8] ;  /* 0x00013a0000057a02 */ /* 0x000fe20000000f00 */
[----:B------:R-:W-:Y:S01]  /*151b0*/  IMAD.WIDE.U32 R2, R6, c[0x0][0x3a0], RZ ;  /* 0x0000e80006027a25 */ /* 0x000fe200078e00ff */
[----:B------:R-:W-:Y:S02]  /*151c0*/  LEA.HI R4, R4, R10, RZ, 0x3 ;  /* 0x0000000a04047211 */ /* 0x000fe400078f18ff */
[----:B------:R-:W-:Y:S01]  /*151d0*/  ISETP.NE.AND P0, PT, R5, 0x1, PT ;  /* 0x000000010500780c */ /* 0x000fe20003f05270 */
[----:B------:R-:W-:Y:S01]  /*151e0*/  IMAD R6, R6, c[0x0][0x3a4], R0 ;  /* 0x0000e90006067a24 */ /* 0x000fe200078e0200 */
[----:B------:R-:W-:-:S04]  /*151f0*/  LOP3.LUT R0, R4, 0xfffffff8, RZ, 0xc0, !PT ;  /* 0xfffffff804007812 */ /* 0x000fc800078ec0ff */
[----:B------:R-:W-:Y:S01]  /*15200*/  IADD3 R3, R3, R6, RZ ;  /* 0x0000000603037210 */ /* 0x000fe20007ffe0ff */
[----:B------:R-:W-:Y:S01]  /*15210*/  IMAD.IADD R8, R10, 0x1, -R0 ;  /* 0x000000010a087824 */ /* 0x000fe200078e0a00 */
[----:B------:R-:W-:Y:S01]  /*15220*/  SHF.R.S32.HI R10, RZ, 0x3, R4 ;  /* 0x00000003ff0a7819 */ /* 0x000fe20000011404 */
[----:B------:R-:W-:Y:S02]  /*15230*/  IMAD R0, R14, c[0x0][0x3e8], RZ ;  /* 0x0000fa000e007a24 */ /* 0x000fe400078e02ff */
[C---:B------:R-:W-:Y:S01]  /*15240*/  IMAD.WIDE.U32 R2, R13.reuse, c[0x0][0x3e8], R2 ;  /* 0x0000fa000d027a25 */ /* 0x040fe200078e0002 */
[-C--:B------:R-:W-:Y:S02]  /*15250*/  LEA R4, R8, R10.reuse, 0x5 ;  /* 0x0000000a08047211 */ /* 0x080fe400078e28ff */
[C---:B------:R-:W-:Y:S01]  /*15260*/  LEA R14, R12.reuse, R10, 0x7 ;  /* 0x0000000a0c0e7211 */ /* 0x040fe200078e38ff */
[----:B------:R-:W-:Y:S02]  /*15270*/  IMAD R0, R13, c[0x0][0x3ec], R0 ;  /* 0x0000fb000d007a24 */ /* 0x000fe400078e0200 */
[----:B------:R-:W-:-:S02]  /*15280*/  IMAD R4, R12, 0x80, R4 ;  /* 0x000000800c047824 */ /* 0x000fc400078e0204 */
[----:B------:R-:W-:Y:S01]  /*15290*/  IMAD R6, R11, c[0x0][0x3f0], RZ ;  /* 0x0000fc000b067a24 */ /* 0x000fe200078e02ff */
[----:B------:R-:W-:Y:S01]  /*152a0*/  IADD3 R3, R0, R3, RZ ;  /* 0x0000000300037210 */ /* 0x000fe20007ffe0ff */
[----:B------:R-:W-:Y:S01]  /*152b0*/  @P0 IMAD.HI.U32 R5, R4, c[0x0][0x4ec], RZ ;  /* 0x00013b0004050a27 */ /* 0x000fe200078e00ff */
[----:B------:R-:W-:-:S03]  /*152c0*/  MOV R0, R4 ;  /* 0x0000000400007202 */ /* 0x000fc60000000f00 */
[C---:B------:R-:W-:Y:S01]  /*152d0*/  IMAD R7, R9.reuse, c[0x0][0x3f4], R6 ;  /* 0x0000fd0009077a24 */ /* 0x040fe200078e0206 */
[----:B------:R-:W-:Y:S01]  /*152e0*/  @P0 SHF.R.U32.HI R0, RZ, c[0x0][0x4f0], R5 ;  /* 0x00013c00ff000a19 */ /* 0x000fe20000011605 */
[----:B------:R-:W-:-:S03]  /*152f0*/  IMAD.WIDE.U32 R2, R9, c[0x0][0x3f0], R2 ;  /* 0x0000fc0009027a25 */ /* 0x000fc600078e0002 */
        /* <DEDUP_REMOVED lines=20> */
[----:B------:R1:W2:Y:S02]  /*15440*/  SHFL.IDX PT, R4, R15, RZ, 0x181f ;  /* 0x00181fff0f047589 */ /* 0x0002a400000e0000 */
.L_x_1764:
[----:B------:R-:W-:Y:S05]  /*15450*/  BRA.DIV ~URZ, `(.L_x_1723) ;  /* 0x000022f27f007947 */ /* 0x000fea000b800000 */
[----:B------:R3:W4:Y:S02]  /*15460*/  SHFL.IDX PT, R2, R17, RZ, 0x181f ;  /* 0x00181fff11027589 */ /* 0x00072400000e0000 */
.L_x_1765:
[----:B-----5:R-:W-:Y:S01]  /*15470*/  IMAD R16, R16, c[0x0][0x4e8], RZ ;  /* 0x00013a0010107a24 */ /* 0x020fe200078e02ff */
[----:B------:R-:W-:Y:S01]  /*15480*/  BSSY B0, `(.L_x_1724) ;  /* 0x0000019000007945 */ /* 0x000fe20003800000 */
[----:B--2---:R-:W-:-:S03]  /*15490*/  MOV R3, R4 ;  /* 0x0000000400037202 */ /* 0x004fc60000000f00 */
        /* <DEDUP_REMOVED lines=10> */
[----:B----4-:R-:W-:Y:S01]  /*15540*/  @!P3 IMAD.WIDE R8, R0, 0x2, R2 ;  /* 0x000000020008b825 */ /* 0x010fe200078e0202 */
        /* <DEDUP_REMOVED lines=12> */
.L_x_1725:
[----:B------:R-:W-:Y:S05]  /*15610*/  BSYNC B0 ;  /* 0x0000000000007941 */ /* 0x000fea0003800000 */
.L_x_1724:
[----:B------:R-:W-:Y:S05]  /*15620*/  BRA.DIV ~URZ, `(.L_x_1726) ;  /* 0x000021a27f007947 */ /* 0x000fea000b800000 */
[----:B--2---:R2:W1:Y:S04]  /*15630*/  SHFL.IDX PT, R4, R15, 0x1, 0x181f ;  /* 0x00381f000f047f89 */ /* 0x00446800000e0000 */
[----:B----4-:R2:W4:Y:S02]  /*15640*/  SHFL.IDX PT, R2, R17, 0x1, 0x181f ;  /* 0x00381f0011027f89 */ /* 0x01052400000e0000 */
.L_x_1766:
[----:B------:R-:W-:Y:S01]  /*15650*/  IADD3 R3, R14, 0x20, RZ ;  /* 0x000000200e037810 */ /* 0x000fe20007ffe0ff */
[----:B------:R-:W-:Y:S03]  /*15660*/  BSSY B0, `(.L_x_1727) ;  /* 0x0000019000007945 */ /* 0x000fe60003800000 */
[----:B------:R-:W-:Y:S01]  /*15670*/  ISETP.GE.AND P0, PT, R3, R16, PT ;  /* 0x000000100300720c */ /* 0x000fe20003f06270 */
[----:B-1----:R-:W-:-:S12]  /*15680*/  IMAD.MOV.U32 R3, RZ, RZ, R4 ;  /* 0x000000ffff037224 */ /* 0x002fd800078e0004 */
        /* <DEDUP_REMOVED lines=22> */
.L_x_1728:
[----:B------:R-:W-:Y:S05]  /*157f0*/  BSYNC B0 ;  /* 0x0000000000007941 */ /* 0x000fea0003800000 */
.L_x_1727:
[----:B------:R-:W-:Y:S05]  /*15800*/  BRA.DIV ~URZ, `(.L_x_1729) ;  /* 0x000020b27f007947 */ /* 0x000fea000b800000 */
[----:B-1----:R1:W2:Y:S02]  /*15810*/  SHFL.IDX PT, R4, R15, 0x2, 0x181f ;  /* 0x00581f000f047f89 */ /* 0x0022a400000e0000 */
.L_x_1767:
[----:B------:R-:W-:Y:S05]  /*15820*/  BRA.DIV ~URZ, `(.L_x_1730) ;  /* 0x000021127f007947 */ /* 0x000fea000b800000 */
[----:B----4-:R4:W1:Y:S02]  /*15830*/  SHFL.IDX PT, R2, R17, 0x2, 0x181f ;  /* 0x00581f0011027f89 */ /* 0x01086400000e0000 */
.L_x_1768:
[----:B------:R-:W-:Y:S01]  /*15840*/  IADD3 R3, R14, 0x40, RZ ;  /* 0x000000400e037810 */ /* 0x000fe20007ffe0ff */
[----:B------:R-:W-:Y:S03]  /*15850*/  BSSY B0, `(.L_x_1731) ;  /* 0x0000019000007945 */ /* 0x000fe60003800000 */
[----:B------:R-:W-:Y:S01]  /*15860*/  ISETP.GE.AND P0, PT, R3, R16, PT ;  /* 0x000000100300720c */ /* 0x000fe20003f06270 */
[----:B--2---:R-:W-:-:S12]  /*15870*/  IMAD.MOV.U32 R3, RZ, RZ, R4 ;  /* 0x000000ffff037224 */ /* 0x004fd800078e0004 */
        /* <DEDUP_REMOVED lines=22> */
.L_x_1732:
[----:B------:R-:W-:Y:S05]  /*159e0*/  BSYNC B0 ;  /* 0x0000000000007941 */ /* 0x000fea0003800000 */
.L_x_1731:
[----:B------:R-:W-:Y:S05]  /*159f0*/  BRA.DIV ~URZ, `(.L_x_1733) ;  /* 0x00001fc27f007947 */ /* 0x000fea000b800000 */
[----:B-1----:R1:W2:Y:S04]  /*15a00*/  SHFL.IDX PT, R4, R15, 0x3, 0x181f ;  /* 0x00781f000f047f89 */ /* 0x0022a800000e0000 */
[----:B------:R1:W3:Y:S02]  /*15a10*/  SHFL.IDX PT, R2, R17, 0x3, 0x181f ;  /* 0x00781f0011027f89 */ /* 0x0002e400000e0000 */
.L_x_1769:
[----:B------:R-:W-:-:S04]  /*15a20*/  IADD3 R3, R14, 0x60, RZ ;  /* 0x000000600e037810 */ /* 0x000fc80007ffe0ff */
[----:B------:R-:W-:Y:S01]  /*15a30*/  ISETP.GE.AND P0, PT, R3, R16, PT ;  /* 0x000000100300720c */ /* 0x000fe20003f06270 */
[----:B--2---:R-:W-:-:S12]  /*15a40*/  IMAD.MOV.U32 R3, RZ, RZ, R4 ;  /* 0x000000ffff037224 */ /* 0x004fd800078e0004 */
[----:B------:R-:W-:Y:S05]  /*15a50*/  @P0 EXIT ;  /* 0x000000000000094d */ /* 0x000fea0003800000 */
[----:B------:R-:W-:Y:S02]  /*15a60*/  ISETP.GE.AND P1, PT, R13, c[0x0][0x3c8], PT ;  /* 0x0000f2000d007a0c */ /* 0x000fe40003f26270 */
[----:B------:R-:W-:Y:S02]  /*15a70*/  ISETP.GE.AND P0, PT, R11, c[0x0][0x3c8], PT ;  /* 0x0000f2000b007a0c */ /* 0x000fe40003f06270 */
[----:B------:R-:W-:-:S09]  /*15a80*/  ISETP.GE.AND P2, PT, R0, c[0x0][0x3c8], PT ;  /* 0x0000f20000007a0c */ /* 0x000fd20003f46270 */
[----:B------:R-:W-:Y:S02]  /*15a90*/  @!P1 SHF.R.S32.HI R5, RZ, 0x1f, R13 ;  /* 0x0000001fff059819 */ /* 0x000fe4000001140d */
[----:B------:R-:W-:Y:S02]  /*15aa0*/  @!P0 SHF.R.S32.HI R4, RZ, 0x1f, R11 ;  /* 0x0000001fff048819 */ /* 0x000fe4000001140b */
[----:B------:R-:W-:Y:S01]  /*15ab0*/  @!P1 LEA.HI R5, R5, R13, RZ, 0x3 ;  /* 0x0000000d05059211 */ /* 0x000fe200078f18ff */
[--C-:B---3--:R-:W-:Y:S01]  /*15ac0*/  @!P2 IMAD.WIDE R8, R0, 0x2, R2.reuse ;  /* 0x000000020008a825 */ /* 0x108fe200078e0202 */
        /* <DEDUP_REMOVED lines=16> */
.L_x_1656:
[----:B------:R-:W-:Y:S01]  /*15bd0*/  IMAD.MOV.U32 R185, RZ, RZ, R15 ;  /* 0x000000ffffb97224 */ /* 0x000fe200078e000f */
[----:B------:R-:W-:Y:S01]  /*15be0*/  MOV R3, 0x181f ;  /* 0x0000181f00037802 */ /* 0x000fe20000000f00 */
[----:B------:R-:W-:Y:S01]  /*15bf0*/  IMAD.MOV.U32 R186, RZ, RZ, RZ ;  /* 0x000000ffffba7224 */ /* 0x000fe200078e00ff */
[----:B------:R-:W-:Y:S02]  /*15c00*/  MOV R187, 0xffffffff ;  /* 0xffffffff00bb7802 */ /* 0x000fe40000000f00 */
[----:B------:R-:W-:Y:S02]  /*15c10*/  MOV R2, 0x15c30 ;  /* 0x00015c3000027802 */ /* 0x000fe40000000f00 */
[----:B------:R-:W-:Y:S05]  /*15c20*/  CALL.REL.NOINC `($__internal_10_$__cuda_sm70_shflsync_idx_p) ;  /* 0x0000cd7000007944 */ /* 0x000fea0003c00000 */
[----:B------:R-:W-:Y:S01]  /*15c30*/  MOV R0, R188 ;  /* 0x000000bc00007202 */ /* 0x000fe20000000f00 */
[----:B------:R-:W-:Y:S05]  /*15c40*/  BRA `(.L_x_1734) ;  /* 0xffff248000007947 */ /* 0x000fea000383ffff */
.L_x_1657:
[----:B------:R-:W-:Y:S01]  /*15c50*/  IMAD.MOV.U32 R185, RZ, RZ, R18 ;  /* 0x000000ffffb97224 */ /* 0x000fe200078e0012 */
[----:B------:R-:W-:Y:S01]  /*15c60*/  MOV R3, 0x181f ;  /* 0x0000181f00037802 */ /* 0x000fe20000000f00 */
[----:B------:R-:W-:Y:S01]  /*15c70*/  IMAD.MOV.U32 R186, RZ, RZ, RZ ;  /* 0x000000ffffba7224 */ /* 0x000fe200078e00ff */
[----:B------:R-:W-:-:S02]  /*15c80*/  MOV R187, 0xffffffff ;  /* 0xffffffff00bb7802 */ /* 0x000fc40000000f00 */
[----:B------:R-:W-:Y:S02]  /*15c90*/  MOV R2, 0x15cb0 ;  /* 0x00015cb000027802 */ /* 0x000fe40000000f00 */
[----:B-12---:R-:W-:Y:S05]  /*15ca0*/  CALL.REL.NOINC `($__internal_10_$__cuda_sm70_shflsync_idx_p) ;  /* 0x0000ccf000007944 */ /* 0x006fea0003c00000 */
[----:B------:R-:W-:Y:S01]  /*15cb0*/  MOV R2, R188 ;  /* 0x000000bc00027202 */ /* 0x000fe20000000f00 */
[----:B------:R-:W-:Y:S05]  /*15cc0*/  BRA `(.L_x_1735) ;  /* 0xffff242000007947 */ /* 0x000fea000383ffff */
.L_x_1660:
[----:B------:R-:W-:Y:S01]  /*15cd0*/  IMAD.MOV.U32 R185, RZ, RZ, R15 ;  /* 0x000000ffffb97224 */ /* 0x000fe200078e000f */
[----:B--2---:R-:W-:Y:S01]  /*15ce0*/  MOV R3, 0x181f ;  /* 0x0000181f00037802 */ /* 0x004fe20000000f00 */
[----:B------:R-:W-:Y:S01]  /*15cf0*/  IMAD.MOV.U32 R186, RZ, RZ, 0x1 ;  /* 0x00000001ffba7424 */ /* 0x000fe200078e00ff */
[----:B------:R-:W-:Y:S02]  /*15d00*/  MOV R187, 0xffffffff ;  /* 0xffffffff00bb7802 */ /* 0x000fe40000000f00 */
[----:B----4-:R-:W-:Y:S02]  /*15d10*/  MOV R2, 0x15d30 ;  /* 0x00015d3000027802 */ /* 0x010fe40000000f00 */
[----:B-1-3--:R-:W-:Y:S05]  /*15d20*/  CALL.REL.NOINC `($__internal_10_$__cuda_sm70_shflsync_idx_p) ;  /* 0x0000cc7000007944 */ /* 0x00afea0003c00000 */
[----:B------:R-:W-:Y:S01]  /*15d30*/  IMAD.MOV.U32 R0, RZ, RZ, R188 ;  /* 0x000000ffff007224 */ /* 0x000fe200078e00bc */
[----:B------:R-:W-:Y:S01]  /*15d40*/  MOV R185, R18 ;  /* 0x0000001200b97202 */ /* 0x000fe20000000f00 */
[----:B------:R-:W-:Y:S01]  /*15d50*/  IMAD.MOV.U32 R186, RZ, RZ, 0x1 ;  /* 0x00000001ffba7424 */ /* 0x000fe200078e00ff */
[----:B------:R-:W-:Y:S01]  /*15d60*/  MOV R3, 0x181f ;  /* 0x0000181f00037802 */ /* 0x000fe20000000f00 */
[----:B------:R-:W-:Y:S01]  /*15d70*/  IMAD.MOV.U32 R187, RZ, RZ, -0x1 ;  /* 0xffffffffffbb7424 */ /* 0x000fe200078e00ff */
[----:B------:R-:W-:-:S02]  /*15d80*/  MOV R2, 0x15da0 ;  /* 0x00015da000027802 */ /* 0x000fc40000000f00 */
[----:B------:R-:W-:Y:S05]  /*15d90*/  CALL.REL.NOINC `($__internal_10_$__cuda_sm70_shflsync_idx_p) ;  /* 0x0000cc0000007944 */ /* 0x000fea0003c00000 */
[----:B------:R-:W-:Y:S01]  /*15da0*/  MOV R2, R188 ;  /* 0x000000bc00027202 */ /* 0x000fe20000000f00 */
[----:B------:R-:W-:Y:S05]  /*15db0*/  BRA `(.L_x_1736) ;  /* 0xffff253000007947 */ /* 0x000fea000383ffff */
.L_x_1663:
[----:B------:R-:W-:Y:S01]  /*15dc0*/  IMAD.MOV.U32 R185, RZ, RZ, R15 ;  /* 0x000000ffffb97224 */ /* 0x000fe200078e000f */
[----:B-1----:R-:W-:Y:S01]  /*15dd0*/  MOV R3, 0x181f ;  /* 0x0000181f00037802 */ /* 0x002fe20000000f00 */
[----:B------:R-:W-:Y:S01]  /*15de0*/  IMAD.MOV.U32 R186, RZ, RZ, 0x2 ;  /* 0x00000002ffba7424 */ /* 0x000fe200078e00ff */
[----:B------:R-:W-:-:S02]  /*15df0*/  MOV R187, 0xffffffff ;  /* 0xffffffff00bb7802 */ /* 0x000fc40000000f00 */
[----:B----4-:R-:W-:Y:S02]  /*15e00*/  MOV R2, 0x15e20 ;  /* 0x00015e2000027802 */ /* 0x010fe40000000f00 */
[----:B--23--:R-:W-:Y:S05]  /*15e10*/  CALL.REL.NOINC `($__internal_10_$__cuda_sm70_shflsync_idx_p) ;  /* 0x0000cb8000007944 */ /* 0x00cfea0003c00000 */
[----:B------:R-:W-:Y:S01]  /*15e20*/  MOV R0, R188 ;  /* 0x000000bc00007202 */ /* 0x000fe20000000f00 */
[----:B------:R-:W-:Y:S05]  /*15e30*/  BRA `(.L_x_1737) ;  /* 0xffff268000007947 */ /* 0x000fea000383ffff */
.L_x_1664:
[----:B------:R-:W-:Y:S01]  /*15e40*/  IMAD.MOV.U32 R185, RZ, RZ, R18 ;  /* 0x000000ffffb97224 */ /* 0x000fe200078e0012 */
[----:B------:R-:W-:Y:S01]  /*15e50*/  MOV R3, 0x181f ;  /* 0x0000181f00037802 */ /* 0x000fe20000000f00 */
[----:B------:R-:W-:Y:S01]  /*15e60*/  IMAD.MOV.U32 R186, RZ, RZ, 0x2 ;  /* 0x00000002ffba7424 */ /* 0x000fe200078e00ff */
[----:B------:R-:W-:Y:S02]  /*15e70*/  MOV R187, 0xffffffff ;  /* 0xffffffff00bb7802 */ /* 0x000fe40000000f00 */
[----:B----4-:R-:W-:Y:S02]  /*15e80*/  MOV R2, 0x15ea0 ;  /* 0x00015ea000027802 */ /* 0x010fe40000000f00 */
[----:B-123--:R-:W-:Y:S05]  /*15e90*/  CALL.REL.NOINC `($__internal_10_$__cuda_sm70_shflsync_idx_p) ;  /* 0x0000cb0000007944 */ /* 0x00efea0003c00000 */
[----:B------:R-:W-:Y:S01]  /*15ea0*/  MOV R2, R188 ;  /* 0x000000bc00027202 */ /* 0x000fe20000000f00 */
[----:B------:R-:W-:Y:S05]  /*15eb0*/  BRA `(.L_x_1738) ;  /* 0xffff262000007947 */ /* 0x000fea000383ffff */
.L_x_1667:
[----:B------:R-:W-:Y:S01]  /*15ec0*/  IMAD.MOV.U32 R185, RZ, RZ, R15 ;  /* 0x000000ffffb97224 */ /* 0x000fe200078e000f */
[----:B-1----:R-:W-:Y:S01]  /*15ed0*/  MOV R3, 0x181f ;  /* 0x0000181f00037802 */ /* 0x002fe20000000f00 */
[----:B------:R-:W-:Y:S01]  /*15ee0*/  IMAD.MOV.U32 R186, RZ, RZ, 0x3 ;  /* 0x00000003ffba7424 */ /* 0x000fe200078e00ff */
[----:B------:R-:W-:-:S02]  /*15ef0*/  MOV R187, 0xffffffff ;  /* 0xffffffff00bb7802 */ /* 0x000fc40000000f00 */
[----:B------:R-:W-:Y:S02]  /*15f00*/  MOV R2, 0x15f20 ;  /* 0x00015f2000027802 */ /* 0x000fe40000000f00 */
[----:B---34-:R-:W-:Y:S05]  /*15f10*/  CALL.REL.NOINC `($__internal_10_$__cuda_sm70_shflsync_idx_p) ;  /* 0x0000ca8000007944 */ /* 0x018fea0003c00000 */
[----:B------:R-:W-:Y:S01]  /*15f20*/  IMAD.MOV.U32 R0, RZ, RZ, R188 ;  /* 0x000000ffff007224 */ /* 0x000fe200078e00bc */
[----:B------:R-:W-:Y:S01]  /*15f30*/  MOV R185, R18 ;  /* 0x0000001200b97202 */ /* 0x000fe20000000f00 */
[----:B------:R-:W-:Y:S01]  /*15f40*/  IMAD.MOV.U32 R186, RZ, RZ, 0x3 ;  /* 0x00000003ffba7424 */ /* 0x000fe200078e00ff */
[----:B------:R-:W-:Y:S01]  /*15f50*/  MOV R3, 0x181f ;  /* 0x0000181f00037802 */ /* 0x000fe20000000f00 */
[----:B------:R-:W-:Y:S01]  /*15f60*/  IMAD.MOV.U32 R187, RZ, RZ, -0x1 ;  /* 0xffffffffffbb7424 */ /* 0x000fe200078e00ff */
[----:B------:R-:W-:Y:S02]  /*15f70*/  MOV R2, 0x15f90 ;  /* 0x00015f9000027802 */ /* 0x000fe40000000f00 */
[----:B------:R-:W-:Y:S05]  /*15f80*/  CALL.REL.NOINC `($__internal_10_$__cuda_sm70_shflsync_idx_p) ;  /* 0x0000ca1000007944 */ /* 0x000fea0003c00000 */
[----:B------:R-:W-:Y:S01]  /*15f90*/  MOV R2, R188 ;  /* 0x000000bc00027202 */ /* 0x000fe20000000f00 */
[----:B------:R-:W-:Y:S05]  /*15fa0*/  BRA `(.L_x_1739) ;  /* 0xffff271000007947 */ /* 0x000fea000383ffff */
.L_x_1669:
[----:B---34-:R-:W-:Y:S01]  /*15fb0*/  IMAD.MOV.U32 R185, RZ, RZ, R4 ;  /* 0x000000ffffb97224 */ /* 0x018fe200078e0004 */
[----:B------:R-:W-:Y:S01]  /*15fc0*/  MOV R3, 0x181f ;  /* 0x0000181f00037802 */ /* 0x000fe20000000f00 */
[----:B------:R-:W-:Y:S01]  /*15fd0*/  IMAD.MOV.U32 R186, RZ, RZ, RZ ;  /* 0x000000ffffba7224 */ /* 0x000fe200078e00ff */
[----:B------:R-:W-:Y:S02]  /*15fe0*/  MOV R187, 0xffffffff ;  /* 0xffffffff00bb7802 */ /* 0x000fe40000000f00 */
[----:B------:R-:W-:-:S02]  /*15ff0*/  MOV R2, 0x16010 ;  /* 0x0001601000027802 */ /* 0x000fc40000000f00 */
[----:B--2--5:R-:W-:Y:S05]  /*16000*/  CALL.REL.NOINC `($__internal_10_$__cuda_sm70_shflsync_idx_p) ;  /* 0x0000c99000007944 */ /* 0x024fea0003c00000 */
[----:B------:R-:W-:Y:S01]  /*16010*/  MOV R3, R188 ;  /* 0x000000bc00037202 */ /* 0x000fe20000000f00 */
[----:B------:R-:W-:Y:S05]  /*16020*/  BRA `(.L_x_1740) ;  /* 0xffff354000007947 */ /* 0x000fea000383ffff */
.L_x_1672:
[----:B------:R-:W-:Y:S01]  /*16030*/  IMAD.MOV.U32 R185, RZ, RZ, R4 ;  /* 0x000000ffffb97224 */ /* 0x000fe200078e0004 */
[----:B---3--:R-:W-:Y:S01]  /*16040*/  MOV R3, 0x181f ;  /* 0x0000181f00037802 */ /* 0x008fe20000000f00 */
[----:B------:R-:W-:Y:S01]  /*16050*/  IMAD.MOV.U32 R186, RZ, RZ, 0x1 ;  /* 0x00000001ffba7424 */ /* 0x000fe200078e00ff */
[----:B------:R-:W-:-:S02]  /*16060*/  MOV R187, 0xffffffff ;  /* 0xffffffff00bb7802 */ /* 0x000fc40000000f00 */
[----:B------:R-:W-:Y:S02]  /*16070*/  MOV R2, 0x16090 ;  /* 0x0001609000027802 */ /* 0x000fe40000000f00 */
[----:B-12--5:R-:W-:Y:S05]  /*16080*/  CALL.REL.NOINC `($__internal_10_$__cuda_sm70_shflsync_idx_p) ;  /* 0x0000c91000007944 */ /* 0x026fea0003c00000 */
        /* <DEDUP_REMOVED lines=9> */
.L_x_1675:
[----:B------:R-:W-:Y:S01]  /*16120*/  IMAD.MOV.U32 R185, RZ, RZ, R7 ;  /* 0x000000ffffb97224 */ /* 0x000fe200078e0007 */
[----:B------:R-:W-:Y:S01]  /*16130*/  MOV R3, 0x181f ;  /* 0x0000181f00037802 */ /* 0x000fe20000000f00 */
[----:B------:R-:W-:Y:S01]  /*16140*/  IMAD.MOV.U32 R186, RZ, RZ, RZ ;  /* 0x000000ffffba7224 */ /* 0x000fe200078e00ff */
[----:B------:R-:W-:Y:S02]  /*16150*/  MOV R187, 0xffffffff ;  /* 0xffffffff00bb7802 */ /* 0x000fe40000000f00 */
[----:B------:R-:W-:-:S02]  /*16160*/  MOV R2, 0x16180 ;  /* 0x0001618000027802 */ /* 0x000fc40000000f00 */
[----:B------:R-:W-:Y:S05]  /*16170*/  CALL.REL.NOINC `($__internal_10_$__cuda_sm70_shflsync_idx_p) ;  /* 0x0000c82000007944 */ /* 0x000fea0003c00000 */
[----:B------:R-:W-:Y:S01]  /*16180*/  MOV R4, R188 ;  /* 0x000000bc00047202 */ /* 0x000fe20000000f00 */
[----:B------:R-:W-:Y:S05]  /*16190*/  BRA `(.L_x_1742) ;  /* 0xffff44a000007947 */ /* 0x000fea000383ffff */
.L_x_1676:
        /* <DEDUP_REMOVED lines=8> */
.L_x_1679:
[----:B------:R-:W-:Y:S01]  /*16220*/  IMAD.MOV.U32 R185, RZ, RZ, R7 ;  /* 0x000000ffffb97224 */ /* 0x000fe200078e0007 */
[----:B--2---:R-:W-:Y:S01]  /*16230*/  MOV R3, 0x181f ;  /* 0x0000181f00037802 */ /* 0x004fe20000000f00 */
[----:B------:R-:W-:Y:S01]  /*16240*/  IMAD.MOV.U32 R186, RZ, RZ, 0x1 ;  /* 0x00000001ffba7424 */ /* 0x000fe200078e00ff */
[----:B------:R-:W-:Y:S02]  /*16250*/  MOV R187, 0xffffffff ;  /* 0xffffffff00bb7802 */ /* 0x000fe40000000f00 */
[----:B------:R-:W-:Y:S02]  /*16260*/  MOV R2, 0x16280 ;  /* 0x0001628000027802 */ /* 0x000fe40000000f00 */
[----:B-1-34-:R-:W-:Y:S05]  /*16270*/  CALL.REL.NOINC `($__internal_10_$__cuda_sm70_shflsync_idx_p) ;  /* 0x0000c72000007944 */ /* 0x01afea0003c00000 */
        /* <DEDUP_REMOVED lines=9> */
.L_x_1680:
[----:B-1-3--:R-:W-:Y:S01]  /*16310*/  IMAD.MOV.U32 R185, RZ, RZ, R0 ;  /* 0x000000ffffb97224 */ /* 0x00afe200078e0000 */
[----:B------:R-:W-:Y:S01]  /*16320*/  MOV R3, 0x1c1f ;  /* 0x00001c1f00037802 */ /* 0x000fe20000000f00 */
[----:B------:R-:W-:Y:S01]  /*16330*/  IMAD.MOV.U32 R186, RZ, RZ, RZ ;  /* 0x000000ffffba7224 */ /* 0x000fe200078e00ff */
[----:B------:R-:W-:-:S02]  /*16340*/  MOV R187, 0xffffffff ;  /* 0xffffffff00bb7802 */ /* 0x000fc40000000f00 */
[----:B------:R-:W-:Y:S02]  /*16350*/  MOV R2, 0x16370 ;  /* 0x0001637000027802 */ /* 0x000fe40000000f00 */
[----:B------:R-:W-:Y:S05]  /*16360*/  CALL.REL.NOINC `($__internal_10_$__cuda_sm70_shflsync_idx_p) ;  /* 0x0000c63000007944 */ /* 0x000fea0003c00000 */
[----:B------:R-:W-:Y:S01]  /*16370*/  MOV R3, R188 ;  /* 0x000000bc00037202 */ /* 0x000fe20000000f00 */
[----:B------:R-:W-:Y:S05]  /*16380*/  BRA `(.L_x_1745) ;  /* 0xffff48d000007947 */ /* 0x000fea000383ffff */
.L_x_1681:
[----:B---34-:R-:W-:Y:S01]  /*16390*/  IMAD.MOV.U32 R185, RZ, RZ, R0 ;  /* 0x000000ffffb97224 */ /* 0x018fe200078e0000 */
[----:B--2---:R-:W-:Y:S01]  /*163a0*/  MOV R3, 0x1c1f ;  /* 0x00001c1f00037802 */ /* 0x004fe20000000f00 */
[----:B------:R-:W-:Y:S01]  /*163b0*/  IMAD.MOV.U32 R186, RZ, RZ, 0x1 ;  /* 0x00000001ffba7424 */ /* 0x000fe200078e00ff */
[----:B------:R-:W-:Y:S02]  /*163c0*/  MOV R187, 0xffffffff ;  /* 0xffffffff00bb7802 */ /* 0x000fe40000000f00 */
[----:B------:R-:W-:Y:S02]  /*163d0*/  MOV R2, 0x163f0 ;  /* 0x000163f000027802 */ /* 0x000fe40000000f00 */
[----:B-1----:R-:W-:Y:S05]  /*163e0*/  CALL.REL.NOINC `($__internal_10_$__cuda_sm70_shflsync_idx_p) ;  /* 0x0000c5b000007944 */ /* 0x002fea0003c00000 */
[----:B------:R-:W-:Y:S01]  /*163f0*/  IMAD.IADD R0, R4, 0x1, R188 ;  /* 0x0000000104007824 */ /* 0x000fe200078e02bc */
[----:B------:R-:W-:-:S04]  /*16400*/  FMNMX.FTZ R2, R22, R23, !PT ;  /* 0x0000001716027209 */ /* 0x000fc80007810000 */
[----:B------:R-:W-:Y:S02]  /*16410*/  IMNMX R0, R7, R0, PT ;  /* 0x0000000007007217 */ /* 0x000fe40003800200 */
[----:B------:R-:W-:Y:S02]  /*16420*/  FMNMX.FTZ R2, R24, R2, !PT ;  /* 0x0000000218027209 */ /* 0x000fe40007810000 */
[----:B------:R-:W-:Y:S02]  /*16430*/  ISETP.GT.AND P0, PT, R0, RZ, PT ;  /* 0x000000ff0000720c */ /* 0x000fe40003f04270 */
        /* <DEDUP_REMOVED lines=31> */
[----:B------:R-:W-:Y:S02]  /*16630*/  FSEL R8, R28, -INF , P0 ;  /* 0xff8000001c087808 */ /* 0x000fe40000000000 */
[----:B------:R-:W-:-:S02]  /*16640*/  ISETP.GT.AND P0, PT, R0, 0x28, PT ;  /* 0x000000280000780c */ /* 0x000fc40003f04270 */
[----:B------:R-:W-:Y:S02]  /*16650*/  FMNMX.FTZ R2, R30, R2, !PT ;  /* 0x000000021e027209 */ /* 0x000fe40007810000 */
[----:B------:R-:W-:Y:S02]  /*16660*/  FMNMX.FTZ R3, R7, R3, !PT ;  /* 0x0000000307037209 */ /* 0x000fe40007810000 */
[----:B------:R-:W-:Y:S02]  /*16670*/  FSEL R11, R35, -INF , P0 ;  /* 0xff800000230b7808 */ /* 0x000fe40000000000 */
[----:B------:R-:W-:Y:S02]  /*16680*/  FMNMX.FTZ R136, R34, R2, !PT ;  /* 0x0000000222887209 */ /* 0x000fe40007810000 */
[----:B------:R-:W-:Y:S01]  /*16690*/  ISETP.GT.AND P0, PT, R0, 0x29, PT ;  /* 0x000000290000780c */ /* 0x000fe20003f04270 */
[----:B------:R-:W-:Y:S01]  /*166a0*/  IMAD.MOV.U32 R0, RZ, RZ, 0x2 ;  /* 0x00000002ff007424 */ /* 0x000fe200078e00ff */
[----:B------:R-:W-:-:S02]  /*166b0*/  FMNMX.FTZ R21, R8, R3, !PT ;  /* 0x0000000308157209 */ /* 0x000fc40007810000 */
[----:B------:R-:W-:Y:S02]  /*166c0*/  FMNMX.FTZ R136, R33, R136, !PT ;  /* 0x0000008821887209 */ /* 0x000fe40007810000 */
[----:B------:R-:W-:Y:S02]  /*166d0*/  FSEL R12, R36, -INF , P0 ;  /* 0xff800000240c7808 */ /* 0x000fe40000000000 */
[----:B------:R-:W-:Y:S01]  /*166e0*/  FMNMX.FTZ R21, R11, R21, !PT ;  /* 0x000000150b157209 */ /* 0x000fe20007810000 */
[----:B------:R-:W-:Y:S01]  /*166f0*/  IMAD.MOV.U32 R4, RZ, RZ, R136 ;  /* 0x000000ffff047224 */ /* 0x000fe200078e0088 */
[----:B------:R-:W-:Y:S02]  /*16700*/  MOV R2, 0x16730 ;  /* 0x0001673000027802 */ /* 0x000fe40000000f00 */
[----:B------:R-:W-:Y:S02]  /*16710*/  FMNMX.FTZ R21, R12, R21, !PT ;  /* 0x000000150c157209 */ /* 0x000fe40007810000 */
[----:B------:R-:W-:Y:S05]  /*16720*/  CALL.REL.NOINC `($__internal_9_$__cuda_sm70_shflsync_bfly_p) ;  /* 0x0000c21000007944 */ /* 0x000fea0003c00000 */
[----:B------:R-:W-:Y:S01]  /*16730*/  FMNMX.FTZ R136, R136, R0, !PT ;  /* 0x0000000088887209 */ /* 0x000fe20007810000 */
[----:B------:R-:W-:Y:S01]  /*16740*/  IMAD.MOV.U32 R0, RZ, RZ, 0x1 ;  /* 0x00000001ff007424 */ /* 0x000fe200078e00ff */
[----:B------:R-:W-:-:S03]  /*16750*/  MOV R2, 0x16780 ;  /* 0x0001678000027802 */ /* 0x000fc60000000f00 */
[----:B------:R-:W-:Y:S02]  /*16760*/  IMAD.MOV.U32 R4, RZ, RZ, R136 ;  /* 0x000000ffff047224 */ /* 0x000fe400078e0088 */
[----:B------:R-:W-:Y:S05]  /*16770*/  CALL.REL.NOINC `($__internal_9_$__cuda_sm70_shflsync_bfly_p) ;  /* 0x0000c1c000007944 */ /* 0x000fea0003c00000 */
[----:B------:R-:W-:Y:S01]  /*16780*/  FMNMX.FTZ R136, R136, R0, !PT ;  /* 0x0000000088887209 */ /* 0x000fe20007810000 */
[----:B------:R-:W-:Y:S01]  /*16790*/  IMAD.MOV.U32 R4, RZ, RZ, R21 ;  /* 0x000000ffff047224 */ /* 0x000fe200078e0015 */
[----:B------:R-:W-:Y:S01]  /*167a0*/  MOV R2, 0x167d0 ;  /* 0x000167d000027802 */ /* 0x000fe20000000f00 */
[----:B------:R-:W-:Y:S02]  /*167b0*/  IMAD.MOV.U32 R0, RZ, RZ, 0x2 ;  /* 0x00000002ff007424 */ /* 0x000fe400078e00ff */
[----:B------:R-:W-:Y:S05]  /*167c0*/  CALL.REL.NOINC `($__internal_9_$__cuda_sm70_shflsync_bfly_p) ;  /* 0x0000c17000007944 */ /* 0x000fea0003c00000 */
[----:B------:R-:W-:Y:S01]  /*167d0*/  FMNMX.FTZ R4, R21, R0, !PT ;  /* 0x0000000015047209 */ /* 0x000fe20007810000 */
[----:B------:R-:W-:Y:S01]  /*167e0*/  IMAD.MOV.U32 R0, RZ, RZ, 0x1 ;  /* 0x00000001ff007424 */ /* 0x000fe200078e00ff */
[----:B------:R-:W-:Y:S02]  /*167f0*/  MOV R2, 0x16810 ;  /* 0x0001681000027802 */ /* 0x000fe40000000f00 */
[----:B------:R-:W-:Y:S05]  /*16800*/  CALL.REL.NOINC `($__internal_9_$__cuda_sm70_shflsync_bfly_p) ;  /* 0x0000c13000007944 */ /* 0x000fea0003c00000 */
[----:B------:R-:W-:Y:S01]  /*16810*/  MOV R28, R0 ;  /* 0x00000000001c7202 */ /* 0x000fe20000000f00 */
[----:B------:R-:W-:Y:S05]  /*16820*/  BRA `(.L_x_1746) ;  /* 0xffff4aa000007947 */ /* 0x000fea000383ffff */
.L_x_1685:
[----:B------:R-:W-:Y:S01]  /*16830*/  MOV R3, 0x181f ;  /* 0x0000181f00037802 */ /* 0x000fe20000000f00 */
[----:B------:R-:W-:Y:S01]  /*16840*/  IMAD.MOV.U32 R185, RZ, RZ, R18 ;  /* 0x000000ffffb97224 */ /* 0x000fe200078e0012 */
[----:B------:R-:W-:Y:S01]  /*16850*/  MOV R187, 0xffffffff ;  /* 0xffffffff00bb7802 */ /* 0x000fe20000000f00 */
[----:B------:R-:W-:Y:S01]  /*16860*/  IMAD.MOV.U32 R186, RZ, RZ, RZ ;  /* 0x000000ffffba7224 */ /* 0x000fe200078e00ff */
[----:B------:R-:W-:Y:S02]  /*16870*/  MOV R2, 0x16890 ;  /* 0x0001689000027802 */ /* 0x000fe40000000f00 */
[----:B-1234-:R-:W-:Y:S05]  /*16880*/  CALL.REL.NOINC `($__internal_10_$__cuda_sm70_shflsync_idx_p) ;  /* 0x0000c11000007944 */ /* 0x01efea0003c00000 */
[----:B------:R-:W-:Y:S01]  /*16890*/  MOV R4, R188 ;  /* 0x000000bc00047202 */ /* 0x000fe20000000f00 */
[----:B------:R-:W-:-:S05]  /*168a0*/  BRA `(.L_x_1747) ;  /* 0xffff5ec000007947 */ /* 0x000fca000383ffff */
.L_x_1686:
        /* <DEDUP_REMOVED lines=8> */
.L_x_1687:
[----:B---3--:R-:W-:Y:S01]  /*16930*/  MOV R3, 0x181f ;  /* 0x0000181f00037802 */ /* 0x008fe20000000f00 */
[----:B------:R-:W-:Y:S01]  /*16940*/  IMAD.MOV.U32 R185, RZ, RZ, R18 ;  /* 0x000000ffffb97224 */ /* 0x000fe200078e0012 */
[----:B------:R-:W-:Y:S01]  /*16950*/  MOV R187, 0xffffffff ;  /* 0xffffffff00bb7802 */ /* 0x000fe20000000f00 */
[----:B------:R-:W-:Y:S01]  /*16960*/  IMAD.MOV.U32 R186, RZ, RZ, 0x1 ;  /* 0x00000001ffba7424 */ /* 0x000fe200078e00ff */
[----:B------:R-:W-:Y:S02]  /*16970*/  MOV R2, 0x16990 ;  /* 0x0001699000027802 */ /* 0x000fe40000000f00 */
[----:B-12-4-:R-:W-:Y:S05]  /*16980*/  CALL.REL.NOINC `($__internal_10_$__cuda_sm70_shflsync_idx_p) ;  /* 0x0000c01000007944 */ /* 0x016fea0003c00000 */
[----:B------:R-:W-:Y:S01]  /*16990*/  MOV R185, R19 ;  /* 0x0000001300b97202 */ /* 0x000fe20000000f00 */
[----:B------:R-:W-:Y:S01]  /*169a0*/  IMAD.MOV.U32 R4, RZ, RZ, R188 ;  /* 0x000000ffff047224 */ /* 0x000fe200078e00bc */
[----:B------:R-:W-:Y:S01]  /*169b0*/  MOV R3, 0x181f ;  /* 0x0000181f00037802 */ /* 0x000fe20000000f00 */
[----:B------:R-:W-:Y:S01]  /*169c0*/  IMAD.MOV.U32 R186, RZ, RZ, 0x1 ;  /* 0x00000001ffba7424 */ /* 0x000fe200078e00ff */
[----:B------:R-:W-:Y:S01]  /*169d0*/  MOV R2, 0x16a00 ;  /* 0x00016a0000027802 */ /* 0x000fe20000000f00 */
[----:B------:R-:W-:Y:S02]  /*169e0*/  IMAD.MOV.U32 R187, RZ, RZ, -0x1 ;  /* 0xffffffffffbb7424 */ /* 0x000fe400078e00ff */
[----:B------:R-:W-:Y:S05]  /*169f0*/  CALL.REL.NOINC `($__internal_10_$__cuda_sm70_shflsync_idx_p) ;  /* 0x0000bfa000007944 */ /* 0x000fea0003c00000 */
[----:B------:R-:W-:Y:S01]  /*16a00*/  MOV R0, R188 ;  /* 0x000000bc00007202 */ /* 0x000fe20000000f00 */
[----:B------:R-:W-:-:S05]  /*16a10*/  BRA `(.L_x_1749) ;  /* 0xffff5ed000007947 */ /* 0x000fca000383ffff */
.L_x_1690:
[----:B------:R-:W-:Y:S01]  /*16a20*/  MOV R3, 0x181f ;  /* 0x0000181f00037802 */ /* 0x000fe20000000f00 */
[----:B------:R-:W-:Y:S01]  /*16a30*/  IMAD.MOV.U32 R185, RZ, RZ, R9 ;  /* 0x000000ffffb97224 */ /* 0x000fe200078e0009 */
[----:B------:R-:W-:Y:S01]  /*16a40*/  MOV R187, 0xffffffff ;  /* 0xffffffff00bb7802 */ /* 0x000fe20000000f00 */
[----:B------:R-:W-:Y:S01]  /*16a50*/  IMAD.MOV.U32 R186, RZ, RZ, RZ ;  /* 0x000000ffffba7224 */ /* 0x000fe200078e00ff */
[----:B------:R-:W-:Y:S02]  /*16a60*/  MOV R2, 0x16a80 ;  /* 0x00016a8000027802 */ /* 0x000fe40000000f00 */
[----:B-1----:R-:W-:Y:S05]  /*16a70*/  CALL.REL.NOINC `($__internal_10_$__cuda_sm70_shflsync_idx_p) ;  /* 0x0000bf2000007944 */ /* 0x002fea0003c00000 */
[----:B------:R-:W-:Y:S01]  /*16a80*/  MOV R4, R188 ;  /* 0x000000bc00047202 */ /* 0x000fe20000000f00 */
[----:B------:R-:W-:-:S05]  /*16a90*/  BRA `(.L_x_1750) ;  /* 0xffff6e6000007947 */ /* 0x000fca000383ffff */
.L_x_1691:
[----:B------:R-:W-:Y:S01]  /*16aa0*/  MOV R3, 0x181f ;  /* 0x0000181f00037802 */ /* 0x000fe20000000f00 */
[----:B------:R-:W-:Y:S01]  /*16ab0*/  IMAD.MOV.U32 R185, RZ, RZ, R16 ;  /* 0x000000ffffb97224 */ /* 0x000fe200078e0010 */
[----:B------:R-:W-:Y:S01]  /*16ac0*/  MOV R187, 0xffffffff ;  /* 0xffffffff00bb7802 */ /* 0x000fe20000000f00 */
[----:B------:R-:W-:Y:S01]  /*16ad0*/  IMAD.MOV.U32 R186, RZ, RZ, RZ ;  /* 0x000000ffffba7224 */ /* 0x000fe200078e00ff */
[----:B------:R-:W-:Y:S02]  /*16ae0*/  MOV R2, 0x16b00 ;  /* 0x00016b0000027802 */ /* 0x000fe40000000f00 */
[----:B-123--:R-:W-:Y:S05]  /*16af0*/  CALL.REL.NOINC `($__internal_10_$__cuda_sm70_shflsync_idx_p) ;  /* 0x0000bea000007944 */ /* 0x00efea0003c00000 */
[----:B------:R-:W-:Y:S01]  /*16b00*/  MOV R0, R188 ;  /* 0x000000bc00007202 */ /* 0x000fe20000000f00 */
[----:B------:R-:W-:-:S05]  /*16b10*/  BRA `(.L_x_1751) ;  /* 0xffff6e0000007947 */ /* 0x000fca000383ffff */
.L_x_1692:
[----:B-1----:R-:W-:Y:S01]  /*16b20*/  MOV R3, 0x181f ;  /* 0x0000181f00037802 */ /* 0x002fe20000000f00 */
[----:B------:R-:W-:Y:S01]  /*16b30*/  IMAD.MOV.U32 R185, RZ, RZ, R9 ;  /* 0x000000ffffb97224 */ /* 0x000fe200078e0009 */
[----:B------:R-:W-:Y:S01]  /*16b40*/  MOV R187, 0xffffffff ;  /* 0xffffffff00bb7802 */ /* 0x000fe20000000f00 */
[----:B------:R-:W-:Y:S01]  /*16b50*/  IMAD.MOV.U32 R186, RZ, RZ, 0x1 ;  /* 0x00000001ffba7424 */ /* 0x000fe200078e00ff */
[----:B------:R-:W-:Y:S02]  /*16b60*/  MOV R2, 0x16b80 ;  /* 0x00016b8000027802 */ /* 0x000fe40000000f00 */
[----:B----4-:R-:W-:Y:S05]  /*16b70*/  CALL.REL.NOINC `($__internal_10_$__cuda_sm70_shflsync_idx_p) ;  /* 0x0000be2000007944 */ /* 0x010fea0003c00000 */
        /* <DEDUP_REMOVED lines=9> */
.L_x_1693:
[----:B------:R-:W-:Y:S01]  /*16c10*/  MOV R3, 0x1c1f ;  /* 0x00001c1f00037802 */ /* 0x000fe20000000f00 */
[----:B------:R-:W-:Y:S01]  /*16c20*/  IMAD.MOV.U32 R185, RZ, RZ, R4 ;  /* 0x000000ffffb97224 */ /* 0x000fe200078e0004 */
[----:B------:R-:W-:Y:S01]  /*16c30*/  MOV R187, 0xffffffff ;  /* 0xffffffff00bb7802 */ /* 0x000fe20000000f00 */
[----:B------:R-:W-:Y:S01]  /*16c40*/  IMAD.MOV.U32 R186, RZ, RZ, RZ ;  /* 0x000000ffffba7224 */ /* 0x000fe200078e00ff */
[----:B------:R-:W-:Y:S02]  /*16c50*/  MOV R2, 0x16c70 ;  /* 0x00016c7000027802 */ /* 0x000fe40000000f00 */
[----:B------:R-:W-:Y:S05]  /*16c60*/  CALL.REL.NOINC `($__internal_10_$__cuda_sm70_shflsync_idx_p) ;  /* 0x0000bd3000007944 */ /* 0x000fea0003c00000 */
[----:B------:R-:W-:Y:S01]  /*16c70*/  MOV R0, R188 ;  /* 0x000000bc00007202 */ /* 0x000fe20000000f00 */
[----:B------:R-:W-:-:S05]  /*16c80*/  BRA `(.L_x_1753) ;  /* 0xffff6f8000007947 */ /* 0x000fca000383ffff */
.L_x_1694:
[----:B------:R-:W-:Y:S01]  /*16c90*/  MOV R3, 0x1c1f ;  /* 0x00001c1f00037802 */ /* 0x000fe20000000f00 */
[----:B------:R-:W-:Y:S01]  /*16ca0*/  IMAD.MOV.U32 R185, RZ, RZ, R4 ;  /* 0x000000ffffb97224 */ /* 0x000fe200078e0004 */
[----:B------:R-:W-:Y:S01]  /*16cb0*/  MOV R187, 0xffffffff ;  /* 0xffffffff00bb7802 */ /* 0x000fe20000000f00 */
[----:B------:R-:W-:Y:S01]  /*16cc0*/  IMAD.MOV.U32 R186, RZ, RZ, 0x1 ;  /* 0x00000001ffba7424 */ /* 0x000fe200078e00ff */
[----:B------:R-:W-:Y:S02]  /*16cd0*/  MOV R2, 0x16cf0 ;  /* 0x00016cf000027802 */ /* 0x000fe40000000f00 */
[----:B-1----:R-:W-:Y:S05]  /*16ce0*/  CALL.REL.NOINC `($__internal_10_$__cuda_sm70_shflsync_idx_p) ;  /* 0x0000bcb000007944 */ /* 0x002fea0003c00000 */
[----:B------:R-:W-:Y:S01]  /*16cf0*/  FMNMX.FTZ R4, R9, R6, !PT ;  /* 0x0000000609047209 */ /* 0x000fe20007810000 */
[----:B------:R-:W-:Y:S01]  /*16d00*/  IMAD.IADD R188, R8, 0x1, R188 ;  /* 0x0000000108bc7824 */ /* 0x000fe200078e02bc */
[----:B------:R-:W-:Y:S02]  /*16d10*/  MOV R2, 0x17030 ;  /* 0x0001703000027802 */ /* 0x000fe40000000f00 */
[----:B------:R-:W-:Y:S02]  /*16d20*/  FMNMX.FTZ R4, R15, R4, !PT ;  /* 0x000000040f047209 */ /* 0x000fe40007810000 */
        /* <DEDUP_REMOVED lines=42> */
[----:B------:R-:W-:Y:S02]  /*16fd0*/  FMNMX.FTZ R4, R178, R4, !PT ;  /* 0x00000004b2047209 */ /* 0x000fe40007810000 */
[----:B------:R-:W-:Y:S01]  /*16fe0*/  FMNMX.FTZ R16, R181, R0, !PT ;  /* 0x00000000b5107209 */ /* 0x000fe20007810000 */
[----:B------:R-:W-:Y:S01]  /*16ff0*/  IMAD.MOV.U32 R0, RZ, RZ, 0x2 ;  /* 0x00000002ff007424 */ /* 0x000fe200078e00ff */
[----:B------:R-:W-:Y:S02]  /*17000*/  FMNMX.FTZ R4, R179, R4, !PT ;  /* 0x00000004b3047209 */ /* 0x000fe40007810000 */
[----:B------:R-:W-:Y:S02]  /*17010*/  FMNMX.FTZ R16, R182, R16, !PT ;  /* 0x00000010b6107209 */ /* 0x000fe40007810000 */
[----:B------:R-:W-:Y:S05]  /*17020*/  CALL.REL.NOINC `($__internal_9_$__cuda_sm70_shflsync_bfly_p) ;  /* 0x0000b91000007944 */ /* 0x000fea0003c00000 */
[----:B------:R-:W-:Y:S01]  /*17030*/  FMNMX.FTZ R4, R4, R0, !PT ;  /* 0x0000000004047209 */ /* 0x000fe20007810000 */
[----:B------:R-:W-:Y:S01]  /*17040*/  IMAD.MOV.U32 R0, RZ, RZ, 0x1 ;  /* 0x00000001ff007424 */ /* 0x000fe200078e00ff */
[----:B------:R-:W-:Y:S02]  /*17050*/  MOV R2, 0x17070 ;  /* 0x0001707000027802 */ /* 0x000fe40000000f00 */
        /* <DEDUP_REMOVED lines=10> */
[----:B------:R-:W-:-:S05]  /*17100*/  BRA `(.L_x_1754) ;  /* 0xffff703000007947 */ /* 0x000fca000383ffff */
.L_x_1697:
        /* <DEDUP_REMOVED lines=8> */
.L_x_1700:
        /* <DEDUP_REMOVED lines=15> */
.L_x_1703:
[----:B------:R-:W-:Y:S01]  /*17280*/  MOV R3, 0x181f ;  /* 0x0000181f00037802 */ /* 0x000fe20000000f00 */
[----:B------:R-:W-:Y:S01]  /*17290*/  IMAD.MOV.U32 R185, RZ, RZ, R5 ;  /* 0x000000ffffb97224 */ /* 0x000fe200078e0005 */
[----:B------:R-:W-:Y:S01]  /*172a0*/  MOV R187, 0xffffffff ;  /* 0xffffffff00bb7802 */ /* 0x000fe20000000f00 */
[----:B------:R-:W-:Y:S01]  /*172b0*/  IMAD.MOV.U32 R186, RZ, RZ, RZ ;  /* 0x000000ffffba7224 */ /* 0x000fe200078e00ff */
[----:B------:R-:W-:Y:S02]  /*172c0*/  MOV R2, 0x172e0 ;  /* 0x000172e000027802 */ /* 0x000fe40000000f00 */
[----:B----4-:R-:W-:Y:S05]  /*172d0*/  CALL.REL.NOINC `($__internal_10_$__cuda_sm70_shflsync_idx_p) ;  /* 0x0000b6c000007944 */ /* 0x010fea0003c00000 */
[----:B------:R-:W-:Y:S01]  /*172e0*/  MOV R4, R188 ;  /* 0x000000bc00047202 */ /* 0x000fe20000000f00 */
[----:B------:R-:W-:-:S05]  /*172f0*/  BRA `(.L_x_1757) ;  /* 0xffff9a3000007947 */ /* 0x000fca000383ffff */
.L_x_1704:
[----:B------:R-:W-:Y:S01]  /*17300*/  MOV R3, 0x181f ;  /* 0x0000181f00037802 */ /* 0x000fe20000000f00 */
[----:B------:R-:W-:Y:S01]  /*17310*/  IMAD.MOV.U32 R185, RZ, RZ, R12 ;  /* 0x000000ffffb97224 */ /* 0x000fe200078e000c */
[----:B------:R-:W-:Y:S01]  /*17320*/  MOV R187, 0xffffffff ;  /* 0xffffffff00bb7802 */ /* 0x000fe20000000f00 */
[----:B------:R-:W-:Y:S01]  /*17330*/  IMAD.MOV.U32 R186, RZ, RZ, RZ ;  /* 0x000000ffffba7224 */ /* 0x000fe200078e00ff */
[----:B------:R-:W-:Y:S02]  /*17340*/  MOV R2, 0x17360 ;  /* 0x0001736000027802 */ /* 0x000fe40000000f00 */
[----:B-12-4-:R-:W-:Y:S05]  /*17350*/  CALL.REL.NOINC `($__internal_10_$__cuda_sm70_shflsync_idx_p) ;  /* 0x0000b64000007944 */ /* 0x016fea0003c00000 */
[----:B------:R-:W-:Y:S01]  /*17360*/  MOV R0, R188 ;  /* 0x000000bc00007202 */ /* 0x000fe20000000f00 */
[----:B------:R-:W-:-:S05]  /*17370*/  BRA `(.L_x_1758) ;  /* 0xffff99d000007947 */ /* 0x000fca000383ffff */
.L_x_1705:
[----:B-1----:R-:W-:Y:S01]  /*17380*/  MOV R3, 0x181f ;  /* 0x0000181f00037802 */ /* 0x002fe20000000f00 */
[----:B------:R-:W-:Y:S01]  /*17390*/  IMAD.MOV.U32 R185, RZ, RZ, R5 ;  /* 0x000000ffffb97224 */ /* 0x000fe200078e0005 */
[----:B------:R-:W-:Y:S01]  /*173a0*/  MOV R187, 0xffffffff ;  /* 0xffffffff00bb7802 */ /* 0x000fe20000000f00 */
[----:B------:R-:W-:Y:S01]  /*173b0*/  IMAD.MOV.U32 R186, RZ, RZ, 0x1 ;  /* 0x00000001ffba7424 */ /* 0x000fe200078e00ff */
[----:B------:R-:W-:Y:S02]  /*173c0*/  MOV R2, 0x173e0 ;  /* 0x000173e000027802 */ /* 0x000fe40000000f00 */
[----:B---34-:R-:W-:Y:S05]  /*173d0*/  CALL.REL.NOINC `($__internal_10_$__cuda_sm70_shflsync_idx_p) ;  /* 0x0000b5c000007944 */ /* 0x018fea0003c00000 */
        /* <DEDUP_REMOVED lines=9> */
.L_x_1706:
[----:B------:R-:W-:Y:S02]  /*17470*/  MOV R0, 0x2 ;  /* 0x0000000200007802 */ /* 0x000fe40000000f00 */
[----:B------:R-:W-:Y:S02]  /*17480*/  MOV R2, 0x174a0 ;  /* 0x000174a000027802 */ /* 0x000fe40000000f00 */
[----:B----4-:R-:W-:Y:S05]  /*17490*/  CALL.REL.NOINC `($__internal_9_$__cuda_sm70_shflsync_bfly_p) ;  /* 0x0000b4a000007944 */ /* 0x010fea0003c00000 */
[----:B------:R-:W-:-:S05]  /*174a0*/  BRA `(.L_x_1760) ;  /* 0xffff9cb000007947 */ /* 0x000fca000383ffff */
.L_x_1707:
[----:B------:R-:W-:Y:S01]  /*174b0*/  MOV R0, 0x1 ;  /* 0x0000000100007802 */ /* 0x000fe20000000f00 */
[----:B-1----:R-:W-:Y:S01]  /*174c0*/  IMAD.MOV.U32 R4, RZ, RZ, R136 ;  /* 0x000000ffff047224 */ /* 0x002fe200078e0088 */
[----:B------:R-:W-:Y:S02]  /*174d0*/  MOV R2, 0x174f0 ;  /* 0x000174f000027802 */ /* 0x000fe40000000f00 */
[----:B----4-:R-:W-:Y:S05]  /*174e0*/  CALL.REL.NOINC `($__internal_9_$__cuda_sm70_shflsync_bfly_p) ;  /* 0x0000b45000007944 */ /* 0x010fea0003c00000 */
[----:B------:R-:W-:Y:S01]  /*174f0*/  IMAD.MOV.U32 R4, RZ, RZ, R5 ;  /* 0x000000ffff047224 */ /* 0x000fe200078e0005 */
[----:B------:R-:W-:Y:S01]  /*17500*/  FMNMX.FTZ R136, R136, R0, !PT ;  /* 0x0000000088887209 */ /* 0x000fe20007810000 */
[----:B------:R-:W-:Y:S01]  /*17510*/  IMAD.MOV.U32 R0, RZ, RZ, 0x2 ;  /* 0x00000002ff007424 */ /* 0x000fe200078e00ff */
[----:B------:R-:W-:Y:S02]  /*17520*/  MOV R2, 0x17540 ;  /* 0x0001754000027802 */ /* 0x000fe40000000f00 */
[----:B------:R-:W-:Y:S05]  /*17530*/  CALL.REL.NOINC `($__internal_9_$__cuda_sm70_shflsync_bfly_p) ;  /* 0x0000b40000007944 */ /* 0x000fea0003c00000 */
[----:B------:R-:W-:Y:S01]  /*17540*/  FMNMX.FTZ R4, R5, R0, !PT ;  /* 0x0000000005047209 */ /* 0x000fe20007810000 */
[----:B------:R-:W-:Y:S01]  /*17550*/  IMAD.MOV.U32 R0, RZ, RZ, 0x1 ;  /* 0x00000001ff007424 */ /* 0x000fe200078e00ff */
[----:B------:R-:W-:Y:S02]  /*17560*/  MOV R2, 0x17580 ;  /* 0x0001758000027802 */ /* 0x000fe40000000f00 */
[----:B------:R-:W-:Y:S05]  /*17570*/  CALL.REL.NOINC `($__internal_9_$__cuda_sm70_shflsync_bfly_p) ;  /* 0x0000b3c000007944 */ /* 0x000fea0003c00000 */
[----:B------:R-:W-:-:S05]  /*17580*/  BRA `(.L_x_1761) ;  /* 0xffff9c4000007947 */ /* 0x000fca000383ffff */
.L_x_1709:
[----:B------:R-:W-:Y:S01]  /*17590*/  IMAD.MOV.U32 R4, RZ, RZ, R231 ;  /* 0x000000ffff047224 */ /* 0x000fe200078e00e7 */
[----:B------:R-:W-:-:S02]  /*175a0*/  MOV R0, 0x2 ;  /* 0x0000000200007802 */ /* 0x000fc40000000f00 */
[----:B------:R-:W-:Y:S02]  /*175b0*/  MOV R2, 0x175d0 ;  /* 0x000175d000027802 */ /* 0x000fe40000000f00 */
[----:B------:R-:W-:Y:S05]  /*175c0*/  CALL.REL.NOINC `($__internal_9_$__cuda_sm70_shflsync_bfly_p) ;  /* 0x0000b37000007944 */ /* 0x000fea0003c00000 */
[----:B------:R-:W-:Y:S01]  /*175d0*/  MOV R5, R0 ;  /* 0x0000000000057202 */ /* 0x000fe20000000f00 */
[----:B------:R-:W-:Y:S05]  /*175e0*/  BRA `(.L_x_1762) ;  /* 0xffffb33000007947 */ /* 0x000fea000383ffff */
.L_x_1710:
[----:B------:R-:W-:Y:S01]  /*175f0*/  IMAD.MOV.U32 R4, RZ, RZ, R5 ;  /* 0x000000ffff047224 */ /* 0x000fe200078e0005 */
[----:B------:R-:W-:Y:S02]  /*17600*/  MOV R0, 0x1 ;  /* 0x0000000100007802 */ /* 0x000fe40000000f00 */
[----:B------:R-:W-:Y:S02]  /*17610*/  MOV R2, 0x17630 ;  /* 0x0001763000027802 */ /* 0x000fe40000000f00 */
[----:B-1----:R-:W-:Y:S05]  /*17620*/  CALL.REL.NOINC `($__internal_9_$__cuda_sm70_shflsync_bfly_p) ;  /* 0x0000b31000007944 */ /* 0x002fea0003c00000 */
[----:B------:R-:W-:Y:S01]  /*17630*/  FADD.FTZ R5, R5, R0 ;  /* 0x0000000005057221 */ /* 0x000fe20000010000 */
[----:B------:R-:W-:Y:S02]  /*17640*/  MOV R4, R230 ;  /* 0x000000e600047202 */ /* 0x000fe40000000f00 */
[----:B------:R-:W-:Y:S02]  /*17650*/  MOV R0, 0x2 ;  /* 0x0000000200007802 */ /* 0x000fe40000000f00 */
[----:B------:R-:W-:Y:S02]  /*17660*/  MOV R2, 0x17680 ;  /* 0x0001768000027802 */ /* 0x000fe40000000f00 */
[----:B------:R-:W-:Y:S05]  /*17670*/  CALL.REL.NOINC `($__internal_9_$__cuda_sm70_shflsync_bfly_p) ;  /* 0x0000b2c000007944 */ /* 0x000fea0003c00000 */
[----:B------:R-:W-:Y:S01]  /*17680*/  FADD.FTZ R4, R230, R0 ;  /* 0x00000000e6047221 */ /* 0x000fe20000010000 */
[----:B------:R-:W-:-:S02]  /*17690*/  MOV R0, 0x1 ;  /* 0x0000000100007802 */ /* 0x000fc40000000f00 */
[----:B------:R-:W-:Y:S02]  /*176a0*/  MOV R2, 0x176c0 ;  /* 0x000176c000027802 */ /* 0x000fe40000000f00 */
[----:B------:R-:W-:Y:S05]  /*176b0*/  CALL.REL.NOINC `($__internal_9_$__cuda_sm70_shflsync_bfly_p) ;  /* 0x0000b28000007944 */ /* 0x000fea0003c00000 */
[----:B------:R-:W-:Y:S05]  /*176c0*/  BRA `(.L_x_1763) ;  /* 0xffffb2c000007947 */ /* 0x000fea000383ffff */
.L_x_1722:
[----:B------:R-:W-:Y:S01]  /*176d0*/  IMAD.MOV.U32 R185, RZ, RZ, R15 ;  /* 0x000000ffffb97224 */ /* 0x000fe200078e000f */
[----:B------:R-:W-:Y:S01]  /*176e0*/  MOV R3, 0x181f ;  /* 0x0000181f00037802 */ /* 0x000fe20000000f00 */
[----:B------:R-:W-:Y:S01]  /*176f0*/  IMAD.MOV.U32 R186, RZ, RZ, RZ ;  /* 0x000000ffffba7224 */ /* 0x000fe200078e00ff */
[----:B------:R-:W-:Y:S02]  /*17700*/  MOV R187, 0xffffffff ;  /* 0xffffffff00bb7802 */ /* 0x000fe40000000f00 */
[----:B------:R-:W-:Y:S02]  /*17710*/  MOV R2, 0x17730 ;  /* 0x0001773000027802 */ /* 0x000fe40000000f00 */
[----:B-----5:R-:W-:Y:S05]  /*17720*/  CALL.REL.NOINC `($__internal_10_$__cuda_sm70_shflsync_idx_p) ;  /* 0x0000b27000007944 */ /* 0x020fea0003c00000 */
[----:B------:R-:W-:Y:S01]  /*17730*/  MOV R4, R188 ;  /* 0x000000bc00047202 */ /* 0x000fe20000000f00 */
[----:B------:R-:W-:Y:S05]  /*17740*/  BRA `(.L_x_1764) ;  /* 0xffffdd0000007947 */ /* 0x000fea000383ffff */
.L_x_1723:
[----:B------:R-:W-:Y:S01]  /*17750*/  IMAD.MOV.U32 R185, RZ, RZ, R17 ;  /* 0x000000ffffb97224 */ /* 0x000fe200078e0011 */
[----:B------:R-:W-:Y:S01]  /*17760*/  MOV R3, 0x181f ;  /* 0x0000181f00037802 */ /* 0x000fe20000000f00 */
[----:B------:R-:W-:Y:S01]  /*17770*/  IMAD.MOV.U32 R186, RZ, RZ, RZ ;  /* 0x000000ffffba7224 */ /* 0x000fe200078e00ff */
[----:B------:R-:W-:Y:S02]  /*17780*/  MOV R187, 0xffffffff ;  /* 0xffffffff00bb7802 */ /* 0x000fe40000000f00 */
[----:B------:R-:W-:-:S02]  /*17790*/  MOV R2, 0x177b0 ;  /* 0x000177b000027802 */ /* 0x000fc40000000f00 */
[----:B-12--5:R-:W-:Y:S05]  /*177a0*/  CALL.REL.NOINC `($__internal_10_$__cuda_sm70_shflsync_idx_p) ;  /* 0x0000b1f000007944 */ /* 0x026fea0003c00000 */
[----:B------:R-:W-:Y:S01]  /*177b0*/  MOV R2, R188 ;  /* 0x000000bc00027202 */ /* 0x000fe20000000f00 */
[----:B------:R-:W-:Y:S05]  /*177c0*/  BRA `(.L_x_1765) ;  /* 0xffffdca000007947 */ /* 0x000fea000383ffff */
.L_x_1726:
[----:B------:R-:W-:Y:S01]  /*177d0*/  IMAD.MOV.U32 R185, RZ, RZ, R15 ;  /* 0x000000ffffb97224 */ /* 0x000fe200078e000f */
[----:B--2---:R-:W-:Y:S01]  /*177e0*/  MOV R3, 0x181f ;  /* 0x0000181f00037802 */ /* 0x004fe20000000f00 */
[----:B------:R-:W-:Y:S01]  /*177f0*/  IMAD.MOV.U32 R186, RZ, RZ, 0x1 ;  /* 0x00000001ffba7424 */ /* 0x000fe200078e00ff */
[----:B------:R-:W-:-:S02]  /*17800*/  MOV R187, 0xffffffff ;  /* 0xffffffff00bb7802 */ /* 0x000fc40000000f00 */
[----:B----4-:R-:W-:Y:S02]  /*17810*/  MOV R2, 0x17830 ;  /* 0x0001783000027802 */ /* 0x010fe40000000f00 */
[----:B-1-3--:R-:W-:Y:S05]  /*17820*/  CALL.REL.NOINC `($__internal_10_$__cuda_sm70_shflsync_idx_p) ;  /* 0x0000b17000007944 */ /* 0x00afea0003c00000 */
        /* <DEDUP_REMOVED lines=9> */
.L_x_1729:
[----:B------:R-:W-:Y:S01]  /*178c0*/  IMAD.MOV.U32 R185, RZ, RZ, R15 ;  /* 0x000000ffffb97224 */ /* 0x000fe200078e000f */
[----:B-1----:R-:W-:Y:S01]  /*178d0*/  MOV R3, 0x181f ;  /* 0x0000181f00037802 */ /* 0x002fe20000000f00 */
[----:B------:R-:W-:Y:S01]  /*178e0*/  IMAD.MOV.U32 R186, RZ, RZ, 0x2 ;  /* 0x00000002ffba7424 */ /* 0x000fe200078e00ff */
[----:B------:R-:W-:Y:S02]  /*178f0*/  MOV R187, 0xffffffff ;  /* 0xffffffff00bb7802 */ /* 0x000fe40000000f00 */
[----:B----4-:R-:W-:-:S02]  /*17900*/  MOV R2, 0x17920 ;  /* 0x0001792000027802 */ /* 0x010fc40000000f00 */
[----:B--23--:R-:W-:Y:S05]  /*17910*/  CALL.REL.NOINC `($__internal_10_$__cuda_sm70_shflsync_idx_p) ;  /* 0x0000b08000007944 */ /* 0x00cfea0003c00000 */
[----:B------:R-:W-:Y:S01]  /*17920*/  MOV R4, R188 ;  /* 0x000000bc00047202 */ /* 0x000fe20000000f00 */
[----:B------:R-:W-:Y:S05]  /*17930*/  BRA `(.L_x_1767) ;  /* 0xffffdee000007947 */ /* 0x000fea000383ffff */
.L_x_1730:
[----:B------:R-:W-:Y:S01]  /*17940*/  IMAD.MOV.U32 R185, RZ, RZ, R17 ;  /* 0x000000ffffb97224 */ /* 0x000fe200078e0011 */
[----:B------:R-:W-:Y:S01]  /*17950*/  MOV R3, 0x181f ;  /* 0x0000181f00037802 */ /* 0x000fe20000000f00 */
[----:B------:R-:W-:Y:S01]  /*17960*/  IMAD.MOV.U32 R186, RZ, RZ, 0x2 ;  /* 0x00000002ffba7424 */ /* 0x000fe200078e00ff */
[----:B------:R-:W-:-:S02]  /*17970*/  MOV R187, 0xffffffff ;  /* 0xffffffff00bb7802 */ /* 0x000fc40000000f00 */
[----:B----4-:R-:W-:Y:S02]  /*17980*/  MOV R2, 0x179a0 ;  /* 0x000179a000027802 */ /* 0x010fe40000000f00 */
[----:B-123--:R-:W-:Y:S05]  /*17990*/  CALL.REL.NOINC `($__internal_10_$__cuda_sm70_shflsync_idx_p) ;  /* 0x0000b00000007944 */ /* 0x00efea0003c00000 */
[----:B------:R-:W-:Y:S01]  /*179a0*/  MOV R2, R188 ;  /* 0x000000bc00027202 */ /* 0x000fe20000000f00 */
[----:B------:R-:W-:Y:S05]  /*179b0*/  BRA `(.L_x_1768) ;  /* 0xffffde8000007947 */ /* 0x000fea000383ffff */
.L_x_1733:
[----:B------:R-:W-:Y:S01]  /*179c0*/  IMAD.MOV.U32 R185, RZ, RZ, R15 ;  /* 0x000000ffffb97224 */ /* 0x000fe200078e000f */
[----:B-1----:R-:W-:Y:S01]  /*179d0*/  MOV R3, 0x181f ;  /* 0x0000181f00037802 */ /* 0x002fe20000000f00 */
[----:B------:R-:W-:Y:S01]  /*179e0*/  IMAD.MOV.U32 R186, RZ, RZ, 0x3 ;  /* 0x00000003ffba7424 */ /* 0x000fe200078e00ff */
[----:B------:R-:W-:Y:S02]  /*179f0*/  MOV R187, 0xffffffff ;  /* 0xffffffff00bb7802 */ /* 0x000fe40000000f00 */
[----:B------:R-:W-:Y:S02]  /*17a00*/  MOV R2, 0x17a20 ;  /* 0x00017a2000027802 */ /* 0x000fe40000000f00 */
[----:B---34-:R-:W-:Y:S05]  /*17a10*/  CALL.REL.NOINC `($__internal_10_$__cuda_sm70_shflsync_idx_p) ;  /* 0x0000af8000007944 */ /* 0x018fea0003c00000 */
        /* <DEDUP_REMOVED lines=9> */
        .type           $_ZN7cutlass13device_kernelIN5flash19enable_sm80_to_sm89INS1_16FlashAttnFwdSm80INS1_25CollectiveMainloopFwdSm80ILi8ELi1ELb0EN4cute5tupleIJNS5_1CILi128EEENS7_ILi48EEENS7_ILi256EEEEEELi256ENS_10bfloat16_tEfNS_4arch4Sm80ELb1ELb0ELb1ELb1ELb1ELb1ELb1ELb0EEENS1_21CollectiveEpilogueFwdINS6_IJS8_SA_S9_EEENS6_IJNS7_ILi1EEESI_SI_EEESC_SE_Li256ELb1ELb1ELb0ELb0EEENS1_19SingleTileSchedulerILb1ELb0ELb1ELi128EEEEEEEEEvNT_6ParamsE$_ZZN5flash25CollectiveMainloopFwdSm80ILi8ELi1ELb0EN4cute5tupleIJNS1_1CILi128EEENS3_ILi48EEENS3_ILi256EEEEEELi256EN7cutlass10bfloat16_tEfNS8_4arch4Sm80ELb1ELb0ELb1ELb1ELb1ELb1ELb1ELb0EE3mmaINS_16FlashAttnFwdSm80ISC_NS_21CollectiveEpilogueFwdINS2_IJS4_S6_S5_EEENS2_IJNS3_ILi1EEESH_SH_EEES9_SB_Li256ELb1ELb1ELb0ELb0EEENS_19SingleTileSchedulerILb1ELb0ELb1ELi128EEEE13SharedStorageENS1_6TensorINS1_11ArrayEngineIfLm128EEENS1_6LayoutINS2_IJNS2_IJNS3_ILi2EEESS_EEESH_NS3_ILi32EEEEEENS2_IJNS2_IJSH_SS_EEENS3_ILi0EEENS3_ILi4EEEEEEEEEENS_7SoftmaxILi2ELi0EEEEEbRKNSC_6ParamsERT0_RT1_iRKNS_16SeqlenInfoQKNewKILb1ELb1EEENS2_IJiiiiEEERT_ENKUlvE_clEv,@function
        .size           $_ZN7cutlass13device_kernelIN5flash19enable_sm80_to_sm89INS1_16FlashAttnFwdSm80INS1_25CollectiveMainloopFwdSm80ILi8ELi1ELb0EN4cute5tupleIJNS5_1CILi128EEENS7_ILi48EEENS7_ILi256EEEEEELi256ENS_10bfloat16_tEfNS_4arch4Sm80ELb1ELb0ELb1ELb1ELb1ELb1ELb1ELb0EEENS1_21CollectiveEpilogueFwdINS6_IJS8_SA_S9_EEENS6_IJNS7_ILi1EEESI_SI_EEESC_SE_Li256ELb1ELb1ELb0ELb0EEENS1_19SingleTileSchedulerILb1ELb0ELb1ELi128EEEEEEEEEvNT_6ParamsE$_ZZN5flash25CollectiveMainloopFwdSm80ILi8ELi1ELb0EN4cute5tupleIJNS1_1CILi128EEENS3_ILi48EEENS3_ILi256EEEEEELi256EN7cutlass10bfloat16_tEfNS8_4arch4Sm80ELb1ELb0ELb1ELb1ELb1ELb1ELb1ELb0EE3mmaINS_16FlashAttnFwdSm80ISC_NS_21CollectiveEpilogueFwdINS2_IJS4_S6_S5_EEENS2_IJNS3_ILi1EEESH_SH_EEES9_SB_Li256ELb1ELb1ELb0ELb0EEENS_19SingleTileSchedulerILb1ELb0ELb1ELi128EEEE13SharedStorageENS1_6TensorINS1_11ArrayEngineIfLm128EEENS1_6LayoutINS2_IJNS2_IJNS3_ILi2EEESS_EEESH_NS3_ILi32EEEEEENS2_IJNS2_IJSH_SS_EEENS3_ILi0EEENS3_ILi4EEEEEEEEEENS_7SoftmaxILi2ELi0EEEEEbRKNSC_6ParamsERT0_RT1_iRKNS_16SeqlenInfoQKNewKILb1ELb1EEENS2_IJiiiiEEERT_ENKUlvE_clEv,($__internal_9_$__cuda_sm70_shflsync_bfly_p - $_ZN7cutlass13device_kernelIN5flash19enable_sm80_to_sm89INS1_16FlashAttnFwdSm80INS1_25CollectiveMainloopFwdSm80ILi8ELi1ELb0EN4cute5tupleIJNS5_1CILi128EEENS7_ILi48EEENS7_ILi256EEEEEELi256ENS_10bfloat16_tEfNS_4arch4Sm80ELb1ELb0ELb1ELb1ELb1ELb1ELb1ELb0EEENS1_21CollectiveEpilogueFwdINS6_IJS8_SA_S9_EEENS6_IJNS7_ILi1EEESI_SI_EEESC_SE_Li256ELb1ELb1ELb0ELb0EEENS1_19SingleTileSchedulerILb1ELb0ELb1ELi128EEEEEEEEEvNT_6ParamsE$_ZZN5flash25CollectiveMainloopFwdSm80ILi8ELi1ELb0EN4cute5tupleIJNS1_1CILi128EEENS3_ILi48EEENS3_ILi256EEEEEELi256EN7cutlass10bfloat16_tEfNS8_4arch4Sm80ELb1ELb0ELb1ELb1ELb1ELb1ELb1ELb0EE3mmaINS_16FlashAttnFwdSm80ISC_NS_21CollectiveEpilogueFwdINS2_IJS4_S6_S5_EEENS2_IJNS3_ILi1EEESH_SH_EEES9_SB_Li256ELb1ELb1ELb0ELb0EEENS_19SingleTileSchedulerILb1ELb0ELb1ELi128EEEE13SharedStorageENS1_6TensorINS1_11ArrayEngineIfLm128EEENS1_6LayoutINS2_IJNS2_IJNS3_ILi2EEESS_EEESH_NS3_ILi32EEEEEENS2_IJNS2_IJSH_SS_EEENS3_ILi0EEENS3_ILi4EEEEEEEEEENS_7SoftmaxILi2ELi0EEEEEbRKNSC_6ParamsERT0_RT1_iRKNS_16SeqlenInfoQKNewKILb1ELb1EEENS2_IJiiiiEEERT_ENKUlvE_clEv)
$_ZN7cutlass13device_kernelIN5flash19enable_sm80_to_sm89INS1_16FlashAttnFwdSm80INS1_25CollectiveMainloopFwdSm80ILi8ELi1ELb0EN4cute5tupleIJNS5_1CILi128EEENS7_ILi48EEENS7_ILi256EEEEEELi256ENS_10bfloat16_tEfNS_4arch4Sm80ELb1ELb0ELb1ELb1ELb1ELb1ELb1ELb0EEENS1_21CollectiveEpilogueFwdINS6_IJS8_SA_S9_EEENS6_IJNS7_ILi1EEESI_SI_EEESC_SE_Li256ELb1ELb1ELb0ELb0EEENS1_19SingleTileSchedulerILb1ELb0ELb1ELi128EEEEEEEEEvNT_6ParamsE$_ZZN5flash25CollectiveMainloopFwdSm80ILi8ELi1ELb0EN4cute5tupleIJNS1_1CILi128EEENS3_ILi48EEENS3_ILi256EEEEEELi256EN7cutlass10bfloat16_tEfNS8_4arch4Sm80ELb1ELb0ELb1ELb1ELb1ELb1ELb1ELb0EE3mmaINS_16FlashAttnFwdSm80ISC_NS_21CollectiveEpilogueFwdINS2_IJS4_S6_S5_EEENS2_IJNS3_ILi1EEESH_SH_EEES9_SB_Li256ELb1ELb1ELb0ELb0EEENS_19SingleTileSchedulerILb1ELb0ELb1ELi128EEEE13SharedStorageENS1_6TensorINS1_11ArrayEngineIfLm128EEENS1_6LayoutINS2_IJNS2_IJNS3_ILi2EEESS_EEESH_NS3_ILi32EEEEEENS2_IJNS2_IJSH_SS_EEENS3_ILi0EEENS3_ILi4EEEEEEEEEENS_7SoftmaxILi2ELi0EEEEEbRKNSC_6ParamsERT0_RT1_iRKNS_16SeqlenInfoQKNewKILb1ELb1EEENS2_IJiiiiEEERT_ENKUlvE_clEv:
        /* <DEDUP_REMOVED lines=9> */
[----:B------:R-:W-:Y:S05]  /*17b40*/  RET.REL.NODEC R2 `(_ZN7cutlass13device_kernelIN5flash19enable_sm80_to_sm89INS1_16FlashAttnFwdSm80INS1_25CollectiveMainloopFwdSm80ILi8ELi1ELb0EN4cute5tupleIJNS5_1CILi128EEENS7_ILi48EEENS7_ILi256EEEEEELi256ENS_10bfloat16_tEfNS_4arch4Sm80ELb1ELb0ELb1ELb1ELb1ELb1ELb1ELb0EEENS1_21CollectiveEpilogueFwdINS6_IJS8_SA_S9_EEENS6_IJNS7_ILi1EEESI_SI_EEESC_SE_Li256ELb1ELb1ELb0ELb0EEENS1_19SingleTileSchedulerILb1ELb0ELb1ELi128EEEEEEEEEvNT_6ParamsE) ;  /* 0xfffe84b002007950 */ /* 0x000fea0003c3ffff */
.L_x_1770:
        /* <DEDUP_REMOVED lines=52> */
.L_x_1846:
[----:B------:R-:W-:Y:S05]  /*17e90*/  BRA.DIV ~URZ, `(.L_x_1773) ;  /* 0x00009bf27f007947 */ /* 0x000fea000b800000 */
[----:B------:R3:W4:Y:S01]  /*17ea0*/  SHFL.IDX PT, R12, R34, RZ, 0x181f ;  /* 0x00181fff220c7589 */ /* 0x00072200000e0000 */
[----:B--2---:R-:W-:-:S03]  /*17eb0*/  MOV R13, R11 ;  /* 0x0000000b000d7202 */ /* 0x004fc60000000f00 */
[----:B------:R3:W2:Y:S04]  /*17ec0*/  SHFL.IDX PT, R14, R24, RZ, 0x181f ;  /* 0x00181fff180e7589 */ /* 0x0006a800000e0000 */
[----:B------:R3:W1:Y:S02]  /*17ed0*/  SHFL.IDX PT, R3, R37, RZ, 0x181f ;  /* 0x00181fff25037589 */ /* 0x00066400000e0000 */
.L_x_1847:
        /* <DEDUP_REMOVED lines=60> */
.L_x_1775:
[----:B------:R-:W-:Y:S05]  /*182a0*/  BSYNC B0 ;  /* 0x0000000000007941 */ /* 0x000fea0003800000 */
.L_x_1774:
        /* <DEDUP_REMOVED lines=29> */
.L_x_1848:
        /* <DEDUP_REMOVED lines=52> */
.L_x_1778:
[----:B------:R-:W-:Y:S05]  /*187c0*/  BSYNC B0 ;  /* 0x0000000000007941 */ /* 0x000fea0003800000 */
.L_x_1777:
        /* <DEDUP_REMOVED lines=26> */
.L_x_1849:
[----:B------:R-:W-:Y:S05]  /*18970*/  BRA.DIV ~URZ, `(.L_x_1780) ;  /* 0x000094e27f007947 */ /* 0x000fea000b800000 */
[----:B------:R4:W1:Y:S01]  /*18980*/  SHFL.IDX PT, R12, R34, 0x2, 0x181f ;  /* 0x00581f00220c7f89 */ /* 0x00086200000e0000 */
[----:B--23--:R-:W-:-:S03]  /*18990*/  MOV R13, R11 ;  /* 0x0000000b000d7202 */ /* 0x00cfc60000000f00 */
[----:B------:R4:W2:Y:S04]  /*189a0*/  SHFL.IDX PT, R14, R24, 0x2, 0x181f ;  /* 0x00581f00180e7f89 */ /* 0x0008a800000e0000 */
[----:B------:R4:W3:Y:S02]  /*189b0*/  SHFL.IDX PT, R2, R37, 0x2, 0x181f ;  /* 0x00581f0025027f89 */ /* 0x0008e400000e0000 */
.L_x_1850:
        /* <DEDUP_REMOVED lines=53> */
.L_x_1782:
[----:B------:R-:W-:Y:S05]  /*18d10*/  BSYNC B0 ;  /* 0x0000000000007941 */ /* 0x000fea0003800000 */
.L_x_1781:
        /* <DEDUP_REMOVED lines=27> */
.L_x_1851:
        /* <DEDUP_REMOVED lines=8> */
.L_x_1852:
        /* <DEDUP_REMOVED lines=52> */
.L_x_1786:
[----:B------:R-:W-:Y:S05]  /*19290*/  BSYNC B0 ;  /* 0x0000000000007941 */ /* 0x000fea0003800000 */
.L_x_1785:
        /* <DEDUP_REMOVED lines=102> */
.L_x_1790:
[----:B------:R-:W-:Y:S05]  /*19900*/  BSYNC B0 ;  /* 0x0000000000007941 */ /* 0x000fea0003800000 */
.L_x_1789:
        /* <DEDUP_REMOVED lines=50> */
.L_x_1792:
[----:B------:R-:W-:Y:S05]  /*19c30*/  BSYNC B0 ;  /* 0x0000000000007941 */ /* 0x000fea0003800000 */
.L_x_1791:
        /* <DEDUP_REMOVED lines=50> */
.L_x_1794:
[----:B------:R-:W-:Y:S05]  /*19f60*/  BSYNC B0 ;  /* 0x0000000000007941 */ /* 0x000fea0003800000 */
.L_x_1793:
        /* <DEDUP_REMOVED lines=49> */
.L_x_1788:
[----:B------:R-:W-:Y:S05]  /*1a280*/  BSYNC B1 ;  /* 0x0000000000017941 */ /* 0x000fea0003800000 */
.L_x_1787:
        /* <DEDUP_REMOVED lines=53> */
.L_x_1798:
[----:B------:R-:W-:Y:S05]  /*1a5e0*/  BSYNC B0 ;  /* 0x0000000000007941 */ /* 0x000fea0003800000 */
.L_x_1797:
        /* <DEDUP_REMOVED lines=50> */
.L_x_1800:
[----:B------:R-:W-:Y:S05]  /*1a910*/  BSYNC B0 ;  /* 0x0000000000007941 */ /* 0x000fea0003800000 */
.L_x_1799:
        /* <DEDUP_REMOVED lines=50> */
.L_x_1802:
[----:B------:R-:W-:Y:S05]  /*1ac40*/  BSYNC B0 ;  /* 0x0000000000007941 */ /* 0x000fea0003800000 */
.L_x_1801:
        /* <DEDUP_REMOVED lines=49> */
.L_x_1796:
[----:B------:R-:W-:Y:S05]  /*1af60*/  BSYNC B1 ;  /* 0x0000000000017941 */ /* 0x000fea0003800000 */
.L_x_1795:
        /* <DEDUP_REMOVED lines=53> */
.L_x_1806:
[----:B------:R-:W-:Y:S05]  /*1b2c0*/  BSYNC B0 ;  /* 0x0000000000007941 */ /* 0x000fea0003800000 */
.L_x_1805:
        /* <DEDUP_REMOVED lines=50> */
.L_x_1808:
[----:B------:R-:W-:Y:S05]  /*1b5f0*/  BSYNC B0 ;  /* 0x0000000000007941 */ /* 0x000fea0003800000 */
.L_x_1807:
        /* <DEDUP_REMOVED lines=50> */
.L_x_1810:
[----:B------:R-:W-:Y:S05]  /*1b920*/  BSYNC B0 ;  /* 0x0000000000007941 */ /* 0x000fea0003800000 */
.L_x_1809:
        /* <DEDUP_REMOVED lines=49> */
.L_x_1804:
[----:B------:R-:W-:Y:S05]  /*1bc40*/  BSYNC B1 ;  /* 0x0000000000017941 */ /* 0x000fea0003800000 */
.L_x_1803:
[----:B------:R-:W-:Y:S01]  /*1bc50*/  IADD3 R2, R96, 0x60, RZ ;  /* 0x0000006060027810 */ /* 0x000fe20007ffe0ff */
[----:B------:R-:W-:-:S03]  /*1bc60*/  IMAD.MOV.U32 R3, RZ, RZ, 0x0 ;  /* 0x00000000ff037424 */ /* 0x000fc600078e00ff */
[----:B------:R-:W-:Y:S01]  /*1bc70*/  ISETP.GE.AND P0, PT, R2, R34, PT ;  /* 0x000000220200720c */ /* 0x000fe20003f06270 */
[----:B------:R-:W-:-:S12]  /*1bc80*/  IMAD.MOV.U32 R2, RZ, RZ, R144 ;  /* 0x000000ffff027224 */ /* 0x000fd800078e0090 */
[----:B------:R-:W-:Y:S05]  /*1bc90*/  @P0 RET.REL.NODEC R2 `(_ZN7cutlass13device_kernelIN5flash19enable_sm80_to_sm89INS1_16FlashAttnFwdSm80INS1_25CollectiveMainloopFwdSm80ILi8ELi1ELb0EN4cute5tupleIJNS5_1CILi128EEENS7_ILi48EEENS7_ILi256EEEEEELi256ENS_10bfloat16_tEfNS_4arch4Sm80ELb1ELb0ELb1ELb1ELb1ELb1ELb1ELb0EEENS1_21CollectiveEpilogueFwdINS6_IJS8_SA_S9_EEENS6_IJNS7_ILi1EEESI_SI_EEESC_SE_Li256ELb1ELb1ELb0ELb0EEENS1_19SingleTileSchedulerILb1ELb0ELb1ELi128EEEEEEEEEvNT_6ParamsE) ;  /* 0xfffe436002000950 */ /* 0x000fea0003c3ffff */
        /* <DEDUP_REMOVED lines=49> */
.L_x_1812:
[----:B------:R-:W-:Y:S05]  /*1bfb0*/  BSYNC B0 ;  /* 0x0000000000007941 */ /* 0x000fea0003800000 */
.L_x_1811:
        /* <DEDUP_REMOVED lines=50> */
.L_x_1814:
[----:B------:R-:W-:Y:S05]  /*1c2e0*/  BSYNC B0 ;  /* 0x0000000000007941 */ /* 0x000fea0003800000 */
.L_x_1813:
        /* <DEDUP_REMOVED lines=50> */
.L_x_1816:
[----:B------:R-:W-:Y:S05]  /*1c610*/  BSYNC B0 ;  /* 0x0000000000007941 */ /* 0x000fea0003800000 */
.L_x_1815:
[----:B------:R-:W-:Y:S01]  /*1c620*/  IADD3 R2, R23, 0x60, RZ ;  /* 0x0000006017027810 */ /* 0x000fe20007ffe0ff */
[----:B------:R-:W-:-:S03]  /*1c630*/  IMAD.MOV.U32 R3, RZ, RZ, 0x0 ;  /* 0x00000000ff037424 */ /* 0x000fc600078e00ff */
[----:B------:R-:W-:Y:S01]  /*1c640*/  ISETP.GE.AND P0, PT, R2, R36, PT ;  /* 0x000000240200720c */ /* 0x000fe20003f06270 */
[----:B------:R-:W-:-:S12]  /*1c650*/  IMAD.MOV.U32 R2, RZ, RZ, R144 ;  /* 0x000000ffff027224 */ /* 0x000fd800078e0090 */
[----:B------:R-:W-:Y:S05]  /*1c660*/  @P0 RET.REL.NODEC R2 `(_ZN7cutlass13device_kernelIN5flash19enable_sm80_to_sm89INS1_16FlashAttnFwdSm80INS1_25CollectiveMainloopFwdSm80ILi8ELi1ELb0EN4cute5tupleIJNS5_1CILi128EEENS7_ILi48EEENS7_ILi256EEEEEELi256ENS_10bfloat16_tEfNS_4arch4Sm80ELb1ELb0ELb1ELb1ELb1ELb1ELb1ELb0EEENS1_21CollectiveEpilogueFwdINS6_IJS8_SA_S9_EEENS6_IJNS7_ILi1EEESI_SI_EEESC_SE_Li256ELb1ELb1ELb0ELb0EEENS1_19SingleTileSchedulerILb1ELb0ELb1ELi128EEEEEEEEEvNT_6ParamsE) ;  /* 0xfffe399002000950 */ /* 0x000fea0003c3ffff */
        /* <DEDUP_REMOVED lines=48> */
[----:B------:R-:W-:Y:S05]  /*1c970*/  RET.REL.NODEC R2 `(_ZN7cutlass13device_kernelIN5flash19enable_sm80_to_sm89INS1_16FlashAttnFwdSm80INS1_25CollectiveMainloopFwdSm80ILi8ELi1ELb0EN4cute5tupleIJNS5_1CILi128EEENS7_ILi48EEENS7_ILi256EEEEEELi256ENS_10bfloat16_tEfNS_4arch4Sm80ELb1ELb0ELb1ELb1ELb1ELb1ELb1ELb0EEENS1_21CollectiveEpilogueFwdINS6_IJS8_SA_S9_EEENS6_IJNS7_ILi1EEESI_SI_EEESC_SE_Li256ELb1ELb1ELb0ELb0EEENS1_19SingleTileSchedulerILb1ELb0ELb1ELi128EEEEEEEEEvNT_6ParamsE) ;  /* 0xfffe368002007950 */ /* 0x000fea0003c3ffff */
.L_x_1771:
        /* <DEDUP_REMOVED lines=28> */
.L_x_1853:
[----:B------:R-:W-:Y:S05]  /*1cb40*/  BRA.DIV ~URZ, `(.L_x_1818) ;  /* 0x000056e27f007947 */ /* 0x000fea000b800000 */
[----:B------:R3:W4:Y:S01]  /*1cb50*/  SHFL.IDX PT, R12, R28, RZ, 0x181f ;  /* 0x00181fff1c0c7589 */ /* 0x00072200000e0000 */
[----:B--2---:R-:W-:-:S03]  /*1cb60*/  MOV R13, R11 ;  /* 0x0000000b000d7202 */ /* 0x004fc60000000f00 */
[----:B------:R3:W2:Y:S04]  /*1cb70*/  SHFL.IDX PT, R14, R19, RZ, 0x181f ;  /* 0x00181fff130e7589 */ /* 0x0006a800000e0000 */
[----:B------:R3:W1:Y:S02]  /*1cb80*/  SHFL.IDX PT, R3, R29, RZ, 0x181f ;  /* 0x00181fff1d037589 */ /* 0x00066400000e0000 */
.L_x_1854:
        /* <DEDUP_REMOVED lines=42> */
.L_x_1820:
[----:B------:R-:W-:Y:S05]  /*1ce30*/  BSYNC B0 ;  /* 0x0000000000007941 */ /* 0x000fea0003800000 */
.L_x_1819:
        /* <DEDUP_REMOVED lines=31> */
.L_x_1855:
        /* <DEDUP_REMOVED lines=34> */
.L_x_1823:
[----:B------:R-:W-:Y:S05]  /*1d250*/  BSYNC B0 ;  /* 0x0000000000007941 */ /* 0x000fea0003800000 */
.L_x_1822:
        /* <DEDUP_REMOVED lines=26> */
.L_x_1856:
[----:B------:R-:W-:Y:S05]  /*1d400*/  BRA.DIV ~URZ, `(.L_x_1825) ;  /* 0x000051e27f007947 */ /* 0x000fea000b800000 */
[----:B------:R3:W4:Y:S01]  /*1d410*/  SHFL.IDX PT, R12, R28, 0x2, 0x181f ;  /* 0x00581f001c0c7f89 */ /* 0x00072200000e0000 */
[----:B--2---:R-:W-:-:S03]  /*1d420*/  MOV R13, R11 ;  /* 0x0000000b000d7202 */ /* 0x004fc60000000f00 */
[----:B------:R3:W2:Y:S04]  /*1d430*/  SHFL.IDX PT, R14, R19, 0x2, 0x181f ;  /* 0x00581f00130e7f89 */ /* 0x0006a800000e0000 */
[----:B------:R3:W1:Y:S02]  /*1d440*/  SHFL.IDX PT, R2, R29, 0x2, 0x181f ;  /* 0x00581f001d027f89 */ /* 0x00066400000e0000 */
.L_x_1857:
        /* <DEDUP_REMOVED lines=35> */
.L_x_1827:
[----:B------:R-:W-:Y:S05]  /*1d680*/  BSYNC B0 ;  /* 0x0000000000007941 */ /* 0x000fea0003800000 */
.L_x_1826:
        /* <DEDUP_REMOVED lines=27> */
.L_x_1858:
        /* <DEDUP_REMOVED lines=8> */
.L_x_1859:
        /* <DEDUP_REMOVED lines=34> */
.L_x_1831:
[----:B------:R-:W-:Y:S05]  /*1dae0*/  BSYNC B0 ;  /* 0x0000000000007941 */ /* 0x000fea0003800000 */
.L_x_1830:
        /* <DEDUP_REMOVED lines=65> */
[----:B------:R-:W-:Y:S02]  /*1df00*/  SHF.R.U64 R11, R22, 0x10, R23 ;  /* 0x00000010160b7819 */ /* 0x000fe40000001217 */
[--C-:B------:R-:W-:Y:S02]  /*1df10*/  SHF.R.U64 R22, R26, 0x10, R27.reuse ;  /* 0x000000101a167819 */ /* 0x100fe4000000121b */
[----:B------:R-:W-:-:S02]  /*1df20*/  SHF.R.U32.HI R27, RZ, 0x10, R27 ;  /* 0x00000010ff1b7819 */ /* 0x000fc4000001161b */
[----:B------:R-:W-:Y:S02]  /*1df30*/  PRMT R29, R37, 0x5432, R21 ;  /* 0x00005432251d7816 */ /* 0x000fe40000000015 */
[----:B------:R-:W-:Y:S02]  /*1df40*/  SHF.R.U32.HI R20, RZ, 0x10, R23 ;  /* 0x00000010ff147819 */ /* 0x000fe40000011617 */
[----:B------:R-:W-:Y:S02]  /*1df50*/  SHF.R.U32.HI R23, RZ, 0x10, R25 ;  /* 0x00000010ff177819 */ /* 0x000fe40000011619 */
[----:B------:R-:W-:Y:S02]  /*1df60*/  PRMT R34, R34, 0x5410, R2 ;  /* 0x0000541022227816 */ /* 0x000fe40000000002 */
[C---:B------:R-:W-:Y:S02]  /*1df70*/  PRMT R28, R42.reuse, 0x5432, R22 ;  /* 0x000054322a1c7816 */ /* 0x040fe40000000016 */
[----:B------:R-:W-:Y:S01]  /*1df80*/  PRMT R27, R42, 0x5410, R27 ;  /* 0x000054102a1b7816 */ /* 0x000fe2000000001b */
[----:B------:R-:W-:Y:S01]  /*1df90*/  IMAD.U32 R42, R29, 0x10000, RZ ;  /* 0x000100001d2a7824 */ /* 0x000fe200078e00ff */
[----:B------:R-:W-:-:S02]  /*1dfa0*/  PRMT R32, R32, 0x5410, R11 ;  /* 0x0000541020207816 */ /* 0x000fc4000000000b */
[----:B------:R-:W-:Y:S01]  /*1dfb0*/  PRMT R23, R37, 0x5410, R23 ;  /* 0x0000541025177816 */ /* 0x000fe20000000017 */
[C---:B------:R-:W-:Y:S01]  /*1dfc0*/  IMAD.U32 R37, R34.reuse, 0x10000, RZ ;  /* 0x0001000022257824 */ /* 0x040fe200078e00ff */
[----:B------:R-:W-:Y:S02]  /*1dfd0*/  LOP3.LUT R43, R29, 0xffff0000, RZ, 0xc0, !PT ;  /* 0xffff00001d2b7812 */ /* 0x000fe400078ec0ff */
[----:B------:R-:W-:Y:S02]  /*1dfe0*/  PRMT R33, R33, 0x5410, R3 ;  /* 0x0000541021217816 */ /* 0x000fe40000000003 */
[----:B------:R-:W-:Y:S01]  /*1dff0*/  LOP3.LUT R29, R34, 0xffff0000, RZ, 0xc0, !PT ;  /* 0xffff0000221d7812 */ /* 0x000fe200078ec0ff */
[C---:B------:R-:W-:Y:S01]  /*1e000*/  IMAD.U32 R34, R23.reuse, 0x10000, RZ ;  /* 0x0001000017227824 */ /* 0x040fe200078e00ff */
[----:B------:R-:W-:Y:S02]  /*1e010*/  LOP3.LUT R23, R23, 0xffff0000, RZ, 0xc0, !PT ;  /* 0xffff000017177812 */ /* 0x000fe400078ec0ff */
        /* <DEDUP_REMOVED lines=22> */
[----:B------:R-:W-:-:S02]  /*1e180*/  FMUL.FTZ R17, R17, R29 ;  /* 0x0000001d11117220 */ /* 0x000fc40000410000 */
[----:B------:R-:W-:Y:S02]  /*1e190*/  FFMA.FTZ R37, R25, R29, -R14 ;  /* 0x0000001d19257223 */ /* 0x000fe4000001080e */
[----:B------:R-:W-:Y:S02]  /*1e1a0*/  FFMA.FTZ R42, R26, R42, R15 ;  /* 0x0000002a1a2a7223 */ /* 0x000fe4000001000f */
[C---:B------:R-:W-:Y:S02]  /*1e1b0*/  FMUL.FTZ R14, R16.reuse, R18 ;  /* 0x00000012100e7220 */ /* 0x040fe40000410000 */
        /* <DEDUP_REMOVED lines=29> */
[C---:B------:R-:W-:Y:S01]  /*1e390*/  FFMA.FTZ R14, R30.reuse, R14, -R12 ;  /* 0x0000000e1e0e7223 */ /* 0x040fe2000001080c */
        /* <DEDUP_REMOVED lines=13> */
.L_x_1835:
[----:B------:R-:W-:Y:S05]  /*1e470*/  BSYNC B0 ;  /* 0x0000000000007941 */ /* 0x000fea0003800000 */
.L_x_1834:
        /* <DEDUP_REMOVED lines=42> */
[----:B------:R-:W-:Y:S02]  /*1e720*/  PRMT R32, R112, 0x5432, R11 ;  /* 0x0000543270207816 */ /* 0x000fe4000000000b */
[----:B------:R-:W-:Y:S02]  /*1e730*/  SHF.R.U32.HI R23, RZ, 0x10, R49 ;  /* 0x00000010ff177819 */ /* 0x000fe40000011631 */
[----:B------:R-:W-:Y:S02]  /*1e740*/  LOP3.LUT R42, R29, 0xffff0000, RZ, 0xc0, !PT ;  /* 0xffff00001d2a7812 */ /* 0x000fe400078ec0ff */
[----:B------:R-:W-:-:S02]  /*1e750*/  PRMT R33, R99, 0x5410, R3 ;  /* 0x0000541063217816 */ /* 0x000fc40000000003 */
[----:B------:R-:W-:Y:S02]  /*1e760*/  PRMT R23, R67, 0x5410, R23 ;  /* 0x0000541043177816 */ /* 0x000fe40000000017 */
[----:B------:R-:W-:Y:S02]  /*1e770*/  LOP3.LUT R29, R34, 0xffff0000, RZ, 0xc0, !PT ;  /* 0xffff0000221d7812 */ /* 0x000fe400078ec0ff */
[----:B------:R-:W-:Y:S01]  /*1e780*/  SHF.R.U32.HI R27, RZ, 0x10, R51 ;  /* 0x00000010ff1b7819 */ /* 0x000fe20000011633 */
[C---:B------:R-:W-:Y:S01]  /*1e790*/  IMAD.U32 R34, R23.reuse, 0x10000, RZ ;  /* 0x0001000017227824 */ /* 0x040fe200078e00ff */
[----:B------:R-:W-:Y:S01]  /*1e7a0*/  LOP3.LUT R43, R23, 0xffff0000, RZ, 0xc0, !PT ;  /* 0xffff0000172b7812 */ /* 0x000fe200078ec0ff */
[----:B------:R-:W-:Y:S01]  /*1e7b0*/  IMAD.U32 R23, R28, 0x10000, RZ ;  /* 0x000100001c177824 */ /* 0x000fe200078e00ff */
        /* <DEDUP_REMOVED lines=25> */
[----:B------:R-:W-:Y:S02]  /*1e950*/  FMUL.FTZ R14, R16, R18 ;  /* 0x00000012100e7220 */ /* 0x000fe40000410000 */
[----:B------:R-:W-:Y:S02]  /*1e960*/  FMUL.FTZ R17, R17, R29 ;  /* 0x0000001d11117220 */ /* 0x000fe40000410000 */
[----:B------:R-:W-:Y:S02]  /*1e970*/  FFMA.FTZ R45, R26, R37, R15 ;  /* 0x000000251a2d7223 */ /* 0x000fe4000001000f */
[-C--:B------:R-:W-:Y:S01]  /*1e980*/  FMUL.FTZ R15, R16, R34.reuse ;  /* 0x00000022100f7220 */ /* 0x080fe20000410000 */
[----:B------:R-:W-:Y:S01]  /*1e990*/  LOP3.LUT R16, R33, 0xffff0000, RZ, 0xc0, !PT ;  /* 0xffff000021107812 */ /* 0x000fe200078ec0ff */
[----:B------:R-:W-:Y:S02]  /*1e9a0*/  FFMA.FTZ R29, R24, R34, R14 ;  /* 0x00000022181d7223 */ /* 0x000fe4000001000e */
[----:B------:R-:W-:-:S02]  /*1e9b0*/  FFMA.FTZ R37, R25, R42, R17 ;  /* 0x0000002a19257223 */ /* 0x000fc40000010011 */
[----:B------:R-:W-:Y:S02]  /*1e9c0*/  FMUL.FTZ R14, R13, R43 ;  /* 0x0000002b0d0e7220 */ /* 0x000fe40000410000 */
[----:B------:R-:W-:Y:S02]  /*1e9d0*/  IMAD.U32 R17, R32, 0x10000, RZ ;  /* 0x0001000020117824 */ /* 0x000fe400078e00ff */
[----:B------:R-:W-:Y:S02]  /*1e9e0*/  IMAD.U32 R26, R27, 0x10000, RZ ;  /* 0x000100001b1a7824 */ /* 0x000fe400078e00ff */
[----:B------:R-:W-:Y:S02]  /*1e9f0*/  FFMA.FTZ R35, R24, R18, -R15 ;  /* 0x0000001218237223 */ /* 0x000fe4000001080f */
[-C--:B------:R-:W-:Y:S02]  /*1ea00*/  FMUL.FTZ R15, R13, R16.reuse ;  /* 0x000000100d0f7220 */ /* 0x080fe40000410000 */
[----:B------:R-:W-:-:S02]  /*1ea10*/  FFMA.FTZ R25, R22, R16, -R14 ;  /* 0x0000001016197223 */ /* 0x000fc4000001080e */
[C---:B------:R-:W-:Y:S02]  /*1ea20*/  FMUL.FTZ R14, R12.reuse, R23 ;  /* 0x000000170c0e7220 */ /* 0x040fe40000410000 */
[----:B------:R-:W-:Y:S02]  /*1ea30*/  FMUL.FTZ R13, R12, R17 ;  /* 0x000000110c0d7220 */ /* 0x000fe40000410000 */
[----:B------:R-:W-:Y:S02]  /*1ea40*/  IMAD.U32 R16, R31, 0x10000, RZ ;  /* 0x000100001f107824 */ /* 0x000fe400078e00ff */
[----:B------:R-:W-:Y:S02]  /*1ea50*/  FMUL.FTZ R12, R3, R26 ;  /* 0x0000001a030c7220 */ /* 0x000fe40000410000 */
[----:B------:R-:W-:Y:S02]  /*1ea60*/  FFMA.FTZ R24, R22, R43, R15 ;  /* 0x0000002b16187223 */ /* 0x000fe4000001000f */
        /* <DEDUP_REMOVED lines=8> */
[----:B------:R-:W-:-:S02]  /*1eaf0*/  FFMA.FTZ R15, R20, R26, R3 ;  /* 0x0000001a140f7223 */ /* 0x000fc40000010003 */
[C---:B------:R-:W-:Y:S02]  /*1eb00*/  FMUL.FTZ R12, R11.reuse, R17 ;  /* 0x000000110b0c7220 */ /* 0x040fe40000410000 */
[C---:B------:R-:W-:Y:S02]  /*1eb10*/  FMUL.FTZ R3, R2.reuse, R16 ;  /* 0x0000001002037220 */ /* 0x040fe40000410000 */
[-C--:B------:R-:W-:Y:S02]  /*1eb20*/  FMUL.FTZ R11, R11, R14.reuse ;  /* 0x0000000e0b0b7220 */ /* 0x080fe40000410000 */
[----:B------:R-:W-:Y:S02]  /*1eb30*/  FMUL.FTZ R2, R2, R13 ;  /* 0x0000000d02027220 */ /* 0x000fe40000410000 */
        /* <DEDUP_REMOVED lines=14> */
.L_x_1833:
[----:B------:R-:W-:Y:S05]  /*1ec20*/  BSYNC B1 ;  /* 0x0000000000017941 */ /* 0x000fea0003800000 */
.L_x_1832:
        /* <DEDUP_REMOVED lines=119> */
.L_x_1839:
[----:B------:R-:W-:Y:S05]  /*1f3a0*/  BSYNC B0 ;  /* 0x0000000000007941 */ /* 0x000fea0003800000 */
.L_x_1838:
        /* <DEDUP_REMOVED lines=122> */
.L_x_1837:
[----:B------:R-:W-:Y:S05]  /*1fb50*/  BSYNC B1 ;  /* 0x0000000000017941 */ /* 0x000fea0003800000 */
.L_x_1836:
        /* <DEDUP_REMOVED lines=119> */
.L_x_1843:
[----:B------:R-:W-:Y:S05]  /*202d0*/  BSYNC B0 ;  /* 0x0000000000007941 */ /* 0x000fea0003800000 */
.L_x_1842:
        /* <DEDUP_REMOVED lines=122> */
.L_x_1841:
[----:B------:R-:W-:Y:S05]  /*20a80*/  BSYNC B1 ;  /* 0x0000000000017941 */ /* 0x000fea0003800000 */
.L_x_1840:
[----:B------:R-:W-:Y:S01]  /*20a90*/  IADD3 R2, R96, 0x60, RZ ;  /* 0x0000006060027810 */ /* 0x000fe20007ffe0ff */
[----:B-1----:R-:W-:-:S02]  /*20aa0*/  IMAD.MOV.U32 R12, RZ, RZ, R144 ;  /* 0x000000ffff0c7224 */ /* 0x002fc400078e0090 */
[----:B------:R-:W-:Y:S01]  /*20ab0*/  IMAD.MOV.U32 R13, RZ, RZ, 0x0 ;  /* 0x00000000ff0d7424 */ /* 0x000fe200078e00ff */
[----:B------:R-:W-:-:S13]  /*20ac0*/  ISETP.GE.AND P0, PT, R2, R65, PT ;  /* 0x000000410200720c */ /* 0x000fda0003f06270 */
[----:B------:R-:W-:Y:S05]  /*20ad0*/  @P0 RET.REL.NODEC R12 `(_ZN7cutlass13device_kernelIN5flash19enable_sm80_to_sm89INS1_16FlashAttnFwdSm80INS1_25CollectiveMainloopFwdSm80ILi8ELi1ELb0EN4cute5tupleIJNS5_1CILi128EEENS7_ILi48EEENS7_ILi256EEEEEELi256ENS_10bfloat16_tEfNS_4arch4Sm80ELb1ELb0ELb1ELb1ELb1ELb1ELb1ELb0EEENS1_21CollectiveEpilogueFwdINS6_IJS8_SA_S9_EEENS6_IJNS7_ILi1EEESI_SI_EEESC_SE_Li256ELb1ELb1ELb0ELb0EEENS1_19SingleTileSchedulerILb1ELb0ELb1ELi128EEEEEEEEEvNT_6ParamsE) ;  /* 0xfffdf5200c000950 */ /* 0x000fea0003c3ffff */
        /* <DEDUP_REMOVED lines=28> */
[----:B------:R-:W-:Y:S02]  /*20ca0*/  PRMT R29, R97, 0x5432, R22 ;  /* 0x00005432611d7816 */ /* 0x000fe40000000016 */
[----:B------:R-:W-:Y:S02]  /*20cb0*/  SHF.R.U32.HI R21, RZ, 0x10, R79 ;  /* 0x00000010ff157819 */ /* 0x000fe4000001164f */
[----:B------:R-:W-:Y:S01]  /*20cc0*/  SHF.R.U64 R24, R102, 0x10, R103 ;  /* 0x0000001066187819 */ /* 0x000fe20000001267 */
[----:B------:R-:W-:Y:S01]  /*20cd0*/  IMAD.U32 R42, R29, 0x10000, RZ ;  /* 0x000100001d2a7824 */ /* 0x000fe200078e00ff */
[----:B------:R-:W-:-:S02]  /*20ce0*/  PRMT R33, R131, 0x5432, R20 ;  /* 0x0000543283217816 */ /* 0x000fc40000000014 */
[----:B------:R-:W-:Y:S02]  /*20cf0*/  PRMT R35, R130, 0x5432, R3 ;  /* 0x0000543282237816 */ /* 0x000fe40000000003 */
[----:B------:R-:W-:Y:S02]  /*20d00*/  SHF.R.U32.HI R23, RZ, 0x10, R101 ;  /* 0x00000010ff177819 */ /* 0x000fe40000011665 */
[----:B------:R-:W-:Y:S01]  /*20d10*/  PRMT R30, R131, 0x5410, R21 ;  /* 0x00005410831e7816 */ /* 0x000fe20000000015 */
[----:B------:R-:W-:Y:S01]  /*20d20*/  IMAD.U32 R37, R35, 0x10000, RZ ;  /* 0x0001000023257824 */ /* 0x000fe200078e00ff */
[----:B------:R-:W-:Y:S02]  /*20d30*/  PRMT R28, R129, 0x5432, R24 ;  /* 0x00005432811c7816 */ /* 0x000fe40000000018 */
[----:B------:R-:W-:Y:S02]  /*20d40*/  SHF.R.U32.HI R11, RZ, 0x10, R77 ;  /* 0x00000010ff0b7819 */ /* 0x000fe4000001164d */
[----:B------:R-:W-:-:S02]  /*20d50*/  PRMT R23, R97, 0x5410, R23 ;  /* 0x0000541061177816 */ /* 0x000fc40000000017 */
[----:B------:R-:W-:Y:S02]  /*20d60*/  LOP3.LUT R43, R29, 0xffff0000, RZ, 0xc0, !PT ;  /* 0xffff00001d2b7812 */ /* 0x000fe400078ec0ff */
[----:B------:R-:W-:Y:S02]  /*20d70*/  PRMT R34, R130, 0x5410, R11 ;  /* 0x0000541082227816 */ /* 0x000fe4000000000b */
[----:B------:R-:W-:Y:S01]  /*20d80*/  LOP3.LUT R29, R35, 0xffff0000, RZ, 0xc0, !PT ;  /* 0xffff0000231d7812 */ /* 0x000fe200078ec0ff */
[----:B------:R-:W-:Y:S01]  /*20d90*/  IMAD.U32 R35, R23, 0x10000, RZ ;  /* 0x0001000017237824 */ /* 0x000fe200078e00ff */
[----:B------:R-:W-:-:S04]  /*20da0*/  SHF.R.U32.HI R27, RZ, 0x10, R103 ;  /* 0x00000010ff1b7819 */ /* 0x000fc80000011667 */
        /* <DEDUP_REMOVED lines=19> */
[----:B------:R-:W-:Y:S01]  /*20ee0*/  FFMA.FTZ R45, R26, R37, -R14 ;  /* 0x000000251a2d7223 */ /* 0x000fe2000001080e */
[----:B------:R-:W-:Y:S01]  /*20ef0*/  LOP3.LUT R37, R23, 0xffff0000, RZ, 0xc0, !PT ;  /* 0xffff000017257812 */ /* 0x000fe200078ec0ff */
[----:B------:R-:W-:Y:S02]  /*20f00*/  FMUL.FTZ R14, R18, R43 ;  /* 0x0000002b120e7220 */ /* 0x000fe40000410000 */
[----:B------:R-:W-:Y:S02]  /*20f10*/  IMAD.U32 R19, R34, 0x10000, RZ ;  /* 0x0001000022137824 */ /* 0x000fe400078e00ff */
[----:B------:R-:W-:Y:S02]  /*20f20*/  FFMA.FTZ R44, R26, R42, R15 ;  /* 0x0000002a1a2c7223 */ /* 0x000fe4000001000f */
[----:B------:R-:W-:-:S02]  /*20f30*/  FFMA.FTZ R42, R25, R29, -R14 ;  /* 0x0000001d192a7223 */ /* 0x000fc4000001080e */
[C---:B------:R-:W-:Y:S02]  /*20f40*/  FMUL.FTZ R15, R17.reuse, R35 ;  /* 0x00000023110f7220 */ /* 0x040fe40000410000 */
[----:B------:R-:W-:Y:S02]  /*20f50*/  FMUL.FTZ R14, R17, R19 ;  /* 0x00000013110e7220 */ /* 0x000fe40000410000 */
[----:B------:R-:W-:Y:S02]  /*20f60*/  FMUL.FTZ R18, R18, R29 ;  /* 0x0000001d12127220 */ /* 0x000fe40000410000 */
[----:B------:R-:W-:Y:S01]  /*20f70*/  FFMA.FTZ R26, R24, R19, -R15 ;  /* 0x00000013181a7223 */ /* 0x000fe2000001080f */
[----:B------:R-:W-:Y:S01]  /*20f80*/  LOP3.LUT R15, R34, 0xffff0000, RZ, 0xc0, !PT ;  /* 0xffff0000220f7812 */ /* 0x000fe200078ec0ff */
[----:B------:R-:W-:Y:S02]  /*20f90*/  FFMA.FTZ R24, R24, R35, R14 ;  /* 0x0000002318187223 */ /* 0x000fe4000001000e */
[----:B------:R-:W-:-:S02]  /*20fa0*/  FMUL.FTZ R14, R16, R37 ;  /* 0x00000025100e7220 */ /* 0x000fc40000410000 */
[----:B------:R-:W-:Y:S02]  /*20fb0*/  FFMA.FTZ R29, R25, R43, R18 ;  /* 0x0000002b191d7223 */ /* 0x000fe40000010012 */
[----:B------:R-:W-:Y:S02]  /*20fc0*/  IMAD.U32 R19, R28, 0x10000, RZ ;  /* 0x000100001c137824 */ /* 0x000fe400078e00ff */
[----:B------:R-:W-:Y:S02]  /*20fd0*/  IMAD.U32 R18, R33, 0x10000, RZ ;  /* 0x0001000021127824 */ /* 0x000fe400078e00ff */
[----:B------:R-:W-:Y:S02]  /*20fe0*/  IMAD.U32 R25, R27, 0x10000, RZ ;  /* 0x000100001b197824 */ /* 0x000fe400078e00ff */
[-C--:B------:R-:W-:Y:S02]  /*20ff0*/  FMUL.FTZ R16, R16, R15.reuse ;  /* 0x0000000f10107220 */ /* 0x080fe40000410000 */
[----:B------:R-:W-:-:S02]  /*21000*/  FFMA.FTZ R23, R22, R15, -R14 ;  /* 0x0000000f16177223 */ /* 0x000fc4000001080e */
[C---:B------:R-:W-:Y:S02]  /*21010*/  FMUL.FTZ R15, R13.reuse, R19 ;  /* 0x000000130d0f7220 */ /* 0x040fe40000410000 */
[-C--:B------:R-:W-:Y:S02]  /*21020*/  FMUL.FTZ R14, R13, R18.reuse ;  /* 0x000000120d0e7220 */ /* 0x080fe40000410000 */
[----:B------:R-:W-:Y:S02]  /*21030*/  IMAD.U32 R17, R30, 0x10000, RZ ;  /* 0x000100001e117824 */ /* 0x000fe400078e00ff */
        /* <DEDUP_REMOVED lines=8> */
[----:B------:R-:W-:Y:S01]  /*210c0*/  FFMA.FTZ R22, R22, R37, R16 ;  /* 0x0000002516167223 */ /* 0x000fe20000010010 */
[----:B------:R-:W-:Y:S01]  /*210d0*/  LOP3.LUT R16, R30, 0xffff0000, RZ, 0xc0, !PT ;  /* 0xffff00001e107812 */ /* 0x000fe200078ec0ff */
[----:B------:R-:W-:Y:S02]  /*210e0*/  FFMA.FTZ R20, R20, R25, R11 ;  /* 0x0000001914147223 */ /* 0x000fe4000001000b */
[C---:B------:R-:W-:Y:S02]  /*210f0*/  FMUL.FTZ R13, R12.reuse, R14 ;  /* 0x0000000e0c0d7220 */ /* 0x040fe40000410000 */
[----:B------:R-:W-:Y:S02]  /*21100*/  FMUL.FTZ R11, R3, R17 ;  /* 0x00000011030b7220 */ /* 0x000fe40000410000 */
[----:B------:R-:W-:-:S02]  /*21110*/  FMUL.FTZ R12, R12, R15 ;  /* 0x0000000f0c0c7220 */ /* 0x000fc40000410000 */
        /* <DEDUP_REMOVED lines=8> */
[----:B------:R-:W-:Y:S02]  /*211a0*/  F2FP.BF16.PACK_AB R17, R23, R26 ;  /* 0x0000001a1711723e */ /* 0x000fe400000010ff */
[----:B------:R-:W-:-:S02]  /*211b0*/  F2FP.BF16.PACK_AB R19, R11, R19 ;  /* 0x000000130b13723e */ /* 0x000fc400000010ff */
[----:B------:R-:W-:Y:S02]  /*211c0*/  F2FP.BF16.PACK_AB R12, R29, R44 ;  /* 0x0000002c1d0c723e */ /* 0x000fe400000010ff */
[----:B------:R-:W-:Y:S01]  /*211d0*/  F2FP.BF16.PACK_AB R14, R14, R21 ;  /* 0x000000150e0e723e */ /* 0x000fe200000010ff */
[----:B------:R1:W-:Y:S01]  /*211e0*/  ST.E.128 [R40.64], R16 ;  /* 0x0000001028007985 */ /* 0x0003e2000c101d04 */
[----:B------:R-:W-:-:S05]  /*211f0*/  F2FP.BF16.PACK_AB R15, R3, R20 ;  /* 0x00000014030f723e */ /* 0x000fca00000010ff */
[----:B------:R1:W-:Y:S02]  /*21200*/  ST.E.128 [R38.64], R12 ;  /* 0x0000000c26007985 */ /* 0x0003e4000c101d04 */
.L_x_1845:
[----:B------:R-:W-:Y:S05]  /*21210*/  BSYNC B0 ;  /* 0x0000000000007941 */ /* 0x000fea0003800000 */
.L_x_1844:
[----:B------:R-:W-:Y:S01]  /*21220*/  IADD3 R3, R55, 0x40, RZ ;  /* 0x0000004037037810 */ /* 0x000fe20007ffe0ff */
[----:B-1----:R-:W-:Y:S02]  /*21230*/  IMAD.MOV.U32 R12, RZ, RZ, R144 ;  /* 0x000000ffff0c7224 */ /* 0x002fe400078e0090 */
[----:B------:R-:W-:Y:S01]  /*21240*/  IMAD.MOV.U32 R13, RZ, RZ, 0x0 ;  /* 0x00000000ff0d7424 */ /* 0x000fe200078e00ff */
[----:B------:R-:W-:-:S13]  /*21250*/  ISETP.GE.AND P0, PT, R3, R36, PT ;  /* 0x000000240300720c */ /* 0x000fda0003f06270 */
[----:B------:R-:W-:Y:S05]  /*21260*/  @P0 RET.REL.NODEC R12 `(_ZN7cutlass13device_kernelIN5flash19enable_sm80_to_sm89INS1_16FlashAttnFwdSm80INS1_25CollectiveMainloopFwdSm80ILi8ELi1ELb0EN4cute5tupleIJNS5_1CILi128EEENS7_ILi48EEENS7_ILi256EEEEEELi256ENS_10bfloat16_tEfNS_4arch4Sm80ELb1ELb0ELb1ELb1ELb1ELb1ELb1ELb0EEENS1_21CollectiveEpilogueFwdINS6_IJS8_SA_S9_EEENS6_IJNS7_ILi1EEESI_SI_EEESC_SE_Li256ELb1ELb1ELb0ELb0EEENS1_19SingleTileSchedulerILb1ELb0ELb1ELi128EEEEEEEEEvNT_6ParamsE) ;  /* 0xfffded900c000950 */ /* 0x000fea0003c3ffff */
        /* <DEDUP_REMOVED lines=38> */
[----:B------:R-:W-:Y:S02]  /*214d0*/  SHF.R.U64 R11, R110, 0x10, R111 ;  /* 0x000000106e0b7819 */ /* 0x000fe4000000126f */
[----:B------:R-:W-:-:S02]  /*214e0*/  PRMT R23, R132, 0x5410, R23 ;  /* 0x0000541084177816 */ /* 0x000fc40000000017 */
[----:B------:R-:W-:Y:S02]  /*214f0*/  PRMT R33, R134, 0x5410, R3 ;  /* 0x0000541086217816 */ /* 0x000fe40000000003 */
[----:B------:R-:W-:Y:S01]  /*21500*/  LOP3.LUT R34, R34, 0xffff0000, RZ, 0xc0, !PT ;  /* 0xffff000022227812 */ /* 0x000fe200078ec0ff */
[----:B------:R-:W-:Y:S01]  /*21510*/  IMAD.U32 R29, R23, 0x10000, RZ ;  /* 0x00010000171d7824 */ /* 0x000fe200078e00ff */
[----:B------:R-:W-:Y:S02]  /*21520*/  PRMT R32, R135, 0x5432, R11 ;  /* 0x0000543287207816 */ /* 0x000fe4000000000b */
[--C-:B------:R-:W-:Y:S02]  /*21530*/  SHF.R.U64 R28, R106, 0x10, R107.reuse ;  /* 0x000000106a1c7819 */ /* 0x100fe4000000126b */
[----:B------:R-:W-:Y:S02]  /*21540*/  SHF.R.U32.HI R27, RZ, 0x10, R107 ;  /* 0x00000010ff1b7819 */ /* 0x000fe4000001166b */
[----:B------:R-:W-:-:S02]  /*21550*/  SHF.R.U32.HI R20, RZ, 0x10, R111 ;  /* 0x00000010ff147819 */ /* 0x000fc4000001166f */
[----:B------:R-:W-:Y:S02]  /*21560*/  LOP3.LUT R23, R23, 0xffff0000, RZ, 0xc0, !PT ;  /* 0xffff000017177812 */ /* 0x000fe400078ec0ff */
        /* <DEDUP_REMOVED lines=21> */
[C---:B------:R-:W-:Y:S01]  /*216c0*/  IMAD.U32 R15, R33.reuse, 0x10000, RZ ;  /* 0x00010000210f7824 */ /* 0x040fe200078e00ff */
[----:B------:R-:W-:Y:S01]  /*216d0*/  LOP3.LUT R33, R33, 0xffff0000, RZ, 0xc0, !PT ;  /* 0xffff000021217812 */ /* 0x000fe200078ec0ff */
[----:B------:R-:W-:-:S02]  /*216e0*/  FMUL.FTZ R17, R17, R34 ;  /* 0x0000002211117220 */ /* 0x000fc40000410000 */
[C---:B------:R-:W-:Y:S02]  /*216f0*/  FFMA.FTZ R34, R25.reuse, R34, -R13 ;  /* 0x0000002219227223 */ /* 0x040fe4000001080d */
[C---:B------:R-:W-:Y:S02]  /*21700*/  FMUL.FTZ R13, R16.reuse, R29 ;  /* 0x0000001d100d7220 */ /* 0x040fe40000410000 */
[----:B------:R-:W-:Y:S02]  /*21710*/  FMUL.FTZ R16, R16, R15 ;  /* 0x0000000f10107220 */ /* 0x000fe40000410000 */
[----:B------:R-:W-:Y:S02]  /*21720*/  FFMA.FTZ R41, R25, R41, R17 ;  /* 0x0000002919297223 */ /* 0x000fe40000010011 */
[----:B------:R-:W-:Y:S02]  /*21730*/  FFMA.FTZ R25, R24, R15, -R13 ;  /* 0x0000000f18197223 */ /* 0x000fe4000001080d */
[----:B------:R-:W-:-:S02]  /*21740*/  FFMA.FTZ R26, R26, R40, R18 ;  /* 0x000000281a1a7223 */ /* 0x000fc40000010012 */
[----:B------:R-:W-:Y:S02]  /*21750*/  FMUL.FTZ R13, R12, R23 ;  /* 0x000000170c0d7220 */ /* 0x000fe40000410000 */
[----:B------:R-:W-:Y:S02]  /*21760*/  FFMA.FTZ R29, R24, R29, R16 ;  /* 0x0000001d181d7223 */ /* 0x000fe40000010010 */
[C---:B------:R-:W-:Y:S01]  /*21770*/  IMAD.U32 R18, R32.reuse, 0x10000, RZ ;  /* 0x0001000020127824 */ /* 0x040fe200078e00ff */
[----:B------:R-:W-:Y:S01]  /*21780*/  LOP3.LUT R32, R32, 0xffff0000, RZ, 0xc0, !PT ;  /* 0xffff000020207812 */ /* 0x000fe200078ec0ff */
[C---:B------:R-:W-:Y:S01]  /*21790*/  IMAD.U32 R17, R28.reuse, 0x10000, RZ ;  /* 0x000100001c117824 */ /* 0x040fe200078e00ff */
[----:B------:R-:W-:Y:S01]  /*217a0*/  LOP3.LUT R28, R28, 0xffff0000, RZ, 0xc0, !PT ;  /* 0xffff00001c1c7812 */ /* 0x000fe200078ec0ff */
[----:B------:R-:W-:Y:S02]  /*217b0*/  FMUL.FTZ R15, R12, R33 ;  /* 0x000000210c0f7220 */ /* 0x000fe40000410000 */
[----:B------:R-:W-:-:S02]  /*217c0*/  IMAD.U32 R24, R27, 0x10000, RZ ;  /* 0x000100001b187824 */ /* 0x000fc400078e00ff */
[C---:B------:R-:W-:Y:S01]  /*217d0*/  IMAD.U32 R16, R31.reuse, 0x10000, RZ ;  /* 0x000100001f107824 */ /* 0x040fe200078e00ff */
[----:B------:R-:W-:Y:S01]  /*217e0*/  LOP3.LUT R31, R31, 0xffff0000, RZ, 0xc0, !PT ;  /* 0xffff00001f1f7812 */ /* 0x000fe200078ec0ff */
[C---:B------:R-:W-:Y:S02]  /*217f0*/  FFMA.FTZ R33, R22.reuse, R33, -R13 ;  /* 0x0000002116217223 */ /* 0x040fe4000001080d */
[C---:B------:R-:W-:Y:S02]  /*21800*/  FMUL.FTZ R13, R11.reuse, R17 ;  /* 0x000000110b0d7220 */ /* 0x040fe40000410000 */
[----:B------:R-:W-:Y:S02]  /*21810*/  FMUL.FTZ R12, R11, R18 ;  /* 0x000000120b0c7220 */ /* 0x000fe40000410000 */
[C---:B------:R-:W-:Y:S01]  /*21820*/  IMAD.U32 R20, R19.reuse, 0x10000, RZ ;  /* 0x0001000013147824 */ /* 0x040fe200078e00ff */
[----:B------:R-:W-:Y:S01]  /*21830*/  LOP3.LUT R19, R19, 0xffff0000, RZ, 0xc0, !PT ;  /* 0xffff000013137812 */ /* 0x000fe200078ec0ff */
[----:B------:R-:W-:Y:S01]  /*21840*/  FFMA.FTZ R23, R22, R23, R15 ;  /* 0x0000001716177223 */ /* 0x000fe2000001000f */
[----:B------:R-:W-:Y:S01]  /*21850*/  LOP3.LUT R15, R27, 0xffff0000, RZ, 0xc0, !PT ;  /* 0xffff00001b0f7812 */ /* 0x000fe200078ec0ff */
[----:B------:R-:W-:-:S02]  /*21860*/  FMUL.FTZ R11, R2, R24 ;  /* 0x00000018020b7220 */ /* 0x000fc40000410000 */
        /* <DEDUP_REMOVED lines=10> */
[C---:B------:R-:W-:Y:S02]  /*21910*/  FMUL.FTZ R2, R14.reuse, R15 ;  /* 0x0000000f0e027220 */ /* 0x040fe40000410000 */
[-C--:B------:R-:W-:Y:S02]  /*21920*/  FMUL.FTZ R3, R3, R32.reuse ;  /* 0x0000002003037220 */ /* 0x080fe40000410000 */
[-C--:B------:R-:W-:Y:S02]  /*21930*/  FMUL.FTZ R14, R14, R31.reuse ;  /* 0x0000001f0e0e7220 */ /* 0x080fe40000410000 */
[C---:B------:R-:W-:Y:S02]  /*21940*/  FFMA.FTZ R11, R30.reuse, R32, -R11 ;  /* 0x000000201e0b7223 */ /* 0x040fe4000001080b */
        /* <DEDUP_REMOVED lines=11> */
[----:B------:R-:W-:Y:S05]  /*21a00*/  RET.REL.NODEC R2 `(_ZN7cutlass13device_kernelIN5flash19enable_sm80_to_sm89INS1_16FlashAttnFwdSm80INS1_25CollectiveMainloopFwdSm80ILi8ELi1ELb0EN4cute5tupleIJNS5_1CILi128EEENS7_ILi48EEENS7_ILi256EEEEEELi256ENS_10bfloat16_tEfNS_4arch4Sm80ELb1ELb0ELb1ELb1ELb1ELb1ELb1ELb0EEENS1_21CollectiveEpilogueFwdINS6_IJS8_SA_S9_EEENS6_IJNS7_ILi1EEESI_SI_EEESC_SE_Li256ELb1ELb1ELb0ELb0EEENS1_19SingleTileSchedulerILb1ELb0ELb1ELi128EEEEEEEEEvNT_6ParamsE) ;  /* 0xfffde5f002007950 */ /* 0x000fea0003c3ffff */
.L_x_1772:
[----:B------:R-:W-:Y:S01]  /*21a10*/  IMAD.MOV.U32 R185, RZ, RZ, R22 ;  /* 0x000000ffffb97224 */ /* 0x000fe200078e0016 */
[----:B------:R-:W-:Y:S01]  /*21a20*/  MOV R3, 0x181f ;  /* 0x0000181f00037802 */ /* 0x000fe20000000f00 */
[----:B------:R-:W-:Y:S01]  /*21a30*/  IMAD.MOV.U32 R186, RZ, RZ, RZ ;  /* 0x000000ffffba7224 */ /* 0x000fe200078e00ff */
[----:B------:R-:W-:-:S02]  /*21a40*/  MOV R187, 0xffffffff ;  /* 0xffffffff00bb7802 */ /* 0x000fc40000000f00 */
[----:B------:R-:W-:Y:S02]  /*21a50*/  MOV R2, 0x21a70 ;  /* 0x00021a7000027802 */ /* 0x000fe40000000f00 */
[----:B------:R-:W-:Y:S05]  /*21a60*/  CALL.REL.NOINC `($__internal_10_$__cuda_sm70_shflsync_idx_p) ;  /* 0x00000f3000007944 */ /* 0x000fea0003c00000 */
[----:B------:R-:W-:Y:S01]  /*21a70*/  MOV R11, R188 ;  /* 0x000000bc000b7202 */ /* 0x000fe20000000f00 */
[----:B------:R-:W-:Y:S05]  /*21a80*/  BRA `(.L_x_1846) ;  /* 0xffff640000007947 */ /* 0x000fea000383ffff */
.L_x_1773:
[----:B------:R-:W-:Y:S01]  /*21a90*/  IMAD.MOV.U32 R185, RZ, RZ, R34 ;  /* 0x000000ffffb97224 */ /* 0x000fe200078e0022 */
[----:B------:R-:W-:Y:S01]  /*21aa0*/  MOV R3, 0x181f ;  /* 0x0000181f00037802 */ /* 0x000fe20000000f00 */
[----:B------:R-:W-:Y:S01]  /*21ab0*/  IMAD.MOV.U32 R186, RZ, RZ, RZ ;  /* 0x000000ffffba7224 */ /* 0x000fe200078e00ff */
[----:B------:R-:W-:Y:S02]  /*21ac0*/  MOV R187, 0xffffffff ;  /* 0xffffffff00bb7802 */ /* 0x000fe40000000f00 */
[----:B------:R-:W-:Y:S02]  /*21ad0*/  MOV R2, 0x21af0 ;  /* 0x00021af000027802 */ /* 0x000fe40000000f00 */
[----:B-12---:R-:W-:Y:S05]  /*21ae0*/  CALL.REL.NOINC `($__internal_10_$__cuda_sm70_shflsync_idx_p) ;  /* 0x00000eb000007944 */ /* 0x006fea0003c00000 */
[----:B------:R-:W-:Y:S01]  /*21af0*/  IMAD.MOV.U32 R185, RZ, RZ, R24 ;  /* 0x000000ffffb97224 */ /* 0x000fe200078e0018 */
[----:B------:R-:W-:Y:S01]  /*21b00*/  MOV R3, 0x181f ;  /* 0x0000181f00037802 */ /* 0x000fe20000000f00 */
[----:B------:R-:W-:Y:S01]  /*21b10*/  IMAD.MOV.U32 R186, RZ, RZ, RZ ;  /* 0x000000ffffba7224 */ /* 0x000fe200078e00ff */
[----:B------:R-:W-:Y:S01]  /*21b20*/  MOV R12, R188 ;  /* 0x000000bc000c7202 */ /* 0x000fe20000000f00 */
[----:B------:R-:W-:Y:S01]  /*21b30*/  IMAD.MOV.U32 R187, RZ, RZ, -0x1 ;  /* 0xffffffffffbb7424 */ /* 0x000fe200078e00ff */
[----:B------:R-:W-:-:S02]  /*21b40*/  MOV R13, R11 ;  /* 0x0000000b000d7202 */ /* 0x000fc40000000f00 */
[----:B------:R-:W-:Y:S02]  /*21b50*/  MOV R2, 0x21b70 ;  /* 0x00021b7000027802 */ /* 0x000fe40000000f00 */
[----:B------:R-:W-:Y:S05]  /*21b60*/  CALL.REL.NOINC `($__internal_10_$__cuda_sm70_shflsync_idx_p) ;  /* 0x00000e3000007944 */ /* 0x000fea0003c00000 */
[----:B------:R-:W-:Y:S01]  /*21b70*/  IMAD.MOV.U32 R14, RZ, RZ, R188 ;  /* 0x000000ffff0e7224 */ /* 0x000fe200078e00bc */
[----:B------:R-:W-:Y:S01]  /*21b80*/  MOV R185, R37 ;  /* 0x0000002500b97202 */ /* 0x000fe20000000f00 */
[----:B------:R-:W-:Y:S01]  /*21b90*/  IMAD.MOV.U32 R186, RZ, RZ, RZ ;  /* 0x000000ffffba7224 */ /* 0x000fe200078e00ff */
[----:B------:R-:W-:Y:S01]  /*21ba0*/  MOV R3, 0x181f ;  /* 0x0000181f00037802 */ /* 0x000fe20000000f00 */
[----:B------:R-:W-:Y:S01]  /*21bb0*/  IMAD.MOV.U32 R187, RZ, RZ, -0x1 ;  /* 0xffffffffffbb7424 */ /* 0x000fe200078e00ff */
[----:B------:R-:W-:Y:S02]  /*21bc0*/  MOV R2, 0x21be0 ;  /* 0x00021be000027802 */ /* 0x000fe40000000f00 */
[----:B------:R-:W-:Y:S05]  /*21bd0*/  CALL.REL.NOINC `($__internal_10_$__cuda_sm70_shflsync_idx_p) ;  /* 0x00000dc000007944 */ /* 0x000fea0003c00000 */
[----:B------:R-:W-:Y:S01]  /*21be0*/  MOV R3, R188 ;  /* 0x000000bc00037202 */ /* 0x000fe20000000f00 */
[----:B------:R-:W-:Y:S05]  /*21bf0*/  BRA `(.L_x_1847) ;  /* 0xffff62e000007947 */ /* 0x000fea000383ffff */
.L_x_1776:
[----:B------:R-:W-:Y:S01]  /*21c00*/  IMAD.MOV.U32 R185, RZ, RZ, R22 ;  /* 0x000000ffffb97224 */ /* 0x000fe200078e0016 */
[----:B------:R-:W-:Y:S01]  /*21c10*/  MOV R3, 0x181f ;  /* 0x0000181f00037802 */ /* 0x000fe20000000f00 */
[----:B------:R-:W-:Y:S01]  /*21c20*/  IMAD.MOV.U32 R186, RZ, RZ, 0x1 ;  /* 0x00000001ffba7424 */ /* 0x000fe200078e00ff */
[----:B------:R-:W-:Y:S02]  /*21c30*/  MOV R187, 0xffffffff ;  /* 0xffffffff00bb7802 */ /* 0x000fe40000000f00 */
[----:B------:R-:W-:-:S02]  /*21c40*/  MOV R2, 0x21c60 ;  /* 0x00021c6000027802 */ /* 0x000fc40000000f00 */
[----:B---3--:R-:W-:Y:S05]  /*21c50*/  CALL.REL.NOINC `($__internal_10_$__cuda_sm70_shflsync_idx_p) ;  /* 0x00000d4000007944 */ /* 0x008fea0003c00000 */
[----:B------:R-:W-:Y:S01]  /*21c60*/  IMAD.MOV.U32 R11, RZ, RZ, R188 ;  /* 0x000000ffff0b7224 */ /* 0x000fe200078e00bc */
[----:B------:R-:W-:Y:S01]  /*21c70*/  MOV R185, R34 ;  /* 0x0000002200b97202 */ /* 0x000fe20000000f00 */
[----:B------:R-:W-:Y:S01]  /*21c80*/  IMAD.MOV.U32 R186, RZ, RZ, 0x1 ;  /* 0x00000001ffba7424 */ /* 0x000fe200078e00ff */
[----:B------:R-:W-:Y:S01]  /*21c90*/  MOV R3, 0x181f ;  /* 0x0000181f00037802 */ /* 0x000fe20000000f00 */
[----:B------:R-:W-:Y:S01]  /*21ca0*/  IMAD.MOV.U32 R187, RZ, RZ, -0x1 ;  /* 0xffffffffffbb7424 */ /* 0x000fe200078e00ff */
[----:B------:R-:W-:-:S02]  /*21cb0*/  MOV R2, 0x21cd0 ;  /* 0x00021cd000027802 */ /* 0x000fc40000000f00 */
[----:B------:R-:W-:Y:S05]  /*21cc0*/  CALL.REL.NOINC `($__internal_10_$__cuda_sm70_shflsync_idx_p) ;  /* 0x00000cd000007944 */ /* 0x000fea0003c00000 */
[----:B------:R-:W-:Y:S01]  /*21cd0*/  IMAD.MOV.U32 R185, RZ, RZ, R24 ;  /* 0x000000ffffb97224 */ /* 0x000fe200078e0018 */
[----:B------:R-:W-:Y:S01]  /*21ce0*/  MOV R3, 0x181f ;  /* 0x0000181f00037802 */ /* 0x000fe20000000f00 */
[----:B------:R-:W-:Y:S01]  /*21cf0*/  IMAD.MOV.U32 R186, RZ, RZ, 0x1 ;  /* 0x00000001ffba7424 */ /* 0x000fe200078e00ff */
[----:B------:R-:W-:Y:S01]  /*21d00*/  MOV R12, R188 ;  /* 0x000000bc000c7202 */ /* 0x000fe20000000f00 */
[----:B------:R-:W-:Y:S01]  /*21d10*/  IMAD.MOV.U32 R187, RZ, RZ, -0x1 ;  /* 0xffffffffffbb7424 */ /* 0x000fe200078e00ff */
[----:B------:R-:W-:-:S02]  /*21d20*/  MOV R13, R11 ;  /* 0x0000000b000d7202 */ /* 0x000fc40000000f00 */
[----:B------:R-:W-:Y:S02]  /*21d30*/  MOV R2, 0x21d50 ;  /* 0x00021d5000027802 */ /* 0x000fe40000000f00 */
[----:B------:R-:W-:Y:S05]  /*21d40*/  CALL.REL.NOINC `($__internal_10_$__cuda_sm70_shflsync_idx_p) ;  /* 0x00000c5000007944 */ /* 0x000fea0003c00000 */
        /* <DEDUP_REMOVED lines=9> */
.L_x_1779:
[----:B------:R-:W-:Y:S01]  /*21de0*/  IMAD.MOV.U32 R185, RZ, RZ, R22 ;  /* 0x000000ffffb97224 */ /* 0x000fe200078e0016 */
[----:B------:R-:W-:Y:S01]  /*21df0*/  MOV R3, 0x181f ;  /* 0x0000181f00037802 */ /* 0x000fe20000000f00 */
[----:B------:R-:W-:Y:S01]  /*21e00*/  IMAD.MOV.U32 R186, RZ, RZ, 0x2 ;  /* 0x00000002ffba7424 */ /* 0x000fe200078e00ff */
[----:B------:R-:W-:Y:S02]  /*21e10*/  MOV R187, 0xffffffff ;  /* 0xffffffff00bb7802 */ /* 0x000fe40000000f00 */
[----:B------:R-:W-:-:S02]  /*21e20*/  MOV R2, 0x21e40 ;  /* 0x00021e4000027802 */ /* 0x000fc40000000f00 */
[----:B--2---:R-:W-:Y:S05]  /*21e30*/  CALL.REL.NOINC `($__internal_10_$__cuda_sm70_shflsync_idx_p) ;  /* 0x00000b6000007944 */ /* 0x004fea0003c00000 */
[----:B------:R-:W-:Y:S01]  /*21e40*/  MOV R11, R188 ;  /* 0x000000bc000b7202 */ /* 0x000fe20000000f00 */
[----:B------:R-:W-:Y:S05]  /*21e50*/  BRA `(.L_x_1849) ;  /* 0xffff6b1000007947 */ /* 0x000fea000383ffff */
.L_x_1780:
[----:B------:R-:W-:Y:S01]  /*21e60*/  IMAD.MOV.U32 R185, RZ, RZ, R34 ;  /* 0x000000ffffb97224 */ /* 0x000fe200078e0022 */
[----:B------:R-:W-:Y:S01]  /*21e70*/  MOV R3, 0x181f ;  /* 0x0000181f00037802 */ /* 0x000fe20000000f00 */
[----:B------:R-:W-:Y:S01]  /*21e80*/  IMAD.MOV.U32 R186, RZ, RZ, 0x2 ;  /* 0x00000002ffba7424 */ /* 0x000fe200078e00ff */
[----:B------:R-:W-:-:S02]  /*21e90*/  MOV R187, 0xffffffff ;  /* 0xffffffff00bb7802 */ /* 0x000fc40000000f00 */
[----:B------:R-:W-:Y:S02]  /*21ea0*/  MOV R2, 0x21ec0 ;  /* 0x00021ec000027802 */ /* 0x000fe40000000f00 */
[----:B-123--:R-:W-:Y:S05]  /*21eb0*/  CALL.REL.NOINC `($__internal_10_$__cuda_sm70_shflsync_idx_p) ;  /* 0x00000ae000007944 */ /* 0x00efea0003c00000 */
[----:B------:R-:W-:Y:S01]  /*21ec0*/  IMAD.MOV.U32 R185, RZ, RZ, R24 ;  /* 0x000000ffffb97224 */ /* 0x000fe200078e0018 */
[----:B------:R-:W-:Y:S01]  /*21ed0*/  MOV R3, 0x181f ;  /* 0x0000181f00037802 */ /* 0x000fe20000000f00 */
[----:B------:R-:W-:Y:S01]  /*21ee0*/  IMAD.MOV.U32 R186, RZ, RZ, 0x2 ;  /* 0x00000002ffba7424 */ /* 0x000fe200078e00ff */
[----:B------:R-:W-:Y:S01]  /*21ef0*/  MOV R12, R188 ;  /* 0x000000bc000c7202 */ /* 0x000fe20000000f00 */
[----:B------:R-:W-:Y:S01]  /*21f00*/  IMAD.MOV.U32 R187, RZ, RZ, -0x1 ;  /* 0xffffffffffbb7424 */ /* 0x000fe200078e00ff */
[----:B------:R-:W-:Y:S02]  /*21f10*/  MOV R13, R11 ;  /* 0x0000000b000d7202 */ /* 0x000fe40000000f00 */
[----:B------:R-:W-:Y:S02]  /*21f20*/  MOV R2, 0x21f40 ;  /* 0x00021f4000027802 */ /* 0x000fe40000000f00 */
[----:B------:R-:W-:Y:S05]  /*21f30*/  CALL.REL.NOINC `($__internal_10_$__cuda_sm70_shflsync_idx_p) ;  /* 0x00000a6000007944 */ /* 0x000fea0003c00000 */
        /* <DEDUP_REMOVED lines=9> */
.L_x_1783:
[----:B------:R-:W-:Y:S01]  /*21fd0*/  IMAD.MOV.U32 R185, RZ, RZ, R22 ;  /* 0x000000ffffb97224 */ /* 0x000fe200078e0016 */
[----:B------:R-:W-:Y:S01]  /*21fe0*/  MOV R3, 0x181f ;  /* 0x0000181f00037802 */ /* 0x000fe20000000f00 */
[----:B------:R-:W-:Y:S01]  /*21ff0*/  IMAD.MOV.U32 R186, RZ, RZ, 0x3 ;  /* 0x00000003ffba7424 */ /* 0x000fe200078e00ff */
[----:B------:R-:W-:-:S02]  /*22000*/  MOV R187, 0xffffffff ;  /* 0xffffffff00bb7802 */ /* 0x000fc40000000f00 */
[----:B------:R-:W-:Y:S02]  /*22010*/  MOV R2, 0x22030 ;  /* 0x0002203000027802 */ /* 0x000fe40000000f00 */
[----:B----4-:R-:W-:Y:S05]  /*22020*/  CALL.REL.NOINC `($__internal_10_$__cuda_sm70_shflsync_idx_p) ;  /* 0x0000097000007944 */ /* 0x010fea0003c00000 */
[----:B------:R-:W-:Y:S01]  /*22030*/  MOV R13, R188 ;  /* 0x000000bc000d7202 */ /* 0x000fe20000000f00 */
[----:B------:R-:W-:Y:S05]  /*22040*/  BRA `(.L_x_1851) ;  /* 0xffff6e8000007947 */ /* 0x000fea000383ffff */
.L_x_1784:
[----:B------:R-:W-:Y:S01]  /*22050*/  IMAD.MOV.U32 R185, RZ, RZ, R34 ;  /* 0x000000ffffb97224 */ /* 0x000fe200078e0022 */
[----:B------:R-:W-:Y:S01]  /*22060*/  MOV R3, 0x181f ;  /* 0x0000181f00037802 */ /* 0x000fe20000000f00 */
[----:B------:R-:W-:Y:S01]  /*22070*/  IMAD.MOV.U32 R186, RZ, RZ, 0x3 ;  /* 0x00000003ffba7424 */ /* 0x000fe200078e00ff */
[----:B------:R-:W-:Y:S02]  /*22080*/  MOV R187, 0xffffffff ;  /* 0xffffffff00bb7802 */ /* 0x000fe40000000f00 */
[----:B------:R-:W-:Y:S02]  /*22090*/  MOV R2, 0x220b0 ;  /* 0x000220b000027802 */ /* 0x000fe40000000f00 */
[----:B-12-4-:R-:W-:Y:S05]  /*220a0*/  CALL.REL.NOINC `($__internal_10_$__cuda_sm70_shflsync_idx_p) ;  /* 0x000008f000007944 */ /* 0x016fea0003c00000 */
[----:B------:R-:W-:Y:S01]  /*220b0*/  IMAD.MOV.U32 R185, RZ, RZ, R24 ;  /* 0x000000ffffb97224 */ /* 0x000fe200078e0018 */
[----:B------:R-:W-:Y:S01]  /*220c0*/  MOV R186, 0x3 ;  /* 0x0000000300ba7802 */ /* 0x000fe20000000f00 */
[----:B------:R-:W-:Y:S01]  /*220d0*/  IMAD.MOV.U32 R3, RZ, RZ, 0x181f ;  /* 0x0000181fff037424 */ /* 0x000fe200078e00ff */
[----:B------:R-:W-:Y:S01]  /*220e0*/  MOV R187, 0xffffffff ;  /* 0xffffffff00bb7802 */ /* 0x000fe20000000f00 */
[----:B------:R-:W-:Y:S01]  /*220f0*/  IMAD.MOV.U32 R12, RZ, RZ, R188 ;  /* 0x000000ffff0c7224 */ /* 0x000fe200078e00bc */
[----:B------:R-:W-:-:S02]  /*22100*/  MOV R2, 0x22120 ;  /* 0x0002212000027802 */ /* 0x000fc40000000f00 */
        /* <DEDUP_REMOVED lines=10> */
.L_x_1817:
        /* <DEDUP_REMOVED lines=8> */
.L_x_1818:
        /* <DEDUP_REMOVED lines=23> */
.L_x_1821:
        /* <DEDUP_REMOVED lines=29> */
.L_x_1824:
[----:B------:R-:W-:Y:S01]  /*22570*/  IMAD.MOV.U32 R185, RZ, RZ, R18 ;  /* 0x000000ffffb97224 */ /* 0x000fe200078e0012 */
[----:B------:R-:W-:Y:S01]  /*22580*/  MOV R3, 0x181f ;  /* 0x0000181f00037802 */ /* 0x000fe20000000f00 */
[----:B------:R-:W-:Y:S01]  /*22590*/  IMAD.MOV.U32 R186, RZ, RZ, 0x2 ;  /* 0x00000002ffba7424 */ /* 0x000fe200078e00ff */
[----:B------:R-:W-:-:S02]  /*225a0*/  MOV R187, 0xffffffff ;  /* 0xffffffff00bb7802 */ /* 0x000fc40000000f00 */
[----:B------:R-:W-:Y:S02]  /*225b0*/  MOV R2, 0x225d0 ;  /* 0x000225d000027802 */ /* 0x000fe40000000f00 */
[----:B------:R-:W-:Y:S05]  /*225c0*/  CALL.REL.NOINC `($__internal_10_$__cuda_sm70_shflsync_idx_p) ;  /* 0x000003d000007944 */ /* 0x000fea0003c00000 */
[----:B------:R-:W-:Y:S01]  /*225d0*/  MOV R11, R188 ;  /* 0x000000bc000b7202 */ /* 0x000fe20000000f00 */
[----:B------:R-:W-:Y:S05]  /*225e0*/  BRA `(.L_x_1856) ;  /* 0xffffae1000007947 */ /* 0x000fea000383ffff */
.L_x_1825:
[----:B------:R-:W-:Y:S01]  /*225f0*/  IMAD.MOV.U32 R185, RZ, RZ, R28 ;  /* 0x000000ffffb97224 */ /* 0x000fe200078e001c */
[----:B------:R-:W-:Y:S01]  /*22600*/  MOV R3, 0x181f ;  /* 0x0000181f00037802 */ /* 0x000fe20000000f00 */
[----:B------:R-:W-:Y:S01]  /*22610*/  IMAD.MOV.U32 R186, RZ, RZ, 0x2 ;  /* 0x00000002ffba7424 */ /* 0x000fe200078e00ff */
[----:B------:R-:W-:Y:S02]  /*22620*/  MOV R187, 0xffffffff ;  /* 0xffffffff00bb7802 */ /* 0x000fe40000000f00 */
[----:B------:R-:W-:Y:S02]  /*22630*/  MOV R2, 0x22650 ;  /* 0x0002265000027802 */ /* 0x000fe40000000f00 */
[----:B-12---:R-:W-:Y:S05]  /*22640*/  CALL.REL.NOINC `($__internal_10_$__cuda_sm70_shflsync_idx_p) ;  /* 0x0000035000007944 */ /* 0x006fea0003c00000 */
        /* <DEDUP_REMOVED lines=17> */
.L_x_1828:
[----:B------:R-:W-:Y:S01]  /*22760*/  IMAD.MOV.U32 R185, RZ, RZ, R18 ;  /* 0x000000ffffb97224 */ /* 0x000fe200078e0012 */
[----:B------:R-:W-:Y:S01]  /*22770*/  MOV R3, 0x181f ;  /* 0x0000181f00037802 */ /* 0x000fe20000000f00 */
[----:B------:R-:W-:Y:S01]  /*22780*/  IMAD.MOV.U32 R186, RZ, RZ, 0x3 ;  /* 0x00000003ffba7424 */ /* 0x000fe200078e00ff */
[----:B------:R-:W-:Y:S02]  /*22790*/  MOV R187, 0xffffffff ;  /* 0xffffffff00bb7802 */ /* 0x000fe40000000f00 */
[----:B------:R-:W-:-:S02]  /*227a0*/  MOV R2, 0x227c0 ;  /* 0x000227c000027802 */ /* 0x000fc40000000f00 */
[----:B---3--:R-:W-:Y:S05]  /*227b0*/  CALL.REL.NOINC `($__internal_10_$__cuda_sm70_shflsync_idx_p) ;  /* 0x000001e000007944 */ /* 0x008fea0003c00000 */
[----:B------:R-:W-:Y:S01]  /*227c0*/  MOV R13, R188 ;  /* 0x000000bc000d7202 */ /* 0x000fe20000000f00 */
[----:B------:R-:W-:Y:S05]  /*227d0*/  BRA `(.L_x_1858) ;  /* 0xffffb06000007947 */ /* 0x000fea000383ffff */
.L_x_1829:
        /* <DEDUP_REMOVED lines=9> */
[----:B------:R-:W-:Y:S01]  /*22870*/  MOV R187, 0xffffffff ;  /* 0xffffffff00bb7802 */ /* 0x000fe20000000f00 */
[----:B------:R-:W-:Y:S01]  /*22880*/  IMAD.MOV.U32 R12, RZ, RZ, R188 ;  /* 0x000000ffff0c7224 */ /* 0x000fe200078e00bc */
        /* <DEDUP_REMOVED lines=11> */
        .weak           $__internal_9_$__cuda_sm70_shflsync_bfly_p
        .type           $__internal_9_$__cuda_sm70_shflsync_bfly_p,@function
        .size           $__internal_9_$__cuda_sm70_shflsync_bfly_p,($__internal_10_$__cuda_sm70_shflsync_idx_p - $__internal_9_$__cuda_sm70_shflsync_bfly_p)
$__internal_9_$__cuda_sm70_shflsync_bfly_p:
[----:B------:R-:W-:Y:S02]  /*22940*/  MOV R185, 0xffffffff ;  /* 0xffffffff00b97802 */ /* 0x000fe40000000f00 */
[----:B------:R-:W-:-:S02]  /*22950*/  MOV R3, 0x1f ;  /* 0x0000001f00037802 */ /* 0x000fc40000000f00 */
[----:B------:R-:W-:Y:S04]  /*22960*/  WARPSYNC R185 ;  /* 0x000000b900007348 */ /* 0x000fe80003800000 */
[----:B------:R1:W2:Y:S02]  /*22970*/  SHFL.BFLY PT, R0, R4, R0, R3 ;  /* 0x0c00000004007389 */ /* 0x0002a400000e0003 */
[----:B-1----:R-:W-:-:S04]  /*22980*/  MOV R3, 0x0 ;  /* 0x0000000000037802 */ /* 0x002fc80000000f00 */
[----:B--2---:R-:W-:Y:S05]  /*22990*/  RET.REL.NODEC R2 `(_ZN7cutlass13device_kernelIN5flash19enable_sm80_to_sm89INS1_16FlashAttnFwdSm80INS1_25CollectiveMainloopFwdSm80ILi8ELi1ELb0EN4cute5tupleIJNS5_1CILi128EEENS7_ILi48EEENS7_ILi256EEEEEELi256ENS_10bfloat16_tEfNS_4arch4Sm80ELb1ELb0ELb1ELb1ELb1ELb1ELb1ELb0EEENS1_21CollectiveEpilogueFwdINS6_IJS8_SA_S9_EEENS6_IJNS7_ILi1EEESI_SI_EEESC_SE_Li256ELb1ELb1ELb0ELb0EEENS1_19SingleTileSchedulerILb1ELb0ELb1ELi128EEEEEEEEEvNT_6ParamsE) ;  /* 0xfffdd66002007950 */ /* 0x004fea0003c3ffff */
        .weak           $__internal_10_$__cuda_sm70_shflsync_idx_p
        .type           $__internal_10_$__cuda_sm70_shflsync_idx_p,@function
        .size           $__internal_10_$__cuda_sm70_shflsync_idx_p,(.L_x_3654 - $__internal_10_$__cuda_sm70_shflsync_idx_p)
$__internal_10_$__cuda_sm70_shflsync_idx_p:
[----:B------:R-:W-:Y:S04]  /*229a0*/  WARPSYNC R187 ;  /* 0x000000bb00007348 */ /* 0x000fe80003800000 */
[----:B------:R1:W2:Y:S02]  /*229b0*/  SHFL.IDX PT, R188, R185, R186, R3 ;  /* 0x000000bab9bc7389 */ /* 0x0002a400000e0003 */
[----:B-1----:R-:W-:-:S04]  /*229c0*/  MOV R3, 0x0 ;  /* 0x0000000000037802 */ /* 0x002fc80000000f00 */
[----:B--2---:R-:W-:Y:S05]  /*229d0*/  RET.REL.NODEC R2 `(_ZN7cutlass13device_kernelIN5flash19enable_sm80_to_sm89INS1_16FlashAttnFwdSm80INS1_25CollectiveMainloopFwdSm80ILi8ELi1ELb0EN4cute5tupleIJNS5_1CILi128EEENS7_ILi48EEENS7_ILi256EEEEEELi256ENS_10bfloat16_tEfNS_4arch4Sm80ELb1ELb0ELb1ELb1ELb1ELb1ELb1ELb0EEENS1_21CollectiveEpilogueFwdINS6_IJS8_SA_S9_EEENS6_IJNS7_ILi1EEESI_SI_EEESC_SE_Li256ELb1ELb1ELb0ELb0EEENS1_19SingleTileSchedulerILb1ELb0ELb1ELi128EEEEEEEEEvNT_6ParamsE) ;  /* 0xfffdd62002007950 */ /* 0x004fea0003c3ffff */
.L_x_1860:
        /* <DEDUP_REMOVED lines=10> */
.L_x_3654:


//--------------------- .text._ZN7cutlass13device_kernelIN5flash19enable_sm80_to_sm89INS1_16FlashAttnFwdSm80INS1_25CollectiveMainloopFwdSm80ILi8ELi1ELb1EN4cute5tupleIJNS5_1CILi128EEENS7_ILi64EEENS7_ILi256EEEEEELi256ENS_10bfloat16_tEfNS_4arch4Sm80ELb0ELb0ELb0ELb0ELb1ELb0ELb1ELb0EEENS1_21CollectiveEpilogueFwdINS6_IJS8_SA_S9_EEENS6_IJNS7_ILi1EEESI_SI_EEESC_SE_Li256ELb0ELb1ELb0ELb0EEENS1_19SingleTileSchedulerILb0ELb0ELb1ELi128EEEEEEEEEvNT_6ParamsE --------------------------
	.section	.text._ZN7cutlass13device_kernelIN5flash19enable_sm80_to_sm89INS1_16FlashAttnFwdSm80INS1_25CollectiveMainloopFwdSm80ILi8ELi1ELb1EN4cute5tupleIJNS5_1CILi128EEENS7_ILi64EEENS7_ILi256EEEEEELi256ENS_10bfloat16_tEfNS_4arch4Sm80ELb0ELb0ELb0ELb0ELb1ELb0ELb1ELb0EEENS1_21CollectiveEpilogueFwdINS6_IJS8_SA_S9_EEENS6_IJNS7_ILi1EEESI_SI_EEESC_SE_Li256ELb0ELb1ELb0ELb0EEENS1_19SingleTileSchedulerILb0ELb0ELb1ELi128EEEEEEEEEvNT_6ParamsE,"ax",@progbits
	.sectioninfo	@"SHI_REGISTERS=255"
	.align	128
.text._ZN7cutlass13device_kernelIN5flash19enable_sm80_to_sm89INS1_16FlashAttnFwdSm80INS1_25CollectiveMainloopFwdSm80ILi8ELi1ELb1EN4cute5tupleIJNS5_1CILi128EEENS7_ILi64EEENS7_ILi256EEEEEELi256ENS_10bfloat16_tEfNS_4arch4Sm80ELb0ELb0ELb0ELb0ELb1ELb0ELb1ELb0EEENS1_21CollectiveEpilogueFwdINS6_IJS8_SA_S9_EEENS6_IJNS7_ILi1EEESI_SI_EEESC_SE_Li256ELb0ELb1ELb0ELb0EEENS1_19SingleTileSchedulerILb0ELb0ELb1ELi128EEEEEEEEEvNT_6ParamsE:
        .type           _ZN7cutlass13device_kernelIN5flash19enable_sm80_to_sm89INS1_16FlashAttnFwdSm80INS1_25CollectiveMainloopFwdSm80ILi8ELi1ELb1EN4cute5tupleIJNS5_1CILi128EEENS7_ILi64EEENS7_ILi256EEEEEELi256ENS_10bfloat16_tEfNS_4arch4Sm80ELb0ELb0ELb0ELb0ELb1ELb0ELb1ELb0EEENS1_21CollectiveEpilogueFwdINS6_IJS8_SA_S9_EEENS6_IJNS7_ILi1EEESI_SI_EEESC_SE_Li256ELb0ELb1ELb0ELb0EEENS1_19SingleTileSchedulerILb0ELb0ELb1ELi128EEEEEEEEEvNT_6ParamsE,@function
        .size           _ZN7cutlass13device_kernelIN5flash19enable_sm80_to_sm89INS1_16FlashAttnFwdSm80INS1_25CollectiveMainloopFwdSm80ILi8ELi1ELb1EN4cute5tupleIJNS5_1CILi128EEENS7_ILi64EEENS7_ILi256EEEEEELi256ENS_10bfloat16_tEfNS_4arch4Sm80ELb0ELb0ELb0ELb0ELb1ELb0ELb1ELb0EEENS1_21CollectiveEpilogueFwdINS6_IJS8_SA_S9_EEENS6_IJNS7_ILi1EEESI_SI_EEESC_SE_Li256ELb0ELb1ELb0ELb0EEENS1_19SingleTileSchedulerILb0ELb0ELb1ELi128EEEEEEEEEvNT_6ParamsE,(.L_x_3658 - _ZN7cutlass13device_kernelIN5flash19enable_sm80_to_sm89INS1_16FlashAttnFwdSm80INS1_25CollectiveMainloopFwdSm80ILi8ELi1ELb1EN4cute5tupleIJNS5_1CILi128EEENS7_ILi64EEENS7_ILi256EEEEEELi256ENS_10bfloat16_tEfNS_4arch4Sm80ELb0ELb0ELb0ELb0ELb1ELb0ELb1ELb0EEENS1_21CollectiveEpilogueFwdINS6_IJS8_SA_S9_EEENS6_IJNS7_ILi1EEESI_SI_EEESC_SE_Li256ELb0ELb1ELb0ELb0EEENS1_19SingleTileSchedulerILb0ELb0ELb1ELi128EEEEEEEEEvNT_6ParamsE)
        .other          _ZN7cutlass13device_kernelIN5flash19enable_sm80_to_sm89INS1_16FlashAttnFwdSm80INS1_25CollectiveMainloopFwdSm80ILi8ELi1ELb1EN4cute5tupleIJNS5_1CILi128EEENS7_ILi64EEENS7_ILi256EEEEEELi256ENS_10bfloat16_tEfNS_4arch4Sm80ELb0ELb0ELb0ELb0ELb1ELb0ELb1ELb0EEENS1_21CollectiveEpilogueFwdINS6_IJS8_SA_S9_EEENS6_IJNS7_ILi1EEESI_SI_EEESC_SE_Li256ELb0ELb1ELb0ELb0EEENS1_19SingleTileSchedulerILb0ELb0ELb1ELi128EEEEEEEEEvNT_6ParamsE,@"STO_CUDA_ENTRY STV_DEFAULT"
_ZN7cutlass13device_kernelIN5flash19enable_sm80_to_sm89INS1_16FlashAttnFwdSm80INS1_25CollectiveMainloopFwdSm80ILi8ELi1ELb1EN4cute5tupleIJNS5_1CILi128EEENS7_ILi64EEENS7_ILi256EEEEEELi256ENS_10bfloat16_tEfNS_4arch4Sm80ELb0ELb0ELb0ELb0ELb1ELb0ELb1ELb0EEENS1_21CollectiveEpilogueFwdINS6_IJS8_SA_S9_EEENS6_IJNS7_ILi1EEESI_SI_EEESC_SE_Li256ELb0ELb1ELb0ELb0EEENS1_19SingleTileSchedulerILb0ELb0ELb1ELi128EEEEEEEEEvNT_6ParamsE:
        /* <DEDUP_REMOVED lines=194> */
[----:B------:R-:W-:Y:S01]  /*0c20*/  IMAD.WIDE.U32 R4, R40, c[0x0][0x1e0], RZ ;  /* 0x0000780028047a25 */ /* 0x000fe200078e00ff */
        /* <DEDUP_REMOVED lines=166> */
[----:B------:R2:W-:Y:S01]  /*1690*/  STL [R1], R89 ;  /* 0x0000005901007387 */ /* 0x0005e20000100800 */
        /* <DEDUP_REMOVED lines=92> */
.L_x_1861:
[C---:B-1-34-:R-:W-:Y:S01]  /*1c60*/  HMMA.16816.F32.BF16 R8, R168.reuse, R28, RZ ;  /* 0x0000001ca808723c */ /* 0x05afe200000418ff */
[----:B--2---:R-:W-:Y:S01]  /*1c70*/  IMAD.MOV.U32 R2, RZ, RZ, 0x40 ;  /* 0x00000040ff027424 */ /* 0x004fe200078e00ff */
[----:B------:R-:W-:Y:S01]  /*1c80*/  LOP3.LUT P0, RZ, R20, 0x4, RZ, 0xc0, !PT ;  /* 0x0000000414ff7812 */ /* 0x000fe2000780c0ff */
[----:B------:R-:W-:Y:S01]  /*1c90*/  LDSM.16.M88.4 R80, [R89+0x7800] ;  /* 0x007800005950783b */ /* 0x000fe20000000200 */
[C---:B------:R-:W-:Y:S01]  /*1ca0*/  IADD3 R6, R89.reuse, 0x2000, RZ ;  /* 0x0000200059067810 */ /* 0x040fe20007ffe0ff */
[----:B------:R-:W-:Y:S01]  /*1cb0*/  UISETP.GE.AND UP0, UPT, UR10, 0x41, UPT ;  /* 0x000000410a00788c */ /* 0x000fe2000bf06270 */
[----:B------:R-:W-:Y:S01]  /*1cc0*/  SEL R2, R2, 0xffffffc0, !P0 ;  /* 0xffffffc002027807 */ /* 0x000fe20004000000 */
[----:B------:R-:W0:Y:S01]  /*1cd0*/  LDGDEPBAR ;  /* 0x00000000000079af */ /* 0x000e220000000000 */
[----:B------:R-:W-:Y:S01]  /*1ce0*/  HMMA.16816.F32.BF16 R12, R168, R32, RZ ;  /* 0x00000020a80c723c */ /* 0x000fe200000418ff */
[----:B------:R-:W-:-:S02]  /*1cf0*/  IADD3 R5, R89, 0x2800, RZ ;  /* 0x0000280059057810 */ /* 0x000fc40007ffe0ff */
[--C-:B------:R-:W-:Y:S01]  /*1d00*/  IMAD.IADD R252, R134, 0x1, R2.reuse ;  /* 0x0000000186fc7824 */ /* 0x100fe200078e0202 */
[----:B------:R1:W-:Y:S01]  /*1d10*/  STL [R1+0x30], R6 ;  /* 0x0000300601007387 */ /* 0x0003e20000100800 */
[C---:B------:R-:W-:Y:S01]  /*1d20*/  IMAD.IADD R249, R89.reuse, 0x1, R2 ;  /* 0x0000000159f97824 */ /* 0x040fe200078e0202 */
[----:B------:R-:W-:Y:S02]  /*1d30*/  IADD3 R2, R89, 0x3000, RZ ;  /* 0x0000300059027810 */ /* 0x000fe40007ffe0ff */
[----:B------:R-:W-:Y:S01]  /*1d40*/  HMMA.16816.F32.BF16 R16, R168, R30, RZ ;  /* 0x0000001ea810723c */ /* 0x000fe200000418ff */
[----:B------:R-:W2:Y:S01]  /*1d50*/  LDSM.16.M88.4 R52, [R252+0x10900] ;  /* 0x01090000fc34783b */ /* 0x000ea20000000200 */
[----:B------:R-:W-:-:S03]  /*1d60*/  PLOP3.LUT P0, PT, PT, PT, UP0, 0x40, 0x0 ;  /* 0x000000000000781c */ /* 0x000fc60003f0e808 */
[----:B------:R-:W-:Y:S03]  /*1d70*/  LDSM.16.M88.4 R56, [R252+0x11100] ;  /* 0x01110000fc38783b */ /* 0x000fe60000000200 */
[----:B------:R-:W-:Y:S01]  /*1d80*/  HMMA.16816.F32.BF16 R40, R172, R48, R8 ;  /* 0x00000030ac28723c */ /* 0x000fe20000041808 */
[----:B------:R-:W-:Y:S04]  /*1d90*/  LDSM.16.M88.4 R60, [R252+0x11900] ;  /* 0x01190000fc3c783b */ /* 0x000fe80000000200 */
[----:B------:R-:W-:Y:S03]  /*1da0*/  LDSM.16.M88.4 R76, [R249+0x1800] ;  /* 0x00180000f94c783b */ /* 0x000fe60000000200 */
[----:B------:R-:W-:Y:S01]  /*1db0*/  HMMA.16816.F32.BF16 R8, R168, R34, RZ ;  /* 0x00000022a808723c */ /* 0x000fe200000418ff */
[----:B------:R3:W-:Y:S01]  /*1dc0*/  STL [R1+0x2c], R5 ;  /* 0x00002c0501007387 */ /* 0x0007e20000100800 */
[----:B-1----:R-:W-:-:S03]  /*1dd0*/  IADD3 R6, R89, 0x3800, RZ ;  /* 0x0000380059067810 */ /* 0x002fc60007ffe0ff */
[----:B------:R1:W-:Y:S03]  /*1de0*/  STL [R1+0x28], R2 ;  /* 0x0000280201007387 */ /* 0x0003e60000100800 */
[C---:B------:R-:W-:Y:S01]  /*1df0*/  HMMA.16816.F32.BF16 R24, R168.reuse, R36, RZ ;  /* 0x00000024a818723c */ /* 0x040fe200000418ff */
[----:B------:R4:W-:Y:S07]  /*1e00*/  STL [R1+0x24], R6 ;  /* 0x0000240601007387 */ /* 0x0009ee0000100800 */
[C---:B------:R-:W-:Y:S08]  /*1e10*/  HMMA.16816.F32.BF16 R28, R168.reuse, R38, RZ ;  /* 0x00000026a81c723c */ /* 0x040ff000000418ff */
[----:B------:R-:W-:Y:S01]  /*1e20*/  HMMA.16816.F32.BF16 R32, R168, R44, RZ ;  /* 0x0000002ca820723c */ /* 0x000fe200000418ff */
[----:B---3--:R-:W-:-:S02]  /*1e30*/  IADD3 R5, R89, 0x4000, RZ ;  /* 0x0000400059057810 */ /* 0x008fc40007ffe0ff */
[----:B-1----:R-:W-:-:S05]  /*1e40*/  IADD3 R2, R89, 0x4800, RZ ;  /* 0x0000480059027810 */ /* 0x002fca0007ffe0ff */
[----:B------:R-:W-:Y:S01]  /*1e50*/  HMMA.16816.F32.BF16 R36, R168, R46, RZ ;  /* 0x0000002ea824723c */ /* 0x000fe200000418ff */
[----:B------:R-:W1:Y:S01]  /*1e60*/  LDSM.16.M88.4 R44, [R252+0x10100] ;  /* 0x01010000fc2c783b */ /* 0x000e620000000200 */
[----:B----4-:R-:W-:-:S03]  /*1e70*/  IADD3 R6, R89, 0x5000, RZ ;  /* 0x0000500059067810 */ /* 0x010fc60007ffe0ff */
[----:B------:R3:W-:Y:S03]  /*1e80*/  STL [R1+0x20], R5 ;  /* 0x0000200501007387 */ /* 0x0007e60000100800 */
[C---:B------:R-:W-:Y:S01]  /*1e90*/  HMMA.16816.F32.BF16 R12, R172.reuse, R64, R12 ;  /* 0x00000040ac0c723c */ /* 0x040fe2000004180c */
[----:B------:R4:W-:Y:S04]  /*1ea0*/  STL [R1+0x1c], R2 ;  /* 0x00001c0201007387 */ /* 0x0009e80000100800 */
[----:B------:R5:W-:Y:S03]  /*1eb0*/  STL [R1+0x18], R6 ;  /* 0x0000180601007387 */ /* 0x000be60000100800 */
[C---:B------:R-:W-:Y:S01]  /*1ec0*/  HMMA.16816.F32.BF16 R8, R172.reuse, R66, R8 ;  /* 0x00000042ac08723c */ /* 0x040fe20000041808 */
[----:B------:R-:W1:Y:S07]  /*1ed0*/  LDSM.16.M88.4 R64, [R249+0x800] ;  /* 0x00080000f940783b */ /* 0x000e6e0000000200 */
[----:B------:R-:W-:Y:S01]  /*1ee0*/  HMMA.16816.F32.BF16 R20, R172, R68, R24 ;  /* 0x00000044ac14723c */ /* 0x000fe20000041818 */
[----:B---3--:R-:W-:-:S07]  /*1ef0*/  IADD3 R5, R89, 0x5800, RZ ;  /* 0x0000580059057810 */ /* 0x008fce0007ffe0ff */
[----:B------:R-:W-:Y:S01]  /*1f00*/  HMMA.16816.F32.BF16 R16, R172, R50, R16 ;  /* 0x00000032ac10723c */ /* 0x000fe20000041810 */
[----:B------:R-:W3:Y:S01]  /*1f10*/  LDSM.16.M88.4 R48, [R249] ;  /* 0x00000000f930783b */ /* 0x000ee20000000200 */
[----:B----4-:R-:W-:-:S03]  /*1f20*/  IADD3 R2, R89, 0x6000, RZ ;  /* 0x0000600059027810 */ /* 0x010fc60007ffe0ff */
[----:B------:R4:W-:Y:S01]  /*1f30*/  STL [R1+0x14], R5 ;  /* 0x0000140501007387 */ /* 0x0009e20000100800 */
[C---:B-----5:R-:W-:Y:S02]  /*1f40*/  IADD3 R6, R89.reuse, 0x6800, RZ ;  /* 0x0000680059067810 */ /* 0x060fe40007ffe0ff */
[C---:B------:R-:W-:Y:S01]  /*1f50*/  HMMA.16816.F32.BF16 R24, R172.reuse, R70, R28 ;  /* 0x00000046ac18723c */ /* 0x040fe2000004181c */
[----:B------:R-:W5:Y:S04]  /*1f60*/  LDSM.16.M88.4 R68, [R249+0x1000] ;  /* 0x00100000f944783b */ /* 0x000f680000000200 */
[----:B------:R1:W-:Y:S03]  /*1f70*/  STL [R1+0x10], R2 ;  /* 0x0000100201007387 */ /* 0x0003e60000100800 */
[C---:B------:R-:W-:Y:S01]  /*1f80*/  HMMA.16816.F32.BF16 R28, R172.reuse, R72, R32 ;  /* 0x00000048ac1c723c */ /* 0x040fe20000041820 */
[----:B------:R-:W-:Y:S07]  /*1f90*/  STL [R1+0xc], R6 ;  /* 0x00000c0601007387 */ /* 0x000fee0000100800 */
[----:B------:R-:W-:Y:S01]  /*1fa0*/  HMMA.16816.F32.BF16 R36, R172, R74, R36 ;  /* 0x0000004aac24723c */ /* 0x000fe20000041824 */
[----:B------:R-:W-:Y:S01]  /*1fb0*/  LDSM.16.M88.4 R72, [R134+0x13900] ;  /* 0x013900008648783b */ /* 0x000fe20000000200 */
[----:B----4-:R-:W-:-:S06]  /*1fc0*/  IADD3 R5, R89, 0x7000, RZ ;  /* 0x0000700059057810 */ /* 0x010fcc0007ffe0ff */
[----:B--2---:R-:W-:Y:S01]  /*1fd0*/  HMMA.16816.F32.BF16 R12, R192, R52, R12 ;  /* 0x00000034c00c723c */ /* 0x004fe2000004180c */
[----:B-1----:R-:W-:-:S07]  /*1fe0*/  IADD3 R2, R89, 0x7800, RZ ;  /* 0x0000780059027810 */ /* 0x002fce0007ffe0ff */
[C---:B------:R-:W-:Y:S01]  /*1ff0*/  HMMA.16816.F32.BF16 R8, R192.reuse, R54, R8 ;  /* 0x00000036c008723c */ /* 0x040fe20000041808 */
[----:B------:R-:W1:Y:S04]  /*2000*/  LDSM.16.M88.4 R52, [R134+0x12900] ;  /* 0x012900008634783b */ /* 0x000e680000000200 */
[----:B------:R-:W-:Y:S03]  /*2010*/  STL [R1+0x4], R2 ;  /* 0x0000040201007387 */ /* 0x000fe60000100800 */
[C---:B------:R-:W-:Y:S01]  /*2020*/  HMMA.16816.F32.BF16 R40, R192.reuse, R44, R40 ;  /* 0x0000002cc028723c */ /* 0x040fe20000041828 */
[----:B------:R-:W-:Y:S07]  /*2030*/  STL [R1+0x8], R5 ;  /* 0x0000080501007387 */ /* 0x000fee0000100800 */
[C---:B------:R-:W-:Y:S08]  /*2040*/  HMMA.16816.F32.BF16 R20, R192.reuse, R56, R20 ;  /* 0x00000038c014723c */ /* 0x040ff00000041814 */
[C---:B------:R-:W-:Y:S01]  /*2050*/  HMMA.16816.F32.BF16 R32, R192.reuse, R46, R16 ;  /* 0x0000002ec020723c */ /* 0x040fe20000041810 */
[----:B------:R-:W2:Y:S04]  /*2060*/  LDSM.16.M88.4 R16, [R134+0x12100] ;  /* 0x012100008610783b */ /* 0x000ea80000000200 */
[----:B------:R-:W-:Y:S03]  /*2070*/  LDSM.16.M88.4 R44, [R89+0x2000] ;  /* 0x00200000592c783b */ /* 0x000fe60000000200 */
[C---:B------:R-:W-:Y:S01]  /*2080*/  HMMA.16816.F32.BF16 R24, R192.reuse, R58, R24 ;  /* 0x0000003ac018723c */ /* 0x040fe20000041818 */
[----:B------:R-:W-:Y:S07]  /*2090*/  LDSM.16.M88.4 R56, [R89+0x2800] ;  /* 0x002800005938783b */ /* 0x000fee0000000200 */
[C---:B------:R-:W-:Y:S08]  /*20a0*/  HMMA.16816.F32.BF16 R28, R192.reuse, R60, R28 ;  /* 0x0000003cc01c723c */ /* 0x040ff0000004181c */
[----:B------:R-:W-:Y:S01]  /*20b0*/  HMMA.16816.F32.BF16 R36, R192, R62, R36 ;  /* 0x0000003ec024723c */ /* 0x000fe20000041824 */
[----:B------:R-:W4:Y:S07]  /*20c0*/  LDSM.16.M88.4 R60, [R134+0x13100] ;  /* 0x01310000863c783b */ /* 0x000f2e0000000200 */
[C---:B------:R-:W-:Y:S08]  /*20d0*/  HMMA.16816.F32.BF16 R12, R196.reuse, R64, R12 ;  /* 0x00000040c40c723c */ /* 0x040ff0000004180c */
[C---:B------:R-:W-:Y:S01]  /*20e0*/  HMMA.16816.F32.BF16 R8, R196.reuse, R66, R8 ;  /* 0x00000042c408723c */ /* 0x040fe20000041808 */
[----:B------:R-:W1:Y:S07]  /*20f0*/  LDSM.16.M88.4 R64, [R89+0x3000] ;  /* 0x003000005940783b */ /* 0x000e6e0000000200 */
[C---:B---3--:R-:W-:Y:S08]  /*2100*/  HMMA.16816.F32.BF16 R40, R196.reuse, R48, R40 ;  /* 0x00000030c428723c */ /* 0x048ff00000041828 */
[C---:B-----5:R-:W-:Y:S08]  /*2110*/  HMMA.16816.F32.BF16 R20, R196.reuse, R68, R20 ;  /* 0x00000044c414723c */ /* 0x060ff00000041814 */
[C---:B------:R-:W-:Y:S01]  /*2120*/  HMMA.16816.F32.BF16 R32, R196.reuse, R50, R32 ;  /* 0x00000032c420723c */ /* 0x040fe20000041820 */
[----:B------:R-:W-:Y:S07]  /*2130*/  LDSM.16.M88.4 R48, [R252+0x12900] ;  /* 0x01290000fc30783b */ /* 0x000fee0000000200 */
[C---:B------:R-:W-:Y:S01]  /*2140*/  HMMA.16816.F32.BF16 R24, R196.reuse, R70, R24 ;  /* 0x00000046c418723c */ /* 0x040fe20000041818 */
[----:B------:R-:W-:Y:S07]  /*2150*/  LDSM.16.M88.4 R68, [R252+0x13900] ;  /* 0x01390000fc44783b */ /* 0x000fee0000000200 */
[C---:B------:R-:W-:Y:S08]  /*2160*/  HMMA.16816.F32.BF16 R28, R196.reuse, R76, R28 ;  /* 0x0000004cc41c723c */ /* 0x040ff0000004181c */
[----:B------:R-:W-:Y:S01]  /*2170*/  HMMA.16816.F32.BF16 R36, R196, R78, R36 ;  /* 0x0000004ec424723c */ /* 0x000fe20000041824 */
[----:B------:R-:W3:Y:S07]  /*2180*/  LDSM.16.M88.4 R76, [R89+0x3800] ;  /* 0x00380000594c783b */ /* 0x000eee0000000200 */
[C---:B-1----:R-:W-:Y:S08]  /*2190*/  HMMA.16816.F32.BF16 R12, R200.reuse, R52, R12 ;  /* 0x00000034c80c723c */ /* 0x042ff0000004180c */
[C---:B------:R-:W-:Y:S01]  /*21a0*/  HMMA.16816.F32.BF16 R8, R200.reuse, R54, R8 ;  /* 0x00000036c808723c */ /* 0x040fe20000041808 */
[----:B------:R-:W-:Y:S07]  /*21b0*/  LDSM.16.M88.4 R52, [R249+0x2800] ;  /* 0x00280000f934783b */ /* 0x000fee0000000200 */
[C---:B--2---:R-:W-:Y:S08]  /*21c0*/  HMMA.16816.F32.BF16 R40, R200.reuse, R16, R40 ;  /* 0x00000010c828723c */ /* 0x044ff00000041828 */
[C---:B----4-:R-:W-:Y:S08]  /*21d0*/  HMMA.16816.F32.BF16 R20, R200.reuse, R60, R20 ;  /* 0x0000003cc814723c */ /* 0x050ff00000041814 */
[C---:B------:R-:W-:Y:S01]  /*21e0*/  HMMA.16816.F32.BF16 R32, R200.reuse, R18, R32 ;  /* 0x00000012c820723c */ /* 0x040fe20000041820 */
[----:B------:R-:W1:Y:S07]  /*21f0*/  LDSM.16.M88.4 R16, [R252+0x12100] ;  /* 0x01210000fc10783b */ /* 0x000e6e0000000200 */
[C---:B------:R-:W-:Y:S01]  /*2200*/  HMMA.16816.F32.BF16 R24, R200.reuse, R62, R24 ;  /* 0x0000003ec818723c */ /* 0x040fe20000041818 */
[----:B------:R-:W2:Y:S07]  /*2210*/  LDSM.16.M88.4 R60, [R252+0x13100] ;  /* 0x01310000fc3c783b */ /* 0x000eae0000000200 */
[C---:B------:R-:W-:Y:S08]  /*2220*/  HMMA.16816.F32.BF16 R28, R200.reuse, R72, R28 ;  /* 0x00000048c81c723c */ /* 0x040ff0000004181c */
[----:B------:R-:W-:Y:S01]  /*2230*/  HMMA.16816.F32.BF16 R36, R200, R74, R36 ;  /* 0x0000004ac824723c */ /* 0x000fe20000041824 */
[----:B------:R-:W-:Y:S07]  /*2240*/  LDSM.16.M88.4 R72, [R249+0x3800] ;  /* 0x00380000f948783b */ /* 0x000fee0000000200 */
[C---:B------:R-:W-:Y:S08]  /*2250*/  HMMA.16816.F32.BF16 R12, R204.reuse, R56, R12 ;  /* 0x00000038cc0c723c */ /* 0x040ff0000004180c */
[C---:B------:R-:W-:Y:S01]  /*2260*/  HMMA.16816.F32.BF16 R8, R204.reuse, R58, R8 ;  /* 0x0000003acc08723c */ /* 0x040fe20000041808 */
[----:B------:R-:W-:Y:S07]  /*2270*/  LDSM.16.M88.4 R56, [R134+0x15100] ;  /* 0x015100008638783b */ /* 0x000fee0000000200 */
[C---:B------:R-:W-:Y:S08]  /*2280*/  HMMA.16816.F32.BF16 R40, R204.reuse, R44, R40 ;  /* 0x0000002ccc28723c */ /* 0x040ff00000041828 */
[C---:B------:R-:W-:Y:S08]  /*2290*/  HMMA.16816.F32.BF16 R20, R204.reuse, R64, R20 ;  /* 0x00000040cc14723c */ /* 0x040ff00000041814 */
[C---:B------:R-:W-:Y:S01]  /*22a0*/  HMMA.16816.F32.BF16 R32, R204.reuse, R46, R32 ;  /* 0x0000002ecc20723c */ /* 0x040fe20000041820 */
[----:B------:R-:W4:Y:S07]  /*22b0*/  LDSM.16.M88.4 R44, [R249+0x2000] ;  /* 0x00200000f92c783b */ /* 0x000f2e0000000200 */
[C---:B------:R-:W-:Y:S01]  /*22c0*/  HMMA.16816.F32.BF16 R24, R204.reuse, R66, R24 ;  /* 0x00000042cc18723c */ /* 0x040fe20000041818 */
[----:B------:R-:W5:Y:S07]  /*22d0*/  LDSM.16.M88.4 R64, [R249+0x3000] ;  /* 0x00300000f940783b */ /* 0x000f6e0000000200 */
[C---:B---3--:R-:W-:Y:S08]  /*22e0*/  HMMA.16816.F32.BF16 R28, R204.reuse, R76, R28 ;  /* 0x0000004ccc1c723c */ /* 0x048ff0000004181c */
[----:B------:R-:W-:Y:S01]  /*22f0*/  HMMA.16816.F32.BF16 R36, R204, R78, R36 ;  /* 0x0000004ecc24723c */ /* 0x000fe20000041824 */
[----:B------:R-:W-:Y:S07]  /*2300*/  LDSM.16.M88.4 R76, [R249+0x5800] ;  /* 0x00580000f94c783b */ /* 0x000fee0000000200 */
[C---:B------:R-:W-:Y:S08]  /*2310*/  HMMA.16816.F32.BF16 R12, R208.reuse, R48, R12 ;  /* 0x00000030d00c723c */ /* 0x040ff0000004180c */
[C---:B------:R-:W-:Y:S01]  /*2320*/  HMMA.16816.F32.BF16 R8, R208.reuse, R50, R8 ;  /* 0x00000032d008723c */ /* 0x040fe20000041808 */
[----:B------:R-:W3:Y:S07]  /*2330*/  LDSM.16.M88.4 R48, [R134+0x14900] ;  /* 0x014900008630783b */ /* 0x000eee0000000200 */
[C---:B-1----:R-:W-:Y:S08]  /*2340*/  HMMA.16816.F32.BF16 R40, R208.reuse, R16, R40 ;  /* 0x00000010d028723c */ /* 0x042ff00000041828 */
[C---:B--2---:R-:W-:Y:S08]  /*2350*/  HMMA.16816.F32.BF16 R20, R208.reuse, R60, R20 ;  /* 0x0000003cd014723c */ /* 0x044ff00000041814 */
[C---:B------:R-:W-:Y:S01]  /*2360*/  HMMA.16816.F32.BF16 R32, R208.reuse, R18, R32 ;  /* 0x00000012d020723c */ /* 0x040fe20000041820 */
[----:B------:R-:W1:Y:S07]  /*2370*/  LDSM.16.M88.4 R16, [R134+0x14100] ;  /* 0x014100008610783b */ /* 0x000e6e0000000200 */
[C---:B------:R-:W-:Y:S01]  /*2380*/  HMMA.16816.F32.BF16 R24, R208.reuse, R62, R24 ;  /* 0x0000003ed018723c */ /* 0x040fe20000041818 */
[----:B------:R-:W-:Y:S07]  /*2390*/  LDSM.16.M88.4 R60, [R89+0x5000] ;  /* 0x00500000593c783b */ /* 0x000fee0000000200 */
[C---:B------:R-:W-:Y:S08]  /*23a0*/  HMMA.16816.F32.BF16 R28, R208.reuse, R68, R28 ;  /* 0x00000044d01c723c */ /* 0x040ff0000004181c */
[----:B------:R-:W-:Y:S01]  /*23b0*/  HMMA.16816.F32.BF16 R36, R208, R70, R36 ;  /* 0x00000046d024723c */ /* 0x000fe20000041824 */
[----:B------:R-:W2:Y:S07]  /*23c0*/  LDSM.16.M88.4 R68, [R134+0x15900] ;  /* 0x015900008644783b */ /* 0x000eae0000000200 */
[C---:B------:R-:W-:Y:S08]  /*23d0*/  HMMA.16816.F32.BF16 R12, R212.reuse, R52, R12 ;  /* 0x00000034d40c723c */ /* 0x040ff0000004180c */
[C---:B------:R-:W-:Y:S01]  /*23e0*/  HMMA.16816.F32.BF16 R8, R212.reuse, R54, R8 ;  /* 0x00000036d408723c */ /* 0x040fe20000041808 */
[----:B------:R-:W1:Y:S07]  /*23f0*/  LDSM.16.M88.4 R52, [R89+0x4800] ;  /* 0x004800005934783b */ /* 0x000e6e0000000200 */
[C---:B----4-:R-:W-:Y:S08]  /*2400*/  HMMA.16816.F32.BF16 R40, R212.reuse, R44, R40 ;  /* 0x0000002cd428723c */ /* 0x050ff00000041828 */
[C---:B-----5:R-:W-:Y:S08]  /*2410*/  HMMA.16816.F32.BF16 R20, R212.reuse, R64, R20 ;  /* 0x00000040d414723c */ /* 0x060ff00000041814 */
[C---:B------:R-:W-:Y:S01]  /*2420*/  HMMA.16816.F32.BF16 R32, R212.reuse, R46, R32 ;  /* 0x0000002ed420723c */ /* 0x040fe20000041820 */
[----:B------:R-:W4:Y:S07]  /*2430*/  LDSM.16.M88.4 R44, [R89+0x4000] ;  /* 0x00400000592c783b */ /* 0x000f2e0000000200 */
[C---:B------:R-:W-:Y:S01]  /*2440*/  HMMA.16816.F32.BF16 R24, R212.reuse, R66, R24 ;  /* 0x00000042d418723c */ /* 0x040fe20000041818 */
[----:B------:R-:W5:Y:S07]  /*2450*/  LDSM.16.M88.4 R64, [R89+0x5800] ;  /* 0x005800005940783b */ /* 0x000f6e0000000200 */
[C---:B------:R-:W-:Y:S08]  /*2460*/  HMMA.16816.F32.BF16 R28, R212.reuse, R72, R28 ;  /* 0x00000048d41c723c */ /* 0x040ff0000004181c */
[----:B------:R-:W-:Y:S01]  /*2470*/  HMMA.16816.F32.BF16 R36, R212, R74, R36 ;  /* 0x0000004ad424723c */ /* 0x000fe20000041824 */
[----:B------:R-:W-:Y:S07]  /*2480*/  LDSM.16.M88.4 R72, [R134+0x17900] ;  /* 0x017900008648783b */ /* 0x000fee0000000200 */
[C---:B---3--:R-:W-:Y:S08]  /*2490*/  HMMA.16816.F32.BF16 R12, R216.reuse, R48, R12 ;  /* 0x00000030d80c723c */ /* 0x048ff0000004180c */
[C---:B------:R-:W-:Y:S01]  /*24a0*/  HMMA.16816.F32.BF16 R8, R216.reuse, R50, R8 ;  /* 0x00000032d808723c */ /* 0x040fe20000041808 */
[----:B------:R-:W3:Y:S07]  /*24b0*/  LDSM.16.M88.4 R48, [R252+0x14900] ;  /* 0x01490000fc30783b */ /* 0x000eee0000000200 */
[C---:B-1----:R-:W-:Y:S08]  /*24c0*/  HMMA.16816.F32.BF16 R40, R216.reuse, R16, R40 ;  /* 0x00000010d828723c */ /* 0x042ff00000041828 */
[C---:B------:R-:W-:Y:S08]  /*24d0*/  HMMA.16816.F32.BF16 R20, R216.reuse, R56, R20 ;  /* 0x00000038d814723c */ /* 0x040ff00000041814 */
[C---:B------:R-:W-:Y:S01]  /*24e0*/  HMMA.16816.F32.BF16 R32, R216.reuse, R18, R32 ;  /* 0x00000012d820723c */ /* 0x040fe20000041820 */
[----:B------:R-:W1:Y:S07]  /*24f0*/  LDSM.16.M88.4 R16, [R252+0x14100] ;  /* 0x01410000fc10783b */ /* 0x000e6e0000000200 */
[C---:B------:R-:W-:Y:S01]  /*2500*/  HMMA.16816.F32.BF16 R24, R216.reuse, R58, R24 ;  /* 0x0000003ad818723c */ /* 0x040fe20000041818 */
[----:B------:R-:W1:Y:S07]  /*2510*/  LDSM.16.M88.4 R56, [R252+0x15100] ;  /* 0x01510000fc38783b */ /* 0x000e6e0000000200 */
[C---:B--2---:R-:W-:Y:S08]  /*2520*/  HMMA.16816.F32.BF16 R28, R216.reuse, R68, R28 ;  /* 0x00000044d81c723c */ /* 0x044ff0000004181c */
[----:B------:R-:W-:Y:S01]  /*2530*/  HMMA.16816.F32.BF16 R36, R216, R70, R36 ;  /* 0x00000046d824723c */ /* 0x000fe20000041824 */
[----:B------:R-:W2:Y:S07]  /*2540*/  LDSM.16.M88.4 R68, [R252+0x15900] ;  /* 0x01590000fc44783b */ /* 0x000eae0000000200 */
[C---:B------:R-:W-:Y:S08]  /*2550*/  HMMA.16816.F32.BF16 R12, R220.reuse, R52, R12 ;  /* 0x00000034dc0c723c */ /* 0x040ff0000004180c */
[C---:B------:R-:W-:Y:S01]  /*2560*/  HMMA.16816.F32.BF16 R8, R220.reuse, R54, R8 ;  /* 0x00000036dc08723c */ /* 0x040fe20000041808 */
[----:B------:R-:W1:Y:S07]  /*2570*/  LDSM.16.M88.4 R52, [R249+0x4800] ;  /* 0x00480000f934783b */ /* 0x000e6e0000000200 */
[C---:B----4-:R-:W-:Y:S08]  /*2580*/  HMMA.16816.F32.BF16 R40, R220.reuse, R44, R40 ;  /* 0x0000002cdc28723c */ /* 0x050ff00000041828 */
[C---:B------:R-:W-:Y:S08]  /*2590*/  HMMA.16816.F32.BF16 R20, R220.reuse, R60, R20 ;  /* 0x0000003cdc14723c */ /* 0x040ff00000041814 */
[C---:B------:R-:W-:Y:S01]  /*25a0*/  HMMA.16816.F32.BF16 R32, R220.reuse, R46, R32 ;  /* 0x0000002edc20723c */ /* 0x040fe20000041820 */
[----:B------:R-:W4:Y:S07]  /*25b0*/  LDSM.16.M88.4 R44, [R249+0x4000] ;  /* 0x00400000f92c783b */ /* 0x000f2e0000000200 */
[C---:B------:R-:W-:Y:S01]  /*25c0*/  HMMA.16816.F32.BF16 R24, R220.reuse, R62, R24 ;  /* 0x0000003edc18723c */ /* 0x040fe20000041818 */
[----:B------:R-:W-:Y:S07]  /*25d0*/  LDSM.16.M88.4 R60, [R134+0x17100] ;  /* 0x01710000863c783b */ /* 0x000fee0000000200 */
[C---:B-----5:R-:W-:Y:S08]  /*25e0*/  HMMA.16816.F32.BF16 R28, R220.reuse, R64, R28 ;  /* 0x00000040dc1c723c */ /* 0x060ff0000004181c */
[----:B------:R-:W-:Y:S01]  /*25f0*/  HMMA.16816.F32.BF16 R36, R220, R66, R36 ;  /* 0x00000042dc24723c */ /* 0x000fe20000041824 */
[----:B------:R-:W5:Y:S07]  /*2600*/  LDSM.16.M88.4 R64, [R249+0x5000] ;  /* 0x00500000f940783b */ /* 0x000f6e0000000200 */
[C---:B---3--:R-:W-:Y:S08]  /*2610*/  HMMA.16816.F32.BF16 R12, R224.reuse, R48, R12 ;  /* 0x00000030e00c723c */ /* 0x048ff0000004180c */
[C---:B------:R-:W-:Y:S01]  /*2620*/  HMMA.16816.F32.BF16 R8, R224.reuse, R50, R8 ;  /* 0x00000032e008723c */ /* 0x040fe20000041808 */
[----:B------:R-:W-:Y:S07]  /*2630*/  LDSM.16.M88.4 R48, [R134+0x16100] ;  /* 0x016100008630783b */ /* 0x000fee0000000200 */
[C---:B-1----:R-:W-:Y:S08]  /*2640*/  HMMA.16816.F32.BF16 R40, R224.reuse, R16, R40 ;  /* 0x00000010e028723c */ /* 0x042ff00000041828 */
[C---:B------:R-:W-:Y:S08]  /*2650*/  HMMA.16816.F32.BF16 R20, R224.reuse, R56, R20 ;  /* 0x00000038e014723c */ /* 0x040ff00000041814 */
[C---:B------:R-:W-:Y:S08]  /*2660*/  HMMA.16816.F32.BF16 R32, R224.reuse, R18, R32 ;  /* 0x00000012e020723c */ /* 0x040ff00000041820 */
[C---:B------:R-:W-:Y:S01]  /*2670*/  HMMA.16816.F32.BF16 R24, R224.reuse, R58, R24 ;  /* 0x0000003ae018723c */ /* 0x040fe20000041818 */
[----:B------:R-:W1:Y:S07]  /*2680*/  LDSM.16.M88.4 R56, [R134+0x16900] ;  /* 0x016900008638783b */ /* 0x000e6e0000000200 */
[C---:B--2---:R-:W-:Y:S08]  /*2690*/  HMMA.16816.F32.BF16 R28, R224.reuse, R68, R28 ;  /* 0x00000044e01c723c */ /* 0x044ff0000004181c */
[----:B------:R-:W-:Y:S01]  /*26a0*/  HMMA.16816.F32.BF16 R36, R224, R70, R36 ;  /* 0x00000046e024723c */ /* 0x000fe20000041824 */
[----:B------:R-:W-:Y:S07]  /*26b0*/  LDSM.16.M88.4 R68, [R89+0x7000] ;  /* 0x007000005944783b */ /* 0x000fee0000000200 */
[C---:B------:R-:W-:Y:S08]  /*26c0*/  HMMA.16816.F32.BF16 R16, R228.reuse, R52, R12 ;  /* 0x00000034e410723c */ /* 0x040ff0000004180c */
[C---:B------:R-:W-:Y:S01]  /*26d0*/  HMMA.16816.F32.BF16 R12, R228.reuse, R54, R8 ;  /* 0x00000036e40c723c */ /* 0x040fe20000041808 */
[----:B------:R-:W2:Y:S07]  /*26e0*/  LDSM.16.M88.4 R52, [R89+0x6800] ;  /* 0x006800005934783b */ /* 0x000eae0000000200 */
[C---:B----4-:R-:W-:Y:S08]  /*26f0*/  HMMA.16816.F32.BF16 R40, R228.reuse, R44, R40 ;  /* 0x0000002ce428723c */ /* 0x050ff00000041828 */
[C---:B-----5:R-:W-:Y:S08]  /*2700*/  HMMA.16816.F32.BF16 R8, R228.reuse, R64, R20 ;  /* 0x00000040e408723c */ /* 0x060ff00000041814 */
[C---:B------:R-:W-:Y:S01]  /*2710*/  HMMA.16816.F32.BF16 R32, R228.reuse, R46, R32 ;  /* 0x0000002ee420723c */ /* 0x040fe20000041820 */
[----:B------:R-:W3:Y:S07]  /*2720*/  LDSM.16.M88.4 R44, [R89+0x6000] ;  /* 0x00600000592c783b */ /* 0x000eee0000000200 */
        /* <DEDUP_REMOVED lines=8> */
[C---:B------:R-:W-:Y:S08]  /*27b0*/  HMMA.16816.F32.BF16 R40, R232.reuse, R48, R40 ;  /* 0x00000030e828723c */ /* 0x040ff00000041828 */
[C---:B------:R-:W-:Y:S08]  /*27c0*/  HMMA.16816.F32.BF16 R12, R232.reuse, R60, R8 ;  /* 0x0000003ce80c723c */ /* 0x040ff00000041808 */
[C---:B------:R-:W-:Y:S01]  /*27d0*/  HMMA.16816.F32.BF16 R32, R232.reuse, R50, R32 ;  /* 0x00000032e820723c */ /* 0x040fe20000041820 */
[----:B------:R-:W-:Y:S07]  /*27e0*/  LDSM.16.M88.4 R48, [R249+0x7000] ;  /* 0x00700000f930783b */ /* 0x000fee0000000200 */
[C---:B------:R-:W-:Y:S01]  /*27f0*/  HMMA.16816.F32.BF16 R8, R232.reuse, R62, R24 ;  /* 0x0000003ee808723c */ /* 0x040fe20000041818 */
[----:B------:R-:W1:Y:S07]  /*2800*/  LDSM.16.M88.4 R60, [R252+0x16100] ;  /* 0x01610000fc3c783b */ /* 0x000e6e0000000200 */
[C---:B------:R-:W-:Y:S08]  /*2810*/  HMMA.16816.F32.BF16 R28, R232.reuse, R72, R28 ;  /* 0x00000048e81c723c */ /* 0x040ff0000004181c */
[----:B------:R-:W-:Y:S01]  /*2820*/  HMMA.16816.F32.BF16 R36, R232, R74, R36 ;  /* 0x0000004ae824723c */ /* 0x000fe20000041824 */
[----:B------:R-:W5:Y:S07]  /*2830*/  LDSM.16.M88.4 R72, [R252+0x17100] ;  /* 0x01710000fc48783b */ /* 0x000f6e0000000200 */
[C---:B--2---:R-:W-:Y:S08]  /*2840*/  HMMA.16816.F32.BF16 R24, R236.reuse, R52, R20 ;  /* 0x00000034ec18723c */ /* 0x044ff00000041814 */
[C---:B------:R-:W-:Y:S01]  /*2850*/  HMMA.16816.F32.BF16 R20, R236.reuse, R54, R16 ;  /* 0x00000036ec14723c */ /* 0x040fe20000041810 */
[----:B------:R-:W2:Y:S07]  /*2860*/  LDSM.16.M88.4 R52, [R249+0x6800] ;  /* 0x00680000f934783b */ /* 0x000eae0000000200 */
[C---:B---3--:R-:W-:Y:S08]  /*2870*/  HMMA.16816.F32.BF16 R40, R236.reuse, R44, R40 ;  /* 0x0000002cec28723c */ /* 0x048ff00000041828 */
[C---:B------:R-:W-:Y:S08]  /*2880*/  HMMA.16816.F32.BF16 R16, R236.reuse, R68, R12 ;  /* 0x00000044ec10723c */ /* 0x040ff0000004180c */
[----:B------:R-:W-:Y:S01]  /*2890*/  HMMA.16816.F32.BF16 R32, R236, R46, R32 ;  /* 0x0000002eec20723c */ /* 0x000fe20000041820 */
[----:B------:R-:W3:Y:S01]  /*28a0*/  LDSM.16.M88.4 R44, [R249+0x7800] ;  /* 0x00780000f92c783b */ /* 0x000ee20000000200 */
[----:B------:R-:W-:-:S06]  /*28b0*/  DEPBAR.LE SB0, 0x0 ;  /* 0x000080000000791a */ /* 0x000fcc0000000000 */
[C---:B------:R-:W-:Y:S08]  /*28c0*/  HMMA.16816.F32.BF16 R12, R236.reuse, R70, R8 ;  /* 0x00000046ec0c723c */ /* 0x040ff00000041808 */
[C---:B------:R-:W-:Y:S08]  /*28d0*/  HMMA.16816.F32.BF16 R8, R236.reuse, R80, R28 ;  /* 0x00000050ec08723c */ /* 0x040ff0000004181c */
[----:B------:R-:W-:Y:S08]  /*28e0*/  HMMA.16816.F32.BF16 R36, R236, R82, R36 ;  /* 0x00000052ec24723c */ /* 0x000ff00000041824 */
[C---:B----4-:R-:W-:Y:S08]  /*28f0*/  HMMA.16816.F32.BF16 R28, R240.reuse, R64, R24 ;  /* 0x00000040f01c723c */ /* 0x050ff00000041818 */
[C---:B------:R-:W-:Y:S08]  /*2900*/  HMMA.16816.F32.BF16 R24, R240.reuse, R66, R20 ;  /* 0x00000042f018723c */ /* 0x040ff00000041814 */
[C---:B-1----:R-:W-:Y:S08]  /*2910*/  HMMA.16816.F32.BF16 R40, R240.reuse, R60, R40 ;  /* 0x0000003cf028723c */ /* 0x042ff00000041828 */
[C---:B-----5:R-:W-:Y:S08]  /*2920*/  HMMA.16816.F32.BF16 R20, R240.reuse, R72, R16 ;  /* 0x00000048f014723c */ /* 0x060ff00000041810 */
[C---:B------:R-:W-:Y:S08]  /*2930*/  HMMA.16816.F32.BF16 R32, R240.reuse, R62, R32 ;  /* 0x0000003ef020723c */ /* 0x040ff00000041820 */
[C---:B------:R-:W-:Y:S08]  /*2940*/  HMMA.16816.F32.BF16 R16, R240.reuse, R74, R12 ;  /* 0x0000004af010723c */ /* 0x040ff0000004180c */
[C---:B------:R-:W-:Y:S08]  /*2950*/  HMMA.16816.F32.BF16 R12, R240.reuse, R76, R8 ;  /* 0x0000004cf00c723c */ /* 0x040ff00000041808 */
[----:B------:R-:W-:Y:S08]  /*2960*/  HMMA.16816.F32.BF16 R8, R240, R78, R36 ;  /* 0x0000004ef008723c */ /* 0x000ff00000041824 */
[C---:B------:R-:W-:Y:S08]  /*2970*/  HMMA.16816.F32.BF16 R40, R244.reuse, R56, R40 ;  /* 0x00000038f428723c */ /* 0x040ff00000041828 */
[C---:B------:R-:W-:Y:S08]  /*2980*/  HMMA.16816.F32.BF16 R56, R244.reuse, R58, R32 ;  /* 0x0000003af438723c */ /* 0x040ff00000041820 */
[C---:B--2---:R-:W-:Y:S08]  /*2990*/  HMMA.16816.F32.BF16 R36, R244.reuse, R52, R28 ;  /* 0x00000034f424723c */ /* 0x044ff0000004181c */
[C---:B------:R-:W-:Y:S08]  /*29a0*/  HMMA.16816.F32.BF16 R32, R244.reuse, R48, R20 ;  /* 0x00000030f420723c */ /* 0x040ff00000041814 */
[C---:B---3--:R-:W-:Y:S08]  /*29b0*/  HMMA.16816.F32.BF16 R28, R244.reuse, R44, R12 ;  /* 0x0000002cf41c723c */ /* 0x048ff0000004180c */
[C---:B------:R-:W-:Y:S08]  /*29c0*/  HMMA.16816.F32.BF16 R52, R244.reuse, R54, R24 ;  /* 0x00000036f434723c */ /* 0x040ff00000041818 */
[C---:B------:R-:W-:Y:S08]  /*29d0*/  HMMA.16816.F32.BF16 R48, R244.reuse, R50, R16 ;  /* 0x00000032f430723c */ /* 0x040ff00000041810 */
[----:B------:R-:W-:Y:S01]  /*29e0*/  HMMA.16816.F32.BF16 R44, R244, R46, R8 ;  /* 0x0000002ef42c723c */ /* 0x000fe20000041808 */
[----:B------:R-:W-:Y:S06]  /*29f0*/  BAR.SYNC.DEFER_BLOCKING 0x0 ;  /* 0x0000000000007b1d */ /* 0x000fec0000010000 */
[----:B------:R-:W-:Y:S05]  /*2a00*/  @P0 BRA `(.L_x_1862) ;  /* 0x0000057000000947 */ /* 0x000fea0003800000 */
[----:B------:R-:W-:Y:S01]  /*2a10*/  ULEA UR4, UR8, UR11, 0x6 ;  /* 0x0000000b08047291 */ /* 0x000fe2000f8e303f */
        /* <DEDUP_REMOVED lines=14> */
[----:B------:R-:W-:Y:S01]  /*2b00*/  IMAD.WIDE R26, R86, 0x2, RZ ;  /* 0x00000002561a7825 */ /* 0x000fe200078e02ff */
[----:B------:R-:W-:Y:S02]  /*2b10*/  SEL R23, RZ, 0x10, P4 ;  /* 0x00000010ff177807 */ /* 0x000fe40002000000 */
[----:B------:R-:W-:Y:S01]  /*2b20*/  SEL R22, RZ, 0x10, P3 ;  /* 0x00000010ff167807 */ /* 0x000fe20001800000 */
[----:B------:R-:W-:Y:S01]  /*2b30*/  IMAD R10, R2, c[0x0][0x2b8], R5 ;  /* 0x0000ae00020a7a24 */ /* 0x000fe200078e0205 */
[----:B------:R-:W-:-:S04]  /*2b40*/  IADD3 R14, -R85, 0x10, RZ ;  /* 0x00000010550e7810 */ /* 0x000fc80007ffe1ff */
[----:B------:R-:W-:Y:S01]  /*2b50*/  SHF.R.S32.HI R2, RZ, 0x1f, R10 ;  /* 0x0000001fff027819 */ /* 0x000fe2000001140a */
[----:B------:R-:W-:Y:S01]  /*2b60*/  STL [R1+0x50], R10 ;  /* 0x0000500a01007387 */ /* 0x000fe20000100800 */
[----:B------:R-:W-:-:S03]  /*2b70*/  LOP3.LUT R14, R14, 0xf, RZ, 0xc0, !PT ;  /* 0x0000000f0e0e7812 */ /* 0x000fc600078ec0ff */
[----:B------:R-:W-:-:S04]  /*2b80*/  IMAD R2, R2, c[0x0][0x1e0], RZ ;  /* 0x0000780002027a24 */ /* 0x000fc800078e02ff */
[C---:B------:R-:W-:Y:S02]  /*2b90*/  IMAD R2, R10.reuse, c[0x0][0x1e4], R2 ;  /* 0x000079000a027a24 */ /* 0x040fe400078e0202 */
[----:B-1----:R-:W-:-:S04]  /*2ba0*/  IMAD.WIDE.U32 R6, R10, c[0x0][0x1e0], RZ ;  /* 0x000078000a067a25 */ /* 0x002fc800078e00ff */
[----:B------:R-:W-:Y:S01]  /*2bb0*/  IMAD.IADD R7, R7, 0x1, R2 ;  /* 0x0000000107077824 */ /* 0x000fe200078e0202 */
[----:B--2---:R-:W-:-:S03]  /*2bc0*/  SHF.R.S32.HI R2, RZ, 0x1f, R9 ;  /* 0x0000001fff027819 */ /* 0x004fc60000011409 */
[----:B------:R-:W-:Y:S01]  /*2bd0*/  IMAD.WIDE.U32 R6, R9, c[0x0][0x1f0], R6 ;  /* 0x00007c0009067a25 */ /* 0x000fe200078e0006 */
[----:B------:R-:W-:Y:S03]  /*2be0*/  STL [R1+0x44], R9 ;  /* 0x0000440901007387 */ /* 0x000fe60000100800 */
        /* <DEDUP_REMOVED lines=8> */
[----:B------:R-:W-:-:S03]  /*2c70*/  IADD3 R6, -R24, 0x10, RZ ;  /* 0x0000001018067810 */ /* 0x000fc60007ffe1ff */
[----:B------:R-:W2:Y:S01]  /*2c80*/  SHFL.IDX PT, R5, R12, 0x1, 0x181f ;  /* 0x00381f000c057f89 */ /* 0x000ea200000e0000 */
[----:B------:R-:W-:-:S04]  /*2c90*/  LOP3.LUT R6, R6, 0xf, RZ, 0xc0, !PT ;  /* 0x0000000f06067812 */ /* 0x000fc800078ec0ff */
[----:B-1----:R-:W-:Y:S02]  /*2ca0*/  IADD3 R20, P1, P0, R6, R2, R26 ;  /* 0x0000000206147210 */ /* 0x002fe4000783e01a */
[----:B------:R-:W-:Y:S02]  /*2cb0*/  SHF.R.S32.HI R6, RZ, 0x1f, R177 ;  /* 0x0000001fff067819 */ /* 0x000fe400000114b1 */
[----:B--2---:R-:W-:Y:S02]  /*2cc0*/  IADD3.X R21, RZ, R5, R27, P1, P0 ;  /* 0x00000005ff157210 */ /* 0x004fe40000fe041b */
[----:B------:R-:W-:-:S04]  /*2cd0*/  LEA.HI R6, R6, R177, RZ, 0x3 ;  /* 0x000000b106067211 */ /* 0x000fc800078f18ff */
[----:B------:R-:W-:-:S05]  /*2ce0*/  LOP3.LUT R6, R6, 0xfffffff8, RZ, 0xc0, !PT ;  /* 0xfffffff806067812 */ /* 0x000fca00078ec0ff */
[----:B------:R-:W-:Y:S01]  /*2cf0*/  IMAD.WIDE R10, R6, 0x2, RZ ;  /* 0x00000002060a7825 */ /* 0x000fe200078e02ff */
[----:B------:R-:W-:Y:S02]  /*2d00*/  LOP3.LUT R6, R7, 0xf, RZ, 0xc0, !PT ;  /* 0x0000000f07067812 */ /* 0x000fe400078ec0ff */
[----:B------:R-:W-:Y:S02]  /*2d10*/  IADD3 R7, -R22, 0x10, RZ ;  /* 0x0000001016077810 */ /* 0x000fe40007ffe1ff */
[----:B------:R-:W-:Y:S02]  /*2d20*/  IADD3 R18, P1, P0, R6, R2, R10 ;  /* 0x0000000206127210 */ /* 0x000fe4000783e00a */
[----:B------:R-:W-:Y:S02]  /*2d30*/  SHF.R.S32.HI R6, RZ, 0x1f, R133 ;  /* 0x0000001fff067819 */ /* 0x000fe40000011485 */
[----:B------:R-:W-:Y:S02]  /*2d40*/  IADD3.X R19, RZ, R5, R11, P1, P0 ;  /* 0x00000005ff137210 */ /* 0x000fe40000fe040b */
[----:B------:R-:W-:-:S04]  /*2d50*/  LEA.HI R6, R6, R133, RZ, 0x3 ;  /* 0x0000008506067211 */ /* 0x000fc800078f18ff */
[----:B------:R-:W-:-:S05]  /*2d60*/  LOP3.LUT R6, R6, 0xfffffff8, RZ, 0xc0, !PT ;  /* 0xfffffff806067812 */ /* 0x000fca00078ec0ff */
[----:B------:R-:W-:Y:S01]  /*2d70*/  IMAD.WIDE R8, R6, 0x2, RZ ;  /* 0x0000000206087825 */ /* 0x000fe200078e02ff */
[----:B------:R-:W-:-:S04]  /*2d80*/  LOP3.LUT R6, R7, 0xf, RZ, 0xc0, !PT ;  /* 0x0000000f07067812 */ /* 0x000fc800078ec0ff */
[----:B------:R-:W-:Y:S02]  /*2d90*/  IADD3 R16, P1, P0, R6, R2, R8 ;  /* 0x0000000206107210 */ /* 0x000fe4000783e008 */
[----:B------:R-:W-:Y:S02]  /*2da0*/  SHF.R.S32.HI R6, RZ, 0x1f, R178 ;  /* 0x0000001fff067819 */ /* 0x000fe400000114b2 */
[----:B------:R-:W-:Y:S02]  /*2db0*/  IADD3.X R17, RZ, R5, R9, P1, P0 ;  /* 0x00000005ff117210 */ /* 0x000fe40000fe0409 */
[----:B------:R-:W-:-:S04]  /*2dc0*/  LEA.HI R6, R6, R178, RZ, 0x3 ;  /* 0x000000b206067211 */ /* 0x000fc800078f18ff */
[----:B------:R-:W-:-:S05]  /*2dd0*/  LOP3.LUT R6, R6, 0xfffffff8, RZ, 0xc0, !PT ;  /* 0xfffffff806067812 */ /* 0x000fca00078ec0ff */
[----:B------:R-:W-:-:S05]  /*2de0*/  IMAD.WIDE R6, R6, 0x2, RZ ;  /* 0x0000000206067825 */ /* 0x000fca00078e02ff */
[----:B------:R-:W-:Y:S02]  /*2df0*/  IADD3 R14, P1, P0, R14, R2, R6 ;  /* 0x000000020e0e7210 */ /* 0x000fe4000783e006 */
[----:B------:R-:W1:Y:S02]  /*2e00*/  SHFL.IDX PT, R2, R13, RZ, 0x181f ;  /* 0x00181fff0d027589 */ /* 0x000e6400000e0000 */
[----:B------:R-:W-:Y:S02]  /*2e10*/  IADD3.X R15, RZ, R5, R7, P1, P0 ;  /* 0x00000005ff0f7210 */ /* 0x000fe40000fe0407 */
[----:B------:R1:W2:Y:S02]  /*2e20*/  SHFL.IDX PT, R5, R12, RZ, 0x181f ;  /* 0x00181fff0c057589 */ /* 0x0002a400000e0000 */
[----:B-1----:R-:W-:-:S05]  /*2e30*/  IADD3 R12, P0, R26, R2, RZ ;  /* 0x000000021a0c7210 */ /* 0x002fca0007f1e0ff */
[----:B--2---:R-:W-:Y:S01]  /*2e40*/  IMAD.X R13, R27, 0x1, R5, P0 ;  /* 0x000000011b0d7824 */ /* 0x004fe200000e0605 */
        /* <DEDUP_REMOVED lines=19> */
.L_x_1862:
[----:B-1----:R-:W-:Y:S01]  /*2f80*/  SHF.R.S32.HI R2, RZ, 0x1f, R84 ;  /* 0x0000001fff027819 */ /* 0x002fe20000011454 */
        /* <DEDUP_REMOVED lines=10> */
[----:B------:R-:W-:Y:S04]  /*3030*/  LDSM.16.MT88.4 R24, [R251+0x100] ;  /* 0x00010000fb18783b */ /* 0x000fe80000004200 */
[----:B------:R-:W-:Y:S04]  /*3040*/  LDSM.16.MT88.4 R60, [R248+0x900] ;  /* 0x00090000f83c783b */ /* 0x000fe80000004200 */
[----:B------:R-:W-:Y:S01]  /*3050*/  LDSM.16.MT88.4 R72, [R248+0x2100] ;  /* 0x00210000f848783b */ /* 0x000fe20000004200 */
[----:B-1----:R-:W-:-:S04]  /*3060*/  IMAD.U32 R5, RZ, RZ, UR17 ;  /* 0x00000011ff057e24 */ /* 0x002fc8000f8e00ff */
        /* <DEDUP_REMOVED lines=11> */
[C---:B------:R-:W-:Y:S02]  /*3120*/  ISETP.GT.AND P0, PT, R2.reuse, 0x9, PT ;  /* 0x000000090200780c */ /* 0x040fe40003f04270 */
        /* <DEDUP_REMOVED lines=54> */
[----:B------:R-:W-:Y:S02]  /*3490*/  FMNMX.FTZ R12, R97, R12, !PT ;  /* 0x0000000c610c7209 */ /* 0x000fe40007810000 */
[----:B------:R-:W-:Y:S02]  /*34a0*/  FMNMX.FTZ R2, R17, R2, !PT ;  /* 0x0000000211027209 */ /* 0x000fe40007810000 */
[----:B------:R-:W-:Y:S02]  /*34b0*/  FMNMX.FTZ R132, R96, R12, !PT ;  /* 0x0000000c60847209 */ /* 0x000fe40007810000 */
[----:B------:R-:W-:-:S02]  /*34c0*/  FMNMX.FTZ R2, R16, R2, !PT ;  /* 0x0000000210027209 */ /* 0x000fc40007810000 */
[----:B------:R-:W-:Y:S02]  /*34d0*/  FSEL R94, R45, -INF , P0 ;  /* 0xff8000002d5e7808 */ /* 0x000fe40000000000 */
[----:B------:R-:W-:Y:S02]  /*34e0*/  FMNMX.FTZ R2, R21, R2, !PT ;  /* 0x0000000215027209 */ /* 0x000fe40007810000 */
[----:B------:R-:W-:Y:S02]  /*34f0*/  FMNMX.FTZ R132, R95, R132, !PT ;  /* 0x000000845f847209 */ /* 0x000fe40007810000 */
[----:B------:R-:W-:Y:S02]  /*3500*/  FMNMX.FTZ R2, R23, R2, !PT ;  /* 0x0000000217027209 */ /* 0x000fe40007810000 */
[----:B------:R-:W-:Y:S02]  /*3510*/  FMNMX.FTZ R132, R94, R132, !PT ;  /* 0x000000845e847209 */ /* 0x000fe40007810000 */
[----:B------:R-:W-:-:S02]  /*3520*/  FMNMX.FTZ R2, R113, R2, !PT ;  /* 0x0000000271027209 */ /* 0x000fc40007810000 */
        /* <DEDUP_REMOVED lines=463> */
[----:B------:R-:W-:Y:S02]  /*5220*/  LEA.HI R0, R0, R177, RZ, 0x3 ;  /* 0x000000b100007211 */ /* 0x000fe400078f18ff */
[----:B------:R-:W-:Y:S01]  /*5230*/  LEA.HI R3, R3, R133, RZ, 0x3 ;  /* 0x0000008503037211 */ /* 0x000fe200078f18ff */
[----:B------:R-:W-:Y:S01]  /*5240*/  IMAD.MOV.U32 R133, RZ, RZ, R2 ;  /* 0x000000ffff857224 */ /* 0x000fe200078e0002 */
[----:B------:R-:W-:Y:S02]  /*5250*/  LEA.HI R4, R4, R178, RZ, 0x3 ;  /* 0x000000b204047211 */ /* 0x000fe400078f18ff */
[----:B------:R-:W-:Y:S01]  /*5260*/  LOP3.LUT R2, R0, 0xfffffff8, RZ, 0xc0, !PT ;  /* 0xfffffff800027812 */ /* 0x000fe200078ec0ff */
[----:B------:R-:W-:Y:S01]  /*5270*/  IMAD.MOV.U32 R0, RZ, RZ, R132 ;  /* 0x000000ffff007224 */ /* 0x000fe200078e0084 */
[----:B------:R-:W-:-:S02]  /*5280*/  LOP3.LUT R3, R3, 0xfffffff8, RZ, 0xc0, !PT ;  /* 0xfffffff803037812 */ /* 0x000fc400078ec0ff */
[----:B------:R-:W-:Y:S02]  /*5290*/  LOP3.LUT R4, R4, 0xfffffff8, RZ, 0xc0, !PT ;  /* 0xfffffff804047812 */ /* 0x000fe400078ec0ff */
[----:B------:R-:W-:Y:S02]  /*52a0*/  SHF.R.S32.HI R5, RZ, 0x1f, R2 ;  /* 0x0000001fff057819 */ /* 0x000fe40000011402 */
[----:B------:R-:W-:Y:S02]  /*52b0*/  SHF.R.S32.HI R6, RZ, 0x1f, R3 ;  /* 0x0000001fff067819 */ /* 0x000fe40000011403 */
[----:B------:R-:W-:Y:S02]  /*52c0*/  SHF.R.S32.HI R7, RZ, 0x1f, R4 ;  /* 0x0000001fff077819 */ /* 0x000fe40000011404 */
[----:B------:R-:W2:Y:S01]  /*52d0*/  LDL R29, [R1+0x74] ;  /* 0x00007400011d7983 */ /* 0x000ea20000100800 */
[C---:B------:R-:W-:Y:S01]  /*52e0*/  SHF.L.U64.HI R5, R2.reuse, 0x1, R5 ;  /* 0x0000000102057819 */ /* 0x040fe20000010205 */
[----:B------:R-:W-:-:S04]  /*52f0*/  IMAD.SHL.U32 R2, R2, 0x2, RZ ;  /* 0x0000000202027824 */ /* 0x000fc800078e00ff */
[----:B------:R1:W-:Y:S04]  /*5300*/  STL [R1+0x58], R5 ;  /* 0x0000580501007387 */ /* 0x0003e80000100800 */
[----:B------:R3:W-:Y:S01]  /*5310*/  STL [R1+0x5c], R2 ;  /* 0x00005c0201007387 */ /* 0x0007e20000100800 */
[----:B-1----:R-:W-:Y:S02]  /*5320*/  SEL R5, RZ, 0x10, P5 ;  /* 0x00000010ff057807 */ /* 0x002fe40002800000 */
[----:B---3--:R-:W-:-:S03]  /*5330*/  SHF.L.U64.HI R2, R3, 0x1, R6 ;  /* 0x0000000103027819 */ /* 0x008fc60000010206 */
[----:B------:R-:W-:Y:S01]  /*5340*/  STL [R1+0x98], R5 ;  /* 0x0000980501007387 */ /* 0x000fe20000100800 */
[----:B------:R-:W-:Y:S02]  /*5350*/  IMAD.SHL.U32 R6, R3, 0x2, RZ ;  /* 0x0000000203067824 */ /* 0x000fe400078e00ff */
[----:B------:R-:W-:Y:S01]  /*5360*/  IMAD.SHL.U32 R3, R4, 0x2, RZ ;  /* 0x0000000204037824 */ /* 0x000fe200078e00ff */
[----:B------:R1:W-:Y:S02]  /*5370*/  STL [R1+0x60], R2 ;  /* 0x0000600201007387 */ /* 0x0003e40000100800 */
[----:B-1----:R-:W-:-:S04]  /*5380*/  IADD3 R2, -R5, 0x10, RZ ;  /* 0x0000001005027810 */ /* 0x002fc80007ffe1ff */
[----:B------:R-:W-:Y:S02]  /*5390*/  LOP3.LUT R2, R2, 0xf, RZ, 0xc0, !PT ;  /* 0x0000000f02027812 */ /* 0x000fe400078ec0ff */
[----:B--2---:R-:W-:-:S04]  /*53a0*/  LEA R8, P0, R29, RZ, 0x1 ;  /* 0x000000ff1d087211 */ /* 0x004fc800078008ff */
[----:B------:R-:W-:Y:S02]  /*53b0*/  LEA.HI.X.SX32 R9, R29, RZ, 0x1, P0 ;  /* 0x000000ff1d097211 */ /* 0x000fe400000f0eff */
[----:B------:R-:W-:Y:S02]  /*53c0*/  ISETP.NE.U32.AND P0, PT, R5, RZ, PT ;  /* 0x000000ff0500720c */ /* 0x000fe40003f05070 */
[----:B------:R-:W-:Y:S01]  /*53d0*/  SHF.L.U64.HI R5, R4, 0x1, R7 ;  /* 0x0000000104057819 */ /* 0x000fe20000010207 */
[----:B------:R-:W-:Y:S01]  /*53e0*/  STL.64 [R1+0x48], R8 ;  /* 0x0000480801007387 */ /* 0x000fe20000100a00 */
[----:B------:R-:W-:-:S03]  /*53f0*/  SEL R7, RZ, 0x10, P4 ;  /* 0x00000010ff077807 */ /* 0x000fc60002000000 */
[----:B------:R1:W-:Y:S01]  /*5400*/  STL [R1+0x64], R6 ;  /* 0x0000640601007387 */ /* 0x0003e20000100800 */
[----:B------:R-:W-:-:S03]  /*5410*/  ISETP.NE.U32.AND P0, PT, R7, RZ, PT ;  /* 0x000000ff0700720c */ /* 0x000fc60003f05070 */
[----:B------:R2:W-:Y:S04]  /*5420*/  STL [R1+0x68], R5 ;  /* 0x0000680501007387 */ /* 0x0005e80000100800 */
[----:B------:R3:W-:Y:S04]  /*5430*/  STL [R1+0x6c], R3 ;  /* 0x00006c0301007387 */ /* 0x0007e80000100800 */
[----:B------:R4:W-:Y:S04]  /*5440*/  STL [R1+0x88], R2 ;  /* 0x0000880201007387 */ /* 0x0009e80000100800 */
[----:B------:R-:W-:Y:S01]  /*5450*/  STL [R1+0x94], R7 ;  /* 0x0000940701007387 */ /* 0x000fe20000100800 */
[----:B-1----:R-:W-:-:S02]  /*5460*/  SEL R6, RZ, 0x10, P3 ;  /* 0x00000010ff067807 */ /* 0x002fc40001800000 */
[----:B--2---:R-:W-:-:S03]  /*5470*/  SEL R5, RZ, 0x10, P6 ;  /* 0x00000010ff057807 */ /* 0x004fc60003000000 */
[----:B------:R-:W-:Y:S01]  /*5480*/  STL [R1+0x90], R6 ;  /* 0x0000900601007387 */ /* 0x000fe20000100800 */
[C---:B------:R-:W-:Y:S02]  /*5490*/  ISETP.NE.U32.AND P1, PT, R6.reuse, RZ, PT ;  /* 0x000000ff0600720c */ /* 0x040fe40003f25070 */
[----:B---3--:R-:W-:Y:S01]  /*54a0*/  IADD3 R3, -R6, 0x10, RZ ;  /* 0x0000001006037810 */ /* 0x008fe20007ffe1ff */
[----:B------:R-:W-:Y:S01]  /*54b0*/  STL [R1+0x8c], R5 ;  /* 0x00008c0501007387 */ /* 0x000fe20000100800 */
[----:B------:R-:W-:Y:S02]  /*54c0*/  IADD3 R4, -R5, 0x10, RZ ;  /* 0x0000001005047810 */ /* 0x000fe40007ffe1ff */
[----:B----4-:R-:W-:Y:S02]  /*54d0*/  IADD3 R2, -R7, 0x10, RZ ;  /* 0x0000001007027810 */ /* 0x010fe40007ffe1ff */
[----:B------:R-:W-:Y:S02]  /*54e0*/  LOP3.LUT R8, R3, 0xf, RZ, 0xc0, !PT ;  /* 0x0000000f03087812 */ /* 0x000fe400078ec0ff */
[----:B------:R-:W-:-:S02]  /*54f0*/  LOP3.LUT R2, R2, 0xf, RZ, 0xc0, !PT ;  /* 0x0000000f02027812 */ /* 0x000fc400078ec0ff */
        /* <DEDUP_REMOVED lines=8> */
.L_x_1866:
        /* <DEDUP_REMOVED lines=21> */
[----:B------:R-:W-:Y:S03]  /*56d0*/  @!P2 LEA R176, P0, R132, c[0x0][0x2a0], 0x2 ;  /* 0x0000a80084b0aa11 */ /* 0x000fe600078010ff */
[----:B------:R-:W-:Y:S01]  /*56e0*/  IMAD R179, R2, c[0x0][0x2b8], R3 ;  /* 0x0000ae0002b37a24 */ /* 0x000fe200078e0203 */
[----:B------:R-:W-:Y:S04]  /*56f0*/  @!P2 LEA.HI.X R177, R132, c[0x0][0x2a4], R177, 0x2, P0 ;  /* 0x0000a90084b1aa11 */ /* 0x000fe800000f14b1 */
[----:B------:R-:W-:Y:S01]  /*5700*/  STL [R1+0x50], R179 ;  /* 0x000050b301007387 */ /* 0x000fe20000100800 */
[----:B------:R-:W-:Y:S03]  /*5710*/  SHF.R.S32.HI R2, RZ, 0x1f, R179 ;  /* 0x0000001fff027819 */ /* 0x000fe600000114b3 */
[----:B------:R-:W2:Y:S02]  /*5720*/  @!P2 LDG.E R178, [R176.64] ;  /* 0x0000000eb0b2a981 */ /* 0x000ea4000c1e1900 */
[----:B------:R-:W-:Y:S02]  /*5730*/  IMAD R132, R2, c[0x0][0x1e0], RZ ;  /* 0x0000780002847a24 */ /* 0x000fe400078e02ff */
[C---:B------:R-:W-:Y:S04]  /*5740*/  IMAD.WIDE.U32 R2, R179.reuse, c[0x0][0x1e0], RZ ;  /* 0x00007800b3027a25 */ /* 0x040fe800078e00ff */
[----:B------:R-:W-:Y:S04]  /*5750*/  IMAD R132, R179, c[0x0][0x1e4], R132 ;  /* 0x00007900b3847a24 */ /* 0x000fe800078e0284 */
        /* <DEDUP_REMOVED lines=13> */
[----:B-1----:R-:W-:Y:S05]  /*5830*/  IMAD.X R177, R183, 0x1, R3, P0 ;  /* 0x00000001b7b17824 */ /* 0x002fea00000e0603 */
[----:B------:R-:W-:Y:S01]  /*5840*/  @!PT LDS RZ, [RZ] ;  /* 0x00000000fffff984 */ /* 0x000fe20000000800 */
[----:B----4-:R5:W-:Y:S02]  /*5850*/  LDGSTS.E.BYPASS.LTC128B.128 [R189+0x10100], [R176.64], !P5 ;  /* 0x10100000b0bd7fae */ /* 0x010be4000e901d4e */
[C---:B-----5:R-:W-:Y:S04]  /*5860*/  IADD3 R176, P0, R2.reuse, R187, RZ ;  /* 0x000000bb02b07210 */ /* 0x060fe80007f1e0ff */
[C---:B------:R-:W-:Y:S05]  /*5870*/  IADD3.X R177, R3.reuse, R184, RZ, P0, !PT ;  /* 0x000000b803b17210 */ /* 0x040fea00007fe4ff */
[----:B------:R1:W-:Y:S02]  /*5880*/  LDGSTS.E.BYPASS.LTC128B.128 [R189+0x12100], [R176.64], !P4 ;  /* 0x12100000b0bd7fae */ /* 0x0003e4000e101d4e */
[C---:B-1----:R-:W-:Y:S05]  /*5890*/  IADD3 R176, P0, R2.reuse, R185, RZ ;  /* 0x000000b902b07210 */ /* 0x042fea0007f1e0ff */
[C---:B------:R-:W-:Y:S01]  /*58a0*/  IMAD.X R177, R3.reuse, 0x1, R190, P0 ;  /* 0x0000000103b17824 */ /* 0x040fe200000e06be */
[----:B------:R-:W-:Y:S02]  /*58b0*/  IADD3 R178, P0, R2, R191, RZ ;  /* 0x000000bf02b27210 */ /* 0x000fe40007f1e0ff */
[----:B------:R-:W1:Y:S03]  /*58c0*/  SHFL.IDX PT, R2, R180, 0x1, 0x181f ;  /* 0x00381f00b4027f89 */ /* 0x000e6600000e0000 */
[----:B------:R-:W-:Y:S01]  /*58d0*/  IMAD.X R179, R3, 0x1, R188, P0 ;  /* 0x0000000103b37824 */ /* 0x000fe200000e06bc */
[----:B------:R1:W-:Y:S04]  /*58e0*/  LDGSTS.E.BYPASS.LTC128B.128 [R189+0x14100], [R176.64], !P3 ;  /* 0x14100000b0bd7fae */ /* 0x0003e8000d901d4e */
[----:B------:R-:W2:Y:S04]  /*58f0*/  SHFL.IDX PT, R3, R132, 0x1, 0x181f ;  /* 0x00381f0084037f89 */ /* 0x000ea800000e0000 */
[----:B------:R3:W-:Y:S01]  /*5900*/  LDGSTS.E.BYPASS.LTC128B.128 [R189+0x16100], [R178.64], !P6 ;  /* 0x16100000b2bd7fae */ /* 0x0007e2000f101d4e */
[----:B-1----:R-:W-:Y:S05]  /*5910*/  IADD3 R176, P0, R182, R2, RZ ;  /* 0x00000002b6b07210 */ /* 0x002fea0007f1e0ff */
[----:B--2---:R-:W-:Y:S05]  /*5920*/  IMAD.X R177, R183, 0x1, R3, P0 ;  /* 0x00000001b7b17824 */ /* 0x004fea00000e0603 */
[----:B------:R1:W-:Y:S02]  /*5930*/  LDGSTS.E.BYPASS.LTC128B.128 [R189+0x11100], [R176.64], !P5 ;  /* 0x11100000b0bd7fae */ /* 0x0003e4000e901d4e */
[C---:B-1----:R-:W-:Y:S04]  /*5940*/  IADD3 R176, P0, R2.reuse, R187, RZ ;  /* 0x000000bb02b07210 */ /* 0x042fe80007f1e0ff */
[C---:B------:R-:W-:Y:S05]  /*5950*/  IADD3.X R177, R3.reuse, R184, RZ, P0, !PT ;  /* 0x000000b803b17210 */ /* 0x040fea00007fe4ff */
[----:B------:R1:W-:Y:S02]  /*5960*/  LDGSTS.E.BYPASS.LTC128B.128 [R189+0x13100], [R176.64], !P4 ;  /* 0x13100000b0bd7fae */ /* 0x0003e4000e101d4e */
[C---:B-1----:R-:W-:Y:S05]  /*5970*/  IADD3 R176, P0, R2.reuse, R185, RZ ;  /* 0x000000b902b07210 */ /* 0x042fea0007f1e0ff */
[C---:B------:R-:W-:Y:S01]  /*5980*/  IMAD.X R177, R3.reuse, 0x1, R190, P0 ;  /* 0x0000000103b17824 */ /* 0x040fe200000e06be */
[----:B------:R-:W-:Y:S04]  /*5990*/  IADD3 R2, P0, R2, R191, RZ ;  /* 0x000000bf02027210 */ /* 0x000fe80007f1e0ff */
[----:B------:R3:W-:Y:S01]  /*59a0*/  LDGSTS.E.BYPASS.LTC128B.128 [R189+0x15100], [R176.64], !P3 ;  /* 0x15100000b0bd7fae */ /* 0x0007e2000d901d4e */
[----:B------:R-:W-:Y:S05]  /*59b0*/  IMAD.X R3, R3, 0x1, R188, P0 ;  /* 0x0000000103037824 */ /* 0x000fea00000e06bc */
[----:B------:R3:W-:Y:S01]  /*59c0*/  LDGSTS.E.BYPASS.LTC128B.128 [R189+0x17100], [R2.64], !P6 ;  /* 0x1710000002bd7fae */ /* 0x0007e2000f101d4e */
[----:B------:R-:W-:-:S05]  /*59d0*/  BRA `(.L_x_1865) ;  /* 0x000011a000007947 */ /* 0x000fca0003800000 */
.L_x_1864:
[----:B------:R-:W3:Y:S01]  /*59e0*/  LDL R5, [R1+0x50] ;  /* 0x0000500001057983 */ /* 0x000ee20000100800 */
[----:B------:R-:W-:Y:S04]  /*59f0*/  DEPBAR.LE SB0, 0x0 ;  /* 0x000080000000791a */ /* 0x000fe80000000000 */
[----:B------:R-:W4:Y:S01]  /*5a00*/  LDL R15, [R1+0x44] ;  /* 0x00004400010f7983 */ /* 0x000f220000100800 */
[----:B------:R-:W-:Y:S03]  /*5a10*/  UISETP.GE.AND UP0, UPT, UR8, 0x1, UPT ;  /* 0x000000010800788c */ /* 0x000fe6000bf06270 */
[----:B------:R-:W5:Y:S04]  /*5a20*/  LDL.64 R18, [R1+0x48] ;  /* 0x0000480001127983 */ /* 0x000f680000100a00 */
[----:B------:R-:W5:Y:S04]  /*5a30*/  LDL R14, [R1+0x88] ;  /* 0x00008800010e7983 */ /* 0x000f680000100800 */
[----:B--2---:R-:W2:Y:S04]  /*5a40*/  LDL R13, [R1+0x84] ;  /* 0x00008400010d7983 */ /* 0x004ea80000100800 */
[----:B------:R-:W2:Y:S04]  /*5a50*/  LDL R6, [R1+0x5c] ;  /* 0x00005c0001067983 */ /* 0x000ea80000100800 */
[----:B------:R-:W2:Y:S04]  /*5a60*/  LDL R16, [R1+0x58] ;  /* 0x0000580001107983 */ /* 0x000ea80000100800 */
[----:B------:R-:W2:Y:S04]  /*5a70*/  LDL R12, [R1+0x80] ;  /* 0x00008000010c7983 */ /* 0x000ea80000100800 */
[----:B------:R-:W2:Y:S04]  /*5a80*/  LDL R11, [R1+0x64] ;  /* 0x00006400010b7983 */ /* 0x000ea80000100800 */
[----:B------:R-:W2:Y:S04]  /*5a90*/  LDL R7, [R1+0x7c] ;  /* 0x00007c0001077983 */ /* 0x000ea80000100800 */
[----:B------:R-:W2:Y:S04]  /*5aa0*/  LDL R10, [R1+0x60] ;  /* 0x00006000010a7983 */ /* 0x000ea80000100800 */
[----:B------:R-:W2:Y:S04]  /*5ab0*/  LDL R9, [R1+0x6c] ;  /* 0x00006c0001097983 */ /* 0x000ea80000100800 */
[----:B------:R-:W2:Y:S04]  /*5ac0*/  LDL R8, [R1+0x68] ;  /* 0x0000680001087983 */ /* 0x000ea80000100800 */
[----:B------:R-:W2:Y:S04]  /*5ad0*/  LDL R176, [R1] ;  /* 0x0000000001b07983 */ /* 0x000ea80000100800 */
[----:B------:R-:W5:Y:S04]  /*5ae0*/  LDL R180, [R1+0x3c] ;  /* 0x00003c0001b47983 */ /* 0x000f680000100800 */
[----:B------:R-:W5:Y:S04]  /*5af0*/  LDL R184, [R1+0x38] ;  /* 0x0000380001b87983 */ /* 0x000f680000100800 */
[----:B------:R-:W5:Y:S04]  /*5b00*/  LDL R188, [R1+0x34] ;  /* 0x0000340001bc7983 */ /* 0x000f680000100800 */
[----:B------:R-:W5:Y:S04]  /*5b10*/  LDL R30, [R1+0x40] ;  /* 0x00004000011e7983 */ /* 0x000f680000100800 */
[----:B------:R-:W-:Y:S06]  /*5b20*/  BAR.SYNC.DEFER_BLOCKING 0x0 ;  /* 0x0000000000007b1d */ /* 0x000fec0000010000 */
[----:B------:R-:W-:Y:S04]  /*5b30*/  LDSM.16.M88.4 R24, [R134+0x11100] ;  /* 0x011100008618783b */ /* 0x000fe80000000200 */
[----:B------:R-:W-:Y:S04]  /*5b40*/  LDSM.16.M88.4 R32, [R134+0x11900] ;  /* 0x011900008620783b */ /* 0x000fe80000000200 */
[----:B------:R-:W5:Y:S04]  /*5b50*/  LDL R132, [R1+0x90] ;  /* 0x0000900001847983 */ /* 0x000f680000100800 */
[----:B------:R-:W5:Y:S01]  /*5b60*/  LDL R31, [R1+0x8c] ;  /* 0x00008c00011f7983 */ /* 0x000f620000100800 */
[----:B---3--:R-:W-:Y:S05]  /*5b70*/  SHF.R.S32.HI R2, RZ, 0x1f, R5 ;  /* 0x0000001fff027819 */ /* 0x008fea0000011405 */
[----:B------:R-:W-:Y:S02]  /*5b80*/  IMAD R4, R2, c[0x0][0x208], RZ ;  /* 0x0000820002047a24 */ /* 0x000fe400078e02ff */
[C---:B------:R-:W-:Y:S04]  /*5b90*/  IMAD.WIDE.U32 R2, R5.reuse, c[0x0][0x208], RZ ;  /* 0x0000820005027a25 */ /* 0x040fe800078e00ff */
        /* <DEDUP_REMOVED lines=9> */
[----:B------:R-:W-:Y:S02]  /*5c30*/  LEA.HI.X R4, R2, c[0x0][0x1fc], R4, 0x1, P0 ;  /* 0x00007f0002047a11 */ /* 0x000fe400000f0c04 */
[----:B------:R-:W1:Y:S04]  /*5c40*/  SHFL.IDX PT, R2, R5, 0x1, 0x181f ;  /* 0x00381f0005027f89 */ /* 0x000e6800000e0000 */
[----:B------:R-:W3:Y:S04]  /*5c50*/  SHFL.IDX PT, R3, R4, 0x1, 0x181f ;  /* 0x00381f0004037f89 */ /* 0x000ee800000e0000 */
[----:B--2---:R-:W-:Y:S04]  /*5c60*/  LDSM.16.M88.4 R176, [R176] ;  /* 0x00000000b0b0783b */ /* 0x004fe80000000200 */
[----:B-----5:R-:W-:Y:S01]  /*5c70*/  LDSM.16.M88.4 R180, [R180] ;  /* 0x00000000b4b4783b */ /* 0x020fe20000000200 */
[-C--:B-1----:R-:W-:Y:S03]  /*5c80*/  IADD3 R14, P1, P0, R14, R2.reuse, R18 ;  /* 0x000000020e0e7210 */ /* 0x082fe6000783e012 */
[----:B------:R-:W-:Y:S01]  /*5c90*/  LDSM.16.M88.4 R184, [R184] ;  /* 0x00000000b8b8783b */ /* 0x000fe20000000200 */
[-C--:B---3--:R-:W-:Y:S03]  /*5ca0*/  IADD3.X R15, RZ, R3.reuse, R19, P1, P0 ;  /* 0x00000003ff0f7210 */ /* 0x088fe60000fe0413 */
[----:B------:R-:W-:Y:S01]  /*5cb0*/  LDSM.16.M88.4 R188, [R188] ;  /* 0x00000000bcbc783b */ /* 0x000fe20000000200 */
[-C--:B------:R-:W-:Y:S04]  /*5cc0*/  IADD3 R20, P1, P0, R13, R2.reuse, R6 ;  /* 0x000000020d147210 */ /* 0x080fe8000783e006 */
[-C--:B------:R-:W-:Y:S02]  /*5cd0*/  IADD3.X R21, RZ, R3.reuse, R16, P1, P0 ;  /* 0x00000003ff157210 */ /* 0x080fe40000fe0410 */
[-C--:B------:R-:W-:Y:S04]  /*5ce0*/  IADD3 R22, P1, P0, R12, R2.reuse, R11 ;  /* 0x000000020c167210 */ /* 0x080fe8000783e00b */
[-C--:B------:R-:W-:Y:S02]  /*5cf0*/  IADD3.X R23, RZ, R3.reuse, R10, P1, P0 ;  /* 0x00000003ff177210 */ /* 0x080fe40000fe040a */
[----:B------:R-:W-:Y:S02]  /*5d00*/  IADD3 R28, P1, P0, R7, R2, R9 ;  /* 0x00000002071c7210 */ /* 0x000fe4000783e009 */
[----:B------:R-:W1:Y:S02]  /*5d10*/  SHFL.IDX PT, R2, R5, RZ, 0x181f ;  /* 0x00181fff05027589 */ /* 0x000e6400000e0000 */
[----:B------:R-:W-:Y:S02]  /*5d20*/  IADD3.X R29, RZ, R3, R8, P1, P0 ;  /* 0x00000003ff1d7210 */ /* 0x000fe40000fe0408 */
[----:B------:R-:W2:Y:S01]  /*5d30*/  SHFL.IDX PT, R3, R4, RZ, 0x181f ;  /* 0x00181fff04037589 */ /* 0x000ea200000e0000 */
[----:B-1----:R-:W-:Y:S05]  /*5d40*/  IADD3 R12, P0, R18, R2, RZ ;  /* 0x00000002120c7210 */ /* 0x002fea0007f1e0ff */
[----:B--2---:R-:W-:Y:S01]  /*5d50*/  IMAD.X R13, R19, 0x1, R3, P0 ;  /* 0x00000001130d7824 */ /* 0x004fe200000e0603 */
[C---:B------:R-:W-:Y:S05]  /*5d60*/  IADD3 R6, P0, R2.reuse, R6, RZ ;  /* 0x0000000602067210 */ /* 0x040fea0007f1e0ff */
[C---:B------:R-:W-:Y:S01]  /*5d70*/  IMAD.X R7, R3.reuse, 0x1, R16, P0 ;  /* 0x0000000103077824 */ /* 0x040fe200000e0610 */
[C---:B------:R-:W-:Y:S01]  /*5d80*/  IADD3 R4, P0, R2.reuse, R11, RZ ;  /* 0x0000000b02047210 */ /* 0x040fe20007f1e0ff */
[----:B------:R-:W-:Y:S04]  /*5d90*/  LDSM.16.M88.4 R16, [R134+0x10900] ;  /* 0x010900008610783b */ /* 0x000fe80000000200 */
[C---:B------:R-:W-:Y:S01]  /*5da0*/  IMAD.X R5, R3.reuse, 0x1, R10, P0 ;  /* 0x0000000103057824 */ /* 0x040fe200000e060a */
[----:B------:R-:W-:Y:S05]  /*5db0*/  IADD3 R2, P0, R2, R9, RZ ;  /* 0x0000000902027210 */ /* 0x000fea0007f1e0ff */
[----:B------:R-:W-:Y:S02]  /*5dc0*/  IMAD.X R3, R3, 0x1, R8, P0 ;  /* 0x0000000103037824 */ /* 0x000fe400000e0608 */
[----:B------:R-:W1:Y:S04]  /*5dd0*/  LDSM.16.M88.4 R8, [R134+0x10100] ;  /* 0x010100008608783b */ /* 0x000e680000000200 */
[----:B------:R-:W-:Y:S01]  /*5de0*/  @!PT LDS RZ, [RZ] ;  /* 0x00000000fffff984 */ /* 0x000fe20000000800 */
[----:B------:R-:W-:Y:S01]  /*5df0*/  @!PT LDS RZ, [RZ] ;  /* 0x00000000fffff984 */ /* 0x000fe20000000800 */
[----:B------:R-:W-:Y:S01]  /*5e00*/  @!PT LDS RZ, [RZ] ;  /* 0x00000000fffff984 */ /* 0x000fe20000000800 */
[----:B------:R2:W-:Y:S04]  /*5e10*/  LDGSTS.E.BYPASS.LTC128B.128 [R30+0x100], [R12.64], !P5 ;  /* 0x001000000c1e7fae */ /* 0x0005e8000e901d4e */
[----:B------:R1:W-:Y:S04]  /*5e20*/  LDGSTS.E.BYPASS.LTC128B.128 [R30+0x2100], [R6.64], !P4 ;  /* 0x02100000061e7fae */ /* 0x0003e8000e101d4e */
[----:B------:R1:W-:Y:S04]  /*5e30*/  LDGSTS.E.BYPASS.LTC128B.128 [R30+0x4100], [R4.64], !P3 ;  /* 0x04100000041e7fae */ /* 0x0003e8000d901d4e */
[----:B------:R3:W-:Y:S04]  /*5e40*/  LDGSTS.E.BYPASS.LTC128B.128 [R30+0x6100], [R2.64], !P6 ;  /* 0x06100000021e7fae */ /* 0x0007e8000f101d4e */
[----:B--2---:R-:W2:Y:S04]  /*5e50*/  LDL R12, [R1+0x98] ;  /* 0x00009800010c7983 */ /* 0x004ea80000100800 */
[----:B------:R-:W4:Y:S01]  /*5e60*/  LDL R13, [R1+0x94] ;  /* 0x00009400010d7983 */ /* 0x000f220000100800 */
[C---:B-1----:R-:W-:Y:S03]  /*5e70*/  HMMA.16816.F32.BF16 R4, R168.reuse, R8, RZ ;  /* 0x00000008a804723c */ /* 0x042fe600000418ff */
[----:B---3--:R-:W3:Y:S04]  /*5e80*/  LDL R3, [R1+0x28] ;  /* 0x0000280001037983 */ /* 0x008ee80000100800 */
[----:B------:R-:W5:Y:S01]  /*5e90*/  LDL R2, [R1+0x24] ;  /* 0x0000240001027983 */ /* 0x000f620000100800 */
[C---:B------:R-:W-:Y:S01]  /*5ea0*/  HMMA.16816.F32.BF16 R8, R168.reuse, R10, RZ ;  /* 0x0000000aa808723c */ /* 0x040fe200000418ff */
[----:B--2---:R-:W-:Y:S02]  /*5eb0*/  ISETP.NE.U32.AND P0, PT, R12, RZ, PT ;  /* 0x000000ff0c00720c */ /* 0x004fe40003f05070 */
[----:B----4-:R-:W-:Y:S11]  /*5ec0*/  ISETP.NE.U32.AND P1, PT, R13, RZ, PT ;  /* 0x000000ff0d00720c */ /* 0x010ff60003f25070 */
[----:B------:R1:W-:Y:S01]  /*5ed0*/  LDGSTS.E.BYPASS.LTC128B.128.ZFILL [R30+0x1100], [R14.64], P0 ;  /* 0x011000000e1e7fae */ /* 0x0003e20008141d4e */
[----:B------:R-:W-:Y:S03]  /*5ee0*/  ISETP.NE.U32.AND P0, PT, R132, RZ, PT ;  /* 0x000000ff8400720c */ /* 0x000fe60003f05070 */
[----:B------:R2:W-:Y:S01]  /*5ef0*/  LDGSTS.E.BYPASS.LTC128B.128.ZFILL [R30+0x3100], [R20.64], P1 ;  /* 0x03100000141e7fae */ /* 0x0005e20008941d4e */
[----:B------:R-:W-:Y:S03]  /*5f00*/  ISETP.NE.U32.AND P1, PT, R31, RZ, PT ;  /* 0x000000ff1f00720c */ /* 0x000fe60003f25070 */
[----:B------:R-:W4:Y:S06]  /*5f10*/  LDL R132, [R1+0x2c] ;  /* 0x00002c0001847983 */ /* 0x000f2c0000100800 */
[----:B------:R2:W-:Y:S01]  /*5f20*/  LDGSTS.E.BYPASS.LTC128B.128.ZFILL [R30+0x5100], [R22.64], P0 ;  /* 0x05100000161e7fae */ /* 0x0005e20008141d4e */
[----:B------:R-:W-:Y:S03]  /*5f30*/  PLOP3.LUT P0, PT, PT, PT, UP0, 0x80, 0x0 ;  /* 0x000000000000781c */ /* 0x000fe60003f0f008 */
[----:B------:R3:W-:Y:S04]  /*5f40*/  LDGSTS.E.BYPASS.LTC128B.128.ZFILL [R30+0x7100], [R28.64], P1 ;  /* 0x071000001c1e7fae */ /* 0x0007e80008941d4e */
[----:B------:R-:W0:Y:S01]  /*5f50*/  LDGDEPBAR ;  /* 0x00000000000079af */ /* 0x000e220000000000 */
[C---:B-1----:R-:W-:Y:S08]  /*5f60*/  HMMA.16816.F32.BF16 R12, R168.reuse, R16, RZ ;  /* 0x00000010a80c723c */ /* 0x042ff000000418ff */
[C---:B------:R-:W-:Y:S08]  /*5f70*/  HMMA.16816.F32.BF16 R16, R168.reuse, R18, RZ ;  /* 0x00000012a810723c */ /* 0x040ff000000418ff */
[C---:B--2---:R-:W-:Y:S08]  /*5f80*/  HMMA.16816.F32.BF16 R20, R168.reuse, R24, RZ ;  /* 0x00000018a814723c */ /* 0x044ff000000418ff */
[C---:B------:R-:W-:Y:S08]  /*5f90*/  HMMA.16816.F32.BF16 R24, R168.reuse, R26, RZ ;  /* 0x0000001aa818723c */ /* 0x040ff000000418ff */
[C---:B---3--:R-:W-:Y:S08]  /*5fa0*/  HMMA.16816.F32.BF16 R28, R168.reuse, R32, RZ ;  /* 0x00000020a81c723c */ /* 0x048ff000000418ff */
        /* <DEDUP_REMOVED lines=9> */
[----:B------:R-:W-:Y:S07]  /*6040*/  LDSM.16.M88.4 R184, [R252+0x11900] ;  /* 0x01190000fcb8783b */ /* 0x000fee0000000200 */
[C---:B------:R-:W-:Y:S01]  /*6050*/  HMMA.16816.F32.BF16 R28, R172.reuse, R188, R28 ;  /* 0x000000bcac1c723c */ /* 0x040fe2000004181c */
[----:B------:R-:W3:Y:S04]  /*6060*/  LDL R189, [R1+0x30] ;  /* 0x0000300001bd7983 */ /* 0x000ee80000100800 */
[----:B------:R-:W5:Y:S03]  /*6070*/  LDL R188, [R1+0x20] ;  /* 0x0000200001bc7983 */ /* 0x000f660000100800 */
        /* <DEDUP_REMOVED lines=22> */
[C---:B--2---:R-:W-:Y:S08]  /*61e0*/  HMMA.16816.F32.BF16 R28, R196.reuse, R180, R28 ;  /* 0x000000b4c41c723c */ /* 0x044ff0000004181c */
[----:B------:R-:W-:Y:S01]  /*61f0*/  HMMA.16816.F32.BF16 R32, R196, R182, R32 ;  /* 0x000000b6c420723c */ /* 0x000fe20000041820 */
[----:B------:R-:W2:Y:S07]  /*6200*/  LDSM.16.M88.4 R180, [R134+0x13100] ;  /* 0x0131000086b4783b */ /* 0x000eae0000000200 */
[C---:B-1----:R-:W-:Y:S08]  /*6210*/  HMMA.16816.F32.BF16 R4, R200.reuse, R176, R4 ;  /* 0x000000b0c804723c */ /* 0x042ff00000041804 */
[C---:B------:R-:W-:Y:S01]  /*6220*/  HMMA.16816.F32.BF16 R8, R200.reuse, R178, R8 ;  /* 0x000000b2c808723c */ /* 0x040fe20000041808 */
[----:B------:R-:W1:Y:S07]  /*6230*/  LDSM.16.M88.4 R176, [R134+0x13900] ;  /* 0x0139000086b0783b */ /* 0x000e6e0000000200 */
[C---:B----4-:R-:W-:Y:S08]  /*6240*/  HMMA.16816.F32.BF16 R12, R200.reuse, R184, R12 ;  /* 0x000000b8c80c723c */ /* 0x050ff0000004180c */
[C---:B------:R-:W-:Y:S08]  /*6250*/  HMMA.16816.F32.BF16 R16, R200.reuse, R186, R16 ;  /* 0x000000bac810723c */ /* 0x040ff00000041810 */
[C---:B--2---:R-:W-:Y:S08]  /*6260*/  HMMA.16816.F32.BF16 R20, R200.reuse, R180, R20 ;  /* 0x000000b4c814723c */ /* 0x044ff00000041814 */
[C---:B------:R-:W-:Y:S01]  /*6270*/  HMMA.16816.F32.BF16 R24, R200.reuse, R182, R24 ;  /* 0x000000b6c818723c */ /* 0x040fe20000041818 */
[----:B------:R2:W-:Y:S07]  /*6280*/  LDSM.16.M88.4 R180, [R132] ;  /* 0x0000000084b4783b */ /* 0x0005ee0000000200 */
[C---:B-1----:R-:W-:Y:S08]  /*6290*/  HMMA.16816.F32.BF16 R28, R200.reuse, R176, R28 ;  /* 0x000000b0c81c723c */ /* 0x042ff0000004181c */
[----:B------:R-:W-:Y:S01]  /*62a0*/  HMMA.16816.F32.BF16 R32, R200, R178, R32 ;  /* 0x000000b2c820723c */ /* 0x000fe20000041820 */
[----:B------:R1:W-:Y:S04]  /*62b0*/  LDSM.16.M88.4 R176, [R3] ;  /* 0x0000000003b0783b */ /* 0x0003e80000000200 */
[----:B--2---:R-:W2:Y:S04]  /*62c0*/  LDL R132, [R1+0x1c] ;  /* 0x00001c0001847983 */ /* 0x004ea80000100800 */
[----:B-1----:R-:W4:Y:S04]  /*62d0*/  LDL R3, [R1+0x18] ;  /* 0x0000180001037983 */ /* 0x002f280000100800 */
[----:B---3--:R-:W1:Y:S02]  /*62e0*/  LDSM.16.M88.4 R184, [R189] ;  /* 0x00000000bdb8783b */ /* 0x008e640000000200 */
[C---:B-1----:R-:W-:Y:S08]  /*62f0*/  HMMA.16816.F32.BF16 R4, R204.reuse, R184, R4 ;  /* 0x000000b8cc04723c */ /* 0x042ff00000041804 */
[C---:B------:R-:W-:Y:S01]  /*6300*/  HMMA.16816.F32.BF16 R8, R204.reuse, R186, R8 ;  /* 0x000000bacc08723c */ /* 0x040fe20000041808 */
[----:B-----5:R1:W3:Y:S07]  /*6310*/  LDSM.16.M88.4 R184, [R2] ;  /* 0x0000000002b8783b */ /* 0x0202ee0000000200 */
[C---:B------:R-:W-:Y:S08]  /*6320*/  HMMA.16816.F32.BF16 R12, R204.reuse, R180, R12 ;  /* 0x000000b4cc0c723c */ /* 0x040ff0000004180c */
[C---:B------:R-:W-:Y:S01]  /*6330*/  HMMA.16816.F32.BF16 R16, R204.reuse, R182, R16 ;  /* 0x000000b6cc10723c */ /* 0x040fe20000041810 */
[----:B------:R-:W5:Y:S07]  /*6340*/  LDSM.16.M88.4 R180, [R252+0x12100] ;  /* 0x01210000fcb4783b */ /* 0x000f6e0000000200 */
[C---:B------:R-:W-:Y:S01]  /*6350*/  HMMA.16816.F32.BF16 R20, R204.reuse, R176, R20 ;  /* 0x000000b0cc14723c */ /* 0x040fe20000041814 */
[----:B-1----:R-:W4:Y:S07]  /*6360*/  LDL R2, [R1+0x14] ;  /* 0x0000140001027983 */ /* 0x002f2e0000100800 */
[C---:B------:R-:W-:Y:S01]  /*6370*/  HMMA.16816.F32.BF16 R24, R204.reuse, R178, R24 ;  /* 0x000000b2cc18723c */ /* 0x040fe20000041818 */
[----:B------:R-:W1:Y:S07]  /*6380*/  LDSM.16.M88.4 R176, [R252+0x12900] ;  /* 0x01290000fcb0783b */ /* 0x000e6e0000000200 */
[C---:B---3--:R-:W-:Y:S08]  /*6390*/  HMMA.16816.F32.BF16 R28, R204.reuse, R184, R28 ;  /* 0x000000b8cc1c723c */ /* 0x048ff0000004181c */
[----:B------:R-:W-:Y:S01]  /*63a0*/  HMMA.16816.F32.BF16 R32, R204, R186, R32 ;  /* 0x000000bacc20723c */ /* 0x000fe20000041820 */
[----:B------:R-:W3:Y:S07]  /*63b0*/  LDSM.16.M88.4 R184, [R252+0x13100] ;  /* 0x01310000fcb8783b */ /* 0x000eee0000000200 */
[C---:B-----5:R-:W-:Y:S08]  /*63c0*/  HMMA.16816.F32.BF16 R4, R208.reuse, R180, R4 ;  /* 0x000000b4d004723c */ /* 0x060ff00000041804 */
[C---:B------:R-:W-:Y:S01]  /*63d0*/  HMMA.16816.F32.BF16 R8, R208.reuse, R182, R8 ;  /* 0x000000b6d008723c */ /* 0x040fe20000041808 */
[----:B------:R-:W5:Y:S07]  /*63e0*/  LDSM.16.M88.4 R180, [R252+0x13900] ;  /* 0x01390000fcb4783b */ /* 0x000f6e0000000200 */
[C---:B-1----:R-:W-:Y:S08]  /*63f0*/  HMMA.16816.F32.BF16 R12, R208.reuse, R176, R12 ;  /* 0x000000b0d00c723c */ /* 0x042ff0000004180c */
[C---:B------:R-:W-:Y:S01]  /*6400*/  HMMA.16816.F32.BF16 R16, R208.reuse, R178, R16 ;  /* 0x000000b2d010723c */ /* 0x040fe20000041810 */
[----:B------:R-:W1:Y:S07]  /*6410*/  LDSM.16.M88.4 R176, [R249+0x2000] ;  /* 0x00200000f9b0783b */ /* 0x000e6e0000000200 */
[C---:B---3--:R-:W-:Y:S08]  /*6420*/  HMMA.16816.F32.BF16 R20, R208.reuse, R184, R20 ;  /* 0x000000b8d014723c */ /* 0x048ff00000041814 */
[C---:B------:R-:W-:Y:S01]  /*6430*/  HMMA.16816.F32.BF16 R24, R208.reuse, R186, R24 ;  /* 0x000000bad018723c */ /* 0x040fe20000041818 */
[----:B------:R-:W3:Y:S07]  /*6440*/  LDSM.16.M88.4 R184, [R249+0x2800] ;  /* 0x00280000f9b8783b */ /* 0x000eee0000000200 */
[C---:B-----5:R-:W-:Y:S08]  /*6450*/  HMMA.16816.F32.BF16 R28, R208.reuse, R180, R28 ;  /* 0x000000b4d01c723c */ /* 0x060ff0000004181c */
[----:B------:R-:W-:Y:S01]  /*6460*/  HMMA.16816.F32.BF16 R32, R208, R182, R32 ;  /* 0x000000b6d020723c */ /* 0x000fe20000041820 */
        /* <DEDUP_REMOVED lines=8> */
[C---:B------:R-:W-:Y:S01]  /*64f0*/  HMMA.16816.F32.BF16 R24, R212.reuse, R182, R24 ;  /* 0x000000b6d418723c */ /* 0x040fe20000041818 */
[----:B------:R-:W5:Y:S07]  /*6500*/  LDSM.16.M88.4 R180, [R134+0x14900] ;  /* 0x0149000086b4783b */ /* 0x000f6e0000000200 */
[C---:B-1----:R-:W-:Y:S08]  /*6510*/  HMMA.16816.F32.BF16 R28, R212.reuse, R176, R28 ;  /* 0x000000b0d41c723c */ /* 0x042ff0000004181c */
[----:B------:R-:W-:Y:S01]  /*6520*/  HMMA.16816.F32.BF16 R32, R212, R178, R32 ;  /* 0x000000b2d420723c */ /* 0x000fe20000041820 */
[----:B------:R-:W1:Y:S07]  /*6530*/  LDSM.16.M88.4 R176, [R134+0x15100] ;  /* 0x0151000086b0783b */ /* 0x000e6e0000000200 */
[C---:B---3--:R-:W-:Y:S08]  /*6540*/  HMMA.16816.F32.BF16 R4, R216.reuse, R184, R4 ;  /* 0x000000b8d804723c */ /* 0x048ff00000041804 */
[C---:B------:R-:W-:Y:S01]  /*6550*/  HMMA.16816.F32.BF16 R8, R216.reuse, R186, R8 ;  /* 0x000000bad808723c */ /* 0x040fe20000041808 */
[----:B------:R-:W3:Y:S07]  /*6560*/  LDSM.16.M88.4 R184, [R134+0x15900] ;  /* 0x0159000086b8783b */ /* 0x000eee0000000200 */
[C---:B-----5:R-:W-:Y:S08]  /*6570*/  HMMA.16816.F32.BF16 R12, R216.reuse, R180, R12 ;  /* 0x000000b4d80c723c */ /* 0x060ff0000004180c */
[C---:B------:R-:W-:Y:S01]  /*6580*/  HMMA.16816.F32.BF16 R16, R216.reuse, R182, R16 ;  /* 0x000000b6d810723c */ /* 0x040fe20000041810 */
[----:B------:R5:W4:Y:S07]  /*6590*/  LDSM.16.M88.4 R180, [R188] ;  /* 0x00000000bcb4783b */ /* 0x000b2e0000000200 */
[C---:B-1----:R-:W-:Y:S08]  /*65a0*/  HMMA.16816.F32.BF16 R20, R216.reuse, R176, R20 ;  /* 0x000000b0d814723c */ /* 0x042ff00000041814 */
[C---:B------:R-:W-:Y:S01]  /*65b0*/  HMMA.16816.F32.BF16 R24, R216.reuse, R178, R24 ;  /* 0x000000b2d818723c */ /* 0x040fe20000041818 */
[----:B--2---:R1:W2:Y:S04]  /*65c0*/  LDSM.16.M88.4 R176, [R132] ;  /* 0x0000000084b0783b */ /* 0x0042a80000000200 */
[----:B-----5:R-:W5:Y:S03]  /*65d0*/  LDL R188, [R1+0x10] ;  /* 0x0000100001bc7983 */ /* 0x020f660000100800 */
[C---:B---3--:R-:W-:Y:S08]  /*65e0*/  HMMA.16816.F32.BF16 R28, R216.reuse, R184, R28 ;  /* 0x000000b8d81c723c */ /* 0x048ff0000004181c */
[----:B------:R-:W-:Y:S01]  /*65f0*/  HMMA.16816.F32.BF16 R32, R216, R186, R32 ;  /* 0x000000bad820723c */ /* 0x000fe20000041820 */
[----:B----4-:R3:W4:Y:S04]  /*6600*/  LDSM.16.M88.4 R184, [R3] ;  /* 0x0000000003b8783b */ /* 0x0107280000000200 */
[----:B-1----:R-:W5:Y:S03]  /*6610*/  LDL R132, [R1+0xc] ;  /* 0x00000c0001847983 */ /* 0x002f660000100800 */
[C---:B------:R-:W-:Y:S08]  /*6620*/  HMMA.16816.F32.BF16 R4, R220.reuse, R180, R4 ;  /* 0x000000b4dc04723c */ /* 0x040ff00000041804 */
[C---:B------:R-:W-:Y:S08]  /*6630*/  HMMA.16816.F32.BF16 R8, R220.reuse, R182, R8 ;  /* 0x000000b6dc08723c */ /* 0x040ff00000041808 */
[C---:B--2---:R-:W-:Y:S01]  /*6640*/  HMMA.16816.F32.BF16 R12, R220.reuse, R176, R12 ;  /* 0x000000b0dc0c723c */ /* 0x044fe2000004180c */
[----:B---3--:R-:W2:Y:S07]  /*6650*/  LDL R3, [R1+0x8] ;  /* 0x0000080001037983 */ /* 0x008eae0000100800 */
[C---:B------:R-:W-:Y:S01]  /*6660*/  HMMA.16816.F32.BF16 R16, R220.reuse, R178, R16 ;  /* 0x000000b2dc10723c */ /* 0x040fe20000041810 */
[----:B------:R-:W-:Y:S07]  /*6670*/  LDSM.16.M88.4 R176, [R252+0x14100] ;  /* 0x01410000fcb0783b */ /* 0x000fee0000000200 */
[C---:B----4-:R-:W-:Y:S08]  /*6680*/  HMMA.16816.F32.BF16 R20, R220.reuse, R184, R20 ;  /* 0x000000b8dc14723c */ /* 0x050ff00000041814 */
[C---:B------:R-:W-:Y:S01]  /*6690*/  HMMA.16816.F32.BF16 R24, R220.reuse, R186, R24 ;  /* 0x000000badc18723c */ /* 0x040fe20000041818 */
[----:B------:R-:W-:Y:S04]  /*66a0*/  LDSM.16.M88.4 R184, [R252+0x14900] ;  /* 0x01490000fcb8783b */ /* 0x000fe80000000200 */
[----:B------:R1:W3:Y:S04]  /*66b0*/  LDSM.16.M88.4 R180, [R2] ;  /* 0x0000000002b4783b */ /* 0x0002e80000000200 */
[----:B-1----:R-:W4:Y:S01]  /*66c0*/  LDL R2, [R1+0x4] ;  /* 0x0000040001027983 */ /* 0x002f220000100800 */
[C---:B---3--:R-:W-:Y:S08]  /*66d0*/  HMMA.16816.F32.BF16 R28, R220.reuse, R180, R28 ;  /* 0x000000b4dc1c723c */ /* 0x048ff0000004181c */
[----:B------:R-:W-:Y:S01]  /*66e0*/  HMMA.16816.F32.BF16 R32, R220, R182, R32 ;  /* 0x000000b6dc20723c */ /* 0x000fe20000041820 */
[----:B------:R-:W1:Y:S07]  /*66f0*/  LDSM.16.M88.4 R180, [R252+0x15100] ;  /* 0x01510000fcb4783b */ /* 0x000e6e0000000200 */
[C---:B------:R-:W-:Y:S08]  /*6700*/  HMMA.16816.F32.BF16 R4, R224.reuse, R176, R4 ;  /* 0x000000b0e004723c */ /* 0x040ff00000041804 */
[C---:B------:R-:W-:Y:S01]  /*6710*/  HMMA.16816.F32.BF16 R8, R224.reuse, R178, R8 ;  /* 0x000000b2e008723c */ /* 0x040fe20000041808 */
        /* <DEDUP_REMOVED lines=21> */
[----:B------:R-:W5:Y:S07]  /*6870*/  LDSM.16.M88.4 R184, [R134+0x17100] ;  /* 0x0171000086b8783b */ /* 0x000f6e0000000200 */
[C---:B-1----:R-:W-:Y:S08]  /*6880*/  HMMA.16816.F32.BF16 R4, R232.reuse, R180, R4 ;  /* 0x000000b4e804723c */ /* 0x042ff00000041804 */
[C---:B------:R-:W-:Y:S01]  /*6890*/  HMMA.16816.F32.BF16 R8, R232.reuse, R182, R8 ;  /* 0x000000b6e808723c */ /* 0x040fe20000041808 */
[----:B------:R-:W1:Y:S07]  /*68a0*/  LDSM.16.M88.4 R180, [R134+0x17900] ;  /* 0x0179000086b4783b */ /* 0x000e6e0000000200 */
[C---:B---3--:R-:W-:Y:S08]  /*68b0*/  HMMA.16816.F32.BF16 R12, R232.reuse, R176, R12 ;  /* 0x000000b0e80c723c */ /* 0x048ff0000004180c */
[C---:B------:R-:W-:Y:S01]  /*68c0*/  HMMA.16816.F32.BF16 R16, R232.reuse, R178, R16 ;  /* 0x000000b2e810723c */ /* 0x040fe20000041810 */
[----:B-----5:R-:W3:Y:S07]  /*68d0*/  LDSM.16.M88.4 R176, [R188] ;  /* 0x00000000bcb0783b */ /* 0x020eee0000000200 */
[C---:B------:R-:W-:Y:S08]  /*68e0*/  HMMA.16816.F32.BF16 R20, R232.reuse, R184, R20 ;  /* 0x000000b8e814723c */ /* 0x040ff00000041814 */
[C---:B------:R-:W-:Y:S01]  /*68f0*/  HMMA.16816.F32.BF16 R24, R232.reuse, R186, R24 ;  /* 0x000000bae818723c */ /* 0x040fe20000041818 */
[----:B------:R-:W5:Y:S07]  /*6900*/  LDSM.16.M88.4 R184, [R132] ;  /* 0x0000000084b8783b */ /* 0x000f6e0000000200 */
[C---:B-1----:R-:W-:Y:S08]  /*6910*/  HMMA.16816.F32.BF16 R28, R232.reuse, R180, R28 ;  /* 0x000000b4e81c723c */ /* 0x042ff0000004181c */
[----:B------:R-:W-:Y:S01]  /*6920*/  HMMA.16816.F32.BF16 R32, R232, R182, R32 ;  /* 0x000000b6e820723c */ /* 0x000fe20000041820 */
[----:B--2---:R-:W1:Y:S07]  /*6930*/  LDSM.16.M88.4 R180, [R3] ;  /* 0x0000000003b4783b */ /* 0x004e6e0000000200 */
[C---:B---3--:R-:W-:Y:S08]  /*6940*/  HMMA.16816.F32.BF16 R4, R236.reuse, R176, R4 ;  /* 0x000000b0ec04723c */ /* 0x048ff00000041804 */
[C---:B------:R-:W-:Y:S08]  /*6950*/  HMMA.16816.F32.BF16 R8, R236.reuse, R178, R8 ;  /* 0x000000b2ec08723c */ /* 0x040ff00000041808 */
[C---:B-----5:R-:W-:Y:S08]  /*6960*/  HMMA.16816.F32.BF16 R12, R236.reuse, R184, R12 ;  /* 0x000000b8ec0c723c */ /* 0x060ff0000004180c */
[C---:B------:R-:W-:Y:S01]  /*6970*/  HMMA.16816.F32.BF16 R16, R236.reuse, R186, R16 ;  /* 0x000000baec10723c */ /* 0x040fe20000041810 */
[----:B------:R-:W-:Y:S07]  /*6980*/  LDSM.16.M88.4 R184, [R252+0x16100] ;  /* 0x01610000fcb8783b */ /* 0x000fee0000000200 */
[C---:B-1----:R-:W-:Y:S08]  /*6990*/  HMMA.16816.F32.BF16 R20, R236.reuse, R180, R20 ;  /* 0x000000b4ec14723c */ /* 0x042ff00000041814 */
[C---:B------:R-:W-:Y:S01]  /*69a0*/  HMMA.16816.F32.BF16 R24, R236.reuse, R182, R24 ;  /* 0x000000b6ec18723c */ /* 0x040fe20000041818 */
[----:B------:R-:W-:Y:S04]  /*69b0*/  LDSM.16.M88.4 R180, [R252+0x16900] ;  /* 0x01690000fcb4783b */ /* 0x000fe80000000200 */
[----:B----4-:R-:W1:Y:S03]  /*69c0*/  LDSM.16.M88.4 R176, [R2] ;  /* 0x0000000002b0783b */ /* 0x010e660000000200 */
[C---:B-1----:R-:W-:Y:S08]  /*69d0*/  HMMA.16816.F32.BF16 R28, R236.reuse, R176, R28 ;  /* 0x000000b0ec1c723c */ /* 0x042ff0000004181c */
[----:B------:R-:W-:Y:S01]  /*69e0*/  HMMA.16816.F32.BF16 R32, R236, R178, R32 ;  /* 0x000000b2ec20723c */ /* 0x000fe20000041820 */
[----:B------:R-:W1:Y:S07]  /*69f0*/  LDSM.16.M88.4 R176, [R252+0x17100] ;  /* 0x01710000fcb0783b */ /* 0x000e6e0000000200 */
[C---:B------:R-:W-:Y:S08]  /*6a00*/  HMMA.16816.F32.BF16 R4, R240.reuse, R184, R4 ;  /* 0x000000b8f004723c */ /* 0x040ff00000041804 */
[C---:B------:R-:W-:Y:S01]  /*6a10*/  HMMA.16816.F32.BF16 R8, R240.reuse, R186, R8 ;  /* 0x000000baf008723c */ /* 0x040fe20000041808 */
[----:B------:R-:W2:Y:S07]  /*6a20*/  LDSM.16.M88.4 R184, [R252+0x17900] ;  /* 0x01790000fcb8783b */ /* 0x000eae0000000200 */
[C---:B------:R-:W-:Y:S08]  /*6a30*/  HMMA.16816.F32.BF16 R12, R240.reuse, R180, R12 ;  /* 0x000000b4f00c723c */ /* 0x040ff0000004180c */
[C---:B------:R-:W-:Y:S01]  /*6a40*/  HMMA.16816.F32.BF16 R16, R240.reuse, R182, R16 ;  /* 0x000000b6f010723c */ /* 0x040fe20000041810 */
[----:B------:R-:W3:Y:S07]  /*6a50*/  LDSM.16.M88.4 R180, [R249+0x6000] ;  /* 0x00600000f9b4783b */ /* 0x000eee0000000200 */
[C---:B-1----:R-:W-:Y:S08]  /*6a60*/  HMMA.16816.F32.BF16 R20, R240.reuse, R176, R20 ;  /* 0x000000b0f014723c */ /* 0x042ff00000041814 */
[C---:B------:R-:W-:Y:S01]  /*6a70*/  HMMA.16816.F32.BF16 R24, R240.reuse, R178, R24 ;  /* 0x000000b2f018723c */ /* 0x040fe20000041818 */
[----:B------:R-:W1:Y:S07]  /*6a80*/  LDSM.16.M88.4 R176, [R249+0x6800] ;  /* 0x00680000f9b0783b */ /* 0x000e6e0000000200 */
[C---:B--2---:R-:W-:Y:S08]  /*6a90*/  HMMA.16816.F32.BF16 R28, R240.reuse, R184, R28 ;  /* 0x000000b8f01c723c */ /* 0x044ff0000004181c */
[----:B------:R-:W-:Y:S01]  /*6aa0*/  HMMA.16816.F32.BF16 R32, R240, R186, R32 ;  /* 0x000000baf020723c */ /* 0x000fe20000041820 */
[----:B------:R-:W2:Y:S07]  /*6ab0*/  LDSM.16.M88.4 R184, [R249+0x7000] ;  /* 0x00700000f9b8783b */ /* 0x000eae0000000200 */
[C---:B---3--:R-:W-:Y:S08]  /*6ac0*/  HMMA.16816.F32.BF16 R4, R244.reuse, R180, R4 ;  /* 0x000000b4f404723c */ /* 0x048ff00000041804 */
[C---:B------:R-:W-:Y:S01]  /*6ad0*/  HMMA.16816.F32.BF16 R8, R244.reuse, R182, R8 ;  /* 0x000000b6f408723c */ /* 0x040fe20000041808 */
[----:B------:R-:W3:Y:S01]  /*6ae0*/  LDSM.16.M88.4 R180, [R249+0x7800] ;  /* 0x00780000f9b4783b */ /* 0x000ee20000000200 */
[----:B------:R-:W-:Y:S04]  /*6af0*/  DEPBAR.LE SB0, 0x0 ;  /* 0x000080000000791a */ /* 0x000fe80000000000 */
[----:B------:R-:W-:Y:S02]  /*6b00*/  BAR.SYNC.DEFER_BLOCKING 0x0 ;  /* 0x0000000000007b1d */ /* 0x000fe40000010000 */
[C---:B-1----:R-:W-:Y:S08]  /*6b10*/  HMMA.16816.F32.BF16 R12, R244.reuse, R176, R12 ;  /* 0x000000b0f40c723c */ /* 0x042ff0000004180c */
[C---:B------:R-:W-:Y:S08]  /*6b20*/  HMMA.16816.F32.BF16 R16, R244.reuse, R178, R16 ;  /* 0x000000b2f410723c */ /* 0x040ff00000041810 */
[C---:B--2---:R-:W-:Y:S08]  /*6b30*/  HMMA.16816.F32.BF16 R20, R244.reuse, R184, R20 ;  /* 0x000000b8f414723c */ /* 0x044ff00000041814 */
[C---:B------:R-:W-:Y:S08]  /*6b40*/  HMMA.16816.F32.BF16 R24, R244.reuse, R186, R24 ;  /* 0x000000baf418723c */ /* 0x040ff00000041818 */
[C---:B---3--:R-:W-:Y:S08]  /*6b50*/  HMMA.16816.F32.BF16 R28, R244.reuse, R180, R28 ;  /* 0x000000b4f41c723c */ /* 0x048ff0000004181c */
[----:B------:R-:W-:Y:S01]  /*6b60*/  HMMA.16816.F32.BF16 R32, R244, R182, R32 ;  /* 0x000000b6f420723c */ /* 0x000fe20000041820 */
[----:B------:R-:W-:-:S07]  /*6b70*/  @P0 BRA `(.L_x_1866) ;  /* 0xffffea0000000947 */ /* 0x000fce000383ffff */
.L_x_1865:
[----:B---3--:R-:W2:Y:S01]  /*6b80*/  LDL.LU R176, [R1+0x54] ;  /* 0x0000540001b07983 */ /* 0x008ea20000300800 */
[----:B------:R-:W-:Y:S01]  /*6b90*/  FMNMX.FTZ R132, R4, R0, !PT ;  /* 0x0000000004847209 */ /* 0x000fe20007810000 */
[----:B------:R-:W-:Y:S01]  /*6ba0*/  UIADD3 UR4, UR8, -0x1, URZ ;  /* 0xffffffff08047890 */ /* 0x000fe2000fffe03f */
[----:B------:R-:W-:Y:S01]  /*6bb0*/  ISETP.LT.AND P0, PT, RZ, UR8, PT ;  /* 0x00000008ff007c0c */ /* 0x000fe2000bf01270 */
[----:B------:R-:W0:Y:S01]  /*6bc0*/  LDGDEPBAR ;  /* 0x00000000000079af */ /* 0x000e220000000000 */
[----:B------:R-:W-:Y:S04]  /*6bd0*/  FMNMX.FTZ R132, R5, R132, !PT ;  /* 0x0000008405847209 */ /* 0x000fe80007810000 */
[----:B------:R-:W-:Y:S01]  /*6be0*/  FMNMX.FTZ R132, R8, R132, !PT ;  /* 0x0000008408847209 */ /* 0x000fe20007810000 */
[----:B------:R-:W-:Y:S03]  /*6bf0*/  UMOV UR8, UR4 ;  /* 0x0000000400087c82 */ /* 0x000fe60008000000 */
        /* <DEDUP_REMOVED lines=20> */
[----:B------:R-:W3:Y:S01]  /*6d40*/  LDL.LU R12, [R1+0x70] ;  /* 0x00007000010c7983 */ /* 0x000ee20000300800 */
[--C-:B------:R-:W-:Y:S02]  /*6d50*/  FFMA.FTZ R4, R4, c[0x0][0x2d0], -R2.reuse ;  /* 0x0000b40004047a23 */ /* 0x100fe40000010802 */
[----:B------:R-:W-:Y:S02]  /*6d60*/  FMUL.FTZ R0, R0, c[0x0][0x2d0] ;  /* 0x0000b40000007a20 */ /* 0x000fe40000410000 */
[--C-:B------:R-:W-:Y:S02]  /*6d70*/  FFMA.FTZ R5, R5, c[0x0][0x2d0], -R2.reuse ;  /* 0x0000b40005057a23 */ /* 0x100fe40000010802 */
        /* <DEDUP_REMOVED lines=15> */
[----:B------:R-:W-:Y:S02]  /*6e70*/  FFMA.FTZ R25, R25, c[0x0][0x2d0], -R2 ;  /* 0x0000b40019197a23 */ /* 0x000fe40000010802 */
[C---:B-1----:R-:W-:Y:S02]  /*6e80*/  FMUL.FTZ R16, R3.reuse, R152 ;  /* 0x0000009803107220 */ /* 0x042fe40000410000 */
        /* <DEDUP_REMOVED lines=56> */
[----:B------:R-:W-:Y:S02]  /*7210*/  FADD.FTZ R0, R5, R0 ;  /* 0x0000000005007221 */ /* 0x000fe40000010000 */
[C---:B------:R-:W-:Y:S02]  /*7220*/  FMUL.FTZ R5, R3.reuse, R165 ;  /* 0x000000a503057220 */ /* 0x040fe40000410000 */
[----:B------:R-:W-:Y:S02]  /*7230*/  FADD.FTZ R0, R8, R0 ;  /* 0x0000000008007221 */ /* 0x000fe40000010000 */
[----:B------:R-:W-:Y:S02]  /*7240*/  FMUL.FTZ R8, R3, R160 ;  /* 0x000000a003087220 */ /* 0x000fe40000410000 */
[----:B------:R-:W-:Y:S01]  /*7250*/  FADD.FTZ R189, R9, R0 ;  /* 0x0000000009bd7221 */ /* 0x000fe20000010000 */
[----:B------:R-:W-:Y:S01]  /*7260*/  FMNMX.FTZ R0, R6, R133, !PT ;  /* 0x0000008506007209 */ /* 0x000fe20007810000 */
[----:B------:R-:W-:Y:S03]  /*7270*/  FMUL.FTZ R9, R3, R161 ;  /* 0x000000a103097220 */ /* 0x000fe60000410000 */
        /* <DEDUP_REMOVED lines=27> */
[--C-:B------:R-:W-:Y:S01]  /*7430*/  FFMA.FTZ R182, R14, c[0x0][0x2d0], -R4.reuse ;  /* 0x0000b4000eb67a23 */ /* 0x100fe20000010804 */
[----:B------:R-:W-:Y:S01]  /*7440*/  MOV R165, R34 ;  /* 0x0000002200a57202 */ /* 0x000fe20000000f00 */
[--C-:B------:R-:W-:Y:S01]  /*7450*/  FFMA.FTZ R183, R18, c[0x0][0x2d0], -R4.reuse ;  /* 0x0000b40012b77a23 */ /* 0x100fe20000010804 */
[----:B------:R-:W-:Y:S01]  /*7460*/  MOV R14, R24 ;  /* 0x00000018000e7202 */ /* 0x000fe20000000f00 */
[--C-:B------:R-:W-:Y:S01]  /*7470*/  FFMA.FTZ R184, R19, c[0x0][0x2d0], -R4.reuse ;  /* 0x0000b40013b87a23 */ /* 0x100fe20000010804 */
[----:B------:R-:W3:Y:S01]  /*7480*/  MUFU.EX2 R0, R0 ;  /* 0x0000000000007308 */ /* 0x000ee20000000800 */
[--C-:B------:R-:W-:Y:S01]  /*7490*/  FFMA.FTZ R26, R26, c[0x0][0x2d0], -R4.reuse ;  /* 0x0000b4001a1a7a23 */ /* 0x100fe20000010804 */
[----:B------:R-:W-:Y:S01]  /*74a0*/  MOV R18, R20 ;  /* 0x0000001400127202 */ /* 0x000fe20000000f00 */
[--C-:B------:R-:W-:Y:S01]  /*74b0*/  FFMA.FTZ R27, R27, c[0x0][0x2d0], -R4.reuse ;  /* 0x0000b4001b1b7a23 */ /* 0x100fe20000010804 */
[----:B------:R-:W-:Y:S01]  /*74c0*/  MOV R19, R25 ;  /* 0x0000001900137202 */ /* 0x000fe20000000f00 */
[--C-:B------:R-:W-:Y:S02]  /*74d0*/  FFMA.FTZ R30, R30, c[0x0][0x2d0], -R4.reuse ;  /* 0x0000b4001e1e7a23 */ /* 0x100fe40000010804 */
[--C-:B------:R-:W-:Y:S02]  /*74e0*/  FFMA.FTZ R31, R31, c[0x0][0x2d0], -R4.reuse ;  /* 0x0000b4001f1f7a23 */ /* 0x100fe40000010804 */
[--C-:B------:R-:W-:Y:S01]  /*74f0*/  FFMA.FTZ R179, R10, c[0x0][0x2d0], -R4.reuse ;  /* 0x0000b4000ab37a23 */ /* 0x100fe20000010804 */
[----:B------:R-:W1:Y:S01]  /*7500*/  MUFU.EX2 R7, R7 ;  /* 0x0000000700077308 */ /* 0x000e620000000800 */
[--C-:B------:R-:W-:Y:S01]  /*7510*/  FFMA.FTZ R180, R11, c[0x0][0x2d0], -R4.reuse ;  /* 0x0000b4000bb47a23 */ /* 0x100fe20000010804 */
[----:B------:R-:W-:Y:S01]  /*7520*/  MOV R10, R33 ;  /* 0x00000021000a7202 */ /* 0x000fe20000000f00 */
[--C-:B------:R-:W-:Y:S01]  /*7530*/  FFMA.FTZ R181, R15, c[0x0][0x2d0], -R4.reuse ;  /* 0x0000b4000fb57a23 */ /* 0x100fe20000010804 */
[----:B------:R-:W-:Y:S01]  /*7540*/  MOV R11, R32 ;  /* 0x00000020000b7202 */ /* 0x000fe20000000f00 */
[--C-:B------:R-:W-:Y:S01]  /*7550*/  FFMA.FTZ R191, R22, c[0x0][0x2d0], -R4.reuse ;  /* 0x0000b40016bf7a23 */ /* 0x100fe20000010804 */
[----:B------:R-:W-:Y:S01]  /*7560*/  MOV R157, R10 ;  /* 0x0000000a009d7202 */ /* 0x000fe20000000f00 */
[----:B------:R-:W-:Y:S01]  /*7570*/  FFMA.FTZ R190, R23, c[0x0][0x2d0], -R4 ;  /* 0x0000b40017be7a23 */ /* 0x000fe20000010804 */
[----:B------:R-:W-:Y:S01]  /*7580*/  MOV R23, R177 ;  /* 0x000000b100177202 */ /* 0x000fe20000000f00 */
[C---:B------:R-:W-:Y:S01]  /*7590*/  FMUL.FTZ R32, R3.reuse, R136 ;  /* 0x0000008803207220 */ /* 0x040fe20000410000 */
[----:B------:R-:W2:Y:S01]  /*75a0*/  MUFU.EX2 R179, R179 ;  /* 0x000000b300b37308 */ /* 0x000ea20000000800 */
[C---:B------:R-:W-:Y:S01]  /*75b0*/  FMUL.FTZ R33, R3.reuse, R137 ;  /* 0x0000008903217220 */ /* 0x040fe20000410000 */
[----:B------:R-:W-:Y:S01]  /*75c0*/  MOV R153, R11 ;  /* 0x0000000b00997202 */ /* 0x000fe20000000f00 */
[C---:B------:R-:W-:Y:S01]  /*75d0*/  FMUL.FTZ R20, R3.reuse, R148 ;  /* 0x0000009403147220 */ /* 0x040fe20000410000 */
[----:B------:R-:W-:Y:S01]  /*75e0*/  MOV R15, R21 ;  /* 0x00000015000f7202 */ /* 0x000fe20000000f00 */
[C---:B---3--:R-:W-:Y:S01]  /*75f0*/  FFMA.FTZ R4, R0.reuse, R12, R6 ;  /* 0x0000000c00047223 */ /* 0x048fe20000010006 */
[----:B------:R-:W-:Y:S01]  /*7600*/  MOV R148, R19 ;  /* 0x0000001300947202 */ /* 0x000fe20000000f00 */
[C---:B------:R-:W-:Y:S01]  /*7610*/  FMUL.FTZ R34, R0.reuse, R138 ;  /* 0x0000008a00227220 */ /* 0x040fe20000410000 */
[----:B------:R-:W-:Y:S01]  /*7620*/  MOV R22, R29 ;  /* 0x0000001d00167202 */ /* 0x000fe20000000f00 */
[C---:B------:R-:W-:Y:S01]  /*7630*/  FMUL.FTZ R10, R0.reuse, R162 ;  /* 0x000000a2000a7220 */ /* 0x040fe20000410000 */
[----:B------:R-:W3:Y:S01]  /*7640*/  MUFU.EX2 R180, R180 ;  /* 0x000000b400b47308 */ /* 0x000ee20000000800 */
[C---:B------:R-:W-:Y:S01]  /*7650*/  FMUL.FTZ R11, R0.reuse, R163 ;  /* 0x000000a3000b7220 */ /* 0x040fe20000410000 */
[----:B------:R-:W-:Y:S01]  /*7660*/  MOV R162, R27 ;  /* 0x0000001b00a27202 */ /* 0x000fe20000000f00 */
[----:B------:R-:W-:Y:S01]  /*7670*/  FMUL.FTZ R12, R3, R156 ;  /* 0x0000009c030c7220 */ /* 0x000fe20000410000 */
[C---:B-1----:R-:W-:Y:S01]  /*7680*/  F2FP.BF16.PACK_AB R177, R7.reuse, R6 ;  /* 0x0000000607b1723e */ /* 0x042fe200000010ff */
[----:B------:R-:W-:Y:S01]  /*7690*/  FADD.FTZ R133, R7, R4 ;  /* 0x0000000407857221 */ /* 0x000fe20000010000 */
[----:B------:R-:W-:Y:S01]  /*76a0*/  MOV R163, R26 ;  /* 0x0000001a00a37202 */ /* 0x000fe20000000f00 */
[----:B------:R-:W-:Y:S01]  /*76b0*/  FMUL.FTZ R4, R3, R164 ;  /* 0x000000a403047220 */ /* 0x000fe20000410000 */
[----:B------:R-:W-:Y:S01]  /*76c0*/  MOV R164, R35 ;  /* 0x0000002300a47202 */ /* 0x000fe20000000f00 */
[C---:B------:R-:W-:Y:S01]  /*76d0*/  FMUL.FTZ R35, R0.reuse, R139 ;  /* 0x0000008b00237220 */ /* 0x040fe20000410000 */
[----:B------:R-:W-:Y:S01]  /*76e0*/  MOV R161, R30 ;  /* 0x0000001e00a17202 */ /* 0x000fe20000000f00 */
[----:B------:R-:W1:Y:S01]  /*76f0*/  LDSM.16.MT88.4 R136, [R135+0x100] ;  /* 0x000100008788783b */ /* 0x000e620000004200 */
[C---:B------:R-:W-:Y:S01]  /*7700*/  FMUL.FTZ R6, R0.reuse, R166 ;  /* 0x000000a600067220 */ /* 0x040fe20000410000 */
[----:B------:R-:W-:Y:S01]  /*7710*/  MOV R166, R22 ;  /* 0x0000001600a67202 */ /* 0x000fe20000000f00 */
[----:B--2---:R-:W-:Y:S01]  /*7720*/  FADD.FTZ R152, R179, R133 ;  /* 0x00000085b3987221 */ /* 0x004fe20000010000 */
        /* <DEDUP_REMOVED lines=9> */
[----:B------:R-:W-:Y:S01]  /*77c0*/  FMUL.FTZ R18, R0, R154 ;  /* 0x0000009a00127220 */ /* 0x000fe20000410000 */
[----:B---3--:R-:W-:Y:S01]  /*77d0*/  F2FP.BF16.PACK_AB R179, R180, R179 ;  /* 0x000000b3b4b3723e */ /* 0x008fe200000010ff */
        /* <DEDUP_REMOVED lines=10> */
[----:B------:R-:W-:Y:S01]  /*7880*/  LDSM.16.MT88.4 R140, [R135+0x900] ;  /* 0x00090000878c783b */ /* 0x000fe20000004200 */
[C---:B------:R-:W-:Y:S02]  /*7890*/  FMUL.FTZ R24, R3.reuse, R144 ;  /* 0x0000009003187220 */ /* 0x040fe40000410000 */
[----:B------:R-:W-:Y:S02]  /*78a0*/  FMUL.FTZ R25, R3, R145 ;  /* 0x0000009103197220 */ /* 0x000fe40000410000 */
[----:B------:R-:W-:Y:S01]  /*78b0*/  MUFU.EX2 R145, R186 ;  /* 0x000000ba00917308 */ /* 0x000fe20000000800 */
[C---:B------:R-:W-:Y:S02]  /*78c0*/  FMUL.FTZ R38, R0.reuse, R38 ;  /* 0x0000002600267220 */ /* 0x040fe40000410000 */
[C---:B------:R-:W-:Y:S01]  /*78d0*/  FMUL.FTZ R39, R0.reuse, R39 ;  /* 0x0000002700277220 */ /* 0x040fe20000410000 */
        /* <DEDUP_REMOVED lines=8> */
[----:B------:R-:W-:Y:S01]  /*7960*/  MUFU.EX2 R185, R163 ;  /* 0x000000a300b97308 */ /* 0x000fe20000000800 */
[C---:B------:R-:W-:Y:S03]  /*7970*/  FMUL.FTZ R50, R0.reuse, R50 ;  /* 0x0000003200327220 */ /* 0x040fe60000410000 */
        /* <DEDUP_REMOVED lines=24> */
[----:B------:R-:W-:Y:S02]  /*7b00*/  MUFU.EX2 R184, R162 ;  /* 0x000000a200b87308 */ /* 0x000fe40000000800 */
        /* <DEDUP_REMOVED lines=27> */
[----:B------:R-:W3:Y:S03]  /*7cc0*/  LDSM.16.MT88.4 R136, [R250+0x100] ;  /* 0x00010000fa88783b */ /* 0x000ee60000004200 */
[----:B------:R-:W-:Y:S01]  /*7cd0*/  MUFU.EX2 R187, R183 ;  /* 0x000000b700bb7308 */ /* 0x000fe20000000800 */
[C---:B------:R-:W-:Y:S02]  /*7ce0*/  FMUL.FTZ R130, R0.reuse, R130 ;  /* 0x0000008200827220 */ /* 0x040fe40000410000 */
[----:B------:R-:W-:Y:S02]  /*7cf0*/  FMUL.FTZ R131, R0, R131 ;  /* 0x0000008300837220 */ /* 0x000fe40000410000 */
[----:B--2---:R-:W-:Y:S05]  /*7d00*/  FADD.FTZ R0, R133, R189 ;  /* 0x000000bd85007221 */ /* 0x004fea0000010000 */
[----:B------:R2:W-:Y:S01]  /*7d10*/  MUFU.EX2 R183, R160 ;  /* 0x000000a000b77308 */ /* 0x0005e20000000800 */
[----:B-1----:R-:W-:Y:S04]  /*7d20*/  FADD.FTZ R0, R3, R0 ;  /* 0x0000000003007221 */ /* 0x002fe80000010000 */
[----:B------:R-:W-:Y:S05]  /*7d30*/  FADD.FTZ R0, R145, R0 ;  /* 0x0000000091007221 */ /* 0x000fea0000010000 */
[----:B------:R-:W1:Y:S01]  /*7d40*/  MUFU.EX2 R188, R181 ;  /* 0x000000b500bc7308 */ /* 0x000e620000000800 */
[----:B------:R-:W-:Y:S09]  /*7d50*/  FADD.FTZ R0, R144, R0 ;  /* 0x0000000090007221 */ /* 0x000ff20000010000 */
[----:B------:R-:W-:Y:S01]  /*7d60*/  MUFU.EX2 R181, R165 ;  /* 0x000000a500b57308 */ /* 0x000fe20000000800 */
[----:B--2---:R-:W-:Y:S01]  /*7d70*/  LDSM.16.MT88.4 R160, [R135+0x1900] ;  /* 0x0019000087a0783b */ /* 0x004fe20000004200 */
        /* <DEDUP_REMOVED lines=39> */
[----:B------:R-:W2:Y:S03]  /*7ff0*/  MUFU.EX2 R133, R159 ;  /* 0x0000009f00857308 */ /* 0x000ea60000000800 */
[----:B-1----:R-:W-:Y:S03]  /*8000*/  F2FP.BF16.PACK_AB R137, R188, R156 ;  /* 0x0000009cbc89723e */ /* 0x002fe600000010ff */
[----:B------:R-:W-:Y:S02]  /*8010*/  F2FP.BF16.PACK_AB R138, R144, R145 ;  /* 0x00000091908a723e */ /* 0x000fe400000010ff */
[----:B------:R-:W1:Y:S02]  /*8020*/  LDSM.16.MT88.4 R144, [R248+0x900] ;  /* 0x00090000f890783b */ /* 0x000e640000004200 */
[----:B------:R-:W3:Y:S01]  /*8030*/  MUFU.EX2 R3, R158 ;  /* 0x0000009e00037308 */ /* 0x000ee20000000800 */
[----:B------:R-:W-:Y:S02]  /*8040*/  F2FP.BF16.PACK_AB R139, R186, R187 ;  /* 0x000000bbba8b723e */ /* 0x000fe400000010ff */
[----:B------:R-:W-:Y:S05]  /*8050*/  F2FP.BF16.PACK_AB R177, R183, R182 ;  /* 0x000000b6b7b1723e */ /* 0x000fea00000010ff */
[C---:B------:R-:W-:Y:S02]  /*8060*/  HMMA.16816.F32.BF16 R4, R136.reuse, R140, R4 ;  /* 0x0000008c8804723c */ /* 0x040fe40000041804 */
[----:B------:R-:W-:Y:S03]  /*8070*/  MUFU.EX2 R176, R166 ;  /* 0x000000a600b07308 */ /* 0x000fe60000000800 */
[----:B--2---:R-:W-:Y:S03]  /*8080*/  FADD.FTZ R0, R133, R0 ;  /* 0x0000000085007221 */ /* 0x004fe60000010000 */
[C---:B------:R-:W-:Y:S01]  /*8090*/  HMMA.16816.F32.BF16 R8, R136.reuse, R142, R8 ;  /* 0x0000008e8808723c */ /* 0x040fe20000041808 */
[----:B------:R-:W2:Y:S03]  /*80a0*/  LDSM.16.MT88.4 R140, [R251+0x900] ;  /* 0x00090000fb8c783b */ /* 0x000ea60000004200 */
[----:B------:R-:W-:Y:S01]  /*80b0*/  MUFU.EX2 R178, R157 ;  /* 0x0000009d00b27308 */ /* 0x000fe20000000800 */
[----:B---3--:R-:W-:Y:S04]  /*80c0*/  FADD.FTZ R0, R3, R0 ;  /* 0x0000000003007221 */ /* 0x008fe80000010000 */
[----:B------:R-:W-:Y:S04]  /*80d0*/  FADD.FTZ R0, R149, R0 ;  /* 0x0000000095007221 */ /* 0x000fe80000010000 */
[C---:B------:R-:W-:Y:S01]  /*80e0*/  FADD.FTZ R0, R148.reuse, R0 ;  /* 0x0000000094007221 */ /* 0x040fe20000010000 */
        /* <DEDUP_REMOVED lines=46> */
[----:B------:R-:W3:Y:S03]  /*83d0*/  LDSM.16.MT88.4 R148, [R251+0x1100] ;  /* 0x00110000fb94783b */ /* 0x000ee60000004200 */
[----:B------:R-:W-:Y:S02]  /*83e0*/  F2FP.BF16.PACK_AB R136, R3, R133 ;  /* 0x000000850388723e */ /* 0x000fe400000010ff */
[----:B------:R-:W-:Y:S01]  /*83f0*/  F2FP.BF16.PACK_AB R137, R190, R191 ;  /* 0x000000bfbe89723e */ /* 0x000fe200000010ff */
[----:B------:R-:W-:Y:S01]  /*8400*/  MUFU.EX2 R133, R153 ;  /* 0x0000009900857308 */ /* 0x000fe20000000800 */
[----:B------:R-:W-:Y:S07]  /*8410*/  F2FP.BF16.PACK_AB R139, R184, R185 ;  /* 0x000000b9b88b723e */ /* 0x000fee00000010ff */
[C---:B--2---:R-:W-:Y:S02]  /*8420*/  HMMA.16816.F32.BF16 R4, R136.reuse, R140, R4 ;  /* 0x0000008c8804723c */ /* 0x044fe40000041804 */
[----:B------:R-:W2:Y:S06]  /*8430*/  MUFU.EX2 R3, R167 ;  /* 0x000000a700037308 */ /* 0x000eac0000000800 */
[C---:B------:R-:W-:Y:S01]  /*8440*/  HMMA.16816.F32.BF16 R8, R136.reuse, R142, R8 ;  /* 0x0000008e8808723c */ /* 0x040fe20000041808 */
[----:B------:R-:W4:Y:S07]  /*8450*/  LDSM.16.MT88.4 R140, [R250+0x1100] ;  /* 0x00110000fa8c783b */ /* 0x000f2e0000004200 */
[C---:B-1----:R-:W-:Y:S08]  /*8460*/  HMMA.16816.F32.BF16 R12, R136.reuse, R144, R12 ;  /* 0x00000090880c723c */ /* 0x042ff0000004180c */
[C---:B------:R-:W-:Y:S01]  /*8470*/  HMMA.16816.F32.BF16 R16, R136.reuse, R146, R16 ;  /* 0x000000928810723c */ /* 0x040fe20000041810 */
[----:B------:R-:W1:Y:S03]  /*8480*/  LDSM.16.MT88.4 R144, [R135+0x3100] ;  /* 0x003100008790783b */ /* 0x000e660000004200 */
[----:B--2---:R-:W-:Y:S04]  /*8490*/  FADD.FTZ R0, R3, R0 ;  /* 0x0000000003007221 */ /* 0x004fe80000010000 */
[C---:B---3--:R-:W-:Y:S04]  /*84a0*/  HMMA.16816.F32.BF16 R20, R136.reuse, R148, R20 ;  /* 0x000000948814723c */ /* 0x048fe80000041814 */
[C---:B------:R-:W-:Y:S01]  /*84b0*/  FADD.FTZ R0, R176.reuse, R0 ;  /* 0x00000000b0007221 */ /* 0x040fe20000010000 */
[----:B------:R-:W-:Y:S01]  /*84c0*/  F2FP.BF16.PACK_AB R176, R176, R3 ;  /* 0x00000003b0b0723e */ /* 0x000fe200000010ff */
[----:B------:R-:W-:Y:S02]  /*84d0*/  FADD.FTZ R3, R180, R152 ;  /* 0x00000098b4037221 */ /* 0x000fe40000010000 */
[C---:B------:R-:W-:Y:S01]  /*84e0*/  HMMA.16816.F32.BF16 R24, R136.reuse, R150, R24 ;  /* 0x000000968818723c */ /* 0x040fe20000041818 */
[----:B------:R-:W2:Y:S01]  /*84f0*/  LDSM.16.MT88.4 R148, [R248+0x3100] ;  /* 0x00310000f894783b */ /* 0x000ea20000004200 */
[----:B------:R-:W3:Y:S02]  /*8500*/  MUFU.EX2 R180, R164 ;  /* 0x000000a400b47308 */ /* 0x000ee40000000800 */
[----:B------:R-:W-:Y:S04]  /*8510*/  FADD.FTZ R0, R133, R0 ;  /* 0x0000000085007221 */ /* 0x000fe80000010000 */
[C---:B----4-:R-:W-:Y:S01]  /*8520*/  HMMA.16816.F32.BF16 R28, R136.reuse, R140, R28 ;  /* 0x0000008c881c723c */ /* 0x050fe2000004181c */
[----:B------:R-:W-:Y:S03]  /*8530*/  LDSM.16.MT88.4 R152, [R248+0x1900] ;  /* 0x00190000f898783b */ /* 0x000fe60000004200 */
[C---:B------:R-:W-:Y:S01]  /*8540*/  FADD.FTZ R0, R178.reuse, R0 ;  /* 0x00000000b2007221 */ /* 0x040fe20000010000 */
[----:B------:R-:W-:Y:S02]  /*8550*/  F2FP.BF16.PACK_AB R178, R178, R133 ;  /* 0x00000085b2b2723e */ /* 0x000fe400000010ff */
[----:B------:R-:W-:Y:S01]  /*8560*/  MOV R133, R2 ;  /* 0x0000000200857202 */ /* 0x000fe20000000f00 */
[C---:B------:R-:W-:Y:S01]  /*8570*/  HMMA.16816.F32.BF16 R32, R136.reuse, R142, R32 ;  /* 0x0000008e8820723c */ /* 0x040fe20000041820 */
[----:B------:R-:W4:Y:S07]  /*8580*/  LDSM.16.MT88.4 R140, [R251+0x3100] ;  /* 0x00310000fb8c783b */ /* 0x000f2e0000004200 */
[C---:B-1----:R-:W-:Y:S01]  /*8590*/  HMMA.16816.F32.BF16 R36, R136.reuse, R144, R36 ;  /* 0x000000908824723c */ /* 0x042fe20000041824 */
[----:B------:R1:W-:Y:S03]  /*85a0*/  STL [R1+0x54], R0 ;  /* 0x0000540001007387 */ /* 0x0003e60000100800 */
[----:B---3--:R-:W-:Y:S04]  /*85b0*/  F2FP.BF16.PACK_AB R179, R180, R181 ;  /* 0x000000b5b4b3723e */ /* 0x008fe800000010ff */
[C---:B------:R-:W-:Y:S01]  /*85c0*/  HMMA.16816.F32.BF16 R40, R136.reuse, R146, R40 ;  /* 0x000000928828723c */ /* 0x040fe20000041828 */
[----:B------:R-:W3:Y:S07]  /*85d0*/  LDSM.16.MT88.4 R144, [R250+0x3100] ;  /* 0x00310000fa90783b */ /* 0x000eee0000004200 */
[C---:B--2---:R-:W-:Y:S08]  /*85e0*/  HMMA.16816.F32.BF16 R44, R136.reuse, R148, R44 ;  /* 0x00000094882c723c */ /* 0x044ff0000004182c */
[C---:B------:R-:W-:Y:S01]  /*85f0*/  HMMA.16816.F32.BF16 R48, R136.reuse, R150, R48 ;  /* 0x000000968830723c */ /* 0x040fe20000041830 */
[----:B------:R-:W2:Y:S03]  /*8600*/  LDSM.16.MT88.4 R148, [R135+0x5100] ;  /* 0x005100008794783b */ /* 0x000ea60000004200 */
[----:B-1----:R-:W-:Y:S04]  /*8610*/  FADD.FTZ R0, R156, R3 ;  /* 0x000000039c007221 */ /* 0x002fe80000010000 */
[C---:B----4-:R-:W-:Y:S04]  /*8620*/  HMMA.16816.F32.BF16 R52, R136.reuse, R140, R52 ;  /* 0x0000008c8834723c */ /* 0x050fe80000041834 */
[----:B------:R-:W-:Y:S04]  /*8630*/  FADD.FTZ R0, R188, R0 ;  /* 0x00000000bc007221 */ /* 0x000fe80000010000 */
[C---:B------:R-:W-:Y:S01]  /*8640*/  HMMA.16816.F32.BF16 R56, R136.reuse, R142, R56 ;  /* 0x0000008e8838723c */ /* 0x040fe20000041838 */
[----:B------:R-:W1:Y:S03]  /*8650*/  LDSM.16.MT88.4 R140, [R248+0x5100] ;  /* 0x00510000f88c783b */ /* 0x000e660000004200 */
[----:B------:R-:W-:Y:S04]  /*8660*/  FADD.FTZ R0, R187, R0 ;  /* 0x00000000bb007221 */ /* 0x000fe80000010000 */
[----:B------:R-:W-:Y:S01]  /*8670*/  FADD.FTZ R0, R186, R0 ;  /* 0x00000000ba007221 */ /* 0x000fe20000010000 */
[C---:B---3--:R-:W-:Y:S03]  /*8680*/  HMMA.16816.F32.BF16 R60, R136.reuse, R144, R60 ;  /* 0x00000090883c723c */ /* 0x048fe6000004183c */
[----:B------:R-:W-:Y:S04]  /*8690*/  FADD.FTZ R0, R191, R0 ;  /* 0x00000000bf007221 */ /* 0x000fe80000010000 */
[----:B------:R-:W-:Y:S01]  /*86a0*/  FADD.FTZ R0, R190, R0 ;  /* 0x00000000be007221 */ /* 0x000fe20000010000 */
[C---:B------:R-:W-:Y:S01]  /*86b0*/  HMMA.16816.F32.BF16 R64, R136.reuse, R146, R64 ;  /* 0x000000928840723c */ /* 0x040fe20000041840 */
[----:B------:R-:W3:Y:S03]  /*86c0*/  LDSM.16.MT88.4 R144, [R251+0x5100] ;  /* 0x00510000fb90783b */ /* 0x000ee60000004200 */
[----:B------:R-:W-:Y:S04]  /*86d0*/  FADD.FTZ R0, R185, R0 ;  /* 0x00000000b9007221 */ /* 0x000fe80000010000 */
[C---:B--2---:R-:W-:Y:S04]  /*86e0*/  HMMA.16816.F32.BF16 R68, R136.reuse, R148, R68 ;  /* 0x000000948844723c */ /* 0x044fe80000041844 */
        /* <DEDUP_REMOVED lines=9> */
[----:B------:R-:W-:Y:S01]  /*8780*/  FADD.FTZ R0, R180, R0 ;  /* 0x00000000b4007221 */ /* 0x000fe20000010000 */
[C---:B---3--:R-:W-:Y:S04]  /*8790*/  HMMA.16816.F32.BF16 R84, R136.reuse, R144, R84 ;  /* 0x000000908854723c */ /* 0x048fe80000041854 */
[----:B------:R3:W-:Y:S04]  /*87a0*/  STL [R1+0x70], R0 ;  /* 0x0000700001007387 */ /* 0x0007e80000100800 */
[C---:B------:R-:W-:Y:S01]  /*87b0*/  HMMA.16816.F32.BF16 R88, R136.reuse, R146, R88 ;  /* 0x000000928858723c */ /* 0x040fe20000041858 */
[----:B------:R-:W4:Y:S07]  /*87c0*/  LDSM.16.MT88.4 R144, [R248+0x7100] ;  /* 0x00710000f890783b */ /* 0x000f2e0000004200 */
[C---:B--2---:R-:W-:Y:S08]  /*87d0*/  HMMA.16816.F32.BF16 R92, R136.reuse, R148, R92 ;  /* 0x00000094885c723c */ /* 0x044ff0000004185c */
[C---:B------:R-:W-:Y:S01]  /*87e0*/  HMMA.16816.F32.BF16 R96, R136.reuse, R150, R96 ;  /* 0x000000968860723c */ /* 0x040fe20000041860 */
[----:B------:R-:W2:Y:S03]  /*87f0*/  LDSM.16.MT88.4 R148, [R251+0x7100] ;  /* 0x00710000fb94783b */ /* 0x000ea60000004200 */
[----:B---3--:R-:W-:Y:S04]  /*8800*/  MOV R0, R132 ;  /* 0x0000008400007202 */ /* 0x008fe80000000f00 */
[C---:B-1----:R-:W-:Y:S08]  /*8810*/  HMMA.16816.F32.BF16 R100, R136.reuse, R140, R100 ;  /* 0x0000008c8864723c */ /* 0x042ff00000041864 */
[C---:B------:R-:W-:Y:S01]  /*8820*/  HMMA.16816.F32.BF16 R104, R136.reuse, R142, R104 ;  /* 0x0000008e8868723c */ /* 0x040fe20000041868 */
[----:B------:R-:W1:Y:S07]  /*8830*/  LDSM.16.MT88.4 R140, [R250+0x7100] ;  /* 0x00710000fa8c783b */ /* 0x000e6e0000004200 */
[C---:B----4-:R-:W-:Y:S08]  /*8840*/  HMMA.16816.F32.BF16 R108, R136.reuse, R144, R108 ;  /* 0x00000090886c723c */ /* 0x050ff0000004186c */
[C---:B------:R-:W-:Y:S01]  /*8850*/  HMMA.16816.F32.BF16 R112, R136.reuse, R146, R112 ;  /* 0x000000928870723c */ /* 0x040fe20000041870 */
[----:B------:R-:W3:Y:S07]  /*8860*/  LDSM.16.MT88.4 R144, [R251+0x1900] ;  /* 0x00190000fb90783b */ /* 0x000eee0000004200 */
[C---:B--2---:R-:W-:Y:S08]  /*8870*/  HMMA.16816.F32.BF16 R116, R136.reuse, R148, R116 ;  /* 0x000000948874723c */ /* 0x044ff00000041874 */
[C---:B------:R-:W-:Y:S08]  /*8880*/  HMMA.16816.F32.BF16 R120, R136.reuse, R150, R120 ;  /* 0x000000968878723c */ /* 0x040ff00000041878 */
[C---:B-1----:R-:W-:Y:S08]  /*8890*/  HMMA.16816.F32.BF16 R124, R136.reuse, R140, R124 ;  /* 0x0000008c887c723c */ /* 0x042ff0000004187c */
[----:B------:R-:W-:Y:S01]  /*88a0*/  HMMA.16816.F32.BF16 R128, R136, R142, R128 ;  /* 0x0000008e8880723c */ /* 0x000fe20000041880 */
[----:B------:R-:W1:Y:S07]  /*88b0*/  LDSM.16.MT88.4 R136, [R250+0x1900] ;  /* 0x00190000fa88783b */ /* 0x000e6e0000004200 */
[C---:B------:R-:W-:Y:S01]  /*88c0*/  HMMA.16816.F32.BF16 R164, R176.reuse, R160, R4 ;  /* 0x000000a0b0a4723c */ /* 0x040fe20000041804 */
[----:B------:R-:W2:Y:S07]  /*88d0*/  LDSM.16.MT88.4 R4, [R135+0x3900] ;  /* 0x003900008704783b */ /* 0x000eae0000004200 */
[C---:B------:R-:W-:Y:S01]  /*88e0*/  HMMA.16816.F32.BF16 R160, R176.reuse, R162, R8 ;  /* 0x000000a2b0a0723c */ /* 0x040fe20000041808 */
[----:B------:R-:W4:Y:S07]  /*88f0*/  LDSM.16.MT88.4 R8, [R248+0x3900] ;  /* 0x00390000f808783b */ /* 0x000f2e0000004200 */
[C---:B------:R-:W-:Y:S01]  /*8900*/  HMMA.16816.F32.BF16 R156, R176.reuse, R152, R12 ;  /* 0x00000098b09c723c */ /* 0x040fe2000004180c */
[----:B------:R-:W5:Y:S07]  /*8910*/  LDSM.16.MT88.4 R12, [R251+0x3900] ;  /* 0x00390000fb0c783b */ /* 0x000f6e0000004200 */
[C---:B------:R-:W-:Y:S01]  /*8920*/  HMMA.16816.F32.BF16 R152, R176.reuse, R154, R16 ;  /* 0x0000009ab098723c */ /* 0x040fe20000041810 */
[----:B------:R-:W4:Y:S07]  /*8930*/  LDSM.16.MT88.4 R16, [R250+0x3900] ;  /* 0x00390000fa10783b */ /* 0x000f2e0000004200 */
[C---:B---3--:R-:W-:Y:S08]  /*8940*/  HMMA.16816.F32.BF16 R148, R176.reuse, R144, R20 ;  /* 0x00000090b094723c */ /* 0x048ff00000041814 */
[C---:B------:R-:W-:Y:S08]  /*8950*/  HMMA.16816.F32.BF16 R144, R176.reuse, R146, R24 ;  /* 0x00000092b090723c */ /* 0x040ff00000041818 */
[C---:B-1----:R-:W-:Y:S08]  /*8960*/  HMMA.16816.F32.BF16 R140, R176.reuse, R136, R28 ;  /* 0x00000088b08c723c */ /* 0x042ff0000004181c */
[C---:B------:R-:W-:Y:S08]  /*8970*/  HMMA.16816.F32.BF16 R136, R176.reuse, R138, R32 ;  /* 0x0000008ab088723c */ /* 0x040ff00000041820 */
[C---:B--2---:R-:W-:Y:S08]  /*8980*/  HMMA.16816.F32.BF16 R36, R176.reuse, R4, R36 ;  /* 0x00000004b024723c */ /* 0x044ff00000041824 */
        /* <DEDUP_REMOVED lines=32> */
.L_x_1863:
        /* <DEDUP_REMOVED lines=11> */
[----:B------:R-:W-:Y:S01]  /*8c40*/  LEA.HI R5, R5, R8, RZ, 0x2 ;  /* 0x0000000805057211 */ /* 0x000fe200078f10ff */
[----:B---3--:R-:W-:Y:S02]  /*8c50*/  USHF.R.S32.HI UR6, URZ, 0x1f, UR7 ;  /* 0x0000001f3f067899 */ /* 0x008fe40008011407 */
[----:B------:R-:W-:Y:S01]  /*8c60*/  UIMAD.WIDE.U32 UR10, UR7, UR4, URZ ;  /* 0x00000004070a72a5 */ /* 0x000fe2000f8e003f */
[----:B------:R-:W-:Y:S01]  /*8c70*/  LOP3.LUT R17, R5, 0xfffffffc, RZ, 0xc0, !PT ;  /* 0xfffffffc05117812 */ /* 0x000fe200078ec0ff */
[----:B------:R-:W-:-:S03]  /*8c80*/  UIMAD UR8, UR6, UR4, URZ ;  /* 0x00000004060872a4 */ /* 0x000fc6000f8e023f */
[----:B------:R-:W-:Y:S01]  /*8c90*/  IADD3 R17, -R17, R8, RZ ;  /* 0x0000000811117210 */ /* 0x000fe20007ffe1ff */
[----:B------:R-:W-:-:S03]  /*8ca0*/  UIMAD UR8, UR7, UR5, UR8 ;  /* 0x00000005070872a4 */ /* 0x000fc6000f8e0208 */
[----:B------:R-:W-:Y:S02]  /*8cb0*/  ULDC.64 UR4, c[0x0][0x3e8] ;  /* 0x0000fa0000047ab9 */ /* 0x000fe40000000a00 */
[----:B------:R-:W-:Y:S01]  /*8cc0*/  UIMAD.WIDE.U32 UR12, UR7, UR4, URZ ;  /* 0x00000004070c72a5 */ /* 0x000fe2000f8e003f */
[----:B------:R-:W-:Y:S06]  /*8cd0*/  BAR.SYNC.DEFER_BLOCKING 0x1, 0x100 ;  /* 0x0044000000007b1d */ /* 0x000fec0000010000 */
[----:B--2---:R-:W1:Y:S04]  /*8ce0*/  SHFL.BFLY PT, R11, R4, 0x2, 0x1f ;  /* 0x0c401f00040b7f89 */ /* 0x004e6800000e0000 */
[----:B----4-:R-:W2:Y:S01]  /*8cf0*/  SHFL.BFLY PT, R6, R3, 0x2, 0x1f ;  /* 0x0c401f0003067f89 */ /* 0x010ea200000e0000 */
[----:B------:R-:W-:Y:S01]  /*8d00*/  MOV R15, R9 ;  /* 0x00000009000f7202 */ /* 0x000fe20000000f00 */
[----:B-1----:R-:W-:Y:S01]  /*8d10*/  FADD.FTZ R11, R11, R4 ;  /* 0x000000040b0b7221 */ /* 0x002fe20000010000 */
[----:B------:R-:W-:-:S04]  /*8d20*/  LOP3.LUT R4, R177, 0xffffffe0, RZ, 0xc0, !PT ;  /* 0xffffffe0b1047812 */ /* 0x000fc800078ec0ff */
        /* <DEDUP_REMOVED lines=434> */
.L_x_1868:
[----:B----4-:R-:W-:Y:S05]  /*a850*/  BSYNC B0 ;  /* 0x0000000000007941 */ /* 0x010fea0003800000 */
.L_x_1867:
        /* <DEDUP_REMOVED lines=30> */
.L_x_1870:
[----:B------:R-:W-:Y:S05]  /*aa40*/  BSYNC B0 ;  /* 0x0000000000007941 */ /* 0x000fea0003800000 */
.L_x_1869:
        /* <DEDUP_REMOVED lines=30> */
.L_x_1872:
[----:B------:R-:W-:Y:S05]  /*ac30*/  BSYNC B0 ;  /* 0x0000000000007941 */ /* 0x000fea0003800000 */
.L_x_1871:
        /* <DEDUP_REMOVED lines=31> */
.L_x_1873:
        /* <DEDUP_REMOVED lines=13> */
.L_x_3658:


//--------------------- .text._ZN7cutlass13device_kernelIN5flash19enable_sm80_to_sm89INS1_16FlashAttnFwdSm80INS1_25CollectiveMainloopFwdSm80ILi8ELi1ELb1EN4cute5tupleIJNS5_1CILi128EEENS7_ILi64EEENS7_ILi256EEEEEELi256ENS_10bfloat16_tEfNS_4arch4Sm80ELb0ELb0ELb0ELb1ELb1ELb0ELb1ELb0EEENS1_21CollectiveEpilogueFwdINS6_IJS8_SA_S9_EEENS6_IJNS7_ILi1EEESI_SI_EEESC_SE_Li256ELb1ELb1ELb0ELb0EEENS1_19SingleTileSchedulerILb1ELb0ELb1ELi128EEEEEEEEEvNT_6ParamsE --------------------------
	.section	.text._ZN7cutlass13device_kernelIN5flash19enable_sm80_to_sm89INS1_16FlashAttnFwdSm80INS1_25CollectiveMainloopFwdSm80ILi8ELi1ELb1EN4cute5tupleIJNS5_1CILi128EEENS7_ILi64EEENS7_ILi256EEEEEELi256ENS_10bfloat16_tEfNS_4arch4Sm80ELb0ELb0ELb0ELb1ELb1ELb0ELb1ELb0EEENS1_21CollectiveEpilogueFwdINS6_IJS8_SA_S9_EEENS6_IJNS7_ILi1EEESI_SI_EEESC_SE_Li256ELb1ELb1ELb0ELb0EEENS1_19SingleTileSchedulerILb1ELb0ELb1ELi128EEEEEEEEEvNT_6ParamsE,"ax",@progbits
	.sectioninfo	@"SHI_REGISTERS=255"
	.align	128
.text._ZN7cutlass13device_kernelIN5flash19enable_sm80_to_sm89INS1_16FlashAttnFwdSm80INS1_25CollectiveMainloopFwdSm80ILi8ELi1ELb1EN4cute5tupleIJNS5_1CILi128EEENS7_ILi64EEENS7_ILi256EEEEEELi256ENS_10bfloat16_tEfNS_4arch4Sm80ELb0ELb0ELb0ELb1ELb1ELb0ELb1ELb0EEENS1_21CollectiveEpilogueFwdINS6_IJS8_SA_S9_EEENS6_IJNS7_ILi1EEESI_SI_EEESC_SE_Li256ELb1ELb1ELb0ELb0EEENS1_19SingleTileSchedulerILb1ELb0ELb1ELi128EEEEEEEEEvNT_6ParamsE:
        .type           _ZN7cutlass13device_kernelIN5flash19enable_sm80_to_sm89INS1_16FlashAttnFwdSm80INS1_25CollectiveMainloopFwdSm80ILi8ELi1ELb1EN4cute5tupleIJNS5_1CILi128EEENS7_ILi64EEENS7_ILi256EEEEEELi256ENS_10bfloat16_tEfNS_4arch4Sm80ELb0ELb0ELb0ELb1ELb1ELb0ELb1ELb0EEENS1_21CollectiveEpilogueFwdINS6_IJS8_SA_S9_EEENS6_IJNS7_ILi1EEESI_SI_EEESC_SE_Li256ELb1ELb1ELb0ELb0EEENS1_19SingleTileSchedulerILb1ELb0ELb1ELi128EEEEEEEEEvNT_6ParamsE,@function
        .size           _ZN7cutlass13device_kernelIN5flash19enable_sm80_to_sm89INS1_16FlashAttnFwdSm80INS1_25CollectiveMainloopFwdSm80ILi8ELi1ELb1EN4cute5tupleIJNS5_1CILi128EEENS7_ILi64EEENS7_ILi256EEEEEELi256ENS_10bfloat16_tEfNS_4arch4Sm80ELb0ELb0ELb0ELb1ELb1ELb0ELb1ELb0EEENS1_21CollectiveEpilogueFwdINS6_IJS8_SA_S9_EEENS6_IJNS7_ILi1EEESI_SI_EEESC_SE_Li256ELb1ELb1ELb0ELb0EEENS1_19SingleTileSchedulerILb1ELb0ELb1ELi128EEEEEEEEEvNT_6ParamsE,(.L_x_3659 - _ZN7cutlass13device_kernelIN5flash19enable_sm80_to_sm89INS1_16FlashAttnFwdSm80INS1_25CollectiveMainloopFwdSm80ILi8ELi1ELb1EN4cute5tupleIJNS5_1CILi128EEENS7_ILi64EEENS7_ILi256EEEEEELi256ENS_10bfloat16_tEfNS_4arch4Sm80ELb0ELb0ELb0ELb1ELb1ELb0ELb1ELb0EEENS1_21CollectiveEpilogueFwdINS6_IJS8_SA_S9_EEENS6_IJNS7_ILi1EEESI_SI_EEESC_SE_Li256ELb1ELb1ELb0ELb0EEENS1_19SingleTileSchedulerILb1ELb0ELb1ELi128EEEEEEEEEvNT_6ParamsE)
        .other          _ZN7cutlass13device_kernelIN5flash19enable_sm80_to_sm89INS1_16FlashAttnFwdSm80INS1_25CollectiveMainloopFwdSm80ILi8ELi1ELb1EN4cute5tupleIJNS5_1CILi128EEENS7_ILi64EEENS7_ILi256EEEEEELi256ENS_10bfloat16_tEfNS_4arch4Sm80ELb0ELb0ELb0ELb1ELb1ELb0ELb1ELb0EEENS1_21CollectiveEpilogueFwdINS6_IJS8_SA_S9_EEENS6_IJNS7_ILi1EEESI_SI_EEESC_SE_Li256ELb1ELb1ELb0ELb0EEENS1_19SingleTileSchedulerILb1ELb0ELb1ELi128EEEEEEEEEvNT_6ParamsE,@"STO_CUDA_ENTRY STV_DEFAULT"
_ZN7cutlass13device_kernelIN5flash19enable_sm80_to_sm89INS1_16FlashAttnFwdSm80INS1_25CollectiveMainloopFwdSm80ILi8ELi1ELb1EN4cute5tupleIJNS5_1CILi128EEENS7_ILi64EEENS7_ILi256EEEEEELi256ENS_10bfloat16_tEfNS_4arch4Sm80ELb0ELb0ELb0ELb1ELb1ELb0ELb1ELb0EEENS1_21CollectiveEpilogueFwdINS6_IJS8_SA_S9_EEENS6_IJNS7_ILi1EEESI_SI_EEESC_SE_Li256ELb1ELb1ELb0ELb0EEENS1_19SingleTileSchedulerILb1ELb0ELb1ELi128EEEEEEEEEvNT_6ParamsE:
        /* <DEDUP_REMOVED lines=21> */
.L_x_1875:
        /* <DEDUP_REMOVED lines=13> */
.L_x_1877:
[----:B------:R-:W-:Y:S02]  /*0220*/  ULDC UR6, c[0x0][0x54c] ;  /* 0x0001530000067ab9 */ /* 0x000fe40000000800 */
.L_x_1876:
[----:B------:R-:W-:Y:S02]  /*0230*/  ULDC UR4, c[0x0][0x548] ;  /* 0x0001520000047ab9 */ /* 0x000fe40000000800 */
[----:B------:R-:W-:-:S02]  /*0240*/  USHF.L.U32 UR5, UR5, 0x7, URZ ;  /* 0x0000000705057899 */ /* 0x000fc4000800063f */
[----:B------:R-:W-:-:S04]  /*0250*/  UIMAD UR4, UR6, UR4, URZ ;  /* 0x00000004060472a4 */ /* 0x000fc8000f8e023f */
[----:B------:R-:W-:-:S04]  /*0260*/  UISETP.GE.AND UP0, UPT, UR5, UR4, UPT ;  /* 0x000000040500728c */ /* 0x000fc8000bf06270 */
[----:B------:R-:W-:Y:S01]  /*0270*/  USEL UR11, UR11, 0xffffffff, !UP0 ;  /* 0xffffffff0b0b7887 */ /* 0x000fe2000c000000 */
[----:B------:R-:W-:Y:S05]  /*0280*/  BRA `(.L_x_1878) ;  /* 0x000001b000007947 */ /* 0x000fea0003800000 */
.L_x_1874:
        /* <DEDUP_REMOVED lines=8> */
.L_x_1879:
        /* <DEDUP_REMOVED lines=13> */
.L_x_1881:
[----:B------:R-:W-:Y:S02]  /*03e0*/  ULDC UR6, c[0x0][0x54c] ;  /* 0x0001530000067ab9 */ /* 0x000fe40000000800 */
.L_x_1880:
[----:B------:R-:W-:Y:S02]  /*03f0*/  ULDC UR4, c[0x0][0x548] ;  /* 0x0001520000047ab9 */ /* 0x000fe40000000800 */
[----:B------:R-:W-:-:S02]  /*0400*/  USHF.L.U32 UR5, UR5, 0x7, URZ ;  /* 0x0000000705057899 */ /* 0x000fc4000800063f */
[----:B------:R-:W-:-:S04]  /*0410*/  UIMAD UR4, UR6, UR4, URZ ;  /* 0x00000004060472a4 */ /* 0x000fc8000f8e023f */
[----:B------:R-:W-:-:S04]  /*0420*/  UISETP.GE.AND UP0, UPT, UR5, UR4, UPT ;  /* 0x000000040500728c */ /* 0x000fc8000bf06270 */
[----:B------:R-:W-:-:S06]  /*0430*/  USEL UR11, UR11, 0xffffffff, !UP0 ;  /* 0xffffffff0b0b7887 */ /* 0x000fcc000c000000 */
.L_x_1878:
        /* <DEDUP_REMOVED lines=44> */
.L_x_1882:
        /* <DEDUP_REMOVED lines=10> */
.L_x_1883:
        /* <DEDUP_REMOVED lines=12> */
.L_x_1884:
        /* <DEDUP_REMOVED lines=161> */
[----:B------:R-:W-:Y:S01]  /*1270*/  UIMAD UR5, UR19, UR5, UR18 ;  /* 0x00000005130572a4 */ /* 0x000fe2000f8e0212 */
[----:B------:R-:W-:Y:S01]  /*1280*/  SHF.R.S32.HI R93, RZ, 0x1f, R133 ;  /* 0x0000001fff5d7819 */ /* 0x000fe20000011485 */
[----:B------:R-:W-:Y:S01]  /*1290*/  UIMAD.WIDE.U32 UR20, UR19, UR4, UR20 ;  /* 0x00000004131472a5 */ /* 0x000fe2000f8e0014 */
[----:B------:R-:W-:Y:S01]  /*12a0*/  IMAD.SHL.U32 R232, R88, 0x20, RZ ;  /* 0x0000002058e87824 */ /* 0x000fe200078e00ff */
[----:B------:R-:W-:Y:S01]  /*12b0*/  @P0 SHF.R.U32.HI R0, RZ, c[0x0][0x2cc], R2 ;  /* 0x0000b300ff000a19 */ /* 0x000fe20000011602 */
[----:B------:R-:W-:-:S02]  /*12c0*/  UISETP.GE.AND UP0, UPT, UR7, 0x41, UPT ;  /* 0x000000410700788c */ /* 0x000fc4000bf06270 */
[----:B------:R-:W-:Y:S01]  /*12d0*/  UIADD3 UR5, UR21, UR5, URZ ;  /* 0x0000000515057290 */ /* 0x000fe2000fffe03f */
[--C-:B------:R-:W-:Y:S01]  /*12e0*/  SHF.R.S32.HI R6, RZ, 0x1f, R0.reuse ;  /* 0x0000001fff067819 */ /* 0x100fe20000011400 */
[----:B------:R-:W-:Y:S01]  /*12f0*/  IMAD.MOV R5, RZ, RZ, -R0 ;  /* 0x000000ffff057224 */ /* 0x000fe200078e0a00 */
[----:B------:R-:W-:Y:S01]  /*1300*/  LOP3.LUT R232, R232, 0x7ffffc00, RZ, 0xc0, !PT ;  /* 0x7ffffc00e8e87812 */ /* 0x000fe200078ec0ff */
[----:B------:R-:W-:Y:S02]  /*1310*/  IMAD.U32 R3, RZ, RZ, UR21 ;  /* 0x00000015ff037e24 */ /* 0x000fe4000f8e00ff */
[----:B------:R-:W-:Y:S02]  /*1320*/  IMAD.U32 R2, RZ, RZ, UR20 ;  /* 0x00000014ff027e24 */ /* 0x000fe4000f8e00ff */
        /* <DEDUP_REMOVED lines=55> */
[----:B------:R-:W-:Y:S01]  /*16a0*/  @!P0 IMAD.WIDE R6, R177, 0x2, R2 ;  /* 0x00000002b1068825 */ /* 0x000fe200078e0202 */
[----:B------:R3:W-:Y:S01]  /*16b0*/  @!P0 LDGSTS.E.BYPASS.LTC128B.128 [R90+0x4100], [R8.64], !P3 ;  /* 0x04100000085a8fae */ /* 0x0007e2000d901d4c */
[----:B------:R-:W-:Y:S02]  /*16c0*/  SHF.R.S32.HI R91, RZ, 0x1f, R178 ;  /* 0x0000001fff5b7819 */ /* 0x000fe400000114b2 */
        /* <DEDUP_REMOVED lines=98> */
[----:B------:R-:W-:Y:S01]  /*1cf0*/  STL [R1], R96 ;  /* 0x0000006001007387 */ /* 0x000fe20000100800 */
        /* <DEDUP_REMOVED lines=37> */
[C---:B------:R-:W-:Y:S01]  /*1f50*/  @P0 IMAD.WIDE R2, R178.reuse, 0x2, R2 ;  /* 0x00000002b2020825 */ /* 0x040fe200078e0202 */
        /* <DEDUP_REMOVED lines=74> */
[----:B-1----:R-:W-:Y:S11]  /*2400*/  HMMA.16816.F32.BF16 R12, R168, R34, RZ ;  /* 0x00000022a80c723c */ /* 0x002ff600000418ff */
[----:B------:R-:W-:Y:S01]  /*2410*/  @!UPT UIADD3 URZ, URZ, URZ, URZ ;  /* 0x0000003f3f3ff290 */ /* 0x000fe2000fffe03f */
[----:B------:R1:W-:Y:S01]  /*2420*/  LDGSTS.E.BYPASS.LTC128B.128 [R90+0x1100], [R28.64], !P0 ;  /* 0x011000001c5a7fae */ /* 0x0003e2000c101d4c */
[----:B------:R-:W-:Y:S02]  /*2430*/  ISETP.LT.OR P0, PT, R21, 0x21, P1 ;  /* 0x000000211500780c */ /* 0x000fe40000f01670 */
[----:B------:R-:W-:Y:S01]  /*2440*/  ISETP.GE.AND P1, PT, R57, c[0x0][0x1d4], PT ;  /* 0x0000750039007a0c */ /* 0x000fe20003f26270 */
[----:B---3--:R-:W-:Y:S03]  /*2450*/  HMMA.16816.F32.BF16 R60, R172, R52, R16 ;  /* 0x00000034ac3c723c */ /* 0x008fe60000041810 */
[----:B------:R-:W-:-:S07]  /*2460*/  ISETP.LT.OR P1, PT, R21, 0x21, P1 ;  /* 0x000000211500780c */ /* 0x000fce0000f21670 */
[----:B------:R3:W-:Y:S01]  /*2470*/  LDGSTS.E.BYPASS.LTC128B.128 [R90+0x3100], [R24.64], !P0 ;  /* 0x03100000185a7fae */ /* 0x0007e2000c101d4c */
[----:B------:R-:W-:-:S04]  /*2480*/  LOP3.LUT P0, RZ, R20, 0x4, RZ, 0xc0, !PT ;  /* 0x0000000414ff7812 */ /* 0x000fc8000780c0ff */
[----:B------:R-:W-:Y:S01]  /*2490*/  SEL R2, R2, 0xffffffc0, !P0 ;  /* 0xffffffc002027807 */ /* 0x000fe20004000000 */
[----:B------:R2:W-:Y:S01]  /*24a0*/  LDGSTS.E.BYPASS.LTC128B.128 [R90+0x5100], [R10.64], !P1 ;  /* 0x051000000a5a7fae */ /* 0x0005e2000c901d4c */
[----:B------:R-:W-:Y:S01]  /*24b0*/  ISETP.LT.OR P0, PT, R21, 0x21, P6 ;  /* 0x000000211500780c */ /* 0x000fe20003701670 */
[----:B------:R-:W-:Y:S01]  /*24c0*/  HMMA.16816.F32.BF16 R68, R172, R38, R12 ;  /* 0x00000026ac44723c */ /* 0x000fe2000004180c */
[----:B------:R-:W-:Y:S01]  /*24d0*/  ISETP.GT.AND P1, PT, R94, 0x3f, PT ;  /* 0x0000003f5e00780c */ /* 0x000fe20003f24270 */
[----:B------:R-:W-:Y:S02]  /*24e0*/  IMAD.IADD R252, R134, 0x1, R2 ;  /* 0x0000000186fc7824 */ /* 0x000fe400078e0202 */
[----:B------:R-:W-:Y:S01]  /*24f0*/  IMAD.IADD R249, R2, 0x1, R96 ;  /* 0x0000000102f97824 */ /* 0x000fe200078e0260 */
[----:B------:R-:W-:-:S03]  /*2500*/  IADD3 R2, R96, 0x800, RZ ;  /* 0x0000080060027810 */ /* 0x000fc60007ffe0ff */
[----:B------:R-:W-:Y:S04]  /*2510*/  HMMA.16816.F32.BF16 R20, R168, R44, RZ ;  /* 0x0000002ca814723c */ /* 0x000fe800000418ff */
[----:B------:R1:W-:Y:S01]  /*2520*/  LDGSTS.E.BYPASS.LTC128B.128 [R90+0x7100], [R6.64], !P0 ;  /* 0x07100000065a7fae */ /* 0x0003e2000c101d4c */
[----:B------:R-:W-:-:S03]  /*2530*/  PLOP3.LUT P0, PT, PT, PT, UP0, 0x40, 0x0 ;  /* 0x000000000000781c */ /* 0x000fc60003f0e808 */
[----:B------:R-:W4:Y:S01]  /*2540*/  LDSM.16.M88.4 R56, [R252+0x10100] ;  /* 0x01010000fc38783b */ /* 0x000f220000000200 */
[C---:B------:R-:W-:Y:S03]  /*2550*/  HMMA.16816.F32.BF16 R12, R168.reuse, R46, RZ ;  /* 0x0000002ea80c723c */ /* 0x040fe600000418ff */
[----:B------:R-:W-:Y:S04]  /*2560*/  LDSM.16.M88.4 R16, [R252+0x11100] ;  /* 0x01110000fc10783b */ /* 0x000fe80000000200 */
[----:B------:R-:W-:Y:S01]  /*2570*/  LDSM.16.M88.4 R44, [R249] ;  /* 0x00000000f92c783b */ /* 0x000fe20000000200 */
[C---:B---3--:R-:W-:Y:S03]  /*2580*/  HMMA.16816.F32.BF16 R24, R168.reuse, R42, RZ ;  /* 0x0000002aa818723c */ /* 0x048fe600000418ff */
[----:B------:R-:W3:Y:S04]  /*2590*/  LDSM.16.M88.4 R40, [R252+0x10900] ;  /* 0x01090000fc28783b */ /* 0x000ee80000000200 */
[----:B------:R-:W-:Y:S01]  /*25a0*/  LDSM.16.M88.4 R80, [R96+0x5800] ;  /* 0x005800006050783b */ /* 0x000fe20000000200 */
[----:B--2---:R-:W-:Y:S03]  /*25b0*/  HMMA.16816.F32.BF16 R8, R168, R48, RZ ;  /* 0x00000030a808723c */ /* 0x004fe600000418ff */
[----:B------:R-:W-:Y:S01]  /*25c0*/  LDSM.16.M88.4 R84, [R252+0x16100] ;  /* 0x01610000fc54783b */ /* 0x000fe20000000200 */
[----:B-1----:R-:W-:-:S03]  /*25d0*/  IADD3 R6, R90, 0x100, RZ ;  /* 0x000001005a067810 */ /* 0x002fc60007ffe0ff */
[----:B------:R-:W0:Y:S01]  /*25e0*/  LDGDEPBAR ;  /* 0x00000000000079af */ /* 0x000e220000000000 */
[----:B------:R-:W-:Y:S03]  /*25f0*/  HMMA.16816.F32.BF16 R28, R168, R50, RZ ;  /* 0x00000032a81c723c */ /* 0x000fe600000418ff */
[----:B------:R1:W-:Y:S04]  /*2600*/  STL [R1+0x50], R6 ;  /* 0x0000500601007387 */ /* 0x0003e80000100800 */
[----:B------:R2:W-:Y:S01]  /*2610*/  STL [R1+0x3c], R2 ;  /* 0x00003c0201007387 */ /* 0x0005e20000100800 */
[C---:B----4-:R-:W-:Y:S03]  /*2620*/  HMMA.16816.F32.BF16 R32, R172.reuse, R72, R20 ;  /* 0x00000048ac20723c */ /* 0x050fe60000041814 */
[----:B------:R-:W4:Y:S04]  /*2630*/  LDSM.16.M88.4 R20, [R252+0x11900] ;  /* 0x01190000fc14783b */ /* 0x000f280000000200 */
[----:B------:R3:W-:Y:S01]  /*2640*/  STL [R1+0x38], R5 ;  /* 0x0000380501007387 */ /* 0x0007e20000100800 */
[C---:B------:R-:W-:Y:S08]  /*2650*/  HMMA.16816.F32.BF16 R36, R172.reuse, R54, R24 ;  /* 0x00000036ac24723c */ /* 0x040ff00000041818 */
[----:B------:R-:W-:Y:S01]  /*2660*/  HMMA.16816.F32.BF16 R12, R172, R74, R12 ;  /* 0x0000004aac0c723c */ /* 0x000fe2000004180c */
[----:B------:R-:W4:Y:S01]  /*2670*/  LDSM.16.M88.4 R72, [R249+0x800] ;  /* 0x00080000f948783b */ /* 0x000f220000000200 */
[----:B-1----:R-:W-:-:S06]  /*2680*/  IADD3 R6, R96, 0x2000, RZ ;  /* 0x0000200060067810 */ /* 0x002fcc0007ffe0ff */
[----:B------:R-:W-:Y:S01]  /*2690*/  HMMA.16816.F32.BF16 R8, R172, R76, R8 ;  /* 0x0000004cac08723c */ /* 0x000fe20000041808 */
[----:B--2---:R-:W-:-:S05]  /*26a0*/  IADD3 R2, R96, 0x1800, RZ ;  /* 0x0000180060027810 */ /* 0x004fca0007ffe0ff */
[----:B------:R1:W-:Y:S02]  /*26b0*/  STL [R1+0x34], R2 ;  /* 0x0000340201007387 */ /* 0x0003e40000100800 */
[----:B------:R-:W-:Y:S01]  /*26c0*/  HMMA.16816.F32.BF16 R24, R172, R78, R28 ;  /* 0x0000004eac18723c */ /* 0x000fe2000004181c */
[C---:B---3--:R-:W-:Y:S01]  /*26d0*/  IADD3 R5, R96.reuse, 0x2800, RZ ;  /* 0x0000280060057810 */ /* 0x048fe20007ffe0ff */
[----:B------:R-:W-:Y:S04]  /*26e0*/  LDSM.16.M88.4 R76, [R249+0x2800] ;  /* 0x00280000f94c783b */ /* 0x000fe80000000200 */
[----:B------:R2:W-:Y:S02]  /*26f0*/  STL [R1+0x30], R6 ;  /* 0x0000300601007387 */ /* 0x0005e40000100800 */
[C---:B------:R-:W-:Y:S02]  /*2700*/  HMMA.16816.F32.BF16 R28, R192.reuse, R56, R64 ;  /* 0x00000038c01c723c */ /* 0x040fe40000041840 */
[----:B------:R-:W-:Y:S04]  /*2710*/  LDSM.16.M88.4 R64, [R249+0x1800] ;  /* 0x00180000f940783b */ /* 0x000fe80000000200 */
[----:B------:R3:W-:Y:S02]  /*2720*/  STL [R1+0x2c], R5 ;  /* 0x00002c0501007387 */ /* 0x0007e40000100800 */
[C---:B------:R-:W-:Y:S02]  /*2730*/  HMMA.16816.F32.BF16 R48, R192.reuse, R58, R68 ;  /* 0x0000003ac030723c */ /* 0x040fe40000041844 */
[----:B------:R-:W4:Y:S04]  /*2740*/  LDSM.16.M88.4 R68, [R249+0x1000] ;  /* 0x00100000f944783b */ /* 0x000f280000000200 */
[----:B------:R-:W-:Y:S01]  /*2750*/  LDSM.16.M88.4 R56, [R134+0x12900] ;  /* 0x012900008638783b */ /* 0x000fe20000000200 */
[C---:B-1----:R-:W-:Y:S01]  /*2760*/  IADD3 R2, R96.reuse, 0x3000, RZ ;  /* 0x0000300060027810 */ /* 0x042fe20007ffe0ff */
[C---:B------:R-:W-:Y:S02]  /*2770*/  HMMA.16816.F32.BF16 R52, R192.reuse, R40, R60 ;  /* 0x00000028c034723c */ /* 0x040fe4000004183c */
[----:B------:R-:W1:Y:S04]  /*2780*/  LDSM.16.M88.4 R60, [R134+0x12100] ;  /* 0x01210000863c783b */ /* 0x000e680000000200 */
[----:B------:R4:W-:Y:S01]  /*2790*/  STL [R1+0x28], R2 ;  /* 0x0000280201007387 */ /* 0x0009e20000100800 */
[C---:B--2---:R-:W-:Y:S01]  /*27a0*/  IADD3 R6, R96.reuse, 0x3800, RZ ;  /* 0x0000380060067810 */ /* 0x044fe20007ffe0ff */
[----:B------:R-:W-:Y:S04]  /*27b0*/  HMMA.16816.F32.BF16 R40, R192, R42, R36 ;  /* 0x0000002ac028723c */ /* 0x000fe80000041824 */
[----:B------:R2:W-:Y:S01]  /*27c0*/  STL [R1+0x24], R6 ;  /* 0x0000240601007387 */ /* 0x0005e20000100800 */
[----:B---3--:R-:W-:-:S03]  /*27d0*/  IADD3 R5, R96, 0x4000, RZ ;  /* 0x0000400060057810 */ /* 0x008fc60007ffe0ff */
[C---:B------:R-:W-:Y:S02]  /*27e0*/  HMMA.16816.F32.BF16 R12, R192.reuse, R18, R12 ;  /* 0x00000012c00c723c */ /* 0x040fe4000004180c */
[----:B------:R3:W-:Y:S06]  /*27f0*/  STL [R1+0x20], R5 ;  /* 0x0000200501007387 */ /* 0x0007ec0000100800 */
[----:B----4-:R-:W-:Y:S01]  /*2800*/  HMMA.16816.F32.BF16 R8, R192, R20, R8 ;  /* 0x00000014c008723c */ /* 0x010fe20000041808 */
[----:B------:R-:W-:-:S07]  /*2810*/  IADD3 R2, R96, 0x4800, RZ ;  /* 0x0000480060027810 */ /* 0x000fce0007ffe0ff */
[----:B------:R-:W-:Y:S01]  /*2820*/  HMMA.16816.F32.BF16 R20, R192, R22, R24 ;  /* 0x00000016c014723c */ /* 0x000fe20000041818 */
[----:B------:R4:W-:Y:S01]  /*2830*/  STL [R1+0x1c], R2 ;  /* 0x00001c0201007387 */ /* 0x0009e20000100800 */
[----:B--2---:R-:W-:-:S06]  /*2840*/  IADD3 R6, R96, 0x5000, RZ ;  /* 0x0000500060067810 */ /* 0x004fcc0007ffe0ff */
[----:B------:R-:W-:Y:S01]  /*2850*/  HMMA.16816.F32.BF16 R24, R196, R44, R28 ;  /* 0x0000002cc418723c */ /* 0x000fe2000004181c */
[----:B------:R2:W-:Y:S01]  /*2860*/  STL [R1+0x18], R6 ;  /* 0x0000180601007387 */ /* 0x0005e20000100800 */
[----:B---3--:R-:W-:-:S06]  /*2870*/  IADD3 R5, R96, 0x5800, RZ ;  /* 0x0000580060057810 */ /* 0x008fcc0007ffe0ff */
[----:B------:R-:W-:Y:S01]  /*2880*/  HMMA.16816.F32.BF16 R28, R196, R46, R48 ;  /* 0x0000002ec41c723c */ /* 0x000fe20000041830 */
[----:B------:R-:W-:Y:S04]  /*2890*/  LDSM.16.M88.4 R48, [R134+0x13900] ;  /* 0x013900008630783b */ /* 0x000fe80000000200 */
[----:B------:R3:W-:Y:S03]  /*28a0*/  STL [R1+0x14], R5 ;  /* 0x0000140501007387 */ /* 0x0007e60000100800 */
[----:B------:R-:W-:Y:S01]  /*28b0*/  HMMA.16816.F32.BF16 R32, R192, R16, R32 ;  /* 0x00000010c020723c */ /* 0x000fe20000041820 */
[----:B----4-:R-:W-:-:S07]  /*28c0*/  IADD3 R2, R96, 0x6000, RZ ;  /* 0x0000600060027810 */ /* 0x010fce0007ffe0ff */
[----:B------:R-:W-:Y:S01]  /*28d0*/  HMMA.16816.F32.BF16 R36, R196, R72, R52 ;  /* 0x00000048c424723c */ /* 0x000fe20000041834 */
[----:B------:R-:W4:Y:S01]  /*28e0*/  LDSM.16.M88.4 R52, [R134+0x13100] ;  /* 0x013100008634783b */ /* 0x000f220000000200 */
[----:B--2---:R-:W-:-:S03]  /*28f0*/  IADD3 R6, R96, 0x6800, RZ ;  /* 0x0000680060067810 */ /* 0x004fc60007ffe0ff */
[----:B------:R2:W-:Y:S03]  /*2900*/  STL [R1+0x10], R2 ;  /* 0x0000100201007387 */ /* 0x0005e60000100800 */
[C---:B------:R-:W-:Y:S01]  /*2910*/  HMMA.16816.F32.BF16 R44, R196.reuse, R74, R40 ;  /* 0x0000004ac42c723c */ /* 0x040fe20000041828 */
[----:B------:R-:W4:Y:S04]  /*2920*/  LDSM.16.M88.4 R40, [R96+0x2000] ;  /* 0x002000006028783b */ /* 0x000f280000000200 */
[----:B------:R-:W4:Y:S01]  /*2930*/  LDSM.16.M88.4 R72, [R96+0x2800] ;  /* 0x002800006048783b */ /* 0x000f220000000200 */
[C---:B---3--:R-:W-:Y:S02]  /*2940*/  IADD3 R5, R96.reuse, 0x7000, RZ ;  /* 0x0000700060057810 */ /* 0x048fe40007ffe0ff */
[C---:B------:R-:W-:Y:S01]  /*2950*/  HMMA.16816.F32.BF16 R16, R196.reuse, R70, R12 ;  /* 0x00000046c410723c */ /* 0x040fe2000004180c */
[----:B------:R-:W-:Y:S07]  /*2960*/  STL [R1+0xc], R6 ;  /* 0x00000c0601007387 */ /* 0x000fee0000100800 */
[----:B------:R-:W-:Y:S01]  /*2970*/  HMMA.16816.F32.BF16 R12, R196, R64, R8 ;  /* 0x00000040c40c723c */ /* 0x000fe20000041808 */
[----:B--2---:R-:W-:-:S07]  /*2980*/  IADD3 R2, R96, 0x7800, RZ ;  /* 0x0000780060027810 */ /* 0x004fce0007ffe0ff */
[----:B------:R-:W-:Y:S01]  /*2990*/  HMMA.16816.F32.BF16 R8, R196, R66, R20 ;  /* 0x00000042c408723c */ /* 0x000fe20000041814 */
[----:B------:R-:W-:Y:S04]  /*29a0*/  LDSM.16.M88.4 R64, [R96+0x3800] ;  /* 0x003800006040783b */ /* 0x000fe80000000200 */
[----:B------:R-:W-:Y:S03]  /*29b0*/  STL [R1+0x4], R2 ;  /* 0x0000040201007387 */ /* 0x000fe60000100800 */
[C---:B-1----:R-:W-:Y:S01]  /*29c0*/  HMMA.16816.F32.BF16 R24, R200.reuse, R60, R24 ;  /* 0x0000003cc818723c */ /* 0x042fe20000041818 */
[----:B------:R-:W-:Y:S07]  /*29d0*/  STL [R1+0x8], R5 ;  /* 0x0000080501007387 */ /* 0x000fee0000100800 */
[----:B------:R-:W-:Y:S01]  /*29e0*/  HMMA.16816.F32.BF16 R28, R200, R62, R28 ;  /* 0x0000003ec81c723c */ /* 0x000fe2000004181c */
[----:B------:R-:W-:Y:S07]  /*29f0*/  LDSM.16.M88.4 R60, [R252+0x12100] ;  /* 0x01210000fc3c783b */ /* 0x000fee0000000200 */
[----:B------:R-:W-:Y:S01]  /*2a00*/  HMMA.16816.F32.BF16 R32, R196, R68, R32 ;  /* 0x00000044c420723c */ /* 0x000fe20000041820 */
[----:B------:R-:W1:Y:S07]  /*2a10*/  LDSM.16.M88.4 R68, [R96+0x3000] ;  /* 0x003000006044783b */ /* 0x000e6e0000000200 */
[C---:B------:R-:W-:Y:S08]  /*2a20*/  HMMA.16816.F32.BF16 R36, R200.reuse, R56, R36 ;  /* 0x00000038c824723c */ /* 0x040ff00000041824 */
[C---:B------:R-:W-:Y:S01]  /*2a30*/  HMMA.16816.F32.BF16 R44, R200.reuse, R58, R44 ;  /* 0x0000003ac82c723c */ /* 0x040fe2000004182c */
[----:B------:R-:W2:Y:S07]  /*2a40*/  LDSM.16.M88.4 R56, [R252+0x12900] ;  /* 0x01290000fc38783b */ /* 0x000eae0000000200 */
[C---:B----4-:R-:W-:Y:S08]  /*2a50*/  HMMA.16816.F32.BF16 R20, R200.reuse, R54, R16 ;  /* 0x00000036c814723c */ /* 0x050ff00000041810 */
[C---:B------:R-:W-:Y:S08]  /*2a60*/  HMMA.16816.F32.BF16 R16, R200.reuse, R48, R12 ;  /* 0x00000030c810723c */ /* 0x040ff0000004180c */
[----:B------:R-:W-:Y:S01]  /*2a70*/  HMMA.16816.F32.BF16 R12, R200, R50, R8 ;  /* 0x00000032c80c723c */ /* 0x000fe20000041808 */
[----:B------:R-:W-:Y:S07]  /*2a80*/  LDSM.16.M88.4 R48, [R252+0x13900] ;  /* 0x01390000fc30783b */ /* 0x000fee0000000200 */
[C---:B------:R-:W-:Y:S08]  /*2a90*/  HMMA.16816.F32.BF16 R8, R204.reuse, R40, R24 ;  /* 0x00000028cc08723c */ /* 0x040ff00000041818 */
[----:B------:R-:W-:Y:S01]  /*2aa0*/  HMMA.16816.F32.BF16 R28, R204, R42, R28 ;  /* 0x0000002acc1c723c */ /* 0x000fe2000004181c */
[----:B------:R-:W-:Y:S07]  /*2ab0*/  LDSM.16.M88.4 R40, [R249+0x2000] ;  /* 0x00200000f928783b */ /* 0x000fee0000000200 */
[----:B------:R-:W-:Y:S01]  /*2ac0*/  HMMA.16816.F32.BF16 R32, R200, R52, R32 ;  /* 0x00000034c820723c */ /* 0x000fe20000041820 */
[----:B------:R-:W3:Y:S07]  /*2ad0*/  LDSM.16.M88.4 R52, [R252+0x13100] ;  /* 0x01310000fc34783b */ /* 0x000eee0000000200 */
[C---:B------:R-:W-:Y:S08]  /*2ae0*/  HMMA.16816.F32.BF16 R36, R204.reuse, R72, R36 ;  /* 0x00000048cc24723c */ /* 0x040ff00000041824 */
[C---:B------:R-:W-:Y:S01]  /*2af0*/  HMMA.16816.F32.BF16 R44, R204.reuse, R74, R44 ;  /* 0x0000004acc2c723c */ /* 0x040fe2000004182c */
[----:B------:R-:W4:Y:S07]  /*2b00*/  LDSM.16.M88.4 R72, [R249+0x3000] ;  /* 0x00300000f948783b */ /* 0x000f2e0000000200 */
[C---:B-1----:R-:W-:Y:S08]  /*2b10*/  HMMA.16816.F32.BF16 R24, R204.reuse, R70, R20 ;  /* 0x00000046cc18723c */ /* 0x042ff00000041814 */
[C---:B------:R-:W-:Y:S08]  /*2b20*/  HMMA.16816.F32.BF16 R20, R204.reuse, R64, R16 ;  /* 0x00000040cc14723c */ /* 0x040ff00000041810 */
[----:B------:R-:W-:Y:S01]  /*2b30*/  HMMA.16816.F32.BF16 R16, R204, R66, R12 ;  /* 0x00000042cc10723c */ /* 0x000fe2000004180c */
[----:B------:R-:W-:Y:S07]  /*2b40*/  LDSM.16.M88.4 R64, [R134+0x14900] ;  /* 0x014900008640783b */ /* 0x000fee0000000200 */
[C---:B------:R-:W-:Y:S08]  /*2b50*/  HMMA.16816.F32.BF16 R12, R208.reuse, R60, R8 ;  /* 0x0000003cd00c723c */ /* 0x040ff00000041808 */
[----:B------:R-:W-:Y:S01]  /*2b60*/  HMMA.16816.F32.BF16 R8, R208, R62, R28 ;  /* 0x0000003ed008723c */ /* 0x000fe2000004181c */
[----:B------:R-:W1:Y:S07]  /*2b70*/  LDSM.16.M88.4 R60, [R249+0x3800] ;  /* 0x00380000f93c783b */ /* 0x000e6e0000000200 */
[----:B------:R-:W-:Y:S01]  /*2b80*/  HMMA.16816.F32.BF16 R32, R204, R68, R32 ;  /* 0x00000044cc20723c */ /* 0x000fe20000041820 */
[----:B------:R-:W1:Y:S07]  /*2b90*/  LDSM.16.M88.4 R68, [R134+0x14100] ;  /* 0x014100008644783b */ /* 0x000e6e0000000200 */
[C---:B--2---:R-:W-:Y:S08]  /*2ba0*/  HMMA.16816.F32.BF16 R36, R208.reuse, R56, R36 ;  /* 0x00000038d024723c */ /* 0x044ff00000041824 */
[C---:B------:R-:W-:Y:S01]  /*2bb0*/  HMMA.16816.F32.BF16 R44, R208.reuse, R58, R44 ;  /* 0x0000003ad02c723c */ /* 0x040fe2000004182c */
[----:B------:R-:W2:Y:S07]  /*2bc0*/  LDSM.16.M88.4 R56, [R134+0x15100] ;  /* 0x015100008638783b */ /* 0x000eae0000000200 */
[C---:B---3--:R-:W-:Y:S08]  /*2bd0*/  HMMA.16816.F32.BF16 R28, R208.reuse, R54, R24 ;  /* 0x00000036d01c723c */ /* 0x048ff00000041818 */
[C---:B------:R-:W-:Y:S08]  /*2be0*/  HMMA.16816.F32.BF16 R24, R208.reuse, R48, R20 ;  /* 0x00000030d018723c */ /* 0x040ff00000041814 */
[----:B------:R-:W-:Y:S08]  /*2bf0*/  HMMA.16816.F32.BF16 R20, R208, R50, R16 ;  /* 0x00000032d014723c */ /* 0x000ff00000041810 */
[C---:B------:R-:W-:Y:S08]  /*2c00*/  HMMA.16816.F32.BF16 R16, R212.reuse, R40, R12 ;  /* 0x00000028d410723c */ /* 0x040ff0000004180c */
[----:B------:R-:W-:Y:S08]  /*2c10*/  HMMA.16816.F32.BF16 R12, R212, R42, R8 ;  /* 0x0000002ad40c723c */ /* 0x000ff00000041808 */
[----:B------:R-:W-:Y:S01]  /*2c20*/  HMMA.16816.F32.BF16 R32, R208, R52, R32 ;  /* 0x00000034d020723c */ /* 0x000fe20000041820 */
[----:B------:R-:W3:Y:S07]  /*2c30*/  LDSM.16.M88.4 R52, [R134+0x15900] ;  /* 0x015900008634783b */ /* 0x000eee0000000200 */
[C---:B------:R-:W-:Y:S08]  /*2c40*/  HMMA.16816.F32.BF16 R8, R212.reuse, R76, R36 ;  /* 0x0000004cd408723c */ /* 0x040ff00000041824 */
[C---:B------:R-:W-:Y:S01]  /*2c50*/  HMMA.16816.F32.BF16 R44, R212.reuse, R78, R44 ;  /* 0x0000004ed42c723c */ /* 0x040fe2000004182c */
[----:B------:R-:W-:Y:S07]  /*2c60*/  LDSM.16.M88.4 R76, [R252+0x14100] ;  /* 0x01410000fc4c783b */ /* 0x000fee0000000200 */
[C---:B----4-:R-:W-:Y:S08]  /*2c70*/  HMMA.16816.F32.BF16 R36, R212.reuse, R74, R28 ;  /* 0x0000004ad424723c */ /* 0x050ff0000004181c */
[----:B-1----:R-:W-:Y:S08]  /*2c80*/  HMMA.16816.F32.BF16 R48, R212, R60, R24 ;  /* 0x0000003cd430723c */ /* 0x002ff00000041818 */
[C---:B------:R-:W-:Y:S08]  /*2c90*/  HMMA.16816.F32.BF16 R28, R216.reuse, R68, R16 ;  /* 0x00000044d81c723c */ /* 0x040ff00000041810 */
[----:B------:R-:W-:Y:S01]  /*2ca0*/  HMMA.16816.F32.BF16 R24, R216, R70, R12 ;  /* 0x00000046d818723c */ /* 0x000fe2000004180c */
[----:B------:R-:W1:Y:S07]  /*2cb0*/  LDSM.16.M88.4 R68, [R96+0x4800] ;  /* 0x004800006044783b */ /* 0x000e6e0000000200 */
[C---:B------:R-:W-:Y:S01]  /*2cc0*/  HMMA.16816.F32.BF16 R40, R212.reuse, R72, R32 ;  /* 0x00000048d428723c */ /* 0x040fe20000041820 */
[----:B------:R-:W-:Y:S07]  /*2cd0*/  LDSM.16.M88.4 R72, [R252+0x14900] ;  /* 0x01490000fc48783b */ /* 0x000fee0000000200 */
[----:B------:R-:W-:Y:S01]  /*2ce0*/  HMMA.16816.F32.BF16 R32, R212, R62, R20 ;  /* 0x0000003ed420723c */ /* 0x000fe20000041814 */
[----:B------:R-:W4:Y:S07]  /*2cf0*/  LDSM.16.M88.4 R60, [R96+0x4000] ;  /* 0x00400000603c783b */ /* 0x000f2e0000000200 */
[C---:B------:R-:W-:Y:S08]  /*2d00*/  HMMA.16816.F32.BF16 R20, R216.reuse, R64, R8 ;  /* 0x00000040d814723c */ /* 0x040ff00000041808 */
[C---:B------:R-:W-:Y:S01]  /*2d10*/  HMMA.16816.F32.BF16 R16, R216.reuse, R66, R44 ;  /* 0x00000042d810723c */ /* 0x040fe2000004182c */
[----:B------:R-:W4:Y:S07]  /*2d20*/  LDSM.16.M88.4 R64, [R96+0x5000] ;  /* 0x005000006040783b */ /* 0x000f2e0000000200 */
[C---:B--2---:R-:W-:Y:S08]  /*2d30*/  HMMA.16816.F32.BF16 R12, R216.reuse, R56, R40 ;  /* 0x00000038d80c723c */ /* 0x044ff00000041828 */
[C---:B------:R-:W-:Y:S08]  /*2d40*/  HMMA.16816.F32.BF16 R8, R216.reuse, R58, R36 ;  /* 0x0000003ad808723c */ /* 0x040ff00000041824 */
[C---:B---3--:R-:W-:Y:S08]  /*2d50*/  HMMA.16816.F32.BF16 R48, R216.reuse, R52, R48 ;  /* 0x00000034d830723c */ /* 0x048ff00000041830 */
[----:B------:R-:W-:Y:S08]  /*2d60*/  HMMA.16816.F32.BF16 R44, R216, R54, R32 ;  /* 0x00000036d82c723c */ /* 0x000ff00000041820 */
[C---:B-1----:R-:W-:Y:S01]  /*2d70*/  HMMA.16816.F32.BF16 R56, R220.reuse, R68, R20 ;  /* 0x00000044dc38723c */ /* 0x042fe20000041814 */
[----:B------:R-:W-:Y:S07]  /*2d80*/  LDSM.16.M88.4 R20, [R249+0x4000] ;  /* 0x00400000f914783b */ /* 0x000fee0000000200 */
[C---:B------:R-:W-:Y:S01]  /*2d90*/  HMMA.16816.F32.BF16 R52, R220.reuse, R70, R16 ;  /* 0x00000046dc34723c */ /* 0x040fe20000041810 */
[----:B------:R-:W1:Y:S07]  /*2da0*/  LDSM.16.M88.4 R68, [R252+0x15100] ;  /* 0x01510000fc44783b */ /* 0x000e6e0000000200 */
[C---:B----4-:R-:W-:Y:S08]  /*2db0*/  HMMA.16816.F32.BF16 R40, R220.reuse, R60, R28 ;  /* 0x0000003cdc28723c */ /* 0x050ff0000004181c */
[C---:B------:R-:W-:Y:S08]  /*2dc0*/  HMMA.16816.F32.BF16 R60, R220.reuse, R62, R24 ;  /* 0x0000003edc3c723c */ /* 0x040ff00000041818 */
[C---:B------:R-:W-:Y:S08]  /*2dd0*/  HMMA.16816.F32.BF16 R36, R220.reuse, R64, R12 ;  /* 0x00000040dc24723c */ /* 0x040ff0000004180c */
[C---:B------:R-:W-:Y:S01]  /*2de0*/  HMMA.16816.F32.BF16 R32, R220.reuse, R66, R8 ;  /* 0x00000042dc20723c */ /* 0x040fe20000041808 */
[----:B------:R-:W2:Y:S07]  /*2df0*/  LDSM.16.M88.4 R64, [R252+0x15900] ;  /* 0x01590000fc40783b */ /* 0x000eae0000000200 */
[C---:B------:R-:W-:Y:S08]  /*2e00*/  HMMA.16816.F32.BF16 R28, R220.reuse, R80, R48 ;  /* 0x00000050dc1c723c */ /* 0x040ff00000041830 */
[----:B------:R-:W-:Y:S01]  /*2e10*/  HMMA.16816.F32.BF16 R24, R220, R82, R44 ;  /* 0x00000052dc18723c */ /* 0x000fe2000004182c */
[----:B------:R-:W3:Y:S07]  /*2e20*/  LDSM.16.M88.4 R80, [R249+0x4800] ;  /* 0x00480000f950783b */ /* 0x000eee0000000200 */
[C---:B------:R-:W-:Y:S08]  /*2e30*/  HMMA.16816.F32.BF16 R16, R224.reuse, R76, R40 ;  /* 0x0000004ce010723c */ /* 0x040ff00000041828 */
[C---:B------:R-:W-:Y:S01]  /*2e40*/  HMMA.16816.F32.BF16 R12, R224.reuse, R78, R60 ;  /* 0x0000004ee00c723c */ /* 0x040fe2000004183c */
[----:B------:R-:W4:Y:S04]  /*2e50*/  LDSM.16.M88.4 R76, [R249+0x5000] ;  /* 0x00500000f94c783b */ /* 0x000f280000000200 */
[----:B------:R-:W-:Y:S03]  /*2e60*/  LDSM.16.M88.4 R60, [R134+0x16900] ;  /* 0x01690000863c783b */ /* 0x000fe60000000200 */
[C---:B------:R-:W-:Y:S08]  /*2e70*/  HMMA.16816.F32.BF16 R8, R224.reuse, R72, R56 ;  /* 0x00000048e008723c */ /* 0x040ff00000041838 */
[C---:B------:R-:W-:Y:S01]  /*2e80*/  HMMA.16816.F32.BF16 R48, R224.reuse, R74, R52 ;  /* 0x0000004ae030723c */ /* 0x040fe20000041834 */
[----:B------:R-:W3:Y:S07]  /*2e90*/  LDSM.16.M88.4 R72, [R249+0x5800] ;  /* 0x00580000f948783b */ /* 0x000eee0000000200 */
[C---:B-1----:R-:W-:Y:S08]  /*2ea0*/  HMMA.16816.F32.BF16 R44, R224.reuse, R68, R36 ;  /* 0x00000044e02c723c */ /* 0x042ff00000041824 */
[C---:B------:R-:W-:Y:S01]  /*2eb0*/  HMMA.16816.F32.BF16 R40, R224.reuse, R70, R32 ;  /* 0x00000046e028723c */ /* 0x040fe20000041820 */
[----:B------:R-:W1:Y:S07]  /*2ec0*/  LDSM.16.M88.4 R68, [R134+0x16100] ;  /* 0x016100008644783b */ /* 0x000e6e0000000200 */
[----:B--2---:R-:W-:Y:S08]  /*2ed0*/  HMMA.16816.F32.BF16 R32, R224, R64, R28 ;  /* 0x00000040e020723c */ /* 0x004ff0000004181c */
[C---:B------:R-:W-:Y:S08]  /*2ee0*/  HMMA.16816.F32.BF16 R52, R228.reuse, R20, R16 ;  /* 0x00000014e434723c */ /* 0x040ff00000041810 */
[----:B------:R-:W-:Y:S08]  /*2ef0*/  HMMA.16816.F32.BF16 R36, R228, R22, R12 ;  /* 0x00000016e424723c */ /* 0x000ff0000004180c */
[----:B------:R-:W-:Y:S01]  /*2f00*/  HMMA.16816.F32.BF16 R56, R224, R66, R24 ;  /* 0x00000042e038723c */ /* 0x000fe20000041818 */
[----:B------:R-:W2:Y:S07]  /*2f10*/  LDSM.16.M88.4 R64, [R134+0x17100] ;  /* 0x017100008640783b */ /* 0x000eae0000000200 */
[C---:B---3--:R-:W-:Y:S08]  /*2f20*/  HMMA.16816.F32.BF16 R24, R228.reuse, R82, R48 ;  /* 0x00000052e418723c */ /* 0x048ff00000041830 */
[C---:B------:R-:W-:Y:S01]  /*2f30*/  HMMA.16816.F32.BF16 R28, R228.reuse, R80, R8 ;  /* 0x00000050e41c723c */ /* 0x040fe20000041808 */
[----:B------:R-:W-:Y:S07]  /*2f40*/  LDSM.16.M88.4 R80, [R96+0x7800] ;  /* 0x007800006050783b */ /* 0x000fee0000000200 */
[C---:B----4-:R-:W-:Y:S08]  /*2f50*/  HMMA.16816.F32.BF16 R20, R228.reuse, R76, R44 ;  /* 0x0000004ce414723c */ /* 0x050ff0000004182c */
[C---:B------:R-:W-:Y:S01]  /*2f60*/  HMMA.16816.F32.BF16 R16, R228.reuse, R78, R40 ;  /* 0x0000004ee410723c */ /* 0x040fe20000041828 */
[----:B------:R-:W-:Y:S07]  /*2f70*/  LDSM.16.M88.4 R76, [R252+0x17100] ;  /* 0x01710000fc4c783b */ /* 0x000fee0000000200 */
[----:B------:R-:W-:Y:S01]  /*2f80*/  HMMA.16816.F32.BF16 R12, R228, R72, R32 ;  /* 0x00000048e40c723c */ /* 0x000fe20000041820 */
[----:B------:R-:W3:Y:S07]  /*2f90*/  LDSM.16.M88.4 R32, [R134+0x17900] ;  /* 0x017900008620783b */ /* 0x000eee0000000200 */
[C---:B-1----:R-:W-:Y:S08]  /*2fa0*/  HMMA.16816.F32.BF16 R52, R232.reuse, R68, R52 ;  /* 0x00000044e834723c */ /* 0x042ff00000041834 */
[----:B------:R-:W-:Y:S01]  /*2fb0*/  HMMA.16816.F32.BF16 R48, R232, R70, R36 ;  /* 0x00000046e830723c */ /* 0x000fe20000041824 */
[----:B------:R-:W1:Y:S07]  /*2fc0*/  LDSM.16.M88.4 R68, [R96+0x6800] ;  /* 0x006800006044783b */ /* 0x000e6e0000000200 */
[----:B------:R-:W-:Y:S01]  /*2fd0*/  HMMA.16816.F32.BF16 R8, R228, R74, R56 ;  /* 0x0000004ae408723c */ /* 0x000fe20000041838 */
[----:B------:R-:W4:Y:S04]  /*2fe0*/  LDSM.16.M88.4 R72, [R96+0x7000] ;  /* 0x007000006048783b */ /* 0x000f280000000200 */
[----:B------:R-:W1:Y:S03]  /*2ff0*/  LDSM.16.M88.4 R56, [R96+0x6000] ;  /* 0x006000006038783b */ /* 0x000e660000000200 */
[C---:B------:R-:W-:Y:S08]  /*3000*/  HMMA.16816.F32.BF16 R24, R232.reuse, R62, R24 ;  /* 0x0000003ee818723c */ /* 0x040ff00000041818 */
[C---:B------:R-:W-:Y:S08]  /*3010*/  HMMA.16816.F32.BF16 R44, R232.reuse, R60, R28 ;  /* 0x0000003ce82c723c */ /* 0x040ff0000004181c */
[C---:B--2---:R-:W-:Y:S08]  /*3020*/  HMMA.16816.F32.BF16 R60, R232.reuse, R64, R20 ;  /* 0x00000040e83c723c */ /* 0x044ff00000041814 */
[C---:B------:R-:W-:Y:S08]  /*3030*/  HMMA.16816.F32.BF16 R40, R232.reuse, R66, R16 ;  /* 0x00000042e828723c */ /* 0x040ff00000041810 */
[C---:B---3--:R-:W-:Y:S08]  /*3040*/  HMMA.16816.F32.BF16 R36, R232.reuse, R32, R12 ;  /* 0x00000020e824723c */ /* 0x048ff0000004180c */
[----:B------:R-:W-:Y:S08]  /*3050*/  HMMA.16816.F32.BF16 R28, R232, R34, R8 ;  /* 0x00000022e81c723c */ /* 0x000ff00000041808 */
[C---:B-1----:R-:W-:Y:S01]  /*3060*/  HMMA.16816.F32.BF16 R8, R236.reuse, R70, R24 ;  /* 0x00000046ec08723c */ /* 0x042fe20000041818 */
[----:B------:R-:W1:Y:S07]  /*3070*/  LDSM.16.M88.4 R24, [R252+0x16900] ;  /* 0x01690000fc18783b */ /* 0x000e6e0000000200 */
[C---:B------:R-:W-:Y:S08]  /*3080*/  HMMA.16816.F32.BF16 R12, R236.reuse, R68, R44 ;  /* 0x00000044ec0c723c */ /* 0x040ff0000004182c */
[C---:B----4-:R-:W-:Y:S08]  /*3090*/  HMMA.16816.F32.BF16 R68, R236.reuse, R72, R60 ;  /* 0x00000048ec44723c */ /* 0x050ff0000004183c */
[C---:B------:R-:W-:Y:S01]  /*30a0*/  HMMA.16816.F32.BF16 R64, R236.reuse, R74, R40 ;  /* 0x0000004aec40723c */ /* 0x040fe20000041828 */
[----:B------:R-:W2:Y:S04]  /*30b0*/  LDSM.16.M88.4 R72, [R252+0x17900] ;  /* 0x01790000fc48783b */ /* 0x000ea80000000200 */
[----:B------:R-:W-:Y:S03]  /*30c0*/  LDSM.16.M88.4 R40, [R249+0x7000] ;  /* 0x00700000f928783b */ /* 0x000fe60000000200 */
[C---:B------:R-:W-:Y:S01]  /*30d0*/  HMMA.16816.F32.BF16 R20, R236.reuse, R56, R52 ;  /* 0x00000038ec14723c */ /* 0x040fe20000041834 */
[----:B------:R-:W3:Y:S07]  /*30e0*/  LDSM.16.M88.4 R52, [R249+0x6000] ;  /* 0x00600000f934783b */ /* 0x000eee0000000200 */
[C---:B------:R-:W-:Y:S01]  /*30f0*/  HMMA.16816.F32.BF16 R16, R236.reuse, R58, R48 ;  /* 0x0000003aec10723c */ /* 0x040fe20000041830 */
[----:B------:R-:W4:Y:S07]  /*3100*/  LDSM.16.M88.4 R48, [R249+0x6800] ;  /* 0x00680000f930783b */ /* 0x000f2e0000000200 */
[C---:B------:R-:W-:Y:S08]  /*3110*/  HMMA.16816.F32.BF16 R60, R236.reuse, R80, R36 ;  /* 0x00000050ec3c723c */ /* 0x040ff00000041824 */
[----:B------:R-:W-:Y:S01]  /*3120*/  HMMA.16816.F32.BF16 R56, R236, R82, R28 ;  /* 0x00000052ec38723c */ /* 0x000fe2000004181c */
[----:B------:R-:W2:Y:S01]  /*3130*/  LDSM.16.M88.4 R28, [R249+0x7800] ;  /* 0x00780000f91c783b */ /* 0x000ea20000000200 */
[----:B------:R-:W-:-:S06]  /*3140*/  DEPBAR.LE SB0, 0x0 ;  /* 0x000080000000791a */ /* 0x000fcc0000000000 */
[C---:B------:R-:W-:Y:S08]  /*3150*/  HMMA.16816.F32.BF16 R44, R240.reuse, R84, R20 ;  /* 0x00000054f02c723c */ /* 0x040ff00000041814 */
[C---:B------:R-:W-:Y:S08]  /*3160*/  HMMA.16816.F32.BF16 R36, R240.reuse, R86, R16 ;  /* 0x00000056f024723c */ /* 0x040ff00000041810 */
[C---:B-1----:R-:W-:Y:S08]  /*3170*/  HMMA.16816.F32.BF16 R32, R240.reuse, R24, R12 ;  /* 0x00000018f020723c */ /* 0x042ff0000004180c */
[C---:B------:R-:W-:Y:S08]  /*3180*/  HMMA.16816.F32.BF16 R24, R240.reuse, R26, R8 ;  /* 0x0000001af018723c */ /* 0x040ff00000041808 */
[C---:B------:R-:W-:Y:S08]  /*3190*/  HMMA.16816.F32.BF16 R20, R240.reuse, R76, R68 ;  /* 0x0000004cf014723c */ /* 0x040ff00000041844 */
[C---:B------:R-:W-:Y:S08]  /*31a0*/  HMMA.16816.F32.BF16 R16, R240.reuse, R78, R64 ;  /* 0x0000004ef010723c */ /* 0x040ff00000041840 */
[C---:B--2---:R-:W-:Y:S08]  /*31b0*/  HMMA.16816.F32.BF16 R12, R240.reuse, R72, R60 ;  /* 0x00000048f00c723c */ /* 0x044ff0000004183c */
[----:B------:R-:W-:Y:S08]  /*31c0*/  HMMA.16816.F32.BF16 R8, R240, R74, R56 ;  /* 0x0000004af008723c */ /* 0x000ff00000041838 */
[C---:B---3--:R-:W-:Y:S08]  /*31d0*/  HMMA.16816.F32.BF16 R60, R244.reuse, R52, R44 ;  /* 0x00000034f43c723c */ /* 0x048ff0000004182c */
[C---:B------:R-:W-:Y:S08]  /*31e0*/  HMMA.16816.F32.BF16 R56, R244.reuse, R54, R36 ;  /* 0x00000036f438723c */ /* 0x040ff00000041824 */
[C---:B----4-:R-:W-:Y:S08]  /*31f0*/  HMMA.16816.F32.BF16 R52, R244.reuse, R48, R32 ;  /* 0x00000030f434723c */ /* 0x050ff00000041820 */
[C---:B------:R-:W-:Y:S08]  /*3200*/  HMMA.16816.F32.BF16 R44, R244.reuse, R40, R20 ;  /* 0x00000028f42c723c */ /* 0x040ff00000041814 */
[C---:B------:R-:W-:Y:S08]  /*3210*/  HMMA.16816.F32.BF16 R48, R244.reuse, R50, R24 ;  /* 0x00000032f430723c */ /* 0x040ff00000041818 */
        /* <DEDUP_REMOVED lines=20> */
[C---:B------:R-:W-:Y:S01]  /*3360*/  IMAD.SHL.U32 R13, R133.reuse, 0x2, RZ ;  /* 0x00000002850d7824 */ /* 0x040fe200078e00ff */
[----:B------:R-:W-:Y:S01]  /*3370*/  SEL R27, RZ, 0x10, P4 ;  /* 0x00000010ff1b7807 */ /* 0x000fe20002000000 */
[----:B------:R-:W-:Y:S01]  /*3380*/  IMAD R10, R2, c[0x0][0x2b8], R5 ;  /* 0x0000ae00020a7a24 */ /* 0x000fe200078e0205 */
[----:B------:R-:W-:Y:S01]  /*3390*/  SEL R26, RZ, 0x10, P3 ;  /* 0x00000010ff1a7807 */ /* 0x000fe20001800000 */
[----:B------:R-:W-:Y:S01]  /*33a0*/  IMAD.SHL.U32 R22, R178, 0x2, RZ ;  /* 0x00000002b2167824 */ /* 0x000fe200078e00ff */
[----:B------:R-:W-:Y:S02]  /*33b0*/  SHF.L.U64.HI R8, R133, 0x1, R93 ;  /* 0x0000000185087819 */ /* 0x000fe4000001025d */
[----:B------:R-:W-:Y:S01]  /*33c0*/  SHF.R.S32.HI R2, RZ, 0x1f, R10 ;  /* 0x0000001fff027819 */ /* 0x000fe2000001140a */
[----:B------:R3:W-:Y:S01]  /*33d0*/  STL [R1+0x48], R10 ;  /* 0x0000480a01007387 */ /* 0x0007e20000100800 */
[----:B------:R-:W-:-:S02]  /*33e0*/  IADD3 R12, -R26, 0x10, RZ ;  /* 0x000000101a0c7810 */ /* 0x000fc40007ffe1ff */
[----:B------:R-:W-:Y:S01]  /*33f0*/  SEL R25, RZ, 0x10, P2 ;  /* 0x00000010ff197807 */ /* 0x000fe20001000000 */
[----:B------:R-:W-:Y:S01]  /*3400*/  IMAD R2, R2, c[0x0][0x1e0], RZ ;  /* 0x0000780002027a24 */ /* 0x000fe200078e02ff */
[----:B------:R-:W-:Y:S02]  /*3410*/  SHF.L.U64.HI R11, R176, 0x1, R179 ;  /* 0x00000001b00b7819 */ /* 0x000fe400000102b3 */
[----:B------:R-:W-:Y:S01]  /*3420*/  LOP3.LUT R12, R12, 0xf, RZ, 0xc0, !PT ;  /* 0x0000000f0c0c7812 */ /* 0x000fe200078ec0ff */
[----:B------:R-:W-:Y:S01]  /*3430*/  IMAD R2, R10, c[0x0][0x1e4], R2 ;  /* 0x000079000a027a24 */ /* 0x000fe200078e0202 */
[----:B------:R-:W-:Y:S02]  /*3440*/  IADD3 R14, -R25, 0x10, RZ ;  /* 0x00000010190e7810 */ /* 0x000fe40007ffe1ff */
[----:B------:R-:W-:Y:S02]  /*3450*/  SHF.L.U64.HI R23, R177, 0x1, R92 ;  /* 0x00000001b1177819 */ /* 0x000fe4000001025c */
[----:B------:R-:W-:Y:S01]  /*3460*/  LOP3.LUT R14, R14, 0xf, RZ, 0xc0, !PT ;  /* 0x0000000f0e0e7812 */ /* 0x000fe200078ec0ff */
[----:B-1----:R-:W-:Y:S01]  /*3470*/  IMAD.WIDE.U32 R6, R10, c[0x0][0x1e0], RZ ;  /* 0x000078000a067a25 */ /* 0x002fe200078e00ff */
[----:B------:R-:W-:-:S03]  /*3480*/  SHF.L.U64.HI R24, R178, 0x1, R91 ;  /* 0x00000001b2187819 */ /* 0x000fc6000001025b */
[----:B------:R-:W-:Y:S02]  /*3490*/  IMAD.IADD R7, R7, 0x1, R2 ;  /* 0x0000000107077824 */ /* 0x000fe400078e0202 */
        /* <DEDUP_REMOVED lines=12> */
[----:B-1----:R-:W-:-:S04]  /*3560*/  IADD3 R9, -R28, 0x10, RZ ;  /* 0x000000101c097810 */ /* 0x002fc80007ffe1ff */
[----:B------:R-:W-:-:S04]  /*3570*/  LOP3.LUT R9, R9, 0xf, RZ, 0xc0, !PT ;  /* 0x0000000f09097812 */ /* 0x000fc800078ec0ff */
[----:B--2---:R-:W-:Y:S02]  /*3580*/  IADD3 R20, P6, P0, R9, R2, R13 ;  /* 0x0000000209147210 */ /* 0x004fe400078de00d */
[----:B------:R-:W-:Y:S02]  /*3590*/  IADD3 R9, -R27, 0x10, RZ ;  /* 0x000000101b097810 */ /* 0x000fe40007ffe1ff */
[----:B---3--:R-:W-:Y:S02]  /*35a0*/  IADD3.X R21, RZ, R5, R8, P6, P0 ;  /* 0x00000005ff157210 */ /* 0x008fe400037e0408 */
[----:B------:R-:W-:-:S04]  /*35b0*/  LOP3.LUT R9, R9, 0xf, RZ, 0xc0, !PT ;  /* 0x0000000f09097812 */ /* 0x000fc800078ec0ff */
[----:B------:R-:W-:Y:S01]  /*35c0*/  IADD3 R18, P6, P0, R9, R2, R10 ;  /* 0x0000000209127210 */ /* 0x000fe200078de00a */
[----:B------:R-:W-:-:S03]  /*35d0*/  IMAD.SHL.U32 R9, R177, 0x2, RZ ;  /* 0x00000002b1097824 */ /* 0x000fc600078e00ff */
        /* <DEDUP_REMOVED lines=27> */
.L_x_1886:
[----:B------:R-:W-:Y:S01]  /*3790*/  LOP3.LUT R2, R88, 0xffffffe0, RZ, 0xc0, !PT ;  /* 0xffffffe058027812 */ /* 0x000fe200078ec0ff */
[----:B-1----:R-:W-:Y:S01]  /*37a0*/  IMAD.U32 R6, RZ, RZ, UR4 ;  /* 0x00000004ff067e24 */ /* 0x002fe2000f8e00ff */
[----:B------:R-:W0:Y:S01]  /*37b0*/  LDGDEPBAR ;  /* 0x00000000000079af */ /* 0x000e220000000000 */
[----:B------:R-:W-:Y:S02]  /*37c0*/  IMAD.SHL.U32 R135, R3, 0x2, RZ ;  /* 0x0000000203877824 */ /* 0x000fe400078e00ff */
[----:B------:R-:W-:Y:S02]  /*37d0*/  IMAD.IADD R2, R89, 0x1, -R2 ;  /* 0x0000000159027824 */ /* 0x000fe400078e0a02 */
[----:B------:R-:W-:Y:S01]  /*37e0*/  IMAD R248, R4, 0x2, R135 ;  /* 0x0000000204f87824 */ /* 0x000fe200078e0287 */
[C---:B------:R-:W-:Y:S02]  /*37f0*/  LEA R251, R0.reuse, R135, 0x1 ;  /* 0x0000008700fb7211 */ /* 0x040fe400078e08ff */
[----:B------:R-:W-:Y:S01]  /*3800*/  SHF.R.S32.HI R5, RZ, 0x1f, R2 ;  /* 0x0000001fff057819 */ /* 0x000fe20000011402 */
[----:B------:R-:W-:Y:S01]  /*3810*/  IMAD R250, R0, 0x2, R248 ;  /* 0x0000000200fa7824 */ /* 0x000fe200078e02f8 */
[----:B------:R-:W-:Y:S02]  /*3820*/  LDSM.16.MT88.4 R80, [R248+0x2100] ;  /* 0x00210000f850783b */ /* 0x000fe40000004200 */
[----:B------:R-:W-:-:S02]  /*3830*/  LEA.HI R5, R5, R2, RZ, 0x2 ;  /* 0x0000000205057211 */ /* 0x000fc400078f10ff */
[----:B------:R-:W-:Y:S02]  /*3840*/  LDSM.16.MT88.4 R24, [R251+0x100] ;  /* 0x00010000fb18783b */ /* 0x000fe40000004200 */
[----:B------:R-:W-:Y:S02]  /*3850*/  LOP3.LUT R5, R5, 0x7ffffffc, RZ, 0xc0, !PT ;  /* 0x7ffffffc05057812 */ /* 0x000fe400078ec0ff */
[----:B------:R-:W-:Y:S02]  /*3860*/  LDSM.16.MT88.4 R28, [R248+0x100] ;  /* 0x00010000f81c783b */ /* 0x000fe40000004200 */
[----:B------:R-:W-:Y:S02]  /*3870*/  IADD3 R2, R2, -R5, RZ ;  /* 0x8000000502027210 */ /* 0x000fe40007ffe0ff */
        /* <DEDUP_REMOVED lines=8> */
[----:B------:R-:W-:-:S04]  /*3900*/  ISETP.GT.AND P0, PT, R2, 0x1, PT ;  /* 0x000000010200780c */ /* 0x000fc80003f04270 */
        /* <DEDUP_REMOVED lines=53> */
[----:B------:R-:W-:Y:S01]  /*3c60*/  FMNMX.FTZ R13, R19, R13, !PT ;  /* 0x0000000d130d7209 */ /* 0x000fe20007810000 */
[----:B------:R-:W-:Y:S01]  /*3c70*/  LDSM.16.MT88.4 R32, [R135+0x900] ;  /* 0x000900008720783b */ /* 0x000fe20000004200 */
        /* <DEDUP_REMOVED lines=9> */
[----:B------:R-:W-:Y:S02]  /*3d10*/  FMNMX.FTZ R5, R16, R5, !PT ;  /* 0x0000000510057209 */ /* 0x000fe40007810000 */
        /* <DEDUP_REMOVED lines=86> */
[C---:B------:R-:W-:Y:S01]  /*4280*/  HMMA.16816.F32.BF16 R24, R4.reuse, R60, R24 ;  /* 0x0000003c0418723c */ /* 0x040fe20000041818 */
[----:B------:R-:W2:Y:S07]  /*4290*/  LDSM.16.MT88.4 R72, [R250+0x2100] ;  /* 0x00210000fa48783b */ /* 0x000eae0000004200 */
        /* <DEDUP_REMOVED lines=8> */
[----:B------:R-:W3:Y:S03]  /*4320*/  LDSM.16.MT88.4 R24, [R251+0x2900] ;  /* 0x00290000fb18783b */ /* 0x000ee60000004200 */
[----:B------:R-:W-:Y:S01]  /*4330*/  IMAD.MOV.U32 R137, RZ, RZ, R19 ;  /* 0x000000ffff897224 */ /* 0x000fe200078e0013 */
[----:B------:R-:W-:Y:S01]  /*4340*/  MOV R131, R17 ;  /* 0x0000001100837202 */ /* 0x000fe20000000f00 */
[----:B------:R-:W-:Y:S01]  /*4350*/  IMAD.MOV.U32 R136, RZ, RZ, R18 ;  /* 0x000000ffff887224 */ /* 0x000fe200078e0012 */
[----:B------:R-:W-:Y:S01]  /*4360*/  LDSM.16.MT88.4 R52, [R248+0x4100] ;  /* 0x00410000f834783b */ /* 0x000fe20000004200 */
[----:B------:R-:W-:Y:S01]  /*4370*/  HMMA.16816.F32.BF16 R120, R4, R68, R40 ;  /* 0x000000440478723c */ /* 0x000fe20000041828 */
[----:B------:R-:W-:-:S02]  /*4380*/  IMAD.MOV.U32 R80, RZ, RZ, R16 ;  /* 0x000000ffff507224 */ /* 0x000fc400078e0010 */
[----:B------:R-:W4:Y:S05]  /*4390*/  LDSM.16.MT88.4 R40, [R250+0x2900] ;  /* 0x00290000fa28783b */ /* 0x000f2a0000004200 */
        /* <DEDUP_REMOVED lines=19> */
[----:B------:R-:W5:Y:S07]  /*44d0*/  LDSM.16.MT88.4 R60, [R251+0x4100] ;  /* 0x00410000fb3c783b */ /* 0x000f6e0000004200 */
[C---:B------:R-:W-:Y:S08]  /*44e0*/  HMMA.16816.F32.BF16 R20, R8.reuse, R82, RZ ;  /* 0x000000520814723c */ /* 0x040ff000000418ff */
[C---:B------:R-:W-:Y:S01]  /*44f0*/  HMMA.16816.F32.BF16 R36, R8.reuse, R50, RZ ;  /* 0x000000320824723c */ /* 0x040fe200000418ff */
[----:B------:R-:W1:Y:S07]  /*4500*/  LDSM.16.MT88.4 R48, [R248+0x4900] ;  /* 0x00490000f830783b */ /* 0x000e6e0000004200 */
[C---:B--2---:R-:W-:Y:S08]  /*4510*/  HMMA.16816.F32.BF16 R28, R8.reuse, R74, RZ ;  /* 0x0000004a081c723c */ /* 0x044ff000000418ff */
[----:B------:R-:W-:Y:S08]  /*4520*/  HMMA.16816.F32.BF16 R32, R8, R72, RZ ;  /* 0x000000480820723c */ /* 0x000ff000000418ff */
[----:B---3--:R-:W-:Y:S08]  /*4530*/  HMMA.16816.F32.BF16 R72, R4, R24, R16 ;  /* 0x000000180448723c */ /* 0x008ff00000041810 */
[----:B------:R-:W-:Y:S07]  /*4540*/  HMMA.16816.F32.BF16 R16, R8, R44, RZ ;  /* 0x0000002c0810723c */ /* 0x000fee00000418ff */
[----:B------:R-:W-:Y:S01]  /*4550*/  IMAD.MOV.U32 R44, RZ, RZ, R130 ;  /* 0x000000ffff2c7224 */ /* 0x000fe200078e0082 */
[----:B------:R-:W-:Y:S01]  /*4560*/  HMMA.16816.F32.BF16 R68, R4, R86, R20 ;  /* 0x000000560444723c */ /* 0x000fe20000041814 */
[----:B------:R-:W-:-:S07]  /*4570*/  IMAD.MOV.U32 R45, RZ, RZ, R129 ;  /* 0x000000ffff2d7224 */ /* 0x000fce00078e0081 */
[C---:B------:R-:W-:Y:S01]  /*4580*/  HMMA.16816.F32.BF16 R76, R4.reuse, R26, R36 ;  /* 0x0000001a044c723c */ /* 0x040fe20000041824 */
[----:B------:R-:W2:Y:S07]  /*4590*/  LDSM.16.MT88.4 R36, [R251+0x4900] ;  /* 0x00490000fb24783b */ /* 0x000eae0000004200 */
[C---:B----4-:R-:W-:Y:S08]  /*45a0*/  HMMA.16816.F32.BF16 R160, R4.reuse, R42, R28 ;  /* 0x0000002a04a0723c */ /* 0x050ff0000004181c */
        /* <DEDUP_REMOVED lines=10> */
[C---:B-----5:R-:W-:Y:S07]  /*4650*/  HMMA.16816.F32.BF16 R20, R8.reuse, R60, RZ ;  /* 0x0000003c0814723c */ /* 0x060fee00000418ff */
[----:B------:R-:W-:Y:S01]  /*4660*/  IMAD.MOV.U32 R61, RZ, RZ, R153 ;  /* 0x000000ffff3d7224 */ /* 0x000fe200078e0099 */
[----:B------:R-:W-:Y:S01]  /*4670*/  HMMA.16816.F32.BF16 R28, R8, R52, RZ ;  /* 0x00000034081c723c */ /* 0x000fe200000418ff */
[----:B------:R-:W-:-:S06]  /*4680*/  IMAD.MOV.U32 R60, RZ, RZ, R146 ;  /* 0x000000ffff3c7224 */ /* 0x000fcc00078e0092 */
[----:B------:R-:W-:Y:S01]  /*4690*/  IMAD.MOV.U32 R53, RZ, RZ, R145 ;  /* 0x000000ffff357224 */ /* 0x000fe200078e0091 */
[----:B------:R-:W-:Y:S01]  /*46a0*/  HMMA.16816.F32.BF16 R160, R4, R50, R24 ;  /* 0x0000003204a0723c */ /* 0x000fe20000041818 */
        /* <DEDUP_REMOVED lines=305> */
[----:B------:R-:W-:Y:S01]  /*59c0*/  UIADD3 UR6, UR6, -0x2, URZ ;  /* 0xfffffffe06067890 */ /* 0x000fe2000fffe03f */
[----:B------:R-:W-:Y:S01]  /*59d0*/  IMAD.SHL.U32 R4, R176, 0x2, RZ ;  /* 0x00000002b0047824 */ /* 0x000fe200078e00ff */
[----:B------:R-:W-:Y:S01]  /*59e0*/  SHF.L.U64.HI R3, R133, 0x1, R15 ;  /* 0x0000000185037819 */ /* 0x000fe2000001020f */
[----:B------:R-:W-:Y:S01]  /*59f0*/  IMAD.MOV.U32 R133, RZ, RZ, R2 ;  /* 0x000000ffff857224 */ /* 0x000fe200078e0002 */
[----:B------:R-:W-:Y:S01]  /*5a00*/  SHF.R.S32.HI R15, RZ, 0x1f, R177 ;  /* 0x0000001fff0f7819 */ /* 0x000fe200000114b1 */
[----:B------:R-:W-:-:S02]  /*5a10*/  IMAD.SHL.U32 R2, R178, 0x2, RZ ;  /* 0x00000002b2027824 */ /* 0x000fc400078e00ff */
[----:B------:R1:W-:Y:S04]  /*5a20*/  STL [R1+0x70], R3 ;  /* 0x0000700301007387 */ /* 0x0003e80000100800 */
[----:B------:R2:W-:Y:S01]  /*5a30*/  STL [R1+0x6c], R0 ;  /* 0x00006c0001007387 */ /* 0x0005e20000100800 */
[----:B-1----:R-:W-:Y:S02]  /*5a40*/  SHF.L.U64.HI R3, R176, 0x1, R179 ;  /* 0x00000001b0037819 */ /* 0x002fe400000102b3 */
[----:B--2---:R-:W-:-:S03]  /*5a50*/  SHF.L.U64.HI R0, R177, 0x1, R15 ;  /* 0x00000001b1007819 */ /* 0x004fc6000001020f */
[----:B------:R1:W-:Y:S01]  /*5a60*/  STL [R1+0x68], R3 ;  /* 0x0000680301007387 */ /* 0x0003e20000100800 */
[----:B------:R-:W-:-:S03]  /*5a70*/  SHF.R.S32.HI R15, RZ, 0x1f, R178 ;  /* 0x0000001fff0f7819 */ /* 0x000fc600000114b2 */
[----:B------:R-:W-:Y:S04]  /*5a80*/  STL [R1+0x64], R4 ;  /* 0x0000640401007387 */ /* 0x000fe80000100800 */
[----:B------:R2:W-:Y:S01]  /*5a90*/  STL [R1+0x60], R0 ;  /* 0x0000600001007387 */ /* 0x0005e20000100800 */
[----:B-1----:R-:W-:-:S05]  /*5aa0*/  IMAD.SHL.U32 R3, R177, 0x2, RZ ;  /* 0x00000002b1037824 */ /* 0x002fca00078e00ff */
[----:B------:R1:W-:Y:S01]  /*5ab0*/  STL [R1+0x5c], R3 ;  /* 0x00005c0301007387 */ /* 0x0003e20000100800 */
[----:B--2---:R-:W-:-:S03]  /*5ac0*/  IMAD.MOV.U32 R0, RZ, RZ, R132 ;  /* 0x000000ffff007224 */ /* 0x004fc600078e0084 */
[----:B------:R2:W-:Y:S01]  /*5ad0*/  STL [R1+0x54], R2 ;  /* 0x0000540201007387 */ /* 0x0005e20000100800 */
[----:B-1----:R-:W-:-:S05]  /*5ae0*/  SHF.L.U64.HI R3, R178, 0x1, R15 ;  /* 0x00000001b2037819 */ /* 0x002fca000001020f */
[----:B------:R2:W-:Y:S01]  /*5af0*/  STL [R1+0x58], R3 ;  /* 0x0000580301007387 */ /* 0x0005e20000100800 */
[----:B------:R-:W-:Y:S05]  /*5b00*/  BRA `(.L_x_1888) ;  /* 0x0000047000007947 */ /* 0x000fea0003800000 */
.L_x_1890:
        /* <DEDUP_REMOVED lines=42> */
[----:B------:R-:W4:Y:S01]  /*5db0*/  SHFL.IDX PT, R176, R180, RZ, 0x181f ;  /* 0x00181fffb4b07589 */ /* 0x000f2200000e0000 */
[----:B---3--:R-:W-:Y:S05]  /*5dc0*/  IADD3 R2, P0, R132, R181, RZ ;  /* 0x000000b584027210 */ /* 0x008fea0007f1e0ff */
[----:B----4-:R-:W-:Y:S01]  /*5dd0*/  IMAD.X R3, R176, 0x1, R186, P0 ;  /* 0x00000001b0037824 */ /* 0x010fe200000e06ba */
[----:B-----5:R-:W-:Y:S04]  /*5de0*/  IADD3 R178, P0, R132, R187, RZ ;  /* 0x000000bb84b27210 */ /* 0x020fe80007f1e0ff */
[----:B------:R-:W-:Y:S01]  /*5df0*/  @!PT LDS RZ, [RZ] ;  /* 0x00000000fffff984 */ /* 0x000fe20000000800 */
[----:B------:R1:W-:Y:S01]  /*5e00*/  LDGSTS.E.BYPASS.LTC128B.128 [R189+0x10100], [R2.64], !P5 ;  /* 0x1010000002bd7fae */ /* 0x0003e2000e901d4c */
[-C--:B------:R-:W-:Y:S05]  /*5e10*/  IADD3.X R179, R176, R184.reuse, RZ, P0, !PT ;  /* 0x000000b8b0b37210 */ /* 0x080fea00007fe4ff */
[----:B------:R2:W-:Y:S04]  /*5e20*/  LDGSTS.E.BYPASS.LTC128B.128 [R189+0x12100], [R178.64], !P4 ;  /* 0x12100000b2bd7fae */ /* 0x0005e8000e101d4c */
[----:B-1----:R-:W1:Y:S04]  /*5e30*/  SHFL.IDX PT, R2, R177, 0x1, 0x181f ;  /* 0x00381f00b1027f89 */ /* 0x002e6800000e0000 */
[----:B------:R-:W3:Y:S01]  /*5e40*/  SHFL.IDX PT, R3, R180, 0x1, 0x181f ;  /* 0x00381f00b4037f89 */ /* 0x000ee200000e0000 */
[----:B--2---:R-:W-:Y:S05]  /*5e50*/  IADD3 R178, P0, R132, R185, RZ ;  /* 0x000000b984b27210 */ /* 0x004fea0007f1e0ff */
[----:B------:R-:W-:Y:S05]  /*5e60*/  IMAD.X R179, R176, 0x1, R190, P0 ;  /* 0x00000001b0b37824 */ /* 0x000fea00000e06be */
[----:B------:R2:W-:Y:S02]  /*5e70*/  LDGSTS.E.BYPASS.LTC128B.128 [R189+0x14100], [R178.64], !P3 ;  /* 0x14100000b2bd7fae */ /* 0x0005e4000d901d4c */
[----:B--2---:R-:W-:Y:S05]  /*5e80*/  IADD3 R178, P0, R132, R191, RZ ;  /* 0x000000bf84b27210 */ /* 0x004fea0007f1e0ff */
[----:B------:R-:W-:Y:S01]  /*5e90*/  IMAD.X R179, R176, 0x1, R188, P0 ;  /* 0x00000001b0b37824 */ /* 0x000fe200000e06bc */
[C---:B-1----:R-:W-:Y:S04]  /*5ea0*/  IADD3 R176, P0, R2.reuse, R181, RZ ;  /* 0x000000b502b07210 */ /* 0x042fe80007f1e0ff */
[----:B------:R1:W-:Y:S01]  /*5eb0*/  LDGSTS.E.BYPASS.LTC128B.128 [R189+0x16100], [R178.64], !P2 ;  /* 0x16100000b2bd7fae */ /* 0x0003e2000d101d4c */
[C---:B---3--:R-:W-:Y:S05]  /*5ec0*/  IMAD.X R177, R3.reuse, 0x1, R186, P0 ;  /* 0x0000000103b17824 */ /* 0x048fea00000e06ba */
[----:B------:R2:W-:Y:S02]  /*5ed0*/  LDGSTS.E.BYPASS.LTC128B.128 [R189+0x11100], [R176.64], !P5 ;  /* 0x11100000b0bd7fae */ /* 0x0005e4000e901d4c */
[C---:B--2---:R-:W-:Y:S04]  /*5ee0*/  IADD3 R176, P0, R2.reuse, R187, RZ ;  /* 0x000000bb02b07210 */ /* 0x044fe80007f1e0ff */
[C---:B------:R-:W-:Y:S05]  /*5ef0*/  IADD3.X R177, R3.reuse, R184, RZ, P0, !PT ;  /* 0x000000b803b17210 */ /* 0x040fea00007fe4ff */
[----:B------:R2:W-:Y:S02]  /*5f00*/  LDGSTS.E.BYPASS.LTC128B.128 [R189+0x13100], [R176.64], !P4 ;  /* 0x13100000b0bd7fae */ /* 0x0005e4000e101d4c */
[C---:B--2---:R-:W-:Y:S05]  /*5f10*/  IADD3 R176, P0, R2.reuse, R185, RZ ;  /* 0x000000b902b07210 */ /* 0x044fea0007f1e0ff */
[C---:B------:R-:W-:Y:S01]  /*5f20*/  IMAD.X R177, R3.reuse, 0x1, R190, P0 ;  /* 0x0000000103b17824 */ /* 0x040fe200000e06be */
[----:B------:R-:W-:Y:S04]  /*5f30*/  IADD3 R2, P0, R2, R191, RZ ;  /* 0x000000bf02027210 */ /* 0x000fe80007f1e0ff */
[----:B------:R1:W-:Y:S01]  /*5f40*/  LDGSTS.E.BYPASS.LTC128B.128 [R189+0x15100], [R176.64], !P3 ;  /* 0x15100000b0bd7fae */ /* 0x0003e2000d901d4c */
[----:B------:R-:W-:Y:S05]  /*5f50*/  IMAD.X R3, R3, 0x1, R188, P0 ;  /* 0x0000000103037824 */ /* 0x000fea00000e06bc */
[----:B------:R1:W-:Y:S01]  /*5f60*/  LDGSTS.E.BYPASS.LTC128B.128 [R189+0x17100], [R2.64], !P2 ;  /* 0x1710000002bd7fae */ /* 0x0003e2000d101d4c */
[----:B------:R-:W-:-:S05]  /*5f70*/  BRA `(.L_x_1889) ;  /* 0x000011c000007947 */ /* 0x000fca0003800000 */
.L_x_1888:
[----:B------:R-:W3:Y:S01]  /*5f80*/  LDL R5, [R1+0x48] ;  /* 0x0000480001057983 */ /* 0x000ee20000100800 */
[----:B------:R-:W-:Y:S04]  /*5f90*/  DEPBAR.LE SB0, 0x0 ;  /* 0x000080000000791a */ /* 0x000fe80000000000 */
[----:B------:R-:W4:Y:S01]  /*5fa0*/  LDL R7, [R1+0x44] ;  /* 0x0000440001077983 */ /* 0x000f220000100800 */
[----:B------:R-:W-:Y:S03]  /*5fb0*/  UISETP.GE.AND UP0, UPT, UR6, 0x1, UPT ;  /* 0x000000010600788c */ /* 0x000fe6000bf06270 */
[----:B------:R1:W-:Y:S04]  /*5fc0*/  STL [R1+0x90], R40 ;  /* 0x0000902801007387 */ /* 0x0003e80000100800 */
[----:B------:R2:W-:Y:S04]  /*5fd0*/  STL [R1+0x8c], R39 ;  /* 0x00008c2701007387 */ /* 0x0005e80000100800 */
[----:B------:R2:W-:Y:S04]  /*5fe0*/  STL [R1+0x88], R38 ;  /* 0x0000882601007387 */ /* 0x0005e80000100800 */
[----:B------:R2:W-:Y:S04]  /*5ff0*/  STL [R1+0x84], R37 ;  /* 0x0000842501007387 */ /* 0x0005e80000100800 */
[----:B------:R2:W-:Y:S04]  /*6000*/  STL [R1+0x80], R36 ;  /* 0x0000802401007387 */ /* 0x0005e80000100800 */
[----:B------:R2:W-:Y:S04]  /*6010*/  STL [R1+0x7c], R0 ;  /* 0x00007c0001007387 */ /* 0x0005e80000100800 */
[----:B------:R-:W4:Y:S04]  /*6020*/  LDL R6, [R1] ;  /* 0x0000000001067983 */ /* 0x000f280000100800 */
[----:B-1----:R-:W4:Y:S04]  /*6030*/  LDL R40, [R1+0x6c] ;  /* 0x00006c0001287983 */ /* 0x002f280000100800 */
[----:B--2---:R-:W2:Y:S04]  /*6040*/  LDL R39, [R1+0x70] ;  /* 0x0000700001277983 */ /* 0x004ea80000100800 */
[----:B------:R-:W2:Y:S04]  /*6050*/  LDL R30, [R1+0x3c] ;  /* 0x00003c00011e7983 */ /* 0x000ea80000100800 */
[----:B------:R-:W2:Y:S04]  /*6060*/  LDL R23, [R1+0x38] ;  /* 0x0000380001177983 */ /* 0x000ea80000100800 */
[----:B------:R-:W2:Y:S04]  /*6070*/  LDL R22, [R1+0x34] ;  /* 0x0000340001167983 */ /* 0x000ea80000100800 */
[----:B------:R-:W2:Y:S04]  /*6080*/  LDL R29, [R1+0x50] ;  /* 0x00005000011d7983 */ /* 0x000ea80000100800 */
[----:B------:R-:W-:Y:S06]  /*6090*/  BAR.SYNC.DEFER_BLOCKING 0x0 ;  /* 0x0000000000007b1d */ /* 0x000fec0000010000 */
[----:B------:R-:W1:Y:S04]  /*60a0*/  LDSM.16.M88.4 R8, [R134+0x10100] ;  /* 0x010100008608783b */ /* 0x000e680000000200 */
[----:B------:R-:W-:Y:S04]  /*60b0*/  LDSM.16.M88.4 R16, [R134+0x10900] ;  /* 0x010900008610783b */ /* 0x000fe80000000200 */
[----:B------:R-:W-:Y:S04]  /*60c0*/  LDSM.16.M88.4 R24, [R134+0x11100] ;  /* 0x011100008618783b */ /* 0x000fe80000000200 */
[----:B------:R-:W-:Y:S04]  /*60d0*/  LDSM.16.M88.4 R32, [R134+0x11900] ;  /* 0x011900008620783b */ /* 0x000fe80000000200 */
[----:B------:R-:W2:Y:S04]  /*60e0*/  LDL R38, [R1+0x64] ;  /* 0x0000640001267983 */ /* 0x000ea80000100800 */
[----:B------:R-:W2:Y:S04]  /*60f0*/  LDL R37, [R1+0x68] ;  /* 0x0000680001257983 */ /* 0x000ea80000100800 */
[----:B------:R-:W2:Y:S04]  /*6100*/  LDL R36, [R1+0x5c] ;  /* 0x00005c0001247983 */ /* 0x000ea80000100800 */
[----:B------:R-:W2:Y:S04]  /*6110*/  LDL R0, [R1+0x60] ;  /* 0x0000600001007983 */ /* 0x000ea80000100800 */
[----:B------:R-:W2:Y:S04]  /*6120*/  LDL R21, [R1+0x54] ;  /* 0x0000540001157983 */ /* 0x000ea80000100800 */
[----:B------:R-:W2:Y:S01]  /*6130*/  LDL R132, [R1+0x58] ;  /* 0x0000580001847983 */ /* 0x000ea20000100800 */
        /* <DEDUP_REMOVED lines=11> */
[C---:B------:R-:W-:Y:S01]  /*61f0*/  LEA R20, P0, R2.reuse, c[0x0][0x1f8], 0x1 ;  /* 0x00007e0002147a11 */ /* 0x040fe200078008ff */
[----:B------:R1:W-:Y:S03]  /*6200*/  LDSM.16.M88.4 R176, [R6] ;  /* 0x0000000006b0783b */ /* 0x0003e60000000200 */
[----:B------:R-:W-:Y:S02]  /*6210*/  LEA.HI.X R28, R2, c[0x0][0x1fc], R28, 0x1, P0 ;  /* 0x00007f00021c7a11 */ /* 0x000fe400000f0c1c */
[----:B------:R-:W3:Y:S04]  /*6220*/  SHFL.IDX PT, R2, R20, RZ, 0x181f ;  /* 0x00181fff14027589 */ /* 0x000ee800000e0000 */
[----:B------:R-:W4:Y:S04]  /*6230*/  SHFL.IDX PT, R3, R28, RZ, 0x181f ;  /* 0x00181fff1c037589 */ /* 0x000f2800000e0000 */
[----:B--2---:R-:W-:Y:S04]  /*6240*/  LDSM.16.M88.4 R180, [R30] ;  /* 0x000000001eb4783b */ /* 0x004fe80000000200 */
[----:B------:R-:W-:Y:S04]  /*6250*/  LDSM.16.M88.4 R184, [R23] ;  /* 0x0000000017b8783b */ /* 0x000fe80000000200 */
[----:B------:R2:W-:Y:S01]  /*6260*/  LDSM.16.M88.4 R188, [R22] ;  /* 0x0000000016bc783b */ /* 0x0005e20000000200 */
[C---:B-1----:R-:W-:Y:S03]  /*6270*/  HMMA.16816.F32.BF16 R4, R168.reuse, R8, RZ ;  /* 0x00000008a804723c */ /* 0x042fe600000418ff */
[----:B------:R-:W1:Y:S01]  /*6280*/  SHFL.IDX PT, R20, R20, 0x1, 0x181f ;  /* 0x00381f0014147f89 */ /* 0x000e6200000e0000 */
[C---:B---3--:R-:W-:Y:S03]  /*6290*/  IADD3 R12, P0, R2.reuse, R40, RZ ;  /* 0x00000028020c7210 */ /* 0x048fe60007f1e0ff */
[----:B------:R-:W3:Y:S01]  /*62a0*/  SHFL.IDX PT, R28, R28, 0x1, 0x181f ;  /* 0x00381f001c1c7f89 */ /* 0x000ee200000e0000 */
[C---:B------:R-:W-:Y:S01]  /*62b0*/  HMMA.16816.F32.BF16 R8, R168.reuse, R10, RZ ;  /* 0x0000000aa808723c */ /* 0x040fe200000418ff */
[C---:B----4-:R-:W-:Y:S05]  /*62c0*/  IMAD.X R13, R3.reuse, 0x1, R39, P0 ;  /* 0x00000001030d7824 */ /* 0x050fea00000e0627 */
[----:B------:R-:W-:Y:S01]  /*62d0*/  @!PT LDS RZ, [RZ] ;  /* 0x00000000fffff984 */ /* 0x000fe20000000800 */
[----:B------:R4:W-:Y:S04]  /*62e0*/  LDGSTS.E.BYPASS.LTC128B.128 [R29], [R12.64], !P5 ;  /* 0x000000000c1d7fae */ /* 0x0009e8000e901d4c */
[----:B----4-:R-:W4:Y:S02]  /*62f0*/  LDL R13, [R1+0x40] ;  /* 0x00004000010d7983 */ /* 0x010f240000100800 */
[C---:B------:R-:W-:Y:S05]  /*6300*/  IADD3 R14, P0, R2.reuse, R38, RZ ;  /* 0x00000026020e7210 */ /* 0x040fea0007f1e0ff */
[C---:B------:R-:W-:Y:S01]  /*6310*/  IMAD.X R15, R3.reuse, 0x1, R37, P0 ;  /* 0x00000001030f7824 */ /* 0x040fe200000e0625 */
[C---:B--2---:R-:W-:Y:S05]  /*6320*/  IADD3 R22, P0, R2.reuse, R36, RZ ;  /* 0x0000002402167210 */ /* 0x044fea0007f1e0ff */
[C---:B------:R-:W-:Y:S01]  /*6330*/  IMAD.X R23, R3.reuse, 0x1, R0, P0 ;  /* 0x0000000103177824 */ /* 0x040fe200000e0600 */
[----:B------:R-:W-:Y:S05]  /*6340*/  IADD3 R30, P0, R2, R21, RZ ;  /* 0x00000015021e7210 */ /* 0x000fea0007f1e0ff */
[--C-:B------:R-:W-:Y:S01]  /*6350*/  IMAD.X R31, R3, 0x1, R132.reuse, P0 ;  /* 0x00000001031f7824 */ /* 0x100fe200000e0684 */
[----:B-1----:R-:W-:Y:S02]  /*6360*/  IADD3 R2, P0, R20, R40, RZ ;  /* 0x0000002814027210 */ /* 0x002fe40007f1e0ff */
[----:B------:R1:W5:Y:S04]  /*6370*/  LDL.LU R40, [R1+0x90] ;  /* 0x0000900001287983 */ /* 0x0003680000300800 */
[----:B----4-:R2:W-:Y:S01]  /*6380*/  LDGSTS.E.BYPASS.LTC128B.128 [R13+0x2100], [R14.64], !P4 ;  /* 0x021000000e0d7fae */ /* 0x0105e2000e101d4c */
[----:B------:R-:W-:Y:S05]  /*6390*/  MOV R3, R13 ;  /* 0x0000000d00037202 */ /* 0x000fea0000000f00 */
[----:B------:R3:W-:Y:S01]  /*63a0*/  LDGSTS.E.BYPASS.LTC128B.128 [R3+0x4100], [R22.64], !P3 ;  /* 0x0410000016037fae */ /* 0x0007e2000d901d4c */
[C---:B--2---:R-:W-:Y:S07]  /*63b0*/  HMMA.16816.F32.BF16 R12, R168.reuse, R16, RZ ;  /* 0x00000010a80c723c */ /* 0x044fee00000418ff */
[----:B------:R-:W-:Y:S02]  /*63c0*/  IMAD.MOV.U32 R17, RZ, RZ, R3 ;  /* 0x000000ffff117224 */ /* 0x000fe400078e0003 */
[----:B---3--:R-:W-:Y:S02]  /*63d0*/  IMAD.X R3, R28, 0x1, R39, P0 ;  /* 0x000000011c037824 */ /* 0x008fe400000e0627 */
[----:B------:R1:W5:Y:S01]  /*63e0*/  LDL.LU R39, [R1+0x8c] ;  /* 0x00008c0001277983 */ /* 0x0003620000300800 */
[----:B------:R-:W-:Y:S03]  /*63f0*/  IADD3 R22, P0, R20, R38, RZ ;  /* 0x0000002614167210 */ /* 0x000fe60007f1e0ff */
[----:B------:R2:W-:Y:S02]  /*6400*/  LDGSTS.E.BYPASS.LTC128B.128 [R17+0x6100], [R30.64], !P2 ;  /* 0x061000001e117fae */ /* 0x0005e4000d101d4c */
[----:B------:R-:W-:Y:S02]  /*6410*/  IMAD.X R23, R28, 0x1, R37, P0 ;  /* 0x000000011c177824 */ /* 0x000fe400000e0625 */
[----:B------:R3:W-:Y:S04]  /*6420*/  LDGSTS.E.BYPASS.LTC128B.128 [R29+0x1000], [R2.64], !P5 ;  /* 0x01000000021d7fae */ /* 0x0007e8000e901d4c */
[----:B------:R4:W-:Y:S04]  /*6430*/  LDGSTS.E.BYPASS.LTC128B.128 [R29+0x3000], [R22.64], !P4 ;  /* 0x03000000161d7fae */ /* 0x0009e8000e101d4c */
[----:B------:R1:W5:Y:S04]  /*6440*/  LDL.LU R38, [R1+0x88] ;  /* 0x0000880001267983 */ /* 0x0003680000300800 */
[----:B------:R1:W5:Y:S01]  /*6450*/  LDL.LU R37, [R1+0x84] ;  /* 0x0000840001257983 */ /* 0x0003620000300800 */
[C---:B--2---:R-:W-:Y:S01]  /*6460*/  HMMA.16816.F32.BF16 R16, R168.reuse, R18, RZ ;  /* 0x00000012a810723c */ /* 0x044fe200000418ff */
[----:B---3--:R-:W-:Y:S02]  /*6470*/  IADD3 R2, P0, R20, R36, RZ ;  /* 0x0000002414027210 */ /* 0x008fe40007f1e0ff */
[----:B------:R1:W5:Y:S02]  /*6480*/  LDL.LU R36, [R1+0x80] ;  /* 0x0000800001247983 */ /* 0x0003640000300800 */
[----:B------:R-:W-:Y:S02]  /*6490*/  IADD3.X R3, R28, R0, RZ, P0, !PT ;  /* 0x000000001c037210 */ /* 0x000fe400007fe4ff */
[----:B------:R1:W5:Y:S01]  /*64a0*/  LDL.LU R0, [R1+0x7c] ;  /* 0x00007c0001007983 */ /* 0x0003620000300800 */
[----:B------:R-:W-:Y:S02]  /*64b0*/  IADD3 R30, P0, R20, R21, RZ ;  /* 0x00000015141e7210 */ /* 0x000fe40007f1e0ff */
[C---:B----4-:R-:W-:Y:S01]  /*64c0*/  HMMA.16816.F32.BF16 R20, R168.reuse, R24, RZ ;  /* 0x00000018a814723c */ /* 0x050fe200000418ff */
[----:B------:R2:W-:Y:S02]  /*64d0*/  LDGSTS.E.BYPASS.LTC128B.128 [R29+0x5000], [R2.64], !P3 ;  /* 0x05000000021d7fae */ /* 0x0005e4000d901d4c */
[----:B------:R-:W-:Y:S01]  /*64e0*/  IMAD.X R31, R28, 0x1, R132, P0 ;  /* 0x000000011c1f7824 */ /* 0x000fe200000e0684 */
[----:B------:R-:W-:Y:S01]  /*64f0*/  PLOP3.LUT P0, PT, PT, PT, UP0, 0x80, 0x0 ;  /* 0x000000000000781c */ /* 0x000fe20003f0f008 */
[----:B------:R-:W3:Y:S03]  /*6500*/  LDL R132, [R1+0x2c] ;  /* 0x00002c0001847983 */ /* 0x000ee60000100800 */
[C---:B------:R-:W-:Y:S01]  /*6510*/  HMMA.16816.F32.BF16 R24, R168.reuse, R26, RZ ;  /* 0x0000001aa818723c */ /* 0x040fe200000418ff */
[----:B------:R4:W-:Y:S04]  /*6520*/  LDGSTS.E.BYPASS.LTC128B.128 [R29+0x7000], [R30.64], !P2 ;  /* 0x070000001e1d7fae */ /* 0x0009e8000d101d4c */
[----:B------:R-:W0:Y:S04]  /*6530*/  LDGDEPBAR ;  /* 0x00000000000079af */ /* 0x000e280000000000 */
[----:B--2---:R-:W2:Y:S04]  /*6540*/  LDL R3, [R1+0x28] ;  /* 0x0000280001037983 */ /* 0x004ea80000100800 */
[----:B------:R-:W2:Y:S01]  /*6550*/  LDL R2, [R1+0x24] ;  /* 0x0000240001027983 */ /* 0x000ea20000100800 */
[C---:B----4-:R-:W-:Y:S08]  /*6560*/  HMMA.16816.F32.BF16 R28, R168.reuse, R32, RZ ;  /* 0x00000020a81c723c */ /* 0x050ff000000418ff */
[----:B------:R-:W-:Y:S08]  /*6570*/  HMMA.16816.F32.BF16 R32, R168, R34, RZ ;  /* 0x00000022a820723c */ /* 0x000ff000000418ff */
        /* <DEDUP_REMOVED lines=9> */
[C---:B------:R-:W-:Y:S01]  /*6610*/  HMMA.16816.F32.BF16 R28, R172.reuse, R188, R28 ;  /* 0x000000bcac1c723c */ /* 0x040fe2000004181c */
[----:B------:R-:W2:Y:S04]  /*6620*/  LDL R189, [R1+0x30] ;  /* 0x0000300001bd7983 */ /* 0x000ea80000100800 */
[----:B------:R-:W2:Y:S03]  /*6630*/  LDL R188, [R1+0x20] ;  /* 0x0000200001bc7983 */ /* 0x000ea60000100800 */
[----:B------:R-:W-:Y:S08]  /*6640*/  HMMA.16816.F32.BF16 R32, R172, R190, R32 ;  /* 0x000000beac20723c */ /* 0x000ff00000041820 */
[C---:B----4-:R-:W-:Y:S08]  /*6650*/  HMMA.16816.F32.BF16 R4, R192.reuse, R176, R4 ;  /* 0x000000b0c004723c */ /* 0x050ff00000041804 */
[C---:B------:R-:W-:Y:S01]  /*6660*/  HMMA.16816.F32.BF16 R8, R192.reuse, R178, R8 ;  /* 0x000000b2c008723c */ /* 0x040fe20000041808 */
[----:B------:R-:W4:Y:S07]  /*6670*/  LDSM.16.M88.4 R176, [R252+0x11100] ;  /* 0x01110000fcb0783b */ /* 0x000f2e0000000200 */
[C---:B-1----:R-:W-:Y:S08]  /*6680*/  HMMA.16816.F32.BF16 R12, R192.reuse, R180, R12 ;  /* 0x000000b4c00c723c */ /* 0x042ff0000004180c */
[C---:B------:R-:W-:Y:S01]  /*6690*/  HMMA.16816.F32.BF16 R16, R192.reuse, R182, R16 ;  /* 0x000000b6c010723c */ /* 0x040fe20000041810 */
[----:B------:R-:W1:Y:S07]  /*66a0*/  LDSM.16.M88.4 R180, [R249] ;  /* 0x00000000f9b4783b */ /* 0x000e6e0000000200 */
        /* <DEDUP_REMOVED lines=24> */
[C---:B------:R-:W-:Y:S01]  /*6830*/  HMMA.16816.F32.BF16 R24, R200.reuse, R182, R24 ;  /* 0x000000b6c818723c */ /* 0x040fe20000041818 */
[----:B---3--:R1:W-:Y:S07]  /*6840*/  LDSM.16.M88.4 R180, [R132] ;  /* 0x0000000084b4783b */ /* 0x0083ee0000000200 */
[C---:B----4-:R-:W-:Y:S08]  /*6850*/  HMMA.16816.F32.BF16 R28, R200.reuse, R176, R28 ;  /* 0x000000b0c81c723c */ /* 0x050ff0000004181c */
[----:B------:R-:W-:Y:S01]  /*6860*/  HMMA.16816.F32.BF16 R32, R200, R178, R32 ;  /* 0x000000b2c820723c */ /* 0x000fe20000041820 */
[----:B--2---:R2:W-:Y:S04]  /*6870*/  LDSM.16.M88.4 R176, [R3] ;  /* 0x0000000003b0783b */ /* 0x0045e80000000200 */
[----:B-1----:R-:W3:Y:S04]  /*6880*/  LDL R132, [R1+0x1c] ;  /* 0x00001c0001847983 */ /* 0x002ee80000100800 */
[----:B--2---:R-:W2:Y:S04]  /*6890*/  LDL R3, [R1+0x18] ;  /* 0x0000180001037983 */ /* 0x004ea80000100800 */
[----:B------:R-:W1:Y:S02]  /*68a0*/  LDSM.16.M88.4 R184, [R189] ;  /* 0x00000000bdb8783b */ /* 0x000e640000000200 */
[C---:B-1----:R-:W-:Y:S08]  /*68b0*/  HMMA.16816.F32.BF16 R4, R204.reuse, R184, R4 ;  /* 0x000000b8cc04723c */ /* 0x042ff00000041804 */
[C---:B------:R-:W-:Y:S01]  /*68c0*/  HMMA.16816.F32.BF16 R8, R204.reuse, R186, R8 ;  /* 0x000000bacc08723c */ /* 0x040fe20000041808 */
[----:B------:R1:W4:Y:S07]  /*68d0*/  LDSM.16.M88.4 R184, [R2] ;  /* 0x0000000002b8783b */ /* 0x00032e0000000200 */
[C---:B------:R-:W-:Y:S08]  /*68e0*/  HMMA.16816.F32.BF16 R12, R204.reuse, R180, R12 ;  /* 0x000000b4cc0c723c */ /* 0x040ff0000004180c */
[C---:B------:R-:W-:Y:S01]  /*68f0*/  HMMA.16816.F32.BF16 R16, R204.reuse, R182, R16 ;  /* 0x000000b6cc10723c */ /* 0x040fe20000041810 */
[----:B------:R-:W4:Y:S07]  /*6900*/  LDSM.16.M88.4 R180, [R252+0x12100] ;  /* 0x01210000fcb4783b */ /* 0x000f2e0000000200 */
[C---:B------:R-:W-:Y:S01]  /*6910*/  HMMA.16816.F32.BF16 R20, R204.reuse, R176, R20 ;  /* 0x000000b0cc14723c */ /* 0x040fe20000041814 */
[----:B-1----:R-:W2:Y:S07]  /*6920*/  LDL R2, [R1+0x14] ;  /* 0x0000140001027983 */ /* 0x002eae0000100800 */
        /* <DEDUP_REMOVED lines=25> */
[----:B------:R-:W3:Y:S07]  /*6ac0*/  LDSM.16.M88.4 R180, [R134+0x14900] ;  /* 0x0149000086b4783b */ /* 0x000eee0000000200 */
[C---:B-1----:R-:W-:Y:S08]  /*6ad0*/  HMMA.16816.F32.BF16 R28, R212.reuse, R176, R28 ;  /* 0x000000b0d41c723c */ /* 0x042ff0000004181c */
[----:B------:R-:W-:Y:S01]  /*6ae0*/  HMMA.16816.F32.BF16 R32, R212, R178, R32 ;  /* 0x000000b2d420723c */ /* 0x000fe20000041820 */
[----:B------:R-:W1:Y:S07]  /*6af0*/  LDSM.16.M88.4 R176, [R134+0x15100] ;  /* 0x0151000086b0783b */ /* 0x000e6e0000000200 */
[C---:B----4-:R-:W-:Y:S08]  /*6b00*/  HMMA.16816.F32.BF16 R4, R216.reuse, R184, R4 ;  /* 0x000000b8d804723c */ /* 0x050ff00000041804 */
[C---:B------:R-:W-:Y:S01]  /*6b10*/  HMMA.16816.F32.BF16 R8, R216.reuse, R186, R8 ;  /* 0x000000bad808723c */ /* 0x040fe20000041808 */
[----:B------:R-:W4:Y:S07]  /*6b20*/  LDSM.16.M88.4 R184, [R134+0x15900] ;  /* 0x0159000086b8783b */ /* 0x000f2e0000000200 */
[C---:B---3--:R-:W-:Y:S08]  /*6b30*/  HMMA.16816.F32.BF16 R12, R216.reuse, R180, R12 ;  /* 0x000000b4d80c723c */ /* 0x048ff0000004180c */
[C---:B------:R-:W-:Y:S01]  /*6b40*/  HMMA.16816.F32.BF16 R16, R216.reuse, R182, R16 ;  /* 0x000000b6d810723c */ /* 0x040fe20000041810 */
[----:B------:R3:W2:Y:S07]  /*6b50*/  LDSM.16.M88.4 R180, [R188] ;  /* 0x00000000bcb4783b */ /* 0x0006ae0000000200 */
[C---:B-1----:R-:W-:Y:S08]  /*6b60*/  HMMA.16816.F32.BF16 R20, R216.reuse, R176, R20 ;  /* 0x000000b0d814723c */ /* 0x042ff00000041814 */
[C---:B------:R-:W-:Y:S01]  /*6b70*/  HMMA.16816.F32.BF16 R24, R216.reuse, R178, R24 ;  /* 0x000000b2d818723c */ /* 0x040fe20000041818 */
[----:B------:R1:W2:Y:S04]  /*6b80*/  LDSM.16.M88.4 R176, [R132] ;  /* 0x0000000084b0783b */ /* 0x0002a80000000200 */
[----:B---3--:R-:W3:Y:S03]  /*6b90*/  LDL R188, [R1+0x10] ;  /* 0x0000100001bc7983 */ /* 0x008ee60000100800 */
[C---:B----4-:R-:W-:Y:S08]  /*6ba0*/  HMMA.16816.F32.BF16 R28, R216.reuse, R184, R28 ;  /* 0x000000b8d81c723c */ /* 0x050ff0000004181c */
[----:B------:R-:W-:Y:S01]  /*6bb0*/  HMMA.16816.F32.BF16 R32, R216, R186, R32 ;  /* 0x000000bad820723c */ /* 0x000fe20000041820 */
[----:B--2---:R2:W4:Y:S04]  /*6bc0*/  LDSM.16.M88.4 R184, [R3] ;  /* 0x0000000003b8783b */ /* 0x0045280000000200 */
[----:B-1----:R-:W3:Y:S03]  /*6bd0*/  LDL R132, [R1+0xc] ;  /* 0x00000c0001847983 */ /* 0x002ee60000100800 */
[C---:B------:R-:W-:Y:S08]  /*6be0*/  HMMA.16816.F32.BF16 R4, R220.reuse, R180, R4 ;  /* 0x000000b4dc04723c */ /* 0x040ff00000041804 */
[C---:B------:R-:W-:Y:S08]  /*6bf0*/  HMMA.16816.F32.BF16 R8, R220.reuse, R182, R8 ;  /* 0x000000b6dc08723c */ /* 0x040ff00000041808 */
[C---:B------:R-:W-:Y:S01]  /*6c00*/  HMMA.16816.F32.BF16 R12, R220.reuse, R176, R12 ;  /* 0x000000b0dc0c723c */ /* 0x040fe2000004180c */
[----:B--2---:R-:W2:Y:S07]  /*6c10*/  LDL R3, [R1+0x8] ;  /* 0x0000080001037983 */ /* 0x004eae0000100800 */
[C---:B------:R-:W-:Y:S01]  /*6c20*/  HMMA.16816.F32.BF16 R16, R220.reuse, R178, R16 ;  /* 0x000000b2dc10723c */ /* 0x040fe20000041810 */
[----:B------:R-:W-:Y:S07]  /*6c30*/  LDSM.16.M88.4 R176, [R252+0x14100] ;  /* 0x01410000fcb0783b */ /* 0x000fee0000000200 */
[C---:B----4-:R-:W-:Y:S08]  /*6c40*/  HMMA.16816.F32.BF16 R20, R220.reuse, R184, R20 ;  /* 0x000000b8dc14723c */ /* 0x050ff00000041814 */
[C---:B------:R-:W-:Y:S01]  /*6c50*/  HMMA.16816.F32.BF16 R24, R220.reuse, R186, R24 ;  /* 0x000000badc18723c */ /* 0x040fe20000041818 */
[----:B------:R-:W-:Y:S04]  /*6c60*/  LDSM.16.M88.4 R184, [R252+0x14900] ;  /* 0x01490000fcb8783b */ /* 0x000fe80000000200 */
[----:B------:R1:W4:Y:S04]  /*6c70*/  LDSM.16.M88.4 R180, [R2] ;  /* 0x0000000002b4783b */ /* 0x0003280000000200 */
[----:B-1----:R-:W2:Y:S01]  /*6c80*/  LDL R2, [R1+0x4] ;  /* 0x0000040001027983 */ /* 0x002ea20000100800 */
[C---:B----4-:R-:W-:Y:S08]  /*6c90*/  HMMA.16816.F32.BF16 R28, R220.reuse, R180, R28 ;  /* 0x000000b4dc1c723c */ /* 0x050ff0000004181c */
[----:B------:R-:W-:Y:S01]  /*6ca0*/  HMMA.16816.F32.BF16 R32, R220, R182, R32 ;  /* 0x000000b6dc20723c */ /* 0x000fe20000041820 */
[----:B------:R-:W1:Y:S07]  /*6cb0*/  LDSM.16.M88.4 R180, [R252+0x15100] ;  /* 0x01510000fcb4783b */ /* 0x000e6e0000000200 */
[C---:B------:R-:W-:Y:S08]  /*6cc0*/  HMMA.16816.F32.BF16 R4, R224.reuse, R176, R4 ;  /* 0x000000b0e004723c */ /* 0x040ff00000041804 */
[C---:B------:R-:W-:Y:S01]  /*6cd0*/  HMMA.16816.F32.BF16 R8, R224.reuse, R178, R8 ;  /* 0x000000b2e008723c */ /* 0x040fe20000041808 */
        /* <DEDUP_REMOVED lines=21> */
[----:B------:R-:W3:Y:S07]  /*6e30*/  LDSM.16.M88.4 R184, [R134+0x17100] ;  /* 0x0171000086b8783b */ /* 0x000eee0000000200 */
[C---:B-1----:R-:W-:Y:S08]  /*6e40*/  HMMA.16816.F32.BF16 R4, R232.reuse, R180, R4 ;  /* 0x000000b4e804723c */ /* 0x042ff00000041804 */
[C---:B------:R-:W-:Y:S01]  /*6e50*/  HMMA.16816.F32.BF16 R8, R232.reuse, R182, R8 ;  /* 0x000000b6e808723c */ /* 0x040fe20000041808 */
[----:B------:R-:W1:Y:S07]  /*6e60*/  LDSM.16.M88.4 R180, [R134+0x17900] ;  /* 0x0179000086b4783b */ /* 0x000e6e0000000200 */
[C---:B----4-:R-:W-:Y:S08]  /*6e70*/  HMMA.16816.F32.BF16 R12, R232.reuse, R176, R12 ;  /* 0x000000b0e80c723c */ /* 0x050ff0000004180c */
[C---:B------:R-:W-:Y:S01]  /*6e80*/  HMMA.16816.F32.BF16 R16, R232.reuse, R178, R16 ;  /* 0x000000b2e810723c */ /* 0x040fe20000041810 */
[----:B---3--:R-:W3:Y:S07]  /*6e90*/  LDSM.16.M88.4 R176, [R188] ;  /* 0x00000000bcb0783b */ /* 0x008eee0000000200 */
[C---:B------:R-:W-:Y:S08]  /*6ea0*/  HMMA.16816.F32.BF16 R20, R232.reuse, R184, R20 ;  /* 0x000000b8e814723c */ /* 0x040ff00000041814 */
[C---:B------:R-:W-:Y:S01]  /*6eb0*/  HMMA.16816.F32.BF16 R24, R232.reuse, R186, R24 ;  /* 0x000000bae818723c */ /* 0x040fe20000041818 */
[----:B------:R-:W4:Y:S07]  /*6ec0*/  LDSM.16.M88.4 R184, [R132] ;  /* 0x0000000084b8783b */ /* 0x000f2e0000000200 */
[C---:B-1----:R-:W-:Y:S08]  /*6ed0*/  HMMA.16816.F32.BF16 R28, R232.reuse, R180, R28 ;  /* 0x000000b4e81c723c */ /* 0x042ff0000004181c */
[----:B------:R-:W-:Y:S01]  /*6ee0*/  HMMA.16816.F32.BF16 R32, R232, R182, R32 ;  /* 0x000000b6e820723c */ /* 0x000fe20000041820 */
[----:B--2---:R-:W1:Y:S07]  /*6ef0*/  LDSM.16.M88.4 R180, [R3] ;  /* 0x0000000003b4783b */ /* 0x004e6e0000000200 */
[C---:B---3--:R-:W-:Y:S08]  /*6f00*/  HMMA.16816.F32.BF16 R4, R236.reuse, R176, R4 ;  /* 0x000000b0ec04723c */ /* 0x048ff00000041804 */
[C---:B------:R-:W-:Y:S08]  /*6f10*/  HMMA.16816.F32.BF16 R8, R236.reuse, R178, R8 ;  /* 0x000000b2ec08723c */ /* 0x040ff00000041808 */
[C---:B----4-:R-:W-:Y:S08]  /*6f20*/  HMMA.16816.F32.BF16 R12, R236.reuse, R184, R12 ;  /* 0x000000b8ec0c723c */ /* 0x050ff0000004180c */
[C---:B------:R-:W-:Y:S01]  /*6f30*/  HMMA.16816.F32.BF16 R16, R236.reuse, R186, R16 ;  /* 0x000000baec10723c */ /* 0x040fe20000041810 */
[----:B------:R-:W-:Y:S07]  /*6f40*/  LDSM.16.M88.4 R184, [R252+0x16100] ;  /* 0x01610000fcb8783b */ /* 0x000fee0000000200 */
[C---:B-1----:R-:W-:Y:S08]  /*6f50*/  HMMA.16816.F32.BF16 R20, R236.reuse, R180, R20 ;  /* 0x000000b4ec14723c */ /* 0x042ff00000041814 */
[C---:B------:R-:W-:Y:S01]  /*6f60*/  HMMA.16816.F32.BF16 R24, R236.reuse, R182, R24 ;  /* 0x000000b6ec18723c */ /* 0x040fe20000041818 */
[----:B------:R-:W-:Y:S04]  /*6f70*/  LDSM.16.M88.4 R180, [R252+0x16900] ;  /* 0x01690000fcb4783b */ /* 0x000fe80000000200 */
[----:B------:R-:W1:Y:S03]  /*6f80*/  LDSM.16.M88.4 R176, [R2] ;  /* 0x0000000002b0783b */ /* 0x000e660000000200 */
        /* <DEDUP_REMOVED lines=26> */
[----:B-----5:R-:W-:-:S07]  /*7130*/  @P0 BRA `(.L_x_1890) ;  /* 0xffffe9d000000947 */ /* 0x020fce000383ffff */
.L_x_1889:
[----:B-1----:R-:W2:Y:S01]  /*7140*/  LDL.LU R176, [R1+0x4c] ;  /* 0x00004c0001b07983 */ /* 0x002ea20000300800 */
[----:B------:R-:W-:Y:S02]  /*7150*/  FMNMX.FTZ R2, R4, R0, !PT ;  /* 0x0000000004027209 */ /* 0x000fe40007810000 */
[----:B------:R-:W-:Y:S01]  /*7160*/  ISETP.LT.AND P0, PT, RZ, UR6, PT ;  /* 0x00000006ff007c0c */ /* 0x000fe2000bf01270 */
[----:B------:R-:W0:Y:S01]  /*7170*/  LDGDEPBAR ;  /* 0x00000000000079af */ /* 0x000e220000000000 */
[----:B------:R-:W-:Y:S01]  /*7180*/  FMNMX.FTZ R2, R5, R2, !PT ;  /* 0x0000000205027209 */ /* 0x000fe20007810000 */
[----:B------:R-:W-:Y:S03]  /*7190*/  UIADD3 UR6, UR6, -0x1, URZ ;  /* 0xffffffff06067890 */ /* 0x000fe6000fffe03f */
        /* <DEDUP_REMOVED lines=44> */
[C---:B------:R-:W-:Y:S01]  /*7460*/  FMUL.FTZ R16, R3.reuse, R152 ;  /* 0x0000009803107220 */ /* 0x040fe20000410000 */
[----:B------:R-:W-:Y:S01]  /*7470*/  MOV R152, R28 ;  /* 0x0000001c00987202 */ /* 0x000fe20000000f00 */
        /* <DEDUP_REMOVED lines=98> */
[--C-:B------:R-:W-:Y:S01]  /*7aa0*/  FFMA.FTZ R26, R26, c[0x0][0x2d0], -R4.reuse ;  /* 0x0000b4001a1a7a23 */ /* 0x100fe20000010804 */
[----:B------:R-:W-:Y:S01]  /*7ab0*/  MOV R18, R25 ;  /* 0x0000001900127202 */ /* 0x000fe20000000f00 */
[--C-:B------:R-:W-:Y:S02]  /*7ac0*/  FFMA.FTZ R27, R27, c[0x0][0x2d0], -R4.reuse ;  /* 0x0000b4001b1b7a23 */ /* 0x100fe40000010804 */
[--C-:B------:R-:W-:Y:S01]  /*7ad0*/  FFMA.FTZ R30, R30, c[0x0][0x2d0], -R4.reuse ;  /* 0x0000b4001e1e7a23 */ /* 0x100fe20000010804 */
[----:B------:R-:W1:Y:S01]  /*7ae0*/  MUFU.EX2 R7, R7 ;  /* 0x0000000700077308 */ /* 0x000e620000000800 */
[--C-:B------:R-:W-:Y:S02]  /*7af0*/  FFMA.FTZ R31, R31, c[0x0][0x2d0], -R4.reuse ;  /* 0x0000b4001f1f7a23 */ /* 0x100fe40000010804 */
[--C-:B------:R-:W-:Y:S01]  /*7b00*/  FFMA.FTZ R179, R10, c[0x0][0x2d0], -R4.reuse ;  /* 0x0000b4000ab37a23 */ /* 0x100fe20000010804 */
[----:B------:R-:W-:Y:S01]  /*7b10*/  MOV R10, R33 ;  /* 0x00000021000a7202 */ /* 0x000fe20000000f00 */
[--C-:B------:R-:W-:Y:S01]  /*7b20*/  FFMA.FTZ R184, R19, c[0x0][0x2d0], -R4.reuse ;  /* 0x0000b40013b87a23 */ /* 0x100fe20000010804 */
[----:B------:R-:W-:Y:S01]  /*7b30*/  MOV R19, R32 ;  /* 0x0000002000137202 */ /* 0x000fe20000000f00 */
[----:B------:R-:W-:Y:S01]  /*7b40*/  FFMA.FTZ R191, R22, c[0x0][0x2d0], -R4 ;  /* 0x0000b40016bf7a23 */ /* 0x000fe20000010804 */
[----:B------:R-:W-:Y:S01]  /*7b50*/  MOV R22, R29 ;  /* 0x0000001d00167202 */ /* 0x000fe20000000f00 */
[C---:B------:R-:W-:Y:S01]  /*7b60*/  FMUL.FTZ R32, R3.reuse, R136 ;  /* 0x0000008803207220 */ /* 0x040fe20000410000 */
[----:B------:R-:W-:Y:S01]  /*7b70*/  MOV R157, R19 ;  /* 0x00000013009d7202 */ /* 0x000fe20000000f00 */
[C---:B------:R-:W-:Y:S01]  /*7b80*/  FMUL.FTZ R33, R3.reuse, R137 ;  /* 0x0000008903217220 */ /* 0x040fe20000410000 */
[----:B------:R-:W2:Y:S01]  /*7b90*/  MUFU.EX2 R179, R179 ;  /* 0x000000b300b37308 */ /* 0x000ea20000000800 */
[C---:B------:R-:W-:Y:S01]  /*7ba0*/  FMUL.FTZ R21, R3.reuse, R149 ;  /* 0x0000009503157220 */ /* 0x040fe20000410000 */
[----:B------:R-:W-:Y:S01]  /*7bb0*/  MOV R149, R11 ;  /* 0x0000000b00957202 */ /* 0x000fe20000000f00 */
[C---:B---3--:R-:W-:Y:S01]  /*7bc0*/  FFMA.FTZ R4, R0.reuse, R12, R6 ;  /* 0x0000000c00047223 */ /* 0x048fe20000010006 */
[----:B------:R-:W-:Y:S01]  /*7bd0*/  MOV R161, R30 ;  /* 0x0000001e00a17202 */ /* 0x000fe20000000f00 */
[C---:B------:R-:W-:Y:S01]  /*7be0*/  FMUL.FTZ R34, R0.reuse, R138 ;  /* 0x0000008a00227220 */ /* 0x040fe20000410000 */
[----:B------:R-:W-:Y:S01]  /*7bf0*/  MOV R160, R31 ;  /* 0x0000001f00a07202 */ /* 0x000fe20000000f00 */
[C---:B------:R-:W-:Y:S02]  /*7c00*/  FMUL.FTZ R19, R0.reuse, R155 ;  /* 0x0000009b00137220 */ /* 0x040fe40000410000 */
[----:B------:R-:W-:Y:S01]  /*7c10*/  FMUL.FTZ R12, R3, R156 ;  /* 0x0000009c030c7220 */ /* 0x000fe20000410000 */
[----:B------:R-:W3:Y:S01]  /*7c20*/  MUFU.EX2 R155, R180 ;  /* 0x000000b4009b7308 */ /* 0x000ee20000000800 */
[----:B------:R-:W-:Y:S01]  /*7c30*/  MOV R156, R10 ;  /* 0x0000000a009c7202 */ /* 0x000fe20000000f00 */
[C---:B-1----:R-:W-:Y:S01]  /*7c40*/  FADD.FTZ R133, R7.reuse, R4 ;  /* 0x0000000407857221 */ /* 0x042fe20000010000 */
[----:B------:R-:W-:Y:S01]  /*7c50*/  F2FP.BF16.PACK_AB R177, R7, R6 ;  /* 0x0000000607b1723e */ /* 0x000fe200000010ff */
[----:B------:R-:W-:Y:S01]  /*7c60*/  FMUL.FTZ R4, R3, R164 ;  /* 0x000000a403047220 */ /* 0x000fe20000410000 */
[----:B------:R-:W-:Y:S01]  /*7c70*/  MOV R164, R35 ;  /* 0x0000002300a47202 */ /* 0x000fe20000000f00 */
[C---:B------:R-:W-:Y:S02]  /*7c80*/  FMUL.FTZ R35, R0.reuse, R139 ;  /* 0x0000008b00237220 */ /* 0x040fe40000410000 */
[----:B------:R-:W1:Y:S01]  /*7c90*/  LDSM.16.MT88.4 R136, [R135+0x100] ;  /* 0x000100008788783b */ /* 0x000e620000004200 */
[C---:B------:R-:W-:Y:S01]  /*7ca0*/  FMUL.FTZ R6, R0.reuse, R166 ;  /* 0x000000a600067220 */ /* 0x040fe20000410000 */
[----:B------:R-:W-:Y:S01]  /*7cb0*/  MOV R166, R22 ;  /* 0x0000001600a67202 */ /* 0x000fe20000000f00 */
[C---:B------:R-:W-:Y:S01]  /*7cc0*/  FMUL.FTZ R7, R0.reuse, R167 ;  /* 0x000000a700077220 */ /* 0x040fe20000410000 */
[----:B------:R-:W-:Y:S01]  /*7cd0*/  MOV R167, R27 ;  /* 0x0000001b00a77202 */ /* 0x000fe20000000f00 */
[C---:B------:R-:W-:Y:S01]  /*7ce0*/  FMUL.FTZ R10, R0.reuse, R162 ;  /* 0x000000a2000a7220 */ /* 0x040fe20000410000 */
[----:B------:R-:W-:Y:S01]  /*7cf0*/  MOV R162, R26 ;  /* 0x0000001a00a27202 */ /* 0x000fe20000000f00 */
[----:B--2---:R-:W-:Y:S01]  /*7d00*/  FADD.FTZ R153, R179, R133 ;  /* 0x00000085b3997221 */ /* 0x004fe20000010000 */
[----:B------:R-:W-:Y:S01]  /*7d10*/  MUFU.EX2 R149, R149 ;  /* 0x0000009500957308 */ /* 0x000fe20000000800 */
[C---:B------:R-:W-:Y:S01]  /*7d20*/  FMUL.FTZ R11, R0.reuse, R163 ;  /* 0x000000a3000b7220 */ /* 0x040fe20000410000 */
[----:B------:R-:W-:Y:S01]  /*7d30*/  MOV R163, R14 ;  /* 0x0000000e00a37202 */ /* 0x000fe20000000f00 */
[C---:B------:R-:W-:Y:S01]  /*7d40*/  FMUL.FTZ R14, R0.reuse, R158 ;  /* 0x0000009e000e7220 */ /* 0x040fe20000410000 */
[----:B------:R-:W-:Y:S01]  /*7d50*/  MOV R158, R15 ;  /* 0x0000000f009e7202 */ /* 0x000fe20000000f00 */
[C---:B------:R-:W-:Y:S02]  /*7d60*/  FMUL.FTZ R15, R0.reuse, R159 ;  /* 0x0000009f000f7220 */ /* 0x040fe40000410000 */
[----:B------:R-:W-:Y:S01]  /*7d70*/  FMUL.FTZ R20, R3, R148 ;  /* 0x0000009403147220 */ /* 0x000fe20000410000 */
[----:B---3--:R-:W-:Y:S01]  /*7d80*/  F2FP.BF16.PACK_AB R179, R155, R179 ;  /* 0x000000b39bb3723e */ /* 0x008fe200000010ff */
        /* <DEDUP_REMOVED lines=13> */
[----:B------:R-:W-:Y:S02]  /*7e60*/  FMUL.FTZ R25, R3, R145 ;  /* 0x0000009103197220 */ /* 0x000fe40000410000 */
[----:B------:R-:W-:Y:S01]  /*7e70*/  MUFU.EX2 R145, R186 ;  /* 0x000000ba00917308 */ /* 0x000fe20000000800 */
[C---:B------:R-:W-:Y:S01]  /*7e80*/  FMUL.FTZ R38, R0.reuse, R38 ;  /* 0x0000002600267220 */ /* 0x040fe20000410000 */
[C---:B-1----:R-:W-:Y:S05]  /*7e90*/  HMMA.16816.F32.BF16 R4, R176.reuse, R136, R4 ;  /* 0x00000088b004723c */ /* 0x042fea0000041804 */
        /* <DEDUP_REMOVED lines=26> */
[----:B------:R-:W-:Y:S01]  /*8040*/  MUFU.EX2 R181, R161 ;  /* 0x000000a100b57308 */ /* 0x000fe20000000800 */
[C---:B------:R-:W-:Y:S02]  /*8050*/  FMUL.FTZ R78, R0.reuse, R78 ;  /* 0x0000004e004e7220 */ /* 0x040fe40000410000 */
[C---:B------:R-:W-:Y:S02]  /*8060*/  FMUL.FTZ R79, R0.reuse, R79 ;  /* 0x0000004f004f7220 */ /* 0x040fe40000410000 */
[C---:B------:R-:W-:Y:S01]  /*8070*/  FMUL.FTZ R82, R0.reuse, R82 ;  /* 0x0000005200527220 */ /* 0x040fe20000410000 */
[C---:B------:R-:W-:Y:S01]  /*8080*/  HMMA.16816.F32.BF16 R16, R176.reuse, R138, R16 ;  /* 0x0000008ab010723c */ /* 0x040fe20000041810 */
[----:B------:R-:W1:Y:S03]  /*8090*/  LDSM.16.MT88.4 R136, [R251+0x100] ;  /* 0x00010000fb88783b */ /* 0x000e660000004200 */
[----:B------:R-:W-:Y:S01]  /*80a0*/  MUFU.EX2 R185, R183 ;  /* 0x000000b700b97308 */ /* 0x000fe20000000800 */
[C---:B------:R-:W-:Y:S02]  /*80b0*/  FMUL.FTZ R83, R0.reuse, R83 ;  /* 0x0000005300537220 */ /* 0x040fe40000410000 */
[C---:B------:R-:W-:Y:S02]  /*80c0*/  FMUL.FTZ R86, R0.reuse, R86 ;  /* 0x0000005600567220 */ /* 0x040fe40000410000 */
[C---:B------:R-:W-:Y:S03]  /*80d0*/  FMUL.FTZ R87, R0.reuse, R87 ;  /* 0x0000005700577220 */ /* 0x040fe60000410000 */
        /* <DEDUP_REMOVED lines=25> */
[----:B------:R-:W2:Y:S01]  /*8270*/  MUFU.EX2 R133, R188 ;  /* 0x000000bc00857308 */ /* 0x000ea20000000800 */
[C---:B------:R-:W-:Y:S02]  /*8280*/  FMUL.FTZ R126, R0.reuse, R126 ;  /* 0x0000007e007e7220 */ /* 0x040fe40000410000 */
[C---:B------:R-:W-:Y:S02]  /*8290*/  FMUL.FTZ R127, R0.reuse, R127 ;  /* 0x0000007f007f7220 */ /* 0x040fe40000410000 */
[C---:B------:R-:W-:Y:S03]  /*82a0*/  FMUL.FTZ R130, R0.reuse, R130 ;  /* 0x0000008200827220 */ /* 0x040fe60000410000 */
[----:B------:R-:W-:Y:S02]  /*82b0*/  FMUL.FTZ R131, R0, R131 ;  /* 0x0000008300837220 */ /* 0x000fe40000410000 */
[----:B------:R-:W3:Y:S01]  /*82c0*/  MUFU.EX2 R184, R184 ;  /* 0x000000b800b87308 */ /* 0x000ee20000000800 */
[----:B--2---:R-:W-:Y:S04]  /*82d0*/  FADD.FTZ R0, R133, R189 ;  /* 0x000000bd85007221 */ /* 0x004fe80000010000 */
[----:B------:R-:W-:Y:S04]  /*82e0*/  FADD.FTZ R0, R3, R0 ;  /* 0x0000000003007221 */ /* 0x000fe80000010000 */
[----:B------:R-:W-:Y:S04]  /*82f0*/  FADD.FTZ R0, R145, R0 ;  /* 0x0000000091007221 */ /* 0x000fe80000010000 */
        /* <DEDUP_REMOVED lines=45> */
[----:B---3--:R-:W-:Y:S02]  /*85d0*/  F2FP.BF16.PACK_AB R139, R184, R185 ;  /* 0x000000b9b88b723e */ /* 0x008fe400000010ff */
[----:B------:R-:W-:Y:S05]  /*85e0*/  F2FP.BF16.PACK_AB R177, R180, R181 ;  /* 0x000000b5b4b1723e */ /* 0x000fea00000010ff */
[C---:B------:R-:W-:Y:S02]  /*85f0*/  HMMA.16816.F32.BF16 R4, R136.reuse, R140, R4 ;  /* 0x0000008c8804723c */ /* 0x040fe40000041804 */
[----:B------:R-:W3:Y:S06]  /*8600*/  MUFU.EX2 R133, R158 ;  /* 0x0000009e00857308 */ /* 0x000eec0000000800 */
[C---:B------:R-:W-:Y:S01]  /*8610*/  HMMA.16816.F32.BF16 R8, R136.reuse, R142, R8 ;  /* 0x0000008e8808723c */ /* 0x040fe20000041808 */
[----:B------:R-:W4:Y:S03]  /*8620*/  LDSM.16.MT88.4 R140, [R251+0x900] ;  /* 0x00090000fb8c783b */ /* 0x000f260000004200 */
[----:B------:R-:W-:Y:S05]  /*8630*/  MUFU.EX2 R178, R156 ;  /* 0x0000009c00b27308 */ /* 0x000fea0000000800 */
[----:B--2---:R-:W-:Y:S03]  /*8640*/  LDSM.16.MT88.4 R160, [R135+0x1900] ;  /* 0x0019000087a0783b */ /* 0x004fe60000004200 */
[----:B---3--:R-:W-:Y:S01]  /*8650*/  FADD.FTZ R0, R133, R0 ;  /* 0x0000000085007221 */ /* 0x008fe20000010000 */
[C---:B-1----:R-:W-:Y:S03]  /*8660*/  HMMA.16816.F32.BF16 R12, R136.reuse, R144, R12 ;  /* 0x00000090880c723c */ /* 0x042fe6000004180c */
[----:B------:R-:W-:Y:S04]  /*8670*/  FADD.FTZ R0, R3, R0 ;  /* 0x0000000003007221 */ /* 0x000fe80000010000 */
[----:B------:R-:W-:Y:S01]  /*8680*/  FADD.FTZ R0, R149, R0 ;  /* 0x0000000095007221 */ /* 0x000fe20000010000 */
[C---:B------:R-:W-:Y:S01]  /*8690*/  HMMA.16816.F32.BF16 R16, R136.reuse, R146, R16 ;  /* 0x000000928810723c */ /* 0x040fe20000041810 */
[----:B------:R-:W1:Y:S03]  /*86a0*/  LDSM.16.MT88.4 R144, [R250+0x900] ;  /* 0x00090000fa90783b */ /* 0x000e660000004200 */
[----:B------:R-:W-:Y:S04]  /*86b0*/  FADD.FTZ R0, R148, R0 ;  /* 0x0000000094007221 */ /* 0x000fe80000010000 */
[----:B------:R-:W-:Y:S01]  /*86c0*/  FADD.FTZ R0, R152, R0 ;  /* 0x0000000098007221 */ /* 0x000fe20000010000 */
[C---:B----4-:R-:W-:Y:S03]  /*86d0*/  HMMA.16816.F32.BF16 R20, R136.reuse, R140, R20 ;  /* 0x0000008c8814723c */ /* 0x050fe60000041814 */
[C---:B------:R-:W-:Y:S01]  /*86e0*/  FADD.FTZ R0, R176.reuse, R0 ;  /* 0x00000000b0007221 */ /* 0x040fe20000010000 */
[----:B------:R-:W-:Y:S04]  /*86f0*/  F2FP.BF16.PACK_AB R176, R176, R152 ;  /* 0x00000098b0b0723e */ /* 0x000fe800000010ff */
        /* <DEDUP_REMOVED lines=45> */
[----:B------:R-:W4:Y:S01]  /*89d0*/  MUFU.EX2 R133, R157 ;  /* 0x0000009d00857308 */ /* 0x000f220000000800 */
[----:B------:R-:W-:Y:S07]  /*89e0*/  F2FP.BF16.PACK_AB R139, R182, R183 ;  /* 0x000000b7b68b723e */ /* 0x000fee00000010ff */
[C---:B--2---:R-:W-:Y:S08]  /*89f0*/  HMMA.16816.F32.BF16 R4, R136.reuse, R140, R4 ;  /* 0x0000008c8804723c */ /* 0x044ff00000041804 */
[C---:B------:R-:W-:Y:S01]  /*8a00*/  HMMA.16816.F32.BF16 R8, R136.reuse, R142, R8 ;  /* 0x0000008e8808723c */ /* 0x040fe20000041808 */
[----:B------:R-:W2:Y:S03]  /*8a10*/  LDSM.16.MT88.4 R140, [R250+0x1100] ;  /* 0x00110000fa8c783b */ /* 0x000ea60000004200 */
[----:B----4-:R-:W-:Y:S04]  /*8a20*/  FADD.FTZ R3, R133, R0 ;  /* 0x0000000085037221 */ /* 0x010fe80000010000 */
[C---:B-1----:R-:W-:Y:S04]  /*8a30*/  HMMA.16816.F32.BF16 R12, R136.reuse, R144, R12 ;  /* 0x00000090880c723c */ /* 0x042fe8000004180c */
[C---:B------:R-:W-:Y:S01]  /*8a40*/  FADD.FTZ R3, R178.reuse, R3 ;  /* 0x00000003b2037221 */ /* 0x040fe20000010000 */
[----:B------:R-:W-:Y:S01]  /*8a50*/  F2FP.BF16.PACK_AB R178, R178, R133 ;  /* 0x00000085b2b2723e */ /* 0x000fe200000010ff */
[----:B------:R-:W-:Y:S01]  /*8a60*/  FADD.FTZ R0, R155, R153 ;  /* 0x000000999b007221 */ /* 0x000fe20000010000 */
[----:B------:R-:W1:Y:S01]  /*8a70*/  MUFU.EX2 R133, R165 ;  /* 0x000000a500857308 */ /* 0x000e620000000800 */
[C---:B------:R-:W-:Y:S01]  /*8a80*/  HMMA.16816.F32.BF16 R16, R136.reuse, R146, R16 ;  /* 0x000000928810723c */ /* 0x040fe20000041810 */
[----:B------:R-:W4:Y:S03]  /*8a90*/  LDSM.16.MT88.4 R144, [R135+0x3100] ;  /* 0x003100008790783b */ /* 0x000f260000004200 */
[----:B------:R-:W-:Y:S04]  /*8aa0*/  FADD.FTZ R0, R154, R0 ;  /* 0x000000009a007221 */ /* 0x000fe80000010000 */
[C---:B---3--:R-:W-:Y:S01]  /*8ab0*/  HMMA.16816.F32.BF16 R20, R136.reuse, R148, R20 ;  /* 0x000000948814723c */ /* 0x048fe20000041814 */
[----:B------:R-:W-:Y:S03]  /*8ac0*/  LDSM.16.MT88.4 R152, [R248+0x1900] ;  /* 0x00190000f898783b */ /* 0x000fe60000004200 */
[----:B------:R-:W-:Y:S04]  /*8ad0*/  FADD.FTZ R0, R186, R0 ;  /* 0x00000000ba007221 */ /* 0x000fe80000010000 */
[C---:B------:R-:W-:Y:S01]  /*8ae0*/  HMMA.16816.F32.BF16 R24, R136.reuse, R150, R24 ;  /* 0x000000968818723c */ /* 0x040fe20000041818 */
[----:B------:R-:W3:Y:S03]  /*8af0*/  LDSM.16.MT88.4 R148, [R248+0x3100] ;  /* 0x00310000f894783b */ /* 0x000ee60000004200 */
[----:B------:R-:W-:Y:S04]  /*8b00*/  FADD.FTZ R0, R185, R0 ;  /* 0x00000000b9007221 */ /* 0x000fe80000010000 */
[C---:B--2---:R-:W-:Y:S01]  /*8b10*/  HMMA.16816.F32.BF16 R28, R136.reuse, R140, R28 ;  /* 0x0000008c881c723c */ /* 0x044fe2000004181c */
[----:B------:R2:W-:Y:S03]  /*8b20*/  STL [R1+0x4c], R3 ;  /* 0x00004c0301007387 */ /* 0x0005e60000100800 */
[----:B------:R-:W-:Y:S04]  /*8b30*/  FADD.FTZ R0, R184, R0 ;  /* 0x00000000b8007221 */ /* 0x000fe80000010000 */
[C---:B------:R-:W-:Y:S01]  /*8b40*/  HMMA.16816.F32.BF16 R32, R136.reuse, R142, R32 ;  /* 0x0000008e8820723c */ /* 0x040fe20000041820 */
[----:B------:R-:W5:Y:S03]  /*8b50*/  LDSM.16.MT88.4 R140, [R251+0x3100] ;  /* 0x00310000fb8c783b */ /* 0x000f660000004200 */
[----:B------:R-:W-:Y:S04]  /*8b60*/  FADD.FTZ R0, R191, R0 ;  /* 0x00000000bf007221 */ /* 0x000fe80000010000 */
[----:B------:R-:W-:Y:S01]  /*8b70*/  FADD.FTZ R0, R190, R0 ;  /* 0x00000000be007221 */ /* 0x000fe20000010000 */
[C---:B----4-:R-:W-:Y:S03]  /*8b80*/  HMMA.16816.F32.BF16 R36, R136.reuse, R144, R36 ;  /* 0x000000908824723c */ /* 0x050fe60000041824 */
[----:B------:R-:W-:Y:S04]  /*8b90*/  FADD.FTZ R0, R183, R0 ;  /* 0x00000000b7007221 */ /* 0x000fe80000010000 */
[----:B------:R-:W-:Y:S01]  /*8ba0*/  FADD.FTZ R0, R182, R0 ;  /* 0x00000000b6007221 */ /* 0x000fe20000010000 */
[C---:B------:R-:W-:Y:S01]  /*8bb0*/  HMMA.16816.F32.BF16 R40, R136.reuse, R146, R40 ;  /* 0x000000928828723c */ /* 0x040fe20000041828 */
[----:B------:R-:W4:Y:S01]  /*8bc0*/  LDSM.16.MT88.4 R144, [R250+0x3100] ;  /* 0x00310000fa90783b */ /* 0x000f220000004200 */
[----:B--2---:R-:W2:Y:S02]  /*8bd0*/  MUFU.EX2 R3, R164 ;  /* 0x000000a400037308 */ /* 0x004ea40000000800 */
[----:B------:R-:W-:Y:S04]  /*8be0*/  FADD.FTZ R0, R181, R0 ;  /* 0x00000000b5007221 */ /* 0x000fe80000010000 */
[C---:B---3--:R-:W-:Y:S04]  /*8bf0*/  HMMA.16816.F32.BF16 R44, R136.reuse, R148, R44 ;  /* 0x00000094882c723c */ /* 0x048fe8000004182c */
[----:B------:R-:W-:Y:S04]  /*8c00*/  FADD.FTZ R0, R180, R0 ;  /* 0x00000000b4007221 */ /* 0x000fe80000010000 */
[C---:B------:R-:W-:Y:S01]  /*8c10*/  HMMA.16816.F32.BF16 R48, R136.reuse, R150, R48 ;  /* 0x000000968830723c */ /* 0x040fe20000041830 */
[----:B------:R-:W3:Y:S03]  /*8c20*/  LDSM.16.MT88.4 R148, [R135+0x5100] ;  /* 0x005100008794783b */ /* 0x000ee60000004200 */
[----:B-1----:R-:W-:Y:S04]  /*8c30*/  FADD.FTZ R0, R133, R0 ;  /* 0x0000000085007221 */ /* 0x002fe80000010000 */
[C---:B-----5:R-:W-:Y:S04]  /*8c40*/  HMMA.16816.F32.BF16 R52, R136.reuse, R140, R52 ;  /* 0x0000008c8834723c */ /* 0x060fe80000041834 */
[C---:B--2---:R-:W-:Y:S01]  /*8c50*/  FADD.FTZ R0, R3.reuse, R0 ;  /* 0x0000000003007221 */ /* 0x044fe20000010000 */
[----:B------:R-:W-:Y:S02]  /*8c60*/  F2FP.BF16.PACK_AB R179, R3, R133 ;  /* 0x0000008503b3723e */ /* 0x000fe400000010ff */
[----:B------:R-:W-:Y:S01]  /*8c70*/  MOV R133, R2 ;  /* 0x0000000200857202 */ /* 0x000fe20000000f00 */
[C---:B------:R-:W-:Y:S01]  /*8c80*/  HMMA.16816.F32.BF16 R56, R136.reuse, R142, R56 ;  /* 0x0000008e8838723c */ /* 0x040fe20000041838 */
[----:B------:R-:W1:Y:S07]  /*8c90*/  LDSM.16.MT88.4 R140, [R248+0x5100] ;  /* 0x00510000f88c783b */ /* 0x000e6e0000004200 */
[C---:B----4-:R-:W-:Y:S01]  /*8ca0*/  HMMA.16816.F32.BF16 R60, R136.reuse, R144, R60 ;  /* 0x00000090883c723c */ /* 0x050fe2000004183c */
[----:B------:R2:W-:Y:S07]  /*8cb0*/  STL [R1+0x74], R0 ;  /* 0x0000740001007387 */ /* 0x0005ee0000100800 */
[C---:B------:R-:W-:Y:S01]  /*8cc0*/  HMMA.16816.F32.BF16 R64, R136.reuse, R146, R64 ;  /* 0x000000928840723c */ /* 0x040fe20000041840 */
[----:B------:R-:W4:Y:S07]  /*8cd0*/  LDSM.16.MT88.4 R144, [R251+0x5100] ;  /* 0x00510000fb90783b */ /* 0x000f2e0000004200 */
[C---:B---3--:R-:W-:Y:S08]  /*8ce0*/  HMMA.16816.F32.BF16 R68, R136.reuse, R148, R68 ;  /* 0x000000948844723c */ /* 0x048ff00000041844 */
[C---:B------:R-:W-:Y:S01]  /*8cf0*/  HMMA.16816.F32.BF16 R72, R136.reuse, R150, R72 ;  /* 0x000000968848723c */ /* 0x040fe20000041848 */
[----:B------:R-:W3:Y:S03]  /*8d00*/  LDSM.16.MT88.4 R148, [R250+0x5100] ;  /* 0x00510000fa94783b */ /* 0x000ee60000004200 */
[----:B--2---:R-:W-:Y:S04]  /*8d10*/  MOV R0, R132 ;  /* 0x0000008400007202 */ /* 0x004fe80000000f00 */
[C---:B-1----:R-:W-:Y:S08]  /*8d20*/  HMMA.16816.F32.BF16 R76, R136.reuse, R140, R76 ;  /* 0x0000008c884c723c */ /* 0x042ff0000004184c */
[C---:B------:R-:W-:Y:S01]  /*8d30*/  HMMA.16816.F32.BF16 R80, R136.reuse, R142, R80 ;  /* 0x0000008e8850723c */ /* 0x040fe20000041850 */
[----:B------:R-:W1:Y:S07]  /*8d40*/  LDSM.16.MT88.4 R140, [R135+0x7100] ;  /* 0x00710000878c783b */ /* 0x000e6e0000004200 */
[C---:B----4-:R-:W-:Y:S08]  /*8d50*/  HMMA.16816.F32.BF16 R84, R136.reuse, R144, R84 ;  /* 0x000000908854723c */ /* 0x050ff00000041854 */
        /* <DEDUP_REMOVED lines=61> */
.L_x_1887:
        /* <DEDUP_REMOVED lines=157> */
.L_x_1885:
        /* <DEDUP_REMOVED lines=197> */
.L_x_1892:
        /* <DEDUP_REMOVED lines=157> */
.L_x_1894:
[----:B--234-:R-:W-:Y:S05]  /*b120*/  BSYNC B0 ;  /* 0x0000000000007941 */ /* 0x01cfea0003800000 */
.L_x_1893:
        /* <DEDUP_REMOVED lines=30> */
.L_x_1896:
[----:B------:R-:W-:Y:S05]  /*b310*/  BSYNC B0 ;  /* 0x0000000000007941 */ /* 0x000fea0003800000 */
.L_x_1895:
        /* <DEDUP_REMOVED lines=30> */
.L_x_1898:
[----:B------:R-:W-:Y:S05]  /*b500*/  BSYNC B0 ;  /* 0x0000000000007941 */ /* 0x000fea0003800000 */
.L_x_1897:
        /* <DEDUP_REMOVED lines=31> */
.L_x_1891:
        /* <DEDUP_REMOVED lines=31> */
.L_x_1899:
        /* <DEDUP_REMOVED lines=43> */
.L_x_1901:
[----:B------:R-:W-:Y:S05]  /*bba0*/  BSYNC B0 ;  /* 0x0000000000007941 */ /* 0x000fea0003800000 */
.L_x_1900:
        /* <DEDUP_REMOVED lines=77> */
.L_x_1903:
[----:B------:R-:W-:Y:S05]  /*c080*/  BSYNC B0 ;  /* 0x0000000000007941 */ /* 0x000fea0003800000 */
.L_x_1902:
        /* <DEDUP_REMOVED lines=27> */
.L_x_1905:
[----:B------:R-:W-:Y:S05]  /*c240*/  BSYNC B0 ;  /* 0x0000000000007941 */ /* 0x000fea0003800000 */
.L_x_1904:
        /* <DEDUP_REMOVED lines=27> */
.L_x_1907:
[----:B------:R-:W-:Y:S05]  /*c400*/  BSYNC B0 ;  /* 0x0000000000007941 */ /* 0x000fea0003800000 */
.L_x_1906:
        /* <DEDUP_REMOVED lines=28> */
.L_x_1908:
        /* <DEDUP_REMOVED lines=11> */
.L_x_3659:


//--------------------- .text._ZN7cutlass13device_kernelIN5flash19enable_sm80_to_sm89INS1_16FlashAttnFwdSm80INS1_25CollectiveMainloopFwdSm80ILi8ELi1ELb0EN4cute5tupleIJNS5_1CILi128EEENS7_ILi32EEENS7_ILi256EEEEEELi256ENS_10bfloat16_tEfNS_4arch4Sm80ELb0ELb0ELb0ELb1ELb1ELb1ELb1ELb0EEENS1_21CollectiveEpilogueFwdINS6_IJS8_SA_S9_EEENS6_IJNS7_ILi1EEESI_SI_EEESC_SE_Li256ELb1ELb1ELb0ELb0EEENS1_19SingleTileSchedulerILb1ELb0ELb1ELi128EEEEEEEEEvNT_6ParamsE --------------------------
	.section	.text._ZN7cutlass13device_kernelIN5flash19enable_sm80_to_sm89INS1_16FlashAttnFwdSm80INS1_25CollectiveMainloopFwdSm80ILi8ELi1ELb0EN4cute5tupleIJNS5_1CILi128EEENS7_ILi32EEENS7_ILi256EEEEEELi256ENS_10bfloat16_tEfNS_4arch4Sm80ELb0ELb0ELb0ELb1ELb1ELb1ELb1ELb0EEENS1_21CollectiveEpilogueFwdINS6_IJS8_SA_S9_EEENS6_IJNS7_ILi1EEESI_SI_EEESC_SE_Li256ELb1ELb1ELb0ELb0EEENS1_19SingleTileSchedulerILb1ELb0ELb1ELi128EEEEEEEEEvNT_6ParamsE,"ax",@progbits
	.sectioninfo	@"SHI_REGISTERS=248"
	.align	128
.text._ZN7cutlass13device_kernelIN5flash19enable_sm80_to_sm89INS1_16FlashAttnFwdSm80INS1_25CollectiveMainloopFwdSm80ILi8ELi1ELb0EN4cute5tupleIJNS5_1CILi128EEENS7_ILi32EEENS7_ILi256EEEEEELi256ENS_10bfloat16_tEfNS_4arch4Sm80ELb0ELb0ELb0ELb1ELb1ELb1ELb1ELb0EEENS1_21CollectiveEpilogueFwdINS6_IJS8_SA_S9_EEENS6_IJNS7_ILi1EEESI_SI_EEESC_SE_Li256ELb1ELb1ELb0ELb0EEENS1_19SingleTileSchedulerILb1ELb0ELb1ELi128EEEEEEEEEvNT_6ParamsE:
        .type           _ZN7cutlass13device_kernelIN5flash19enable_sm80_to_sm89INS1_16FlashAttnFwdSm80INS1_25CollectiveMainloopFwdSm80ILi8ELi1ELb0EN4cute5tupleIJNS5_1CILi128EEENS7_ILi32EEENS7_ILi256EEEEEELi256ENS_10bfloat16_tEfNS_4arch4Sm80ELb0ELb0ELb0ELb1ELb1ELb1ELb1ELb0EEENS1_21CollectiveEpilogueFwdINS6_IJS8_SA_S9_EEENS6_IJNS7_ILi1EEESI_SI_EEESC_SE_Li256ELb1ELb1ELb0ELb0EEENS1_19SingleTileSchedulerILb1ELb0ELb1ELi128EEEEEEEEEvNT_6ParamsE,@function
        .size           _ZN7cutlass13device_kernelIN5flash19enable_sm80_to_sm89INS1_16FlashAttnFwdSm80INS1_25CollectiveMainloopFwdSm80ILi8ELi1ELb0EN4cute5tupleIJNS5_1CILi128EEENS7_ILi32EEENS7_ILi256EEEEEELi256ENS_10bfloat16_tEfNS_4arch4Sm80ELb0ELb0ELb0ELb1ELb1ELb1ELb1ELb0EEENS1_21CollectiveEpilogueFwdINS6_IJS8_SA_S9_EEENS6_IJNS7_ILi1EEESI_SI_EEESC_SE_Li256ELb1ELb1ELb0ELb0EEENS1_19SingleTileSchedulerILb1ELb0ELb1ELi128EEEEEEEEEvNT_6ParamsE,(.L_x_3660 - _ZN7cutlass13device_kernelIN5flash19enable_sm80_to_sm89INS1_16FlashAttnFwdSm80INS1_25CollectiveMainloopFwdSm80ILi8ELi1ELb0EN4cute5tupleIJNS5_1CILi128EEENS7_ILi32EEENS7_ILi256EEEEEELi256ENS_10bfloat16_tEfNS_4arch4Sm80ELb0ELb0ELb0ELb1ELb1ELb1ELb1ELb0EEENS1_21CollectiveEpilogueFwdINS6_IJS8_SA_S9_EEENS6_IJNS7_ILi1EEESI_SI_EEESC_SE_Li256ELb1ELb1ELb0ELb0EEENS1_19SingleTileSchedulerILb1ELb0ELb1ELi128EEEEEEEEEvNT_6ParamsE)
        .other          _ZN7cutlass13device_kernelIN5flash19enable_sm80_to_sm89INS1_16FlashAttnFwdSm80INS1_25CollectiveMainloopFwdSm80ILi8ELi1ELb0EN4cute5tupleIJNS5_1CILi128EEENS7_ILi32EEENS7_ILi256EEEEEELi256ENS_10bfloat16_tEfNS_4arch4Sm80ELb0ELb0ELb0ELb1ELb1ELb1ELb1ELb0EEENS1_21CollectiveEpilogueFwdINS6_IJS8_SA_S9_EEENS6_IJNS7_ILi1EEESI_SI_EEESC_SE_Li256ELb1ELb1ELb0ELb0EEENS1_19SingleTileSchedulerILb1ELb0ELb1ELi128EEEEEEEEEvNT_6ParamsE,@"STO_CUDA_ENTRY STV_DEFAULT"
_ZN7cutlass13device_kernelIN5flash19enable_sm80_to_sm89INS1_16FlashAttnFwdSm80INS1_25CollectiveMainloopFwdSm80ILi8ELi1ELb0EN4cute5tupleIJNS5_1CILi128EEENS7_ILi32EEENS7_ILi256EEEEEELi256ENS_10bfloat16_tEfNS_4arch4Sm80ELb0ELb0ELb0ELb1ELb1ELb1ELb1ELb0EEENS1_21CollectiveEpilogueFwdINS6_IJS8_SA_S9_EEENS6_IJNS7_ILi1EEESI_SI_EEESC_SE_Li256ELb1ELb1ELb0ELb0EEENS1_19SingleTileSchedulerILb1ELb0ELb1ELi128EEEEEEEEEvNT_6ParamsE:
        /* <DEDUP_REMOVED lines=20> */
.L_x_1910:
        /* <DEDUP_REMOVED lines=13> */
.L_x_1912:
[----:B------:R-:W-:Y:S02]  /*0210*/  ULDC UR7, c[0x0][0x54c] ;  /* 0x0001530000077ab9 */ /* 0x000fe40000000800 */
.L_x_1911:
[----:B------:R-:W-:Y:S02]  /*0220*/  ULDC UR4, c[0x0][0x548] ;  /* 0x0001520000047ab9 */ /* 0x000fe40000000800 */
[----:B------:R-:W-:-:S02]  /*0230*/  USHF.L.U32 UR5, UR14, 0x7, URZ ;  /* 0x000000070e057899 */ /* 0x000fc4000800063f */
[----:B------:R-:W-:-:S04]  /*0240*/  UIMAD UR4, UR7, UR4, URZ ;  /* 0x00000004070472a4 */ /* 0x000fc8000f8e023f */
[----:B------:R-:W-:-:S04]  /*0250*/  UISETP.GE.AND UP0, UPT, UR5, UR4, UPT ;  /* 0x000000040500728c */ /* 0x000fc8000bf06270 */
[----:B------:R-:W-:Y:S01]  /*0260*/  USEL UR20, UR20, 0xffffffff, !UP0 ;  /* 0xffffffff14147887 */ /* 0x000fe2000c000000 */
[----:B------:R-:W-:Y:S05]  /*0270*/  BRA `(.L_x_1913) ;  /* 0x000001b000007947 */ /* 0x000fea0003800000 */
.L_x_1909:
        /* <DEDUP_REMOVED lines=8> */
.L_x_1914:
        /* <DEDUP_REMOVED lines=13> */
.L_x_1916:
[----:B------:R-:W-:Y:S02]  /*03d0*/  ULDC UR7, c[0x0][0x54c] ;  /* 0x0001530000077ab9 */ /* 0x000fe40000000800 */
.L_x_1915:
[----:B------:R-:W-:Y:S02]  /*03e0*/  ULDC UR4, c[0x0][0x548] ;  /* 0x0001520000047ab9 */ /* 0x000fe40000000800 */
[----:B------:R-:W-:-:S02]  /*03f0*/  USHF.L.U32 UR5, UR14, 0x7, URZ ;  /* 0x000000070e057899 */ /* 0x000fc4000800063f */
[----:B------:R-:W-:-:S04]  /*0400*/  UIMAD UR4, UR7, UR4, URZ ;  /* 0x00000004070472a4 */ /* 0x000fc8000f8e023f */
[----:B------:R-:W-:-:S04]  /*0410*/  UISETP.GE.AND UP0, UPT, UR5, UR4, UPT ;  /* 0x000000040500728c */ /* 0x000fc8000bf06270 */
[----:B------:R-:W-:-:S06]  /*0420*/  USEL UR20, UR20, 0xffffffff, !UP0 ;  /* 0xffffffff14147887 */ /* 0x000fcc000c000000 */
.L_x_1913:
        /* <DEDUP_REMOVED lines=64> */
.L_x_1917:
        /* <DEDUP_REMOVED lines=10> */
.L_x_1918:
[----:B------:R-:W-:Y:S05]  /*08d0*/  @!P4 BRA `(.L_x_1919) ;  /* 0x000000500000c947 */ /* 0x000fea0003800000 */
[----:B-1--4-:R-:W4:Y:S04]  /*08e0*/  LDG.E R0, [R8.64] ;  /* 0x0000001608007981 */ /* 0x012f28000c1e1900 */
[----:B---3--:R-:W3:Y:S01]  /*08f0*/  LDG.E R3, [R8.64+0x4] ;  /* 0x0000041608037981 */ /* 0x008ee2000c1e1900 */
[----:B----4-:R-:W1:Y:S08]  /*0900*/  R2UR UR18, R0 ;  /* 0x00000000001273c2 */ /* 0x010e7000000e0000 */
[----:B---3--:R-:W1:Y:S02]  /*0910*/  R2UR UR4, R3 ;  /* 0x00000000030473c2 */ /* 0x008e6400000e0000 */
[----:B-1----:R-:W-:-:S06]  /*0920*/  UIADD3 UR18, -UR18, UR4, URZ ;  /* 0x0000000412127290 */ /* 0x002fcc000fffe13f */
.L_x_1919:
        /* <DEDUP_REMOVED lines=140> */
.L_x_1922:
[----:B------:R-:W-:Y:S05]  /*11f0*/  BSYNC B0 ;  /* 0x0000000000007941 */ /* 0x000fea0003800000 */
.L_x_1921:
        /* <DEDUP_REMOVED lines=128> */
.L_x_1941:
        /* <DEDUP_REMOVED lines=85> */
.L_x_1927:
[----:B------:R-:W-:Y:S05]  /*1f50*/  BSYNC B0 ;  /* 0x0000000000007941 */ /* 0x000fea0003800000 */
.L_x_1926:
        /* <DEDUP_REMOVED lines=87> */
.L_x_1930:
[----:B------:R-:W-:Y:S05]  /*24d0*/  BSYNC B0 ;  /* 0x0000000000007941 */ /* 0x000fea0003800000 */
.L_x_1929:
        /* <DEDUP_REMOVED lines=57> */
.L_x_1932:
[----:B------:R-:W-:Y:S05]  /*2870*/  BSYNC B0 ;  /* 0x0000000000007941 */ /* 0x000fea0003800000 */
.L_x_1931:
        /* <DEDUP_REMOVED lines=57> */
.L_x_1934:
[----:B------:R-:W-:Y:S05]  /*2c10*/  BSYNC B0 ;  /* 0x0000000000007941 */ /* 0x000fea0003800000 */
.L_x_1933:
        /* <DEDUP_REMOVED lines=57> */
.L_x_1925:
        /* <DEDUP_REMOVED lines=29> */
.L_x_1936:
[----:B------:R-:W-:Y:S05]  /*3180*/  BSYNC B0 ;  /* 0x0000000000007941 */ /* 0x000fea0003800000 */
.L_x_1935:
        /* <DEDUP_REMOVED lines=149> */
.L_x_1938:
[----:B------:R-:W-:Y:S05]  /*3ae0*/  BSYNC B0 ;  /* 0x0000000000007941 */ /* 0x000fea0003800000 */
.L_x_1937:
        /* <DEDUP_REMOVED lines=124> */
.L_x_1924:
        /* <DEDUP_REMOVED lines=27> */
.L_x_1928:
[----:B------:R-:W-:Y:S05]  /*4460*/  BSYNC B1 ;  /* 0x0000000000017941 */ /* 0x000fea0003800000 */
.L_x_1923:
        /* <DEDUP_REMOVED lines=61> */
.L_x_1940:
[----:B-1-3--:R-:W-:Y:S05]  /*4840*/  BSYNC B0 ;  /* 0x0000000000007941 */ /* 0x00afea0003800000 */
.L_x_1939:
        /* <DEDUP_REMOVED lines=25> */
.L_x_1920:
[----:B-1----:R-:W-:Y:S01]  /*49e0*/  UISETP.GE.AND UP0, UPT, UR11, 0x1, UPT ;  /* 0x000000010b00788c */ /* 0x002fe2000bf06270 */
[----:B------:R-:W-:Y:S01]  /*49f0*/  PLOP3.LUT P2, PT, PT, PT, PT, 0x80, 0x0 ;  /* 0x000000000000781c */ /* 0x000fe20003f4f070 */
[----:B------:R-:W-:Y:S01]  /*4a00*/  CS2R R134, SRZ ;  /* 0x0000000000867805 */ /* 0x000fe2000001ff00 */
[----:B------:R-:W-:Y:S01]  /*4a10*/  CS2R R132, SRZ ;  /* 0x0000000000847805 */ /* 0x000fe2000001ff00 */
[----:B------:R-:W-:Y:S01]  /*4a20*/  CS2R R138, SRZ ;  /* 0x00000000008a7805 */ /* 0x000fe2000001ff00 */
[----:B------:R-:W-:Y:S01]  /*4a30*/  CS2R R136, SRZ ;  /* 0x0000000000887805 */ /* 0x000fe2000001ff00 */
[----:B------:R-:W-:Y:S01]  /*4a40*/  PLOP3.LUT P0, PT, PT, PT, UP0, 0x80, 0x0 ;  /* 0x000000000000781c */ /* 0x000fe20003f0f008 */
[----:B------:R-:W-:Y:S01]  /*4a50*/  CS2R R130, SRZ ;  /* 0x0000000000827805 */ /* 0x000fe2000001ff00 */
[----:B------:R-:W-:Y:S01]  /*4a60*/  CS2R R128, SRZ ;  /* 0x0000000000807805 */ /* 0x000fe2000001ff00 */
[----:B----4-:R-:W-:Y:S01]  /*4a70*/  CS2R R126, SRZ ;  /* 0x00000000007e7805 */ /* 0x010fe2000001ff00 */
        /* <DEDUP_REMOVED lines=182> */
.L_x_1944:
[----:B-123--:R-:W-:Y:S05]  /*55e0*/  BSYNC B0 ;  /* 0x0000000000007941 */ /* 0x00efea0003800000 */
.L_x_1943:
        /* <DEDUP_REMOVED lines=25> */
.L_x_1946:
[----:B------:R-:W-:Y:S05]  /*5780*/  BSYNC B0 ;  /* 0x0000000000007941 */ /* 0x000fea0003800000 */
.L_x_1945:
        /* <DEDUP_REMOVED lines=25> */
.L_x_1948:
[----:B------:R-:W-:Y:S05]  /*5920*/  BSYNC B0 ;  /* 0x0000000000007941 */ /* 0x000fea0003800000 */
.L_x_1947:
        /* <DEDUP_REMOVED lines=111> */
.L_x_1949:
        /* <DEDUP_REMOVED lines=70> */
.L_x_1953:
[----:B------:R-:W-:Y:S05]  /*6480*/  BSYNC B0 ;  /* 0x0000000000007941 */ /* 0x000fea0003800000 */
.L_x_1952:
        /* <DEDUP_REMOVED lines=97> */
.L_x_1957:
[----:B------:R-:W-:Y:S05]  /*6aa0*/  BSYNC B0 ;  /* 0x0000000000007941 */ /* 0x000fea0003800000 */
.L_x_1956:
        /* <DEDUP_REMOVED lines=42> */
.L_x_1959:
[----:B------:R-:W-:Y:S05]  /*6d50*/  BSYNC B0 ;  /* 0x0000000000007941 */ /* 0x000fea0003800000 */
.L_x_1958:
        /* <DEDUP_REMOVED lines=42> */
.L_x_1961:
[----:B------:R-:W-:Y:S05]  /*7000*/  BSYNC B0 ;  /* 0x0000000000007941 */ /* 0x000fea0003800000 */
.L_x_1960:
        /* <DEDUP_REMOVED lines=41> */
.L_x_1955:
[----:B------:R-:W-:Y:S05]  /*72a0*/  BSYNC B1 ;  /* 0x0000000000017941 */ /* 0x000fea0003800000 */
.L_x_1954:
        /* <DEDUP_REMOVED lines=45> */
.L_x_1965:
[----:B------:R-:W-:Y:S05]  /*7580*/  BSYNC B0 ;  /* 0x0000000000007941 */ /* 0x000fea0003800000 */
.L_x_1964:
        /* <DEDUP_REMOVED lines=42> */
.L_x_1967:
[----:B------:R-:W-:Y:S05]  /*7830*/  BSYNC B0 ;  /* 0x0000000000007941 */ /* 0x000fea0003800000 */
.L_x_1966:
        /* <DEDUP_REMOVED lines=42> */
.L_x_1969:
[----:B------:R-:W-:Y:S05]  /*7ae0*/  BSYNC B0 ;  /* 0x0000000000007941 */ /* 0x000fea0003800000 */
.L_x_1968:
        /* <DEDUP_REMOVED lines=41> */
.L_x_1963:
[----:B------:R-:W-:Y:S05]  /*7d80*/  BSYNC B1 ;  /* 0x0000000000017941 */ /* 0x000fea0003800000 */
.L_x_1962:
        /* <DEDUP_REMOVED lines=45> */
.L_x_1973:
[----:B------:R-:W-:Y:S05]  /*8060*/  BSYNC B0 ;  /* 0x0000000000007941 */ /* 0x000fea0003800000 */
.L_x_1972:
        /* <DEDUP_REMOVED lines=42> */
.L_x_1975:
[----:B------:R-:W-:Y:S05]  /*8310*/  BSYNC B0 ;  /* 0x0000000000007941 */ /* 0x000fea0003800000 */
.L_x_1974:
        /* <DEDUP_REMOVED lines=42> */
.L_x_1977:
[----:B------:R-:W-:Y:S05]  /*85c0*/  BSYNC B0 ;  /* 0x0000000000007941 */ /* 0x000fea0003800000 */
.L_x_1976:
        /* <DEDUP_REMOVED lines=41> */
.L_x_1971:
[----:B------:R-:W-:Y:S05]  /*8860*/  BSYNC B1 ;  /* 0x0000000000017941 */ /* 0x000fea0003800000 */
.L_x_1970:
        /* <DEDUP_REMOVED lines=44> */
.L_x_1980:
[----:B------:R-:W-:Y:S05]  /*8b30*/  BSYNC B0 ;  /* 0x0000000000007941 */ /* 0x000fea0003800000 */
.L_x_1979:
        /* <DEDUP_REMOVED lines=42> */
.L_x_1982:
[----:B------:R-:W-:Y:S05]  /*8de0*/  BSYNC B0 ;  /* 0x0000000000007941 */ /* 0x000fea0003800000 */
.L_x_1981:
        /* <DEDUP_REMOVED lines=42> */
.L_x_1984:
[----:B------:R-:W-:Y:S05]  /*9090*/  BSYNC B0 ;  /* 0x0000000000007941 */ /* 0x000fea0003800000 */
.L_x_1983:
        /* <DEDUP_REMOVED lines=42> */
.L_x_1951:
        /* <DEDUP_REMOVED lines=28> */
.L_x_1986:
[----:B------:R-:W-:Y:S05]  /*9500*/  BSYNC B0 ;  /* 0x0000000000007941 */ /* 0x000fea0003800000 */
.L_x_1985:
        /* <DEDUP_REMOVED lines=146> */
.L_x_1990:
[----:B------:R-:W-:Y:S05]  /*9e30*/  BSYNC B0 ;  /* 0x0000000000007941 */ /* 0x000fea0003800000 */
.L_x_1989:
        /* <DEDUP_REMOVED lines=99> */
.L_x_1988:
[----:B------:R-:W-:Y:S05]  /*a470*/  BSYNC B1 ;  /* 0x0000000000017941 */ /* 0x000fea0003800000 */
.L_x_1987:
        /* <DEDUP_REMOVED lines=104> */
.L_x_1994:
[----:B------:R-:W-:Y:S05]  /*ab00*/  BSYNC B0 ;  /* 0x0000000000007941 */ /* 0x000fea0003800000 */
.L_x_1993:
        /* <DEDUP_REMOVED lines=106> */
.L_x_1992:
[----:B------:R-:W-:Y:S05]  /*b1b0*/  BSYNC B1 ;  /* 0x0000000000017941 */ /* 0x000fea0003800000 */
.L_x_1991:
        /* <DEDUP_REMOVED lines=104> */
.L_x_1998:
[----:B------:R-:W-:Y:S05]  /*b840*/  BSYNC B0 ;  /* 0x0000000000007941 */ /* 0x000fea0003800000 */
.L_x_1997:
        /* <DEDUP_REMOVED lines=106> */
.L_x_1996:
[----:B------:R-:W-:Y:S05]  /*bef0*/  BSYNC B1 ;  /* 0x0000000000017941 */ /* 0x000fea0003800000 */
.L_x_1995:
        /* <DEDUP_REMOVED lines=103> */
.L_x_2000:
[----:B------:R-:W-:Y:S05]  /*c570*/  BSYNC B0 ;  /* 0x0000000000007941 */ /* 0x000fea0003800000 */
.L_x_1999:
        /* <DEDUP_REMOVED lines=106> */
.L_x_1978:
[----:B------:R-:W-:Y:S05]  /*cc20*/  BSYNC B2 ;  /* 0x0000000000027941 */ /* 0x000fea0003800000 */
.L_x_1950:
        /* <DEDUP_REMOVED lines=16> */
[----:B------:R-:W-:Y:S01]  /*cd30*/  IMAD.SHL.U32 R7, R7, 0x40, RZ ;  /* 0x0000004007077824 */ /* 0x000fe200078e00ff */
[----:B------:R-:W-:Y:S01]  /*cd40*/  LEA.HI R3, R3, R66, RZ, 0x5 ;  /* 0x0000004203037211 */ /* 0x000fe200078f28ff */
[----:B------:R-:W-:Y:S01]  /*cd50*/  IMAD.IADD R12, R9, 0x1, -R12 ;  /* 0x00000001090c7824 */ /* 0x000fe200078e0a0c */
[----:B------:R-:W-:Y:S01]  /*cd60*/  SHF.R.S32.HI R149, RZ, 0x1f, R20 ;  /* 0x0000001fff957819 */ /* 0x000fe20000011414 */
[----:B------:R-:W-:Y:S01]  /*cd70*/  IMAD.WIDE.U32 R8, R221, c[0x0][0x218], R10 ;  /* 0x00008600dd087a25 */ /* 0x000fe200078e000a */
[----:B------:R-:W-:Y:S01]  /*cd80*/  LOP3.LUT R7, R7, 0x1c0, RZ, 0xc0, !PT ;  /* 0x000001c007077812 */ /* 0x000fe200078ec0ff */
[----:B------:R-:W-:Y:S01]  /*cd90*/  UISETP.GE.AND UP0, UPT, UR11, 0x21, UPT ;  /* 0x000000210b00788c */ /* 0x000fe2000bf06270 */
[----:B------:R-:W-:Y:S01]  /*cda0*/  SHF.R.S32.HI R13, RZ, 0x1f, R6 ;  /* 0x0000001fff0d7819 */ /* 0x000fe20000011406 */
[C---:B------:R-:W-:Y:S01]  /*cdb0*/  IMAD R217, R12.reuse, 0x200, R15 ;  /* 0x000002000cd97824 */ /* 0x040fe200078e020f */
[----:B------:R-:W-:Y:S01]  /*cdc0*/  LEA.HI R149, R149, R20, RZ, 0x3 ;  /* 0x0000001495957211 */ /* 0x000fe200078f18ff */
[----:B------:R-:W-:Y:S01]  /*cdd0*/  IMAD R11, R221, c[0x0][0x21c], R18 ;  /* 0x00008700dd0b7a24 */ /* 0x000fe200078e0212 */
[----:B------:R-:W-:Y:S01]  /*cde0*/  LEA.HI R224, R13, R6, RZ, 0x3 ;  /* 0x000000060de07211 */ /* 0x000fe200078f18ff */
[----:B------:R-:W-:Y:S01]  /*cdf0*/  IMAD.SHL.U32 R217, R217, 0x2, RZ ;  /* 0x00000002d9d97824 */ /* 0x000fe200078e00ff */
[----:B------:R-:W-:Y:S01]  /*ce00*/  BAR.SYNC.DEFER_BLOCKING 0x0 ;  /* 0x0000000000007b1d */ /* 0x000fe20000010000 */
[----:B------:R-:W-:Y:S01]  /*ce10*/  IMAD.SHL.U32 R12, R12, 0x8, RZ ;  /* 0x000000080c0c7824 */ /* 0x000fe200078e00ff */
[----:B------:R-:W-:Y:S01]  /*ce20*/  LOP3.LUT R149, R149, 0xfffffff8, RZ, 0xc0, !PT ;  /* 0xfffffff895957812 */ /* 0x000fe200078ec0ff */
[----:B------:R-:W-:Y:S01]  /*ce30*/  IMAD.SHL.U32 R223, R16, 0x2, RZ ;  /* 0x0000000210df7824 */ /* 0x000fe200078e00ff */
[----:B------:R-:W-:-:S02]  /*ce40*/  IADD3 R10, R217, 0xc080, RZ ;  /* 0x0000c080d90a7810 */ /* 0x000fc40007ffe0ff */
[----:B------:R-:W-:Y:S02]  /*ce50*/  IADD3 R216, R217, 0xc0a0, RZ ;  /* 0x0000c0a0d9d87810 */ /* 0x000fe40007ffe0ff */
[----:B------:R-:W-:Y:S01]  /*ce60*/  @P0 IADD3 R216, R10, -0x20, RZ ;  /* 0xffffffe00ad80810 */ /* 0x000fe20007ffe0ff */
[----:B------:R-:W-:Y:S01]  /*ce70*/  IMAD.SHL.U32 R10, R4, 0x40, RZ ;  /* 0x00000040040a7824 */ /* 0x000fe200078e00ff */
[----:B------:R-:W-:Y:S02]  /*ce80*/  IADD3 R8, P0, R8, UR26, RZ ;  /* 0x0000001a08087c10 */ /* 0x000fe4000ff1e0ff */
[----:B------:R-:W-:Y:S02]  /*ce90*/  LOP3.LUT R12, R7, 0x8, R12, 0xf8, !PT ;  /* 0x00000008070c7812 */ /* 0x000fe400078ef80c */
[----:B------:R-:W-:Y:S02]  /*cea0*/  IADD3.X R11, R9, UR5, R11, P0, !PT ;  /* 0x00000005090b7c10 */ /* 0x000fe400087fe40b */
[----:B------:R-:W-:-:S02]  /*ceb0*/  LEA R9, P0, R8, c[0x0][0x1f8], 0x1 ;  /* 0x00007e0008097a11 */ /* 0x000fc400078008ff */
[----:B------:R-:W-:Y:S02]  /*cec0*/  SHF.R.U32.HI R7, RZ, 0x3, R7 ;  /* 0x00000003ff077819 */ /* 0x000fe40000011607 */
[----:B------:R-:W-:Y:S01]  /*ced0*/  LEA.HI.X R8, R8, c[0x0][0x1fc], R11, 0x1, P0 ;  /* 0x00007f0008087a11 */ /* 0x000fe200000f0c0b */
[----:B------:R-:W-:Y:S01]  /*cee0*/  SHFL.IDX PT, R28, R9, RZ, 0x181f ;  /* 0x00181fff091c7589 */ /* 0x000fe200000e0000 */
[----:B------:R-:W-:Y:S01]  /*cef0*/  LOP3.LUT P0, RZ, R2, 0x4, RZ, 0xc0, !PT ;  /* 0x0000000402ff7812 */ /* 0x000fe2000780c0ff */
[----:B------:R-:W-:Y:S01]  /*cf00*/  IMAD.SHL.U32 R2, R3, 0x20, RZ ;  /* 0x0000002003027824 */ /* 0x000fe200078e00ff */
[----:B------:R-:W-:Y:S01]  /*cf10*/  LOP3.LUT R4, R12, R7, RZ, 0x3c, !PT ;  /* 0x000000070c047212 */ /* 0x000fe200078e3cff */
[----:B------:R-:W1:Y:S01]  /*cf20*/  SHFL.IDX PT, R29, R8, RZ, 0x181f ;  /* 0x00181fff081d7589 */ /* 0x000e6200000e0000 */
[----:B------:R-:W-:Y:S01]  /*cf30*/  LOP3.LUT R7, R10, 0xfffffe00, RZ, 0xc0, !PT ;  /* 0xfffffe000a077812 */ /* 0x000fe200078ec0ff */
[----:B------:R-:W-:Y:S01]  /*cf40*/  IMAD.MOV.U32 R11, RZ, RZ, 0x40 ;  /* 0x00000040ff0b7424 */ /* 0x000fe200078e00ff */
[----:B------:R-:W-:Y:S01]  /*cf50*/  LOP3.LUT R218, R2, 0x7ffffc00, RZ, 0xc0, !PT ;  /* 0x7ffffc0002da7812 */ /* 0x000fe200078ec0ff */
[----:B------:R-:W-:Y:S01]  /*cf60*/  LDSM.16.M88.4 R24, [R217+0xc880] ;  /* 0x00c88000d918783b */ /* 0x000fe20000000200 */
[----:B------:R-:W-:-:S02]  /*cf70*/  SHF.R.S32.HI R12, RZ, 0x1f, R21 ;  /* 0x0000001fff0c7819 */ /* 0x000fc40000011415 */
[----:B------:R-:W-:Y:S01]  /*cf80*/  IADD3 R218, R4, R7, R218 ;  /* 0x0000000704da7210 */ /* 0x000fe20007ffe0da */
[----:B------:R-:W-:Y:S01]  /*cf90*/  LDSM.16.M88.4 R44, [R216] ;  /* 0x00000000d82c783b */ /* 0x000fe20000000200 */
[----:B------:R-:W-:Y:S02]  /*cfa0*/  SEL R2, R11, 0xffffffc0, !P0 ;  /* 0xffffffc00b027807 */ /* 0x000fe40004000000 */
[----:B------:R-:W-:Y:S01]  /*cfb0*/  ISETP.LT.AND P0, PT, R17, UR8, PT ;  /* 0x0000000811007c0c */ /* 0x000fe2000bf01270 */
[----:B------:R-:W-:Y:S01]  /*cfc0*/  IMAD.SHL.U32 R218, R218, 0x2, RZ ;  /* 0x00000002dada7824 */ /* 0x000fe200078e00ff */
[----:B------:R-:W-:Y:S01]  /*cfd0*/  LDSM.16.M88.4 R16, [R217+0xc080] ;  /* 0x00c08000d910783b */ /* 0x000fe20000000200 */
[----:B------:R-:W-:Y:S01]  /*cfe0*/  LEA.HI R151, R12, R21, RZ, 0x3 ;  /* 0x000000150c977211 */ /* 0x000fe200078f18ff */
[----:B------:R-:W-:Y:S01]  /*cff0*/  IMAD.IADD R212, R217, 0x1, R2 ;  /* 0x00000001d9d47824 */ /* 0x000fe200078e0202 */
[----:B------:R-:W-:Y:S01]  /*d000*/  ISETP.GE.OR P6, PT, R150, c[0x0][0x1d4], !P0 ;  /* 0x0000750096007a0c */ /* 0x000fe200047c6670 */
[----:B------:R-:W2:Y:S01]  /*d010*/  LDSM.16.M88.4 R8, [R218+0x10080] ;  /* 0x01008000da08783b */ /* 0x000ea20000000200 */
[--C-:B------:R-:W-:Y:S01]  /*d020*/  IMAD R214, R0, 0x2, R218.reuse ;  /* 0x0000000200d67824 */ /* 0x100fe200078e02da */
[----:B------:R-:W-:Y:S01]  /*d030*/  LOP3.LUT R151, R151, 0xfffffff8, RZ, 0xc0, !PT ;  /* 0xfffffff897977812 */ /* 0x000fe200078ec0ff */
[C---:B------:R-:W-:Y:S01]  /*d040*/  IMAD R213, R5.reuse, 0x2, R218 ;  /* 0x0000000205d57824 */ /* 0x040fe200078e02da */
[----:B------:R-:W-:Y:S01]  /*d050*/  LDSM.16.M88.4 R40, [R216+0x800] ;  /* 0x00080000d828783b */ /* 0x000fe20000000200 */
[----:B------:R-:W-:Y:S01]  /*d060*/  LOP3.LUT R224, R224, 0xfffffff8, RZ, 0xc0, !PT ;  /* 0xfffffff8e0e07812 */ /* 0x000fe200078ec0ff */
[----:B------:R-:W-:Y:S01]  /*d070*/  IMAD R211, R5, 0x2, R214 ;  /* 0x0000000205d37824 */ /* 0x000fe200078e02d6 */
[----:B------:R-:W-:Y:S01]  /*d080*/  SHF.R.S32.HI R197, RZ, 0x1f, R150 ;  /* 0x0000001fffc57819 */ /* 0x000fe20000011496 */
[----:B-1----:R-:W-:Y:S01]  /*d090*/  IMAD.WIDE R22, R150, 0x2, R28 ;  /* 0x0000000296167825 */ /* 0x002fe200078e021c */
        /* <DEDUP_REMOVED lines=8> */
[----:B------:R-:W-:Y:S01]  /*d120*/  IMAD.WIDE R30, R149, 0x2, R28 ;  /* 0x00000002951e7825 */ /* 0x000fe200078e021c */
[----:B------:R-:W-:Y:S02]  /*d130*/  SHF.R.S32.HI R196, RZ, 0x1f, R149 ;  /* 0x0000001fffc47819 */ /* 0x000fe40000011495 */
[----:B------:R-:W-:Y:S01]  /*d140*/  IADD3 R207, R216, 0x800, RZ ;  /* 0x00000800d8cf7810 */ /* 0x000fe20007ffe0ff */
[----:B------:R-:W-:Y:S01]  /*d150*/  IMAD.WIDE R48, R224, 0x2, R28 ;  /* 0x00000002e0307825 */ /* 0x000fe200078e021c */
[C---:B------:R-:W-:Y:S02]  /*d160*/  IADD3 R205, R216.reuse, 0x1000, RZ ;  /* 0x00001000d8cd7810 */ /* 0x040fe40007ffe0ff */
[----:B------:R-:W-:Y:S01]  /*d170*/  IADD3 R204, R216, 0x1800, RZ ;  /* 0x00001800d8cc7810 */ /* 0x000fe20007ffe0ff */
[----:B------:R-:W-:Y:S01]  /*d180*/  IMAD.IADD R206, R2, 0x1, R216 ;  /* 0x0000000102ce7824 */ /* 0x000fe200078e02d8 */
[----:B------:R-:W-:-:S02]  /*d190*/  LOP3.LUT R2, R4, R7, RZ, 0xfc, !PT ;  /* 0x0000000704027212 */ /* 0x000fc400078efcff */
[----:B------:R3:W-:Y:S01]  /*d1a0*/  LDGSTS.E.BYPASS.LTC128B.128 [R223+0x9080], [R14.64], !P6 ;  /* 0x090800000edf7fae */ /* 0x0007e2000f101d56 */
[----:B------:R-:W-:Y:S02]  /*d1b0*/  ISETP.GE.OR P6, PT, R20, c[0x0][0x1d4], !P0 ;  /* 0x0000750014007a0c */ /* 0x000fe400047c6670 */
[----:B------:R-:W-:Y:S02]  /*d1c0*/  ISETP.GE.OR P0, PT, R6, c[0x0][0x1d4], !P0 ;  /* 0x0000750006007a0c */ /* 0x000fe40004706670 */
[----:B------:R-:W-:Y:S02]  /*d1d0*/  SHF.R.S32.HI R7, RZ, 0x1f, R224 ;  /* 0x0000001fff077819 */ /* 0x000fe400000114e0 */
[C---:B------:R-:W-:Y:S02]  /*d1e0*/  IADD3 R203, R216.reuse, 0x2000, RZ ;  /* 0x00002000d8cb7810 */ /* 0x040fe40007ffe0ff */
[C---:B------:R-:W-:Y:S02]  /*d1f0*/  IADD3 R202, R216.reuse, 0x2800, RZ ;  /* 0x00002800d8ca7810 */ /* 0x040fe40007ffe0ff */
[C---:B------:R-:W-:Y:S01]  /*d200*/  IADD3 R201, R216.reuse, 0x3000, RZ ;  /* 0x00003000d8c97810 */ /* 0x040fe20007ffe0ff */
[----:B--2---:R-:W-:Y:S02]  /*d210*/  HMMA.16816.F32.BF16 R20, R8, R16, RZ ;  /* 0x000000100814723c */ /* 0x004fe400000418ff */
[----:B------:R2:W-:Y:S01]  /*d220*/  LDGSTS.E.BYPASS.LTC128B.128 [R223+0xa080], [R30.64], !P6 ;  /* 0x0a0800001edf7fae */ /* 0x0005e2000f101d56 */
[----:B------:R-:W-:-:S03]  /*d230*/  IADD3 R200, R216, 0x3800, RZ ;  /* 0x00003800d8c87810 */ /* 0x000fc60007ffe0ff */
[----:B------:R4:W-:Y:S01]  /*d240*/  LDGSTS.E.BYPASS.LTC128B.128 [R223+0xb080], [R48.64], !P0 ;  /* 0x0b08000030df7fae */ /* 0x0009e2000c101d56 */
[----:B------:R-:W-:Y:S01]  /*d250*/  PLOP3.LUT P0, PT, PT, PT, UP0, 0x40, 0x0 ;  /* 0x000000000000781c */ /* 0x000fe20003f0e808 */
[C---:B------:R-:W-:Y:S02]  /*d260*/  HMMA.16816.F32.BF16 R16, R8.reuse, R18, RZ ;  /* 0x000000120810723c */ /* 0x040fe400000418ff */
[----:B------:R-:W-:Y:S04]  /*d270*/  LDSM.16.M88.4 R32, [R213+0x10080] ;  /* 0x01008000d520783b */ /* 0x000fe80000000200 */
[----:B------:R-:W0:Y:S02]  /*d280*/  LDGDEPBAR ;  /* 0x00000000000079af */ /* 0x000e240000000000 */
[C---:B---3--:R-:W-:Y:S08]  /*d290*/  HMMA.16816.F32.BF16 R12, R8.reuse, R24, RZ ;  /* 0x00000018080c723c */ /* 0x048ff000000418ff */
[----:B------:R-:W-:Y:S01]  /*d2a0*/  HMMA.16816.F32.BF16 R8, R8, R26, RZ ;  /* 0x0000001a0808723c */ /* 0x000fe200000418ff */
[----:B------:R-:W-:Y:S04]  /*d2b0*/  LDSM.16.M88.4 R24, [R212+0xc880] ;  /* 0x00c88000d418783b */ /* 0x000fe80000000200 */
[----:B--2---:R-:W2:Y:S03]  /*d2c0*/  LDSM.16.M88.4 R28, [R212+0xc080] ;  /* 0x00c08000d41c783b */ /* 0x004ea60000000200 */
[C---:B-1----:R-:W-:Y:S08]  /*d2d0*/  HMMA.16816.F32.BF16 R20, R36.reuse, R44, R20 ;  /* 0x0000002c2414723c */ /* 0x042ff00000041814 */
[C---:B------:R-:W-:Y:S01]  /*d2e0*/  HMMA.16816.F32.BF16 R16, R36.reuse, R46, R16 ;  /* 0x0000002e2410723c */ /* 0x040fe20000041810 */
[----:B------:R-:W-:Y:S07]  /*d2f0*/  LDSM.16.M88.4 R44, [R211+0x10080] ;  /* 0x01008000d32c783b */ /* 0x000fee0000000200 */
[C---:B------:R-:W-:Y:S08]  /*d300*/  HMMA.16816.F32.BF16 R12, R36.reuse, R40, R12 ;  /* 0x00000028240c723c */ /* 0x040ff0000004180c */
[----:B------:R-:W-:Y:S01]  /*d310*/  HMMA.16816.F32.BF16 R8, R36, R42, R8 ;  /* 0x0000002a2408723c */ /* 0x000fe20000041808 */
[----:B------:R-:W1:Y:S04]  /*d320*/  LDSM.16.M88.4 R40, [R206] ;  /* 0x00000000ce28783b */ /* 0x000e680000000200 */
[----:B------:R-:W3:Y:S03]  /*d330*/  LDSM.16.M88.4 R36, [R206+0x800] ;  /* 0x00080000ce24783b */ /* 0x000ee60000000200 */
[C---:B--2---:R-:W-:Y:S08]  /*d340*/  HMMA.16816.F32.BF16 R20, R32.reuse, R28, R20 ;  /* 0x0000001c2014723c */ /* 0x044ff00000041814 */
[C---:B------:R-:W-:Y:S01]  /*d350*/  HMMA.16816.F32.BF16 R16, R32.reuse, R30, R16 ;  /* 0x0000001e2010723c */ /* 0x040fe20000041810 */
[----:B------:R-:W-:Y:S07]  /*d360*/  LDSM.16.M88.4 R28, [R218+0x14080] ;  /* 0x01408000da1c783b */ /* 0x000fee0000000200 */
[C---:B------:R-:W-:Y:S08]  /*d370*/  HMMA.16816.F32.BF16 R12, R32.reuse, R24, R12 ;  /* 0x00000018200c723c */ /* 0x040ff0000004180c */
[----:B------:R-:W-:Y:S01]  /*d380*/  HMMA.16816.F32.BF16 R32, R32, R26, R8 ;  /* 0x0000001a2020723c */ /* 0x000fe20000041808 */
[----:B------:R-:W2:Y:S04]  /*d390*/  LDSM.16.M88.4 R24, [R217+0xd080] ;  /* 0x00d08000d918783b */ /* 0x000ea80000000200 */
[----:B------:R-:W5:Y:S03]  /*d3a0*/  LDSM.16.M88.4 R8, [R217+0xd880] ;  /* 0x00d88000d908783b */ /* 0x000f660000000200 */
[C---:B-1----:R-:W-:Y:S08]  /*d3b0*/  HMMA.16816.F32.BF16 R20, R44.reuse, R40, R20 ;  /* 0x000000282c14723c */ /* 0x042ff00000041814 */
[C---:B------:R-:W-:Y:S01]  /*d3c0*/  HMMA.16816.F32.BF16 R16, R44.reuse, R42, R16 ;  /* 0x0000002a2c10723c */ /* 0x040fe20000041810 */
[----:B------:R-:W-:Y:S07]  /*d3d0*/  LDSM.16.M88.4 R40, [R214+0x14080] ;  /* 0x01408000d628783b */ /* 0x000fee0000000200 */
[C---:B---3--:R-:W-:Y:S08]  /*d3e0*/  HMMA.16816.F32.BF16 R12, R44.reuse, R36, R12 ;  /* 0x000000242c0c723c */ /* 0x048ff0000004180c */
[----:B------:R-:W-:Y:S01]  /*d3f0*/  HMMA.16816.F32.BF16 R44, R44, R38, R32 ;  /* 0x000000262c2c723c */ /* 0x000fe20000041820 */
[----:B------:R-:W1:Y:S04]  /*d400*/  LDSM.16.M88.4 R36, [R216+0x1000] ;  /* 0x00100000d824783b */ /* 0x000e680000000200 */
[----:B------:R-:W3:Y:S03]  /*d410*/  LDSM.16.M88.4 R32, [R216+0x1800] ;  /* 0x00180000d820783b */ /* 0x000ee60000000200 */
[C---:B--2---:R-:W-:Y:S08]  /*d420*/  HMMA.16816.F32.BF16 R20, R28.reuse, R24, R20 ;  /* 0x000000181c14723c */ /* 0x044ff00000041814 */
[C---:B------:R-:W-:Y:S01]  /*d430*/  HMMA.16816.F32.BF16 R16, R28.reuse, R26, R16 ;  /* 0x0000001a1c10723c */ /* 0x040fe20000041810 */
[----:B------:R-:W-:Y:S07]  /*d440*/  LDSM.16.M88.4 R24, [R212+0xd080] ;  /* 0x00d08000d418783b */ /* 0x000fee0000000200 */
[C---:B-----5:R-:W-:Y:S08]  /*d450*/  HMMA.16816.F32.BF16 R12, R28.reuse, R8, R12 ;  /* 0x000000081c0c723c */ /* 0x060ff0000004180c */
        /* <DEDUP_REMOVED lines=65> */
[----:B------:R-:W3:Y:S01]  /*d870*/  LDSM.16.M88.4 R32, [R206+0x3800] ;  /* 0x00380000ce20783b */ /* 0x000ee20000000200 */
[----:B------:R-:W-:-:S04]  /*d880*/  DEPBAR.LE SB0, 0x0 ;  /* 0x000080000000791a */ /* 0x000fc80000000000 */
[C---:B--2---:R-:W-:Y:S08]  /*d890*/  HMMA.16816.F32.BF16 R20, R28.reuse, R24, R20 ;  /* 0x000000181c14723c */ /* 0x044ff00000041814 */
[C---:B------:R-:W-:Y:S08]  /*d8a0*/  HMMA.16816.F32.BF16 R16, R28.reuse, R26, R16 ;  /* 0x0000001a1c10723c */ /* 0x040ff00000041810 */
[C---:B-----5:R-:W-:Y:S08]  /*d8b0*/  HMMA.16816.F32.BF16 R12, R28.reuse, R8, R12 ;  /* 0x000000081c0c723c */ /* 0x060ff0000004180c */
[----:B------:R-:W-:Y:S08]  /*d8c0*/  HMMA.16816.F32.BF16 R44, R28, R10, R44 ;  /* 0x0000000a1c2c723c */ /* 0x000ff0000004182c */
[C---:B-1----:R-:W-:Y:S08]  /*d8d0*/  HMMA.16816.F32.BF16 R20, R40.reuse, R36, R20 ;  /* 0x000000242814723c */ /* 0x042ff00000041814 */
[C---:B------:R-:W-:Y:S08]  /*d8e0*/  HMMA.16816.F32.BF16 R16, R40.reuse, R38, R16 ;  /* 0x000000262810723c */ /* 0x040ff00000041810 */
[C---:B---3--:R-:W-:Y:S08]  /*d8f0*/  HMMA.16816.F32.BF16 R12, R40.reuse, R32, R12 ;  /* 0x00000020280c723c */ /* 0x048ff0000004180c */
[----:B------:R-:W-:Y:S01]  /*d900*/  HMMA.16816.F32.BF16 R44, R40, R34, R44 ;  /* 0x00000022282c723c */ /* 0x000fe2000004182c */
[----:B------:R-:W-:Y:S06]  /*d910*/  BAR.SYNC.DEFER_BLOCKING 0x0 ;  /* 0x0000000000007b1d */ /* 0x000fec0000010000 */
[----:B------:R-:W-:Y:S05]  /*d920*/  @P0 BRA `(.L_x_2001) ;  /* 0x000002b000000947 */ /* 0x000fea0003800000 */
[----:B----4-:R-:W-:Y:S01]  /*d930*/  IMAD.U32 R9, RZ, RZ, UR9 ;  /* 0x00000009ff097e24 */ /* 0x010fe2000f8e00ff */
        /* <DEDUP_REMOVED lines=27> */
[----:B------:R-:W1:Y:S04]  /*daf0*/  SHFL.IDX PT, R4, R4, RZ, 0x181f ;  /* 0x00181fff04047589 */ /* 0x000e6800000e0000 */
[----:B------:R-:W2:Y:S01]  /*db00*/  SHFL.IDX PT, R6, R6, RZ, 0x181f ;  /* 0x00181fff06067589 */ /* 0x000ea200000e0000 */
[----:B-1----:R-:W-:-:S04]  /*db10*/  LEA R24, P0, R150, R4, 0x1 ;  /* 0x0000000496187211 */ /* 0x002fc800078008ff */
        /* <DEDUP_REMOVED lines=12> */
.L_x_2001:
[----:B----4-:R-:W-:Y:S01]  /*dbe0*/  LOP3.LUT R3, R3, 0xffffffe0, RZ, 0xc0, !PT ;  /* 0xffffffe003037812 */ /* 0x010fe200078ec0ff */
[----:B-1----:R-:W-:Y:S01]  /*dbf0*/  IMAD.U32 R8, RZ, RZ, UR8 ;  /* 0x00000008ff087e24 */ /* 0x002fe2000f8e00ff */
        /* <DEDUP_REMOVED lines=90> */
[----:B------:R-:W-:Y:S01]  /*e1a0*/  MUFU.EX2 R228, R228 ;  /* 0x000000e400e47308 */ /* 0x000fe20000000800 */
[--C-:B------:R-:W-:Y:S02]  /*e1b0*/  FFMA.FTZ R199, R19, c[0x0][0x2d0], -R12.reuse ;  /* 0x0000b40013c77a23 */ /* 0x100fe4000001080c */
[--C-:B------:R-:W-:Y:S01]  /*e1c0*/  FFMA.FTZ R232, R7, c[0x0][0x2d0], -R12.reuse ;  /* 0x0000b40007e87a23 */ /* 0x100fe2000001080c */
[----:B------:R-:W-:Y:S01]  /*e1d0*/  FSEL R9, R9, RZ, P0 ;  /* 0x000000ff09097208 */ /* 0x000fe20000000000 */
[--C-:B------:R-:W-:Y:S01]  /*e1e0*/  FFMA.FTZ R230, R17, c[0x0][0x2d0], -R12.reuse ;  /* 0x0000b40011e67a23 */ /* 0x100fe2000001080c */
[----:B------:R-:W-:Y:S01]  /*e1f0*/  PLOP3.LUT P0, PT, PT, PT, UP0, 0x40, 0x0 ;  /* 0x000000000000781c */ /* 0x000fe20003f0e808 */
[----:B------:R-:W-:Y:S01]  /*e200*/  FFMA.FTZ R231, R13, c[0x0][0x2d0], -R12 ;  /* 0x0000b4000de77a23 */ /* 0x000fe2000001080c */
[----:B------:R-:W1:Y:S01]  /*e210*/  MUFU.EX2 R225, R225 ;  /* 0x000000e100e17308 */ /* 0x000e620000000800 */
[----:B------:R-:W-:-:S02]  /*e220*/  FFMA.FTZ R2, R22, c[0x0][0x2d0], -R9 ;  /* 0x0000b40016027a23 */ /* 0x000fc40000010809 */
[----:B------:R-:W2:Y:S01]  /*e230*/  LDSM.16.MT88.4 R20, [R215+0x8080] ;  /* 0x00808000d714783b */ /* 0x000ea20000004200 */
[--C-:B------:R-:W-:Y:S02]  /*e240*/  FFMA.FTZ R229, R6, c[0x0][0x2d0], -R9.reuse ;  /* 0x0000b40006e57a23 */ /* 0x100fe40000010809 */
[--C-:B------:R-:W-:Y:S02]  /*e250*/  FFMA.FTZ R227, R18, c[0x0][0x2d0], -R9.reuse ;  /* 0x0000b40012e37a23 */ /* 0x100fe40000010809 */
[--C-:B------:R-:W-:Y:S01]  /*e260*/  FFMA.FTZ R0, R4, c[0x0][0x2d0], -R9.reuse ;  /* 0x0000b40004007a23 */ /* 0x100fe20000010809 */
[----:B------:R-:W-:Y:S01]  /*e270*/  MUFU.EX2 R226, R226 ;  /* 0x000000e200e27308 */ /* 0x000fe20000000800 */
[----:B------:R-:W3:Y:S01]  /*e280*/  LDSM.16.MT88.4 R4, [R208+0xb080] ;  /* 0x00b08000d004783b */ /* 0x000ee20000004200 */
[----:B------:R-:W-:Y:S02]  /*e290*/  FFMA.FTZ R235, R11, c[0x0][0x2d0], -R12 ;  /* 0x0000b4000beb7a23 */ /* 0x000fe4000001080c */
[----:B------:R-:W-:-:S02]  /*e2a0*/  FFMA.FTZ R233, R14, c[0x0][0x2d0], -R9 ;  /* 0x0000b4000ee97a23 */ /* 0x000fc40000010809 */
[--C-:B------:R-:W-:Y:S01]  /*e2b0*/  FFMA.FTZ R234, R16, c[0x0][0x2d0], -R9.reuse ;  /* 0x0000b40010ea7a23 */ /* 0x100fe20000010809 */
[----:B------:R-:W4:Y:S01]  /*e2c0*/  LDSM.16.MT88.4 R12, [R215+0x8880] ;  /* 0x00888000d70c783b */ /* 0x000f220000004200 */
[----:B------:R-:W5:Y:S01]  /*e2d0*/  MUFU.EX2 R199, R199 ;  /* 0x000000c700c77308 */ /* 0x000f620000000800 */
[--C-:B------:R-:W-:Y:S01]  /*e2e0*/  FFMA.FTZ R236, R10, c[0x0][0x2d0], -R9.reuse ;  /* 0x0000b4000aec7a23 */ /* 0x100fe20000010809 */
[----:B-1----:R-:W-:Y:S01]  /*e2f0*/  F2FP.BF16.PACK_AB R132, R225, R228 ;  /* 0x000000e4e184723e */ /* 0x002fe200000010ff */
[----:B------:R-:W-:Y:S01]  /*e300*/  FFMA.FTZ R237, R8, c[0x0][0x2d0], -R9 ;  /* 0x0000b40008ed7a23 */ /* 0x000fe20000010809 */
[----:B------:R-:W-:Y:S01]  /*e310*/  LDSM.16.MT88.4 R16, [R210+0xb880] ;  /* 0x00b88000d210783b */ /* 0x000fe20000004200 */
[----:B------:R-:W-:-:S03]  /*e320*/  FADD.FTZ R225, R228, R225 ;  /* 0x000000e1e4e17221 */ /* 0x000fc60000010000 */
[----:B------:R-:W-:Y:S01]  /*e330*/  MUFU.EX2 R2, R2 ;  /* 0x0000000200027308 */ /* 0x000fe20000000800 */
[----:B------:R-:W1:Y:S07]  /*e340*/  LDSM.16.MT88.4 R8, [R210+0x8880] ;  /* 0x00888000d208783b */ /* 0x000e6e0000004200 */
[----:B------:R-:W2:Y:S01]  /*e350*/  MUFU.EX2 R229, R229 ;  /* 0x000000e500e57308 */ /* 0x000ea20000000800 */
[----:B-----5:R-:W-:Y:S01]  /*e360*/  F2FP.BF16.PACK_AB R134, R199, R226 ;  /* 0x000000e2c786723e */ /* 0x020fe200000010ff */
[----:B------:R-:W-:-:S04]  /*e370*/  FADD.FTZ R226, R226, R225 ;  /* 0x000000e1e2e27221 */ /* 0x000fc80000010000 */
[----:B------:R-:W-:Y:S02]  /*e380*/  FADD.FTZ R199, R199, R226 ;  /* 0x000000e2c7c77221 */ /* 0x000fe40000010000 */
[----:B------:R-:W-:Y:S08]  /*e390*/  MUFU.EX2 R227, R227 ;  /* 0x000000e300e37308 */ /* 0x000ff00000000800 */
[----:B------:R-:W5:Y:S01]  /*e3a0*/  MUFU.EX2 R0, R0 ;  /* 0x0000000000007308 */ /* 0x000f620000000800 */
[----:B--2---:R-:W-:Y:S01]  /*e3b0*/  F2FP.BF16.PACK_AB R133, R229, R2 ;  /* 0x00000002e585723e */ /* 0x004fe200000010ff */
[----:B------:R-:W-:-:S06]  /*e3c0*/  FADD.FTZ R2, R2, R229 ;  /* 0x000000e502027221 */ /* 0x000fcc0000010000 */
[----:B------:R-:W-:Y:S01]  /*e3d0*/  MUFU.EX2 R230, R230 ;  /* 0x000000e600e67308 */ /* 0x000fe20000000800 */
[----:B-----5:R-:W-:-:S07]  /*e3e0*/  F2FP.BF16.PACK_AB R135, R0, R227 ;  /* 0x000000e30087723e */ /* 0x020fce00000010ff */
        /* <DEDUP_REMOVED lines=39> */
[C---:B---3--:R-:W-:Y:S07]  /*e660*/  HMMA.16816.F32.BF16 R136, R132.reuse, R4, RZ ;  /* 0x000000048488723c */ /* 0x048fee00000418ff */
[----:B--2---:R-:W-:Y:S01]  /*e670*/  F2FP.BF16.PACK_AB R4, R231, R230 ;  /* 0x000000e6e704723e */ /* 0x004fe200000010ff */
        /* <DEDUP_REMOVED lines=48> */
[C---:B------:R-:W-:Y:S01]  /*e980*/  IMAD.SHL.U32 R227, R150.reuse, 0x2, RZ ;  /* 0x0000000296e37824 */ /* 0x040fe200078e00ff */
[----:B------:R-:W-:Y:S01]  /*e990*/  SHF.L.U32 R231, R149, 0x1, RZ ;  /* 0x0000000195e77819 */ /* 0x000fe200000006ff */
[C---:B------:R-:W-:Y:S01]  /*e9a0*/  IMAD.SHL.U32 R229, R151.reuse, 0x2, RZ ;  /* 0x0000000297e57824 */ /* 0x040fe200078e00ff */
[----:B------:R-:W-:Y:S01]  /*e9b0*/  SHF.L.U64.HI R226, R150, 0x1, R197 ;  /* 0x0000000196e27819 */ /* 0x000fe200000102c5 */
        /* <DEDUP_REMOVED lines=11> */
.L_x_2005:
        /* <DEDUP_REMOVED lines=44> */
.L_x_2003:
        /* <DEDUP_REMOVED lines=9> */
[----:B------:R-:W-:Y:S02]  /*edc0*/  IMAD R150, R221, c[0x0][0x21c], R150 ;  /* 0x00008700dd967a24 */ /* 0x000fe400078e0296 */
[----:B------:R-:W-:Y:S04]  /*edd0*/  IMAD.IADD R177, R177, 0x1, R3 ;  /* 0x00000001b1b17824 */ /* 0x000fe800078e0203 */
[----:B------:R-:W-:Y:S05]  /*ede0*/  IMAD.WIDE.U32 R176, R221, c[0x0][0x218], R176 ;  /* 0x00008600ddb07a25 */ /* 0x000fea00078e00b0 */
[----:B------:R-:W-:Y:S01]  /*edf0*/  IADD3 R148, P0, R176, UR8, RZ ;  /* 0x00000008b0947c10 */ /* 0x000fe2000ff1e0ff */
[----:B------:R-:W-:Y:S03]  /*ee00*/  LDSM.16.M88.4 R152, [R218+0x10080] ;  /* 0x01008000da98783b */ /* 0x000fe60000000200 */
[----:B------:R-:W-:Y:S01]  /*ee10*/  IADD3.X R177, R177, UR5, R150, P0, !PT ;  /* 0x00000005b1b17c10 */ /* 0x000fe200087fe496 */
[----:B------:R-:W1:Y:S01]  /*ee20*/  LDSM.16.M88.4 R156, [R217+0xc080] ;  /* 0x00c08000d99c783b */ /* 0x000e620000000200 */
[C---:B------:R-:W-:Y:S03]  /*ee30*/  LEA R2, P0, R148.reuse, c[0x0][0x1f8], 0x1 ;  /* 0x00007e0094027a11 */ /* 0x040fe600078008ff */
[----:B------:R-:W-:Y:S01]  /*ee40*/  LDSM.16.M88.4 R160, [R217+0xc880] ;  /* 0x00c88000d9a0783b */ /* 0x000fe20000000200 */
[----:B------:R-:W-:Y:S03]  /*ee50*/  LEA.HI.X R3, R148, c[0x0][0x1fc], R177, 0x1, P0 ;  /* 0x00007f0094037a11 */ /* 0x000fe600000f0cb1 */
[----:B------:R-:W2:Y:S04]  /*ee60*/  SHFL.IDX PT, R2, R2, RZ, 0x181f ;  /* 0x00181fff02027589 */ /* 0x000ea800000e0000 */
[----:B------:R-:W3:Y:S04]  /*ee70*/  SHFL.IDX PT, R3, R3, RZ, 0x181f ;  /* 0x00181fff03037589 */ /* 0x000ee800000e0000 */
[----:B------:R-:W-:Y:S04]  /*ee80*/  LDSM.16.M88.4 R164, [R216] ;  /* 0x00000000d8a4783b */ /* 0x000fe80000000200 */
[----:B------:R-:W-:Y:S01]  /*ee90*/  LDSM.16.M88.4 R168, [R207] ;  /* 0x00000000cfa8783b */ /* 0x000fe20000000200 */
[C---:B-1----:R-:W-:Y:S03]  /*eea0*/  HMMA.16816.F32.BF16 R4, R152.reuse, R156, RZ ;  /* 0x0000009c9804723c */ /* 0x042fe600000418ff */
[C---:B--2---:R-:W-:Y:S05]  /*eeb0*/  IADD3 R176, P0, R2.reuse, R227, RZ ;  /* 0x000000e302b07210 */ /* 0x044fea0007f1e0ff */
[C---:B------:R-:W-:Y:S01]  /*eec0*/  HMMA.16816.F32.BF16 R8, R152.reuse, R158, RZ ;  /* 0x0000009e9808723c */ /* 0x040fe200000418ff */
[----:B------:R-:W1:Y:S03]  /*eed0*/  LDSM.16.M88.4 R156, [R214+0x10080] ;  /* 0x01008000d69c783b */ /* 0x000e660000000200 */
[C---:B---3--:R-:W-:Y:S01]  /*eee0*/  IMAD.X R177, R3.reuse, 0x1, R226, P0 ;  /* 0x0000000103b17824 */ /* 0x048fe200000e06e2 */
[C---:B------:R-:W-:Y:S03]  /*eef0*/  IADD3 R150, P0, R2.reuse, R229, RZ ;  /* 0x000000e502967210 */ /* 0x040fe60007f1e0ff */
[C---:B------:R-:W-:Y:S01]  /*ef00*/  HMMA.16816.F32.BF16 R12, R152.reuse, R160, RZ ;  /* 0x000000a0980c723c */ /* 0x040fe200000418ff */
[----:B------:R-:W-:Y:S01]  /*ef10*/  @!PT LDS RZ, [RZ] ;  /* 0x00000000fffff984 */ /* 0x000fe20000000800 */
[----:B------:R-:W-:Y:S01]  /*ef20*/  @!PT LDS RZ, [RZ] ;  /* 0x00000000fffff984 */ /* 0x000fe20000000800 */
[----:B------:R-:W-:Y:S01]  /*ef30*/  @!PT LDS RZ, [RZ] ;  /* 0x00000000fffff984 */ /* 0x000fe20000000800 */
[----:B------:R2:W-:Y:S03]  /*ef40*/  LDGSTS.E.BYPASS.LTC128B.128 [R223+0x8080], [R176.64], !P4 ;  /* 0x08080000b0df7fae */ /* 0x0005e6000e101d52 */
[C---:B------:R-:W-:Y:S01]  /*ef50*/  IMAD.X R151, R3.reuse, 0x1, R228, P0 ;  /* 0x0000000103977824 */ /* 0x040fe200000e06e4 */
[----:B------:R-:W-:Y:S03]  /*ef60*/  IADD3 R178, P0, R2, R231, RZ ;  /* 0x000000e702b27210 */ /* 0x000fe60007f1e0ff */
[----:B------:R-:W-:Y:S01]  /*ef70*/  HMMA.16816.F32.BF16 R16, R152, R162, RZ ;  /* 0x000000a29810723c */ /* 0x000fe200000418ff */
[----:B------:R2:W-:Y:S03]  /*ef80*/  LDGSTS.E.BYPASS.LTC128B.128 [R223+0x9080], [R150.64], !P5 ;  /* 0x0908000096df7fae */ /* 0x0005e6000e901d52 */
[----:B------:R-:W-:Y:S01]  /*ef90*/  IMAD.X R179, R3, 0x1, R230, P0 ;  /* 0x0000000103b37824 */ /* 0x000fe200000e06e6 */
[C---:B------:R-:W-:Y:S04]  /*efa0*/  LEA R2, P0, R224.reuse, R2, 0x1 ;  /* 0x00000002e0027211 */ /* 0x040fe800078008ff */
[----:B------:R-:W-:Y:S01]  /*efb0*/  LEA.HI.X R3, R224, R3, R225, 0x1, P0 ;  /* 0x00000003e0037211 */ /* 0x000fe200000f0ce1 */
[----:B------:R2:W-:Y:S01]  /*efc0*/  LDGSTS.E.BYPASS.LTC128B.128 [R223+0xa080], [R178.64], !P3 ;  /* 0x0a080000b2df7fae */ /* 0x0005e2000d901d52 */
[----:B------:R-:W-:Y:S03]  /*efd0*/  PLOP3.LUT P0, PT, PT, PT, UP0, 0x80, 0x0 ;  /* 0x000000000000781c */ /* 0x000fe60003f0f008 */
[----:B------:R2:W-:Y:S04]  /*efe0*/  LDGSTS.E.BYPASS.LTC128B.128 [R223+0xb080], [R2.64], !P2 ;  /* 0x0b08000002df7fae */ /* 0x0005e8000d101d52 */
[----:B------:R-:W-:Y:S04]  /*eff0*/  LDSM.16.M88.4 R152, [R213+0x10080] ;  /* 0x01008000d598783b */ /* 0x000fe80000000200 */
[----:B------:R-:W3:Y:S01]  /*f000*/  LDSM.16.M88.4 R160, [R212+0xc080] ;  /* 0x00c08000d4a0783b */ /* 0x000ee20000000200 */
[C---:B-1----:R-:W-:Y:S03]  /*f010*/  HMMA.16816.F32.BF16 R4, R156.reuse, R164, R4 ;  /* 0x000000a49c04723c */ /* 0x042fe60000041804 */
[----:B------:R-:W0:Y:S04]  /*f020*/  LDGDEPBAR ;  /* 0x00000000000079af */ /* 0x000e280000000000 */
[----:B------:R-:W1:Y:S01]  /*f030*/  LDSM.16.M88.4 R172, [R212+0xc880] ;  /* 0x00c88000d4ac783b */ /* 0x000e620000000200 */
[C---:B------:R-:W-:Y:S03]  /*f040*/  HMMA.16816.F32.BF16 R8, R156.reuse, R166, R8 ;  /* 0x000000a69c08723c */ /* 0x040fe60000041808 */
[----:B------:R-:W-:Y:S05]  /*f050*/  LDSM.16.M88.4 R164, [R206] ;  /* 0x00000000cea4783b */ /* 0x000fea0000000200 */
[C---:B------:R-:W-:Y:S08]  /*f060*/  HMMA.16816.F32.BF16 R12, R156.reuse, R168, R12 ;  /* 0x000000a89c0c723c */ /* 0x040ff0000004180c */
[----:B------:R-:W-:Y:S01]  /*f070*/  HMMA.16816.F32.BF16 R16, R156, R170, R16 ;  /* 0x000000aa9c10723c */ /* 0x000fe20000041810 */
[----:B------:R-:W4:Y:S04]  /*f080*/  LDSM.16.M88.4 R156, [R211+0x10080] ;  /* 0x01008000d39c783b */ /* 0x000f280000000200 */
[----:B------:R-:W5:Y:S03]  /*f090*/  LDSM.16.M88.4 R168, [R206+0x800] ;  /* 0x00080000cea8783b */ /* 0x000f660000000200 */
[C---:B---3--:R-:W-:Y:S08]  /*f0a0*/  HMMA.16816.F32.BF16 R4, R152.reuse, R160, R4 ;  /* 0x000000a09804723c */ /* 0x048ff00000041804 */
[C---:B------:R-:W-:Y:S01]  /*f0b0*/  HMMA.16816.F32.BF16 R8, R152.reuse, R162, R8 ;  /* 0x000000a29808723c */ /* 0x040fe20000041808 */
[----:B------:R-:W-:Y:S07]  /*f0c0*/  LDSM.16.M88.4 R160, [R217+0xd080] ;  /* 0x00d08000d9a0783b */ /* 0x000fee0000000200 */
[C---:B-1----:R-:W-:Y:S08]  /*f0d0*/  HMMA.16816.F32.BF16 R12, R152.reuse, R172, R12 ;  /* 0x000000ac980c723c */ /* 0x042ff0000004180c */
[----:B------:R-:W-:Y:S01]  /*f0e0*/  HMMA.16816.F32.BF16 R16, R152, R174, R16 ;  /* 0x000000ae9810723c */ /* 0x000fe20000041810 */
[----:B------:R-:W1:Y:S04]  /*f0f0*/  LDSM.16.M88.4 R152, [R218+0x14080] ;  /* 0x01408000da98783b */ /* 0x000e680000000200 */
[----:B------:R-:W3:Y:S03]  /*f100*/  LDSM.16.M88.4 R172, [R217+0xd880] ;  /* 0x00d88000d9ac783b */ /* 0x000ee60000000200 */
[C---:B----4-:R-:W-:Y:S08]  /*f110*/  HMMA.16816.F32.BF16 R4, R156.reuse, R164, R4 ;  /* 0x000000a49c04723c */ /* 0x050ff00000041804 */
[C---:B------:R-:W-:Y:S01]  /*f120*/  HMMA.16816.F32.BF16 R8, R156.reuse, R166, R8 ;  /* 0x000000a69c08723c */ /* 0x040fe20000041808 */
[----:B------:R-:W-:Y:S07]  /*f130*/  LDSM.16.M88.4 R164, [R205] ;  /* 0x00000000cda4783b */ /* 0x000fee0000000200 */
[C---:B-----5:R-:W-:Y:S08]  /*f140*/  HMMA.16816.F32.BF16 R12, R156.reuse, R168, R12 ;  /* 0x000000a89c0c723c */ /* 0x060ff0000004180c */
[----:B------:R-:W-:Y:S01]  /*f150*/  HMMA.16816.F32.BF16 R16, R156, R170, R16 ;  /* 0x000000aa9c10723c */ /* 0x000fe20000041810 */
[----:B------:R-:W4:Y:S04]  /*f160*/  LDSM.16.M88.4 R156, [R214+0x14080] ;  /* 0x01408000d69c783b */ /* 0x000f280000000200 */
[----:B------:R-:W5:Y:S03]  /*f170*/  LDSM.16.M88.4 R168, [R204] ;  /* 0x00000000cca8783b */ /* 0x000f660000000200 */
[C---:B-1----:R-:W-:Y:S08]  /*f180*/  HMMA.16816.F32.BF16 R4, R152.reuse, R160, R4 ;  /* 0x000000a09804723c */ /* 0x042ff00000041804 */
[C---:B------:R-:W-:Y:S01]  /*f190*/  HMMA.16816.F32.BF16 R8, R152.reuse, R162, R8 ;  /* 0x000000a29808723c */ /* 0x040fe20000041808 */
[----:B------:R-:W-:Y:S07]  /*f1a0*/  LDSM.16.M88.4 R160, [R212+0xd080] ;  /* 0x00d08000d4a0783b */ /* 0x000fee0000000200 */
[C---:B---3--:R-:W-:Y:S08]  /*f1b0*/  HMMA.16816.F32.BF16 R12, R152.reuse, R172, R12 ;  /* 0x000000ac980c723c */ /* 0x048ff0000004180c */
[----:B------:R-:W-:Y:S01]  /*f1c0*/  HMMA.16816.F32.BF16 R16, R152, R174, R16 ;  /* 0x000000ae9810723c */ /* 0x000fe20000041810 */
[----:B------:R-:W1:Y:S04]  /*f1d0*/  LDSM.16.M88.4 R152, [R213+0x14080] ;  /* 0x01408000d598783b */ /* 0x000e680000000200 */
[----:B------:R-:W3:Y:S03]  /*f1e0*/  LDSM.16.M88.4 R172, [R212+0xd880] ;  /* 0x00d88000d4ac783b */ /* 0x000ee60000000200 */
[C---:B----4-:R-:W-:Y:S08]  /*f1f0*/  HMMA.16816.F32.BF16 R4, R156.reuse, R164, R4 ;  /* 0x000000a49c04723c */ /* 0x050ff00000041804 */
[C---:B------:R-:W-:Y:S01]  /*f200*/  HMMA.16816.F32.BF16 R8, R156.reuse, R166, R8 ;  /* 0x000000a69c08723c */ /* 0x040fe20000041808 */
[----:B------:R-:W-:Y:S07]  /*f210*/  LDSM.16.M88.4 R164, [R206+0x1000] ;  /* 0x00100000cea4783b */ /* 0x000fee0000000200 */
[C---:B-----5:R-:W-:Y:S08]  /*f220*/  HMMA.16816.F32.BF16 R12, R156.reuse, R168, R12 ;  /* 0x000000a89c0c723c */ /* 0x060ff0000004180c */
[----:B------:R-:W-:Y:S01]  /*f230*/  HMMA.16816.F32.BF16 R16, R156, R170, R16 ;  /* 0x000000aa9c10723c */ /* 0x000fe20000041810 */
[----:B------:R-:W4:Y:S04]  /*f240*/  LDSM.16.M88.4 R156, [R211+0x14080] ;  /* 0x01408000d39c783b */ /* 0x000f280000000200 */
        /* <DEDUP_REMOVED lines=57> */
[----:B------:R-:W-:Y:S04]  /*f5e0*/  DEPBAR.LE SB0, 0x0 ;  /* 0x000080000000791a */ /* 0x000fe80000000000 */
[C---:B-1----:R-:W-:Y:S01]  /*f5f0*/  HMMA.16816.F32.BF16 R4, R152.reuse, R160, R4 ;  /* 0x000000a09804723c */ /* 0x042fe20000041804 */
[----:B------:R-:W-:Y:S07]  /*f600*/  BAR.SYNC.DEFER_BLOCKING 0x0 ;  /* 0x0000000000007b1d */ /* 0x000fee0000010000 */
[C---:B------:R-:W-:Y:S08]  /*f610*/  HMMA.16816.F32.BF16 R8, R152.reuse, R162, R8 ;  /* 0x000000a29808723c */ /* 0x040ff00000041808 */
[C---:B---3--:R-:W-:Y:S08]  /*f620*/  HMMA.16816.F32.BF16 R12, R152.reuse, R172, R12 ;  /* 0x000000ac980c723c */ /* 0x048ff0000004180c */
[----:B------:R-:W-:Y:S08]  /*f630*/  HMMA.16816.F32.BF16 R16, R152, R174, R16 ;  /* 0x000000ae9810723c */ /* 0x000ff00000041810 */
[C---:B----4-:R-:W-:Y:S08]  /*f640*/  HMMA.16816.F32.BF16 R4, R156.reuse, R164, R4 ;  /* 0x000000a49c04723c */ /* 0x050ff00000041804 */
[C---:B------:R-:W-:Y:S08]  /*f650*/  HMMA.16816.F32.BF16 R8, R156.reuse, R166, R8 ;  /* 0x000000a69c08723c */ /* 0x040ff00000041808 */
[C---:B-----5:R-:W-:Y:S08]  /*f660*/  HMMA.16816.F32.BF16 R12, R156.reuse, R168, R12 ;  /* 0x000000a89c0c723c */ /* 0x060ff0000004180c */
[----:B------:R-:W-:Y:S01]  /*f670*/  HMMA.16816.F32.BF16 R16, R156, R170, R16 ;  /* 0x000000aa9c10723c */ /* 0x000fe20000041810 */
[----:B--2---:R-:W-:-:S07]  /*f680*/  @P0 BRA `(.L_x_2005) ;  /* 0xfffff3e000000947 */ /* 0x004fce000383ffff */
.L_x_2004:
        /* <DEDUP_REMOVED lines=14> */
[----:B------:R-:W-:Y:S01]  /*f770*/  ISETP.LT.AND P0, PT, RZ, UR10, PT ;  /* 0x0000000aff007c0c */ /* 0x000fe2000bf01270 */
[----:B------:R-:W-:Y:S01]  /*f780*/  UIADD3 UR10, UR10, -0x1, URZ ;  /* 0xffffffff0a0a7890 */ /* 0x000fe2000fffe03f */
[----:B------:R-:W-:Y:S01]  /*f790*/  FMNMX.FTZ R2, R16, R3, !PT ;  /* 0x0000000310027209 */ /* 0x000fe20007810000 */
[----:B------:R-:W-:Y:S01]  /*f7a0*/  LDSM.16.MT88.4 R172, [R215+0xa880] ;  /* 0x00a88000d7ac783b */ /* 0x000fe20000004200 */
[----:B------:R-:W-:Y:S02]  /*f7b0*/  FMNMX.FTZ R3, R15, R148, !PT ;  /* 0x000000940f037209 */ /* 0x000fe40007810000 */
        /* <DEDUP_REMOVED lines=20> */
[--C-:B------:R-:W-:Y:S02]  /*f900*/  FFMA.FTZ R152, R4, c[0x0][0x2d0], -R165.reuse ;  /* 0x0000b40004987a23 */ /* 0x100fe400000108a5 */
[----:B------:R-:W-:Y:S02]  /*f910*/  FMUL.FTZ R151, R2, c[0x0][0x2d0] ;  /* 0x0000b40002977a20 */ /* 0x000fe40000410000 */
[----:B------:R1:W-:Y:S01]  /*f920*/  MUFU.EX2 R150, R152 ;  /* 0x0000009800967308 */ /* 0x0003e20000000800 */
[C---:B------:R-:W-:Y:S02]  /*f930*/  FMUL.FTZ R164, R3.reuse, c[0x0][0x2d0] ;  /* 0x0000b40003a47a20 */ /* 0x040fe40000410000 */
[----:B------:R-:W-:Y:S02]  /*f940*/  FADD.FTZ R149, -R3, R0 ;  /* 0x0000000003957221 */ /* 0x000fe40000010100 */
[--C-:B------:R-:W-:Y:S02]  /*f950*/  FFMA.FTZ R5, R5, c[0x0][0x2d0], -R165.reuse ;  /* 0x0000b40005057a23 */ /* 0x100fe400000108a5 */
[--C-:B------:R-:W-:Y:S02]  /*f960*/  FFMA.FTZ R232, R8, c[0x0][0x2d0], -R165.reuse ;  /* 0x0000b40008e87a23 */ /* 0x100fe400000108a5 */
[--C-:B------:R-:W-:Y:S01]  /*f970*/  FFMA.FTZ R6, R6, c[0x0][0x2d0], -R164.reuse ;  /* 0x0000b40006067a23 */ /* 0x100fe200000108a4 */
[----:B------:R2:W3:Y:S01]  /*f980*/  MUFU.EX2 R2, R151 ;  /* 0x0000009700027308 */ /* 0x0004e20000000800 */
[--C-:B------:R-:W-:Y:S02]  /*f990*/  FFMA.FTZ R7, R7, c[0x0][0x2d0], -R164.reuse ;  /* 0x0000b40007077a23 */ /* 0x100fe400000108a4 */
[--C-:B------:R-:W-:Y:S02]  /*f9a0*/  FFMA.FTZ R234, R10, c[0x0][0x2d0], -R164.reuse ;  /* 0x0000b4000aea7a23 */ /* 0x100fe400000108a4 */
[--C-:B------:R-:W-:Y:S02]  /*f9b0*/  FFMA.FTZ R237, R11, c[0x0][0x2d0], -R164.reuse ;  /* 0x0000b4000bed7a23 */ /* 0x100fe400000108a4 */
[----:B------:R-:W-:Y:S01]  /*f9c0*/  FMUL.FTZ R0, R149, c[0x0][0x2d0] ;  /* 0x0000b40095007a20 */ /* 0x000fe20000410000 */
[----:B------:R-:W-:Y:S01]  /*f9d0*/  MOV R149, R148 ;  /* 0x0000009400957202 */ /* 0x000fe20000000f00 */
[--C-:B------:R-:W-:Y:S01]  /*f9e0*/  FFMA.FTZ R236, R12, c[0x0][0x2d0], -R165.reuse ;  /* 0x0000b4000cec7a23 */ /* 0x100fe200000108a5 */
[----:B------:R-:W4:Y:S01]  /*f9f0*/  MUFU.EX2 R5, R5 ;  /* 0x0000000500057308 */ /* 0x000f220000000800 */
[--C-:B------:R-:W-:Y:S02]  /*fa00*/  FFMA.FTZ R239, R13, c[0x0][0x2d0], -R165.reuse ;  /* 0x0000b4000def7a23 */ /* 0x100fe400000108a5 */
[--C-:B------:R-:W-:Y:S01]  /*fa10*/  FFMA.FTZ R238, R14, c[0x0][0x2d0], -R164.reuse ;  /* 0x0000b4000eee7a23 */ /* 0x100fe200000108a4 */
[----:B-1----:R-:W1:Y:S01]  /*fa20*/  LDSM.16.MT88.4 R152, [R215+0x8080] ;  /* 0x00808000d798783b */ /* 0x002e620000004200 */
[--C-:B------:R-:W-:Y:S02]  /*fa30*/  FFMA.FTZ R241, R15, c[0x0][0x2d0], -R164.reuse ;  /* 0x0000b4000ff17a23 */ /* 0x100fe400000108a4 */
[--C-:B------:R-:W-:Y:S02]  /*fa40*/  FFMA.FTZ R240, R16, c[0x0][0x2d0], -R165.reuse ;  /* 0x0000b40010f07a23 */ /* 0x100fe400000108a5 */
[--C-:B------:R-:W-:Y:S01]  /*fa50*/  FFMA.FTZ R242, R18, c[0x0][0x2d0], -R164.reuse ;  /* 0x0000b40012f27a23 */ /* 0x100fe200000108a4 */
[----:B------:R-:W5:Y:S01]  /*fa60*/  MUFU.EX2 R0, R0 ;  /* 0x0000000000007308 */ /* 0x000f620000000800 */
[----:B------:R-:W-:Y:S02]  /*fa70*/  FFMA.FTZ R164, R19, c[0x0][0x2d0], -R164 ;  /* 0x0000b40013a47a23 */ /* 0x000fe400000108a4 */
[--C-:B--2---:R-:W-:Y:S02]  /*fa80*/  FFMA.FTZ R151, R9, c[0x0][0x2d0], -R165.reuse ;  /* 0x0000b40009977a23 */ /* 0x104fe400000108a5 */
[C---:B---3--:R-:W-:Y:S02]  /*fa90*/  FMUL.FTZ R8, R2.reuse, R144 ;  /* 0x0000009002087220 */ /* 0x048fe40000410000 */
[C---:B------:R-:W-:Y:S03]  /*faa0*/  FMUL.FTZ R9, R2.reuse, R145 ;  /* 0x0000009102097220 */ /* 0x040fe60000410000 */
[----:B------:R-:W-:Y:S01]  /*fab0*/  MUFU.EX2 R232, R232 ;  /* 0x000000e800e87308 */ /* 0x000fe20000000800 */
[C---:B------:R-:W-:Y:S02]  /*fac0*/  FMUL.FTZ R20, R2.reuse, R20 ;  /* 0x0000001402147220 */ /* 0x040fe40000410000 */
[C---:B------:R-:W-:Y:S01]  /*fad0*/  FMUL.FTZ R21, R2.reuse, R21 ;  /* 0x0000001502157220 */ /* 0x040fe20000410000 */
[----:B----4-:R-:W-:Y:S01]  /*fae0*/  F2FP.BF16.PACK_AB R144, R5, R150 ;  /* 0x000000960590723e */ /* 0x010fe200000010ff */
[C---:B------:R-:W-:Y:S02]  /*faf0*/  FMUL.FTZ R24, R2.reuse, R24 ;  /* 0x0000001802187220 */ /* 0x040fe40000410000 */
[C---:B------:R-:W-:Y:S02]  /*fb00*/  FMUL.FTZ R25, R2.reuse, R25 ;  /* 0x0000001902197220 */ /* 0x040fe40000410000 */
[C---:B------:R-:W-:Y:S01]  /*fb10*/  FMUL.FTZ R12, R2.reuse, R140 ;  /* 0x0000008c020c7220 */ /* 0x040fe20000410000 */
[----:B------:R-:W2:Y:S01]  /*fb20*/  MUFU.EX2 R151, R151 ;  /* 0x0000009700977308 */ /* 0x000ea20000000800 */
[----:B------:R-:W-:Y:S02]  /*fb30*/  FMUL.FTZ R13, R2, R141 ;  /* 0x0000008d020d7220 */ /* 0x000fe40000410000 */
[----:B------:R-:W-:Y:S02]  /*fb40*/  FFMA.FTZ R165, R17, c[0x0][0x2d0], -R165 ;  /* 0x0000b40011a57a23 */ /* 0x000fe400000108a5 */
[C---:B-----5:R-:W-:Y:S02]  /*fb50*/  FMUL.FTZ R10, R0.reuse, R146 ;  /* 0x00000092000a7220 */ /* 0x060fe40000410000 */
        /* <DEDUP_REMOVED lines=8> */
[----:B------:R-:W3:Y:S01]  /*fbe0*/  MUFU.EX2 R7, R7 ;  /* 0x0000000700077308 */ /* 0x000ee20000000800 */
[----:B------:R-:W-:Y:S01]  /*fbf0*/  LDSM.16.MT88.4 R140, [R208+0xb080] ;  /* 0x00b08000d08c783b */ /* 0x000fe20000004200 */
[C---:B------:R-:W-:Y:S01]  /*fc00*/  FMUL.FTZ R16, R2.reuse, R136 ;  /* 0x0000008802107220 */ /* 0x040fe20000410000 */
[----:B--2---:R-:W-:Y:S01]  /*fc10*/  F2FP.BF16.PACK_AB R146, R151, R232 ;  /* 0x000000e89792723e */ /* 0x004fe200000010ff */
[----:B------:R-:W-:Y:S02]  /*fc20*/  FMUL.FTZ R17, R2, R137 ;  /* 0x0000008902117220 */ /* 0x000fe40000410000 */
[C---:B------:R-:W-:Y:S02]  /*fc30*/  FMUL.FTZ R18, R0.reuse, R138 ;  /* 0x0000008a00127220 */ /* 0x040fe40000410000 */
[----:B------:R-:W-:Y:S02]  /*fc40*/  FMUL.FTZ R19, R0, R139 ;  /* 0x0000008b00137220 */ /* 0x000fe40000410000 */
[----:B------:R-:W-:Y:S01]  /*fc50*/  MUFU.EX2 R234, R234 ;  /* 0x000000ea00ea7308 */ /* 0x000fe20000000800 */
[----:B------:R-:W-:Y:S01]  /*fc60*/  LDSM.16.MT88.4 R136, [R210+0x8880] ;  /* 0x00888000d288783b */ /* 0x000fe20000004200 */
[C---:B------:R-:W-:Y:S02]  /*fc70*/  FMUL.FTZ R28, R2.reuse, R28 ;  /* 0x0000001c021c7220 */ /* 0x040fe40000410000 */
[----:B------:R-:W-:Y:S02]  /*fc80*/  FMUL.FTZ R29, R2, R29 ;  /* 0x0000001d021d7220 */ /* 0x000fe40000410000 */
[C---:B------:R-:W-:Y:S02]  /*fc90*/  FMUL.FTZ R30, R0.reuse, R30 ;  /* 0x0000001e001e7220 */ /* 0x040fe40000410000 */
[----:B------:R-:W-:Y:S02]  /*fca0*/  FMUL.FTZ R31, R0, R31 ;  /* 0x0000001f001f7220 */ /* 0x000fe40000410000 */
[----:B------:R-:W2:Y:S01]  /*fcb0*/  MUFU.EX2 R237, R237 ;  /* 0x000000ed00ed7308 */ /* 0x000ea20000000800 */
[C---:B------:R-:W-:Y:S02]  /*fcc0*/  FMUL.FTZ R32, R2.reuse, R32 ;  /* 0x0000002002207220 */ /* 0x040fe40000410000 */
[----:B------:R-:W-:Y:S01]  /*fcd0*/  FMUL.FTZ R33, R2, R33 ;  /* 0x0000002102217220 */ /* 0x000fe20000410000 */
[----:B---3--:R-:W-:Y:S01]  /*fce0*/  F2FP.BF16.PACK_AB R145, R7, R6 ;  /* 0x000000060791723e */ /* 0x008fe200000010ff */
[C---:B------:R-:W-:Y:S02]  /*fcf0*/  FMUL.FTZ R34, R0.reuse, R34 ;  /* 0x0000002200227220 */ /* 0x040fe40000410000 */
[----:B------:R-:W-:Y:S02]  /*fd00*/  FMUL.FTZ R35, R0, R35 ;  /* 0x0000002300237220 */ /* 0x000fe40000410000 */
[C---:B------:R-:W-:Y:S01]  /*fd10*/  FMUL.FTZ R36, R2.reuse, R36 ;  /* 0x0000002402247220 */ /* 0x040fe20000410000 */
[----:B------:R-:W-:Y:S01]  /*fd20*/  MUFU.EX2 R243, R165 ;  /* 0x000000a500f37308 */ /* 0x000fe20000000800 */
[----:B------:R-:W-:Y:S02]  /*fd30*/  FMUL.FTZ R37, R2, R37 ;  /* 0x0000002502257220 */ /* 0x000fe40000410000 */
[C---:B------:R-:W-:Y:S02]  /*fd40*/  FMUL.FTZ R38, R0.reuse, R38 ;  /* 0x0000002600267220 */ /* 0x040fe40000410000 */
[----:B------:R-:W-:Y:S02]  /*fd50*/  FMUL.FTZ R39, R0, R39 ;  /* 0x0000002700277220 */ /* 0x000fe40000410000 */
[C---:B------:R-:W-:Y:S02]  /*fd60*/  FMUL.FTZ R40, R2.reuse, R40 ;  /* 0x0000002802287220 */ /* 0x040fe40000410000 */
[----:B------:R-:W-:Y:S01]  /*fd70*/  FMUL.FTZ R41, R2, R41 ;  /* 0x0000002902297220 */ /* 0x000fe20000410000 */
[----:B------:R3:W-:Y:S01]  /*fd80*/  MUFU.EX2 R245, R164 ;  /* 0x000000a400f57308 */ /* 0x0007e20000000800 */
[C---:B------:R-:W-:Y:S02]  /*fd90*/  FMUL.FTZ R42, R0.reuse, R42 ;  /* 0x0000002a002a7220 */ /* 0x040fe40000410000 */
[----:B------:R-:W-:Y:S01]  /*fda0*/  FMUL.FTZ R43, R0, R43 ;  /* 0x0000002b002b7220 */ /* 0x000fe20000410000 */
[----:B--2---:R-:W-:Y:S01]  /*fdb0*/  F2FP.BF16.PACK_AB R147, R237, R234 ;  /* 0x000000eaed93723e */ /* 0x004fe200000010ff */
[C---:B------:R-:W-:Y:S02]  /*fdc0*/  FMUL.FTZ R44, R2.reuse, R44 ;  /* 0x0000002c022c7220 */ /* 0x040fe40000410000 */
[----:B------:R-:W-:Y:S02]  /*fdd0*/  FMUL.FTZ R45, R2, R45 ;  /* 0x0000002d022d7220 */ /* 0x000fe40000410000 */
[C---:B------:R-:W-:Y:S01]  /*fde0*/  FMUL.FTZ R46, R0.reuse, R46 ;  /* 0x0000002e002e7220 */ /* 0x040fe20000410000 */
[----:B------:R-:W-:Y:S01]  /*fdf0*/  MUFU.EX2 R236, R236 ;  /* 0x000000ec00ec7308 */ /* 0x000fe20000000800 */
[C---:B-1----:R-:W-:Y:S05]  /*fe00*/  HMMA.16816.F32.BF16 R8, R144.reuse, R152, R8 ;  /* 0x000000989008723c */ /* 0x042fea0000041808 */
[----:B------:R-:W-:Y:S02]  /*fe10*/  FMUL.FTZ R47, R0, R47 ;  /* 0x0000002f002f7220 */ /* 0x000fe40000410000 */
[C---:B------:R-:W-:Y:S01]  /*fe20*/  FMUL.FTZ R48, R2.reuse, R48 ;  /* 0x0000003002307220 */ /* 0x040fe20000410000 */
[C---:B------:R-:W-:Y:S01]  /*fe30*/  HMMA.16816.F32.BF16 R20, R144.reuse, R154, R20 ;  /* 0x0000009a9014723c */ /* 0x040fe20000041814 */
[----:B------:R-:W1:Y:S01]  /*fe40*/  LDSM.16.MT88.4 R152, [R208+0x8080] ;  /* 0x00808000d098783b */ /* 0x000e620000004200 */
[----:B------:R-:W2:Y:S02]  /*fe50*/  MUFU.EX2 R239, R239 ;  /* 0x000000ef00ef7308 */ /* 0x000ea40000000800 */
[----:B------:R-:W-:Y:S02]  /*fe60*/  FMUL.FTZ R49, R2, R49 ;  /* 0x0000003102317220 */ /* 0x000fe40000410000 */
[C---:B------:R-:W-:Y:S02]  /*fe70*/  FMUL.FTZ R50, R0.reuse, R50 ;  /* 0x0000003200327220 */ /* 0x040fe40000410000 */
[C---:B------:R-:W-:Y:S01]  /*fe80*/  HMMA.16816.F32.BF16 R24, R144.reuse, R156, R24 ;  /* 0x0000009c9018723c */ /* 0x040fe20000041818 */
[----:B---3--:R-:W-:Y:S03]  /*fe90*/  LDSM.16.MT88.4 R164, [R210+0x9880] ;  /* 0x00988000d2a4783b */ /* 0x008fe60000004200 */
[----:B------:R-:W-:Y:S01]  /*fea0*/  FMUL.FTZ R51, R0, R51 ;  /* 0x0000003300337220 */ /* 0x000fe20000410000 */
[----:B------:R-:W-:Y:S01]  /*feb0*/  MUFU.EX2 R238, R238 ;  /* 0x000000ee00ee7308 */ /* 0x000fe20000000800 */
[C---:B------:R-:W-:Y:S02]  /*fec0*/  FMUL.FTZ R52, R2.reuse, R52 ;  /* 0x0000003402347220 */ /* 0x040fe40000410000 */
[C---:B------:R-:W-:Y:S01]  /*fed0*/  HMMA.16816.F32.BF16 R28, R144.reuse, R158, R28 ;  /* 0x0000009e901c723c */ /* 0x040fe2000004181c */
[----:B------:R-:W3:Y:S03]  /*fee0*/  LDSM.16.MT88.4 R156, [R215+0x9080] ;  /* 0x00908000d79c783b */ /* 0x000ee60000004200 */
[----:B------:R-:W-:Y:S02]  /*fef0*/  FMUL.FTZ R53, R2, R53 ;  /* 0x0000003502357220 */ /* 0x000fe40000410000 */
[C---:B------:R-:W-:Y:S01]  /*ff00*/  FMUL.FTZ R54, R0.reuse, R54 ;  /* 0x0000003600367220 */ /* 0x040fe20000410000 */
[----:B------:R-:W4:Y:S01]  /*ff10*/  MUFU.EX2 R241, R241 ;  /* 0x000000f100f17308 */ /* 0x000f220000000800 */
[C---:B------:R-:W-:Y:S04]  /*ff20*/  HMMA.16816.F32.BF16 R32, R144.reuse, R160, R32 ;  /* 0x000000a09020723c */ /* 0x040fe80000041820 */
[----:B------:R-:W-:Y:S02]  /*ff30*/  FMUL.FTZ R55, R0, R55 ;  /* 0x0000003700377220 */ /* 0x000fe40000410000 */
[C---:B------:R-:W-:Y:S02]  /*ff40*/  FMUL.FTZ R56, R2.reuse, R56 ;  /* 0x0000003802387220 */ /* 0x040fe40000410000 */
[C---:B------:R-:W-:Y:S01]  /*ff50*/  HMMA.16816.F32.BF16 R36, R144.reuse, R162, R36 ;  /* 0x000000a29024723c */ /* 0x040fe20000041824 */
[----:B------:R-:W5:Y:S01]  /*ff60*/  LDSM.16.MT88.4 R160, [R210+0x9080] ;  /* 0x00908000d2a0783b */ /* 0x000f620000004200 */
[----:B------:R-:W2:Y:S02]  /*ff70*/  MUFU.EX2 R240, R240 ;  /* 0x000000f000f07308 */ /* 0x000ea40000000800 */
[----:B------:R-:W-:Y:S02]  /*ff80*/  FMUL.FTZ R57, R2, R57 ;  /* 0x0000003902397220 */ /* 0x000fe40000410000 */
[C---:B------:R-:W-:Y:S02]  /*ff90*/  FMUL.FTZ R58, R0.reuse, R58 ;  /* 0x0000003a003a7220 */ /* 0x040fe40000410000 */
[----:B------:R-:W-:Y:S01]  /*ffa0*/  FMUL.FTZ R59, R0, R59 ;  /* 0x0000003b003b7220 */ /* 0x000fe20000410000 */
[C---:B-1----:R-:W-:Y:S03]  /*ffb0*/  HMMA.16816.F32.BF16 R40, R144.reuse, R152, R40 ;  /* 0x000000989028723c */ /* 0x042fe60000041828 */
[C---:B------:R-:W-:Y:S01]  /*ffc0*/  FMUL.FTZ R60, R2.reuse, R60 ;  /* 0x0000003c023c7220 */ /* 0x040fe20000410000 */
[----:B------:R-:W1:Y:S01]  /*ffd0*/  MUFU.EX2 R242, R242 ;  /* 0x000000f200f27308 */ /* 0x000e620000000800 */
[----:B------:R-:W-:Y:S02]  /*ffe0*/  FMUL.FTZ R61, R2, R61 ;  /* 0x0000003d023d7220 */ /* 0x000fe40000410000 */
[C---:B------:R-:W-:Y:S01]  /*fff0*/  FMUL.FTZ R62, R0.reuse, R62 ;  /* 0x0000003e003e7220 */ /* 0x040fe20000410000 */
[C---:B------:R-:W-:Y:S01]  /*10000*/  HMMA.16816.F32.BF16 R44, R144.reuse, R154, R44 ;  /* 0x0000009a902c723c */ /* 0x040fe2000004182c */
[----:B------:R-:W1:Y:S03]  /*10010*/  LDSM.16.MT88.4 R152, [R209+0x9080] ;  /* 0x00908000d198783b */ /* 0x000e660000004200 */
        /* <DEDUP_REMOVED lines=9> */
[C---:B-----5:R-:W-:Y:S04]  /*100b0*/  HMMA.16816.F32.BF16 R56, R144.reuse, R160, R56 ;  /* 0x000000a09038723c */ /* 0x060fe80000041838 */
[----:B------:R-:W-:Y:S02]  /*100c0*/  FMUL.FTZ R69, R2, R69 ;  /* 0x0000004502457220 */ /* 0x000fe40000410000 */
[C---:B------:R-:W-:Y:S02]  /*100d0*/  FMUL.FTZ R70, R0.reuse, R70 ;  /* 0x0000004600467220 */ /* 0x040fe40000410000 */
[C---:B------:R-:W-:Y:S01]  /*100e0*/  HMMA.16816.F32.BF16 R60, R144.reuse, R162, R60 ;  /* 0x000000a2903c723c */ /* 0x040fe2000004183c */
[----:B------:R-:W5:Y:S03]  /*100f0*/  LDSM.16.MT88.4 R160, [R215+0xa080] ;  /* 0x00a08000d7a0783b */ /* 0x000f660000004200 */
        /* <DEDUP_REMOVED lines=58> */
[C---:B------:R-:W-:Y:S03]  /*104a0*/  FMUL.FTZ R121, R2.reuse, R121 ;  /* 0x0000007902797220 */ /* 0x040fe60000410000 */
[C---:B------:R-:W-:Y:S01]  /*104b0*/  HMMA.16816.F32.BF16 R108, R144.reuse, R162, R108 ;  /* 0x000000a2906c723c */ /* 0x040fe2000004186c */
[----:B------:R-:W5:Y:S02]  /*104c0*/  LDSM.16.MT88.4 R160, [R209+0xb080] ;  /* 0x00b08000d1a0783b */ /* 0x000f640000004200 */
[C---:B------:R-:W-:Y:S02]  /*104d0*/  FMUL.FTZ R112, R2.reuse, R112 ;  /* 0x0000007002707220 */ /* 0x040fe40000410000 */
[----:B------:R-:W-:Y:S02]  /*104e0*/  FMUL.FTZ R113, R2, R113 ;  /* 0x0000007102717220 */ /* 0x000fe40000410000 */
[C---:B------:R-:W-:Y:S02]  /*104f0*/  FMUL.FTZ R114, R0.reuse, R114 ;  /* 0x0000007200727220 */ /* 0x040fe40000410000 */
[C---:B------:R-:W-:Y:S03]  /*10500*/  FMUL.FTZ R115, R0.reuse, R115 ;  /* 0x0000007300737220 */ /* 0x040fe60000410000 */
[C---:B------:R-:W-:Y:S02]  /*10510*/  FMUL.FTZ R122, R0.reuse, R122 ;  /* 0x0000007a007a7220 */ /* 0x040fe40000410000 */
[----:B------:R-:W-:Y:S02]  /*10520*/  FMUL.FTZ R123, R0, R123 ;  /* 0x0000007b007b7220 */ /* 0x000fe40000410000 */
[C---:B-1----:R-:W-:Y:S03]  /*10530*/  HMMA.16816.F32.BF16 R112, R144.reuse, R152, R112 ;  /* 0x000000989070723c */ /* 0x042fe60000041870 */
[C---:B------:R-:W-:Y:S02]  /*10540*/  FMUL.FTZ R116, R2.reuse, R116 ;  /* 0x0000007402747220 */ /* 0x040fe40000410000 */
[----:B------:R-:W-:Y:S02]  /*10550*/  FMUL.FTZ R117, R2, R117 ;  /* 0x0000007502757220 */ /* 0x000fe40000410000 */
[C---:B------:R-:W-:Y:S01]  /*10560*/  FMUL.FTZ R118, R0.reuse, R118 ;  /* 0x0000007600767220 */ /* 0x040fe20000410000 */
[----:B--2---:R-:W-:Y:S01]  /*10570*/  F2FP.BF16.PACK_AB R152, R239, R236 ;  /* 0x000000ecef98723e */ /* 0x004fe200000010ff */
[----:B------:R-:W-:Y:S03]  /*10580*/  FMUL.FTZ R119, R0, R119 ;  /* 0x0000007700777220 */ /* 0x000fe60000410000 */
[C---:B------:R-:W-:Y:S01]  /*10590*/  FMUL.FTZ R124, R2.reuse, R124 ;  /* 0x0000007c027c7220 */ /* 0x040fe20000410000 */
[----:B----4-:R-:W-:Y:S01]  /*105a0*/  F2FP.BF16.PACK_AB R153, R241, R238 ;  /* 0x000000eef199723e */ /* 0x010fe200000010ff */
[----:B------:R-:W-:Y:S02]  /*105b0*/  FMUL.FTZ R125, R2, R125 ;  /* 0x0000007d027d7220 */ /* 0x000fe40000410000 */
[C---:B------:R-:W-:Y:S03]  /*105c0*/  HMMA.16816.F32.BF16 R116, R144.reuse, R154, R116 ;  /* 0x0000009a9074723c */ /* 0x040fe60000041874 */
[C---:B------:R-:W-:Y:S02]  /*105d0*/  FMUL.FTZ R126, R0.reuse, R126 ;  /* 0x0000007e007e7220 */ /* 0x040fe40000410000 */
[----:B------:R-:W-:Y:S02]  /*105e0*/  FMUL.FTZ R127, R0, R127 ;  /* 0x0000007f007f7220 */ /* 0x000fe40000410000 */
[C---:B------:R-:W-:Y:S01]  /*105f0*/  FMUL.FTZ R128, R2.reuse, R128 ;  /* 0x0000008002807220 */ /* 0x040fe20000410000 */
[C---:B---3--:R-:W-:Y:S04]  /*10600*/  HMMA.16816.F32.BF16 R12, R144.reuse, R156, R12 ;  /* 0x0000009c900c723c */ /* 0x048fe8000004180c */
[----:B------:R-:W-:Y:S01]  /*10610*/  FMUL.FTZ R129, R2, R129 ;  /* 0x0000008102817220 */ /* 0x000fe20000410000 */
[----:B------:R-:W-:Y:S01]  /*10620*/  F2FP.BF16.PACK_AB R154, R243, R240 ;  /* 0x000000f0f39a723e */ /* 0x000fe200000010ff */
[C---:B------:R-:W-:Y:S01]  /*10630*/  FMUL.FTZ R130, R0.reuse, R130 ;  /* 0x0000008200827220 */ /* 0x040fe20000410000 */
[----:B------:R-:W-:Y:S01]  /*10640*/  F2FP.BF16.PACK_AB R155, R245, R242 ;  /* 0x000000f2f59b723e */ /* 0x000fe200000010ff */
[C---:B------:R-:W-:Y:S01]  /*10650*/  HMMA.16816.F32.BF16 R120, R144.reuse, R158, R120 ;  /* 0x0000009e9078723c */ /* 0x040fe20000041878 */
[----:B------:R-:W1:Y:S03]  /*10660*/  LDSM.16.MT88.4 R156, [R215+0x8880] ;  /* 0x00888000d79c783b */ /* 0x000e660000004200 */
[----:B------:R-:W-:Y:S02]  /*10670*/  FMUL.FTZ R131, R0, R131 ;  /* 0x0000008300837220 */ /* 0x000fe40000410000 */
[C---:B------:R-:W-:Y:S02]  /*10680*/  FMUL.FTZ R132, R2.reuse, R132 ;  /* 0x0000008402847220 */ /* 0x040fe40000410000 */
[C---:B-----5:R-:W-:Y:S04]  /*10690*/  HMMA.16816.F32.BF16 R124, R144.reuse, R160, R124 ;  /* 0x000000a0907c723c */ /* 0x060fe8000004187c */
[----:B------:R-:W-:Y:S02]  /*106a0*/  FMUL.FTZ R133, R2, R133 ;  /* 0x0000008502857220 */ /* 0x000fe40000410000 */
[C---:B------:R-:W-:Y:S02]  /*106b0*/  FMUL.FTZ R134, R0.reuse, R134 ;  /* 0x0000008600867220 */ /* 0x040fe40000410000 */
[C---:B------:R-:W-:Y:S01]  /*106c0*/  HMMA.16816.F32.BF16 R128, R144.reuse, R162, R128 ;  /* 0x000000a29080723c */ /* 0x040fe20000041880 */
[----:B------:R-:W-:Y:S03]  /*106d0*/  LDSM.16.MT88.4 R160, [R215+0x9880] ;  /* 0x00988000d7a0783b */ /* 0x000fe60000004200 */
[----:B------:R-:W-:Y:S02]  /*106e0*/  FMUL.FTZ R135, R0, R135 ;  /* 0x0000008700877220 */ /* 0x000fe40000410000 */
[----:B------:R-:W-:Y:S02]  /*106f0*/  FFMA.FTZ R150, R2, R235, R150 ;  /* 0x000000eb02967223 */ /* 0x000fe40000010096 */
[C---:B------:R-:W-:Y:S04]  /*10700*/  HMMA.16816.F32.BF16 R16, R144.reuse, R140, R16 ;  /* 0x0000008c9010723c */ /* 0x040fe80000041810 */
[----:B------:R-:W-:Y:S01]  /*10710*/  FFMA.FTZ R6, R0, R233, R6 ;  /* 0x000000e900067223 */ /* 0x000fe20000010006 */
[----:B------:R-:W-:Y:S01]  /*10720*/  MOV R0, R3 ;  /* 0x0000000300007202 */ /* 0x000fe20000000f00 */
[----:B------:R-:W-:Y:S02]  /*10730*/  FADD.FTZ R5, R5, R150 ;  /* 0x0000009605057221 */ /* 0x000fe40000010000 */
[----:B------:R-:W-:Y:S01]  /*10740*/  HMMA.16816.F32.BF16 R132, R144, R142, R132 ;  /* 0x0000008e9084723c */ /* 0x000fe20000041884 */
[----:B------:R-:W2:Y:S03]  /*10750*/  LDSM.16.MT88.4 R140, [R209+0x8880] ;  /* 0x00888000d18c783b */ /* 0x000ea60000004200 */
[----:B------:R-:W-:Y:S02]  /*10760*/  FADD.FTZ R7, R7, R6 ;  /* 0x0000000607077221 */ /* 0x000fe40000010000 */
[----:B------:R-:W-:Y:S02]  /*10770*/  FADD.FTZ R232, R232, R5 ;  /* 0x00000005e8e87221 */ /* 0x000fe40000010000 */
[----:B------:R-:W-:Y:S01]  /*10780*/  FADD.FTZ R234, R234, R7 ;  /* 0x00000007eaea7221 */ /* 0x000fe20000010000 */
[C---:B-1----:R-:W-:Y:S01]  /*10790*/  HMMA.16816.F32.BF16 R144, R152.reuse, R156, R8 ;  /* 0x0000009c9890723c */ /* 0x042fe20000041808 */
[----:B------:R-:W1:Y:S04]  /*107a0*/  LDSM.16.MT88.4 R8, [R208+0x8880] ;  /* 0x00888000d008783b */ /* 0x000e680000004200 */
[----:B------:R-:W-:Y:S02]  /*107b0*/  FADD.FTZ R151, R151, R232 ;  /* 0x000000e897977221 */ /* 0x000fe40000010000 */
[----:B------:R-:W-:Y:S01]  /*107c0*/  FADD.FTZ R237, R237, R234 ;  /* 0x000000eaeded7221 */ /* 0x000fe20000010000 */
        /* <DEDUP_REMOVED lines=11> */
[C---:B--2---:R-:W-:Y:S04]  /*10880*/  HMMA.16816.F32.BF16 R32, R152.reuse, R140, R32 ;  /* 0x0000008c9820723c */ /* 0x044fe80000041820 */
[----:B------:R-:W-:Y:S02]  /*10890*/  FADD.FTZ R235, R243, R240 ;  /* 0x000000f0f3eb7221 */ /* 0x000fe40000010000 */
[----:B------:R-:W-:Y:S02]  /*108a0*/  FADD.FTZ R233, R245, R242 ;  /* 0x000000f2f5e97221 */ /* 0x000fe40000010000 */
[C---:B------:R-:W-:Y:S08]  /*108b0*/  HMMA.16816.F32.BF16 R36, R152.reuse, R142, R36 ;  /* 0x0000008e9824723c */ /* 0x040ff00000041824 */
[C---:B-1----:R-:W-:Y:S08]  /*108c0*/  HMMA.16816.F32.BF16 R40, R152.reuse, R8, R40 ;  /* 0x000000089828723c */ /* 0x042ff00000041828 */
        /* <DEDUP_REMOVED lines=24> */
[----:B------:R-:W-:Y:S01]  /*10a50*/  HMMA.16816.F32.BF16 R132, R152, R198, R132 ;  /* 0x000000c69884723c */ /* 0x000fe20000041884 */
[----:B------:R-:W-:-:S07]  /*10a60*/  @P0 BRA `(.L_x_2003) ;  /* 0xffffe2c000000947 */ /* 0x000fce000383ffff */
.L_x_2002:
        /* <DEDUP_REMOVED lines=155> */
.L_x_1942:
        /* <DEDUP_REMOVED lines=198> */
.L_x_2007:
        /* <DEDUP_REMOVED lines=157> */
.L_x_2009:
[----:B--234-:R-:W-:Y:S05]  /*12a50*/  BSYNC B0 ;  /* 0x0000000000007941 */ /* 0x01cfea0003800000 */
.L_x_2008:
        /* <DEDUP_REMOVED lines=30> */
.L_x_2011:
[----:B------:R-:W-:Y:S05]  /*12c40*/  BSYNC B0 ;  /* 0x0000000000007941 */ /* 0x000fea0003800000 */
.L_x_2010:
        /* <DEDUP_REMOVED lines=30> */
.L_x_2013:
[----:B------:R-:W-:Y:S05]  /*12e30*/  BSYNC B0 ;  /* 0x0000000000007941 */ /* 0x000fea0003800000 */
.L_x_2012:
        /* <DEDUP_REMOVED lines=31> */
.L_x_2006:
        /* <DEDUP_REMOVED lines=31> */
.L_x_2014:
        /* <DEDUP_REMOVED lines=43> */
.L_x_2016:
[----:B------:R-:W-:Y:S05]  /*134d0*/  BSYNC B0 ;  /* 0x0000000000007941 */ /* 0x000fea0003800000 */
.L_x_2015:
        /* <DEDUP_REMOVED lines=77> */
.L_x_2018:
[----:B------:R-:W-:Y:S05]  /*139b0*/  BSYNC B0 ;  /* 0x0000000000007941 */ /* 0x000fea0003800000 */
.L_x_2017:
        /* <DEDUP_REMOVED lines=27> */
.L_x_2020:
[----:B------:R-:W-:Y:S05]  /*13b70*/  BSYNC B0 ;  /* 0x0000000000007941 */ /* 0x000fea0003800000 */
.L_x_2019:
        /* <DEDUP_REMOVED lines=27> */
.L_x_2022:
[----:B------:R-:W-:Y:S05]  /*13d30*/  BSYNC B0 ;  /* 0x0000000000007941 */ /* 0x000fea0003800000 */
.L_x_2021:
        /* <DEDUP_REMOVED lines=28> */
.L_x_2023:
        /* <DEDUP_REMOVED lines=16> */
.L_x_3660:


//--------------------- .text._ZN7cutlass13device_kernelIN5flash19enable_sm80_to_sm89INS1_16FlashAttnFwdSm80INS1_25CollectiveMainloopFwdSm80ILi8ELi1ELb1EN4cute5tupleIJNS5_1CILi128EEENS7_ILi48EEENS7_ILi256EEEEEELi256ENS_10bfloat16_tEfNS_4arch4Sm80ELb0ELb1ELb0ELb0ELb1ELb0ELb1ELb0EEENS1_21CollectiveEpilogueFwdINS6_IJS8_SA_S9_EEENS6_IJNS7_ILi1EEESI_SI_EEESC_SE_Li256ELb0ELb1ELb0ELb0EEENS1_19SingleTileSchedulerILb0ELb0ELb1ELi128EEEEEEEEEvNT_6ParamsE --------------------------
	.section	.text._ZN7cutlass13device_kernelIN5flash19enable_sm80_to_sm89INS1_16FlashAttnFwdSm80INS1_25CollectiveMainloopFwdSm80ILi8ELi1ELb1EN4cute5tupleIJNS5_1CILi128EEENS7_ILi48EEENS7_ILi256EEEEEELi256ENS_10bfloat16_tEfNS_4arch4Sm80ELb0ELb1ELb0ELb0ELb1ELb0ELb1ELb0EEENS1_21CollectiveEpilogueFwdINS6_IJS8_SA_S9_EEENS6_IJNS7_ILi1EEESI_SI_EEESC_SE_Li256ELb0ELb1ELb0ELb0EEENS1_19SingleTileSchedulerILb0ELb0ELb1ELi128EEEEEEEEEvNT_6ParamsE,"ax",@progbits
	.sectioninfo	@"SHI_REGISTERS=255"
	.align	128
.text._ZN7cutlass13device_kernelIN5flash19enable_sm80_to_sm89INS1_16FlashAttnFwdSm80INS1_25CollectiveMainloopFwdSm80ILi8ELi1ELb1EN4cute5tupleIJNS5_1CILi128EEENS7_ILi48EEENS7_ILi256EEEEEELi256ENS_10bfloat16_tEfNS_4arch4Sm80ELb0ELb1ELb0ELb0ELb1ELb0ELb1ELb0EEENS1_21CollectiveEpilogueFwdINS6_IJS8_SA_S9_EEENS6_IJNS7_ILi1EEESI_SI_EEESC_SE_Li256ELb0ELb1ELb0ELb0EEENS1_19SingleTileSchedulerILb0ELb0ELb1ELi128EEEEEEEEEvNT_6ParamsE:
        .type           _ZN7cutlass13device_kernelIN5flash19enable_sm80_to_sm89INS1_16FlashAttnFwdSm80INS1_25CollectiveMainloopFwdSm80ILi8ELi1ELb1EN4cute5tupleIJNS5_1CILi128EEENS7_ILi48EEENS7_ILi256EEEEEELi256ENS_10bfloat16_tEfNS_4arch4Sm80ELb0ELb1ELb0ELb0ELb1ELb0ELb1ELb0EEENS1_21CollectiveEpilogueFwdINS6_IJS8_SA_S9_EEENS6_IJNS7_ILi1EEESI_SI_EEESC_SE_Li256ELb0ELb1ELb0ELb0EEENS1_19SingleTileSchedulerILb0ELb0ELb1ELi128EEEEEEEEEvNT_6ParamsE,@function
        .size           _ZN7cutlass13device_kernelIN5flash19enable_sm80_to_sm89INS1_16FlashAttnFwdSm80INS1_25CollectiveMainloopFwdSm80ILi8ELi1ELb1EN4cute5tupleIJNS5_1CILi128EEENS7_ILi48EEENS7_ILi256EEEEEELi256ENS_10bfloat16_tEfNS_4arch4Sm80ELb0ELb1ELb0ELb0ELb1ELb0ELb1ELb0EEENS1_21CollectiveEpilogueFwdINS6_IJS8_SA_S9_EEENS6_IJNS7_ILi1EEESI_SI_EEESC_SE_Li256ELb0ELb1ELb0ELb0EEENS1_19SingleTileSchedulerILb0ELb0ELb1ELi128EEEEEEEEEvNT_6ParamsE,(.L_x_3661 - _ZN7cutlass13device_kernelIN5flash19enable_sm80_to_sm89INS1_16FlashAttnFwdSm80INS1_25CollectiveMainloopFwdSm80ILi8ELi1ELb1EN4cute5tupleIJNS5_1CILi128EEENS7_ILi48EEENS7_ILi256EEEEEELi256ENS_10bfloat16_tEfNS_4arch4Sm80ELb0ELb1ELb0ELb0ELb1ELb0ELb1ELb0EEENS1_21CollectiveEpilogueFwdINS6_IJS8_SA_S9_EEENS6_IJNS7_ILi1EEESI_SI_EEESC_SE_Li256ELb0ELb1ELb0ELb0EEENS1_19SingleTileSchedulerILb0ELb0ELb1ELi128EEEEEEEEEvNT_6ParamsE)
        .other          _ZN7cutlass13device_kernelIN5flash19enable_sm80_to_sm89INS1_16FlashAttnFwdSm80INS1_25CollectiveMainloopFwdSm80ILi8ELi1ELb1EN4cute5tupleIJNS5_1CILi128EEENS7_ILi48EEENS7_ILi256EEEEEELi256ENS_10bfloat16_tEfNS_4arch4Sm80ELb0ELb1ELb0ELb0ELb1ELb0ELb1ELb0EEENS1_21CollectiveEpilogueFwdINS6_IJS8_SA_S9_EEENS6_IJNS7_ILi1EEESI_SI_EEESC_SE_Li256ELb0ELb1ELb0ELb0EEENS1_19SingleTileSchedulerILb0ELb0ELb1ELi128EEEEEEEEEvNT_6ParamsE,@"STO_CUDA_ENTRY STV_DEFAULT"
_ZN7cutlass13device_kernelIN5flash19enable_sm80_to_sm89INS1_16FlashAttnFwdSm80INS1_25CollectiveMainloopFwdSm80ILi8ELi1ELb1EN4cute5tupleIJNS5_1CILi128EEENS7_ILi48EEENS7_ILi256EEEEEELi256ENS_10bfloat16_tEfNS_4arch4Sm80ELb0ELb1ELb0ELb0ELb1ELb0ELb1ELb0EEENS1_21CollectiveEpilogueFwdINS6_IJS8_SA_S9_EEENS6_IJNS7_ILi1EEESI_SI_EEESC_SE_Li256ELb0ELb1ELb0ELb0EEENS1_19SingleTileSchedulerILb0ELb0ELb1ELi128EEEEEEEEEvNT_6ParamsE:
        /* <DEDUP_REMOVED lines=57> */
.L_x_2025:
[----:B------:R-:W-:Y:S02]  /*0390*/  ULDC UR4, c[0x0][0x32c] ;  /* 0x0000cb0000047ab9 */ /* 0x000fe40000000800 */
[----:B------:R-:W-:-:S03]  /*03a0*/  UISETP.NE.AND UP0, UPT, UR7, UR4, UPT ;  /* 0x000000040700728c */ /* 0x000fc6000bf05270 */
[----:B------:R-:W-:Y:S02]  /*03b0*/  ULDC.64 UR4, c[0x0][0x330] ;  /* 0x0000cc0000047ab9 */ /* 0x000fe40000000a00 */
[----:B------:R-:W-:-:S07]  /*03c0*/  UIMAD.WIDE.U32 UR20, UR16, UR4, URZ ;  /* 0x00000004101472a5 */ /* 0x000fce000f8e003f */
[----:B------:R-:W-:Y:S02]  /*03d0*/  @UP0 UMOV UR7, UR21 ;  /* 0x0000001500070c82 */ /* 0x000fe40008000000 */
[----:B------:R-:W-:Y:S02]  /*03e0*/  @UP0 USHF.R.U32.HI UR16, URZ, UR5, UR7 ;  /* 0x000000053f100299 */ /* 0x000fe40008011607 */
.L_x_2026:
[----:B------:R-:W-:Y:S02]  /*03f0*/  ULDC UR4, c[0x0][0x32c] ;  /* 0x0000cb0000047ab9 */ /* 0x000fe40000000800 */
[----:B------:R-:W-:-:S04]  /*0400*/  UIMAD UR4, UR16, UR4, UR4 ;  /* 0x00000004100472a4 */ /* 0x000fc8000f8e0204 */
[----:B------:R-:W-:-:S04]  /*0410*/  UISETP.LT.AND UP0, UPT, UR6, UR4, UPT ;  /* 0x000000040600728c */ /* 0x000fc8000bf01270 */
[----:B------:R-:W-:Y:S02]  /*0420*/  USEL UR6, UR6, UR4, UP0 ;  /* 0x0000000406067287 */ /* 0x000fe40008000000 */
.L_x_2024:
        /* <DEDUP_REMOVED lines=36> */
.L_x_2028:
[----:B------:R-:W-:Y:S02]  /*0670*/  ULDC UR4, c[0x0][0x32c] ;  /* 0x0000cb0000047ab9 */ /* 0x000fe40000000800 */
[----:B------:R-:W-:-:S03]  /*0680*/  UISETP.NE.AND UP0, UPT, UR4, 0x1, UPT ;  /* 0x000000010400788c */ /* 0x000fc6000bf05270 */
[----:B------:R-:W-:Y:S02]  /*0690*/  ULDC.64 UR4, c[0x0][0x330] ;  /* 0x0000cc0000047ab9 */ /* 0x000fe40000000a00 */
[----:B------:R-:W-:-:S06]  /*06a0*/  UIMAD.WIDE.U32 UR16, UR7, UR4, URZ ;  /* 0x00000004071072a5 */ /* 0x000fcc000f8e003f */
[----:B------:R-:W-:Y:S02]  /*06b0*/  @UP0 USHF.R.U32.HI UR7, URZ, UR5, UR17 ;  /* 0x000000053f070299 */ /* 0x000fe40008011611 */
.L_x_2029:
[----:B------:R-:W-:Y:S02]  /*06c0*/  ULDC UR4, c[0x0][0x32c] ;  /* 0x0000cb0000047ab9 */ /* 0x000fe40000000800 */
[----:B------:R-:W-:-:S04]  /*06d0*/  UIMAD UR4, UR7, UR4, URZ ;  /* 0x00000004070472a4 */ /* 0x000fc8000f8e023f */
[----:B------:R-:W-:-:S04]  /*06e0*/  UISETP.LT.AND UP0, UPT, UR6, UR4, UPT ;  /* 0x000000040600728c */ /* 0x000fc8000bf01270 */
[----:B------:R-:W-:-:S04]  /*06f0*/  USEL UR6, UR6, UR4, !UP0 ;  /* 0x0000000406067287 */ /* 0x000fc8000c000000 */
.L_x_2027:
        /* <DEDUP_REMOVED lines=91> */
[----:B------:R-:W-:Y:S01]  /*0cb0*/  SHF.R.S32.HI R66, RZ, 0x1f, R44 ;  /* 0x0000001fff427819 */ /* 0x000fe2000001142c */
[----:B------:R-:W-:Y:S02]  /*0cc0*/  UMOV UR29, 0x30 ;  /* 0x00000030001d7882 */ /* 0x000fe40000000000 */
[----:B------:R-:W-:Y:S01]  /*0cd0*/  UIMAD UR22, UR23, UR29, -0x30 ;  /* 0xffffffd0171674a4 */ /* 0x000fe2000f8e021d */
[----:B------:R-:W3:Y:S01]  /*0ce0*/  @P0 LDG.E R2, [R2.64] ;  /* 0x0000001202020981 */ /* 0x000ee2000c1e1900 */
[----:B------:R-:W-:Y:S01]  /*0cf0*/  IMAD.MOV.U32 R4, RZ, RZ, c[0x0][0x2b8] ;  /* 0x0000ae00ff047624 */ /* 0x000fe200078e00ff */
[----:B------:R-:W-:Y:S01]  /*0d00*/  ULDC.64 UR4, c[0x0][0x2b0] ;  /* 0x0000ac0000047ab9 */ /* 0x000fe20000000a00 */
[----:B------:R-:W-:Y:S01]  /*0d10*/  IMAD.MOV.U32 R22, RZ, RZ, RZ ;  /* 0x000000ffff167224 */ /* 0x000fe200078e00ff */
[----:B------:R-:W-:Y:S02]  /*0d20*/  BAR.SYNC.DEFER_BLOCKING 0x0 ;  /* 0x0000000000007b1d */ /* 0x000fe40000010000 */
[----:B------:R-:W-:Y:S01]  /*0d30*/  ISETP.NE.AND P1, PT, R4, 0x1, PT ;  /* 0x000000010400780c */ /* 0x000fe20003f25270 */
[----:B------:R-:W-:-:S03]  /*0d40*/  USHF.R.S32.HI UR21, URZ, 0x1f, UR15 ;  /* 0x0000001f3f157899 */ /* 0x000fc6000801140f */
        /* <DEDUP_REMOVED lines=13> */
[C---:B------:R-:W-:Y:S01]  /*0e20*/  IADD3 R0, R31.reuse, UR22, RZ ;  /* 0x000000161f007c10 */ /* 0x040fe2000fffe0ff */
[----:B------:R-:W-:Y:S01]  /*0e30*/  UIMAD UR20, UR9, UR4, URZ ;  /* 0x00000004091472a4 */ /* 0x000fe2000f8e023f */
[----:B------:R-:W-:Y:S01]  /*0e40*/  IADD3 R5, R31, UR27, RZ ;  /* 0x0000001b1f057c10 */ /* 0x000fe2000fffe0ff */
[----:B------:R-:W-:Y:S01]  /*0e50*/  UIMAD.WIDE.U32 UR24, UR11, UR4, URZ ;  /* 0x000000040b1872a5 */ /* 0x000fe2000f8e003f */
[C---:B------:R-:W-:Y:S01]  /*0e60*/  ISETP.GE.AND P0, PT, R0.reuse, UR10, PT ;  /* 0x0000000a00007c0c */ /* 0x040fe2000bf06270 */
[----:B------:R-:W-:Y:S01]  /*0e70*/  IMAD.SHL.U32 R39, R19, 0x8, RZ ;  /* 0x0000000813277824 */ /* 0x000fe200078e00ff */
[----:B--2---:R-:W-:Y:S01]  /*0e80*/  IADD3 R10, R0, UR12, RZ ;  /* 0x0000000c000a7c10 */ /* 0x004fe2000fffe0ff */
[----:B------:R-:W-:Y:S01]  /*0e90*/  UIMAD UR29, UR23, -0x30, UR29 ;  /* 0xffffffd0171d78a4 */ /* 0x000fe2000f8e021d */
[----:B------:R-:W-:Y:S01]  /*0ea0*/  ISETP.GT.OR P0, PT, R31, 0x2f, P0 ;  /* 0x0000002f1f00780c */ /* 0x000fe20000704670 */
[----:B------:R-:W-:Y:S02]  /*0eb0*/  STL [R1+0x48], R31 ;  /* 0x0000481f01007387 */ /* 0x000fe40000100800 */
        /* <DEDUP_REMOVED lines=11> */
[--C-:B------:R-:W-:Y:S01]  /*0f70*/  IMAD.MOV.U32 R4, RZ, RZ, R5.reuse ;  /* 0x000000ffff047224 */ /* 0x100fe200078e0005 */
[----:B------:R-:W-:Y:S01]  /*0f80*/  ULDC.64 UR4, c[0x0][0x1c0] ;  /* 0x0000700000047ab9 */ /* 0x000fe20000000a00 */
[----:B------:R-:W-:Y:S01]  /*0f90*/  IADD3 R29, R39, 0x80, RZ ;  /* 0x00000080271d7810 */ /* 0x000fe20007ffe0ff */
[----:B------:R-:W-:Y:S01]  /*0fa0*/  UIADD3 UR25, UR25, UR20, URZ ;  /* 0x0000001419197290 */ /* 0x000fe2000fffe03f */
[----:B------:R-:W-:Y:S01]  /*0fb0*/  IADD3 R17, R21, UR27, RZ ;  /* 0x0000001b15117c10 */ /* 0x000fe2000fffe0ff */
[----:B------:R-:W-:Y:S01]  /*0fc0*/  UIMAD UR21, UR21, UR4, URZ ;  /* 0x00000004151572a4 */ /* 0x000fe2000f8e023f */
[C---:B------:R-:W-:Y:S01]  /*0fd0*/  IADD3 R30, R39.reuse, 0x40, RZ ;  /* 0x00000040271e7810 */ /* 0x040fe20007ffe0ff */
[----:B------:R-:W-:Y:S01]  /*0fe0*/  UIMAD.WIDE.U32 UR24, UR15, UR4, UR24 ;  /* 0x000000040f1872a5 */ /* 0x000fe2000f8e0018 */
[----:B------:R-:W-:Y:S01]  /*0ff0*/  ISETP.GE.AND P3, PT, R39, c[0x0][0x198], PT ;  /* 0x0000660027007a0c */ /* 0x000fe20003f66270 */
[----:B------:R-:W-:Y:S01]  /*1000*/  UIMAD UR5, UR15, UR5, UR21 ;  /* 0x000000050f0572a4 */ /* 0x000fe2000f8e0215 */
[----:B------:R-:W-:Y:S01]  /*1010*/  @P1 IMAD.HI.U32 R0, R5, c[0x0][0x2c8], RZ ;  /* 0x0000b20005001a27 */ /* 0x000fe200078e00ff */
[----:B------:R-:W-:Y:S01]  /*1020*/  IADD3 R28, R39, 0xc0, RZ ;  /* 0x000000c0271c7810 */ /* 0x000fe20007ffe0ff */
[----:B------:R-:W-:Y:S01]  /*1030*/  ULDC UR15, c[0x0][0x168] ;  /* 0x00005a00000f7ab9 */ /* 0x000fe20000000800 */
[----:B------:R-:W-:Y:S01]  /*1040*/  ISETP.GE.AND P4, PT, R30, c[0x0][0x198], PT ;  /* 0x000066001e007a0c */ /* 0x000fe20003f86270 */
[----:B------:R-:W-:Y:S01]  /*1050*/  UIADD3 UR5, UR25, UR5, URZ ;  /* 0x0000000519057290 */ /* 0x000fe2000fffe03f */
[----:B------:R-:W-:Y:S01]  /*1060*/  @P0 SHF.R.U32.HI R4, RZ, c[0x0][0x2cc], R0 ;  /* 0x0000b300ff040a19 */ /* 0x000fe20000011600 */
[----:B------:R-:W-:Y:S01]  /*1070*/  UIMAD UR15, UR8, UR15, URZ ;  /* 0x0000000f080f72a4 */ /* 0x000fe2000f8e023f */
[----:B------:R-:W-:Y:S01]  /*1080*/  SHF.R.S32.HI R8, RZ, 0x1f, R28 ;  /* 0x0000001fff087819 */ /* 0x000fe2000001141c */
[----:B------:R-:W-:Y:S01]  /*1090*/  UIADD3 UR28, UR29, UR10, URZ ;  /* 0x0000000a1d1c7290 */ /* 0x000fe2000fffe03f */
[--C-:B------:R-:W-:Y:S01]  /*10a0*/  SHF.R.S32.HI R6, RZ, 0x1f, R4.reuse ;  /* 0x0000001fff067819 */ /* 0x100fe20000011404 */
[----:B------:R-:W-:Y:S01]  /*10b0*/  IMAD.MOV R0, RZ, RZ, -R4 ;  /* 0x000000ffff007224 */ /* 0x000fe200078e0a04 */
[----:B------:R-:W-:Y:S01]  /*10c0*/  ISETP.GE.AND P5, PT, R29, c[0x0][0x198], PT ;  /* 0x000066001d007a0c */ /* 0x000fe20003fa6270 */
[----:B-1----:R-:W-:Y:S01]  /*10d0*/  IMAD.U32 R3, RZ, RZ, UR25 ;  /* 0x00000019ff037e24 */ /* 0x002fe2000f8e00ff */
[----:B------:R-:W-:Y:S01]  /*10e0*/  LEA.HI R8, R8, R28, RZ, 0x3 ;  /* 0x0000001c08087211 */ /* 0x000fe200078f18ff */
[----:B------:R-:W-:Y:S01]  /*10f0*/  IMAD.U32 R2, RZ, RZ, UR24 ;  /* 0x00000018ff027e24 */ /* 0x000fe2000f8e00ff */
[----:B------:R-:W-:Y:S01]  /*1100*/  ISETP.GE.AND P6, PT, R28, c[0x0][0x198], PT ;  /* 0x000066001c007a0c */ /* 0x000fe20003fc6270 */
[----:B------:R-:W-:Y:S01]  /*1110*/  IMAD.U32 R3, RZ, RZ, UR5 ;  /* 0x00000005ff037e24 */ /* 0x000fe2000f8e00ff */
[----:B------:R-:W-:Y:S01]  /*1120*/  LOP3.LUT R36, R8, 0xfffffff8, RZ, 0xc0, !PT ;  /* 0xfffffff808247812 */ /* 0x000fe200078ec0ff */
[----:B------:R-:W-:Y:S01]  /*1130*/  IMAD R0, R0, c[0x0][0x2c4], R5 ;  /* 0x0000b10000007a24 */ /* 0x000fe200078e0205 */
[----:B------:R-:W-:Y:S01]  /*1140*/  ULDC.64 UR4, c[0x0][0x1e8] ;  /* 0x00007a0000047ab9 */ /* 0x000fe20000000a00 */
[----:B------:R-:W-:Y:S01]  /*1150*/  IMAD R6, R6, c[0x0][0x1b0], RZ ;  /* 0x00006c0006067a24 */ /* 0x000fe200078e02ff */
[----:B------:R-:W-:Y:S01]  /*1160*/  UIMAD UR8, UR9, UR4, URZ ;  /* 0x00000004090872a4 */ /* 0x000fe2000f8e023f */
[----:B------:R-:W-:Y:S01]  /*1170*/  IMAD.WIDE.U32 R2, R4, c[0x0][0x1b0], R2 ;  /* 0x00006c0004027a25 */ /* 0x000fe200078e0002 */
[----:B------:R-:W-:Y:S01]  /*1180*/  SHF.R.S32.HI R5, RZ, 0x1f, R0 ;  /* 0x0000001fff057819 */ /* 0x000fe20000011400 */
[----:B------:R-:W-:Y:S01]  /*1190*/  UIMAD.WIDE.U32 UR20, UR11, UR4, URZ ;  /* 0x000000040b1472a5 */ /* 0x000fe2000f8e003f */
[----:B------:R-:W-:Y:S01]  /*11a0*/  LEA.HI R65, R66, R44, RZ, 0x5 ;  /* 0x0000002c42417211 */ /* 0x000fe200078f28ff */
[----:B------:R-:W-:Y:S01]  /*11b0*/  IMAD R4, R4, c[0x0][0x1b4], R6 ;  /* 0x00006d0004047a24 */ /* 0x000fe200078e0206 */
[----:B------:R-:W-:Y:S01]  /*11c0*/  UIMAD UR8, UR11, UR5, UR8 ;  /* 0x000000050b0872a4 */ /* 0x000fe2000f8e0208 */
[----:B------:R-:W-:Y:S01]  /*11d0*/  BSSY B0, `(.L_x_2031) ;  /* 0x0000121000007945 */ /* 0x000fe20003800000 */
[----:B------:R-:W-:Y:S01]  /*11e0*/  UISETP.LT.AND UP0, UPT, UR28, 0x30, UPT ;  /* 0x000000301c00788c */ /* 0x000fe2000bf01270 */
[----:B------:R-:W-:Y:S01]  /*11f0*/  IMAD.IADD R3, R3, 0x1, R4 ;  /* 0x0000000103037824 */ /* 0x000fe200078e0204 */
[----:B------:R-:W-:Y:S01]  /*1200*/  UIADD3 UR8, UR21, UR8, URZ ;  /* 0x0000000815087290 */ /* 0x000fe2000fffe03f */
[----:B------:R-:W-:Y:S01]  /*1210*/  IMAD R4, R5, c[0x0][0x1a8], RZ ;  /* 0x00006a0005047a24 */ /* 0x000fe200078e02ff */
[----:B------:R-:W-:Y:S01]  /*1220*/  USEL UR4, UR28, 0x30, UP0 ;  /* 0x000000301c047887 */ /* 0x000fe20008000000 */
[----:B------:R-:W-:Y:S01]  /*1230*/  IMAD.SHL.U32 R5, R21, 0x40, RZ ;  /* 0x0000004015057824 */ /* 0x000fe200078e00ff */
[----:B------:R-:W-:Y:S01]  /*1240*/  SHF.R.S32.HI R64, RZ, 0x5, R65 ;  /* 0x00000005ff407819 */ /* 0x000fe20000011441 */
[----:B------:R-:W-:-:S02]  /*1250*/  IMAD R4, R0, c[0x0][0x1ac], R4 ;  /* 0x00006b0000047a24 */ /* 0x000fc400078e0204 */
[----:B------:R-:W-:Y:S01]  /*1260*/  IMAD.WIDE.U32 R2, R0, c[0x0][0x1a8], R2 ;  /* 0x00006a0000027a25 */ /* 0x000fe200078e0002 */
[----:B------:R-:W-:-:S03]  /*1270*/  LOP3.LUT R0, R5, 0x1c0, RZ, 0xc0, !PT ;  /* 0x000001c005007812 */ /* 0x000fc600078ec0ff */
[----:B------:R-:W-:Y:S01]  /*1280*/  IMAD.IADD R3, R3, 0x1, R4 ;  /* 0x0000000103037824 */ /* 0x000fe200078e0204 */
[C---:B------:R-:W-:Y:S02]  /*1290*/  LEA R14, P0, R2.reuse, c[0x0][0x160], 0x1 ;  /* 0x00005800020e7a11 */ /* 0x040fe400078008ff */
[----:B------:R-:W-:Y:S02]  /*12a0*/  SHF.R.U32.HI R4, RZ, 0x3, R0 ;  /* 0x00000003ff047819 */ /* 0x000fe40000011600 */
[----:B------:R-:W-:Y:S01]  /*12b0*/  LEA.HI.X R15, R2, c[0x0][0x164], R3, 0x1, P0 ;  /* 0x00005900020f7a11 */ /* 0x000fe200000f0c03 */
[----:B------:R-:W-:Y:S01]  /*12c0*/  SHFL.IDX PT, R6, R14, 0x1, 0x181f ;  /* 0x00381f000e067f89 */ /* 0x000fe200000e0000 */
[----:B------:R-:W-:Y:S02]  /*12d0*/  LOP3.LUT R0, R0, 0x38, R39, 0xf8, !PT ;  /* 0x0000003800007812 */ /* 0x000fe400078ef827 */
[----:B------:R-:W-:Y:S01]  /*12e0*/  LEA.HI R2, R66, R44, RZ, 0x6 ;  /* 0x0000002c42027211 */ /* 0x000fe200078f30ff */
[----:B------:R-:W-:Y:S01]  /*12f0*/  SHFL.IDX PT, R3, R15, RZ, 0x181f ;  /* 0x00181fff0f037589 */ /* 0x000fe200000e0000 */
[----:B------:R-:W-:-:S02]  /*1300*/  LOP3.LUT R0, R0, R4, RZ, 0x3c, !PT ;  /* 0x0000000400007212 */ /* 0x000fc400078e3cff */
[----:B------:R-:W-:Y:S01]  /*1310*/  ISETP.GE.AND P0, PT, R17, UR15, PT ;  /* 0x0000000f11007c0c */ /* 0x000fe2000bf06270 */
[----:B------:R-:W-:Y:S02]  /*1320*/  IMAD.SHL.U32 R4, R2, 0x8, RZ ;  /* 0x0000000802047824 */ /* 0x000fe400078e00ff */
[----:B------:R-:W1:Y:S03]  /*1330*/  SHFL.IDX PT, R2, R14, RZ, 0x181f ;  /* 0x00181fff0e027589 */ /* 0x000e6600000e0000 */
[----:B------:R-:W-:Y:S02]  /*1340*/  LOP3.LUT R5, R0, 0xfffffe00, R4, 0xf8, !PT ;  /* 0xfffffe0000057812 */ /* 0x000fe400078ef804 */
[----:B------:R-:W-:Y:S02]  /*1350*/  SHF.R.S32.HI R0, RZ, 0x1f, R29 ;  /* 0x0000001fff007819 */ /* 0x000fe4000001141d */
[----:B------:R-:W-:Y:S01]  /*1360*/  SHF.R.S32.HI R4, RZ, 0x1f, R30 ;  /* 0x0000001fff047819 */ /* 0x000fe2000001141e */
[----:B------:R-:W-:Y:S01]  /*1370*/  IMAD.SHL.U32 R45, R5, 0x2, RZ ;  /* 0x00000002052d7824 */ /* 0x000fe200078e00ff */
[----:B------:R-:W-:-:S02]  /*1380*/  LEA.HI R0, R0, R29, RZ, 0x3 ;  /* 0x0000001d00007211 */ /* 0x000fc400078f18ff */
[----:B------:R-:W-:Y:S02]  /*1390*/  LEA.HI R4, R4, R30, RZ, 0x3 ;  /* 0x0000001e04047211 */ /* 0x000fe400078f18ff */
[----:B------:R-:W-:Y:S01]  /*13a0*/  LOP3.LUT R37, R0, 0xfffffff8, RZ, 0xc0, !PT ;  /* 0xfffffff800257812 */ /* 0x000fe200078ec0ff */
[----:B------:R-:W-:Y:S01]  /*13b0*/  IMAD.MOV R0, RZ, RZ, -R7 ;  /* 0x000000ffff007224 */ /* 0x000fe200078e0a07 */
[----:B------:R-:W-:Y:S01]  /*13c0*/  LOP3.LUT R38, R4, 0xfffffff8, RZ, 0xc0, !PT ;  /* 0xfffffff804267812 */ /* 0x000fe200078ec0ff */
[----:B------:R-:W3:Y:S02]  /*13d0*/  SHFL.IDX PT, R7, R15, 0x1, 0x181f ;  /* 0x00381f000f077f89 */ /* 0x000ee400000e0000 */
[----:B------:R-:W-:Y:S01]  /*13e0*/  IMAD R23, R0, c[0x0][0x2b8], R10 ;  /* 0x0000ae0000177a24 */ /* 0x000fe200078e020a */
[----:B------:R-:W-:-:S04]  /*13f0*/  IADD3 R0, R17, 0x20, RZ ;  /* 0x0000002011007810 */ /* 0x000fc80007ffe0ff */
[----:B------:R-:W-:Y:S01]  /*1400*/  ISETP.GE.AND P1, PT, R0, UR15, PT ;  /* 0x0000000f00007c0c */ /* 0x000fe2000bf26270 */
[----:B-1----:R-:W-:Y:S01]  /*1410*/  @!P0 IMAD.WIDE R4, R39, 0x2, R2 ;  /* 0x0000000227048825 */ /* 0x002fe200078e0202 */
[----:B------:R-:W-:Y:S02]  /*1420*/  SHF.R.S32.HI R18, RZ, 0x1f, R23 ;  /* 0x0000001fff127819 */ /* 0x000fe40000011417 */
[----:B------:R-:W-:Y:S01]  /*1430*/  IADD3 R0, R17, 0x40, RZ ;  /* 0x0000004011007810 */ /* 0x000fe20007ffe0ff */
[----:B------:R-:W-:Y:S01]  /*1440*/  @!P0 IMAD.WIDE R8, R38, 0x2, R2 ;  /* 0x0000000226088825 */ /* 0x000fe200078e0202 */
[----:B------:R1:W-:Y:S04]  /*1450*/  @!P0 LDGSTS.E.BYPASS.LTC128B.128 [R45+0x4080], [R4.64], !P3 ;  /* 0x04080000042d8fae */ /* 0x0003e8000d901d52 */
[----:B------:R4:W-:Y:S03]  /*1460*/  @!P0 LDGSTS.E.BYPASS.LTC128B.128 [R45+0x8080], [R8.64], !P4 ;  /* 0x08080000082d8fae */ /* 0x0009e6000e101d52 */
[----:B---3--:R-:W-:-:S04]  /*1470*/  @!P1 IMAD.WIDE R12, R39, 0x2, R6 ;  /* 0x00000002270c9825 */ /* 0x008fc800078e0206 */
[----:B------:R-:W-:-:S04]  /*1480*/  @!P1 IMAD.WIDE R10, R38, 0x2, R6 ;  /* 0x00000002260a9825 */ /* 0x000fc800078e0206 */
[----:B-1----:R-:W-:-:S04]  /*1490*/  @!P0 IMAD.WIDE R4, R37, 0x2, R2 ;  /* 0x0000000225048825 */ /* 0x002fc800078e0202 */
[----:B------:R-:W-:Y:S01]  /*14a0*/  @!P0 IMAD.WIDE R2, R36, 0x2, R2 ;  /* 0x0000000224028825 */ /* 0x000fe200078e0202 */
[----:B------:R1:W-:Y:S03]  /*14b0*/  @!P0 LDGSTS.E.BYPASS.LTC128B.128 [R45+0xc080], [R4.64], !P5 ;  /* 0x0c080000042d8fae */ /* 0x0003e6000e901d52 */
[----:B----4-:R-:W-:Y:S01]  /*14c0*/  @!P1 IMAD.WIDE R8, R37, 0x2, R6 ;  /* 0x0000000225089825 */ /* 0x010fe200078e0206 */
[----:B------:R3:W-:Y:S01]  /*14d0*/  @!P0 LDGSTS.E.BYPASS.LTC128B.128 [R45+0x10080], [R2.64], !P6 ;  /* 0x10080000022d8fae */ /* 0x0007e2000f101d52 */
[----:B------:R-:W-:-:S03]  /*14e0*/  ISETP.GE.AND P0, PT, R0, UR15, PT ;  /* 0x0000000f00007c0c */ /* 0x000fc6000bf06270 */
[----:B------:R4:W-:Y:S04]  /*14f0*/  @!P1 LDGSTS.E.BYPASS.LTC128B.128 [R45+0x5080], [R12.64], !P3 ;  /* 0x050800000c2d9fae */ /* 0x0009e8000d901d52 */
[----:B------:R5:W-:Y:S04]  /*1500*/  @!P1 LDGSTS.E.BYPASS.LTC128B.128 [R45+0x9080], [R10.64], !P4 ;  /* 0x090800000a2d9fae */ /* 0x000be8000e101d52 */
[----:B------:R4:W-:Y:S01]  /*1510*/  @!P1 LDGSTS.E.BYPASS.LTC128B.128 [R45+0xd080], [R8.64], !P5 ;  /* 0x0d080000082d9fae */ /* 0x0009e2000e901d52 */
[----:B-1----:R-:W-:Y:S02]  /*1520*/  IMAD R4, R18, c[0x0][0x1e0], RZ ;  /* 0x0000780012047a24 */ /* 0x002fe400078e02ff */
[----:B---3--:R-:W-:-:S04]  /*1530*/  IMAD.WIDE.U32 R2, R23, c[0x0][0x1e0], RZ ;  /* 0x0000780017027a25 */ /* 0x008fc800078e00ff */
[----:B------:R-:W-:-:S04]  /*1540*/  IMAD R4, R23, c[0x0][0x1e4], R4 ;  /* 0x0000790017047a24 */ /* 0x000fc800078e0204 */
[----:B------:R-:W-:Y:S02]  /*1550*/  IMAD.IADD R5, R3, 0x1, R4 ;  /* 0x0000000103057824 */ /* 0x000fe400078e0204 */
[----:B------:R-:W-:Y:S01]  /*1560*/  IMAD.MOV.U32 R4, RZ, RZ, R2 ;  /* 0x000000ffff047224 */ /* 0x000fe200078e0002 */
[----:B------:R-:W-:Y:S01]  /*1570*/  SHFL.IDX PT, R3, R15, 0x2, 0x181f ;  /* 0x00581f000f037f89 */ /* 0x000fe200000e0000 */
[----:B----4-:R-:W-:-:S03]  /*1580*/  @!P1 IMAD.WIDE R8, R36, 0x2, R6 ;  /* 0x0000000224089825 */ /* 0x010fc600078e0206 */
[----:B------:R-:W1:Y:S04]  /*1590*/  SHFL.IDX PT, R2, R14, 0x2, 0x181f ;  /* 0x00581f000e027f89 */ /* 0x000e6800000e0000 */
[----:B------:R-:W-:Y:S04]  /*15a0*/  SHFL.IDX PT, R6, R14, 0x3, 0x181f ;  /* 0x00781f000e067f89 */ /* 0x000fe800000e0000 */
[----:B------:R3:W4:Y:S04]  /*15b0*/  SHFL.IDX PT, R7, R15, 0x3, 0x181f ;  /* 0x00781f000f077f89 */ /* 0x00072800000e0000 */
[----:B------:R2:W-:Y:S01]  /*15c0*/  @!P1 LDGSTS.E.BYPASS.LTC128B.128 [R45+0x11080], [R8.64], !P6 ;  /* 0x11080000082d9fae */ /* 0x0005e2000f101d52 */
[----:B-1----:R-:W-:-:S04]  /*15d0*/  @!P0 IMAD.WIDE R12, R38, 0x2, R2 ;  /* 0x00000002260c8825 */ /* 0x002fc800078e0202 */
[----:B-----5:R-:W-:Y:S01]  /*15e0*/  @!P0 IMAD.WIDE R10, R37, 0x2, R2 ;  /* 0x00000002250a8825 */ /* 0x020fe200078e0202 */
[----:B--2---:R-:W-:-:S03]  /*15f0*/  SHF.R.S32.HI R20, RZ, 0x1f, R22 ;  /* 0x0000001fff147819 */ /* 0x004fc60000011416 */
[----:B------:R-:W-:Y:S01]  /*1600*/  IMAD.WIDE.U32 R4, R22, c[0x0][0x1f0], R4 ;  /* 0x00007c0016047a25 */ /* 0x000fe200078e0004 */
[----:B------:R-:W-:Y:S03]  /*1610*/  STL [R1+0x24], R22 ;  /* 0x0000241601007387 */ /* 0x000fe60000100800 */
[----:B------:R-:W-:Y:S01]  /*1620*/  IMAD R0, R20, c[0x0][0x1f0], RZ ;  /* 0x00007c0014007a24 */ /* 0x000fe200078e02ff */
[----:B------:R-:W-:Y:S03]  /*1630*/  STL [R1+0x30], R39 ;  /* 0x0000302701007387 */ /* 0x000fe60000100800 */
[----:B------:R-:W-:Y:S01]  /*1640*/  IMAD R8, R22, c[0x0][0x1f4], R0 ;  /* 0x00007d0016087a24 */ /* 0x000fe200078e0200 */
[----:B------:R-:W-:Y:S01]  /*1650*/  IADD3 R0, P1, R4, UR20, RZ ;  /* 0x0000001404007c10 */ /* 0x000fe2000ff3e0ff */
[----:B------:R-:W-:Y:S03]  /*1660*/  STL [R1+0x8], R45 ;  /* 0x0000082d01007387 */ /* 0x000fe60000100800 */
[----:B------:R-:W-:Y:S01]  /*1670*/  IADD3.X R4, R5, UR8, R8, P1, !PT ;  /* 0x0000000805047c10 */ /* 0x000fe20008ffe408 */
[----:B------:R-:W-:Y:S01]  /*1680*/  @!P0 IMAD.WIDE R8, R36, 0x2, R2 ;  /* 0x0000000224088825 */ /* 0x000fe200078e0202 */
[----:B------:R-:W-:Y:S01]  /*1690*/  IADD3 R5, R17, 0x60, RZ ;  /* 0x0000006011057810 */ /* 0x000fe20007ffe0ff */
[----:B------:R-:W-:Y:S01]  /*16a0*/  STL [R1+0x60], R38 ;  /* 0x0000602601007387 */ /* 0x000fe20000100800 */
[----:B---3--:R-:W-:-:S02]  /*16b0*/  LEA R15, P1, R0, c[0x0][0x1c8], 0x1 ;  /* 0x00007200000f7a11 */ /* 0x008fc400078208ff */
[----:B------:R-:W-:Y:S01]  /*16c0*/  ISETP.GE.AND P2, PT, R5, UR15, PT ;  /* 0x0000000f05007c0c */ /* 0x000fe2000bf46270 */
[----:B------:R-:W-:Y:S01]  /*16d0*/  STL [R1+0x5c], R37 ;  /* 0x00005c2501007387 */ /* 0x000fe20000100800 */
[----:B------:R-:W-:Y:S01]  /*16e0*/  LEA.HI.X R14, R0, c[0x0][0x1cc], R4, 0x1, P1 ;  /* 0x00007300000e7a11 */ /* 0x000fe200008f0c04 */
[----:B------:R-:W-:Y:S02]  /*16f0*/  @!P0 IMAD.WIDE R4, R39, 0x2, R2 ;  /* 0x0000000227048825 */ /* 0x000fe400078e0202 */
[----:B------:R-:W-:Y:S02]  /*1700*/  SHFL.IDX PT, R2, R15, RZ, 0x181f ;  /* 0x00181fff0f027589 */ /* 0x000fe400000e0000 */
[----:B------:R-:W-:Y:S02]  /*1710*/  IMAD R0, R18, c[0x0][0x208], RZ ;  /* 0x0000820012007a24 */ /* 0x000fe400078e02ff */
[----:B------:R-:W1:Y:S02]  /*1720*/  SHFL.IDX PT, R3, R14, RZ, 0x181f ;  /* 0x00181fff0e037589 */ /* 0x000e6400000e0000 */
[----:B------:R-:W-:-:S02]  /*1730*/  IMAD R0, R23, c[0x0][0x20c], R0 ;  /* 0x0000830017007a24 */ /* 0x000fc400078e0200 */
[----:B------:R4:W-:Y:S04]  /*1740*/  @!P0 LDGSTS.E.BYPASS.LTC128B.128 [R45+0x6080], [R4.64], !P3 ;  /* 0x06080000042d8fae */ /* 0x0009e8000d901d52 */
[----:B------:R2:W-:Y:S04]  /*1750*/  @!P0 LDGSTS.E.BYPASS.LTC128B.128 [R45+0xa080], [R12.64], !P4 ;  /* 0x0a0800000c2d8fae */ /* 0x0005e8000e101d52 */
[----:B------:R3:W-:Y:S04]  /*1760*/  @!P0 LDGSTS.E.BYPASS.LTC128B.128 [R45+0xe080], [R10.64], !P5 ;  /* 0x0e0800000a2d8fae */ /* 0x0007e8000e901d52 */
[----:B------:R5:W-:Y:S01]  /*1770*/  @!P0 LDGSTS.E.BYPASS.LTC128B.128 [R45+0x12080], [R8.64], !P6 ;  /* 0x12080000082d8fae */ /* 0x000be2000f101d52 */
[----:B------:R-:W-:-:S03]  /*1780*/  ISETP.GE.AND P6, PT, R30, c[0x0][0x1d4], PT ;  /* 0x000075001e007a0c */ /* 0x000fc60003fc6270 */
[----:B------:R-:W-:Y:S04]  /*1790*/  STL [R1+0x34], R36 ;  /* 0x0000342401007387 */ /* 0x000fe80000100800 */
[----:B------:R-:W-:Y:S01]  /*17a0*/  STL [R1+0x28], R23 ;  /* 0x0000281701007387 */ /* 0x000fe20000100800 */
[----:B----4-:R-:W-:Y:S01]  /*17b0*/  @!P2 IMAD.WIDE R4, R39, 0x2, R6 ;  /* 0x000000022704a825 */ /* 0x010fe200078e0206 */
[----:B--2---:R-:W-:-:S04]  /*17c0*/  IADD3 R12, -R21, UR4, RZ ;  /* 0x00000004150c7c10 */ /* 0x004fc8000fffe1ff */
[----:B------:R2:W-:Y:S01]  /*17d0*/  @!P2 LDGSTS.E.BYPASS.LTC128B.128 [R45+0x7080], [R4.64], !P3 ;  /* 0x07080000042dafae */ /* 0x0005e2000d901d52 */
[----:B------:R-:W-:Y:S01]  /*17e0*/  ISETP.GE.AND P3, PT, R39, c[0x0][0x1d4], PT ;  /* 0x0000750027007a0c */ /* 0x000fe20003f66270 */
[----:B------:R-:W-:Y:S01]  /*17f0*/  ULDC.64 UR4, c[0x0][0x210] ;  /* 0x0000840000047ab9 */ /* 0x000fe20000000a00 */
[C---:B------:R-:W-:Y:S01]  /*1800*/  ISETP.GE.AND P1, PT, R12.reuse, 0x1, PT ;  /* 0x000000010c00780c */ /* 0x040fe20003f26270 */
[--C-:B---3--:R-:W-:Y:S01]  /*1810*/  @!P2 IMAD.WIDE R10, R37, 0x2, R6.reuse ;  /* 0x00000002250aa825 */ /* 0x108fe200078e0206 */
[----:B------:R-:W-:Y:S01]  /*1820*/  UIMAD.WIDE.U32 UR24, UR11, UR4, URZ ;  /* 0x000000040b1872a5 */ /* 0x000fe2000f8e003f */
[----:B------:R-:W-:Y:S01]  /*1830*/  ISETP.GT.AND P0, PT, R12, 0x20, PT ;  /* 0x000000200c00780c */ /* 0x000fe20003f04270 */
[----:B------:R-:W-:Y:S01]  /*1840*/  UIMAD UR4, UR9, UR4, URZ ;  /* 0x00000004090472a4 */ /* 0x000fe2000f8e023f */
[----:B-----5:R-:W-:-:S03]  /*1850*/  @!P2 IMAD.WIDE R8, R38, 0x2, R6 ;  /* 0x000000022608a825 */ /* 0x020fc600078e0206 */
[----:B------:R-:W-:Y:S01]  /*1860*/  UIMAD UR4, UR11, UR5, UR4 ;  /* 0x000000050b0472a4 */ /* 0x000fe2000f8e0204 */
[----:B------:R-:W-:Y:S01]  /*1870*/  @!P2 IMAD.WIDE R6, R36, 0x2, R6 ;  /* 0x000000022406a825 */ /* 0x000fe200078e0206 */
[----:B------:R1:W-:Y:S01]  /*1880*/  @!P2 LDGSTS.E.BYPASS.LTC128B.128 [R45+0xb080], [R8.64], !P4 ;  /* 0x0b080000082dafae */ /* 0x0003e2000e101d52 */
[----:B------:R-:W-:Y:S01]  /*1890*/  ISETP.GE.AND P4, PT, R28, c[0x0][0x198], PT ;  /* 0x000066001c007a0c */ /* 0x000fe20003f86270 */
[----:B------:R-:W-:Y:S02]  /*18a0*/  UIADD3 UR15, UR25, UR4, URZ ;  /* 0x00000004190f7290 */ /* 0x000fe4000fffe03f */
[----:B------:R3:W-:Y:S01]  /*18b0*/  @!P2 LDGSTS.E.BYPASS.LTC128B.128 [R45+0xf080], [R10.64], !P5 ;  /* 0x0f0800000a2dafae */ /* 0x0007e2000e901d52 */
[----:B------:R-:W-:Y:S01]  /*18c0*/  ISETP.GE.AND P5, PT, R29, c[0x0][0x1d4], PT ;  /* 0x000075001d007a0c */ /* 0x000fe20003fa6270 */
[----:B------:R-:W-:-:S08]  /*18d0*/  UIADD3 UR4, UR23, -0x1, URZ ;  /* 0xffffffff17047890 */ /* 0x000fd0000fffe03f */
[----:B------:R4:W-:Y:S01]  /*18e0*/  @!P2 LDGSTS.E.BYPASS.LTC128B.128 [R45+0x13080], [R6.64], !P4 ;  /* 0x13080000062dafae */ /* 0x0009e2000e101d52 */
[----:B------:R-:W-:Y:S01]  /*18f0*/  ISETP.GE.AND P4, PT, R28, c[0x0][0x1d4], PT ;  /* 0x000075001c007a0c */ /* 0x000fe20003f86270 */
[----:B--2---:R-:W-:Y:S02]  /*1900*/  IMAD.WIDE.U32 R4, R23, c[0x0][0x208], RZ ;  /* 0x0000820017047a25 */ /* 0x004fe400078e00ff */
[----:B------:R-:W0:Y:S02]  /*1910*/  LDGDEPBAR ;  /* 0x00000000000079af */ /* 0x000e240000000000 */
[----:B------:R-:W-:-:S04]  /*1920*/  IMAD.IADD R5, R5, 0x1, R0 ;  /* 0x0000000105057824 */ /* 0x000fc800078e0200 */
[----:B------:R-:W-:-:S04]  /*1930*/  IMAD.WIDE.U32 R4, R22, c[0x0][0x218], R4 ;  /* 0x0000860016047a25 */ /* 0x000fc800078e0004 */
[----:B-1----:R-:W-:Y:S01]  /*1940*/  @P1 IMAD.WIDE R8, R39, 0x2, R2 ;  /* 0x0000000227081825 */ /* 0x002fe200078e0202 */
[----:B---3--:R-:W-:-:S03]  /*1950*/  LEA.HI R10, R66, R44, RZ, 0x4 ;  /* 0x0000002c420a7211 */ /* 0x008fc600078f20ff */
[----:B------:R-:W-:Y:S01]  /*1960*/  IMAD.SHL.U32 R11, R21, 0x8, RZ ;  /* 0x00000008150b7824 */ /* 0x000fe200078e00ff */
[----:B------:R1:W-:Y:S01]  /*1970*/  @P1 LDGSTS.E.BYPASS.LTC128B.128 [R45+0x14080], [R8.64], !P3 ;  /* 0x14080000082d1fae */ /* 0x0003e2000d901d52 */
[----:B------:R-:W-:-:S05]  /*1980*/  LOP3.LUT R0, R10, 0xfffffff0, RZ, 0xc0, !PT ;  /* 0xfffffff00a007812 */ /* 0x000fca00078ec0ff */
[----:B------:R-:W-:Y:S02]  /*1990*/  IMAD.IADD R0, R44, 0x1, -R0 ;  /* 0x000000012c007824 */ /* 0x000fe400078e0a00 */
[----:B----4-:R-:W-:-:S05]  /*19a0*/  @P1 IMAD.WIDE R6, R38, 0x2, R2 ;  /* 0x0000000226061825 */ /* 0x010fca00078e0202 */
[----:B------:R2:W-:Y:S01]  /*19b0*/  @P1 LDGSTS.E.BYPASS.LTC128B.128 [R45+0x15880], [R6.64], !P6 ;  /* 0x15880000062d1fae */ /* 0x0005e2000f101d52 */
[----:B-1----:R-:W-:-:S05]  /*19c0*/  @P1 IMAD.WIDE R8, R37, 0x2, R2 ;  /* 0x0000000225081825 */ /* 0x002fca00078e0202 */
[----:B------:R1:W-:Y:S01]  /*19d0*/  @P1 LDGSTS.E.BYPASS.LTC128B.128 [R45+0x17080], [R8.64], !P5 ;  /* 0x17080000082d1fae */ /* 0x0003e2000e901d52 */
[----:B--2---:R-:W-:-:S03]  /*19e0*/  @P1 IMAD.WIDE R6, R36, 0x2, R2 ;  /* 0x0000000224061825 */ /* 0x004fc600078e0202 */
[----:B------:R-:W-:Y:S04]  /*19f0*/  SHFL.IDX PT, R2, R15, 0x1, 0x181f ;  /* 0x00381f000f027f89 */ /* 0x000fe800000e0000 */
[----:B------:R2:W3:Y:S04]  /*1a00*/  SHFL.IDX PT, R3, R14, 0x1, 0x181f ;  /* 0x00381f000e037f89 */ /* 0x0004e800000e0000 */
[----:B------:R4:W-:Y:S01]  /*1a10*/  @P1 LDGSTS.E.BYPASS.LTC128B.128 [R45+0x18880], [R6.64], !P4 ;  /* 0x18880000062d1fae */ /* 0x0009e2000e101d52 */
[----:B-1----:R-:W-:-:S04]  /*1a20*/  SHF.R.S32.HI R9, RZ, 0x4, R10 ;  /* 0x00000004ff097819 */ /* 0x002fc8000001140a */
[----:B------:R-:W-:Y:S01]  /*1a30*/  LEA.HI R8, R10, R9, RZ, 0x1 ;  /* 0x000000090a087211 */ /* 0x000fe200078f08ff */
[----:B------:R-:W-:-:S03]  /*1a40*/  IMAD.SHL.U32 R10, R19, 0x40, RZ ;  /* 0x00000040130a7824 */ /* 0x000fc600078e00ff */
[----:B------:R-:W-:Y:S02]  /*1a50*/  LOP3.LUT R8, R8, 0xfffffffe, RZ, 0xc0, !PT ;  /* 0xfffffffe08087812 */ /* 0x000fe400078ec0ff */
[----:B--2---:R-:W-:-:S03]  /*1a60*/  SHF.R.S32.HI R14, RZ, 0x1f, R0 ;  /* 0x0000001fff0e7819 */ /* 0x004fc60000011400 */
[----:B------:R-:W-:Y:S01]  /*1a70*/  IMAD.IADD R8, R9, 0x1, -R8 ;  /* 0x0000000109087824 */ /* 0x000fe200078e0a08 */
[----:B------:R-:W-:Y:S01]  /*1a80*/  LEA.HI R14, R14, R0, RZ, 0x3 ;  /* 0x000000000e0e7211 */ /* 0x000fe200078f18ff */
[----:B----4-:R-:W-:Y:S01]  /*1a90*/  IMAD R6, R20, c[0x0][0x218], RZ ;  /* 0x0000860014067a24 */ /* 0x010fe200078e02ff */
[----:B------:R-:W-:Y:S02]  /*1aa0*/  IADD3 R7, P1, R4, UR24, RZ ;  /* 0x0000001804077c10 */ /* 0x000fe4000ff3e0ff */
[----:B------:R-:W-:Y:S01]  /*1ab0*/  LOP3.LUT R4, R10, 0x1c0, RZ, 0xc0, !PT ;  /* 0x000001c00a047812 */ /* 0x000fe200078ec0ff */
[----:B------:R-:W-:-:S03]  /*1ac0*/  IMAD R6, R22, c[0x0][0x21c], R6 ;  /* 0x0000870016067a24 */ /* 0x000fc600078e0206 */
[----:B------:R-:W-:Y:S02]  /*1ad0*/  LOP3.LUT R10, R4, 0x8, R11, 0xf8, !PT ;  /* 0x00000008040a7812 */ /* 0x000fe400078ef80b */
[----:B------:R-:W-:Y:S02]  /*1ae0*/  IADD3.X R12, R5, UR15, R6, P1, !PT ;  /* 0x0000000f050c7c10 */ /* 0x000fe40008ffe406 */
[----:B------:R-:W-:Y:S01]  /*1af0*/  SHF.R.U32.HI R6, RZ, 0x3, R4 ;  /* 0x00000003ff067819 */ /* 0x000fe20000011604 */
[----:B---3--:R-:W-:Y:S01]  /*1b00*/  @P0 IMAD.WIDE R4, R39, 0x2, R2 ;  /* 0x0000000227040825 */ /* 0x008fe200078e0202 */
[----:B------:R-:W-:Y:S02]  /*1b10*/  LOP3.LUT R11, R14, 0xfffffff8, RZ, 0xc0, !PT ;  /* 0xfffffff80e0b7812 */ /* 0x000fe400078ec0ff */
[----:B------:R-:W-:Y:S02]  /*1b20*/  LOP3.LUT R6, R10, R6, RZ, 0x3c, !PT ;  /* 0x000000060a067212 */ /* 0x000fe400078e3cff */
[C---:B------:R-:W-:Y:S01]  /*1b30*/  LEA R15, P1, R7.reuse, c[0x0][0x1f8], 0x1 ;  /* 0x00007e00070f7a11 */ /* 0x040fe200078208ff */
[----:B------:R-:W-:Y:S01]  /*1b40*/  IMAD.IADD R13, R0, 0x1, -R11 ;  /* 0x00000001000d7824 */ /* 0x000fe200078e0a0b */
[----:B------:R1:W-:Y:S01]  /*1b50*/  @P0 LDGSTS.E.BYPASS.LTC128B.128 [R45+0x15080], [R4.64], !P3 ;  /* 0x15080000042d0fae */ /* 0x0003e2000d901d52 */
[----:B------:R-:W-:Y:S01]  /*1b60*/  IMAD R0, R8, 0x200, R6 ;  /* 0x0000020008007824 */ /* 0x000fe200078e0206 */
[----:B------:R-:W-:Y:S01]  /*1b70*/  LEA.HI.X R12, R7, c[0x0][0x1fc], R12, 0x1, P1 ;  /* 0x00007f00070c7a11 */ /* 0x000fe200008f0c0c */
[----:B------:R-:W-:-:S04]  /*1b80*/  @P0 IMAD.WIDE R6, R38, 0x2, R2 ;  /* 0x0000000226060825 */ /* 0x000fc800078e0202 */
[----:B------:R-:W-:Y:S01]  /*1b90*/  IMAD.SHL.U32 R11, R8, 0x8, RZ ;  /* 0x00000008080b7824 */ /* 0x000fe200078e00ff */
[----:B------:R2:W-:Y:S01]  /*1ba0*/  @P0 LDGSTS.E.BYPASS.LTC128B.128 [R45+0x16880], [R6.64], !P6 ;  /* 0x16880000062d0fae */ /* 0x0005e2000f101d52 */
[----:B------:R-:W-:-:S04]  /*1bb0*/  @P0 IMAD.WIDE R8, R36, 0x2, R2 ;  /* 0x0000000224080825 */ /* 0x000fc800078e0202 */
[----:B------:R-:W-:Y:S02]  /*1bc0*/  IMAD.SHL.U32 R10, R13, 0x40, RZ ;  /* 0x000000400d0a7824 */ /* 0x000fe400078e00ff */
[----:B------:R-:W-:-:S03]  /*1bd0*/  IMAD.SHL.U32 R236, R0, 0x2, RZ ;  /* 0x0000000200ec7824 */ /* 0x000fc600078e00ff */
[----:B------:R-:W-:Y:S02]  /*1be0*/  LOP3.LUT R10, R10, 0x1c0, RZ, 0xc0, !PT ;  /* 0x000001c00a0a7812 */ /* 0x000fe400078ec0ff */
[C---:B------:R-:W-:Y:S02]  /*1bf0*/  IADD3 R0, R236.reuse, 0x14080, RZ ;  /* 0x00014080ec007810 */ /* 0x040fe40007ffe0ff */
[----:B------:R-:W-:Y:S01]  /*1c00*/  IADD3 R243, R236, 0x140a0, RZ ;  /* 0x000140a0ecf37810 */ /* 0x000fe20007ffe0ff */
[----:B-1----:R-:W-:Y:S01]  /*1c10*/  @P0 IMAD.WIDE R4, R37, 0x2, R2 ;  /* 0x0000000225040825 */ /* 0x002fe200078e0202 */
[----:B------:R-:W-:Y:S02]  /*1c20*/  LOP3.LUT R3, R10, 0x8, R11, 0xf8, !PT ;  /* 0x000000080a037812 */ /* 0x000fe400078ef80b */
[----:B------:R-:W-:Y:S02]  /*1c30*/  SHF.R.U32.HI R2, RZ, 0x3, R10 ;  /* 0x00000003ff027819 */ /* 0x000fe4000001160a */
[----:B------:R1:W-:Y:S02]  /*1c40*/  @P0 LDGSTS.E.BYPASS.LTC128B.128 [R45+0x18080], [R4.64], !P5 ;  /* 0x18080000042d0fae */ /* 0x0003e4000e901d52 */
[----:B------:R-:W-:-:S02]  /*1c50*/  LOP3.LUT R2, R3, R2, RZ, 0x3c, !PT ;  /* 0x0000000203027212 */ /* 0x000fc400078e3cff */
[----:B------:R3:W-:Y:S01]  /*1c60*/  @P0 LDGSTS.E.BYPASS.LTC128B.128 [R45+0x19880], [R8.64], !P4 ;  /* 0x19880000082d0fae */ /* 0x0007e2000e101d52 */
[----:B------:R-:W-:Y:S02]  /*1c70*/  LOP3.LUT P0, RZ, R19, 0x2, RZ, 0xc0, !PT ;  /* 0x0000000213ff7812 */ /* 0x000fe4000780c0ff */
[----:B--2---:R-:W-:Y:S01]  /*1c80*/  IADD3 R6, -R21, UR28, RZ ;  /* 0x0000001c15067c10 */ /* 0x004fe2000fffe1ff */
[----:B------:R-:W0:Y:S01]  /*1c90*/  LDGDEPBAR ;  /* 0x00000000000079af */ /* 0x000e220000000000 */
[----:B------:R-:W-:Y:S02]  /*1ca0*/  R2P PR, R13, 0x6 ;  /* 0x000000060d007804 */ /* 0x000fe40000000000 */
[----:B------:R-:W-:Y:S02]  /*1cb0*/  ISETP.GE.AND P3, PT, R39, c[0x0][0x1d4], PT ;  /* 0x0000750027007a0c */ /* 0x000fe40003f66270 */
[----:B------:R-:W-:-:S05]  /*1cc0*/  SHF.R.S32.HI R7, RZ, 0x1f, R39 ;  /* 0x0000001fff077819 */ /* 0x000fca0000011427 */
[----:B------:R-:W-:Y:S01]  /*1cd0*/  @P0 IADD3 R243, R0, -0x20, RZ ;  /* 0xffffffe000f30810 */ /* 0x000fe20007ffe0ff */
[----:B------:R-:W-:Y:S01]  /*1ce0*/  IMAD.MOV.U32 R0, RZ, RZ, 0x20 ;  /* 0x00000020ff007424 */ /* 0x000fe200078e00ff */
[----:B------:R-:W-:Y:S01]  /*1cf0*/  ISETP.LT.OR P0, PT, R6, 0x1, P3 ;  /* 0x000000010600780c */ /* 0x000fe20001f01670 */
[----:B------:R2:W-:Y:S01]  /*1d00*/  STL [R1+0x70], R7 ;  /* 0x0000700701007387 */ /* 0x0005e20000100800 */
[----:B------:R-:W-:Y:S02]  /*1d10*/  ISETP.GT.AND P3, PT, R31, 0x2f, PT ;  /* 0x0000002f1f00780c */ /* 0x000fe40003f64270 */
[----:B------:R-:W-:Y:S02]  /*1d20*/  SEL R0, R0, 0xffffffe0, !P2 ;  /* 0xffffffe000007807 */ /* 0x000fe40005000000 */
[----:B------:R-:W-:Y:S01]  /*1d30*/  ISETP.GE.AND P2, PT, R29, c[0x0][0x1d4], PT ;  /* 0x000075001d007a0c */ /* 0x000fe20003f46270 */
[----:B-1----:R-:W-:Y:S02]  /*1d40*/  IMAD.SHL.U32 R4, R14, 0x40, RZ ;  /* 0x000000400e047824 */ /* 0x002fe400078e00ff */
[----:B------:R-:W-:Y:S01]  /*1d50*/  IMAD.MOV.U32 R5, RZ, RZ, 0x10 ;  /* 0x00000010ff057424 */ /* 0x000fe200078e00ff */
[----:B---3--:R-:W-:Y:S01]  /*1d60*/  SHFL.IDX PT, R8, R15, RZ, 0x181f ;  /* 0x00181fff0f087589 */ /* 0x008fe200000e0000 */
[----:B------:R-:W-:-:S04]  /*1d70*/  DEPBAR.LE SB0, 0x1 ;  /* 0x000080400000791a */ /* 0x000fc80000000000 */
[----:B------:R-:W-:Y:S01]  /*1d80*/  LOP3.LUT R4, R2, 0xfffffe00, R4, 0xf8, !PT ;  /* 0xfffffe0002047812 */ /* 0x000fe200078ef804 */
[----:B------:R-:W1:Y:S01]  /*1d90*/  SHFL.IDX PT, R9, R12, RZ, 0x181f ;  /* 0x00181fff0c097589 */ /* 0x000e6200000e0000 */
[----:B------:R-:W-:-:S03]  /*1da0*/  SEL R5, R5, 0xfffffff0, !P1 ;  /* 0xfffffff005057807 */ /* 0x000fc60004800000 */
[----:B------:R-:W-:Y:S01]  /*1db0*/  BAR.SYNC.DEFER_BLOCKING 0x0 ;  /* 0x0000000000007b1d */ /* 0x000fe20000010000 */
[----:B------:R-:W-:Y:S01]  /*1dc0*/  IMAD R220, R64, 0x400, R4 ;  /* 0x0000040040dc7824 */ /* 0x000fe200078e0204 */
[----:B------:R-:W-:Y:S02]  /*1dd0*/  ISETP.GE.AND P1, PT, R30, c[0x0][0x1d4], PT ;  /* 0x000075001e007a0c */ /* 0x000fe40003f26270 */
[----:B--2---:R-:W-:Y:S02]  /*1de0*/  SHF.R.S32.HI R7, RZ, 0x1f, R36 ;  /* 0x0000001fff077819 */ /* 0x004fe40000011424 */
[C---:B------:R-:W-:Y:S01]  /*1df0*/  LEA R228, R220.reuse, 0x4080, 0x1 ;  /* 0x00004080dce47811 */ /* 0x040fe200078e08ff */
[----:B------:R-:W-:-:S04]  /*1e00*/  IMAD.SHL.U32 R220, R220, 0x2, RZ ;  /* 0x00000002dcdc7824 */ /* 0x000fc800078e00ff */
[--C-:B------:R-:W-:Y:S02]  /*1e10*/  IMAD R224, R5, 0x2, R228.reuse ;  /* 0x0000000205e07824 */ /* 0x100fe400078e02e4 */
[C---:B------:R-:W-:Y:S02]  /*1e20*/  IMAD R228, R0.reuse, 0x2, R228 ;  /* 0x0000000200e47824 */ /* 0x040fe400078e02e4 */
[----:B------:R-:W-:Y:S02]  /*1e30*/  IMAD R232, R0, 0x2, R224 ;  /* 0x0000000200e87824 */ /* 0x000fe400078e02e0 */
[----:B-1----:R-:W-:Y:S01]  /*1e40*/  IMAD.WIDE R2, R39, 0x2, R8 ;  /* 0x0000000227027825 */ /* 0x002fe200078e0208 */
[----:B------:R-:W1:Y:S04]  /*1e50*/  LDSM.16.M88.4 R160, [R220+0x4080] ;  /* 0x00408000dca0783b */ /* 0x000e680000000200 */
[----:B------:R-:W2:Y:S04]  /*1e60*/  LDSM.16.M88.4 R188, [R220+0x8080] ;  /* 0x00808000dcbc783b */ /* 0x000ea80000000200 */
[----:B------:R-:W3:Y:S04]  /*1e70*/  LDSM.16.M88.4 R204, [R220+0xc080] ;  /* 0x00c08000dccc783b */ /* 0x000ee80000000200 */
[----:B------:R-:W4:Y:S04]  /*1e80*/  LDSM.16.M88.4 R164, [R224] ;  /* 0x00000000e0a4783b */ /* 0x000f280000000200 */
[----:B------:R-:W1:Y:S04]  /*1e90*/  LDSM.16.M88.4 R192, [R224+0x4000] ;  /* 0x00400000e0c0783b */ /* 0x000e680000000200 */
[----:B------:R-:W1:Y:S04]  /*1ea0*/  LDSM.16.M88.4 R208, [R224+0x8000] ;  /* 0x00800000e0d0783b */ /* 0x000e680000000200 */
[----:B------:R-:W1:Y:S04]  /*1eb0*/  LDSM.16.M88.4 R180, [R228] ;  /* 0x00000000e4b4783b */ /* 0x000e680000000200 */
[----:B------:R-:W1:Y:S04]  /*1ec0*/  LDSM.16.M88.4 R196, [R228+0x4000] ;  /* 0x00400000e4c4783b */ /* 0x000e680000000200 */
[----:B------:R-:W1:Y:S04]  /*1ed0*/  LDSM.16.M88.4 R212, [R228+0x8000] ;  /* 0x00800000e4d4783b */ /* 0x000e680000000200 */
[----:B------:R-:W1:Y:S04]  /*1ee0*/  LDSM.16.M88.4 R184, [R232] ;  /* 0x00000000e8b8783b */ /* 0x000e680000000200 */
[----:B------:R-:W1:Y:S04]  /*1ef0*/  LDSM.16.M88.4 R200, [R232+0x4000] ;  /* 0x00400000e8c8783b */ /* 0x000e680000000200 */
[----:B------:R-:W1:Y:S04]  /*1f00*/  LDSM.16.M88.4 R216, [R232+0x8000] ;  /* 0x00800000e8d8783b */ /* 0x000e680000000200 */
[----:B------:R-:W1:Y:S04]  /*1f10*/  LDSM.16.M88.4 R220, [R220+0x10080] ;  /* 0x01008000dcdc783b */ /* 0x000e680000000200 */
[----:B------:R-:W1:Y:S04]  /*1f20*/  LDSM.16.M88.4 R224, [R224+0xc000] ;  /* 0x00c00000e0e0783b */ /* 0x000e680000000200 */
[----:B------:R-:W1:Y:S04]  /*1f30*/  LDSM.16.M88.4 R228, [R228+0xc000] ;  /* 0x00c00000e4e4783b */ /* 0x000e680000000200 */
[----:B------:R-:W1:Y:S04]  /*1f40*/  LDSM.16.M88.4 R232, [R232+0xc000] ;  /* 0x00c00000e8e8783b */ /* 0x000e680000000200 */
[----:B------:R-:W-:Y:S06]  /*1f50*/  BAR.SYNC.DEFER_BLOCKING 0x0 ;  /* 0x0000000000007b1d */ /* 0x000fec0000010000 */
[----:B------:R-:W-:-:S04]  /*1f60*/  DEPBAR.LE SB0, 0x0 ;  /* 0x000080000000791a */ /* 0x000fc80000000000 */
[----:B------:R-:W-:Y:S06]  /*1f70*/  BAR.SYNC.DEFER_BLOCKING 0x0 ;  /* 0x0000000000007b1d */ /* 0x000fec0000010000 */
[----:B------:R-:W1:Y:S04]  /*1f80*/  LDSM.16.M88.4 R20, [R236+0x14080] ;  /* 0x01408000ec14783b */ /* 0x000e680000000200 */
[----:B------:R-:W1:Y:S04]  /*1f90*/  LDSM.16.M88.4 R24, [R236+0x14880] ;  /* 0x01488000ec18783b */ /* 0x000e680000000200 */
[----:B------:R-:W1:Y:S04]  /*1fa0*/  LDSM.16.M88.4 R32, [R236+0x15080] ;  /* 0x01508000ec20783b */ /* 0x000e680000000200 */
[----:B------:R-:W1:Y:S04]  /*1fb0*/  LDSM.16.M88.4 R40, [R243] ;  /* 0x00000000f328783b */ /* 0x000e680000000200 */
[----:B------:R-:W1:Y:S04]  /*1fc0*/  LDSM.16.M88.4 R48, [R243+0x800] ;  /* 0x00080000f330783b */ /* 0x000e680000000200 */
[----:B------:R-:W1:Y:S04]  /*1fd0*/  LDSM.16.M88.4 R56, [R243+0x1000] ;  /* 0x00100000f338783b */ /* 0x000e680000000200 */
[----:B------:R-:W-:Y:S01]  /*1fe0*/  @!PT LDS RZ, [RZ] ;  /* 0x00000000fffff984 */ /* 0x000fe20000000800 */
[----:B------:R-:W-:Y:S01]  /*1ff0*/  @!PT LDS RZ, [RZ] ;  /* 0x00000000fffff984 */ /* 0x000fe20000000800 */
[----:B------:R-:W-:Y:S01]  /*2000*/  @!PT LDS RZ, [RZ] ;  /* 0x00000000fffff984 */ /* 0x000fe20000000800 */
[----:B------:R5:W-:Y:S01]  /*2010*/  LDGSTS.E.BYPASS.LTC128B.128 [R45+0x4080], [R2.64], !P0 ;  /* 0x04080000022d7fae */ /* 0x000be2000c101d52 */
[----:B------:R-:W-:-:S02]  /*2020*/  ISETP.LT.OR P0, PT, R6, 0x1, P1 ;  /* 0x000000010600780c */ /* 0x000fc40000f01670 */
[----:B------:R-:W-:Y:S01]  /*2030*/  ISETP.GE.AND P1, PT, R28, c[0x0][0x1d4], PT ;  /* 0x000075001c007a0c */ /* 0x000fe20003f26270 */
[----:B-----5:R-:W-:-:S10]  /*2040*/  IMAD.WIDE R2, R38, 0x2, R8 ;  /* 0x0000000226027825 */ /* 0x020fd400078e0208 */
[----:B------:R5:W-:Y:S01]  /*2050*/  LDGSTS.E.BYPASS.LTC128B.128 [R45+0x5880], [R2.64], !P0 ;  /* 0x05880000022d7fae */ /* 0x000be2000c101d52 */
[----:B------:R-:W-:Y:S01]  /*2060*/  ISETP.LT.OR P0, PT, R6, 0x1, P2 ;  /* 0x000000010600780c */ /* 0x000fe20001701670 */
[----:B-----5:R-:W-:-:S12]  /*2070*/  IMAD.WIDE R2, R37, 0x2, R8 ;  /* 0x0000000225027825 */ /* 0x020fd800078e0208 */
[----:B------:R5:W-:Y:S01]  /*2080*/  LDGSTS.E.BYPASS.LTC128B.128 [R45+0x7080], [R2.64], !P0 ;  /* 0x07080000022d7fae */ /* 0x000be2000c101d52 */
[----:B------:R-:W-:Y:S01]  /*2090*/  ISETP.LT.OR P0, PT, R6, 0x1, P1 ;  /* 0x000000010600780c */ /* 0x000fe20000f01670 */
[----:B-----5:R-:W-:-:S12]  /*20a0*/  IMAD.WIDE R2, R36, 0x2, R8 ;  /* 0x0000000224027825 */ /* 0x020fd800078e0208 */
[----:B------:R5:W-:Y:S01]  /*20b0*/  LDGSTS.E.BYPASS.LTC128B.128 [R45+0x8880], [R2.64], !P0 ;  /* 0x08880000022d7fae */ /* 0x000be2000c101d52 */
[----:B------:R-:W-:Y:S02]  /*20c0*/  ISETP.GT.AND P0, PT, R44, 0x7f, PT ;  /* 0x0000007f2c00780c */ /* 0x000fe40003f04270 */
[----:B-----5:R-:W-:Y:S02]  /*20d0*/  SHF.R.S32.HI R3, RZ, 0x1f, R38 ;  /* 0x0000001fff037819 */ /* 0x020fe40000011426 */
[----:B------:R-:W-:-:S03]  /*20e0*/  SHF.R.S32.HI R2, RZ, 0x1f, R37 ;  /* 0x0000001fff027819 */ /* 0x000fc60000011425 */
[----:B------:R5:W-:Y:S04]  /*20f0*/  STL [R1+0x68], R3 ;  /* 0x0000680301007387 */ /* 0x000be80000100800 */
[----:B------:R1:W-:Y:S04]  /*2100*/  STL [R1+0x64], R2 ;  /* 0x0000640201007387 */ /* 0x0003e80000100800 */
[----:B------:R2:W-:Y:S01]  /*2110*/  STL [R1+0x50], R7 ;  /* 0x0000500701007387 */ /* 0x0005e20000100800 */
[C---:B-----5:R-:W-:Y:S02]  /*2120*/  IADD3 R3, R243.reuse, 0x800, RZ ;  /* 0x00000800f3037810 */ /* 0x060fe40007ffe0ff */
[----:B-1----:R-:W-:-:S03]  /*2130*/  IADD3 R2, R243, 0x1000, RZ ;  /* 0x00001000f3027810 */ /* 0x002fc60007ffe0ff */
[----:B------:R1:W-:Y:S04]  /*2140*/  STL [R1+0x4], R3 ;  /* 0x0000040301007387 */ /* 0x0003e80000100800 */
[----:B------:R1:W-:Y:S01]  /*2150*/  STL [R1], R2 ;  /* 0x0000000201007387 */ /* 0x0003e20000100800 */
[----:B------:R-:W-:Y:S05]  /*2160*/  @P0 BRA `(.L_x_2032) ;  /* 0x0000027000000947 */ /* 0x000fea0003800000 */
[----:B--234-:R-:W-:Y:S05]  /*2170*/  BRA.DIV ~URZ, `(.L_x_2033) ;  /* 0x000117627f007947 */ /* 0x01cfea000b800000 */
[----:B------:R2:W3:Y:S04]  /*2180*/  SHFL.IDX PT, R7, R12, 0x1, 0x181f ;  /* 0x00381f000c077f89 */ /* 0x0004e800000e0000 */
[----:B-1----:R2:W1:Y:S02]  /*2190*/  SHFL.IDX PT, R2, R15, 0x1, 0x181f ;  /* 0x00381f000f027f89 */ /* 0x00246400000e0000 */
.L_x_2098:
[----:B------:R-:W4:Y:S04]  /*21a0*/  LDL R8, [R1+0x5c] ;  /* 0x00005c0001087983 */ /* 0x000f280000100800 */
[----:B------:R-:W5:Y:S04]  /*21b0*/  LDL R9, [R1+0x64] ;  /* 0x0000640001097983 */ /* 0x000f680000100800 */
[----:B--2---:R-:W2:Y:S04]  /*21c0*/  LDL R14, [R1+0x8] ;  /* 0x00000800010e7983 */ /* 0x004ea80000100800 */
[----:B---3--:R-:W3:Y:S04]  /*21d0*/  LDL R15, [R1+0x34] ;  /* 0x00003400010f7983 */ /* 0x008ee80000100800 */
[----:B------:R-:W2:Y:S01]  /*21e0*/  LDL R16, [R1+0x50] ;  /* 0x0000500001107983 */ /* 0x000ea20000100800 */
[----:B------:R-:W-:-:S02]  /*21f0*/  SHF.R.S32.HI R10, RZ, 0x1f, R30 ;  /* 0x0000001fff0a7819 */ /* 0x000fc4000001141e */
[----:B------:R-:W-:Y:S02]  /*2200*/  SHF.R.S32.HI R11, RZ, 0x1f, R30 ;  /* 0x0000001fff0b7819 */ /* 0x000fe4000001141e */
[-C--:B------:R-:W-:Y:S02]  /*2210*/  LEA.HI R10, R10, R30.reuse, RZ, 0x3 ;  /* 0x0000001e0a0a7211 */ /* 0x080fe400078f18ff */
[----:B------:R-:W-:Y:S02]  /*2220*/  LEA.HI R11, R11, R30, RZ, 0x3 ;  /* 0x0000001e0b0b7211 */ /* 0x000fe400078f18ff */
[----:B------:R-:W-:Y:S02]  /*2230*/  LOP3.LUT R10, R10, 0xfffffff8, RZ, 0xc0, !PT ;  /* 0xfffffff80a0a7812 */ /* 0x000fe400078ec0ff */
[----:B------:R-:W-:Y:S02]  /*2240*/  LOP3.LUT R11, R11, 0xfffffff8, RZ, 0xc0, !PT ;  /* 0xfffffff80b0b7812 */ /* 0x000fe400078ec0ff */
[----:B-1----:R-:W-:-:S02]  /*2250*/  LEA R12, P0, R10, R2, 0x1 ;  /* 0x000000020a0c7211 */ /* 0x002fc400078008ff */
[----:B------:R-:W-:Y:S01]  /*2260*/  SHF.R.S32.HI R11, RZ, 0x1f, R11 ;  /* 0x0000001fff0b7819 */ /* 0x000fe2000001140b */
[C---:B------:R-:W-:Y:S02]  /*2270*/  IMAD.SHL.U32 R3, R19.reuse, 0x8, RZ ;  /* 0x0000000813037824 */ /* 0x040fe400078e00ff */
[----:B------:R-:W-:Y:S01]  /*2280*/  IMAD.SHL.U32 R17, R19, 0x8, RZ ;  /* 0x0000000813117824 */ /* 0x000fe200078e00ff */
[----:B------:R-:W-:-:S04]  /*2290*/  LEA.HI.X R13, R10, R7, R11, 0x1, P0 ;  /* 0x000000070a0d7211 */ /* 0x000fc800000f0c0b */
[----:B------:R-:W-:Y:S02]  /*22a0*/  SHF.R.S32.HI R17, RZ, 0x1f, R17 ;  /* 0x0000001fff117819 */ /* 0x000fe40000011411 */
[----:B----4-:R-:W-:-:S04]  /*22b0*/  LEA R10, P0, R8, R2, 0x1 ;  /* 0x00000002080a7211 */ /* 0x010fc800078008ff */
[----:B-----5:R-:W-:Y:S02]  /*22c0*/  LEA.HI.X R11, R8, R7, R9, 0x1, P0 ;  /* 0x00000007080b7211 */ /* 0x020fe400000f0c09 */
[----:B------:R-:W-:-:S04]  /*22d0*/  LEA R8, P0, R3, R2, 0x1 ;  /* 0x0000000203087211 */ /* 0x000fc800078008ff */
[C---:B------:R-:W-:Y:S02]  /*22e0*/  LEA.HI.X R9, R3.reuse, R7, R17, 0x1, P0 ;  /* 0x0000000703097211 */ /* 0x040fe400000f0c11 */
[----:B------:R-:W-:-:S04]  /*22f0*/  ISETP.GE.AND P0, PT, R3, c[0x0][0x1d4], PT ;  /* 0x0000750003007a0c */ /* 0x000fc80003f06270 */
[----:B------:R-:W-:-:S13]  /*2300*/  ISETP.LT.OR P0, PT, R6, 0x21, P0 ;  /* 0x000000210600780c */ /* 0x000fda0000701670 */
[----:B------:R-:W-:Y:S01]  /*2310*/  @!PT LDS RZ, [RZ] ;  /* 0x00000000fffff984 */ /* 0x000fe20000000800 */
[----:B------:R-:W-:Y:S01]  /*2320*/  @!PT LDS RZ, [RZ] ;  /* 0x00000000fffff984 */ /* 0x000fe20000000800 */
[----:B------:R-:W-:Y:S01]  /*2330*/  @!PT LDS RZ, [RZ] ;  /* 0x00000000fffff984 */ /* 0x000fe20000000800 */
[----:B--2---:R1:W-:Y:S01]  /*2340*/  LDGSTS.E.BYPASS.LTC128B.128 [R14+0x5080], [R8.64], !P0 ;  /* 0x05080000080e7fae */ /* 0x0043e2000c101d52 */
[----:B---3--:R-:W-:-:S04]  /*2350*/  LEA R2, P0, R15, R2, 0x1 ;  /* 0x000000020f027211 */ /* 0x008fc800078008ff */
        /* <DEDUP_REMOVED lines=8> */
.L_x_2032:
[----:B--234-:R-:W-:Y:S05]  /*23e0*/  BSYNC B0 ;  /* 0x0000000000007941 */ /* 0x01cfea0003800000 */
.L_x_2031:
[----:B-1----:R-:W-:Y:S01]  /*23f0*/  IMAD.MOV.U32 R2, RZ, RZ, 0x40 ;  /* 0x00000040ff027424 */ /* 0x002fe200078e00ff */
[----:B------:R-:W-:Y:S01]  /*2400*/  LOP3.LUT P0, RZ, R19, 0x4, RZ, 0xc0, !PT ;  /* 0x0000000413ff7812 */ /* 0x000fe2000780c0ff */
[----:B------:R-:W0:Y:S01]  /*2410*/  LDGDEPBAR ;  /* 0x00000000000079af */ /* 0x000e220000000000 */
[----:B------:R-:W-:Y:S01]  /*2420*/  WARPSYNC 0xffffffff ;  /* 0xffffffff00007948 */ /* 0x000fe20003800000 */
[C---:B------:R-:W-:Y:S01]  /*2430*/  HMMA.16816.F32.BF16 R8, R160.reuse, R22, RZ ;  /* 0x00000016a008723c */ /* 0x040fe200000418ff */
[----:B------:R-:W-:Y:S01]  /*2440*/  SEL R2, R2, 0xffffffc0, !P0 ;  /* 0xffffffc002027807 */ /* 0x000fe20004000000 */
[----:B------:R-:W-:Y:S01]  /*2450*/  LDSM.16.M88.4 R60, [R243+0x5800] ;  /* 0x00580000f33c783b */ /* 0x000fe20000000200 */
[----:B------:R-:W-:Y:S01]  /*2460*/  UISETP.GT.AND UP0, UPT, UR4, UR7, UPT ;  /* 0x000000070400728c */ /* 0x000fe2000bf04270 */
[C---:B------:R-:W-:Y:S02]  /*2470*/  IADD3 R252, R243.reuse, 0x1800, RZ ;  /* 0x00001800f3fc7810 */ /* 0x040fe40007ffe0ff */
[--C-:B------:R-:W-:Y:S01]  /*2480*/  IMAD.IADD R242, R236, 0x1, R2.reuse ;  /* 0x00000001ecf27824 */ /* 0x100fe200078e0202 */
[C---:B------:R-:W-:Y:S01]  /*2490*/  IADD3 R251, R243.reuse, 0x2000, RZ ;  /* 0x00002000f3fb7810 */ /* 0x040fe20007ffe0ff */
[----:B------:R-:W-:Y:S01]  /*24a0*/  HMMA.16816.F32.BF16 R12, R160, R20, RZ ;  /* 0x00000014a00c723c */ /* 0x000fe200000418ff */
[C---:B------:R-:W-:Y:S01]  /*24b0*/  IMAD.IADD R239, R243.reuse, 0x1, R2 ;  /* 0x00000001f3ef7824 */ /* 0x040fe200078e0202 */
[----:B------:R-:W-:Y:S01]  /*24c0*/  PLOP3.LUT P0, PT, PT, PT, UP0, 0x40, 0x0 ;  /* 0x000000000000781c */ /* 0x000fe20003f0e808 */
[----:B------:R-:W1:Y:S01]  /*24d0*/  LDSM.16.M88.4 R36, [R242+0x14080] ;  /* 0x01408000f224783b */ /* 0x000e620000000200 */
[----:B------:R-:W-:-:S02]  /*24e0*/  IADD3 R250, R243, 0x2800, RZ ;  /* 0x00002800f3fa7810 */ /* 0x000fc40007ffe0ff */
[C---:B------:R-:W-:Y:S01]  /*24f0*/  IADD3 R249, R243.reuse, 0x3000, RZ ;  /* 0x00003000f3f97810 */ /* 0x040fe20007ffe0ff */
[----:B------:R-:W2:Y:S01]  /*2500*/  LDSM.16.M88.4 R44, [R242+0x14880] ;  /* 0x01488000f22c783b */ /* 0x000ea20000000200 */
[C---:B------:R-:W-:Y:S01]  /*2510*/  HMMA.16816.F32.BF16 R16, R160.reuse, R24, RZ ;  /* 0x00000018a010723c */ /* 0x040fe200000418ff */
[C---:B------:R-:W-:Y:S02]  /*2520*/  IADD3 R248, R243.reuse, 0x3800, RZ ;  /* 0x00003800f3f87810 */ /* 0x040fe40007ffe0ff */
[----:B------:R-:W3:Y:S01]  /*2530*/  LDSM.16.M88.4 R52, [R242+0x15080] ;  /* 0x01508000f234783b */ /* 0x000ee20000000200 */
[C---:B------:R-:W-:Y:S02]  /*2540*/  IADD3 R247, R243.reuse, 0x4000, RZ ;  /* 0x00004000f3f77810 */ /* 0x040fe40007ffe0ff */
[C---:B------:R-:W-:Y:S02]  /*2550*/  IADD3 R246, R243.reuse, 0x4800, RZ ;  /* 0x00004800f3f67810 */ /* 0x040fe40007ffe0ff */
[----:B------:R-:W-:Y:S01]  /*2560*/  HMMA.16816.F32.BF16 R20, R160, R26, RZ ;  /* 0x0000001aa014723c */ /* 0x000fe200000418ff */
[----:B------:R-:W-:-:S02]  /*2570*/  IADD3 R245, R243, 0x5000, RZ ;  /* 0x00005000f3f57810 */ /* 0x000fc40007ffe0ff */
[----:B------:R-:W-:-:S05]  /*2580*/  IADD3 R244, R243, 0x5800, RZ ;  /* 0x00005800f3f47810 */ /* 0x000fca0007ffe0ff */
[C---:B------:R-:W-:Y:S08]  /*2590*/  HMMA.16816.F32.BF16 R24, R160.reuse, R32, RZ ;  /* 0x00000020a018723c */ /* 0x040ff000000418ff */
[----:B------:R-:W-:Y:S08]  /*25a0*/  HMMA.16816.F32.BF16 R32, R160, R34, RZ ;  /* 0x00000022a020723c */ /* 0x000ff000000418ff */
[C---:B------:R-:W-:Y:S08]  /*25b0*/  HMMA.16816.F32.BF16 R8, R164.reuse, R42, R8 ;  /* 0x0000002aa408723c */ /* 0x040ff00000041808 */
[C---:B------:R-:W-:Y:S01]  /*25c0*/  HMMA.16816.F32.BF16 R12, R164.reuse, R40, R12 ;  /* 0x00000028a40c723c */ /* 0x040fe2000004180c */
[----:B------:R-:W4:Y:S07]  /*25d0*/  LDSM.16.M88.4 R40, [R239] ;  /* 0x00000000ef28783b */ /* 0x000f2e0000000200 */
[C---:B------:R-:W-:Y:S08]  /*25e0*/  HMMA.16816.F32.BF16 R16, R164.reuse, R48, R16 ;  /* 0x00000030a410723c */ /* 0x040ff00000041810 */
[C---:B------:R-:W-:Y:S01]  /*25f0*/  HMMA.16816.F32.BF16 R20, R164.reuse, R50, R20 ;  /* 0x00000032a414723c */ /* 0x040fe20000041814 */
[----:B------:R-:W5:Y:S07]  /*2600*/  LDSM.16.M88.4 R48, [R239+0x800] ;  /* 0x00080000ef30783b */ /* 0x000f6e0000000200 */
[C---:B------:R-:W-:Y:S08]  /*2610*/  HMMA.16816.F32.BF16 R24, R164.reuse, R56, R24 ;  /* 0x00000038a418723c */ /* 0x040ff00000041818 */
[----:B------:R-:W-:Y:S01]  /*2620*/  HMMA.16816.F32.BF16 R32, R164, R58, R32 ;  /* 0x0000003aa420723c */ /* 0x000fe20000041820 */
[----:B------:R-:W4:Y:S07]  /*2630*/  LDSM.16.M88.4 R56, [R239+0x1000] ;  /* 0x00100000ef38783b */ /* 0x000f2e0000000200 */
[C---:B-1----:R-:W-:Y:S08]  /*2640*/  HMMA.16816.F32.BF16 R8, R180.reuse, R38, R8 ;  /* 0x00000026b408723c */ /* 0x042ff00000041808 */
[C---:B------:R-:W-:Y:S01]  /*2650*/  HMMA.16816.F32.BF16 R28, R180.reuse, R36, R12 ;  /* 0x00000024b41c723c */ /* 0x040fe2000004180c */
[----:B------:R-:W1:Y:S04]  /*2660*/  LDSM.16.M88.4 R12, [R236+0x15880] ;  /* 0x01588000ec0c783b */ /* 0x000e680000000200 */
[----:B------:R-:W-:Y:S03]  /*2670*/  LDSM.16.M88.4 R36, [R243+0x1800] ;  /* 0x00180000f324783b */ /* 0x000fe60000000200 */
[C---:B--2---:R-:W-:Y:S08]  /*2680*/  HMMA.16816.F32.BF16 R16, R180.reuse, R44, R16 ;  /* 0x0000002cb410723c */ /* 0x044ff00000041810 */
[C---:B------:R-:W-:Y:S01]  /*2690*/  HMMA.16816.F32.BF16 R20, R180.reuse, R46, R20 ;  /* 0x0000002eb414723c */ /* 0x040fe20000041814 */
[----:B------:R-:W2:Y:S07]  /*26a0*/  LDSM.16.M88.4 R44, [R236+0x16080] ;  /* 0x01608000ec2c783b */ /* 0x000eae0000000200 */
[C---:B---3--:R-:W-:Y:S08]  /*26b0*/  HMMA.16816.F32.BF16 R24, R180.reuse, R52, R24 ;  /* 0x00000034b418723c */ /* 0x048ff00000041818 */
[----:B------:R-:W-:Y:S01]  /*26c0*/  HMMA.16816.F32.BF16 R32, R180, R54, R32 ;  /* 0x00000036b420723c */ /* 0x000fe20000041820 */
[----:B------:R-:W3:Y:S07]  /*26d0*/  LDSM.16.M88.4 R52, [R236+0x16880] ;  /* 0x01688000ec34783b */ /* 0x000eee0000000200 */
[C---:B----4-:R-:W-:Y:S08]  /*26e0*/  HMMA.16816.F32.BF16 R8, R184.reuse, R42, R8 ;  /* 0x0000002ab808723c */ /* 0x050ff00000041808 */
[C---:B------:R-:W-:Y:S01]  /*26f0*/  HMMA.16816.F32.BF16 R28, R184.reuse, R40, R28 ;  /* 0x00000028b81c723c */ /* 0x040fe2000004181c */
[----:B------:R-:W-:Y:S07]  /*2700*/  LDSM.16.M88.4 R40, [R242+0x16080] ;  /* 0x01608000f228783b */ /* 0x000fee0000000200 */
[C---:B-----5:R-:W-:Y:S08]  /*2710*/  HMMA.16816.F32.BF16 R16, R184.reuse, R48, R16 ;  /* 0x00000030b810723c */ /* 0x060ff00000041810 */
[C---:B------:R-:W-:Y:S01]  /*2720*/  HMMA.16816.F32.BF16 R20, R184.reuse, R50, R20 ;  /* 0x00000032b814723c */ /* 0x040fe20000041814 */
[----:B------:R-:W4:Y:S07]  /*2730*/  LDSM.16.M88.4 R48, [R243+0x2000] ;  /* 0x00200000f330783b */ /* 0x000f2e0000000200 */
[C---:B------:R-:W-:Y:S08]  /*2740*/  HMMA.16816.F32.BF16 R24, R184.reuse, R56, R24 ;  /* 0x00000038b818723c */ /* 0x040ff00000041818 */
[----:B------:R-:W-:Y:S01]  /*2750*/  HMMA.16816.F32.BF16 R32, R184, R58, R32 ;  /* 0x0000003ab820723c */ /* 0x000fe20000041820 */
[----:B------:R-:W5:Y:S07]  /*2760*/  LDSM.16.M88.4 R56, [R243+0x2800] ;  /* 0x00280000f338783b */ /* 0x000f6e0000000200 */
[C---:B-1----:R-:W-:Y:S08]  /*2770*/  HMMA.16816.F32.BF16 R8, R188.reuse, R14, R8 ;  /* 0x0000000ebc08723c */ /* 0x042ff00000041808 */
[C---:B------:R-:W-:Y:S01]  /*2780*/  HMMA.16816.F32.BF16 R28, R188.reuse, R12, R28 ;  /* 0x0000000cbc1c723c */ /* 0x040fe2000004181c */
[----:B------:R-:W1:Y:S07]  /*2790*/  LDSM.16.M88.4 R12, [R242+0x15880] ;  /* 0x01588000f20c783b */ /* 0x000e6e0000000200 */
[C---:B--2---:R-:W-:Y:S08]  /*27a0*/  HMMA.16816.F32.BF16 R16, R188.reuse, R44, R16 ;  /* 0x0000002cbc10723c */ /* 0x044ff00000041810 */
[C---:B------:R-:W-:Y:S01]  /*27b0*/  HMMA.16816.F32.BF16 R20, R188.reuse, R46, R20 ;  /* 0x0000002ebc14723c */ /* 0x040fe20000041814 */
[----:B------:R-:W-:Y:S07]  /*27c0*/  LDSM.16.M88.4 R44, [R239+0x2000] ;  /* 0x00200000ef2c783b */ /* 0x000fee0000000200 */
[C---:B---3--:R-:W-:Y:S08]  /*27d0*/  HMMA.16816.F32.BF16 R24, R188.reuse, R52, R24 ;  /* 0x00000034bc18723c */ /* 0x048ff00000041818 */
[----:B------:R-:W-:Y:S01]  /*27e0*/  HMMA.16816.F32.BF16 R32, R188, R54, R32 ;  /* 0x00000036bc20723c */ /* 0x000fe20000041820 */
[----:B------:R-:W2:Y:S07]  /*27f0*/  LDSM.16.M88.4 R52, [R242+0x16880] ;  /* 0x01688000f234783b */ /* 0x000eae0000000200 */
[C---:B------:R-:W-:Y:S08]  /*2800*/  HMMA.16816.F32.BF16 R8, R192.reuse, R38, R8 ;  /* 0x00000026c008723c */ /* 0x040ff00000041808 */
[C---:B------:R-:W-:Y:S01]  /*2810*/  HMMA.16816.F32.BF16 R28, R192.reuse, R36, R28 ;  /* 0x00000024c01c723c */ /* 0x040fe2000004181c */
[----:B------:R-:W3:Y:S07]  /*2820*/  LDSM.16.M88.4 R36, [R239+0x1800] ;  /* 0x00180000ef24783b */ /* 0x000eee0000000200 */
[C---:B----4-:R-:W-:Y:S08]  /*2830*/  HMMA.16816.F32.BF16 R16, R192.reuse, R48, R16 ;  /* 0x00000030c010723c */ /* 0x050ff00000041810 */
[C---:B------:R-:W-:Y:S01]  /*2840*/  HMMA.16816.F32.BF16 R20, R192.reuse, R50, R20 ;  /* 0x00000032c014723c */ /* 0x040fe20000041814 */
[----:B------:R-:W-:Y:S07]  /*2850*/  LDSM.16.M88.4 R48, [R236+0x18080] ;  /* 0x01808000ec30783b */ /* 0x000fee0000000200 */
[C---:B-----5:R-:W-:Y:S08]  /*2860*/  HMMA.16816.F32.BF16 R24, R192.reuse, R56, R24 ;  /* 0x00000038c018723c */ /* 0x060ff00000041818 */
[----:B------:R-:W-:Y:S01]  /*2870*/  HMMA.16816.F32.BF16 R32, R192, R58, R32 ;  /* 0x0000003ac020723c */ /* 0x000fe20000041820 */
[----:B------:R-:W4:Y:S07]  /*2880*/  LDSM.16.M88.4 R56, [R239+0x2800] ;  /* 0x00280000ef38783b */ /* 0x000f2e0000000200 */
[C---:B-1----:R-:W-:Y:S08]  /*2890*/  HMMA.16816.F32.BF16 R8, R196.reuse, R14, R8 ;  /* 0x0000000ec408723c */ /* 0x042ff00000041808 */
[C---:B------:R-:W-:Y:S01]  /*28a0*/  HMMA.16816.F32.BF16 R28, R196.reuse, R12, R28 ;  /* 0x0000000cc41c723c */ /* 0x040fe2000004181c */
[----:B------:R-:W1:Y:S07]  /*28b0*/  LDSM.16.M88.4 R12, [R236+0x17080] ;  /* 0x01708000ec0c783b */ /* 0x000e6e0000000200 */
[C---:B------:R-:W-:Y:S08]  /*28c0*/  HMMA.16816.F32.BF16 R16, R196.reuse, R40, R16 ;  /* 0x00000028c410723c */ /* 0x040ff00000041810 */
[C---:B------:R-:W-:Y:S01]  /*28d0*/  HMMA.16816.F32.BF16 R20, R196.reuse, R42, R20 ;  /* 0x0000002ac414723c */ /* 0x040fe20000041814 */
[----:B------:R-:W5:Y:S07]  /*28e0*/  LDSM.16.M88.4 R40, [R236+0x17880] ;  /* 0x01788000ec28783b */ /* 0x000f6e0000000200 */
[C---:B--2---:R-:W-:Y:S08]  /*28f0*/  HMMA.16816.F32.BF16 R24, R196.reuse, R52, R24 ;  /* 0x00000034c418723c */ /* 0x044ff00000041818 */
[----:B------:R-:W-:Y:S01]  /*2900*/  HMMA.16816.F32.BF16 R32, R196, R54, R32 ;  /* 0x00000036c420723c */ /* 0x000fe20000041820 */
[----:B------:R-:W-:Y:S07]  /*2910*/  LDSM.16.M88.4 R52, [R243+0x4000] ;  /* 0x00400000f334783b */ /* 0x000fee0000000200 */
[C---:B---3--:R-:W-:Y:S08]  /*2920*/  HMMA.16816.F32.BF16 R8, R200.reuse, R38, R8 ;  /* 0x00000026c808723c */ /* 0x048ff00000041808 */
[C---:B------:R-:W-:Y:S01]  /*2930*/  HMMA.16816.F32.BF16 R28, R200.reuse, R36, R28 ;  /* 0x00000024c81c723c */ /* 0x040fe2000004181c */
[----:B------:R-:W2:Y:S07]  /*2940*/  LDSM.16.M88.4 R36, [R243+0x3000] ;  /* 0x00300000f324783b */ /* 0x000eae0000000200 */
[C---:B------:R-:W-:Y:S08]  /*2950*/  HMMA.16816.F32.BF16 R16, R200.reuse, R44, R16 ;  /* 0x0000002cc810723c */ /* 0x040ff00000041810 */
[C---:B------:R-:W-:Y:S01]  /*2960*/  HMMA.16816.F32.BF16 R20, R200.reuse, R46, R20 ;  /* 0x0000002ec814723c */ /* 0x040fe20000041814 */
[----:B------:R-:W3:Y:S07]  /*2970*/  LDSM.16.M88.4 R44, [R243+0x3800] ;  /* 0x00380000f32c783b */ /* 0x000eee0000000200 */
[C---:B----4-:R-:W-:Y:S08]  /*2980*/  HMMA.16816.F32.BF16 R24, R200.reuse, R56, R24 ;  /* 0x00000038c818723c */ /* 0x050ff00000041818 */
[----:B------:R-:W-:Y:S01]  /*2990*/  HMMA.16816.F32.BF16 R32, R200, R58, R32 ;  /* 0x0000003ac820723c */ /* 0x000fe20000041820 */
[----:B------:R-:W-:Y:S07]  /*29a0*/  LDSM.16.M88.4 R56, [R239+0x4000] ;  /* 0x00400000ef38783b */ /* 0x000fee0000000200 */
        /* <DEDUP_REMOVED lines=8> */
[----:B------:R-:W5:Y:S07]  /*2a30*/  LDSM.16.M88.4 R48, [R242+0x18080] ;  /* 0x01808000f230783b */ /* 0x000f6e0000000200 */
[C---:B--2---:R-:W-:Y:S08]  /*2a40*/  HMMA.16816.F32.BF16 R8, R208.reuse, R38, R8 ;  /* 0x00000026d008723c */ /* 0x044ff00000041808 */
[C---:B------:R-:W-:Y:S01]  /*2a50*/  HMMA.16816.F32.BF16 R28, R208.reuse, R36, R28 ;  /* 0x00000024d01c723c */ /* 0x040fe2000004181c */
[----:B------:R-:W2:Y:S07]  /*2a60*/  LDSM.16.M88.4 R36, [R239+0x3000] ;  /* 0x00300000ef24783b */ /* 0x000eae0000000200 */
[C---:B---3--:R-:W-:Y:S08]  /*2a70*/  HMMA.16816.F32.BF16 R16, R208.reuse, R44, R16 ;  /* 0x0000002cd010723c */ /* 0x048ff00000041810 */
[C---:B------:R-:W-:Y:S01]  /*2a80*/  HMMA.16816.F32.BF16 R20, R208.reuse, R46, R20 ;  /* 0x0000002ed014723c */ /* 0x040fe20000041814 */
[----:B------:R-:W3:Y:S07]  /*2a90*/  LDSM.16.M88.4 R44, [R239+0x3800] ;  /* 0x00380000ef2c783b */ /* 0x000eee0000000200 */
[C---:B------:R-:W-:Y:S08]  /*2aa0*/  HMMA.16816.F32.BF16 R24, R208.reuse, R52, R24 ;  /* 0x00000034d018723c */ /* 0x040ff00000041818 */
[----:B------:R-:W-:Y:S01]  /*2ab0*/  HMMA.16816.F32.BF16 R32, R208, R54, R32 ;  /* 0x00000036d020723c */ /* 0x000fe20000041820 */
[----:B------:R-:W-:Y:S07]  /*2ac0*/  LDSM.16.M88.4 R52, [R236+0x19880] ;  /* 0x01988000ec34783b */ /* 0x000fee0000000200 */
[C---:B-1----:R-:W-:Y:S08]  /*2ad0*/  HMMA.16816.F32.BF16 R8, R212.reuse, R14, R8 ;  /* 0x0000000ed408723c */ /* 0x042ff00000041808 */
[C---:B------:R-:W-:Y:S08]  /*2ae0*/  HMMA.16816.F32.BF16 R28, R212.reuse, R12, R28 ;  /* 0x0000000cd41c723c */ /* 0x040ff0000004181c */
[C---:B----4-:R-:W-:Y:S08]  /*2af0*/  HMMA.16816.F32.BF16 R16, R212.reuse, R40, R16 ;  /* 0x00000028d410723c */ /* 0x050ff00000041810 */
[C---:B------:R-:W-:Y:S01]  /*2b00*/  HMMA.16816.F32.BF16 R20, R212.reuse, R42, R20 ;  /* 0x0000002ad414723c */ /* 0x040fe20000041814 */
[----:B------:R-:W1:Y:S07]  /*2b10*/  LDSM.16.M88.4 R40, [R236+0x18880] ;  /* 0x01888000ec28783b */ /* 0x000e6e0000000200 */
[C---:B-----5:R-:W-:Y:S08]  /*2b20*/  HMMA.16816.F32.BF16 R24, R212.reuse, R48, R24 ;  /* 0x00000030d418723c */ /* 0x060ff00000041818 */
[----:B------:R-:W-:Y:S01]  /*2b30*/  HMMA.16816.F32.BF16 R32, R212, R50, R32 ;  /* 0x00000032d420723c */ /* 0x000fe20000041820 */
[----:B------:R-:W4:Y:S07]  /*2b40*/  LDSM.16.M88.4 R48, [R236+0x19080] ;  /* 0x01908000ec30783b */ /* 0x000f2e0000000200 */
        /* <DEDUP_REMOVED lines=10> */
[C---:B------:R-:W-:Y:S01]  /*2bf0*/  HMMA.16816.F32.BF16 R28, R220.reuse, R40, R28 ;  /* 0x00000028dc1c723c */ /* 0x040fe2000004181c */
[----:B------:R-:W-:Y:S07]  /*2c00*/  LDSM.16.M88.4 R40, [R239+0x5000] ;  /* 0x00500000ef28783b */ /* 0x000fee0000000200 */
[C---:B----4-:R-:W-:Y:S08]  /*2c10*/  HMMA.16816.F32.BF16 R12, R220.reuse, R48, R8 ;  /* 0x00000030dc0c723c */ /* 0x050ff00000041808 */
[C---:B------:R-:W-:Y:S01]  /*2c20*/  HMMA.16816.F32.BF16 R8, R220.reuse, R50, R20 ;  /* 0x00000032dc08723c */ /* 0x040fe20000041814 */
[----:B------:R-:W1:Y:S07]  /*2c30*/  LDSM.16.M88.4 R48, [R242+0x18880] ;  /* 0x01888000f230783b */ /* 0x000e6e0000000200 */
[C---:B------:R-:W-:Y:S08]  /*2c40*/  HMMA.16816.F32.BF16 R24, R220.reuse, R52, R24 ;  /* 0x00000034dc18723c */ /* 0x040ff00000041818 */
[----:B------:R-:W-:Y:S01]  /*2c50*/  HMMA.16816.F32.BF16 R32, R220, R54, R32 ;  /* 0x00000036dc20723c */ /* 0x000fe20000041820 */
[----:B------:R-:W4:Y:S07]  /*2c60*/  LDSM.16.M88.4 R52, [R242+0x19080] ;  /* 0x01908000f234783b */ /* 0x000f2e0000000200 */
[C---:B--2---:R-:W-:Y:S08]  /*2c70*/  HMMA.16816.F32.BF16 R20, R224.reuse, R38, R16 ;  /* 0x00000026e014723c */ /* 0x044ff00000041810 */
[C---:B------:R-:W-:Y:S01]  /*2c80*/  HMMA.16816.F32.BF16 R28, R224.reuse, R36, R28 ;  /* 0x00000024e01c723c */ /* 0x040fe2000004181c */
[----:B------:R-:W-:Y:S07]  /*2c90*/  LDSM.16.M88.4 R36, [R239+0x5800] ;  /* 0x00580000ef24783b */ /* 0x000fee0000000200 */
[C---:B---3--:R-:W-:Y:S08]  /*2ca0*/  HMMA.16816.F32.BF16 R16, R224.reuse, R44, R12 ;  /* 0x0000002ce010723c */ /* 0x048ff0000004180c */
[----:B------:R-:W-:Y:S01]  /*2cb0*/  HMMA.16816.F32.BF16 R12, R224, R46, R8 ;  /* 0x0000002ee00c723c */ /* 0x000fe20000041808 */
[----:B------:R-:W2:Y:S01]  /*2cc0*/  LDSM.16.M88.4 R44, [R239+0x4800] ;  /* 0x00480000ef2c783b */ /* 0x000ea20000000200 */
[----:B------:R-:W-:-:S06]  /*2cd0*/  DEPBAR.LE SB0, 0x0 ;  /* 0x000080000000791a */ /* 0x000fcc0000000000 */
[C---:B------:R-:W-:Y:S08]  /*2ce0*/  HMMA.16816.F32.BF16 R8, R224.reuse, R60, R24 ;  /* 0x0000003ce008723c */ /* 0x040ff00000041818 */
[----:B------:R-:W-:Y:S08]  /*2cf0*/  HMMA.16816.F32.BF16 R32, R224, R62, R32 ;  /* 0x0000003ee020723c */ /* 0x000ff00000041820 */
[C---:B-1----:R-:W-:Y:S08]  /*2d00*/  HMMA.16816.F32.BF16 R24, R228.reuse, R50, R20 ;  /* 0x00000032e418723c */ /* 0x042ff00000041814 */
[C---:B------:R-:W-:Y:S08]  /*2d10*/  HMMA.16816.F32.BF16 R28, R228.reuse, R48, R28 ;  /* 0x00000030e41c723c */ /* 0x040ff0000004181c */
[C---:B----4-:R-:W-:Y:S08]  /*2d20*/  HMMA.16816.F32.BF16 R20, R228.reuse, R52, R16 ;  /* 0x00000034e414723c */ /* 0x050ff00000041810 */
        /* <DEDUP_REMOVED lines=8> */
[----:B------:R-:W-:Y:S01]  /*2db0*/  HMMA.16816.F32.BF16 R36, R232, R38, R8 ;  /* 0x00000026e824723c */ /* 0x000fe20000041808 */
[----:B------:R-:W-:Y:S06]  /*2dc0*/  BAR.SYNC.DEFER_BLOCKING 0x0 ;  /* 0x0000000000007b1d */ /* 0x000fec0000010000 */
[----:B------:R-:W-:Y:S05]  /*2dd0*/  @P0 BRA `(.L_x_2034) ;  /* 0x0000058000000947 */ /* 0x000fea0003800000 */
[----:B------:R-:W2:Y:S04]  /*2de0*/  LDL R3, [R1+0x70] ;  /* 0x0000700001037983 */ /* 0x000ea80000100800 */
[----:B------:R-:W3:Y:S04]  /*2df0*/  LDL R6, [R1+0x68] ;  /* 0x0000680001067983 */ /* 0x000ee80000100800 */
[----:B------:R-:W4:Y:S04]  /*2e00*/  LDL R7, [R1+0x60] ;  /* 0x0000600001077983 */ /* 0x000f280000100800 */
[----:B------:R-:W1:Y:S01]  /*2e10*/  S2R R75, SR_TID.X ;  /* 0x00000000004b7919 */ /* 0x000e620000002100 */
[----:B------:R-:W-:-:S02]  /*2e20*/  IMAD.MOV.U32 R74, RZ, RZ, c[0x0][0x2b8] ;  /* 0x0000ae00ff4a7624 */ /* 0x000fc400078e00ff */
[----:B------:R-:W-:Y:S01]  /*2e30*/  IMAD.U32 R2, RZ, RZ, UR12 ;  /* 0x0000000cff027e24 */ /* 0x000fe2000f8e00ff */
[----:B------:R-:W5:Y:S02]  /*2e40*/  LDL R70, [R1+0x5c] ;  /* 0x00005c0001467983 */ /* 0x000f640000100800 */
[----:B------:R-:W-:Y:S02]  /*2e50*/  ISETP.NE.AND P1, PT, R74, 0x1, PT ;  /* 0x000000014a00780c */ /* 0x000fe40003f25270 */
[----:B------:R-:W5:Y:S04]  /*2e60*/  LDL R71, [R1+0x64] ;  /* 0x0000640001477983 */ /* 0x000f680000100800 */
[----:B------:R-:W5:Y:S04]  /*2e70*/  LDL R68, [R1+0x34] ;  /* 0x0000340001447983 */ /* 0x000f680000100800 */
[----:B------:R-:W5:Y:S04]  /*2e80*/  LDL R69, [R1+0x50] ;  /* 0x0000500001457983 */ /* 0x000f680000100800 */
[----:B------:R-:W5:Y:S01]  /*2e90*/  LDL R67, [R1+0x8] ;  /* 0x0000080001437983 */ /* 0x000f620000100800 */
[----:B-1----:R-:W-:-:S02]  /*2ea0*/  LEA.HI R72, R66, R75, RZ, 0x3 ;  /* 0x0000004b42487211 */ /* 0x002fc400078f18ff */
[----:B------:R-:W-:Y:S02]  /*2eb0*/  LEA.HI R73, R66, R75, RZ, 0x3 ;  /* 0x0000004b42497211 */ /* 0x000fe400078f18ff */
[----:B------:R-:W-:Y:S02]  /*2ec0*/  LOP3.LUT R72, R72, 0xfffffff8, RZ, 0xc0, !PT ;  /* 0xfffffff848487812 */ /* 0x000fe400078ec0ff */
[----:B------:R-:W-:-:S03]  /*2ed0*/  SHF.R.S32.HI R73, RZ, 0x3, R73 ;  /* 0x00000003ff497819 */ /* 0x000fc60000011449 */
[----:B------:R-:W-:-:S04]  /*2ee0*/  IMAD.IADD R72, R75, 0x1, -R72 ;  /* 0x000000014b487824 */ /* 0x000fc800078e0a48 */
[----:B------:R-:W-:-:S05]  /*2ef0*/  IMAD R72, R72, 0x20, R73 ;  /* 0x0000002048487824 */ /* 0x000fca00078e0249 */
[----:B------:R-:W-:Y:S01]  /*2f00*/  IADD3 R2, R72, UR22, R2 ;  /* 0x0000001648027c10 */ /* 0x000fe2000fffe002 */
[----:B------:R-:W-:Y:S02]  /*2f10*/  IMAD.MOV.U32 R9, RZ, RZ, RZ ;  /* 0x000000ffff097224 */ /* 0x000fe400078e00ff */
[----:B--2---:R-:W-:Y:S01]  /*2f20*/  IMAD.MOV.U32 R75, RZ, RZ, R3 ;  /* 0x000000ffff4b7224 */ /* 0x004fe200078e0003 */
[----:B------:R-:W-:Y:S01]  /*2f30*/  IADD3 R3, R2, -0x30, RZ ;  /* 0xffffffd002037810 */ /* 0x000fe20007ffe0ff */
[----:B---3--:R-:W-:-:S04]  /*2f40*/  IMAD.MOV.U32 R74, RZ, RZ, R6 ;  /* 0x000000ffff4a7224 */ /* 0x008fc800078e0006 */
[----:B------:R-:W-:-:S04]  /*2f50*/  @P1 IMAD.HI.U32 R6, R3, c[0x0][0x2bc], RZ ;  /* 0x0000af0003061a27 */ /* 0x000fc800078e00ff */
[----:B------:R-:W-:Y:S01]  /*2f60*/  IMAD.MOV.U32 R2, RZ, RZ, R3 ;  /* 0x000000ffff027224 */ /* 0x000fe200078e0003 */
[----:B------:R-:W-:Y:S01]  /*2f70*/  @P1 SHF.R.U32.HI R2, RZ, c[0x0][0x2c0], R6 ;  /* 0x0000b000ff021a19 */ /* 0x000fe20000011606 */
[----:B----4-:R-:W-:-:S03]  /*2f80*/  IMAD.MOV.U32 R73, RZ, RZ, R7 ;  /* 0x000000ffff497224 */ /* 0x010fc600078e0007 */
[----:B------:R-:W-:-:S04]  /*2f90*/  @!P3 IADD3 R7, P0, R2, UR16, RZ ;  /* 0x000000100207bc10 */ /* 0x000fc8000ff1e0ff */
[----:B------:R-:W-:Y:S02]  /*2fa0*/  @!P3 LEA.HI.X.SX32 R8, R2, UR6, 0x1, P0 ;  /* 0x000000060208bc11 */ /* 0x000fe400080f0eff */
[----:B------:R-:W-:-:S04]  /*2fb0*/  @!P3 LEA R6, P0, R7, c[0x0][0x2a0], 0x2 ;  /* 0x0000a8000706ba11 */ /* 0x000fc800078010ff */
[----:B------:R-:W-:-:S05]  /*2fc0*/  @!P3 LEA.HI.X R7, R7, c[0x0][0x2a4], R8, 0x2, P0 ;  /* 0x0000a9000707ba11 */ /* 0x000fca00000f1408 */
[----:B------:R1:W2:Y:S01]  /*2fd0*/  @!P3 LDG.E R9, [R6.64] ;  /* 0x000000120609b981 */ /* 0x0002a2000c1e1900 */
[----:B------:R-:W-:-:S04]  /*2fe0*/  IMAD.MOV R2, RZ, RZ, -R2 ;  /* 0x000000ffff027224 */ /* 0x000fc800078e0a02 */
[----:B------:R-:W-:-:S05]  /*2ff0*/  IMAD R10, R2, c[0x0][0x2b8], R3 ;  /* 0x0000ae00020a7a24 */ /* 0x000fca00078e0203 */
[----:B------:R-:W-:Y:S01]  /*3000*/  SHF.R.S32.HI R2, RZ, 0x1f, R10 ;  /* 0x0000001fff027819 */ /* 0x000fe2000001140a */
[----:B------:R-:W3:Y:S04]  /*3010*/  S2R R76, SR_TID.X ;  /* 0x00000000004c7919 */ /* 0x000ee80000002100 */
[----:B-1----:R-:W-:Y:S02]  /*3020*/  IMAD R6, R2, c[0x0][0x1e0], RZ ;  /* 0x0000780002067a24 */ /* 0x002fe400078e02ff */
[----:B------:R-:W-:-:S04]  /*3030*/  IMAD.WIDE.U32 R2, R10, c[0x0][0x1e0], RZ ;  /* 0x000078000a027a25 */ /* 0x000fc800078e00ff */
[----:B------:R-:W-:-:S04]  /*3040*/  IMAD R6, R10, c[0x0][0x1e4], R6 ;  /* 0x000079000a067a24 */ /* 0x000fc800078e0206 */
[----:B------:R-:W-:Y:S01]  /*3050*/  IMAD.IADD R3, R3, 0x1, R6 ;  /* 0x0000000103037824 */ /* 0x000fe200078e0206 */
[----:B------:R1:W-:Y:S01]  /*3060*/  STL [R1+0x28], R10 ;  /* 0x0000280a01007387 */ /* 0x0003e20000100800 */
[----:B---3--:R-:W-:-:S04]  /*3070*/  LEA.HI R72, R66, R76, RZ, 0x3 ;  /* 0x0000004c42487211 */ /* 0x008fc800078f18ff */
[----:B------:R-:W-:Y:S02]  /*3080*/  LOP3.LUT R72, R72, 0xfffffff8, RZ, 0xc0, !PT ;  /* 0xfffffff848487812 */ /* 0x000fe400078ec0ff */
[----:B-1----:R-:W-:-:S04]  /*3090*/  LEA.HI R10, R66, R76, RZ, 0x3 ;  /* 0x0000004c420a7211 */ /* 0x002fc800078f18ff */
[----:B------:R-:W-:-:S04]  /*30a0*/  SHF.R.S32.HI R10, RZ, 0x3, R10 ;  /* 0x00000003ff0a7819 */ /* 0x000fc8000001140a */
[----:B------:R-:W-:-:S04]  /*30b0*/  IADD3 R10, -R10, 0x30, RZ ;  /* 0x000000300a0a7810 */ /* 0x000fc80007ffe1ff */
[----:B------:R-:W-:Y:S01]  /*30c0*/  ISETP.GE.AND P1, PT, R10, 0x1, PT ;  /* 0x000000010a00780c */ /* 0x000fe20003f26270 */
        /* <DEDUP_REMOVED lines=9> */
[----:B-1----:R-:W-:-:S04]  /*3160*/  LEA R9, P0, R2, c[0x0][0x1c8], 0x1 ;  /* 0x0000720002097a11 */ /* 0x002fc800078008ff */
[----:B------:R-:W-:Y:S02]  /*3170*/  LEA.HI.X R8, R2, c[0x0][0x1cc], R3, 0x1, P0 ;  /* 0x0000730002087a11 */ /* 0x000fe400000f0c03 */
[----:B------:R-:W1:Y:S04]  /*3180*/  SHFL.IDX PT, R2, R9, RZ, 0x181f ;  /* 0x00181fff09027589 */ /* 0x000e6800000e0000 */
[----:B------:R-:W2:Y:S01]  /*3190*/  SHFL.IDX PT, R3, R8, RZ, 0x181f ;  /* 0x00181fff08037589 */ /* 0x000ea200000e0000 */
[----:B-1----:R-:W-:-:S04]  /*31a0*/  @P1 LEA R16, P0, R72, R2, 0x1 ;  /* 0x0000000248101211 */ /* 0x002fc800078008ff */
[----:B--2---:R-:W-:Y:S02]  /*31b0*/  @P1 LEA.HI.X R17, R72, R3, R75, 0x1, P0 ;  /* 0x0000000348111211 */ /* 0x004fe400000f0c4b */
[----:B------:R-:W-:-:S04]  /*31c0*/  @P1 LEA R14, P0, R73, R2, 0x1 ;  /* 0x00000002490e1211 */ /* 0x000fc800078008ff */
[----:B------:R-:W-:Y:S02]  /*31d0*/  @P1 LEA.HI.X R15, R73, R3, R74, 0x1, P0 ;  /* 0x00000003490f1211 */ /* 0x000fe400000f0c4a */
[----:B-----5:R-:W-:-:S04]  /*31e0*/  @P1 LEA R12, P0, R70, R2, 0x1 ;  /* 0x00000002460c1211 */ /* 0x020fc800078008ff */
[-C--:B------:R-:W-:Y:S02]  /*31f0*/  @P1 LEA.HI.X R13, R70, R3.reuse, R71, 0x1, P0 ;  /* 0x00000003460d1211 */ /* 0x080fe400000f0c47 */
[C---:B------:R-:W-:Y:S02]  /*3200*/  @P1 LEA R6, P0, R68.reuse, R2, 0x1 ;  /* 0x0000000244061211 */ /* 0x040fe400078008ff */
[----:B------:R-:W1:Y:S02]  /*3210*/  SHFL.IDX PT, R2, R9, 0x1, 0x181f ;  /* 0x00381f0009027f89 */ /* 0x000e6400000e0000 */
[----:B------:R-:W-:Y:S02]  /*3220*/  @P1 LEA.HI.X R7, R68, R3, R69, 0x1, P0 ;  /* 0x0000000344071211 */ /* 0x000fe400000f0c45 */
[----:B------:R-:W2:Y:S01]  /*3230*/  SHFL.IDX PT, R3, R8, 0x1, 0x181f ;  /* 0x00381f0008037f89 */ /* 0x000ea200000e0000 */
        /* <DEDUP_REMOVED lines=12> */
[----:B--2---:R-:W-:-:S04]  /*3300*/  @P0 LEA R6, P1, R70, R2, 0x1 ;  /* 0x0000000246060211 */ /* 0x004fc800078208ff */
[----:B------:R-:W-:Y:S02]  /*3310*/  @P0 LEA.HI.X R7, R70, R3, R71, 0x1, P1 ;  /* 0x0000000346070211 */ /* 0x000fe400008f0c47 */
[----:B------:R-:W-:-:S03]  /*3320*/  @P0 LEA R2, P1, R68, R2, 0x1 ;  /* 0x0000000244020211 */ /* 0x000fc600078208ff */
[----:B------:R1:W-:Y:S01]  /*3330*/  @P0 LDGSTS.E.BYPASS.LTC128B.128 [R67+0x18080], [R6.64], !P5 ;  /* 0x1808000006430fae */ /* 0x0003e2000e901d52 */
[----:B------:R-:W-:-:S05]  /*3340*/  @P0 LEA.HI.X R3, R68, R3, R69, 0x1, P1 ;  /* 0x0000000344030211 */ /* 0x000fca00008f0c45 */
[----:B------:R1:W-:Y:S04]  /*3350*/  @P0 LDGSTS.E.BYPASS.LTC128B.128 [R67+0x19880], [R2.64], !P4 ;  /* 0x1988000002430fae */ /* 0x0003e8000e101d52 */
.L_x_2034:
[----:B-1----:R-:W1:Y:S01]  /*3360*/  S2R R8, SR_TID.X ;  /* 0x0000000000087919 */ /* 0x002e620000002100 */
[----:B------:R-:W-:Y:S01]  /*3370*/  LOP3.LUT R2, R65, 0xffffffe0, RZ, 0xc0, !PT ;  /* 0xffffffe041027812 */ /* 0x000fe200078ec0ff */
[----:B------:R-:W-:Y:S01]  /*3380*/  UISETP.NE.AND UP1, UPT, UR14, URZ, UPT ;  /* 0x0000003f0e00728c */ /* 0x000fe2000bf25270 */
[----:B------:R-:W-:Y:S01]  /*3390*/  SHF.R.S32.HI R7, RZ, 0x1f, R64 ;  /* 0x0000001fff077819 */ /* 0x000fe20000011440 */
[----:B------:R-:W-:Y:S01]  /*33a0*/  UISETP.NE.AND UP0, UPT, UR13, URZ, UPT ;  /* 0x0000003f0d00728c */ /* 0x000fe2000bf05270 */
[----:B------:R-:W0:Y:S01]  /*33b0*/  LDGDEPBAR ;  /* 0x00000000000079af */ /* 0x000e220000000000 */
[----:B------:R-:W-:Y:S01]  /*33c0*/  ULDC UR22, c[0x0][0x324] ;  /* 0x0000c90000167ab9 */ /* 0x000fe20000000800 */
[----:B------:R-:W-:Y:S01]  /*33d0*/  LEA.HI R7, R7, R64, RZ, 0x3 ;  /* 0x0000004007077211 */ /* 0x000fe200078f18ff */
[----:B------:R-:W-:Y:S01]  /*33e0*/  ULDC UR4, c[0x0][0x1d0] ;  /* 0x0000740000047ab9 */ /* 0x000fe20000000800 */
[----:B------:R-:W-:Y:S01]  /*33f0*/  PLOP3.LUT P0, PT, PT, PT, UP1, 0x80, 0x0 ;  /* 0x000000000000781c */ /* 0x000fe20003f0f018 */
[----:B------:R-:W-:Y:S01]  /*3400*/  ULOP3.LUT UR22, URZ, UR22, URZ, 0x33, !UPT ;  /* 0x000000163f167292 */ /* 0x000fe2000f8e333f */
[----:B------:R-:W-:-:S05]  /*3410*/  LOP3.LUT R7, R7, 0xffffff8, RZ, 0xc0, !PT ;  /* 0x0ffffff807077812 */ /* 0x000fca00078ec0ff */
[----:B------:R-:W-:Y:S01]  /*3420*/  IMAD.IADD R9, R64, 0x1, -R7 ;  /* 0x0000000140097824 */ /* 0x000fe200078e0a07 */
[----:B-1----:R-:W-:Y:S01]  /*3430*/  LEA.HI R3, R66, R8, RZ, 0x2 ;  /* 0x0000000842037211 */ /* 0x002fe200078f10ff */
[----:B------:R-:W-:-:S03]  /*3440*/  IMAD.IADD R2, R8, 0x1, -R2 ;  /* 0x0000000108027824 */ /* 0x000fc600078e0a02 */
[----:B------:R-:W-:Y:S02]  /*3450*/  LOP3.LUT R3, R3, 0xfffffffc, RZ, 0xc0, !PT ;  /* 0xfffffffc03037812 */ /* 0x000fe400078ec0ff */
[----:B------:R-:W-:-:S03]  /*3460*/  SHF.R.S32.HI R6, RZ, 0x1f, R2 ;  /* 0x0000001fff067819 */ /* 0x000fc60000011402 */
[----:B------:R-:W-:Y:S01]  /*3470*/  IMAD.IADD R3, R8, 0x1, -R3 ;  /* 0x0000000108037824 */ /* 0x000fe200078e0a03 */
[----:B------:R-:W-:-:S04]  /*3480*/  LEA.HI R6, R6, R2, RZ, 0x2 ;  /* 0x0000000206067211 */ /* 0x000fc800078f10ff */
[----:B------:R-:W-:Y:S02]  /*3490*/  LEA.HI R8, R3, R3, RZ, 0x1 ;  /* 0x0000000303087211 */ /* 0x000fe400078f08ff */
[----:B------:R-:W-:Y:S02]  /*34a0*/  LEA.HI.SX32 R7, R6, UR27, 0x1e ;  /* 0x0000001b06077c11 */ /* 0x000fe4000f8ff2ff */
[----:B------:R-:W-:-:S03]  /*34b0*/  LOP3.LUT R8, R8, 0x1ffffffe, RZ, 0xc0, !PT ;  /* 0x1ffffffe08087812 */ /* 0x000fc600078ec0ff */
[----:B------:R-:W-:Y:S02]  /*34c0*/  IMAD R7, R9, 0x10, R7 ;  /* 0x0000001009077824 */ /* 0x000fe400078e0207 */
[----:B------:R-:W-:-:S04]  /*34d0*/  IMAD.IADD R3, R3, 0x1, -R8 ;  /* 0x0000000103037824 */ /* 0x000fc800078e0a08 */
[----:B------:R-:W-:-:S04]  /*34e0*/  IMAD R10, R3, 0x8, R7 ;  /* 0x00000008030a7824 */ /* 0x000fc800078e0207 */
[----:B------:R-:W-:Y:S01]  /*34f0*/  @P0 IMAD.HI.U32 R3, R10, c[0x0][0x2c8], RZ ;  /* 0x0000b2000a030a27 */ /* 0x000fe200078e00ff */
[----:B------:R-:W-:Y:S01]  /*3500*/  PLOP3.LUT P0, PT, PT, PT, UP1, 0x80, 0x0 ;  /* 0x000000000000781c */ /* 0x000fe20003f0f018 */
[----:B------:R1:W-:Y:S02]  /*3510*/  STL [R1+0x58], R10 ;  /* 0x0000580a01007387 */ /* 0x0003e40000100800 */
[----:B------:R-:W-:-:S10]  /*3520*/  IMAD.MOV.U32 R7, RZ, RZ, R10 ;  /* 0x000000ffff077224 */ /* 0x000fd400078e000a */
[----:B------:R-:W-:Y:S02]  /*3530*/  @P0 SHF.R.U32.HI R7, RZ, c[0x0][0x2cc], R3 ;  /* 0x0000b300ff070a19 */ /* 0x000fe40000011603 */
[----:B------:R-:W-:Y:S02]  /*3540*/  LOP3.LUT R3, R6, 0x7ffffffc, RZ, 0xc0, !PT ;  /* 0x7ffffffc06037812 */ /* 0x000fe400078ec0ff */
[----:B------:R-:W-:Y:S01]  /*3550*/  PLOP3.LUT P0, PT, PT, PT, UP0, 0x40, 0x0 ;  /* 0x000000000000781c */ /* 0x000fe20003f0e808 */
[----:B------:R-:W2:Y:S02]  /*3560*/  SHFL.IDX PT, R6, R7, RZ, 0x1c1f ;  /* 0x001c1fff07067589 */ /* 0x000ea400000e0000 */
[----:B------:R-:W-:Y:S02]  /*3570*/  IMAD.IADD R3, R2, 0x1, -R3 ;  /* 0x0000000102037824 */ /* 0x000fe400078e0a03 */
[----:B------:R-:W-:Y:S01]  /*3580*/  IMAD.U32 R2, RZ, RZ, UR28 ;  /* 0x0000001cff027e24 */ /* 0x000fe2000f8e00ff */
[----:B------:R-:W-:Y:S01]  /*3590*/  ULDC UR28, c[0x0][0x2ac] ;  /* 0x0000ab00001c7ab9 */ /* 0x000fe20000000800 */
[----:B------:R-:W-:Y:S01]  /*35a0*/  IMAD.SHL.U32 R11, R3, 0x2, RZ ;  /* 0x00000002030b7824 */ /* 0x000fe200078e00ff */
[----:B------:R-:W-:-:S04]  /*35b0*/  UIMAD UR4, UR28, UR4, UR29 ;  /* 0x000000041c0472a4 */ /* 0x000fc8000f8e021d */
[C---:B------:R-:W-:Y:S01]  /*35c0*/  IADD3 R2, -R11.reuse, 0x1, R2 ;  /* 0x000000010b027810 */ /* 0x040fe20007ffe102 */
[----:B------:R3:W-:Y:S01]  /*35d0*/  STL [R1+0x54], R11 ;  /* 0x0000540b01007387 */ /* 0x0007e20000100800 */
[----:B------:R-:W-:Y:S02]  /*35e0*/  IADD3 R9, -R11, UR4, RZ ;  /* 0x000000040b097c10 */ /* 0x000fe4000fffe1ff */
[----:B------:R-:W-:-:S04]  /*35f0*/  IADD3 R2, R2, -c[0x0][0x168], RZ ;  /* 0x80005a0002027a10 */ /* 0x000fc80007ffe0ff */
[C---:B------:R-:W-:Y:S02]  /*3600*/  IADD3 R8, R2.reuse, c[0x0][0x328], RZ ;  /* 0x0000ca0002087a10 */ /* 0x040fe40007ffe0ff */
[----:B-1----:R-:W-:-:S03]  /*3610*/  IADD3 R10, R2, UR22, RZ ;  /* 0x00000016020a7c10 */ /* 0x002fc6000fffe0ff */
[--C-:B--2---:R-:W-:Y:S02]  /*3620*/  IMAD.IADD R3, R8, 0x1, R6.reuse ;  /* 0x0000000108037824 */ /* 0x104fe400078e0206 */
[----:B------:R-:W-:-:S03]  /*3630*/  IMAD.IADD R2, R10, 0x1, R6 ;  /* 0x000000010a027824 */ /* 0x000fc600078e0206 */
[----:B------:R-:W-:Y:S02]  /*3640*/  IMNMX R3, R3, R9, PT ;  /* 0x0000000903037217 */ /* 0x000fe40003800200 */
[----:B---3--:R-:W-:Y:S01]  /*3650*/  IADD3 R11, -R11, UR29, RZ ;  /* 0x0000001d0b0b7c10 */ /* 0x008fe2000fffe1ff */
[----:B------:R-:W-:Y:S05]  /*3660*/  @P0 BRA `(.L_x_2035) ;  /* 0x0000015000000947 */ /* 0x000fea0003800000 */
[----:B------:R-:W-:Y:S01]  /*3670*/  IMAD.U32 R12, RZ, RZ, UR10 ;  /* 0x0000000aff0c7e24 */ /* 0x000fe2000f8e00ff */
        /* <DEDUP_REMOVED lines=11> */
.L_x_2037:
[----:B------:R-:W-:-:S04]  /*3730*/  MOV R12, c[0x0][0x32c] ;  /* 0x0000cb00000c7a02 */ /* 0x000fc80000000f00 */
[----:B------:R-:W-:-:S13]  /*3740*/  ISETP.NE.AND P0, PT, R12, 0x1, PT ;  /* 0x000000010c00780c */ /* 0x000fda0003f05270 */
[----:B------:R-:W-:-:S05]  /*3750*/  @P0 IMAD.HI.U32 R12, R6, c[0x0][0x330], RZ ;  /* 0x0000cc00060c0a27 */ /* 0x000fca00078e00ff */
[----:B------:R-:W-:Y:S02]  /*3760*/  @P0 SHF.R.U32.HI R6, RZ, c[0x0][0x334], R12 ;  /* 0x0000cd00ff060a19 */ /* 0x000fe4000001160c */
.L_x_2038:
[----:B------:R-:W-:Y:S05]  /*3770*/  BSYNC B0 ;  /* 0x0000000000007941 */ /* 0x000fea0003800000 */
.L_x_2036:
[----:B------:R-:W-:-:S05]  /*3780*/  IMAD R6, R6, c[0x0][0x32c], R11 ;  /* 0x0000cb0006067a24 */ /* 0x000fca00078e020b */
[----:B------:R-:W-:Y:S02]  /*3790*/  IADD3 R12, R6, c[0x0][0x32c], RZ ;  /* 0x0000cb00060c7a10 */ /* 0x000fe40007ffe0ff */
[----:B------:R-:W-:Y:S02]  /*37a0*/  IMNMX R2, R2, R6, !PT ;  /* 0x0000000602027217 */ /* 0x000fe40007800200 */
[----:B------:R-:W-:Y:S02]  /*37b0*/  IMNMX R3, R3, R12, PT ;  /* 0x0000000c03037217 */ /* 0x000fe40003800200 */
.L_x_2035:
[----:B------:R-:W-:Y:S01]  /*37c0*/  UISETP.GE.AND UP0, UPT, UR29, 0x1, UPT ;  /* 0x000000011d00788c */ /* 0x000fe2000bf06270 */
[----:B------:R-:W1:Y:S01]  /*37d0*/  SHFL.IDX PT, R6, R7, 0x1, 0x1c1f ;  /* 0x003c1f0007067f89 */ /* 0x000e6200000e0000 */
[----:B------:R-:W-:Y:S02]  /*37e0*/  UISETP.GE.AND UP6, UPT, UR29, 0x12, UPT ;  /* 0x000000121d00788c */ /* 0x000fe4000bfc6270 */
[----:B------:R-:W-:Y:S02]  /*37f0*/  UP2UR UR32, UPR, URZ, 0x1 ;  /* 0x000000013f207883 */ /* 0x000fe40008000000 */
[----:B------:R-:W-:Y:S01]  /*3800*/  PLOP3.LUT P0, PT, PT, PT, UP0, 0x40, 0x0 ;  /* 0x000000000000781c */ /* 0x000fe20003f0e808 */
[----:B------:R-:W-:-:S02]  /*3810*/  UISETP.GE.AND UP0, UPT, UR29, 0x2, UPT ;  /* 0x000000021d00788c */ /* 0x000fc4000bf06270 */
[----:B------:R-:W-:Y:S01]  /*3820*/  UISETP.GE.AND UP5, UPT, UR29, 0x19, UPT ;  /* 0x000000191d00788c */ /* 0x000fe2000bfa6270 */
[----:B------:R-:W-:Y:S01]  /*3830*/  ISETP.GT.AND P0, PT, R2, RZ, P0 ;  /* 0x000000ff0200720c */ /* 0x000fe20000704270 */
[----:B------:R-:W-:Y:S02]  /*3840*/  UP2UR UR31, UPR, URZ, 0x1 ;  /* 0x000000013f1f7883 */ /* 0x000fe40008000000 */
[----:B------:R-:W-:Y:S01]  /*3850*/  UISETP.GE.AND UP4, UPT, UR29, 0x1a, UPT ;  /* 0x0000001a1d00788c */ /* 0x000fe2000bf86270 */
[----:B------:R-:W-:Y:S01]  /*3860*/  ISETP.LT.OR P0, PT, R3, 0x1, P0 ;  /* 0x000000010300780c */ /* 0x000fe20000701670 */
[----:B------:R-:W-:Y:S02]  /*3870*/  UISETP.GE.AND UP3, UPT, UR29, 0x21, UPT ;  /* 0x000000211d00788c */ /* 0x000fe4000bf66270 */
[----:B------:R-:W-:Y:S01]  /*3880*/  UISETP.GE.AND UP2, UPT, UR29, 0x22, UPT ;  /* 0x000000221d00788c */ /* 0x000fe2000bf46270 */
[----:B------:R-:W-:Y:S01]  /*3890*/  FSEL R15, R32, -INF , !P0 ;  /* 0xff800000200f7808 */ /* 0x000fe20004000000 */
[----:B------:R-:W-:Y:S01]  /*38a0*/  UISETP.GE.AND UP1, UPT, UR29, 0x29, UPT ;  /* 0x000000291d00788c */ /* 0x000fe2000bf26270 */
[----:B------:R-:W-:Y:S01]  /*38b0*/  PLOP3.LUT P0, PT, PT, PT, UP0, 0x40, 0x0 ;  /* 0x000000000000781c */ /* 0x000fe20003f0e808 */
[----:B------:R-:W-:-:S02]  /*38c0*/  UISETP.GE.AND UP0, UPT, UR29, 0x9, UPT ;  /* 0x000000091d00788c */ /* 0x000fc4000bf06270 */
[----:B------:R-:W-:Y:S01]  /*38d0*/  UP2UR UR33, UPR, URZ, 0x40 ;  /* 0x000000403f217883 */ /* 0x000fe20008000000 */
[----:B------:R-:W-:Y:S01]  /*38e0*/  ISETP.GT.AND P0, PT, R2, 0x1, P0 ;  /* 0x000000010200780c */ /* 0x000fe20000704270 */
[----:B------:R-:W-:-:S03]  /*38f0*/  UP2UR UR30, UPR, URZ, 0x1 ;  /* 0x000000013f1e7883 */ /* 0x000fc60008000000 */
[----:B------:R-:W-:-:S04]  /*3900*/  ISETP.LT.OR P0, PT, R3, 0x2, P0 ;  /* 0x000000020300780c */ /* 0x000fc80000701670 */
[----:B------:R-:W-:Y:S02]  /*3910*/  FSEL R14, R33, -INF , !P0 ;  /* 0xff800000210e7808 */ /* 0x000fe40004000000 */
[----:B------:R-:W-:Y:S01]  /*3920*/  PLOP3.LUT P0, PT, PT, PT, UP0, 0x40, 0x0 ;  /* 0x000000000000781c */ /* 0x000fe20003f0e808 */
[----:B------:R-:W-:-:S03]  /*3930*/  UISETP.GE.AND UP0, UPT, UR29, 0xa, UPT ;  /* 0x0000000a1d00788c */ /* 0x000fc6000bf06270 */
        /* <DEDUP_REMOVED lines=12> */
[----:B------:R-:W-:-:S04]  /*3a00*/  ISETP.GT.AND P0, PT, R2, 0x10, P0 ;  /* 0x000000100200780c */ /* 0x000fc80000704270 */
[----:B------:R-:W-:-:S04]  /*3a10*/  ISETP.LT.OR P0, PT, R3, 0x11, P0 ;  /* 0x000000110300780c */ /* 0x000fc80000701670 */
[----:B------:R-:W-:Y:S02]  /*3a20*/  FSEL R19, R28, -INF , !P0 ;  /* 0xff8000001c137808 */ /* 0x000fe40004000000 */
[----:B------:R-:W-:Y:S01]  /*3a30*/  PLOP3.LUT P0, PT, PT, PT, UP6, 0x40, 0x0 ;  /* 0x000000000000781c */ /* 0x000fe20003f0e868 */
[----:B------:R-:W-:-:S03]  /*3a40*/  UISETP.NE.AND UP6, UPT, UR13, URZ, UPT ;  /* 0x0000003f0d00728c */ /* 0x000fc6000bfc5270 */
        /* <DEDUP_REMOVED lines=25> */
[----:B-1----:R-:W-:-:S03]  /*3be0*/  IMAD.IADD R2, R10, 0x1, R6 ;  /* 0x000000010a027824 */ /* 0x002fc600078e0206 */
[----:B------:R-:W-:Y:S01]  /*3bf0*/  ISETP.LT.OR P0, PT, R3, 0x2a, P0 ;  /* 0x0000002a0300780c */ /* 0x000fe20000701670 */
[----:B------:R-:W-:-:S03]  /*3c00*/  IMAD.IADD R3, R8, 0x1, R6 ;  /* 0x0000000108037824 */ /* 0x000fc600078e0206 */
[----:B------:R-:W-:Y:S02]  /*3c10*/  FSEL R93, R37, -INF , !P0 ;  /* 0xff800000255d7808 */ /* 0x000fe40004000000 */
[----:B------:R-:W-:Y:S01]  /*3c20*/  PLOP3.LUT P0, PT, PT, PT, UP6, 0x40, 0x0 ;  /* 0x000000000000781c */ /* 0x000fe20003f0e868 */
[----:B------:R-:W-:Y:S01]  /*3c30*/  UISETP.NE.AND UP6, UPT, UR33, URZ, UPT ;  /* 0x0000003f2100728c */ /* 0x000fe2000bfc5270 */
[----:B------:R-:W-:-:S11]  /*3c40*/  IMNMX R3, R3, R9, PT ;  /* 0x0000000903037217 */ /* 0x000fd60003800200 */
        /* <DEDUP_REMOVED lines=13> */
.L_x_2041:
[----:B------:R-:W-:-:S04]  /*3d20*/  MOV R7, c[0x0][0x32c] ;  /* 0x0000cb0000077a02 */ /* 0x000fc80000000f00 */
[----:B------:R-:W-:-:S13]  /*3d30*/  ISETP.NE.AND P0, PT, R7, 0x1, PT ;  /* 0x000000010700780c */ /* 0x000fda0003f05270 */
[----:B------:R-:W-:-:S05]  /*3d40*/  @P0 IMAD.HI.U32 R7, R6, c[0x0][0x330], RZ ;  /* 0x0000cc0006070a27 */ /* 0x000fca00078e00ff */
[----:B------:R-:W-:Y:S02]  /*3d50*/  @P0 SHF.R.U32.HI R6, RZ, c[0x0][0x334], R7 ;  /* 0x0000cd00ff060a19 */ /* 0x000fe40000011607 */
.L_x_2042:
[----:B------:R-:W-:Y:S05]  /*3d60*/  BSYNC B0 ;  /* 0x0000000000007941 */ /* 0x000fea0003800000 */
.L_x_2040:
[----:B------:R-:W-:-:S05]  /*3d70*/  IMAD R6, R6, c[0x0][0x32c], R11 ;  /* 0x0000cb0006067a24 */ /* 0x000fca00078e020b */
[----:B------:R-:W-:Y:S02]  /*3d80*/  IADD3 R7, R6, c[0x0][0x32c], RZ ;  /* 0x0000cb0006077a10 */ /* 0x000fe40007ffe0ff */
[----:B------:R-:W-:Y:S02]  /*3d90*/  IMNMX R2, R2, R6, !PT ;  /* 0x0000000602027217 */ /* 0x000fe40007800200 */
[----:B------:R-:W-:Y:S02]  /*3da0*/  IMNMX R3, R3, R7, PT ;  /* 0x0000000703037217 */ /* 0x000fe40003800200 */
.L_x_2039:
[----:B------:R-:W-:Y:S01]  /*3db0*/  UP2UR UR29, UPR, URZ, 0x10 ;  /* 0x000000103f1d7883 */ /* 0x000fe20008000000 */
[----:B------:R-:W-:Y:S01]  /*3dc0*/  FMNMX.FTZ R133, R15, R14, !PT ;  /* 0x0000000e0f857209 */ /* 0x000fe20007810000 */
[----:B------:R-:W-:Y:S01]  /*3dd0*/  UISETP.NE.AND UP4, UPT, UR32, URZ, UPT ;  /* 0x0000003f2000728c */ /* 0x000fe2000bf85270 */
[----:B------:R-:W-:Y:S01]  /*3de0*/  IMAD.SHL.U32 R237, R4, 0x2, RZ ;  /* 0x0000000204ed7824 */ /* 0x000fe200078e00ff */
[----:B------:R-:W-:Y:S01]  /*3df0*/  UP2UR UR32, UPR, URZ, 0x8 ;  /* 0x000000083f207883 */ /* 0x000fe20008000000 */
[----:B------:R-:W-:Y:S01]  /*3e00*/  FMNMX.FTZ R133, R21, R133, !PT ;  /* 0x0000008515857209 */ /* 0x000fe20007810000 */
[----:B------:R-:W-:Y:S01]  /*3e10*/  UISETP.NE.AND UP3, UPT, UR31, URZ, UPT ;  /* 0x0000003f1f00728c */ /* 0x000fe2000bf65270 */
[----:B------:R-:W-:Y:S01]  /*3e20*/  IMAD R238, R5, 0x2, R237 ;  /* 0x0000000205ee7824 */ /* 0x000fe200078e02ed */
[----:B------:R-:W-:Y:S01]  /*3e30*/  PLOP3.LUT P0, PT, PT, PT, UP4, 0x40, 0x0 ;  /* 0x000000000000781c */ /* 0x000fe20003f0e848 */
[----:B------:R-:W-:Y:S01]  /*3e40*/  UP2UR UR31, UPR, URZ, 0x4 ;  /* 0x000000043f1f7883 */ /* 0x000fe20008000000 */
[----:B------:R-:W-:Y:S01]  /*3e50*/  FMNMX.FTZ R133, R20, R133, !PT ;  /* 0x0000008514857209 */ /* 0x000fe20007810000 */
[----:B------:R-:W-:Y:S01]  /*3e60*/  UISETP.NE.AND UP2, UPT, UR30, URZ, UPT ;  /* 0x0000003f1e00728c */ /* 0x000fe2000bf45270 */
[----:B------:R-:W-:Y:S01]  /*3e70*/  ISETP.GT.AND P0, PT, R2, RZ, P0 ;  /* 0x000000ff0200720c */ /* 0x000fe20000704270 */
[----:B------:R-:W-:Y:S01]  /*3e80*/  UP2UR UR30, UPR, URZ, 0x2 ;  /* 0x000000023f1e7883 */ /* 0x000fe20008000000 */
[----:B------:R-:W-:Y:S01]  /*3e90*/  FMNMX.FTZ R133, R19, R133, !PT ;  /* 0x0000008513857209 */ /* 0x000fe20007810000 */
[----:B------:R-:W-:Y:S01]  /*3ea0*/  UISETP.NE.AND UP1, UPT, UR5, URZ, UPT ;  /* 0x0000003f0500728c */ /* 0x000fe2000bf25270 */
[----:B------:R-:W-:Y:S01]  /*3eb0*/  ISETP.LT.OR P0, PT, R3, 0x1, P0 ;  /* 0x000000010300780c */ /* 0x000fe20000701670 */
[----:B------:R-:W-:Y:S01]  /*3ec0*/  UP2UR UR5, UPR, URZ, 0x1 ;  /* 0x000000013f057883 */ /* 0x000fe20008000000 */
[----:B------:R-:W-:Y:S01]  /*3ed0*/  FMNMX.FTZ R133, R18, R133, !PT ;  /* 0x0000008512857209 */ /* 0x000fe20007810000 */
[----:B------:R-:W-:Y:S01]  /*3ee0*/  UISETP.NE.AND UP0, UPT, UR4, URZ, UPT ;  /* 0x0000003f0400728c */ /* 0x000fe2000bf05270 */
[----:B------:R-:W-:Y:S01]  /*3ef0*/  FSEL R6, R34, -INF , !P0 ;  /* 0xff80000022067808 */ /* 0x000fe20004000000 */
[----:B------:R-:W-:Y:S01]  /*3f00*/  UISETP.NE.AND UP4, UPT, UR29, URZ, UPT ;  /* 0x0000003f1d00728c */ /* 0x000fe2000bf85270 */
[----:B------:R-:W-:Y:S01]  /*3f10*/  PLOP3.LUT P0, PT, PT, PT, UP3, 0x40, 0x0 ;  /* 0x000000000000781c */ /* 0x000fe20003f0e838 */
[----:B------:R-:W-:Y:S01]  /*3f20*/  UISETP.NE.AND UP3, UPT, UR32, URZ, UPT ;  /* 0x0000003f2000728c */ /* 0x000fe2000bf65270 */
[----:B------:R-:W-:Y:S01]  /*3f30*/  FMNMX.FTZ R133, R17, R133, !PT ;  /* 0x0000008511857209 */ /* 0x000fe20007810000 */
[----:B------:R-:W-:Y:S01]  /*3f40*/  IMAD R240, R0, 0x2, R238 ;  /* 0x0000000200f07824 */ /* 0x000fe200078e02ee */
[----:B------:R-:W-:Y:S01]  /*3f50*/  ISETP.GT.AND P0, PT, R2, 0x1, P0 ;  /* 0x000000010200780c */ /* 0x000fe20000704270 */
[----:B------:R-:W-:Y:S01]  /*3f60*/  LDSM.16.MT88.4 R64, [R237+0x5880] ;  /* 0x00588000ed40783b */ /* 0x000fe20000004200 */
[----:B------:R-:W-:-:S02]  /*3f70*/  FMNMX.FTZ R133, R16, R133, !PT ;  /* 0x0000008510857209 */ /* 0x000fc40007810000 */
[----:B------:R-:W-:Y:S01]  /*3f80*/  ISETP.LT.OR P0, PT, R3, 0x2, P0 ;  /* 0x000000020300780c */ /* 0x000fe20000701670 */
[----:B------:R-:W-:Y:S01]  /*3f90*/  LDSM.16.MT88.4 R60, [R240+0x4880] ;  /* 0x00488000f03c783b */ /* 0x000fe20000004200 */
[----:B------:R-:W-:Y:S02]  /*3fa0*/  FMNMX.FTZ R133, R98, R133, !PT ;  /* 0x0000008562857209 */ /* 0x000fe40007810000 */
[----:B------:R-:W-:Y:S01]  /*3fb0*/  FSEL R9, R35, -INF , !P0 ;  /* 0xff80000023097808 */ /* 0x000fe20004000000 */
[----:B------:R-:W-:Y:S01]  /*3fc0*/  LDSM.16.MT88.4 R68, [R238+0x5880] ;  /* 0x00588000ee44783b */ /* 0x000fe20000004200 */
[----:B------:R-:W-:Y:S01]  /*3fd0*/  PLOP3.LUT P0, PT, PT, PT, UP2, 0x40, 0x0 ;  /* 0x000000000000781c */ /* 0x000fe20003f0e828 */
[----:B------:R-:W-:Y:S01]  /*3fe0*/  UISETP.NE.AND UP2, UPT, UR31, URZ, UPT ;  /* 0x0000003f1f00728c */ /* 0x000fe2000bf45270 */
[----:B------:R-:W-:Y:S01]  /*3ff0*/  FMNMX.FTZ R133, R97, R133, !PT ;  /* 0x0000008561857209 */ /* 0x000fe20007810000 */
[----:B------:R-:W-:Y:S01]  /*4000*/  LDSM.16.MT88.4 R32, [R238+0x4080] ;  /* 0x00408000ee20783b */ /* 0x000fe20000004200 */
[----:B------:R-:W-:-:S02]  /*4010*/  ISETP.GT.AND P0, PT, R2, 0x8, P0 ;  /* 0x000000080200780c */ /* 0x000fc40000704270 */
[----:B------:R-:W-:Y:S01]  /*4020*/  FMNMX.FTZ R133, R96, R133, !PT ;  /* 0x0000008560857209 */ /* 0x000fe20007810000 */
[----:B------:R-:W-:Y:S01]  /*4030*/  LDSM.16.MT88.4 R56, [R237+0x6080] ;  /* 0x00608000ed38783b */ /* 0x000fe20000004200 */
[----:B------:R-:W-:Y:S02]  /*4040*/  ISETP.LT.OR P0, PT, R3, 0x9, P0 ;  /* 0x000000090300780c */ /* 0x000fe40000701670 */
[----:B------:R-:W-:Y:S01]  /*4050*/  FMNMX.FTZ R133, R93, R133, !PT ;  /* 0x000000855d857209 */ /* 0x000fe20007810000 */
[----:B------:R-:W-:Y:S01]  /*4060*/  LDSM.16.MT88.4 R52, [R238+0x6080] ;  /* 0x00608000ee34783b */ /* 0x000fe20000004200 */
[----:B------:R-:W-:Y:S02]  /*4070*/  FSEL R8, R46, -INF , !P0 ;  /* 0xff8000002e087808 */ /* 0x000fe40004000000 */
[----:B------:R-:W-:Y:S01]  /*4080*/  PLOP3.LUT P0, PT, PT, PT, UP1, 0x40, 0x0 ;  /* 0x000000000000781c */ /* 0x000fe20003f0e818 */
[----:B------:R-:W-:Y:S01]  /*4090*/  UISETP.NE.AND UP1, UPT, UR30, URZ, UPT ;  /* 0x0000003f1e00728c */ /* 0x000fe2000bf25270 */
[----:B------:R-:W-:Y:S01]  /*40a0*/  FMNMX.FTZ R132, R6, R9, !PT ;  /* 0x0000000906847209 */ /* 0x000fe20007810000 */
[----:B------:R-:W-:Y:S01]  /*40b0*/  STL [R1+0x74], R160 ;  /* 0x000074a001007387 */ /* 0x000fe20000100800 */
[----:B------:R-:W-:-:S02]  /*40c0*/  ISETP.GT.AND P0, PT, R2, 0x9, P0 ;  /* 0x000000090200780c */ /* 0x000fc40000704270 */
[----:B------:R-:W-:Y:S02]  /*40d0*/  FMNMX.FTZ R132, R8, R132, !PT ;  /* 0x0000008408847209 */ /* 0x000fe40007810000 */
[----:B------:R-:W-:Y:S02]  /*40e0*/  ISETP.LT.OR P0, PT, R3, 0xa, P0 ;  /* 0x0000000a0300780c */ /* 0x000fe40000701670 */
[----:B------:R-:W-:Y:S02]  /*40f0*/  LEA R241, R0, R237, 0x1 ;  /* 0x000000ed00f17211 */ /* 0x000fe400078e08ff */
[----:B------:R-:W-:Y:S02]  /*4100*/  FSEL R7, R47, -INF , !P0 ;  /* 0xff8000002f077808 */ /* 0x000fe40004000000 */
[----:B------:R-:W-:Y:S01]  /*4110*/  PLOP3.LUT P0, PT, PT, PT, UP0, 0x40, 0x0 ;  /* 0x000000000000781c */ /* 0x000fe20003f0e808 */
[----:B------:R-:W-:Y:S01]  /*4120*/  UISETP.NE.AND UP0, UPT, UR5, URZ, UPT ;  /* 0x0000003f0500728c */ /* 0x000fe2000bf05270 */
[----:B------:R-:W-:Y:S01]  /*4130*/  FMNMX.FTZ R132, R7, R132, !PT ;  /* 0x0000008407847209 */ /* 0x000fe20007810000 */
[----:B------:R-:W-:Y:S01]  /*4140*/  LDSM.16.MT88.4 R44, [R240+0x4080] ;  /* 0x00408000f02c783b */ /* 0x000fe20000004200 */
[----:B------:R-:W-:Y:S01]  /*4150*/  ISETP.GT.AND P0, PT, R2, 0x10, P0 ;  /* 0x000000100200780c */ /* 0x000fe20000704270 */
[----:B------:R-:W-:-:S02]  /*4160*/  ULDC.64 UR4, c[0x0][0x2c8] ;  /* 0x0000b20000047ab9 */ /* 0x000fc40000000a00 */
[----:B------:R-:W-:Y:S01]  /*4170*/  LDSM.16.MT88.4 R76, [R241+0x5880] ;  /* 0x00588000f14c783b */ /* 0x000fe20000004200 */
[----:B------:R-:W-:-:S03]  /*4180*/  ISETP.LT.OR P0, PT, R3, 0x11, P0 ;  /* 0x000000110300780c */ /* 0x000fc60000701670 */
[----:B------:R-:W-:Y:S01]  /*4190*/  LDSM.16.MT88.4 R72, [R241+0x4880] ;  /* 0x00488000f148783b */ /* 0x000fe20000004200 */
[----:B------:R-:W-:Y:S02]  /*41a0*/  FSEL R12, R30, -INF , !P0 ;  /* 0xff8000001e0c7808 */ /* 0x000fe40004000000 */
[----:B------:R-:W-:Y:S01]  /*41b0*/  PLOP3.LUT P0, PT, PT, PT, UP6, 0x40, 0x0 ;  /* 0x000000000000781c */ /* 0x000fe20003f0e868 */
[----:B------:R-:W-:Y:S01]  /*41c0*/  LDSM.16.MT88.4 R80, [R241+0x6080] ;  /* 0x00608000f150783b */ /* 0x000fe20000004200 */
[----:B------:R-:W-:Y:S01]  /*41d0*/  FMNMX.FTZ R132, R12, R132, !PT ;  /* 0x000000840c847209 */ /* 0x000fe20007810000 */
[----:B------:R-:W-:Y:S01]  /*41e0*/  UISETP.NE.AND UP6, UPT, UR13, URZ, UPT ;  /* 0x0000003f0d00728c */ /* 0x000fe2000bfc5270 */
[----:B------:R-:W-:-:S04]  /*41f0*/  ISETP.GT.AND P0, PT, R2, 0x11, P0 ;  /* 0x000000110200780c */ /* 0x000fc80000704270 */
[----:B------:R-:W-:-:S04]  /*4200*/  ISETP.LT.OR P0, PT, R3, 0x12, P0 ;  /* 0x000000120300780c */ /* 0x000fc80000701670 */
        /* <DEDUP_REMOVED lines=8> */
[----:B------:R-:W-:Y:S02]  /*4290*/  PLOP3.LUT P0, PT, PT, PT, UP4, 0x40, 0x0 ;  /* 0x000000000000781c */ /* 0x000fe40003f0e848 */
[----:B------:R-:W-:Y:S02]  /*42a0*/  FMNMX.FTZ R132, R10, R132, !PT ;  /* 0x000000840a847209 */ /* 0x000fe40007810000 */
        /* <DEDUP_REMOVED lines=13> */
[----:B------:R-:W-:Y:S01]  /*4380*/  PLOP3.LUT P0, PT, PT, PT, UP1, 0x40, 0x0 ;  /* 0x000000000000781c */ /* 0x000fe20003f0e818 */
[----:B------:R-:W-:Y:S01]  /*4390*/  LDSM.16.MT88.4 R24, [R241+0x4080] ;  /* 0x00408000f118783b */ /* 0x000fe20000004200 */
[----:B------:R-:W-:Y:S02]  /*43a0*/  FMNMX.FTZ R132, R95, R132, !PT ;  /* 0x000000845f847209 */ /* 0x000fe40007810000 */
[----:B------:R-:W-:-:S04]  /*43b0*/  ISETP.GT.AND P0, PT, R2, 0x28, P0 ;  /* 0x000000280200780c */ /* 0x000fc80000704270 */
[----:B------:R-:W-:-:S04]  /*43c0*/  ISETP.LT.OR P0, PT, R3, 0x29, P0 ;  /* 0x000000290300780c */ /* 0x000fc80000701670 */
[----:B------:R-:W-:Y:S02]  /*43d0*/  FSEL R99, R38, -INF , !P0 ;  /* 0xff80000026637808 */ /* 0x000fe40004000000 */
[----:B------:R-:W-:Y:S02]  /*43e0*/  PLOP3.LUT P0, PT, PT, PT, UP0, 0x40, 0x0 ;  /* 0x000000000000781c */ /* 0x000fe40003f0e808 */
[----:B------:R-:W-:Y:S02]  /*43f0*/  FMNMX.FTZ R132, R99, R132, !PT ;  /* 0x0000008463847209 */ /* 0x000fe40007810000 */
[----:B------:R-:W-:Y:S02]  /*4400*/  ISETP.GT.AND P0, PT, R2, 0x29, P0 ;  /* 0x000000290200780c */ /* 0x000fe40000704270 */
[----:B------:R-:W1:Y:S02]  /*4410*/  SHFL.BFLY PT, R2, R133, 0x2, 0x1f ;  /* 0x0c401f0085027f89 */ /* 0x000e6400000e0000 */
[----:B------:R-:W-:-:S04]  /*4420*/  ISETP.LT.OR P0, PT, R3, 0x2a, P0 ;  /* 0x0000002a0300780c */ /* 0x000fc80000701670 */
[----:B------:R-:W-:Y:S02]  /*4430*/  FSEL R94, R39, -INF , !P0 ;  /* 0xff800000275e7808 */ /* 0x000fe40004000000 */
[----:B------:R-:W-:Y:S02]  /*4440*/  LDSM.16.MT88.4 R36, [R237+0x4880] ;  /* 0x00488000ed24783b */ /* 0x000fe40000004200 */
        /* <DEDUP_REMOVED lines=10> */
[--C-:B------:R-:W-:Y:S01]  /*44f0*/  FFMA.FTZ R17, R17, c[0x0][0x2d0], -R3.reuse ;  /* 0x0000b40011117a23 */ /* 0x100fe20000010803 */
[----:B------:R-:W-:Y:S01]  /*4500*/  MUFU.EX2 R116, R19 ;  /* 0x0000001300747308 */ /* 0x000fe20000000800 */
[--C-:B------:R-:W-:Y:S02]  /*4510*/  FFMA.FTZ R16, R16, c[0x0][0x2d0], -R3.reuse ;  /* 0x0000b40010107a23 */ /* 0x100fe40000010803 */
[--C-:B------:R-:W-:Y:S02]  /*4520*/  FFMA.FTZ R15, R15, c[0x0][0x2d0], -R3.reuse ;  /* 0x0000b4000f0f7a23 */ /* 0x100fe40000010803 */
[--C-:B------:R-:W-:Y:S01]  /*4530*/  FFMA.FTZ R14, R14, c[0x0][0x2d0], -R3.reuse ;  /* 0x0000b4000e0e7a23 */ /* 0x100fe20000010803 */
[----:B-1----:R-:W-:Y:S01]  /*4540*/  FMNMX.FTZ R132, R132, R2, !PT ;  /* 0x0000000284847209 */ /* 0x002fe20007810000 */
[--C-:B------:R-:W-:Y:S01]  /*4550*/  FFMA.FTZ R21, R21, c[0x0][0x2d0], -R3.reuse ;  /* 0x0000b40015157a23 */ /* 0x100fe20000010803 */
[----:B------:R-:W-:Y:S01]  /*4560*/  MUFU.EX2 R124, R18 ;  /* 0x00000012007c7308 */ /* 0x000fe20000000800 */
[----:B------:R-:W-:-:S02]  /*4570*/  FFMA.FTZ R20, R20, c[0x0][0x2d0], -R3 ;  /* 0x0000b40014147a23 */ /* 0x000fc40000010803 */
[----:B------:R-:W1:Y:S05]  /*4580*/  SHFL.BFLY PT, R2, R132, 0x1, 0x1f ;  /* 0x0c201f0084027f89 */ /* 0x000e6a00000e0000 */
[----:B------:R-:W-:Y:S08]  /*4590*/  MUFU.EX2 R125, R17 ;  /* 0x00000011007d7308 */ /* 0x000ff00000000800 */
[----:B------:R2:W-:Y:S08]  /*45a0*/  MUFU.EX2 R128, R16 ;  /* 0x0000001000807308 */ /* 0x0005f00000000800 */
[----:B------:R-:W-:Y:S01]  /*45b0*/  MUFU.EX2 R110, R15 ;  /* 0x0000000f006e7308 */ /* 0x000fe20000000800 */
[----:B-1----:R-:W-:-:S04]  /*45c0*/  FMNMX.FTZ R132, R132, R2, !PT ;  /* 0x0000000284847209 */ /* 0x002fc80007810000 */
[C---:B------:R-:W-:Y:S01]  /*45d0*/  FSETP.NEU.FTZ.AND P0, PT, R132.reuse, -INF , PT ;  /* 0xff8000008400780b */ /* 0x040fe20003f1d000 */
[----:B--2---:R-:W1:Y:S01]  /*45e0*/  LDSM.16.MT88.4 R16, [R237+0x4080] ;  /* 0x00408000ed10783b */ /* 0x004e620000004200 */
[----:B------:R-:W-:Y:S01]  /*45f0*/  FMUL.FTZ R2, R132, c[0x0][0x2d0] ;  /* 0x0000b40084027a20 */ /* 0x000fe20000410000 */
[----:B------:R-:W2:Y:S04]  /*4600*/  MUFU.EX2 R109, R14 ;  /* 0x0000000e006d7308 */ /* 0x000ea80000000800 */
[----:B------:R-:W-:-:S04]  /*4610*/  FSEL R2, R2, RZ, P0 ;  /* 0x000000ff02027208 */ /* 0x000fc80000000000 */
[----:B------:R-:W-:Y:S01]  /*4620*/  MUFU.EX2 R108, R21 ;  /* 0x00000015006c7308 */ /* 0x000fe20000000800 */
[--C-:B------:R-:W-:Y:S02]  /*4630*/  FFMA.FTZ R6, R6, c[0x0][0x2d0], -R2.reuse ;  /* 0x0000b40006067a23 */ /* 0x100fe40000010802 */
[--C-:B------:R-:W-:Y:S02]  /*4640*/  FFMA.FTZ R9, R9, c[0x0][0x2d0], -R2.reuse ;  /* 0x0000b40009097a23 */ /* 0x100fe40000010802 */
[--C-:B------:R-:W-:Y:S02]  /*4650*/  FFMA.FTZ R4, R8, c[0x0][0x2d0], -R2.reuse ;  /* 0x0000b40008047a23 */ /* 0x100fe40000010802 */
[----:B------:R-:W-:Y:S01]  /*4660*/  FFMA.FTZ R7, R7, c[0x0][0x2d0], -R2 ;  /* 0x0000b40007077a23 */ /* 0x000fe20000010802 */
[----:B------:R-:W-:Y:S01]  /*4670*/  MUFU.EX2 R117, R20 ;  /* 0x0000001400757308 */ /* 0x000fe20000000800 */
[----:B--2---:R-:W-:-:S07]  /*4680*/  F2FP.BF16.PACK_AB R8, R109, R110 ;  /* 0x0000006e6d08723e */ /* 0x004fce00000010ff */
[----:B------:R2:W-:Y:S08]  /*4690*/  MUFU.EX2 R86, R6 ;  /* 0x0000000600567308 */ /* 0x0005f00000000800 */
[----:B------:R-:W3:Y:S08]  /*46a0*/  MUFU.EX2 R85, R9 ;  /* 0x0000000900557308 */ /* 0x000ef00000000800 */
[----:B------:R4:W-:Y:S01]  /*46b0*/  MUFU.EX2 R84, R4 ;  /* 0x0000000400547308 */ /* 0x0009e20000000800 */
[----:B--2---:R-:W-:-:S07]  /*46c0*/  F2FP.BF16.PACK_AB R6, R128, R125 ;  /* 0x0000007d8006723e */ /* 0x004fce00000010ff */
[----:B------:R-:W2:Y:S01]  /*46d0*/  MUFU.EX2 R87, R7 ;  /* 0x0000000700577308 */ /* 0x000ea20000000800 */
[----:B---3--:R-:W-:Y:S01]  /*46e0*/  F2FP.BF16.PACK_AB R9, R85, R86 ;  /* 0x000000565509723e */ /* 0x008fe200000010ff */
[----:B----4-:R-:W-:-:S06]  /*46f0*/  FFMA.FTZ R4, R12, c[0x0][0x2d0], -R2 ;  /* 0x0000b4000c047a23 */ /* 0x010fcc0000010802 */
[----:B------:R3:W-:Y:S02]  /*4700*/  MUFU.EX2 R88, R4 ;  /* 0x0000000400587308 */ /* 0x0007e40000000800 */
[----:B---3--:R-:W-:Y:S01]  /*4710*/  FFMA.FTZ R4, R11, c[0x0][0x2d0], -R2 ;  /* 0x0000b4000b047a23 */ /* 0x008fe20000010802 */
[----:B--2---:R-:W-:-:S05]  /*4720*/  F2FP.BF16.PACK_AB R11, R87, R84 ;  /* 0x00000054570b723e */ /* 0x004fca00000010ff */
[----:B------:R2:W3:Y:S02]  /*4730*/  MUFU.EX2 R89, R4 ;  /* 0x0000000400597308 */ /* 0x0004e40000000800 */
[----:B--2---:R-:W-:Y:S01]  /*4740*/  FFMA.FTZ R4, R10, c[0x0][0x2d0], -R2 ;  /* 0x0000b4000a047a23 */ /* 0x004fe20000010802 */
[----:B------:R-:W-:Y:S02]  /*4750*/  F2FP.BF16.PACK_AB R10, R117, R108 ;  /* 0x0000006c750a723e */ /* 0x000fe400000010ff */
[----:B---3--:R-:W-:-:S03]  /*4760*/  F2FP.BF16.PACK_AB R5, R89, R88 ;  /* 0x000000585905723e */ /* 0x008fc600000010ff */
[----:B------:R2:W-:Y:S02]  /*4770*/  MUFU.EX2 R91, R4 ;  /* 0x00000004005b7308 */ /* 0x0005e40000000800 */
[C---:B-1----:R-:W-:Y:S08]  /*4780*/  HMMA.16816.F32.BF16 R20, R8.reuse, R18, RZ ;  /* 0x000000120814723c */ /* 0x042ff000000418ff */
[----:B------:R-:W-:Y:S01]  /*4790*/  HMMA.16816.F32.BF16 R40, R8, R26, RZ ;  /* 0x0000001a0828723c */ /* 0x000fe200000418ff */
[----:B--2---:R-:W-:-:S07]  /*47a0*/  FFMA.FTZ R4, R13, c[0x0][0x2d0], -R2 ;  /* 0x0000b4000d047a23 */ /* 0x004fce0000010802 */
[C---:B------:R-:W-:Y:S01]  /*47b0*/  HMMA.16816.F32.BF16 R12, R8.reuse, R16, RZ ;  /* 0x00000010080c723c */ /* 0x040fe200000418ff */
[----:B------:R1:W2:Y:S07]  /*47c0*/  MUFU.EX2 R90, R4 ;  /* 0x00000004005a7308 */ /* 0x0002ae0000000800 */
[----:B------:R-:W-:Y:S01]  /*47d0*/  HMMA.16816.F32.BF16 R16, R8, R32, RZ ;  /* 0x000000200810723c */ /* 0x000fe200000418ff */
[----:B-1----:R-:W-:Y:S02]  /*47e0*/  F2FP.BF16.PACK_AB R4, R124, R116 ;  /* 0x000000747c04723e */ /* 0x002fe400000010ff */
[----:B--2---:R-:W-:Y:S11]  /*47f0*/  F2FP.BF16.PACK_AB R7, R90, R91 ;  /* 0x0000005b5a07723e */ /* 0x004ff600000010ff */
[----:B------:R-:W-:Y:S02]  /*4800*/  @!UPT UIADD3 URZ, URZ, URZ, URZ ;  /* 0x0000003f3f3ff290 */ /* 0x000fe4000fffe03f */
[----:B------:R-:W-:Y:S08]  /*4810*/  HMMA.16816.F32.BF16 R156, R4, R36, R12 ;  /* 0x00000024049c723c */ /* 0x000ff0000004180c */
[----:B------:R-:W-:Y:S08]  /*4820*/  HMMA.16816.F32.BF16 R12, R8, R34, RZ ;  /* 0x00000022080c723c */ /* 0x000ff000000418ff */
[----:B------:R-:W-:Y:S08]  /*4830*/  HMMA.16816.F32.BF16 R48, R4, R38, R20 ;  /* 0x000000260430723c */ /* 0x000ff00000041814 */
[----:B------:R-:W-:Y:S08]  /*4840*/  HMMA.16816.F32.BF16 R36, R8, R44, RZ ;  /* 0x0000002c0824723c */ /* 0x000ff000000418ff */
[C---:B------:R-:W-:Y:S08]  /*4850*/  HMMA.16816.F32.BF16 R148, R4.reuse, R28, R16 ;  /* 0x0000001c0494723c */ /* 0x040ff00000041810 */
[----:B------:R-:W-:Y:S01]  /*4860*/  HMMA.16816.F32.BF16 R136, R4, R30, R12 ;  /* 0x0000001e0488723c */ /* 0x000fe2000004180c */
[----:B------:R-:W-:Y:S01]  /*4870*/  IMAD.MOV.U32 R178, RZ, RZ, R49 ;  /* 0x000000ffffb27224 */ /* 0x000fe200078e0031 */
[----:B------:R-:W-:Y:S01]  /*4880*/  MOV R177, R50 ;  /* 0x0000003200b17202 */ /* 0x000fe20000000f00 */
[----:B------:R-:W-:-:S02]  /*4890*/  IMAD.MOV.U32 R176, RZ, RZ, R51 ;  /* 0x000000ffffb07224 */ /* 0x000fc400078e0033 */
[----:B------:R-:W-:-:S03]  /*48a0*/  IMAD.MOV.U32 R175, RZ, RZ, R48 ;  /* 0x000000ffffaf7224 */ /* 0x000fc600078e0030 */
[C---:B------:R-:W-:Y:S08]  /*48b0*/  HMMA.16816.F32.BF16 R28, R8.reuse, R64, RZ ;  /* 0x00000040081c723c */ /* 0x040ff000000418ff */
[C---:B------:R-:W-:Y:S08]  /*48c0*/  HMMA.16816.F32.BF16 R48, R8.reuse, R24, RZ ;  /* 0x000000180830723c */ /* 0x040ff000000418ff */
[----:B------:R-:W-:Y:S01]  /*48d0*/  HMMA.16816.F32.BF16 R24, R8, R66, RZ ;  /* 0x000000420818723c */ /* 0x000fe200000418ff */
[----:B------:R-:W1:Y:S07]  /*48e0*/  LDSM.16.MT88.4 R64, [R237+0x7080] ;  /* 0x00708000ed40783b */ /* 0x000e6e0000004200 */
[----:B------:R-:W-:Y:S08]  /*48f0*/  HMMA.16816.F32.BF16 R36, R4, R60, R36 ;  /* 0x0000003c0424723c */ /* 0x000ff00000041824 */
[----:B------:R-:W-:Y:S08]  /*4900*/  HMMA.16816.F32.BF16 R20, R8, R68, RZ ;  /* 0x000000440814723c */ /* 0x000ff000000418ff */
[----:B------:R-:W-:Y:S08]  /*4910*/  HMMA.16816.F32.BF16 R28, R4, R56, R28 ;  /* 0x00000038041c723c */ /* 0x000ff0000004181c */
[----:B------:R-:W-:Y:S01]  /*4920*/  HMMA.16816.F32.BF16 R32, R8, R46, RZ ;  /* 0x0000002e0820723c */ /* 0x000fe200000418ff */
[----:B------:R-:W-:Y:S01]  /*4930*/  IMAD.MOV.U32 R154, RZ, RZ, R36 ;  /* 0x000000ffff9a7224 */ /* 0x000fe200078e0024 */
[----:B------:R-:W-:Y:S01]  /*4940*/  MOV R152, R38 ;  /* 0x0000002600987202 */ /* 0x000fe20000000f00 */
[----:B------:R-:W-:Y:S01]  /*4950*/  IMAD.MOV.U32 R153, RZ, RZ, R37 ;  /* 0x000000ffff997224 */ /* 0x000fe200078e0025 */
[----:B------:R-:W-:Y:S01]  /*4960*/  LDSM.16.MT88.4 R44, [R240+0x5880] ;  /* 0x00588000f02c783b */ /* 0x000fe20000004200 */
[----:B------:R-:W-:-:S03]  /*4970*/  IMAD.MOV.U32 R147, RZ, RZ, R39 ;  /* 0x000000ffff937224 */ /* 0x000fc600078e0027 */
[----:B------:R-:W-:Y:S01]  /*4980*/  HMMA.16816.F32.BF16 R12, R8, R76, RZ ;  /* 0x0000004c080c723c */ /* 0x000fe200000418ff */
[----:B------:R-:W2:Y:S07]  /*4990*/  LDSM.16.MT88.4 R36, [R237+0x7880] ;  /* 0x00788000ed24783b */ /* 0x000eae0000004200 */
[C---:B------:R-:W-:Y:S01]  /*49a0*/  HMMA.16816.F32.BF16 R100, R4.reuse, R74, R40 ;  /* 0x0000004a0464723c */ /* 0x040fe20000041828 */
[----:B------:R-:W-:Y:S01]  /*49b0*/  MOV R146, R28 ;  /* 0x0000001c00927202 */ /* 0x000fe20000000f00 */
[----:B------:R-:W-:Y:S01]  /*49c0*/  IMAD.MOV.U32 R145, RZ, RZ, R29 ;  /* 0x000000ffff917224 */ /* 0x000fe200078e001d */
[----:B------:R-:W-:Y:S01]  /*49d0*/  MOV R135, R31 ;  /* 0x0000001f00877202 */ /* 0x000fe20000000f00 */
[----:B------:R-:W-:Y:S01]  /*49e0*/  IMAD.MOV.U32 R144, RZ, RZ, R30 ;  /* 0x000000ffff907224 */ /* 0x000fe200078e001e */
[----:B------:R-:W-:Y:S03]  /*49f0*/  LDSM.16.MT88.4 R40, [R238+0x7080] ;  /* 0x00708000ee28783b */ /* 0x000fe60000004200 */
[C---:B------:R-:W-:Y:S08]  /*4a00*/  HMMA.16816.F32.BF16 R20, R4.reuse, R52, R20 ;  /* 0x000000340414723c */ /* 0x040ff00000041814 */
[C---:B------:R-:W-:Y:S08]  /*4a10*/  HMMA.16816.F32.BF16 R32, R4.reuse, R62, R32 ;  /* 0x0000003e0420723c */ /* 0x040ff00000041820 */
[----:B------:R-:W-:Y:S01]  /*4a20*/  HMMA.16816.F32.BF16 R12, R4, R80, R12 ;  /* 0x00000050040c723c */ /* 0x000fe2000004180c */
[----:B------:R-:W-:Y:S01]  /*4a30*/  IMAD.MOV.U32 R0, RZ, RZ, R102 ;  /* 0x000000ffff007224 */ /* 0x000fe200078e0066 */
[----:B------:R-:W-:Y:S01]  /*4a40*/  MOV R155, R103 ;  /* 0x00000067009b7202 */ /* 0x000fe20000000f00 */
[----:B------:R-:W-:-:S05]  /*4a50*/  IMAD.MOV.U32 R179, RZ, RZ, R101 ;  /* 0x000000ffffb37224 */ /* 0x000fca00078e0065 */
[----:B-1----:R-:W-:Y:S01]  /*4a60*/  HMMA.16816.F32.BF16 R28, R8, R64, RZ ;  /* 0x00000040081c723c */ /* 0x002fe200000418ff */
[----:B------:R-:W-:Y:S01]  /*4a70*/  IMAD.MOV.U32 R126, RZ, RZ, R21 ;  /* 0x000000ffff7e7224 */ /* 0x000fe200078e0015 */
[----:B------:R-:W-:Y:S01]  /*4a80*/  MOV R123, R22 ;  /* 0x00000016007b7202 */ /* 0x000fe20000000f00 */
[----:B------:R-:W-:Y:S02]  /*4a90*/  IMAD.MOV.U32 R122, RZ, RZ, R23 ;  /* 0x000000ffff7a7224 */ /* 0x000fe400078e0017 */
[----:B------:R-:W-:Y:S02]  /*4aa0*/  IMAD.MOV.U32 R121, RZ, RZ, R20 ;  /* 0x000000ffff797224 */ /* 0x000fe400078e0014 */
[----:B------:R-:W1:Y:S01]  /*4ab0*/  LDSM.16.MT88.4 R20, [R240+0x6080] ;  /* 0x00608000f014783b */ /* 0x000e620000004200 */
[----:B------:R-:W-:Y:S01]  /*4ac0*/  HMMA.16816.F32.BF16 R140, R4, R72, R48 ;  /* 0x00000048048c723c */ /* 0x000fe20000041830 */
[----:B------:R-:W-:Y:S01]  /*4ad0*/  IMAD.MOV.U32 R174, RZ, RZ, R33 ;  /* 0x000000ffffae7224 */ /* 0x000fe200078e0021 */
[----:B------:R-:W-:Y:S01]  /*4ae0*/  MOV R173, R34 ;  /* 0x0000002200ad7202 */ /* 0x000fe20000000f00 */
[----:B------:R-:W-:-:S02]  /*4af0*/  IMAD.MOV.U32 R172, RZ, RZ, R35 ;  /* 0x000000ffffac7224 */ /* 0x000fc400078e0023 */
[----:B------:R-:W-:Y:S02]  /*4b00*/  IMAD.MOV.U32 R171, RZ, RZ, R32 ;  /* 0x000000ffffab7224 */ /* 0x000fe400078e0020 */
[----:B------:R-:W-:Y:S01]  /*4b10*/  MOV R48, R100 ;  /* 0x0000006400307202 */ /* 0x000fe20000000f00 */
[----:B------:R-:W-:Y:S01]  /*4b20*/  HMMA.16816.F32.BF16 R16, R8, R70, RZ ;  /* 0x000000460810723c */ /* 0x000fe200000418ff */
[----:B------:R-:W-:Y:S01]  /*4b30*/  MOV R134, R12 ;  /* 0x0000000c00867202 */ /* 0x000fe20000000f00 */
[----:B------:R-:W-:Y:S01]  /*4b40*/  IMAD.MOV.U32 R131, RZ, RZ, R13 ;  /* 0x000000ffff837224 */ /* 0x000fe200078e000d */
[----:B------:R-:W-:Y:S01]  /*4b50*/  MOV R129, R15 ;  /* 0x0000000f00817202 */ /* 0x000fe20000000f00 */
[----:B------:R-:W-:Y:S02]  /*4b60*/  IMAD.MOV.U32 R65, RZ, RZ, R48 ;  /* 0x000000ffff417224 */ /* 0x000fe400078e0030 */
[----:B------:R-:W3:Y:S01]  /*4b70*/  LDSM.16.MT88.4 R48, [R241+0x7080] ;  /* 0x00708000f130783b */ /* 0x000ee20000004200 */
[----:B------:R-:W-:Y:S01]  /*4b80*/  IMAD.MOV.U32 R130, RZ, RZ, R14 ;  /* 0x000000ffff827224 */ /* 0x000fe200078e000e */
[C---:B------:R-:W-:Y:S01]  /*4b90*/  HMMA.16816.F32.BF16 R24, R4.reuse, R58, R24 ;  /* 0x0000003a0418723c */ /* 0x040fe20000041818 */
[----:B------:R-:W-:Y:S01]  /*4ba0*/  IMAD.MOV.U32 R64, RZ, RZ, R0 ;  /* 0x000000ffff407224 */ /* 0x000fe200078e0000 */
[----:B------:R-:W-:Y:S06]  /*4bb0*/  LDSM.16.MT88.4 R56, [R240+0x7080] ;  /* 0x00708000f038783b */ /* 0x000fec0000004200 */
[----:B--2---:R-:W-:Y:S08]  /*4bc0*/  HMMA.16816.F32.BF16 R28, R4, R36, R28 ;  /* 0x00000024041c723c */ /* 0x004ff0000004181c */
[C---:B------:R-:W-:Y:S08]  /*4bd0*/  HMMA.16816.F32.BF16 R12, R8.reuse, R44, RZ ;  /* 0x0000002c080c723c */ /* 0x040ff000000418ff */
[----:B------:R-:W-:Y:S01]  /*4be0*/  HMMA.16816.F32.BF16 R32, R8, R46, RZ ;  /* 0x0000002e0820723c */ /* 0x000fe200000418ff */
[----:B------:R-:W-:Y:S01]  /*4bf0*/  LDSM.16.MT88.4 R44, [R241+0x7880] ;  /* 0x00788000f12c783b */ /* 0x000fe20000004200 */
[----:B------:R-:W-:Y:S01]  /*4c00*/  IMAD.MOV.U32 R170, RZ, RZ, R25 ;  /* 0x000000ffffaa7224 */ /* 0x000fe200078e0019 */
[----:B------:R-:W-:Y:S01]  /*4c10*/  MOV R168, R27 ;  /* 0x0000001b00a87202 */ /* 0x000fe20000000f00 */
[----:B------:R-:W-:-:S02]  /*4c20*/  IMAD.MOV.U32 R169, RZ, RZ, R26 ;  /* 0x000000ffffa97224 */ /* 0x000fc400078e001a */
[----:B------:R-:W-:Y:S02]  /*4c30*/  IMAD.MOV.U32 R127, RZ, RZ, R24 ;  /* 0x000000ffff7f7224 */ /* 0x000fe400078e0018 */
[----:B------:R-:W-:Y:S01]  /*4c40*/  HMMA.16816.F32.BF16 R72, R4, R54, R16 ;  /* 0x000000360448723c */ /* 0x000fe20000041810 */
[----:B------:R-:W2:Y:S01]  /*4c50*/  LDSM.16.MT88.4 R52, [R238+0x7880] ;  /* 0x00788000ee34783b */ /* 0x000ea20000004200 */
[----:B------:R-:W-:Y:S01]  /*4c60*/  MOV R120, R29 ;  /* 0x0000001d00787202 */ /* 0x000fe20000000f00 */
[----:B------:R-:W-:Y:S01]  /*4c70*/  IMAD.MOV.U32 R119, RZ, RZ, R30 ;  /* 0x000000ffff777224 */ /* 0x000fe200078e001e */
[----:B------:R-:W-:Y:S01]  /*4c80*/  MOV R111, R28 ;  /* 0x0000001c006f7202 */ /* 0x000fe20000000f00 */
[----:B------:R-:W-:-:S03]  /*4c90*/  IMAD.MOV.U32 R118, RZ, RZ, R31 ;  /* 0x000000ffff767224 */ /* 0x000fc600078e001f */
[C---:B------:R-:W-:Y:S08]  /*4ca0*/  HMMA.16816.F32.BF16 R16, R8.reuse, R78, RZ ;  /* 0x0000004e0810723c */ /* 0x040ff000000418ff */
[----:B------:R-:W-:Y:S07]  /*4cb0*/  HMMA.16816.F32.BF16 R24, R8, R66, RZ ;  /* 0x000000420818723c */ /* 0x000fee00000418ff */
[----:B------:R-:W-:Y:S01]  /*4cc0*/  IMAD.MOV.U32 R66, RZ, RZ, R123 ;  /* 0x000000ffff427224 */ /* 0x000fe200078e007b */
[----:B-1----:R-:W-:Y:S01]  /*4cd0*/  HMMA.16816.F32.BF16 R60, R4, R20, R12 ;  /* 0x00000014043c723c */ /* 0x002fe2000004180c */
[----:B------:R-:W-:-:S07]  /*4ce0*/  MOV R67, R122 ;  /* 0x0000007a00437202 */ /* 0x000fce0000000f00 */
[----:B------:R-:W-:Y:S01]  /*4cf0*/  HMMA.16816.F32.BF16 R68, R4, R22, R32 ;  /* 0x000000160444723c */ /* 0x000fe20000041820 */
[----:B------:R-:W1:Y:S07]  /*4d00*/  LDSM.16.MT88.4 R32, [R240+0x7880] ;  /* 0x00788000f020783b */ /* 0x000e6e0000004200 */
[C---:B------:R-:W-:Y:S07]  /*4d10*/  HMMA.16816.F32.BF16 R28, R8.reuse, R42, RZ ;  /* 0x0000002a081c723c */ /* 0x040fee00000418ff */
[----:B------:R-:W-:Y:S01]  /*4d20*/  MOV R42, R173 ;  /* 0x000000ad002a7202 */ /* 0x000fe20000000f00 */
[----:B---3--:R-:W-:Y:S01]  /*4d30*/  HMMA.16816.F32.BF16 R20, R8, R50, RZ ;  /* 0x000000320814723c */ /* 0x008fe200000418ff */
[----:B------:R-:W-:-:S06]  /*4d40*/  IMAD.MOV.U32 R43, RZ, RZ, R172 ;  /* 0x000000ffff2b7224 */ /* 0x000fcc00078e00ac */
[----:B------:R-:W-:Y:S01]  /*4d50*/  IMAD.MOV.U32 R50, RZ, RZ, R178 ;  /* 0x000000ffff327224 */ /* 0x000fe200078e00b2 */
[----:B------:R-:W-:Y:S01]  /*4d60*/  HMMA.16816.F32.BF16 R12, R8, R40, RZ ;  /* 0x00000028080c723c */ /* 0x000fe200000418ff */
[----:B------:R-:W-:-:S06]  /*4d70*/  IMAD.MOV.U32 R51, RZ, RZ, R177 ;  /* 0x000000ffff337224 */ /* 0x000fcc00078e00b1 */
[----:B------:R-:W-:Y:S01]  /*4d80*/  IMAD.MOV.U32 R41, RZ, RZ, R174 ;  /* 0x000000ffff297224 */ /* 0x000fe200078e00ae */
[----:B------:R-:W-:Y:S01]  /*4d90*/  HMMA.16816.F32.BF16 R80, R4, R82, R16 ;  /* 0x000000520450723c */ /* 0x000fe20000041810 */
[----:B------:R-:W-:-:S07]  /*4da0*/  IMAD.MOV.U32 R40, RZ, RZ, R171 ;  /* 0x000000ffff287224 */ /* 0x000fce00078e00ab */
[----:B------:R-:W-:Y:S01]  /*4db0*/  HMMA.16816.F32.BF16 R16, R4, R38, R24 ;  /* 0x000000260410723c */ /* 0x000fe20000041818 */
[----:B------:R-:W3:Y:S07]  /*4dc0*/  LDSM.16.MT88.4 R36, [R237+0x8880] ;  /* 0x00888000ed24783b */ /* 0x000eee0000004200 */
[----:B------:R-:W-:Y:S07]  /*4dd0*/  HMMA.16816.F32.BF16 R24, R8, R48, RZ ;  /* 0x000000300818723c */ /* 0x000fee00000418ff */
[----:B------:R-:W-:Y:S01]  /*4de0*/  MOV R48, R176 ;  /* 0x000000b000307202 */ /* 0x000fe20000000f00 */
[----:B--2---:R-:W-:Y:S01]  /*4df0*/  HMMA.16816.F32.BF16 R104, R4, R54, R28 ;  /* 0x000000360468723c */ /* 0x004fe2000004181c */
[----:B------:R-:W-:-:S02]  /*4e00*/  IMAD.MOV.U32 R49, RZ, RZ, R65 ;  /* 0x000000ffff317224 */ /* 0x000fc400078e0041 */
[----:B------:R-:W-:-:S04]  /*4e10*/  IMAD.MOV.U32 R65, RZ, RZ, R126 ;  /* 0x000000ffff417224 */ /* 0x000fc800078e007e */
[----:B------:R-:W-:Y:S01]  /*4e20*/  IMAD.MOV.U32 R55, RZ, RZ, R111 ;  /* 0x000000ffff377224 */ /* 0x000fe200078e006f */
[C---:B------:R-:W-:Y:S01]  /*4e30*/  HMMA.16816.F32.BF16 R28, R4.reuse, R46, R20 ;  /* 0x0000002e041c723c */ /* 0x040fe20000041814 */
[----:B------:R-:W-:Y:S01]  /*4e40*/  IMAD.MOV.U32 R103, RZ, RZ, R17 ;  /* 0x000000ffff677224 */ /* 0x000fe200078e0011 */
[----:B------:R-:W-:Y:S01]  /*4e50*/  MOV R101, R19 ;  /* 0x0000001300657202 */ /* 0x000fe20000000f00 */
[----:B------:R-:W-:Y:S02]  /*4e60*/  IMAD.MOV.U32 R102, RZ, RZ, R18 ;  /* 0x000000ffff667224 */ /* 0x000fe400078e0012 */
[----:B------:R-:W-:Y:S02]  /*4e70*/  IMAD.MOV.U32 R100, RZ, RZ, R16 ;  /* 0x000000ffff647224 */ /* 0x000fe400078e0010 */
[----:B------:R-:W-:Y:S01]  /*4e80*/  IMAD.MOV.U32 R54, RZ, RZ, R101 ;  /* 0x000000ffff367224 */ /* 0x000fe200078e0065 */
[----:B------:R-:W-:Y:S02]  /*4e90*/  HMMA.16816.F32.BF16 R76, R4, R52, R12 ;  /* 0x00000034044c723c */ /* 0x000fe4000004180c */
[----:B------:R-:W-:-:S05]  /*4ea0*/  MOV R47, R100 ;  /* 0x00000064002f7202 */ /* 0x000fca0000000f00 */
[----:B------:R-:W-:Y:S01]  /*4eb0*/  MOV R52, R179 ;  /* 0x000000b300347202 */ /* 0x000fe20000000f00 */
[----:B------:R-:W-:Y:S01]  /*4ec0*/  HMMA.16816.F32.BF16 R12, R8, R58, RZ ;  /* 0x0000003a080c723c */ /* 0x000fe200000418ff */
[----:B------:R-:W-:Y:S02]  /*4ed0*/  IMAD.MOV.U32 R53, RZ, RZ, R64 ;  /* 0x000000ffff357224 */ /* 0x000fe400078e0040 */
[----:B------:R-:W-:-:S04]  /*4ee0*/  IMAD.MOV.U32 R64, RZ, RZ, R121 ;  /* 0x000000ffff407224 */ /* 0x000fc800078e0079 */
[----:B------:R-:W-:Y:S01]  /*4ef0*/  IMAD.MOV.U32 R58, RZ, RZ, R169 ;  /* 0x000000ffff3a7224 */ /* 0x000fe200078e00a9 */
[----:B------:R-:W-:Y:S01]  /*4f00*/  HMMA.16816.F32.BF16 R112, R4, R44, R24 ;  /* 0x0000002c0470723c */ /* 0x000fe20000041818 */
[----:B------:R-:W-:Y:S01]  /*4f10*/  MOV R21, R30 ;  /* 0x0000001e00157202 */ /* 0x000fe20000000f00 */
[----:B------:R-:W-:Y:S01]  /*4f20*/  IMAD.MOV.U32 R20, RZ, RZ, R31 ;  /* 0x000000ffff147224 */ /* 0x000fe200078e001f */
[----:B------:R-:W-:Y:S01]  /*4f30*/  MOV R0, R28 ;  /* 0x0000001c00007202 */ /* 0x000fe20000000f00 */
[----:B------:R-:W-:Y:S02]  /*4f40*/  IMAD.MOV.U32 R28, RZ, RZ, R120 ;  /* 0x000000ffff1c7224 */ /* 0x000fe400078e0078 */
[----:B------:R-:W-:Y:S01]  /*4f50*/  IMAD.MOV.U32 R30, RZ, RZ, R118 ;  /* 0x000000ffff1e7224 */ /* 0x000fe200078e0076 */
[----:B------:R-:W-:Y:S01]  /*4f60*/  MOV R44, R103 ;  /* 0x00000067002c7202 */ /* 0x000fe20000000f00 */
[----:B------:R-:W-:Y:S01]  /*4f70*/  HMMA.16816.F32.BF16 R16, R8, R56, RZ ;  /* 0x000000380810723c */ /* 0x000fe200000418ff */
[----:B------:R-:W-:-:S02]  /*4f80*/  IMAD.MOV.U32 R45, RZ, RZ, R102 ;  /* 0x000000ffff2d7224 */ /* 0x000fc400078e0066 */
[----:B------:R-:W-:Y:S01]  /*4f90*/  IMAD.MOV.U32 R24, RZ, RZ, R29 ;  /* 0x000000ffff187224 */ /* 0x000fe200078e001d */
[----:B------:R-:W-:Y:S01]  /*4fa0*/  MOV R29, R119 ;  /* 0x00000077001d7202 */ /* 0x000fe20000000f00 */
[----:B------:R-:W-:Y:S02]  /*4fb0*/  IMAD.MOV.U32 R31, RZ, RZ, R175 ;  /* 0x000000ffff1f7224 */ /* 0x000fe400078e00af */
[----:B------:R-:W-:Y:S01]  /*4fc0*/  MOV R57, R170 ;  /* 0x000000aa00397202 */ /* 0x000fe20000000f00 */
[----:B-1----:R-:W-:Y:S01]  /*4fd0*/  HMMA.16816.F32.BF16 R100, R4, R34, R12 ;  /* 0x000000220464723c */ /* 0x002fe2000004180c */
[----:B------:R-:W-:Y:S01]  /*4fe0*/  IMAD.MOV.U32 R59, RZ, RZ, R168 ;  /* 0x000000ffff3b7224 */ /* 0x000fe200078e00a8 */
[----:B------:R-:W-:-:S05]  /*4ff0*/  MOV R56, R127 ;  /* 0x0000007f00387202 */ /* 0x000fca0000000f00 */
[----:B------:R-:W-:Y:S01]  /*5000*/  IMAD.MOV.U32 R34, RZ, RZ, R21 ;  /* 0x000000ffff227224 */ /* 0x000fe200078e0015 */
[----:B------:R-:W-:Y:S01]  /*5010*/  MOV R26, R113 ;  /* 0x00000071001a7202 */ /* 0x000fe20000000f00 */
[----:B------:R-:W-:Y:S01]  /*5020*/  IMAD.MOV.U32 R35, RZ, RZ, R20 ;  /* 0x000000ffff237224 */ /* 0x000fe200078e0014 */
[----:B---3--:R-:W-:Y:S01]  /*5030*/  HMMA.16816.F32.BF16 R12, R8, R38, RZ ;  /* 0x00000026080c723c */ /* 0x008fe200000418ff */
[----:B------:R-:W1:Y:S01]  /*5040*/  LDSM.16.MT88.4 R20, [R237+0x9080] ;  /* 0x00908000ed14783b */ /* 0x000e620000004200 */
[----:B------:R-:W-:Y:S02]  /*5050*/  IMAD.MOV.U32 R27, RZ, RZ, R114 ;  /* 0x000000ffff1b7224 */ /* 0x000fe400078e0072 */
[----:B------:R-:W-:Y:S02]  /*5060*/  IMAD.MOV.U32 R25, RZ, RZ, R112 ;  /* 0x000000ffff197224 */ /* 0x000fe400078e0070 */
[----:B------:R-:W-:Y:S02]  /*5070*/  IMAD.MOV.U32 R160, RZ, RZ, R115 ;  /* 0x000000ffffa07224 */ /* 0x000fe400078e0073 */
[----:B------:R-:W-:Y:S01]  /*5080*/  HMMA.16816.F32.BF16 R112, R4, R32, R16 ;  /* 0x000000200470723c */ /* 0x000fe20000041810 */
[----:B------:R-:W-:-:S06]  /*5090*/  IMAD.MOV.U32 R46, RZ, RZ, R27 ;  /* 0x000000ffff2e7224 */ /* 0x000fcc00078e001b */
[----:B------:R-:W-:Y:S01]  /*50a0*/  IMAD.MOV.U32 R33, RZ, RZ, R26 ;  /* 0x000000ffff217224 */ /* 0x000fe200078e001a */
[----:B------:R-:W-:Y:S01]  /*50b0*/  HMMA.16816.F32.BF16 R16, R8, R36, RZ ;  /* 0x000000240810723c */ /* 0x000fe200000418ff */
[----:B------:R-:W-:-:S06]  /*50c0*/  MOV R32, R25 ;  /* 0x0000001900207202 */ /* 0x000fcc0000000f00 */
[----:B------:R-:W-:Y:S01]  /*50d0*/  MOV R37, R24 ;  /* 0x0000001800257202 */ /* 0x000fe20000000f00 */
[----:B------:R-:W-:Y:S01]  /*50e0*/  IMAD.MOV.U32 R36, RZ, RZ, R0 ;  /* 0x000000ffff247224 */ /* 0x000fe200078e0000 */
[----:B------:R-:W2:Y:S01]  /*50f0*/  LDSM.16.MT88.4 R24, [R238+0x8880] ;  /* 0x00888000ee18783b */ /* 0x000ea20000004200 */
[----:B------:R-:W-:-:S04]  /*5100*/  FADD.FTZ R0, R110, R109 ;  /* 0x0000006d6e007221 */ /* 0x000fc80000010000 */
[----:B------:R-:W-:-:S10]  /*5110*/  FADD.FTZ R0, R108, R0 ;  /* 0x000000006c007221 */ /* 0x000fd40000010000 */
[C---:B-1----:R-:W-:Y:S01]  /*5120*/  HMMA.16816.F32.BF16 R176, R4.reuse, R20, R16 ;  /* 0x0000001404b0723c */ /* 0x042fe20000041810 */
[----:B------:R-:W1:Y:S07]  /*5130*/  LDSM.16.MT88.4 R16, [R238+0x9080] ;  /* 0x00908000ee10783b */ /* 0x000e6e0000004200 */
[----:B------:R-:W-:Y:S01]  /*5140*/  HMMA.16816.F32.BF16 R120, R4, R22, R12 ;  /* 0x000000160478723c */ /* 0x000fe2000004180c */
[----:B------:R-:W3:Y:S07]  /*5150*/  LDSM.16.MT88.4 R20, [R241+0x8880] ;  /* 0x00888000f114783b */ /* 0x000eee0000004200 */
[----:B--2---:R-:W-:Y:S11]  /*5160*/  HMMA.16816.F32.BF16 R12, R8, R24, RZ ;  /* 0x00000018080c723c */ /* 0x004ff600000418ff */
[----:B------:R-:W-:Y:S11]  /*5170*/  @!UPT UIADD3 URZ, URZ, URZ, URZ ;  /* 0x0000003f3f3ff290 */ /* 0x000ff6000fffe03f */
[----:B------:R-:W-:Y:S02]  /*5180*/  @!UPT UIADD3 URZ, URZ, URZ, URZ ;  /* 0x0000003f3f3ff290 */ /* 0x000fe4000fffe03f */
[----:B-1----:R-:W-:Y:S07]  /*5190*/  HMMA.16816.F32.BF16 R108, R4, R16, R12 ;  /* 0x00000010046c723c */ /* 0x002fee000004180c */
[----:B------:R-:W-:Y:S02]  /*51a0*/  FADD.FTZ R12, R117, R0 ;  /* 0x00000000750c7221 */ /* 0x000fe40000010000 */
[----:B------:R-:W-:Y:S02]  /*51b0*/  FADD.FTZ R0, R86, R85 ;  /* 0x0000005556007221 */ /* 0x000fe40000010000 */
[----:B------:R-:W-:-:S02]  /*51c0*/  FADD.FTZ R16, R116, R12 ;  /* 0x0000000c74107221 */ /* 0x000fc40000010000 */
[----:B------:R-:W-:Y:S01]  /*51d0*/  HMMA.16816.F32.BF16 R12, R8, R26, RZ ;  /* 0x0000001a080c723c */ /* 0x000fe200000418ff */
[----:B------:R-:W-:Y:S01]  /*51e0*/  FADD.FTZ R0, R84, R0 ;  /* 0x0000000054007221 */ /* 0x000fe20000010000 */
[----:B------:R-:W-:Y:S01]  /*51f0*/  MOV R84, R32 ;  /* 0x0000002000547202 */ /* 0x000fe20000000f00 */
[----:B------:R-:W-:Y:S02]  /*5200*/  FADD.FTZ R24, R124, R16 ;  /* 0x000000107c187221 */ /* 0x000fe40000010000 */
[----:B------:R-:W-:Y:S02]  /*5210*/  FADD.FTZ R0, R87, R0 ;  /* 0x0000000057007221 */ /* 0x000fe40000010000 */
[----:B------:R-:W-:Y:S02]  /*5220*/  IMAD.MOV.U32 R86, RZ, RZ, R46 ;  /* 0x000000ffff567224 */ /* 0x000fe400078e002e */
[----:B------:R-:W-:Y:S11]  /*5230*/  IMAD.MOV.U32 R85, RZ, RZ, R33 ;  /* 0x000000ffff557224 */ /* 0x000ff600078e0021 */
[----:B------:R-:W-:Y:S04]  /*5240*/  @!UPT UIADD3 URZ, URZ, URZ, URZ ;  /* 0x0000003f3f3ff290 */ /* 0x000fe8000fffe03f */
[----:B------:R-:W-:Y:S01]  /*5250*/  HMMA.16816.F32.BF16 R116, R4, R18, R12 ;  /* 0x000000120474723c */ /* 0x000fe2000004180c */
[----:B------:R-:W1:Y:S01]  /*5260*/  LDSM.16.MT88.4 R16, [R241+0x9080] ;  /* 0x00908000f110783b */ /* 0x000e620000004200 */
[----:B------:R-:W-:Y:S01]  /*5270*/  FADD.FTZ R0, R88, R0 ;  /* 0x0000000058007221 */ /* 0x000fe20000010000 */
[----:B------:R-:W-:Y:S01]  /*5280*/  MOV R32, R31 ;  /* 0x0000001f00207202 */ /* 0x000fe20000000f00 */
[----:B------:R-:W-:Y:S01]  /*5290*/  FADD.FTZ R24, R125, R24 ;  /* 0x000000187d187221 */ /* 0x000fe20000010000 */
[----:B------:R-:W-:-:S03]  /*52a0*/  MOV R87, R160 ;  /* 0x000000a000577202 */ /* 0x000fc60000000f00 */
[----:B---3--:R-:W-:Y:S01]  /*52b0*/  HMMA.16816.F32.BF16 R12, R8, R20, RZ ;  /* 0x00000014080c723c */ /* 0x008fe200000418ff */
[----:B------:R-:W-:Y:S01]  /*52c0*/  IMAD.MOV.U32 R46, RZ, RZ, R144 ;  /* 0x000000ffff2e7224 */ /* 0x000fe200078e0090 */
[----:B------:R2:W5:Y:S01]  /*52d0*/  LDL.LU R160, [R1+0x74] ;  /* 0x0000740001a07983 */ /* 0x0005620000300800 */
[----:B------:R-:W-:-:S04]  /*52e0*/  IMAD.MOV.U32 R33, RZ, RZ, R50 ;  /* 0x000000ffff217224 */ /* 0x000fc800078e0032 */
[--C-:B------:R-:W-:Y:S02]  /*52f0*/  FFMA.FTZ R21, R97, c[0x0][0x2d0], -R3.reuse ;  /* 0x0000b40061157a23 */ /* 0x100fe40000010803 */
[----:B------:R-:W-:Y:S11]  /*5300*/  FFMA.FTZ R20, R96, c[0x0][0x2d0], -R3 ;  /* 0x0000b40060147a23 */ /* 0x000ff60000010803 */
[----:B------:R-:W-:Y:S04]  /*5310*/  @!UPT UIADD3 URZ, URZ, URZ, URZ ;  /* 0x0000003f3f3ff290 */ /* 0x000fe8000fffe03f */
[----:B-1----:R-:W-:Y:S08]  /*5320*/  HMMA.16816.F32.BF16 R172, R4, R16, R12 ;  /* 0x0000001004ac723c */ /* 0x002ff0000004180c */
[----:B------:R-:W-:Y:S01]  /*5330*/  HMMA.16816.F32.BF16 R12, R8, R22, RZ ;  /* 0x00000016080c723c */ /* 0x000fe200000418ff */
[----:B------:R-:W-:-:S06]  /*5340*/  IMAD.MOV.U32 R97, RZ, RZ, R44 ;  /* 0x000000ffff617224 */ /* 0x000fcc00078e002c */
[--C-:B------:R-:W-:Y:S02]  /*5350*/  FFMA.FTZ R22, R98, c[0x0][0x2d0], -R3.reuse ;  /* 0x0000b40062167a23 */ /* 0x100fe40000010803 */
[----:B------:R-:W-:Y:S11]  /*5360*/  FADD.FTZ R23, R89, R0 ;  /* 0x0000000059177221 */ /* 0x000ff60000010000 */
[----:B------:R-:W-:Y:S04]  /*5370*/  @!UPT UIADD3 URZ, URZ, URZ, URZ ;  /* 0x0000003f3f3ff290 */ /* 0x000fe8000fffe03f */
[----:B------:R-:W-:Y:S01]  /*5380*/  HMMA.16816.F32.BF16 R168, R4, R18, R12 ;  /* 0x0000001204a8723c */ /* 0x000fe2000004180c */
[----:B------:R-:W1:Y:S01]  /*5390*/  LDSM.16.MT88.4 R12, [R240+0x8880] ;  /* 0x00888000f00c783b */ /* 0x000e620000004200 */
[----:B------:R-:W-:Y:S01]  /*53a0*/  FFMA.FTZ R3, R93, c[0x0][0x2d0], -R3 ;  /* 0x0000b4005d037a23 */ /* 0x000fe20000010803 */
[----:B------:R-:W-:Y:S01]  /*53b0*/  MOV R98, R45 ;  /* 0x0000002d00627202 */ /* 0x000fe20000000f00 */
[----:B------:R-:W-:Y:S01]  /*53c0*/  IMAD.MOV.U32 R31, RZ, RZ, R155 ;  /* 0x000000ffff1f7224 */ /* 0x000fe200078e009b */
[----:B------:R-:W-:Y:S01]  /*53d0*/  MOV R44, R146 ;  /* 0x00000092002c7202 */ /* 0x000fe20000000f00 */
[----:B------:R-:W-:Y:S02]  /*53e0*/  IMAD.MOV.U32 R50, RZ, RZ, R152 ;  /* 0x000000ffff327224 */ /* 0x000fe400078e0098 */
[----:B------:R-:W-:Y:S01]  /*53f0*/  FFMA.FTZ R0, R92, c[0x0][0x2d0], -R2 ;  /* 0x0000b4005c007a23 */ /* 0x000fe20000010802 */
[----:B-1----:R-:W-:Y:S01]  /*5400*/  HMMA.16816.F32.BF16 R16, R8, R12, RZ ;  /* 0x0000000c0810723c */ /* 0x002fe200000418ff */
[----:B------:R-:W-:Y:S01]  /*5410*/  MOV R93, R28 ;  /* 0x0000001c005d7202 */ /* 0x000fe20000000f00 */
[----:B------:R-:W-:-:S03]  /*5420*/  IMAD.MOV.U32 R45, RZ, RZ, R145 ;  /* 0x000000ffff2d7224 */ /* 0x000fc600078e0091 */
[----:B------:R-:W-:Y:S03]  /*5430*/  MUFU.EX2 R0, R0 ;  /* 0x0000000000007308 */ /* 0x000fe60000000800 */
[----:B------:R-:W-:Y:S01]  /*5440*/  HMMA.16816.F32.BF16 R8, R8, R14, RZ ;  /* 0x0000000e0808723c */ /* 0x000fe200000418ff */
[----:B------:R-:W1:Y:S01]  /*5450*/  LDSM.16.MT88.4 R12, [R240+0x9080] ;  /* 0x00908000f00c783b */ /* 0x000e620000004200 */
[----:B------:R-:W-:Y:S01]  /*5460*/  IMAD.MOV.U32 R28, RZ, RZ, R49 ;  /* 0x000000ffff1c7224 */ /* 0x000fe200078e0031 */
[----:B------:R-:W-:Y:S01]  /*5470*/  MOV R49, R153 ;  /* 0x0000009900317202 */ /* 0x000fe20000000f00 */
[----:B------:R-:W-:Y:S11]  /*5480*/  IMAD.MOV.U32 R92, RZ, RZ, R55 ;  /* 0x000000ffff5c7224 */ /* 0x000ff600078e0037 */
[----:B------:R-:W-:Y:S01]  /*5490*/  @!UPT UIADD3 URZ, URZ, URZ, URZ ;  /* 0x0000003f3f3ff290 */ /* 0x000fe2000fffe03f */
[C---:B-1----:R-:W-:Y:S01]  /*54a0*/  HMMA.16816.F32.BF16 R124, R4.reuse, R12, R16 ;  /* 0x0000000c047c723c */ /* 0x042fe20000041810 */
[----:B------:R1:W-:Y:S07]  /*54b0*/  MUFU.EX2 R13, R3 ;  /* 0x00000003000d7308 */ /* 0x0003ee0000000800 */
[----:B------:R-:W-:Y:S01]  /*54c0*/  HMMA.16816.F32.BF16 R16, R4, R14, R8 ;  /* 0x0000000e0410723c */ /* 0x000fe20000041808 */
[----:B------:R3:W-:Y:S06]  /*54d0*/  MUFU.EX2 R9, R22 ;  /* 0x0000001600097308 */ /* 0x0007ec0000000800 */
[----:B------:R-:W-:-:S02]  /*54e0*/  FADD.FTZ R4, R91, R23 ;  /* 0x000000175b047221 */ /* 0x000fc40000010000 */
[----:B------:R-:W-:Y:S01]  /*54f0*/  IMAD.MOV.U32 R23, RZ, RZ, R35 ;  /* 0x000000ffff177224 */ /* 0x000fe200078e0023 */
[----:B------:R-:W-:Y:S01]  /*5500*/  MOV R35, R48 ;  /* 0x0000003000237202 */ /* 0x000fe20000000f00 */
[----:B------:R-:W-:Y:S01]  /*5510*/  IMAD.MOV.U32 R48, RZ, RZ, R154 ;  /* 0x000000ffff307224 */ /* 0x000fe200078e009a */
[----:B------:R4:W2:Y:S01]  /*5520*/  MUFU.EX2 R8, R21 ;  /* 0x0000001500087308 */ /* 0x0008a20000000800 */
[----:B------:R-:W-:Y:S01]  /*5530*/  LDSM.16.MT88.4 R152, [R237+0x5080] ;  /* 0x00508000ed98783b */ /* 0x000fe20000004200 */
[----:B-1----:R-:W-:Y:S02]  /*5540*/  FFMA.FTZ R3, R95, c[0x0][0x2d0], -R2 ;  /* 0x0000b4005f037a23 */ /* 0x002fe40000010802 */
[----:B---3--:R-:W-:Y:S02]  /*5550*/  IMAD.MOV.U32 R22, RZ, RZ, R34 ;  /* 0x000000ffff167224 */ /* 0x008fe400078e0022 */
[----:B------:R-:W-:Y:S02]  /*5560*/  IMAD.MOV.U32 R34, RZ, RZ, R51 ;  /* 0x000000ffff227224 */ /* 0x000fe400078e0033 */
[----:B------:R1:W-:Y:S01]  /*5570*/  MUFU.EX2 R6, R3 ;  /* 0x0000000300067308 */ /* 0x0003e20000000800 */
[----:B------:R-:W-:-:S02]  /*5580*/  IMAD.MOV.U32 R51, RZ, RZ, R147 ;  /* 0x000000ffff337224 */ /* 0x000fc400078e0093 */
[----:B------:R-:W3:Y:S01]  /*5590*/  LDSM.16.MT88.4 R144, [R238+0x5080] ;  /* 0x00508000ee90783b */ /* 0x000ee20000004200 */
[----:B------:R-:W-:-:S04]  /*55a0*/  FFMA.FTZ R5, R99, c[0x0][0x2d0], -R2 ;  /* 0x0000b40063057a23 */ /* 0x000fc80000010802 */
[----:B------:R2:W2:Y:S01]  /*55b0*/  MUFU.EX2 R7, R20 ;  /* 0x0000001400077308 */ /* 0x0004a20000000800 */
[----:B------:R-:W-:Y:S01]  /*55c0*/  MOV R55, R129 ;  /* 0x0000008100377202 */ /* 0x000fe20000000f00 */
[----:B------:R-:W-:Y:S01]  /*55d0*/  IMAD.MOV.U32 R96, RZ, RZ, R47 ;  /* 0x000000ffff607224 */ /* 0x000fe200078e002f */
[----:B----4-:R-:W-:Y:S01]  /*55e0*/  MOV R21, R37 ;  /* 0x0000002500157202 */ /* 0x010fe20000000f00 */
[----:B-1----:R-:W-:-:S04]  /*55f0*/  FFMA.FTZ R3, R94, c[0x0][0x2d0], -R2 ;  /* 0x0000b4005e037a23 */ /* 0x002fc80000010802 */
[----:B------:R-:W-:Y:S01]  /*5600*/  MUFU.EX2 R5, R5 ;  /* 0x0000000500057308 */ /* 0x000fe20000000800 */
[----:B------:R-:W-:Y:S02]  /*5610*/  IMAD.MOV.U32 R95, RZ, RZ, R30 ;  /* 0x000000ffff5f7224 */ /* 0x000fe400078e001e */
[----:B------:R-:W-:Y:S02]  /*5620*/  IMAD.MOV.U32 R99, RZ, RZ, R54 ;  /* 0x000000ffff637224 */ /* 0x000fe400078e0036 */
[----:B--2---:R-:W-:-:S03]  /*5630*/  IMAD.MOV.U32 R20, RZ, RZ, R36 ;  /* 0x000000ffff147224 */ /* 0x004fc600078e0024 */
[----:B------:R-:W1:Y:S01]  /*5640*/  MUFU.EX2 R3, R3 ;  /* 0x0000000300037308 */ /* 0x000e620000000800 */
[----:B------:R-:W-:Y:S01]  /*5650*/  MOV R30, R53 ;  /* 0x00000035001e7202 */ /* 0x000fe20000000f00 */
[----:B------:R-:W-:Y:S01]  /*5660*/  IMAD.MOV.U32 R54, RZ, RZ, R130 ;  /* 0x000000ffff367224 */ /* 0x000fe200078e0082 */
[----:B------:R-:W-:Y:S01]  /*5670*/  MOV R53, R131 ;  /* 0x0000008300357202 */ /* 0x000fe20000000f00 */
[----:B------:R-:W-:Y:S01]  /*5680*/  FADD.FTZ R2, R128, R24 ;  /* 0x0000001880027221 */ /* 0x000fe20000010000 */
[----:B------:R-:W-:Y:S02]  /*5690*/  F2FP.BF16.PACK_AB R128, R8, R9 ;  /* 0x000000090880723e */ /* 0x000fe400000010ff */
[----:B------:R-:W-:Y:S02]  /*56a0*/  F2FP.BF16.PACK_AB R130, R13, R7 ;  /* 0x000000070d82723e */ /* 0x000fe400000010ff */
[----:B------:R-:W-:Y:S02]  /*56b0*/  F2FP.BF16.PACK_AB R129, R6, R0 ;  /* 0x000000000681723e */ /* 0x000fe400000010ff */
[----:B-1----:R-:W-:-:S07]  /*56c0*/  F2FP.BF16.PACK_AB R131, R3, R5 ;  /* 0x000000050383723e */ /* 0x002fce00000010ff */
[C---:B---3--:R-:W-:Y:S08]  /*56d0*/  HMMA.16816.F32.BF16 R148, R128.reuse, R144, R148 ;  /* 0x000000908094723c */ /* 0x048ff00000041894 */
[C---:B------:R-:W-:Y:S01]  /*56e0*/  HMMA.16816.F32.BF16 R144, R128.reuse, R146, R136 ;  /* 0x000000928090723c */ /* 0x040fe20000041888 */
[----:B------:R-:W1:Y:S07]  /*56f0*/  LDSM.16.MT88.4 R136, [R241+0x5080] ;  /* 0x00508000f188783b */ /* 0x000e6e0000004200 */
[C---:B------:R-:W-:Y:S08]  /*5700*/  HMMA.16816.F32.BF16 R156, R128.reuse, R152, R156 ;  /* 0x00000098809c723c */ /* 0x040ff0000004189c */
[----:B------:R-:W-:Y:S01]  /*5710*/  HMMA.16816.F32.BF16 R152, R128, R154, R32 ;  /* 0x0000009a8098723c */ /* 0x000fe20000041820 */
[----:B------:R-:W2:Y:S01]  /*5720*/  LDSM.16.MT88.4 R32, [R240+0x5080] ;  /* 0x00508000f020783b */ /* 0x000ea20000004200 */
[----:B------:R-:W-:-:S02]  /*5730*/  IMAD.MOV.U32 R94, RZ, RZ, R29 ;  /* 0x000000ffff5e7224 */ /* 0x000fc400078e001d */
[----:B------:R-:W-:-:S04]  /*5740*/  IMAD.MOV.U32 R29, RZ, RZ, R52 ;  /* 0x000000ffff1d7224 */ /* 0x000fc800078e0034 */
[C---:B-1----:R-:W-:Y:S08]  /*5750*/  HMMA.16816.F32.BF16 R140, R128.reuse, R136, R140 ;  /* 0x00000088808c723c */ /* 0x042ff0000004188c */
[C---:B------:R-:W-:Y:S08]  /*5760*/  HMMA.16816.F32.BF16 R136, R128.reuse, R138, R28 ;  /* 0x0000008a8088723c */ /* 0x040ff0000004181c */
[C---:B--2---:R-:W-:Y:S01]  /*5770*/  HMMA.16816.F32.BF16 R28, R128.reuse, R32, R48 ;  /* 0x00000020801c723c */ /* 0x044fe20000041830 */
[----:B------:R-:W-:Y:S01]  /*5780*/  MOV R47, R135 ;  /* 0x00000087002f7202 */ /* 0x000fe20000000f00 */
[----:B------:R-:W-:Y:S06]  /*5790*/  LDSM.16.MT88.4 R48, [R238+0x6880] ;  /* 0x00688000ee30783b */ /* 0x000fec0000004200 */
[----:B------:R-:W-:Y:S01]  /*57a0*/  HMMA.16816.F32.BF16 R32, R128, R34, R40 ;  /* 0x000000228020723c */ /* 0x000fe20000041828 */
[----:B------:R-:W1:Y:S01]  /*57b0*/  LDSM.16.MT88.4 R40, [R237+0x6880] ;  /* 0x00688000ed28783b */ /* 0x000e620000004200 */
[----:B------:R-:W-:-:S06]  /*57c0*/  IMAD.MOV.U32 R52, RZ, RZ, R134 ;  /* 0x000000ffff347224 */ /* 0x000fcc00078e0086 */
[C---:B-1----:R-:W-:Y:S08]  /*57d0*/  HMMA.16816.F32.BF16 R36, R128.reuse, R40, R44 ;  /* 0x000000288024723c */ /* 0x042ff0000004182c */
[C---:B------:R-:W-:Y:S01]  /*57e0*/  HMMA.16816.F32.BF16 R40, R128.reuse, R42, R56 ;  /* 0x0000002a8028723c */ /* 0x040fe20000041838 */
[----:B------:R-:W1:Y:S07]  /*57f0*/  LDSM.16.MT88.4 R56, [R241+0x6880] ;  /* 0x00688000f138783b */ /* 0x000e6e0000004200 */
[C---:B------:R-:W-:Y:S01]  /*5800*/  HMMA.16816.F32.BF16 R44, R128.reuse, R48, R64 ;  /* 0x00000030802c723c */ /* 0x040fe20000041840 */
[----:B------:R-:W2:Y:S07]  /*5810*/  LDSM.16.MT88.4 R64, [R240+0x6880] ;  /* 0x00688000f040783b */ /* 0x000eae0000004200 */
        /* <DEDUP_REMOVED lines=8> */
[C---:B------:R-:W-:Y:S01]  /*58a0*/  HMMA.16816.F32.BF16 R72, R128.reuse, R74, R96 ;  /* 0x0000004a8048723c */ /* 0x040fe20000041860 */
[----:B------:R-:W2:Y:S07]  /*58b0*/  LDSM.16.MT88.4 R96, [R240+0x8080] ;  /* 0x00808000f060783b */ /* 0x000eae0000004200 */
[C---:B-1----:R-:W-:Y:S08]  /*58c0*/  HMMA.16816.F32.BF16 R76, R128.reuse, R80, R76 ;  /* 0x00000050804c723c */ /* 0x042ff0000004184c */
[----:B------:R-:W-:Y:S01]  /*58d0*/  HMMA.16816.F32.BF16 R80, R128, R82, R104 ;  /* 0x000000528050723c */ /* 0x000fe20000041868 */
[----:B------:R-:W1:Y:S01]  /*58e0*/  LDSM.16.MT88.4 R104, [R237+0x9880] ;  /* 0x00988000ed68783b */ /* 0x000e620000004200 */
[----:B------:R-:W-:-:S02]  /*58f0*/  FADD.FTZ R2, R9, R2 ;  /* 0x0000000209027221 */ /* 0x000fc40000010000 */
[----:B------:R-:W-:Y:S02]  /*5900*/  FADD.FTZ R4, R90, R4 ;  /* 0x000000045a047221 */ /* 0x000fe40000010000 */
[----:B------:R-:W-:Y:S01]  /*5910*/  FADD.FTZ R2, R8, R2 ;  /* 0x0000000208027221 */ /* 0x000fe20000010000 */
[----:B------:R-:W-:Y:S04]  /*5920*/  LDSM.16.MT88.4 R88, [R241+0x8080] ;  /* 0x00808000f158783b */ /* 0x000fe80000004200 */
[----:B------:R-:W-:Y:S01]  /*5930*/  LDSM.16.MT88.4 R8, [R240+0x9880] ;  /* 0x00988000f008783b */ /* 0x000fe20000004200 */
[----:B------:R-:W-:Y:S01]  /*5940*/  FADD.FTZ R12, R7, R2 ;  /* 0x00000002070c7221 */ /* 0x000fe20000010000 */
[C---:B--2---:R-:W-:Y:S02]  /*5950*/  HMMA.16816.F32.BF16 R92, R128.reuse, R96, R112 ;  /* 0x00000060805c723c */ /* 0x044fe40000041870 */
[----:B------:R-:W2:Y:S06]  /*5960*/  LDSM.16.MT88.4 R112, [R238+0x9880] ;  /* 0x00988000ee70783b */ /* 0x000eac0000004200 */
[C---:B------:R-:W-:Y:S08]  /*5970*/  HMMA.16816.F32.BF16 R96, R128.reuse, R98, R100 ;  /* 0x000000628060723c */ /* 0x040ff00000041864 */
[C---:B-1----:R-:W-:Y:S08]  /*5980*/  HMMA.16816.F32.BF16 R100, R128.reuse, R104, R176 ;  /* 0x000000688064723c */ /* 0x042ff000000418b0 */
[----:B------:R-:W-:Y:S01]  /*5990*/  HMMA.16816.F32.BF16 R104, R128, R106, R120 ;  /* 0x0000006a8068723c */ /* 0x000fe20000041878 */
[----:B------:R-:W1:Y:S01]  /*59a0*/  LDSM.16.MT88.4 R120, [R241+0x9880] ;  /* 0x00988000f178783b */ /* 0x000e620000004200 */
[----:B------:R-:W-:-:S02]  /*59b0*/  FADD.FTZ R2, R0, R4 ;  /* 0x0000000400027221 */ /* 0x000fc40000010000 */
[----:B------:R-:W-:Y:S02]  /*59c0*/  FADD.FTZ R0, R13, R12 ;  /* 0x0000000c0d007221 */ /* 0x000fe40000010000 */
[----:B------:R-:W-:-:S04]  /*59d0*/  FADD.FTZ R6, R6, R2 ;  /* 0x0000000206067221 */ /* 0x000fc80000010000 */
[----:B------:R-:W-:Y:S01]  /*59e0*/  FADD.FTZ R5, R5, R6 ;  /* 0x0000000605057221 */ /* 0x000fe20000010000 */
[----:B------:R3:W-:Y:S01]  /*59f0*/  STL [R1+0x44], R0 ;  /* 0x0000440001007387 */ /* 0x0007e20000100800 */
[----:B------:R-:W-:Y:S01]  /*5a00*/  UIMAD.WIDE.U32 UR30, UR27, UR4, URZ ;  /* 0x000000041b1e72a5 */ /* 0x000fe2000f8e003f */
[----:B------:R-:W-:-:S06]  /*5a10*/  PLOP3.LUT P0, PT, PT, PT, UP6, 0x40, 0x0 ;  /* 0x000000000000781c */ /* 0x000fcc0003f0e868 */
[----:B------:R-:W-:Y:S02]  /*5a20*/  @UP5 UMOV UR29, UR31 ;  /* 0x0000001f001d5c82 */ /* 0x000fe40008000000 */
[----:B------:R-:W-:Y:S01]  /*5a30*/  @UP5 USHF.R.U32.HI UR27, URZ, UR5, UR29 ;  /* 0x000000053f1b5299 */ /* 0x000fe2000801161d */
[----:B---3--:R-:W-:-:S05]  /*5a40*/  FADD.FTZ R0, R3, R5 ;  /* 0x0000000503007221 */ /* 0x008fca0000010000 */
[----:B------:R3:W-:Y:S01]  /*5a50*/  STL [R1+0x4c], R0 ;  /* 0x00004c0001007387 */ /* 0x0007e20000100800 */
[----:B--2---:R-:W-:Y:S01]  /*5a60*/  HMMA.16816.F32.BF16 R108, R128, R112, R108 ;  /* 0x00000070806c723c */ /* 0x004fe2000004186c */
[----:B------:R-:W-:-:S03]  /*5a70*/  UIADD3 UR4, UR26, UR27, URZ ;  /* 0x0000001b1a047290 */ /* 0x000fc6000fffe03f */
[----:B------:R-:W-:-:S04]  /*5a80*/  ULDC UR27, c[0x0][0x328] ;  /* 0x0000ca00001b7ab9 */ /* 0x000fc80000000800 */
[----:B------:R-:W-:Y:S01]  /*5a90*/  HMMA.16816.F32.BF16 R112, R128, R114, R116 ;  /* 0x000000728070723c */ /* 0x000fe20000041874 */
[----:B------:R-:W-:Y:S02]  /*5aa0*/  UIADD3 UR23, UR23, -0x2, URZ ;  /* 0xfffffffe17177890 */ /* 0x000fe4000fffe03f */
[----:B------:R-:W-:-:S05]  /*5ab0*/  UIADD3 UR27, UR4, UR27, URZ ;  /* 0x0000001b041b7290 */ /* 0x000fca000fffe03f */
[C---:B------:R-:W-:Y:S08]  /*5ac0*/  HMMA.16816.F32.BF16 R84, R128.reuse, R88, R84 ;  /* 0x000000588054723c */ /* 0x040ff00000041854 */
[C---:B-1----:R-:W-:Y:S08]  /*5ad0*/  HMMA.16816.F32.BF16 R116, R128.reuse, R120, R172 ;  /* 0x000000788074723c */ /* 0x042ff000000418ac */
[C---:B------:R-:W-:Y:S08]  /*5ae0*/  HMMA.16816.F32.BF16 R88, R128.reuse, R90, R20 ;  /* 0x0000005a8058723c */ /* 0x040ff00000041814 */
[C---:B------:R-:W-:Y:S08]  /*5af0*/  HMMA.16816.F32.BF16 R120, R128.reuse, R122, R168 ;  /* 0x0000007a8078723c */ /* 0x040ff000000418a8 */
[C---:B------:R-:W-:Y:S08]  /*5b00*/  HMMA.16816.F32.BF16 R124, R128.reuse, R8, R124 ;  /* 0x00000008807c723c */ /* 0x040ff0000004187c */
[----:B------:R-:W-:Y:S01]  /*5b10*/  HMMA.16816.F32.BF16 R128, R128, R10, R16 ;  /* 0x0000000a8080723c */ /* 0x000fe20000041810 */
[----:B------:R-:W-:Y:S07]  /*5b20*/  @P0 BRA `(.L_x_2043) ;  /* 0x0000013000000947 */ /* 0x000fee0003800000 */
[----:B---3--:R-:W-:Y:S01]  /*5b30*/  ISETP.LT.AND P0, PT, RZ, UR4, PT ;  /* 0x00000004ff007c0c */ /* 0x008fe2000bf01270 */
        /* <DEDUP_REMOVED lines=10> */
.L_x_2044:
[----:B------:R-:W-:Y:S02]  /*5be0*/  UISETP.NE.AND UP0, UPT, UR26, 0x1, UPT ;  /* 0x000000011a00788c */ /* 0x000fe4000bf05270 */
[----:B------:R-:W-:Y:S02]  /*5bf0*/  ULDC.64 UR4, c[0x0][0x330] ;  /* 0x0000cc0000047ab9 */ /* 0x000fe40000000a00 */
[----:B------:R-:W-:-:S07]  /*5c00*/  UIMAD.WIDE.U32 UR30, UR29, UR4, URZ ;  /* 0x000000041d1e72a5 */ /* 0x000fce000f8e003f */
[----:B------:R-:W-:Y:S02]  /*5c10*/  @UP0 USHF.R.U32.HI UR29, URZ, UR5, UR31 ;  /* 0x000000053f1d0299 */ /* 0x000fe4000801161f */
.L_x_2045:
[----:B------:R-:W-:Y:S02]  /*5c20*/  ULDC UR4, c[0x0][0x32c] ;  /* 0x0000cb0000047ab9 */ /* 0x000fe40000000800 */
[----:B------:R-:W-:-:S04]  /*5c30*/  UIMAD UR4, UR29, UR26, UR4 ;  /* 0x0000001a1d0472a4 */ /* 0x000fc8000f8e0204 */
[----:B------:R-:W-:-:S04]  /*5c40*/  UISETP.LT.AND UP0, UPT, UR27, UR4, UPT ;  /* 0x000000041b00728c */ /* 0x000fc8000bf01270 */
[----:B------:R-:W-:-:S04]  /*5c50*/  USEL UR27, UR27, UR4, UP0 ;  /* 0x000000041b1b7287 */ /* 0x000fc80008000000 */
.L_x_2043:
[----:B---3--:R-:W-:-:S04]  /*5c60*/  UIMAD.WIDE UR4, UR27, 0x2aaaaaab, URZ ;  /* 0x2aaaaaab1b0478a5 */ /* 0x008fc8000f8e023f */
        /* <DEDUP_REMOVED lines=13> */
[----:B------:R-:W-:-:S02]  /*5d40*/  IMAD.MOV.U32 R135, RZ, RZ, R132 ;  /* 0x000000ffff877224 */ /* 0x000fc400078e0084 */
[----:B------:R-:W-:Y:S01]  /*5d50*/  IMAD.MOV.U32 R134, RZ, RZ, R133 ;  /* 0x000000ffff867224 */ /* 0x000fe200078e0085 */
[----:B------:R-:W-:Y:S01]  /*5d60*/  UMOV UR5, UR23 ;  /* 0x0000001700057c82 */ /* 0x000fe20008000000 */
[C---:B--2---:R-:W-:Y:S02]  /*5d70*/  SHF.L.U64.HI R6, R5.reuse, 0x1, R6 ;  /* 0x0000000105067819 */ /* 0x044fe40000010206 */
[----:B------:R-:W-:-:S03]  /*5d80*/  SHF.L.U32 R5, R5, 0x1, RZ ;  /* 0x0000000105057819 */ /* 0x000fc600000006ff */
[----:B------:R1:W-:Y:S01]  /*5d90*/  STL [R1+0x1c], R6 ;  /* 0x00001c0601007387 */ /* 0x0003e20000100800 */
[C---:B---3--:R-:W-:Y:S01]  /*5da0*/  SHF.L.U64.HI R4, R3.reuse, 0x1, R4 ;  /* 0x0000000103047819 */ /* 0x048fe20000010204 */
[----:B------:R-:W-:Y:S02]  /*5db0*/  IMAD.SHL.U32 R3, R3, 0x2, RZ ;  /* 0x0000000203037824 */ /* 0x000fe400078e00ff */
[----:B------:R1:W-:Y:S01]  /*5dc0*/  STL [R1+0x6c], R5 ;  /* 0x00006c0501007387 */ /* 0x0003e20000100800 */
[C---:B----4-:R-:W-:Y:S02]  /*5dd0*/  SHF.L.U64.HI R2, R0.reuse, 0x1, R2 ;  /* 0x0000000100027819 */ /* 0x050fe40000010202 */
[----:B------:R-:W-:Y:S01]  /*5de0*/  SHF.L.U32 R0, R0, 0x1, RZ ;  /* 0x0000000100007819 */ /* 0x000fe200000006ff */
[----:B------:R1:W-:Y:S04]  /*5df0*/  STL [R1+0x20], R4 ;  /* 0x0000200401007387 */ /* 0x0003e80000100800 */
[----:B------:R1:W-:Y:S04]  /*5e00*/  STL [R1+0x2c], R3 ;  /* 0x00002c0301007387 */ /* 0x0003e80000100800 */
[----:B------:R1:W-:Y:S04]  /*5e10*/  STL [R1+0x38], R2 ;  /* 0x0000380201007387 */ /* 0x0003e80000100800 */
[----:B------:R1:W-:Y:S02]  /*5e20*/  STL [R1+0x3c], R0 ;  /* 0x00003c0001007387 */ /* 0x0003e40000100800 */
.L_x_2059:
[----:B-1----:R-:W2:Y:S01]  /*5e30*/  LDL R2, [R1+0x4] ;  /* 0x0000040001027983 */ /* 0x002ea20000100800 */
[----:B------:R-:W-:Y:S04]  /*5e40*/  DEPBAR.LE SB0, 0x0 ;  /* 0x000080000000791a */ /* 0x000fe80000000000 */
[----:B------:R-:W3:Y:S01]  /*5e50*/  LDL R0, [R1] ;  /* 0x0000000001007983 */ /* 0x000ee20000100800 */
[----:B------:R-:W-:Y:S03]  /*5e60*/  UISETP.GT.AND UP0, UPT, UR7, UR5, UPT ;  /* 0x000000050700728c */ /* 0x000fe6000bf04270 */
[----:B------:R-:W-:Y:S03]  /*5e70*/  BAR.SYNC.DEFER_BLOCKING 0x0 ;  /* 0x0000000000007b1d */ /* 0x000fe60000010000 */
[----:B------:R-:W-:Y:S03]  /*5e80*/  PLOP3.LUT P0, PT, PT, PT, UP0, 0x80, 0x0 ;  /* 0x000000000000781c */ /* 0x000fe60003f0f008 */
[----:B------:R1:W4:Y:S04]  /*5e90*/  LDSM.16.M88.4 R8, [R236+0x14080] ;  /* 0x01408000ec08783b */ /* 0x0003280000000200 */
[----:B------:R1:W1:Y:S04]  /*5ea0*/  LDSM.16.M88.4 R16, [R236+0x14880] ;  /* 0x01488000ec10783b */ /* 0x0002680000000200 */
[----:B------:R1:W1:Y:S04]  /*5eb0*/  LDSM.16.M88.4 R24, [R236+0x15080] ;  /* 0x01508000ec18783b */ /* 0x0002680000000200 */
[----:B------:R1:W1:Y:S04]  /*5ec0*/  LDSM.16.M88.4 R168, [R243] ;  /* 0x00000000f3a8783b */ /* 0x0002680000000200 */
[----:B--2---:R2:W1:Y:S04]  /*5ed0*/  LDSM.16.M88.4 R172, [R2] ;  /* 0x0000000002ac783b */ /* 0x0044680000000200 */
[----:B---3--:R2:W3:Y:S01]  /*5ee0*/  LDSM.16.M88.4 R176, [R0] ;  /* 0x0000000000b0783b */ /* 0x0084e20000000200 */
[----:B------:R-:W-:-:S05]  /*5ef0*/  @P0 BRA `(.L_x_2047) ;  /* 0x000004b000000947 */ /* 0x000fca0003800000 */
[----:B----4-:R-:W4:Y:S01]  /*5f00*/  LDL R4, [R1+0x28] ;  /* 0x0000280001047983 */ /* 0x010f220000100800 */
[----:B------:R-:W-:Y:S03]  /*5f10*/  BSSY B0, `(.L_x_2047) ;  /* 0x0000049000007945 */ /* 0x000fe60003800000 */
[----:B--2---:R-:W2:Y:S04]  /*5f20*/  LDL R12, [R1+0x24] ;  /* 0x00002400010c7983 */ /* 0x004ea80000100800 */
[----:B---3--:R-:W3:Y:S04]  /*5f30*/  LDL R7, [R1+0x30] ;  /* 0x0000300001077983 */ /* 0x008ee80000100800 */
        /* <DEDUP_REMOVED lines=8> */
[----:B------:R-:W2:Y:S01]  /*5fc0*/  LDL R21, [R1+0x50] ;  /* 0x0000500001157983 */ /* 0x000ea20000100800 */
[----:B----4-:R-:W-:Y:S01]  /*5fd0*/  SHF.R.S32.HI R0, RZ, 0x1f, R4 ;  /* 0x0000001fff007819 */ /* 0x010fe20000011404 */
[----:B------:R-:W-:Y:S04]  /*5fe0*/  IMAD.WIDE.U32 R2, R4, c[0x0][0x208], RZ ;  /* 0x0000820004027a25 */ /* 0x000fe800078e00ff */
[----:B------:R-:W-:Y:S01]  /*5ff0*/  IMAD R0, R0, c[0x0][0x208], RZ ;  /* 0x0000820000007a24 */ /* 0x000fe200078e02ff */
[----:B---3--:R-:W-:Y:S03]  /*6000*/  ISETP.GE.AND P1, PT, R7, c[0x0][0x1d4], PT ;  /* 0x0000750007007a0c */ /* 0x008fe60003f26270 */
        /* <DEDUP_REMOVED lines=12> */
[----:B--2---:R-:W-:Y:S05]  /*60d0*/  IADD3 R6, P0, R0, R6, RZ ;  /* 0x0000000600067210 */ /* 0x004fea0007f1e0ff */
[----:B---3--:R-:W-:Y:S01]  /*60e0*/  IMAD.X R7, R2, 0x1, R132, P0 ;  /* 0x0000000102077824 */ /* 0x008fe200000e0684 */
[----:B------:R-:W-:Y:S04]  /*60f0*/  IADD3 R4, P0, R0, R5, RZ ;  /* 0x0000000500047210 */ /* 0x000fe80007f1e0ff */
[----:B------:R-:W-:Y:S01]  /*6100*/  @!PT LDS RZ, [RZ] ;  /* 0x00000000fffff984 */ /* 0x000fe20000000800 */
[----:B------:R2:W-:Y:S01]  /*6110*/  LDGSTS.E.BYPASS.LTC128B.128 [R15+0x4080], [R6.64], !P1 ;  /* 0x04080000060f7fae */ /* 0x0005e2000c901d52 */
[----:B------:R-:W-:Y:S05]  /*6120*/  IMAD.X R5, R2, 0x1, R23, P0 ;  /* 0x0000000102057824 */ /* 0x000fea00000e0617 */
[----:B------:R3:W-:Y:S01]  /*6130*/  LDGSTS.E.BYPASS.LTC128B.128 [R15+0x5880], [R4.64], !P6 ;  /* 0x05880000040f7fae */ /* 0x0007e2000f101d52 */
[C---:B--2---:R-:W-:Y:S01]  /*6140*/  IMAD.SHL.U32 R7, R13.reuse, 0x2, RZ ;  /* 0x000000020d077824 */ /* 0x044fe200078e00ff */
[----:B------:R-:W-:Y:S02]  /*6150*/  SHF.L.U64.HI R13, R13, 0x1, R21 ;  /* 0x000000010d0d7819 */ /* 0x000fe40000010215 */
[----:B---3--:R-:W-:Y:S05]  /*6160*/  IADD3 R4, P0, R0, R22, RZ ;  /* 0x0000001600047210 */ /* 0x008fea0007f1e0ff */
[----:B------:R-:W-:Y:S02]  /*6170*/  IMAD.X R5, R2, 0x1, R20, P0 ;  /* 0x0000000102057824 */ /* 0x000fe400000e0614 */
[----:B------:R-:W2:Y:S04]  /*6180*/  S2R R20, SR_TID.X ;  /* 0x0000000000147919 */ /* 0x000ea80000002100 */
[----:B------:R3:W-:Y:S01]  /*6190*/  LDGSTS.E.BYPASS.LTC128B.128 [R15+0x7080], [R4.64], !P5 ;  /* 0x07080000040f7fae */ /* 0x0007e2000e901d52 */
[----:B--2---:R-:W-:Y:S02]  /*61a0*/  ISETP.GT.AND P1, PT, R20, 0x7f, PT ;  /* 0x0000007f1400780c */ /* 0x004fe40003f24270 */
[----:B---3--:R-:W-:Y:S05]  /*61b0*/  IADD3 R4, P0, R0, R7, RZ ;  /* 0x0000000700047210 */ /* 0x008fea0007f1e0ff */
[----:B------:R-:W-:Y:S05]  /*61c0*/  IMAD.X R5, R2, 0x1, R13, P0 ;  /* 0x0000000102057824 */ /* 0x000fea00000e060d */
[----:B------:R2:W-:Y:S01]  /*61d0*/  LDGSTS.E.BYPASS.LTC128B.128 [R15+0x8880], [R4.64], !P4 ;  /* 0x08880000040f7fae */ /* 0x0005e2000e101d52 */
[----:B------:R-:W-:-:S05]  /*61e0*/  @P1 BRA `(.L_x_2048) ;  /* 0x000001b000001947 */ /* 0x000fca0003800000 */
[----:B------:R-:W-:-:S05]  /*61f0*/  BRA.DIV ~URZ, `(.L_x_2049) ;  /* 0x0000d7727f007947 */ /* 0x000fca000b800000 */
[----:B--2---:R2:W3:Y:S04]  /*6200*/  SHFL.IDX PT, R4, R3, 0x1, 0x181f ;  /* 0x00381f0003047f89 */ /* 0x0044e800000e0000 */
[----:B------:R2:W4:Y:S02]  /*6210*/  SHFL.IDX PT, R0, R12, 0x1, 0x181f ;  /* 0x00381f000c007f89 */ /* 0x00052400000e0000 */
.L_x_2099:
[----:B--2---:R-:W2:Y:S04]  /*6220*/  LDL R3, [R1+0x30] ;  /* 0x0000300001037983 */ /* 0x004ea80000100800 */
[----:B----4-:R-:W4:Y:S04]  /*6230*/  LDL R2, [R1+0x6c] ;  /* 0x00006c0001027983 */ /* 0x010f280000100800 */
[----:B---3--:R-:W3:Y:S04]  /*6240*/  LDL R20, [R1+0x1c] ;  /* 0x00001c0001147983 */ /* 0x008ee80000100800 */
[----:B------:R-:W3:Y:S04]  /*6250*/  LDL R5, [R1+0x8] ;  /* 0x0000080001057983 */ /* 0x000ee80000100800 */
[----:B------:R-:W3:Y:S04]  /*6260*/  LDL R15, [R1+0x2c] ;  /* 0x00002c00010f7983 */ /* 0x000ee80000100800 */
[----:B------:R-:W3:Y:S04]  /*6270*/  LDL R14, [R1+0x20] ;  /* 0x00002000010e7983 */ /* 0x000ee80000100800 */
[----:B------:R-:W3:Y:S04]  /*6280*/  LDL R6, [R1+0x3c] ;  /* 0x00003c0001067983 */ /* 0x000ee80000100800 */
[----:B------:R-:W3:Y:S01]  /*6290*/  LDL R12, [R1+0x38] ;  /* 0x00003800010c7983 */ /* 0x000ee20000100800 */
[----:B--2---:R-:W-:Y:S02]  /*62a0*/  ISETP.GE.AND P1, PT, R3, c[0x0][0x1d4], PT ;  /* 0x0000750003007a0c */ /* 0x004fe40003f26270 */
[----:B----4-:R-:W-:Y:S05]  /*62b0*/  IADD3 R2, P0, R0, R2, RZ ;  /* 0x0000000200027210 */ /* 0x010fea0007f1e0ff */
[----:B---3--:R-:W-:Y:S06]  /*62c0*/  IMAD.X R3, R4, 0x1, R20, P0 ;  /* 0x0000000104037824 */ /* 0x008fec00000e0614 */
[----:B------:R-:W-:Y:S01]  /*62d0*/  @!PT LDS RZ, [RZ] ;  /* 0x00000000fffff984 */ /* 0x000fe20000000800 */
[----:B------:R-:W-:Y:S01]  /*62e0*/  @!PT LDS RZ, [RZ] ;  /* 0x00000000fffff984 */ /* 0x000fe20000000800 */
[----:B------:R-:W-:Y:S01]  /*62f0*/  @!PT LDS RZ, [RZ] ;  /* 0x00000000fffff984 */ /* 0x000fe20000000800 */
[----:B------:R2:W-:Y:S01]  /*6300*/  LDGSTS.E.BYPASS.LTC128B.128 [R5+0x5080], [R2.64], !P1 ;  /* 0x0508000002057fae */ /* 0x0005e2000c901d52 */
[C---:B------:R-:W-:Y:S02]  /*6310*/  IADD3 R6, P1, R0.reuse, R6, RZ ;  /* 0x0000000600067210 */ /* 0x040fe40007f3e0ff */
[----:B--2---:R-:W-:Y:S05]  /*6320*/  IADD3 R2, P0, R0, R15, RZ ;  /* 0x0000000f00027210 */ /* 0x004fea0007f1e0ff */
[----:B------:R-:W-:Y:S05]  /*6330*/  IMAD.X R3, R4, 0x1, R14, P0 ;  /* 0x0000000104037824 */ /* 0x000fea00000e060e */
[----:B------:R2:W-:Y:S02]  /*6340*/  LDGSTS.E.BYPASS.LTC128B.128 [R5+0x6880], [R2.64], !P6 ;  /* 0x0688000002057fae */ /* 0x0005e4000f101d52 */
[----:B--2---:R-:W-:Y:S01]  /*6350*/  IADD3 R2, P0, R0, R7, RZ ;  /* 0x0000000700027210 */ /* 0x004fe20007f1e0ff */
[C---:B------:R-:W-:Y:S04]  /*6360*/  IMAD.X R7, R4.reuse, 0x1, R12, P1 ;  /* 0x0000000104077824 */ /* 0x040fe800008e060c */
[----:B------:R-:W-:Y:S01]  /*6370*/  IMAD.X R3, R4, 0x1, R13, P0 ;  /* 0x0000000104037824 */ /* 0x000fe200000e060d */
[----:B------:R2:W-:Y:S04]  /*6380*/  LDGSTS.E.BYPASS.LTC128B.128 [R5+0x8080], [R6.64], !P5 ;  /* 0x0808000006057fae */ /* 0x0005e8000e901d52 */
[----:B------:R2:W-:Y:S03]  /*6390*/  LDGSTS.E.BYPASS.LTC128B.128 [R5+0x9880], [R2.64], !P4 ;  /* 0x0988000002057fae */ /* 0x0005e6000e101d52 */
.L_x_2048:
[----:B------:R-:W-:Y:S05]  /*63a0*/  BSYNC B0 ;  /* 0x0000000000007941 */ /* 0x000fea0003800000 */
.L_x_2047:
[----:B----4-:R-:W0:Y:S01]  /*63b0*/  LDGDEPBAR ;  /* 0x00000000000079af */ /* 0x010e220000000000 */
[----:B------:R-:W-:Y:S01]  /*63c0*/  WARPSYNC 0xffffffff ;  /* 0xffffffff00007948 */ /* 0x000fe20003800000 */
[C---:B--2--5:R-:W-:Y:S01]  /*63d0*/  HMMA.16816.F32.BF16 R4, R160.reuse, R8, RZ ;  /* 0x00000008a004723c */ /* 0x064fe200000418ff */
[----:B------:R-:W-:Y:S06]  /*63e0*/  UISETP.GT.AND UP0, UPT, UR5, UR7, UPT ;  /* 0x000000070500728c */ /* 0x000fec000bf04270 */
[----:B------:R-:W-:Y:S01]  /*63f0*/  PLOP3.LUT P0, PT, PT, PT, UP0, 0x40, 0x0 ;  /* 0x000000000000781c */ /* 0x000fe20003f0e808 */
[C---:B------:R-:W-:Y:S08]  /*6400*/  HMMA.16816.F32.BF16 R8, R160.reuse, R10, RZ ;  /* 0x0000000aa008723c */ /* 0x040ff000000418ff */
[C---:B-1----:R-:W-:Y:S08]  /*6410*/  HMMA.16816.F32.BF16 R12, R160.reuse, R16, RZ ;  /* 0x00000010a00c723c */ /* 0x042ff000000418ff */
        /* <DEDUP_REMOVED lines=9> */
[C---:B---3--:R-:W-:Y:S08]  /*64b0*/  HMMA.16816.F32.BF16 R20, R164.reuse, R176, R20 ;  /* 0x000000b0a414723c */ /* 0x048ff00000041814 */
        /* <DEDUP_REMOVED lines=120> */
[----:B------:R-:W2:Y:S01]  /*6c40*/  LDSM.16.M88.4 R172, [R239+0x5800] ;  /* 0x00580000efac783b */ /* 0x000ea20000000200 */
[----:B------:R-:W-:Y:S06]  /*6c50*/  DEPBAR.LE SB0, 0x0 ;  /* 0x000080000000791a */ /* 0x000fec0000000000 */
[----:B------:R-:W-:Y:S01]  /*6c60*/  BAR.SYNC.DEFER_BLOCKING 0x0 ;  /* 0x0000000000007b1d */ /* 0x000fe20000010000 */
[C---:B-1----:R-:W-:Y:S08]  /*6c70*/  HMMA.16816.F32.BF16 R12, R232.reuse, R168, R12 ;  /* 0x000000a8e80c723c */ /* 0x042ff0000004180c */
[C---:B------:R-:W-:Y:S08]  /*6c80*/  HMMA.16816.F32.BF16 R16, R232.reuse, R170, R16 ;  /* 0x000000aae810723c */ /* 0x040ff00000041810 */
[C---:B--2---:R-:W-:Y:S08]  /*6c90*/  HMMA.16816.F32.BF16 R20, R232.reuse, R172, R20 ;  /* 0x000000ace814723c */ /* 0x044ff00000041814 */
[----:B------:R-:W-:Y:S01]  /*6ca0*/  HMMA.16816.F32.BF16 R24, R232, R174, R24 ;  /* 0x000000aee818723c */ /* 0x000fe20000041818 */
[----:B------:R-:W-:-:S07]  /*6cb0*/  @P0 BRA `(.L_x_2050) ;  /* 0x0000053000000947 */ /* 0x000fce0003800000 */
[----:B------:R-:W2:Y:S01]  /*6cc0*/  LDL R0, [R1+0x48] ;  /* 0x0000480001007983 */ /* 0x000ea20000100800 */
[----:B------:R-:W-:Y:S01]  /*6cd0*/  IMAD.MOV.U32 R2, RZ, RZ, c[0x0][0x2b8] ;  /* 0x0000ae00ff027624 */ /* 0x000fe200078e00ff */
[----:B------:R-:W-:Y:S01]  /*6ce0*/  UIMAD UR23, UR5, 0x30, UR12 ;  /* 0x00000030051778a4 */ /* 0x000fe2000f8e020c */
[----:B------:R-:W-:Y:S01]  /*6cf0*/  IMAD.MOV.U32 R168, RZ, RZ, RZ ;  /* 0x000000ffffa87224 */ /* 0x000fe200078e00ff */
[----:B------:R1:W-:Y:S02]  /*6d00*/  STL [R1+0x74], R4 ;  /* 0x0000740401007387 */ /* 0x0003e40000100800 */
[----:B------:R-:W-:Y:S02]  /*6d10*/  ISETP.NE.AND P1, PT, R2, 0x1, PT ;  /* 0x000000010200780c */ /* 0x000fe40003f25270 */
[----:B------:R-:W3:Y:S01]  /*6d20*/  LDL R169, [R1+0x30] ;  /* 0x0000300001a97983 */ /* 0x000ee20000100800 */
[----:B------:R-:W-:Y:S03]  /*6d30*/  IMAD.U32 R2, RZ, RZ, UR23 ;  /* 0x00000017ff027e24 */ /* 0x000fe6000f8e00ff */
[----:B------:R-:W4:Y:S04]  /*6d40*/  LDL R174, [R1+0x1c] ;  /* 0x00001c0001ae7983 */ /* 0x000f280000100800 */
[----:B------:R-:W4:Y:S04]  /*6d50*/  LDL R177, [R1+0x8] ;  /* 0x0000080001b17983 */ /* 0x000f280000100800 */
[----:B------:R-:W4:Y:S04]  /*6d60*/  LDL R175, [R1+0x2c] ;  /* 0x00002c0001af7983 */ /* 0x000f280000100800 */
[----:B------:R-:W4:Y:S04]  /*6d70*/  LDL R178, [R1+0x20] ;  /* 0x0000200001b27983 */ /* 0x000f280000100800 */
[----:B------:R-:W4:Y:S04]  /*6d80*/  LDL R179, [R1+0x3c] ;  /* 0x00003c0001b37983 */ /* 0x000f280000100800 */
[----:B-1----:R-:W4:Y:S04]  /*6d90*/  LDL R4, [R1+0x6c] ;  /* 0x00006c0001047983 */ /* 0x002f280000100800 */
[----:B------:R-:W4:Y:S01]  /*6da0*/  LDL R176, [R1+0x38] ;  /* 0x0000380001b07983 */ /* 0x000f220000100800 */
[----:B--2---:R-:W-:Y:S05]  /*6db0*/  IADD3 R2, R2, -0x30, R0 ;  /* 0xffffffd002027810 */ /* 0x004fea0007ffe000 */
[----:B------:R-:W-:Y:S01]  /*6dc0*/  @P1 IMAD.HI.U32 R3, R2, c[0x0][0x2bc], RZ ;  /* 0x0000af0002031a27 */ /* 0x000fe200078e00ff */
[----:B---3--:R-:W-:Y:S03]  /*6dd0*/  ISETP.GE.AND P2, PT, R169, c[0x0][0x1d4], PT ;  /* 0x00007500a9007a0c */ /* 0x008fe60003f46270 */
        /* <DEDUP_REMOVED lines=9> */
[----:B------:R1:W-:Y:S01]  /*6e70*/  STL [R1+0x28], R170 ;  /* 0x000028aa01007387 */ /* 0x0003e20000100800 */
[----:B------:R-:W-:Y:S03]  /*6e80*/  SHF.R.S32.HI R0, RZ, 0x1f, R170 ;  /* 0x0000001fff007819 */ /* 0x000fe600000114aa */
[----:B------:R2:W3:Y:S02]  /*6e90*/  @!P3 LDG.E R168, [R132.64] ;  /* 0x0000001284a8b981 */ /* 0x0004e4000c1e1900 */
[----:B------:R-:W-:Y:S04]  /*6ea0*/  IMAD R0, R0, c[0x0][0x1e0], RZ ;  /* 0x0000780000007a24 */ /* 0x000fe800078e02ff */
[----:B------:R-:W-:Y:S04]  /*6eb0*/  IMAD R0, R170, c[0x0][0x1e4], R0 ;  /* 0x00007900aa007a24 */ /* 0x000fe800078e0200 */
[----:B------:R-:W-:Y:S01]  /*6ec0*/  IMAD.IADD R3, R3, 0x1, R0 ;  /* 0x0000000103037824 */ /* 0x000fe200078e0200 */
[----:B--2---:R-:W2:Y:S04]  /*6ed0*/  S2R R133, SR_TID.X ;  /* 0x0000000000857919 */ /* 0x004ea80000002100 */
[----:B---3--:R2:W-:Y:S01]  /*6ee0*/  STL [R1+0x24], R168 ;  /* 0x000024a801007387 */ /* 0x0085e20000100800 */
[----:B-1----:R-:W-:Y:S01]  /*6ef0*/  SHF.R.S32.HI R170, RZ, 0x1f, R168 ;  /* 0x0000001fffaa7819 */ /* 0x002fe200000114a8 */
[----:B------:R-:W-:Y:S02]  /*6f00*/  IMAD.WIDE.U32 R2, R168, c[0x0][0x1f0], R2 ;  /* 0x00007c00a8027a25 */ /* 0x000fe400078e0002 */
[----:B------:R-:W3:Y:S02]  /*6f10*/  LDL R172, [R1+0x34] ;  /* 0x0000340001ac7983 */ /* 0x000ee40000100800 */
[----:B------:R-:W-:Y:S01]  /*6f20*/  IMAD R170, R170, c[0x0][0x1f0], RZ ;  /* 0x00007c00aaaa7a24 */ /* 0x000fe200078e02ff */
[----:B------:R-:W-:Y:S01]  /*6f30*/  IADD3 R0, P0, R2, UR20, RZ ;  /* 0x0000001402007c10 */ /* 0x000fe2000ff1e0ff */
[----:B------:R-:W3:Y:S02]  /*6f40*/  LDL R173, [R1+0x50] ;  /* 0x0000500001ad7983 */ /* 0x000ee40000100800 */
[----:B------:R-:W-:Y:S05]  /*6f50*/  IMAD R170, R168, c[0x0][0x1f4], R170 ;  /* 0x00007d00a8aa7a24 */ /* 0x000fea00078e02aa */
[----:B------:R-:W-:Y:S02]  /*6f60*/  IADD3.X R170, R3, UR8, R170, P0, !PT ;  /* 0x0000000803aa7c10 */ /* 0x000fe400087fe4aa */
[C---:B------:R-:W-:Y:S04]  /*6f70*/  LEA R171, P0, R0.reuse, c[0x0][0x1c8], 0x1 ;  /* 0x0000720000ab7a11 */ /* 0x040fe800078008ff */
[----:B------:R-:W-:Y:S02]  /*6f80*/  LEA.HI.X R170, R0, c[0x0][0x1cc], R170, 0x1, P0 ;  /* 0x0000730000aa7a11 */ /* 0x000fe400000f0caa */
[----:B------:R-:W4:Y:S01]  /*6f90*/  SHFL.IDX PT, R0, R171, RZ, 0x181f ;  /* 0x00181fffab007589 */ /* 0x000f2200000e0000 */
[----:B--2---:R-:W-:Y:S03]  /*6fa0*/  SHF.R.S32.HI R168, RZ, 0x1f, R133 ;  /* 0x0000001fffa87819 */ /* 0x004fe60000011485 */
[----:B------:R-:W1:Y:S01]  /*6fb0*/  SHFL.IDX PT, R2, R170, RZ, 0x181f ;  /* 0x00181fffaa027589 */ /* 0x000e6200000e0000 */
[----:B------:R-:W-:Y:S04]  /*6fc0*/  LEA.HI R168, R168, R133, RZ, 0x3 ;  /* 0x00000085a8a87211 */ /* 0x000fe800078f18ff */
[----:B------:R-:W-:Y:S04]  /*6fd0*/  SHF.R.S32.HI R168, RZ, 0x3, R168 ;  /* 0x00000003ffa87819 */ /* 0x000fe800000114a8 */
[----:B------:R-:W-:Y:S04]  /*6fe0*/  IADD3 R3, -R168, 0x30, RZ ;  /* 0x00000030a8037810 */ /* 0x000fe80007ffe1ff */
[C---:B------:R-:W-:Y:S11]  /*6ff0*/  ISETP.GE.AND P0, PT, R3.reuse, 0x1, PT ;  /* 0x000000010300780c */ /* 0x040ff60003f06270 */
[----:B------:R-:W-:Y:S02]  /*7000*/  @!UPT UIADD3 URZ, URZ, URZ, URZ ;  /* 0x0000003f3f3ff290 */ /* 0x000fe4000fffe03f */
[----:B----4-:R-:W-:Y:S05]  /*7010*/  @P0 IADD3 R132, P1, R0, R4, RZ ;  /* 0x0000000400840210 */ /* 0x010fea0007f3e0ff */
[----:B-1----:R-:W-:Y:S01]  /*7020*/  @P0 IMAD.X R133, R2, 0x1, R174, P1 ;  /* 0x0000000102850824 */ /* 0x002fe200008e06ae */
[----:B------:R-:W-:Y:S04]  /*7030*/  @P0 IADD3 R168, P1, R0, R175, RZ ;  /* 0x000000af00a80210 */ /* 0x000fe80007f3e0ff */
[----:B------:R-:W-:Y:S01]  /*7040*/  @!PT LDS RZ, [RZ] ;  /* 0x00000000fffff984 */ /* 0x000fe20000000800 */
[----:B------:R1:W-:Y:S01]  /*7050*/  @P0 LDGSTS.E.BYPASS.LTC128B.128 [R177+0x14080], [R132.64], !P2 ;  /* 0x1408000084b10fae */ /* 0x0003e2000d101d52 */
[----:B------:R-:W-:Y:S05]  /*7060*/  @P0 IMAD.X R169, R2, 0x1, R178, P1 ;  /* 0x0000000102a90824 */ /* 0x000fea00008e06b2 */
[----:B------:R2:W-:Y:S01]  /*7070*/  @P0 LDGSTS.E.BYPASS.LTC128B.128 [R177+0x15880], [R168.64], !P6 ;  /* 0x15880000a8b10fae */ /* 0x0005e2000f101d52 */
[----:B-1----:R-:W-:Y:S05]  /*7080*/  @P0 IADD3 R132, P1, R0, R179, RZ ;  /* 0x000000b300840210 */ /* 0x002fea0007f3e0ff */
[----:B------:R-:W-:Y:S05]  /*7090*/  @P0 IMAD.X R133, R2, 0x1, R176, P1 ;  /* 0x0000000102850824 */ /* 0x000fea00008e06b0 */
[----:B------:R3:W-:Y:S02]  /*70a0*/  @P0 LDGSTS.E.BYPASS.LTC128B.128 [R177+0x17080], [R132.64], !P5 ;  /* 0x1708000084b10fae */ /* 0x0007e4000e901d52 */
[C---:B---3--:R-:W-:Y:S02]  /*70b0*/  @P0 LEA R132, P1, R172.reuse, R0, 0x1 ;  /* 0x00000000ac840211 */ /* 0x048fe400078208ff */
[----:B------:R-:W1:Y:S02]  /*70c0*/  SHFL.IDX PT, R0, R171, 0x1, 0x181f ;  /* 0x00381f00ab007f89 */ /* 0x000e6400000e0000 */
[--C-:B------:R-:W-:Y:S02]  /*70d0*/  @P0 LEA.HI.X R133, R172, R2, R173.reuse, 0x1, P1 ;  /* 0x00000002ac850211 */ /* 0x100fe400008f0cad */
[----:B------:R-:W3:Y:S04]  /*70e0*/  SHFL.IDX PT, R2, R170, 0x1, 0x181f ;  /* 0x00381f00aa027f89 */ /* 0x000ee800000e0000 */
[----:B------:R1:W-:Y:S01]  /*70f0*/  @P0 LDGSTS.E.BYPASS.LTC128B.128 [R177+0x18880], [R132.64], !P4 ;  /* 0x1888000084b10fae */ /* 0x0003e2000e101d52 */
[----:B------:R-:W-:Y:S11]  /*7100*/  ISETP.GE.AND P0, PT, R3, 0x21, PT ;  /* 0x000000210300780c */ /* 0x000ff60003f06270 */
[----:B------:R-:W-:Y:S02]  /*7110*/  @!UPT UIADD3 URZ, URZ, URZ, URZ ;  /* 0x0000003f3f3ff290 */ /* 0x000fe4000fffe03f */
[----:B-1----:R-:W-:Y:S02]  /*7120*/  @P0 IADD3 R132, P1, R0, R4, RZ ;  /* 0x0000000400840210 */ /* 0x002fe40007f3e0ff */
[----:B------:R1:W5:Y:S03]  /*7130*/  LDL.LU R4, [R1+0x74] ;  /* 0x0000740001047983 */ /* 0x0003660000300800 */
[----:B---3--:R-:W-:Y:S05]  /*7140*/  @P0 IMAD.X R133, R2, 0x1, R174, P1 ;  /* 0x0000000102850824 */ /* 0x008fea00008e06ae */
[----:B------:R3:W-:Y:S02]  /*7150*/  @P0 LDGSTS.E.BYPASS.LTC128B.128 [R177+0x15080], [R132.64], !P2 ;  /* 0x1508000084b10fae */ /* 0x0007e4000d101d52 */
[----:B---3--:R-:W-:Y:S05]  /*7160*/  @P0 IADD3 R132, P1, R0, R175, RZ ;  /* 0x000000af00840210 */ /* 0x008fea0007f3e0ff */
[----:B------:R-:W-:Y:S01]  /*7170*/  @P0 IMAD.X R133, R2, 0x1, R178, P1 ;  /* 0x0000000102850824 */ /* 0x000fe200008e06b2 */
[----:B--2---:R-:W-:Y:S04]  /*7180*/  @P0 IADD3 R168, P1, R0, R179, RZ ;  /* 0x000000b300a80210 */ /* 0x004fe80007f3e0ff */
[----:B------:R2:W-:Y:S01]  /*7190*/  @P0 LDGSTS.E.BYPASS.LTC128B.128 [R177+0x16880], [R132.64], !P6 ;  /* 0x1688000084b10fae */ /* 0x0005e2000f101d52 */
[----:B------:R-:W-:Y:S05]  /*71a0*/  @P0 IMAD.X R169, R2, 0x1, R176, P1 ;  /* 0x0000000102a90824 */ /* 0x000fea00008e06b0 */
[----:B------:R1:W-:Y:S01]  /*71b0*/  @P0 LDGSTS.E.BYPASS.LTC128B.128 [R177+0x18080], [R168.64], !P5 ;  /* 0x18080000a8b10fae */ /* 0x0003e2000e901d52 */
[C---:B--2---:R-:W-:Y:S04]  /*71c0*/  @P0 LEA R132, P1, R172.reuse, R0, 0x1 ;  /* 0x00000000ac840211 */ /* 0x044fe800078208ff */
[----:B------:R-:W-:Y:S05]  /*71d0*/  @P0 LEA.HI.X R133, R172, R2, R173, 0x1, P1 ;  /* 0x00000002ac850211 */ /* 0x000fea00008f0cad */
[----:B------:R1:W-:Y:S04]  /*71e0*/  @P0 LDGSTS.E.BYPASS.LTC128B.128 [R177+0x19880], [R132.64], !P4 ;  /* 0x1988000084b10fae */ /* 0x0003e8000e101d52 */
.L_x_2050:
[----:B------:R-:W2:Y:S01]  /*71f0*/  LDL R2, [R1+0x58] ;  /* 0x0000580001027983 */ /* 0x000ea20000100800 */
        /* <DEDUP_REMOVED lines=10> */
[----:B------:R-:W-:Y:S08]  /*72a0*/  IMAD.U32 R2, RZ, RZ, UR28 ;  /* 0x0000001cff027e24 */ /* 0x000ff0000f8e00ff */
[----:B------:R-:W-:Y:S01]  /*72b0*/  @P0 SHF.R.U32.HI R132, RZ, c[0x0][0x2cc], R0 ;  /* 0x0000b300ff840a19 */ /* 0x000fe20000011600 */
[----:B------:R-:W-:Y:S01]  /*72c0*/  IMAD.U32 R0, RZ, RZ, UR23 ;  /* 0x00000017ff007e24 */ /* 0x000fe2000f8e00ff */
[----:B------:R-:W-:Y:S03]  /*72d0*/  PLOP3.LUT P0, PT, PT, PT, UP0, 0x40, 0x0 ;  /* 0x000000000000781c */ /* 0x000fe60003f0e808 */
[----:B------:R-:W1:Y:S01]  /*72e0*/  SHFL.IDX PT, R3, R132, RZ, 0x1c1f ;  /* 0x001c1fff84037589 */ /* 0x000e6200000e0000 */
[----:B---3--:R-:W-:Y:S05]  /*72f0*/  IADD3 R0, -R170, 0x1, R0 ;  /* 0x00000001aa007810 */ /* 0x008fea0007ffe100 */
        /* <DEDUP_REMOVED lines=22> */
.L_x_2053:
[----:B------:R-:W-:Y:S04]  /*7460*/  MOV R168, 0x1 ;  /* 0x0000000100a87802 */ /* 0x000fe80000000f00 */
[----:B------:R-:W-:Y:S11]  /*7470*/  ISETP.NE.AND P0, PT, R168, c[0x0][0x32c], PT ;  /* 0x0000cb00a8007a0c */ /* 0x000ff60003f05270 */
[----:B------:R-:W-:Y:S02]  /*7480*/  @!UPT UIADD3 URZ, URZ, URZ, URZ ;  /* 0x0000003f3f3ff290 */ /* 0x000fe4000fffe03f */
[----:B------:R-:W-:Y:S05]  /*7490*/  @P0 IMAD.HI.U32 R168, R3, c[0x0][0x330], RZ ;  /* 0x0000cc0003a80a27 */ /* 0x000fea00078e00ff */
[----:B------:R-:W-:Y:S02]  /*74a0*/  @P0 SHF.R.U32.HI R3, RZ, c[0x0][0x334], R168 ;  /* 0x0000cd00ff030a19 */ /* 0x000fe400000116a8 */
.L_x_2054:
[----:B------:R-:W-:Y:S05]  /*74b0*/  BSYNC B0 ;  /* 0x0000000000007941 */ /* 0x000fea0003800000 */
.L_x_2052:
[----:B------:R-:W-:Y:S05]  /*74c0*/  IADD3 R168, -R170, UR23, RZ ;  /* 0x00000017aaa87c10 */ /* 0x000fea000fffe1ff */
[----:B------:R-:W-:Y:S05]  /*74d0*/  IMAD R3, R3, c[0x0][0x32c], R168 ;  /* 0x0000cb0003037a24 */ /* 0x000fea00078e02a8 */
[----:B------:R-:W-:Y:S02]  /*74e0*/  IMNMX R0, R0, R3, !PT ;  /* 0x0000000300007217 */ /* 0x000fe40007800200 */
[----:B------:R-:W-:Y:S04]  /*74f0*/  IADD3 R3, R3, c[0x0][0x32c], RZ ;  /* 0x0000cb0003037a10 */ /* 0x000fe80007ffe0ff */
[----:B------:R-:W-:Y:S02]  /*7500*/  IMNMX R2, R2, R3, PT ;  /* 0x0000000302027217 */ /* 0x000fe40003800200 */
.L_x_2051:
        /* <DEDUP_REMOVED lines=9> */
[----:B------:R-:W-:Y:S01]  /*75a0*/  ISETP.LT.OR P0, PT, R2, 0x1, P0 ;  /* 0x000000010200780c */ /* 0x000fe20000701670 */
[----:B------:R-:W-:Y:S02]  /*75b0*/  UISETP.GE.AND UP3, UPT, UR23, 0x21, UPT ;  /* 0x000000211700788c */ /* 0x000fe4000bf66270 */
[----:B------:R-:W-:Y:S01]  /*75c0*/  UISETP.GE.AND UP2, UPT, UR23, 0x22, UPT ;  /* 0x000000221700788c */ /* 0x000fe2000bf46270 */
[----:B-----5:R-:W-:Y:S01]  /*75d0*/  FSEL R168, R4, -INF , !P0 ;  /* 0xff80000004a87808 */ /* 0x020fe20004000000 */
[----:B------:R-:W-:Y:S01]  /*75e0*/  UISETP.GE.AND UP1, UPT, UR23, 0x29, UPT ;  /* 0x000000291700788c */ /* 0x000fe2000bf26270 */
[----:B------:R-:W-:Y:S01]  /*75f0*/  PLOP3.LUT P0, PT, PT, PT, UP0, 0x40, 0x0 ;  /* 0x000000000000781c */ /* 0x000fe20003f0e808 */
[----:B------:R-:W-:Y:S02]  /*7600*/  UISETP.GE.AND UP0, UPT, UR23, 0x9, UPT ;  /* 0x000000091700788c */ /* 0x000fe4000bf06270 */
[----:B------:R-:W-:Y:S01]  /*7610*/  UP2UR UR32, UPR, URZ, 0x40 ;  /* 0x000000403f207883 */ /* 0x000fe20008000000 */
[----:B------:R-:W-:Y:S01]  /*7620*/  ISETP.GT.AND P0, PT, R0, 0x1, P0 ;  /* 0x000000010000780c */ /* 0x000fe20000704270 */
[----:B------:R-:W-:Y:S03]  /*7630*/  UP2UR UR29, UPR, URZ, 0x1 ;  /* 0x000000013f1d7883 */ /* 0x000fe60008000000 */
[----:B------:R-:W-:Y:S04]  /*7640*/  ISETP.LT.OR P0, PT, R2, 0x2, P0 ;  /* 0x000000020200780c */ /* 0x000fe80000701670 */
[----:B------:R-:W-:Y:S02]  /*7650*/  FSEL R5, R5, -INF , !P0 ;  /* 0xff80000005057808 */ /* 0x000fe40004000000 */
[----:B------:R-:W-:Y:S01]  /*7660*/  PLOP3.LUT P0, PT, PT, PT, UP0, 0x40, 0x0 ;  /* 0x000000000000781c */ /* 0x000fe20003f0e808 */
[----:B------:R-:W-:Y:S03]  /*7670*/  UISETP.GE.AND UP0, UPT, UR23, 0xa, UPT ;  /* 0x0000000a1700788c */ /* 0x000fe6000bf06270 */
        /* <DEDUP_REMOVED lines=12> */
[----:B------:R-:W-:Y:S04]  /*7740*/  ISETP.GT.AND P0, PT, R0, 0x10, P0 ;  /* 0x000000100000780c */ /* 0x000fe80000704270 */
[----:B------:R-:W-:Y:S04]  /*7750*/  ISETP.LT.OR P0, PT, R2, 0x11, P0 ;  /* 0x000000110200780c */ /* 0x000fe80000701670 */
[----:B------:R-:W-:Y:S02]  /*7760*/  FSEL R12, R12, -INF , !P0 ;  /* 0xff8000000c0c7808 */ /* 0x000fe40004000000 */
[----:B------:R-:W-:Y:S01]  /*7770*/  PLOP3.LUT P0, PT, PT, PT, UP6, 0x40, 0x0 ;  /* 0x000000000000781c */ /* 0x000fe20003f0e868 */
[----:B------:R-:W-:Y:S03]  /*7780*/  UISETP.NE.AND UP6, UPT, UR13, URZ, UPT ;  /* 0x0000003f0d00728c */ /* 0x000fe6000bfc5270 */
        /* <DEDUP_REMOVED lines=24> */
[----:B------:R-:W-:Y:S02]  /*7910*/  ISETP.GT.AND P0, PT, R0, 0x29, P0 ;  /* 0x000000290000780c */ /* 0x000fe40000704270 */
[----:B------:R-:W1:Y:S02]  /*7920*/  SHFL.IDX PT, R0, R132, 0x1, 0x1c1f ;  /* 0x003c1f0084007f89 */ /* 0x000e6400000e0000 */
[----:B------:R-:W-:Y:S04]  /*7930*/  ISETP.LT.OR P0, PT, R2, 0x2a, P0 ;  /* 0x0000002a0200780c */ /* 0x000fe80000701670 */
[----:B------:R-:W-:Y:S02]  /*7940*/  FSEL R25, R25, -INF , !P0 ;  /* 0xff80000019197808 */ /* 0x000fe40004000000 */
[----:B------:R-:W-:Y:S01]  /*7950*/  PLOP3.LUT P0, PT, PT, PT, UP6, 0x40, 0x0 ;  /* 0x000000000000781c */ /* 0x000fe20003f0e868 */
[----:B------:R-:W-:Y:S01]  /*7960*/  UISETP.NE.AND UP6, UPT, UR32, URZ, UPT ;  /* 0x0000003f2000728c */ /* 0x000fe2000bfc5270 */
[--C-:B-1----:R-:W-:Y:S02]  /*7970*/  IMAD.IADD R3, R169, 0x1, R0.reuse ;  /* 0x00000001a9037824 */ /* 0x102fe400078e0200 */
[----:B------:R-:W-:Y:S09]  /*7980*/  IMAD.IADD R2, R133, 0x1, R0 ;  /* 0x0000000185027824 */ /* 0x000ff200078e0200 */
        /* <DEDUP_REMOVED lines=16> */
.L_x_2057:
[----:B------:R-:W-:Y:S04]  /*7a90*/  MOV R4, 0x1 ;  /* 0x0000000100047802 */ /* 0x000fe80000000f00 */
[----:B------:R-:W-:Y:S11]  /*7aa0*/  ISETP.NE.AND P0, PT, R4, c[0x0][0x32c], PT ;  /* 0x0000cb0004007a0c */ /* 0x000ff60003f05270 */
[----:B------:R-:W-:Y:S02]  /*7ab0*/  @!UPT UIADD3 URZ, URZ, URZ, URZ ;  /* 0x0000003f3f3ff290 */ /* 0x000fe4000fffe03f */
[----:B------:R-:W-:Y:S05]  /*7ac0*/  @P0 IMAD.HI.U32 R4, R0, c[0x0][0x330], RZ ;  /* 0x0000cc0000040a27 */ /* 0x000fea00078e00ff */
[----:B------:R-:W-:Y:S02]  /*7ad0*/  @P0 SHF.R.U32.HI R0, RZ, c[0x0][0x334], R4 ;  /* 0x0000cd00ff000a19 */ /* 0x000fe40000011604 */
.L_x_2058:
[----:B------:R-:W-:Y:S05]  /*7ae0*/  BSYNC B0 ;  /* 0x0000000000007941 */ /* 0x000fea0003800000 */
.L_x_2056:
[----:B------:R-:W-:Y:S05]  /*7af0*/  IADD3 R4, -R170, UR23, RZ ;  /* 0x00000017aa047c10 */ /* 0x000fea000fffe1ff */
[----:B------:R-:W-:Y:S05]  /*7b00*/  IMAD R0, R0, c[0x0][0x32c], R4 ;  /* 0x0000cb0000007a24 */ /* 0x000fea00078e0204 */
[----:B------:R-:W-:Y:S02]  /*7b10*/  IMNMX R2, R2, R0, !PT ;  /* 0x0000000002027217 */ /* 0x000fe40007800200 */
[----:B------:R-:W-:Y:S04]  /*7b20*/  IADD3 R0, R0, c[0x0][0x32c], RZ ;  /* 0x0000cb0000007a10 */ /* 0x000fe80007ffe0ff */
[----:B------:R-:W-:Y:S02]  /*7b30*/  IMNMX R3, R3, R0, PT ;  /* 0x0000000003037217 */ /* 0x000fe40003800200 */
.L_x_2055:
        /* <DEDUP_REMOVED lines=31> */
[----:B------:R-:W-:Y:S01]  /*7d30*/  FADD.FTZ R0, -R0, R134 ;  /* 0x0000008600007221 */ /* 0x000fe20000010100 */
[----:B------:R-:W-:Y:S01]  /*7d40*/  UISETP.NE.AND UP4, UPT, UR23, URZ, UPT ;  /* 0x0000003f1700728c */ /* 0x000fe2000bf85270 */
[----:B------:R-:W2:Y:S01]  /*7d50*/  LDL.LU R134, [R1+0x44] ;  /* 0x0000440001867983 */ /* 0x000ea20000300800 */
[----:B------:R-:W-:Y:S01]  /*7d60*/  ISETP.GT.AND P0, PT, R2, RZ, P0 ;  /* 0x000000ff0200720c */ /* 0x000fe20000704270 */
[--C-:B------:R-:W-:Y:S01]  /*7d70*/  FFMA.FTZ R168, R168, c[0x0][0x2d0], -R4.reuse ;  /* 0x0000b400a8a87a23 */ /* 0x100fe20000010804 */
[----:B------:R-:W-:Y:S01]  /*7d80*/  UIADD3 UR23, UR5, -0x1, URZ ;  /* 0xffffffff05177890 */ /* 0x000fe2000fffe03f */
[----:B------:R-:W-:Y:S01]  /*7d90*/  FMUL.FTZ R0, R0, c[0x0][0x2d0] ;  /* 0x0000b40000007a20 */ /* 0x000fe20000410000 */
[----:B------:R-:W-:Y:S01]  /*7da0*/  ISETP.LT.OR P0, PT, R3, 0x1, P0 ;  /* 0x000000010300780c */ /* 0x000fe20000701670 */
[--C-:B------:R-:W-:Y:S02]  /*7db0*/  FFMA.FTZ R5, R5, c[0x0][0x2d0], -R4.reuse ;  /* 0x0000b40005057a23 */ /* 0x100fe40000010804 */
[----:B------:R-:W-:Y:S01]  /*7dc0*/  MUFU.EX2 R168, R168 ;  /* 0x000000a800a87308 */ /* 0x000fe20000000800 */
[----:B------:R-:W-:Y:S01]  /*7dd0*/  FSEL R6, R6, -INF , !P0 ;  /* 0xff80000006067808 */ /* 0x000fe20004000000 */
[--C-:B------:R-:W-:Y:S01]  /*7de0*/  FFMA.FTZ R8, R8, c[0x0][0x2d0], -R4.reuse ;  /* 0x0000b40008087a23 */ /* 0x100fe20000010804 */
[----:B------:R-:W-:Y:S01]  /*7df0*/  PLOP3.LUT P0, PT, PT, PT, UP3, 0x40, 0x0 ;  /* 0x000000000000781c */ /* 0x000fe20003f0e838 */
[----:B------:R-:W-:Y:S01]  /*7e00*/  UISETP.NE.AND UP3, UPT, UR31, URZ, UPT ;  /* 0x0000003f1f00728c */ /* 0x000fe2000bf65270 */
[--C-:B------:R-:W-:Y:S02]  /*7e10*/  FFMA.FTZ R9, R9, c[0x0][0x2d0], -R4.reuse ;  /* 0x0000b40009097a23 */ /* 0x100fe40000010804 */
[----:B------:R-:W-:Y:S01]  /*7e20*/  ISETP.GT.AND P0, PT, R2, 0x1, P0 ;  /* 0x000000010200780c */ /* 0x000fe20000704270 */
[--C-:B------:R-:W-:Y:S02]  /*7e30*/  FFMA.FTZ R17, R17, c[0x0][0x2d0], -R4.reuse ;  /* 0x0000b40011117a23 */ /* 0x100fe40000010804 */
[----:B------:R-:W-:Y:S01]  /*7e40*/  MUFU.EX2 R5, R5 ;  /* 0x0000000500057308 */ /* 0x000fe20000000800 */
[----:B------:R-:W-:Y:S01]  /*7e50*/  ISETP.LT.OR P0, PT, R3, 0x2, P0 ;  /* 0x000000020300780c */ /* 0x000fe20000701670 */
[--C-:B------:R-:W-:Y:S02]  /*7e60*/  FFMA.FTZ R21, R21, c[0x0][0x2d0], -R4.reuse ;  /* 0x0000b40015157a23 */ /* 0x100fe40000010804 */
        /* <DEDUP_REMOVED lines=10> */
[C---:B------:R-:W-:Y:S01]  /*7f10*/  ISETP.LT.OR P0, PT, R3.reuse, 0x9, P0 ;  /* 0x000000090300780c */ /* 0x040fe20000701670 */
[----:B------:R-:W-:Y:S01]  /*7f20*/  FFMA.FTZ R169, R20, c[0x0][0x2d0], -R4 ;  /* 0x0000b40014a97a23 */ /* 0x000fe20000010804 */
[----:B------:R-:W-:Y:S02]  /*7f30*/  MOV R20, R17 ;  /* 0x0000001100147202 */ /* 0x000fe40000000f00 */
[----:B------:R-:W-:Y:S01]  /*7f40*/  FSEL R10, R10, -INF , !P0 ;  /* 0xff8000000a0a7808 */ /* 0x000fe20004000000 */
[----:B------:R-:W1:Y:S01]  /*7f50*/  MUFU.EX2 R9, R9 ;  /* 0x0000000900097308 */ /* 0x000e620000000800 */
[----:B------:R-:W-:Y:S01]  /*7f60*/  PLOP3.LUT P0, PT, PT, PT, UP1, 0x40, 0x0 ;  /* 0x000000000000781c */ /* 0x000fe20003f0e818 */
[----:B------:R-:W-:Y:S03]  /*7f70*/  UISETP.NE.AND UP1, UPT, UR29, URZ, UPT ;  /* 0x0000003f1d00728c */ /* 0x000fe6000bf25270 */
[C---:B------:R-:W-:Y:S04]  /*7f80*/  ISETP.GT.AND P0, PT, R2.reuse, 0x9, P0 ;  /* 0x000000090200780c */ /* 0x040fe80000704270 */
[----:B------:R-:W-:Y:S04]  /*7f90*/  ISETP.LT.OR P0, PT, R3, 0xa, P0 ;  /* 0x0000000a0300780c */ /* 0x000fe80000701670 */
[----:B------:R-:W-:Y:S02]  /*7fa0*/  FSEL R171, R11, -INF , !P0 ;  /* 0xff8000000bab7808 */ /* 0x000fe40004000000 */
[----:B------:R-:W-:Y:S01]  /*7fb0*/  PLOP3.LUT P0, PT, PT, PT, UP0, 0x40, 0x0 ;  /* 0x000000000000781c */ /* 0x000fe20003f0e808 */
[----:B------:R-:W-:Y:S01]  /*7fc0*/  UISETP.NE.AND UP0, UPT, UR27, URZ, UPT ;  /* 0x0000003f1b00728c */ /* 0x000fe2000bf05270 */
[----:B------:R-:W-:Y:S02]  /*7fd0*/  MOV R11, R16 ;  /* 0x00000010000b7202 */ /* 0x000fe40000000f00 */
[----:B------:R-:W-:Y:S04]  /*7fe0*/  ISETP.GT.AND P0, PT, R2, 0x10, P0 ;  /* 0x000000100200780c */ /* 0x000fe80000704270 */
[C---:B------:R-:W-:Y:S04]  /*7ff0*/  ISETP.LT.OR P0, PT, R3.reuse, 0x11, P0 ;  /* 0x000000110300780c */ /* 0x040fe80000701670 */
[----:B------:R-:W-:Y:S02]  /*8000*/  FSEL R172, R14, -INF , !P0 ;  /* 0xff8000000eac7808 */ /* 0x000fe40004000000 */
[----:B------:R-:W-:Y:S02]  /*8010*/  PLOP3.LUT P0, PT, PT, PT, UP6, 0x40, 0x0 ;  /* 0x000000000000781c */ /* 0x000fe40003f0e868 */
[----:B------:R-:W-:Y:S02]  /*8020*/  MOV R14, R179 ;  /* 0x000000b3000e7202 */ /* 0x000fe40000000f00 */
[C---:B------:R-:W-:Y:S04]  /*8030*/  ISETP.GT.AND P0, PT, R2.reuse, 0x11, P0 ;  /* 0x000000110200780c */ /* 0x040fe80000704270 */
[----:B------:R-:W-:Y:S04]  /*8040*/  ISETP.LT.OR P0, PT, R3, 0x12, P0 ;  /* 0x000000120300780c */ /* 0x000fe80000701670 */
[----:B------:R-:W-:Y:S02]  /*8050*/  FSEL R173, R15, -INF , !P0 ;  /* 0xff8000000fad7808 */ /* 0x000fe40004000000 */
[----:B------:R-:W-:Y:S02]  /*8060*/  PLOP3.LUT P0, PT, PT, PT, UP5, 0x40, 0x0 ;  /* 0x000000000000781c */ /* 0x000fe40003f0e858 */
[----:B------:R-:W-:Y:S02]  /*8070*/  MOV R15, R170 ;  /* 0x000000aa000f7202 */ /* 0x000fe40000000f00 */
[----:B------:R-:W-:Y:S02]  /*8080*/  ISETP.GT.AND P0, PT, R2, 0x18, P0 ;  /* 0x000000180200780c */ /* 0x000fe40000704270 */
[----:B-1----:R-:W-:Y:S02]  /*8090*/  F2FP.BF16.PACK_AB R170, R9, R8 ;  /* 0x0000000809aa723e */ /* 0x002fe400000010ff */
        /* <DEDUP_REMOVED lines=21> */
[----:B------:R-:W-:Y:S01]  /*81f0*/  UMOV UR5, UR23 ;  /* 0x0000001700057c82 */ /* 0x000fe20008000000 */
[----:B------:R-:W1:Y:S02]  /*8200*/  MUFU.EX2 R2, R0 ;  /* 0x0000000000027308 */ /* 0x000e640000000800 */
[----:B------:R-:W-:Y:S04]  /*8210*/  ISETP.LT.OR P0, PT, R3, 0x2a, P0 ;  /* 0x0000002a0300780c */ /* 0x000fe80000701670 */
[----:B------:R-:W-:Y:S01]  /*8220*/  FSEL R132, R27, -INF , !P0 ;  /* 0xff8000001b847808 */ /* 0x000fe20004000000 */
[C---:B-1----:R-:W-:Y:S02]  /*8230*/  FMUL.FTZ R16, R2.reuse, R144 ;  /* 0x0000009002107220 */ /* 0x042fe40000410000 */
[C---:B------:R-:W-:Y:S01]  /*8240*/  FMUL.FTZ R12, R2.reuse, R148 ;  /* 0x00000094020c7220 */ /* 0x040fe20000410000 */
[----:B------:R-:W-:Y:S01]  /*8250*/  MOV R148, R11 ;  /* 0x0000000b00947202 */ /* 0x000fe20000000f00 */
[C---:B------:R-:W-:Y:S01]  /*8260*/  FMUL.FTZ R13, R2.reuse, R149 ;  /* 0x00000095020d7220 */ /* 0x040fe20000410000 */
[----:B------:R-:W-:Y:S01]  /*8270*/  MOV R149, R14 ;  /* 0x0000000e00957202 */ /* 0x000fe20000000f00 */
        /* <DEDUP_REMOVED lines=56> */
[----:B------:R-:W-:Y:S01]  /*8600*/  FADD.FTZ R4, R5, R0 ;  /* 0x0000000005047221 */ /* 0x000fe20000010000 */
        /* <DEDUP_REMOVED lines=8> */
[C---:B------:R-:W-:Y:S01]  /*8690*/  FMUL.FTZ R4, R2.reuse, R156 ;  /* 0x0000009c02047220 */ /* 0x040fe20000410000 */
[----:B------:R-:W-:Y:S01]  /*86a0*/  MOV R156, R20 ;  /* 0x00000014009c7202 */ /* 0x000fe20000000f00 */
[C---:B------:R-:W-:Y:S01]  /*86b0*/  FMUL.FTZ R20, R2.reuse, R140 ;  /* 0x0000008c02147220 */ /* 0x040fe20000410000 */
[----:B------:R-:W-:Y:S01]  /*86c0*/  FMNMX.FTZ R0, R171, R0, !PT ;  /* 0x00000000ab007209 */ /* 0x000fe20007810000 */
[----:B------:R-:W2:Y:S01]  /*86d0*/  LDL.LU R140, [R1+0x4c] ;  /* 0x00004c00018c7983 */ /* 0x000ea20000300800 */
        /* <DEDUP_REMOVED lines=8> */
[----:B------:R-:W-:Y:S03]  /*8760*/  MUFU.EX2 R156, R156 ;  /* 0x0000009c009c7308 */ /* 0x000fe60000000800 */
[----:B------:R-:W-:Y:S04]  /*8770*/  FMNMX.FTZ R0, R174, R0, !PT ;  /* 0x00000000ae007209 */ /* 0x000fe80007810000 */
[----:B------:R-:W-:Y:S03]  /*8780*/  FMNMX.FTZ R0, R175, R0, !PT ;  /* 0x00000000af007209 */ /* 0x000fe60007810000 */
[----:B------:R-:W-:Y:S01]  /*8790*/  MUFU.EX2 R152, R152 ;  /* 0x0000009800987308 */ /* 0x000fe20000000800 */
        /* <DEDUP_REMOVED lines=14> */
[----:B------:R-:W-:Y:S01]  /*8880*/  MOV R135, R169 ;  /* 0x000000a900877202 */ /* 0x000fe20000000f00 */
[--C-:B------:R-:W-:Y:S02]  /*8890*/  FFMA.FTZ R169, R6, c[0x0][0x2d0], -R134.reuse ;  /* 0x0000b40006a97a23 */ /* 0x100fe40000010886 */
[----:B------:R-:W-:Y:S02]  /*88a0*/  FMUL.FTZ R0, R0, c[0x0][0x2d0] ;  /* 0x0000b40000007a20 */ /* 0x000fe40000410000 */
[--C-:B------:R-:W-:Y:S02]  /*88b0*/  FFMA.FTZ R7, R7, c[0x0][0x2d0], -R134.reuse ;  /* 0x0000b40007077a23 */ /* 0x100fe40000010886 */
[----:B------:R-:W-:Y:S01]  /*88c0*/  MUFU.EX2 R169, R169 ;  /* 0x000000a900a97308 */ /* 0x000fe20000000800 */
[--C-:B------:R-:W-:Y:S09]  /*88d0*/  FFMA.FTZ R2, R10, c[0x0][0x2d0], -R134.reuse ;  /* 0x0000b4000a027a23 */ /* 0x100ff20000010886 */
[----:B------:R-:W1:Y:S10]  /*88e0*/  MUFU.EX2 R0, R0 ;  /* 0x0000000000007308 */ /* 0x000e740000000800 */
[----:B------:R3:W4:Y:S01]  /*88f0*/  MUFU.EX2 R144, R7 ;  /* 0x0000000700907308 */ /* 0x0007220000000800 */
[C---:B-1----:R-:W-:Y:S02]  /*8900*/  FMUL.FTZ R26, R0.reuse, R138 ;  /* 0x0000008a001a7220 */ /* 0x042fe40000410000 */
[C---:B------:R-:W-:Y:S02]  /*8910*/  FMUL.FTZ R27, R0.reuse, R139 ;  /* 0x0000008b001b7220 */ /* 0x040fe40000410000 */
[----:B------:R-:W1:Y:S01]  /*8920*/  LDSM.16.MT88.4 R136, [R237+0x4080] ;  /* 0x00408000ed88783b */ /* 0x000e620000004200 */
[C---:B------:R-:W-:Y:S02]  /*8930*/  FMUL.FTZ R10, R0.reuse, R154 ;  /* 0x0000009a000a7220 */ /* 0x040fe40000410000 */
[C---:B------:R-:W-:Y:S02]  /*8940*/  FMUL.FTZ R11, R0.reuse, R155 ;  /* 0x0000009b000b7220 */ /* 0x040fe40000410000 */
[C---:B------:R-:W-:Y:S02]  /*8950*/  FMUL.FTZ R22, R0.reuse, R142 ;  /* 0x0000008e00167220 */ /* 0x040fe40000410000 */
[C---:B------:R-:W-:Y:S02]  /*8960*/  FMUL.FTZ R23, R0.reuse, R143 ;  /* 0x0000008f00177220 */ /* 0x040fe40000410000 */
[C---:B------:R-:W-:Y:S01]  /*8970*/  FMUL.FTZ R6, R0.reuse, R158 ;  /* 0x0000009e00067220 */ /* 0x040fe20000410000 */
[----:B------:R-:W-:Y:S01]  /*8980*/  MOV R158, R135 ;  /* 0x00000087009e7202 */ /* 0x000fe20000000f00 */
[C---:B---3--:R-:W-:Y:S02]  /*8990*/  FMUL.FTZ R7, R0.reuse, R159 ;  /* 0x0000009f00077220 */ /* 0x048fe40000410000 */
        /* <DEDUP_REMOVED lines=61> */
[C---:B----4-:R-:W-:Y:S01]  /*8d70*/  F2FP.BF16.PACK_AB R169, R144.reuse, R169 ;  /* 0x000000a990a9723e */ /* 0x050fe200000010ff */
[----:B------:R-:W-:Y:S01]  /*8d80*/  FFMA.FTZ R0, R171, c[0x0][0x2d0], -R134 ;  /* 0x0000b400ab007a23 */ /* 0x000fe20000010886 */
[----:B------:R-:W-:Y:S01]  /*8d90*/  LDSM.16.MT88.4 R140, [R237+0x4880] ;  /* 0x00488000ed8c783b */ /* 0x000fe20000004200 */
[----:B------:R-:W-:Y:S02]  /*8da0*/  FADD.FTZ R144, R144, R150 ;  /* 0x0000009690907221 */ /* 0x000fe40000010000 */
[----:B------:R-:W2:Y:S02]  /*8db0*/  MUFU.EX2 R146, R0 ;  /* 0x0000000000927308 */ /* 0x000ea40000000800 */
[----:B--2---:R-:W-:Y:S01]  /*8dc0*/  F2FP.BF16.PACK_AB R171, R146, R147 ;  /* 0x0000009392ab723e */ /* 0x004fe200000010ff */
[--C-:B------:R-:W-:Y:S07]  /*8dd0*/  FFMA.FTZ R0, R172, c[0x0][0x2d0], -R134.reuse ;  /* 0x0000b400ac007a23 */ /* 0x100fee0000010886 */
[----:B------:R2:W-:Y:S01]  /*8de0*/  MUFU.EX2 R148, R0 ;  /* 0x0000000000947308 */ /* 0x0005e20000000800 */
[C---:B-1----:R-:W-:Y:S08]  /*8df0*/  HMMA.16816.F32.BF16 R4, R168.reuse, R136, R4 ;  /* 0x00000088a804723c */ /* 0x042ff00000041804 */
[C---:B------:R-:W-:Y:S01]  /*8e00*/  HMMA.16816.F32.BF16 R8, R168.reuse, R138, R8 ;  /* 0x0000008aa808723c */ /* 0x040fe20000041808 */
[----:B------:R-:W1:Y:S03]  /*8e10*/  LDSM.16.MT88.4 R136, [R238+0x4080] ;  /* 0x00408000ee88783b */ /* 0x000e660000004200 */
[--C-:B--2---:R-:W-:Y:S04]  /*8e20*/  FFMA.FTZ R0, R173, c[0x0][0x2d0], -R134.reuse ;  /* 0x0000b400ad007a23 */ /* 0x104fe80000010886 */
[----:B------:R2:W3:Y:S01]  /*8e30*/  MUFU.EX2 R149, R0 ;  /* 0x0000000000957308 */ /* 0x0004e20000000800 */
[C---:B-1----:R-:W-:Y:S03]  /*8e40*/  HMMA.16816.F32.BF16 R12, R168.reuse, R136, R12 ;  /* 0x00000088a80c723c */ /* 0x042fe6000004180c */
[--C-:B--2---:R-:W-:Y:S06]  /*8e50*/  FFMA.FTZ R0, R174, c[0x0][0x2d0], -R134.reuse ;  /* 0x0000b400ae007a23 */ /* 0x104fec0000010886 */
[----:B------:R1:W-:Y:S01]  /*8e60*/  MUFU.EX2 R135, R0 ;  /* 0x0000000000877308 */ /* 0x0003e20000000800 */
[C---:B------:R-:W-:Y:S01]  /*8e70*/  HMMA.16816.F32.BF16 R16, R168.reuse, R138, R16 ;  /* 0x0000008aa810723c */ /* 0x040fe20000041810 */
[----:B------:R-:W2:Y:S02]  /*8e80*/  LDSM.16.MT88.4 R136, [R241+0x4080] ;  /* 0x00408000f188783b */ /* 0x000ea40000004200 */
[----:B-1----:R-:W-:Y:S06]  /*8e90*/  FFMA.FTZ R0, R175, c[0x0][0x2d0], -R134 ;  /* 0x0000b400af007a23 */ /* 0x002fec0000010886 */
[----:B------:R-:W-:Y:S10]  /*8ea0*/  MUFU.EX2 R175, R158 ;  /* 0x0000009e00af7308 */ /* 0x000ff40000000800 */
[----:B------:R1:W4:Y:S01]  /*8eb0*/  MUFU.EX2 R174, R0 ;  /* 0x0000000000ae7308 */ /* 0x0003220000000800 */
[C---:B--2---:R-:W-:Y:S08]  /*8ec0*/  HMMA.16816.F32.BF16 R20, R168.reuse, R136, R20 ;  /* 0x00000088a814723c */ /* 0x044ff00000041814 */
[C---:B------:R-:W-:Y:S01]  /*8ed0*/  HMMA.16816.F32.BF16 R24, R168.reuse, R138, R24 ;  /* 0x0000008aa818723c */ /* 0x040fe20000041818 */
[----:B------:R-:W2:Y:S03]  /*8ee0*/  LDSM.16.MT88.4 R136, [R240+0x4080] ;  /* 0x00408000f088783b */ /* 0x000ea60000004200 */
[----:B-1----:R-:W-:Y:S02]  /*8ef0*/  FADD.FTZ R0, R2, R179 ;  /* 0x000000b302007221 */ /* 0x002fe40000010000 */
[----:B------:R-:W-:Y:S02]  /*8f00*/  MUFU.EX2 R179, R153 ;  /* 0x0000009900b37308 */ /* 0x000fe40000000800 */
[----:B------:R-:W-:Y:S04]  /*8f10*/  FADD.FTZ R150, R145, R0 ;  /* 0x0000000091967221 */ /* 0x000fe80000010000 */
[----:B------:R-:W-:Y:S04]  /*8f20*/  FADD.FTZ R0, R147, R144 ;  /* 0x0000009093007221 */ /* 0x000fe80000010000 */
[----:B------:R-:W1:Y:S01]  /*8f30*/  MUFU.EX2 R153, R157 ;  /* 0x0000009d00997308 */ /* 0x000e620000000800 */
        /* <DEDUP_REMOVED lines=41> */
[----:B------:R-:W-:Y:S01]  /*91d0*/  F2FP.BF16.PACK_AB R138, R156, R151 ;  /* 0x000000979c8a723e */ /* 0x000fe200000010ff */
[----:B------:R-:W-:Y:S01]  /*91e0*/  LDSM.16.MT88.4 R144, [R240+0x9080] ;  /* 0x00908000f090783b */ /* 0x000fe20000004200 */
[----:B----4-:R-:W-:Y:S03]  /*91f0*/  F2FP.BF16.PACK_AB R139, R174, R135 ;  /* 0x00000087ae8b723e */ /* 0x010fe600000010ff */
[----:B------:R-:W-:Y:S01]  /*9200*/  FFMA.FTZ R0, R176, c[0x0][0x2d0], -R134 ;  /* 0x0000b400b0007a23 */ /* 0x000fe20000010886 */
[----:B-1----:R-:W-:Y:S01]  /*9210*/  MOV R176, R153 ;  /* 0x0000009900b07202 */ /* 0x002fe20000000f00 */
[----:B------:R-:W-:Y:S01]  /*9220*/  FADD.FTZ R2, R148, R2 ;  /* 0x0000000294027221 */ /* 0x000fe20000010000 */
[----:B------:R-:W-:Y:S01]  /*9230*/  F2FP.BF16.PACK_AB R168, R179, R175 ;  /* 0x000000afb3a8723e */ /* 0x000fe200000010ff */
[C---:B------:R-:W-:Y:S01]  /*9240*/  HMMA.16816.F32.BF16 R4, R136.reuse, R140, R4 ;  /* 0x0000008c8804723c */ /* 0x040fe20000041804 */
[----:B------:R1:W2:Y:S04]  /*9250*/  MUFU.EX2 R172, R0 ;  /* 0x0000000000ac7308 */ /* 0x0002a80000000800 */
[----:B------:R-:W-:Y:S03]  /*9260*/  FADD.FTZ R2, R149, R2 ;  /* 0x0000000295027221 */ /* 0x000fe60000010000 */
[C---:B------:R-:W-:Y:S01]  /*9270*/  HMMA.16816.F32.BF16 R8, R136.reuse, R142, R8 ;  /* 0x0000008e8808723c */ /* 0x040fe20000041808 */
[----:B------:R-:W3:Y:S03]  /*9280*/  LDSM.16.MT88.4 R140, [R238+0x4880] ;  /* 0x00488000ee8c783b */ /* 0x000ee60000004200 */
[----:B------:R-:W-:Y:S01]  /*9290*/  FADD.FTZ R2, R135, R2 ;  /* 0x0000000287027221 */ /* 0x000fe20000010000 */
[----:B------:R-:W-:Y:S03]  /*92a0*/  MOV R135, R3 ;  /* 0x0000000300877202 */ /* 0x000fe60000000f00 */
[----:B------:R-:W-:Y:S04]  /*92b0*/  FADD.FTZ R2, R174, R2 ;  /* 0x00000002ae027221 */ /* 0x000fe80000010000 */
[----:B-1----:R-:W-:Y:S01]  /*92c0*/  FFMA.FTZ R0, R177, c[0x0][0x2d0], -R134 ;  /* 0x0000b400b1007a23 */ /* 0x002fe20000010886 */
[----:B------:R-:W-:Y:S01]  /*92d0*/  MOV R177, R152 ;  /* 0x0000009800b17202 */ /* 0x000fe20000000f00 */
[----:B--2---:R-:W-:Y:S01]  /*92e0*/  FADD.FTZ R2, R172, R2 ;  /* 0x00000002ac027221 */ /* 0x004fe20000010000 */
[----:B------:R-:W-:Y:S01]  /*92f0*/  LDSM.16.MT88.4 R152, [R237+0x5080] ;  /* 0x00508000ed98783b */ /* 0x000fe20000004200 */
[----:B------:R-:W1:Y:S01]  /*9300*/  MUFU.EX2 R173, R0 ;  /* 0x0000000000ad7308 */ /* 0x000e620000000800 */
[----:B------:R-:W-:Y:S01]  /*9310*/  F2FP.BF16.PACK_AB R170, R176, R177 ;  /* 0x000000b1b0aa723e */ /* 0x000fe200000010ff */
[C---:B---3--:R-:W-:Y:S03]  /*9320*/  HMMA.16816.F32.BF16 R12, R136.reuse, R140, R12 ;  /* 0x0000008c880c723c */ /* 0x048fe6000004180c */
[----:B-1----:R-:W-:Y:S01]  /*9330*/  F2FP.BF16.PACK_AB R169, R173, R172 ;  /* 0x000000acada9723e */ /* 0x002fe200000010ff */
[--C-:B------:R-:W-:Y:S02]  /*9340*/  FFMA.FTZ R0, R178, c[0x0][0x2d0], -R134.reuse ;  /* 0x0000b400b2007a23 */ /* 0x100fe40000010886 */
[----:B------:R-:W-:Y:S02]  /*9350*/  FFMA.FTZ R134, R132, c[0x0][0x2d0], -R134 ;  /* 0x0000b40084867a23 */ /* 0x000fe40000010886 */
[C---:B------:R-:W-:Y:S01]  /*9360*/  HMMA.16816.F32.BF16 R16, R136.reuse, R142, R16 ;  /* 0x0000008e8810723c */ /* 0x040fe20000041810 */
[----:B------:R-:W1:Y:S01]  /*9370*/  LDSM.16.MT88.4 R140, [R241+0x4880] ;  /* 0x00488000f18c783b */ /* 0x000e620000004200 */
[----:B------:R2:W-:Y:S10]  /*9380*/  MUFU.EX2 R132, R0 ;  /* 0x0000000000847308 */ /* 0x0005f40000000800 */
[----:B------:R-:W3:Y:S01]  /*9390*/  MUFU.EX2 R134, R134 ;  /* 0x0000008600867308 */ /* 0x000ee20000000800 */
[----:B--2---:R-:W-:Y:S04]  /*93a0*/  FADD.FTZ R0, R151, R150 ;  /* 0x0000009697007221 */ /* 0x004fe80000010000 */
[----:B------:R-:W-:Y:S04]  /*93b0*/  FADD.FTZ R0, R156, R0 ;  /* 0x000000009c007221 */ /* 0x000fe80000010000 */
[----:B------:R-:W-:Y:S01]  /*93c0*/  FADD.FTZ R0, R175, R0 ;  /* 0x00000000af007221 */ /* 0x000fe20000010000 */
[----:B---3--:R-:W-:Y:S03]  /*93d0*/  F2FP.BF16.PACK_AB R171, R134, R132 ;  /* 0x0000008486ab723e */ /* 0x008fe600000010ff */
        /* <DEDUP_REMOVED lines=38> */
[C---:B------:R-:W-:Y:S08]  /*9640*/  HMMA.16816.F32.BF16 R120, R136.reuse, R142, R120 ;  /* 0x0000008e8878723c */ /* 0x040ff00000041878 */
[C---:B------:R-:W-:Y:S08]  /*9650*/  HMMA.16816.F32.BF16 R124, R136.reuse, R144, R124 ;  /* 0x00000090887c723c */ /* 0x040ff0000004187c */
[----:B------:R-:W-:Y:S01]  /*9660*/  HMMA.16816.F32.BF16 R128, R136, R146, R128 ;  /* 0x000000928880723c */ /* 0x000fe20000041880 */
[----:B------:R-:W1:Y:S07]  /*9670*/  LDSM.16.MT88.4 R144, [R238+0x5080] ;  /* 0x00508000ee90783b */ /* 0x000e6e0000004200 */
[C---:B------:R-:W-:Y:S01]  /*9680*/  HMMA.16816.F32.BF16 R156, R168.reuse, R152, R4 ;  /* 0x00000098a89c723c */ /* 0x040fe20000041804 */
[----:B------:R-:W2:Y:S07]  /*9690*/  LDSM.16.MT88.4 R136, [R241+0x5080] ;  /* 0x00508000f188783b */ /* 0x000eae0000004200 */
[C---:B------:R-:W-:Y:S01]  /*96a0*/  HMMA.16816.F32.BF16 R152, R168.reuse, R154, R8 ;  /* 0x0000009aa898723c */ /* 0x040fe20000041808 */
[----:B------:R-:W3:Y:S08]  /*96b0*/  LDSM.16.MT88.4 R4, [R240+0x5080] ;  /* 0x00508000f004783b */ /* 0x000ef00000004200 */
[----:B------:R-:W4:Y:S01]  /*96c0*/  LDSM.16.MT88.4 R8, [R237+0x6880] ;  /* 0x00688000ed08783b */ /* 0x000f220000004200 */
[C---:B-1----:R-:W-:Y:S07]  /*96d0*/  HMMA.16816.F32.BF16 R148, R168.reuse, R144, R12 ;  /* 0x00000090a894723c */ /* 0x042fee000004180c */
[----:B------:R-:W1:Y:S01]  /*96e0*/  LDSM.16.MT88.4 R12, [R238+0x6880] ;  /* 0x00688000ee0c783b */ /* 0x000e620000004200 */
[C---:B------:R-:W-:Y:S08]  /*96f0*/  HMMA.16816.F32.BF16 R144, R168.reuse, R146, R16 ;  /* 0x00000092a890723c */ /* 0x040ff00000041810 */
[C---:B--2---:R-:W-:Y:S08]  /*9700*/  HMMA.16816.F32.BF16 R140, R168.reuse, R136, R20 ;  /* 0x00000088a88c723c */ /* 0x044ff00000041814 */
[C---:B------:R-:W-:Y:S08]  /*9710*/  HMMA.16816.F32.BF16 R136, R168.reuse, R138, R24 ;  /* 0x0000008aa888723c */ /* 0x040ff00000041818 */
        /* <DEDUP_REMOVED lines=33> */
[C---:B------:R-:W-:Y:S08]  /*9930*/  HMMA.16816.F32.BF16 R120, R168.reuse, R14, R120 ;  /* 0x0000000ea878723c */ /* 0x040ff00000041878 */
[C---:B--2---:R-:W-:Y:S07]  /*9940*/  HMMA.16816.F32.BF16 R124, R168.reuse, R4, R124 ;  /* 0x00000004a87c723c */ /* 0x044fee000004187c */
[----:B------:R-:W-:Y:S01]  /*9950*/  FADD.FTZ R4, R177, R0 ;  /* 0x00000000b1047221 */ /* 0x000fe20000010000 */
[----:B------:R-:W-:Y:S04]  /*9960*/  HMMA.16816.F32.BF16 R128, R168, R6, R128 ;  /* 0x00000006a880723c */ /* 0x000fe80000041880 */
[----:B------:R-:W-:Y:S02]  /*9970*/  FADD.FTZ R0, R173, R2 ;  /* 0x00000002ad007221 */ /* 0x000fe40000010000 */
[----:B------:R-:W-:Y:S02]  /*9980*/  FADD.FTZ R2, R176, R4 ;  /* 0x00000004b0027221 */ /* 0x000fe40000010000 */
[----:B------:R-:W-:Y:S01]  /*9990*/  FADD.FTZ R0, R132, R0 ;  /* 0x0000000084007221 */ /* 0x000fe20000010000 */
[----:B------:R-:W-:Y:S02]  /*99a0*/  MOV R132, R3 ;  /* 0x0000000300847202 */ /* 0x000fe40000000f00 */
[----:B------:R1:W-:Y:S01]  /*99b0*/  STL [R1+0x44], R2 ;  /* 0x0000440201007387 */ /* 0x0003e20000100800 */
[----:B------:R-:W-:Y:S01]  /*99c0*/  FADD.FTZ R0, R134, R0 ;  /* 0x0000000086007221 */ /* 0x000fe20000010000 */
[----:B------:R-:W-:Y:S04]  /*99d0*/  MOV R134, R133 ;  /* 0x0000008500867202 */ /* 0x000fe80000000f00 */
[----:B------:R1:W-:Y:S02]  /*99e0*/  STL [R1+0x4c], R0 ;  /* 0x00004c0001007387 */ /* 0x0003e40000100800 */
[----:B-1----:R-:W-:-:S05]  /*99f0*/  @P0 BRA `(.L_x_2059) ;  /* 0xffffc43000000947 */ /* 0x002fca000383ffff */
.L_x_2046:
        /* <DEDUP_REMOVED lines=29> */
.L_x_2061:
[----:B------:R-:W-:Y:S02]  /*9bd0*/  ULDC UR4, c[0x0][0x32c] ;  /* 0x0000cb0000047ab9 */ /* 0x000fe40000000800 */
[----:B------:R-:W-:-:S03]  /*9be0*/  UISETP.NE.AND UP0, UPT, UR27, UR4, UPT ;  /* 0x000000041b00728c */ /* 0x000fc6000bf05270 */
[----:B------:R-:W-:Y:S02]  /*9bf0*/  ULDC.64 UR4, c[0x0][0x330] ;  /* 0x0000cc0000047ab9 */ /* 0x000fe40000000a00 */
[----:B------:R-:W-:-:S07]  /*9c00*/  UIMAD.WIDE.U32 UR30, UR28, UR4, URZ ;  /* 0x000000041c1e72a5 */ /* 0x000fce000f8e003f */
[----:B------:R-:W-:Y:S02]  /*9c10*/  @UP0 UMOV UR27, UR31 ;  /* 0x0000001f001b0c82 */ /* 0x000fe40008000000 */
[----:B------:R-:W-:Y:S02]  /*9c20*/  @UP0 USHF.R.U32.HI UR28, URZ, UR5, UR27 ;  /* 0x000000053f1c0299 */ /* 0x000fe4000801161b */
.L_x_2062:
[----:B------:R-:W-:Y:S02]  /*9c30*/  ULDC UR4, c[0x0][0x32c] ;  /* 0x0000cb0000047ab9 */ /* 0x000fe40000000800 */
[----:B------:R-:W-:-:S04]  /*9c40*/  UIMAD UR4, UR28, UR4, URZ ;  /* 0x000000041c0472a4 */ /* 0x000fc8000f8e023f */
[----:B------:R-:W-:-:S04]  /*9c50*/  UISETP.LT.AND UP0, UPT, UR26, UR4, UPT ;  /* 0x000000041a00728c */ /* 0x000fc8000bf01270 */
[----:B------:R-:W-:-:S04]  /*9c60*/  USEL UR26, UR26, UR4, !UP0 ;  /* 0x000000041a1a7287 */ /* 0x000fc8000c000000 */
.L_x_2060:
        /* <DEDUP_REMOVED lines=18> */
[C---:B---3--:R-:W-:Y:S01]  /*9d90*/  SHF.L.U64.HI R4, R3.reuse, 0x1, R4 ;  /* 0x0000000103047819 */ /* 0x048fe20000010204 */
[----:B------:R-:W-:Y:S02]  /*9da0*/  IMAD.SHL.U32 R3, R3, 0x2, RZ ;  /* 0x0000000203037824 */ /* 0x000fe400078e00ff */
[----:B------:R1:W-:Y:S04]  /*9db0*/  STL [R1+0x6c], R5 ;  /* 0x00006c0501007387 */ /* 0x0003e80000100800 */
[----:B------:R1:W-:Y:S01]  /*9dc0*/  STL [R1+0x20], R4 ;  /* 0x0000200401007387 */ /* 0x0003e20000100800 */
[C---:B----4-:R-:W-:Y:S01]  /*9dd0*/  SHF.L.U64.HI R2, R0.reuse, 0x1, R2 ;  /* 0x0000000100027819 */ /* 0x050fe20000010202 */
[----:B------:R-:W-:-:S02]  /*9de0*/  IMAD.SHL.U32 R0, R0, 0x2, RZ ;  /* 0x0000000200007824 */ /* 0x000fc400078e00ff */
[----:B------:R1:W-:Y:S04]  /*9df0*/  STL [R1+0x1c], R3 ;  /* 0x00001c0301007387 */ /* 0x0003e80000100800 */
[----:B------:R1:W-:Y:S04]  /*9e00*/  STL [R1+0x14], R0 ;  /* 0x0000140001007387 */ /* 0x0003e80000100800 */
[----:B------:R1:W-:Y:S02]  /*9e10*/  STL [R1+0x18], R2 ;  /* 0x0000180201007387 */ /* 0x0003e40000100800 */
.L_x_2068:
[----:B-1----:R-:W2:Y:S01]  /*9e20*/  LDL R2, [R1+0x4] ;  /* 0x0000040001027983 */ /* 0x002ea20000100800 */
[----:B------:R-:W-:Y:S04]  /*9e30*/  DEPBAR.LE SB0, 0x0 ;  /* 0x000080000000791a */ /* 0x000fe80000000000 */
[----:B------:R-:W3:Y:S01]  /*9e40*/  LDL R0, [R1] ;  /* 0x0000000001007983 */ /* 0x000ee20000100800 */
[----:B------:R-:W-:Y:S03]  /*9e50*/  UISETP.GT.AND UP0, UPT, UR7, UR23, UPT ;  /* 0x000000170700728c */ /* 0x000fe6000bf04270 */
[----:B------:R-:W-:Y:S03]  /*9e60*/  BAR.SYNC.DEFER_BLOCKING 0x0 ;  /* 0x0000000000007b1d */ /* 0x000fe60000010000 */
[----:B------:R-:W-:Y:S03]  /*9e70*/  PLOP3.LUT P0, PT, PT, PT, UP0, 0x80, 0x0 ;  /* 0x000000000000781c */ /* 0x000fe60003f0f008 */
[----:B------:R-:W1:Y:S04]  /*9e80*/  LDSM.16.M88.4 R8, [R236+0x14080] ;  /* 0x01408000ec08783b */ /* 0x000e680000000200 */
[----:B------:R-:W4:Y:S04]  /*9e90*/  LDSM.16.M88.4 R16, [R236+0x14880] ;  /* 0x01488000ec10783b */ /* 0x000f280000000200 */
[----:B------:R-:W1:Y:S04]  /*9ea0*/  LDSM.16.M88.4 R24, [R236+0x15080] ;  /* 0x01508000ec18783b */ /* 0x000e680000000200 */
[----:B------:R-:W1:Y:S04]  /*9eb0*/  LDSM.16.M88.4 R168, [R243] ;  /* 0x00000000f3a8783b */ /* 0x000e680000000200 */
[----:B--2---:R-:W2:Y:S04]  /*9ec0*/  LDSM.16.M88.4 R172, [R2] ;  /* 0x0000000002ac783b */ /* 0x004ea80000000200 */
[----:B---3--:R3:W1:Y:S02]  /*9ed0*/  LDSM.16.M88.4 R176, [R0] ;  /* 0x0000000000b0783b */ /* 0x0086640000000200 */
[----:B---3--:R-:W-:Y:S01]  /*9ee0*/  MOV R0, R133 ;  /* 0x0000008500007202 */ /* 0x008fe20000000f00 */
[----:B------:R-:W-:-:S05]  /*9ef0*/  @P0 BRA `(.L_x_2064) ;  /* 0x000004b000000947 */ /* 0x000fca0003800000 */
[----:B----4-:R-:W3:Y:S01]  /*9f00*/  LDL R5, [R1+0x28] ;  /* 0x0000280001057983 */ /* 0x010ee20000100800 */
[----:B------:R-:W-:Y:S03]  /*9f10*/  BSSY B0, `(.L_x_2064) ;  /* 0x0000049000007945 */ /* 0x000fe60003800000 */
[----:B------:R-:W4:Y:S04]  /*9f20*/  LDL R7, [R1+0x24] ;  /* 0x0000240001077983 */ /* 0x000f280000100800 */
[----:B--2---:R-:W2:Y:S04]  /*9f30*/  LDL R135, [R1+0x30] ;  /* 0x0000300001877983 */ /* 0x004ea80000100800 */
        /* <DEDUP_REMOVED lines=8> */
[----:B---3--:R-:W-:Y:S05]  /*9fc0*/  SHF.R.S32.HI R2, RZ, 0x1f, R5 ;  /* 0x0000001fff027819 */ /* 0x008fea0000011405 */
[----:B------:R-:W-:Y:S02]  /*9fd0*/  IMAD R4, R2, c[0x0][0x208], RZ ;  /* 0x0000820002047a24 */ /* 0x000fe400078e02ff */
[----:B------:R-:W-:Y:S01]  /*9fe0*/  IMAD.WIDE.U32 R2, R5, c[0x0][0x208], RZ ;  /* 0x0000820005027a25 */ /* 0x000fe200078e00ff */
[----:B--2---:R-:W-:Y:S03]  /*9ff0*/  ISETP.GE.AND P1, PT, R135, c[0x0][0x1d4], PT ;  /* 0x0000750087007a0c */ /* 0x004fe60003f26270 */
[----:B------:R-:W-:Y:S02]  /*a000*/  IMAD R4, R5, c[0x0][0x20c], R4 ;  /* 0x0000830005047a24 */ /* 0x000fe400078e0204 */
[----:B------:R-:W2:Y:S02]  /*a010*/  LDL R5, [R1+0x6c] ;  /* 0x00006c0001057983 */ /* 0x000ea40000100800 */
[----:B------:R-:W-:Y:S01]  /*a020*/  IMAD.IADD R3, R3, 0x1, R4 ;  /* 0x0000000103037824 */ /* 0x000fe200078e0204 */
[----:B----4-:R-:W-:Y:S03]  /*a030*/  SHF.R.S32.HI R4, RZ, 0x1f, R7 ;  /* 0x0000001fff047819 */ /* 0x010fe60000011407 */
        /* <DEDUP_REMOVED lines=10> */
[C---:B---3--:R-:W-:Y:S05]  /*a0e0*/  IMAD.X R5, R3.reuse, 0x1, R134, P0 ;  /* 0x0000000103057824 */ /* 0x048fea00000e0686 */
[----:B------:R-:W-:Y:S01]  /*a0f0*/  @!PT LDS RZ, [RZ] ;  /* 0x00000000fffff984 */ /* 0x000fe20000000800 */
[----:B------:R2:W-:Y:S02]  /*a100*/  LDGSTS.E.BYPASS.LTC128B.128 [R13+0x4080], [R4.64], !P1 ;  /* 0x04080000040d7fae */ /* 0x0005e4000c901d52 */
[C---:B--2---:R-:W-:Y:S05]  /*a110*/  IADD3 R4, P0, R2.reuse, R23, RZ ;  /* 0x0000001702047210 */ /* 0x044fea0007f1e0ff */
[C---:B------:R-:W-:Y:S05]  /*a120*/  IMAD.X R5, R3.reuse, 0x1, R22, P0 ;  /* 0x0000000103057824 */ /* 0x040fea00000e0616 */
[----:B------:R2:W-:Y:S02]  /*a130*/  LDGSTS.E.BYPASS.LTC128B.128 [R13+0x5880], [R4.64], !P6 ;  /* 0x05880000040d7fae */ /* 0x0005e4000f101d52 */
[----:B--2---:R-:W-:Y:S05]  /*a140*/  IADD3 R4, P0, R2, R21, RZ ;  /* 0x0000001502047210 */ /* 0x004fea0007f1e0ff */
[----:B------:R-:W-:Y:S02]  /*a150*/  IMAD.X R5, R3, 0x1, R15, P0 ;  /* 0x0000000103057824 */ /* 0x000fe400000e060f */
[----:B------:R-:W2:Y:S04]  /*a160*/  S2R R15, SR_TID.X ;  /* 0x00000000000f7919 */ /* 0x000ea80000002100 */
[----:B------:R3:W-:Y:S01]  /*a170*/  LDGSTS.E.BYPASS.LTC128B.128 [R13+0x7080], [R4.64], !P5 ;  /* 0x07080000040d7fae */ /* 0x0007e2000e901d52 */
[----:B--2---:R-:W-:Y:S01]  /*a180*/  ISETP.GT.AND P1, PT, R15, 0x7f, PT ;  /* 0x0000007f0f00780c */ /* 0x004fe20003f24270 */
[C---:B---3--:R-:W-:Y:S01]  /*a190*/  IMAD.SHL.U32 R5, R12.reuse, 0x2, RZ ;  /* 0x000000020c057824 */ /* 0x048fe200078e00ff */
[----:B------:R-:W-:Y:S04]  /*a1a0*/  SHF.L.U64.HI R12, R12, 0x1, R20 ;  /* 0x000000010c0c7819 */ /* 0x000fe80000010214 */
[----:B------:R-:W-:Y:S05]  /*a1b0*/  IADD3 R2, P0, R2, R5, RZ ;  /* 0x0000000502027210 */ /* 0x000fea0007f1e0ff */
[----:B------:R-:W-:Y:S05]  /*a1c0*/  IMAD.X R3, R3, 0x1, R12, P0 ;  /* 0x0000000103037824 */ /* 0x000fea00000e060c */
[----:B------:R2:W-:Y:S01]  /*a1d0*/  LDGSTS.E.BYPASS.LTC128B.128 [R13+0x8880], [R2.64], !P4 ;  /* 0x08880000020d7fae */ /* 0x0005e2000e101d52 */
[----:B------:R-:W-:-:S05]  /*a1e0*/  @P1 BRA `(.L_x_2065) ;  /* 0x000001b000001947 */ /* 0x000fca0003800000 */
[----:B------:R-:W-:-:S05]  /*a1f0*/  BRA.DIV ~URZ, `(.L_x_2066) ;  /* 0x000097f27f007947 */ /* 0x000fca000b800000 */
[----:B------:R3:W4:Y:S04]  /*a200*/  SHFL.IDX PT, R4, R6, 0x1, 0x181f ;  /* 0x00381f0006047f89 */ /* 0x00072800000e0000 */
[----:B--2---:R3:W2:Y:S02]  /*a210*/  SHFL.IDX PT, R2, R7, 0x1, 0x181f ;  /* 0x00381f0007027f89 */ /* 0x0046a400000e0000 */
.L_x_2100:
[----:B---3--:R-:W3:Y:S04]  /*a220*/  LDL R7, [R1+0x30] ;  /* 0x0000300001077983 */ /* 0x008ee80000100800 */
[----:B----4-:R-:W4:Y:S04]  /*a230*/  LDL R6, [R1+0x6c] ;  /* 0x00006c0001067983 */ /* 0x010f280000100800 */
[----:B--2---:R-:W2:Y:S04]  /*a240*/  LDL R21, [R1+0x2c] ;  /* 0x00002c0001157983 */ /* 0x004ea80000100800 */
[----:B------:R-:W2:Y:S04]  /*a250*/  LDL R13, [R1+0x8] ;  /* 0x00000800010d7983 */ /* 0x000ea80000100800 */
[----:B------:R-:W2:Y:S04]  /*a260*/  LDL R20, [R1+0x1c] ;  /* 0x00001c0001147983 */ /* 0x000ea80000100800 */
[----:B------:R-:W2:Y:S04]  /*a270*/  LDL R15, [R1+0x20] ;  /* 0x00002000010f7983 */ /* 0x000ea80000100800 */
[----:B------:R-:W2:Y:S04]  /*a280*/  LDL R3, [R1+0x14] ;  /* 0x0000140001037983 */ /* 0x000ea80000100800 */
[----:B------:R-:W2:Y:S01]  /*a290*/  LDL R14, [R1+0x18] ;  /* 0x00001800010e7983 */ /* 0x000ea20000100800 */
[----:B---3--:R-:W-:Y:S02]  /*a2a0*/  ISETP.GE.AND P1, PT, R7, c[0x0][0x1d4], PT ;  /* 0x0000750007007a0c */ /* 0x008fe40003f26270 */
[----:B----4-:R-:W-:Y:S05]  /*a2b0*/  IADD3 R6, P0, R2, R6, RZ ;  /* 0x0000000602067210 */ /* 0x010fea0007f1e0ff */
[----:B--2---:R-:W-:Y:S06]  /*a2c0*/  IMAD.X R7, R4, 0x1, R21, P0 ;  /* 0x0000000104077824 */ /* 0x004fec00000e0615 */
[----:B------:R-:W-:Y:S01]  /*a2d0*/  @!PT LDS RZ, [RZ] ;  /* 0x00000000fffff984 */ /* 0x000fe20000000800 */
[----:B------:R-:W-:Y:S01]  /*a2e0*/  @!PT LDS RZ, [RZ] ;  /* 0x00000000fffff984 */ /* 0x000fe20000000800 */
[----:B------:R-:W-:Y:S01]  /*a2f0*/  @!PT LDS RZ, [RZ] ;  /* 0x00000000fffff984 */ /* 0x000fe20000000800 */
[----:B------:R2:W-:Y:S02]  /*a300*/  LDGSTS.E.BYPASS.LTC128B.128 [R13+0x5080], [R6.64], !P1 ;  /* 0x05080000060d7fae */ /* 0x0005e4000c901d52 */
[----:B--2---:R-:W-:Y:S05]  /*a310*/  IADD3 R6, P0, R2, R20, RZ ;  /* 0x0000001402067210 */ /* 0x004fea0007f1e0ff */
[----:B------:R-:W-:Y:S05]  /*a320*/  IMAD.X R7, R4, 0x1, R15, P0 ;  /* 0x0000000104077824 */ /* 0x000fea00000e060f */
[----:B------:R2:W-:Y:S02]  /*a330*/  LDGSTS.E.BYPASS.LTC128B.128 [R13+0x6880], [R6.64], !P6 ;  /* 0x06880000060d7fae */ /* 0x0005e4000f101d52 */
[C---:B--2---:R-:W-:Y:S02]  /*a340*/  IADD3 R6, P1, R2.reuse, R3, RZ ;  /* 0x0000000302067210 */ /* 0x044fe40007f3e0ff */
[----:B------:R-:W-:Y:S03]  /*a350*/  IADD3 R2, P0, R2, R5, RZ ;  /* 0x0000000502027210 */ /* 0x000fe60007f1e0ff */
[C---:B------:R-:W-:Y:S02]  /*a360*/  IMAD.X R7, R4.reuse, 0x1, R14, P1 ;  /* 0x0000000104077824 */ /* 0x040fe400008e060e */
[----:B------:R-:W-:Y:S03]  /*a370*/  IMAD.X R3, R4, 0x1, R12, P0 ;  /* 0x0000000104037824 */ /* 0x000fe600000e060c */
[----:B------:R2:W-:Y:S04]  /*a380*/  LDGSTS.E.BYPASS.LTC128B.128 [R13+0x8080], [R6.64], !P5 ;  /* 0x08080000060d7fae */ /* 0x0005e8000e901d52 */
[----:B------:R2:W-:Y:S02]  /*a390*/  LDGSTS.E.BYPASS.LTC128B.128 [R13+0x9880], [R2.64], !P4 ;  /* 0x09880000020d7fae */ /* 0x0005e4000e101d52 */
.L_x_2065:
[----:B------:R-:W-:Y:S05]  /*a3a0*/  BSYNC B0 ;  /* 0x0000000000007941 */ /* 0x000fea0003800000 */
.L_x_2064:
[----:B----4-:R-:W0:Y:S01]  /*a3b0*/  LDGDEPBAR ;  /* 0x00000000000079af */ /* 0x010e220000000000 */
[----:B------:R-:W-:Y:S01]  /*a3c0*/  WARPSYNC 0xffffffff ;  /* 0xffffffff00007948 */ /* 0x000fe20003800000 */
[C---:B-12--5:R-:W-:Y:S01]  /*a3d0*/  HMMA.16816.F32.BF16 R4, R160.reuse, R8, RZ ;  /* 0x00000008a004723c */ /* 0x066fe200000418ff */
        /* <DEDUP_REMOVED lines=146> */
[----:B------:R-:W3:Y:S02]  /*ad00*/  LDL R169, [R1+0x30] ;  /* 0x0000300001a97983 */ /* 0x000ee40000100800 */
[----:B------:R-:W-:Y:S02]  /*ad10*/  ISETP.NE.AND P1, PT, R3, 0x1, PT ;  /* 0x000000010300780c */ /* 0x000fe40003f25270 */
[----:B------:R-:W4:Y:S01]  /*ad20*/  LDL R174, [R1+0x6c] ;  /* 0x00006c0001ae7983 */ /* 0x000f220000100800 */
[----:B------:R-:W-:Y:S03]  /*ad30*/  IMAD.U32 R3, RZ, RZ, UR5 ;  /* 0x00000005ff037e24 */ /* 0x000fe6000f8e00ff */
[----:B------:R-:W5:Y:S04]  /*ad40*/  LDL R175, [R1+0x2c] ;  /* 0x00002c0001af7983 */ /* 0x000f680000100800 */
[----:B------:R-:W4:Y:S04]  /*ad50*/  LDL R177, [R1+0x8] ;  /* 0x0000080001b17983 */ /* 0x000f280000100800 */
[----:B------:R-:W4:Y:S04]  /*ad60*/  LDL R173, [R1+0x1c] ;  /* 0x00001c0001ad7983 */ /* 0x000f280000100800 */
[----:B------:R-:W4:Y:S04]  /*ad70*/  LDL R178, [R1+0x20] ;  /* 0x0000200001b27983 */ /* 0x000f280000100800 */
[----:B------:R-:W4:Y:S04]  /*ad80*/  LDL R179, [R1+0x14] ;  /* 0x0000140001b37983 */ /* 0x000f280000100800 */
[----:B------:R-:W4:Y:S01]  /*ad90*/  LDL R176, [R1+0x18] ;  /* 0x0000180001b07983 */ /* 0x000f220000100800 */
[----:B--2---:R-:W-:Y:S02]  /*ada0*/  IADD3 R3, R3, -0x30, R2 ;  /* 0xffffffd003037810 */ /* 0x004fe40007ffe002 */
[----:B---3--:R-:W-:Y:S03]  /*adb0*/  ISETP.GE.AND P2, PT, R169, c[0x0][0x1d4], PT ;  /* 0x00007500a9007a0c */ /* 0x008fe60003f46270 */
        /* <DEDUP_REMOVED lines=12> */
[----:B--2---:R-:W-:Y:S02]  /*ae80*/  IMAD R134, R2, c[0x0][0x1e0], RZ ;  /* 0x0000780002867a24 */ /* 0x004fe400078e02ff */
[C---:B------:R-:W-:Y:S04]  /*ae90*/  IMAD.WIDE.U32 R2, R171.reuse, c[0x0][0x1e0], RZ ;  /* 0x00007800ab027a25 */ /* 0x040fe800078e00ff */
[----:B------:R-:W-:Y:S04]  /*aea0*/  IMAD R134, R171, c[0x0][0x1e4], R134 ;  /* 0x00007900ab867a24 */ /* 0x000fe800078e0286 */
[----:B------:R-:W-:Y:S02]  /*aeb0*/  IMAD.IADD R3, R3, 0x1, R134 ;  /* 0x0000000103037824 */ /* 0x000fe400078e0286 */
[----:B------:R-:W2:Y:S02]  /*aec0*/  S2R R134, SR_TID.X ;  /* 0x0000000000867919 */ /* 0x000ea40000002100 */
[----:B--2---:R-:W-:Y:S04]  /*aed0*/  SHF.R.S32.HI R168, RZ, 0x1f, R134 ;  /* 0x0000001fffa87819 */ /* 0x004fe80000011486 */
[----:B------:R-:W-:Y:S04]  /*aee0*/  LEA.HI R168, R168, R134, RZ, 0x3 ;  /* 0x00000086a8a87211 */ /* 0x000fe800078f18ff */
[----:B------:R-:W-:Y:S04]  /*aef0*/  SHF.R.S32.HI R168, RZ, 0x3, R168 ;  /* 0x00000003ffa87819 */ /* 0x000fe800000114a8 */
[----:B------:R-:W-:Y:S01]  /*af00*/  IADD3 R134, -R168, 0x30, RZ ;  /* 0x00000030a8867810 */ /* 0x000fe20007ffe1ff */
[----:B---3--:R2:W-:Y:S01]  /*af10*/  STL [R1+0x24], R170 ;  /* 0x000024aa01007387 */ /* 0x0085e20000100800 */
[----:B------:R-:W-:Y:S01]  /*af20*/  SHF.R.S32.HI R135, RZ, 0x1f, R170 ;  /* 0x0000001fff877819 */ /* 0x000fe200000114aa */
[----:B------:R-:W-:Y:S02]  /*af30*/  IMAD.WIDE.U32 R2, R170, c[0x0][0x1f0], R2 ;  /* 0x00007c00aa027a25 */ /* 0x000fe400078e0002 */
[----:B-1----:R-:W3:Y:S02]  /*af40*/  LDL R171, [R1+0x34] ;  /* 0x0000340001ab7983 */ /* 0x002ee40000100800 */
[----:B------:R-:W-:Y:S01]  /*af50*/  IMAD R135, R135, c[0x0][0x1f0], RZ ;  /* 0x00007c0087877a24 */ /* 0x000fe200078e02ff */
[----:B------:R-:W-:Y:S01]  /*af60*/  IADD3 R2, P0, R2, UR20, RZ ;  /* 0x0000001402027c10 */ /* 0x000fe2000ff1e0ff */
[----:B------:R-:W3:Y:S02]  /*af70*/  LDL R172, [R1+0x50] ;  /* 0x0000500001ac7983 */ /* 0x000ee40000100800 */
[----:B------:R-:W-:Y:S05]  /*af80*/  IMAD R135, R170, c[0x0][0x1f4], R135 ;  /* 0x00007d00aa877a24 */ /* 0x000fea00078e0287 */
[----:B------:R-:W-:Y:S02]  /*af90*/  IADD3.X R135, R3, UR8, R135, P0, !PT ;  /* 0x0000000803877c10 */ /* 0x000fe400087fe487 */
[C---:B--2---:R-:W-:Y:S04]  /*afa0*/  LEA R170, P0, R2.reuse, c[0x0][0x1c8], 0x1 ;  /* 0x0000720002aa7a11 */ /* 0x044fe800078008ff */
[----:B------:R-:W-:Y:S02]  /*afb0*/  LEA.HI.X R135, R2, c[0x0][0x1cc], R135, 0x1, P0 ;  /* 0x0000730002877a11 */ /* 0x000fe400000f0c87 */
[----:B------:R-:W4:Y:S01]  /*afc0*/  SHFL.IDX PT, R2, R170, RZ, 0x181f ;  /* 0x00181fffaa027589 */ /* 0x000f2200000e0000 */
[----:B------:R-:W-:Y:S03]  /*afd0*/  ISETP.GE.AND P0, PT, R134, 0x1, PT ;  /* 0x000000018600780c */ /* 0x000fe60003f06270 */
[----:B------:R-:W5:Y:S10]  /*afe0*/  SHFL.IDX PT, R3, R135, RZ, 0x181f ;  /* 0x00181fff87037589 */ /* 0x000f7400000e0000 */
[C---:B----4-:R-:W-:Y:S05]  /*aff0*/  @P0 IADD3 R168, P1, R2.reuse, R174, RZ ;  /* 0x000000ae02a80210 */ /* 0x050fea0007f3e0ff */
[C-C-:B-----5:R-:W-:Y:S05]  /*b000*/  @P0 IMAD.X R169, R3.reuse, 0x1, R175.reuse, P1 ;  /* 0x0000000103a90824 */ /* 0x160fea00008e06af */
[----:B------:R-:W-:Y:S01]  /*b010*/  @!PT LDS RZ, [RZ] ;  /* 0x00000000fffff984 */ /* 0x000fe20000000800 */
[----:B------:R1:W-:Y:S02]  /*b020*/  @P0 LDGSTS.E.BYPASS.LTC128B.128 [R177+0x14080], [R168.64], !P2 ;  /* 0x14080000a8b10fae */ /* 0x0003e4000d101d52 */
[C---:B-1----:R-:W-:Y:S05]  /*b030*/  @P0 IADD3 R168, P1, R2.reuse, R173, RZ ;  /* 0x000000ad02a80210 */ /* 0x042fea0007f3e0ff */
[C---:B------:R-:W-:Y:S05]  /*b040*/  @P0 IMAD.X R169, R3.reuse, 0x1, R178, P1 ;  /* 0x0000000103a90824 */ /* 0x040fea00008e06b2 */
[----:B------:R1:W-:Y:S02]  /*b050*/  @P0 LDGSTS.E.BYPASS.LTC128B.128 [R177+0x15880], [R168.64], !P6 ;  /* 0x15880000a8b10fae */ /* 0x0003e4000f101d52 */
[----:B-1----:R-:W-:Y:S05]  /*b060*/  @P0 IADD3 R168, P1, R2, R179, RZ ;  /* 0x000000b302a80210 */ /* 0x002fea0007f3e0ff */
[----:B------:R-:W-:Y:S05]  /*b070*/  @P0 IMAD.X R169, R3, 0x1, R176, P1 ;  /* 0x0000000103a90824 */ /* 0x000fea00008e06b0 */
[----:B------:R1:W-:Y:S01]  /*b080*/  @P0 LDGSTS.E.BYPASS.LTC128B.128 [R177+0x17080], [R168.64], !P5 ;  /* 0x17080000a8b10fae */ /* 0x0003e2000e901d52 */
[C---:B---3--:R-:W-:Y:S04]  /*b090*/  @P0 LEA R2, P1, R171.reuse, R2, 0x1 ;  /* 0x00000002ab020211 */ /* 0x048fe800078208ff */
[----:B------:R-:W-:Y:S05]  /*b0a0*/  @P0 LEA.HI.X R3, R171, R3, R172, 0x1, P1 ;  /* 0x00000003ab030211 */ /* 0x000fea00008f0cac */
[----:B------:R2:W-:Y:S01]  /*b0b0*/  @P0 LDGSTS.E.BYPASS.LTC128B.128 [R177+0x18880], [R2.64], !P4 ;  /* 0x1888000002b10fae */ /* 0x0005e2000e101d52 */
[----:B------:R-:W-:Y:S03]  /*b0c0*/  ISETP.GE.AND P0, PT, R134, 0x21, PT ;  /* 0x000000218600780c */ /* 0x000fe60003f06270 */
[----:B--2---:R-:W2:Y:S04]  /*b0d0*/  SHFL.IDX PT, R2, R170, 0x1, 0x181f ;  /* 0x00381f00aa027f89 */ /* 0x004ea800000e0000 */
[----:B------:R-:W3:Y:S06]  /*b0e0*/  SHFL.IDX PT, R3, R135, 0x1, 0x181f ;  /* 0x00381f0087037f89 */ /* 0x000eec00000e0000 */
[C---:B--2---:R-:W-:Y:S05]  /*b0f0*/  @P0 IADD3 R134, P1, R2.reuse, R174, RZ ;  /* 0x000000ae02860210 */ /* 0x044fea0007f3e0ff */
[C---:B---3--:R-:W-:Y:S05]  /*b100*/  @P0 IMAD.X R135, R3.reuse, 0x1, R175, P1 ;  /* 0x0000000103870824 */ /* 0x048fea00008e06af */
        /* <DEDUP_REMOVED lines=10> */
.L_x_2067:
[----:B-1----:R-:W2:Y:S01]  /*b1b0*/  LDL.LU R134, [R1+0x44] ;  /* 0x0000440001867983 */ /* 0x002ea20000300800 */
[----:B------:R-:W-:Y:S01]  /*b1c0*/  FMNMX.FTZ R133, R4, R133, !PT ;  /* 0x0000008504857209 */ /* 0x000fe20007810000 */
[----:B------:R-:W-:Y:S02]  /*b1d0*/  UISETP.GT.AND UP0, UPT, UR23, UR4, UPT ;  /* 0x000000041700728c */ /* 0x000fe4000bf04270 */
[----:B------:R-:W3:Y:S01]  /*b1e0*/  LDL.LU R169, [R1+0x4c] ;  /* 0x00004c0001a97983 */ /* 0x000ee20000300800 */
[----:B------:R-:W-:Y:S01]  /*b1f0*/  FMNMX.FTZ R133, R5, R133, !PT ;  /* 0x0000008505857209 */ /* 0x000fe20007810000 */
[----:B------:R-:W-:Y:S02]  /*b200*/  UIADD3 UR5, UR23, -0x1, URZ ;  /* 0xffffffff17057890 */ /* 0x000fe4000fffe03f */
[----:B------:R-:W0:Y:S01]  /*b210*/  LDGDEPBAR ;  /* 0x00000000000079af */ /* 0x000e220000000000 */
[----:B------:R-:W-:Y:S02]  /*b220*/  FMNMX.FTZ R133, R8, R133, !PT ;  /* 0x0000008508857209 */ /* 0x000fe40007810000 */
[----:B------:R-:W-:Y:S02]  /*b230*/  PLOP3.LUT P0, PT, PT, PT, UP0, 0x80, 0x0 ;  /* 0x000000000000781c */ /* 0x000fe40003f0f008 */
        /* <DEDUP_REMOVED lines=30> */
[----:B------:R-:W-:Y:S01]  /*b420*/  FFMA.FTZ R176, R17, c[0x0][0x2d0], -R2 ;  /* 0x0000b40011b07a23 */ /* 0x000fe20000010802 */
[----:B------:R-:W4:Y:S01]  /*b430*/  MUFU.EX2 R5, R5 ;  /* 0x0000000500057308 */ /* 0x000f220000000800 */
[C---:B-1----:R-:W-:Y:S02]  /*b440*/  FMUL.FTZ R28, R3.reuse, R28 ;  /* 0x0000001c031c7220 */ /* 0x042fe40000410000 */
[C---:B------:R-:W-:Y:S02]  /*b450*/  FMUL.FTZ R29, R3.reuse, R29 ;  /* 0x0000001d031d7220 */ /* 0x040fe40000410000 */
[C---:B------:R-:W-:Y:S05]  /*b460*/  FMUL.FTZ R32, R3.reuse, R32 ;  /* 0x0000002003207220 */ /* 0x040fea0000410000 */
        /* <DEDUP_REMOVED lines=83> */
[--C-:B------:R-:W-:Y:S01]  /*b9a0*/  FFMA.FTZ R172, R15, c[0x0][0x2d0], -R4.reuse ;  /* 0x0000b4000fac7a23 */ /* 0x100fe20000010804 */
[----:B------:R-:W-:Y:S01]  /*b9b0*/  MOV R15, R25 ;  /* 0x00000019000f7202 */ /* 0x000fe20000000f00 */
[----:B------:R-:W-:Y:S02]  /*b9c0*/  FMUL.FTZ R25, R3, R137 ;  /* 0x0000008903197220 */ /* 0x000fe40000410000 */
[--C-:B------:R-:W-:Y:S02]  /*b9d0*/  FFMA.FTZ R16, R26, c[0x0][0x2d0], -R4.reuse ;  /* 0x0000b4001a107a23 */ /* 0x100fe40000010804 */
[--C-:B------:R-:W-:Y:S02]  /*b9e0*/  FFMA.FTZ R17, R27, c[0x0][0x2d0], -R4.reuse ;  /* 0x0000b4001b117a23 */ /* 0x100fe40000010804 */
[--C-:B------:R-:W-:Y:S01]  /*b9f0*/  FFMA.FTZ R171, R10, c[0x0][0x2d0], -R4.reuse ;  /* 0x0000b4000aab7a23 */ /* 0x100fe20000010804 */
[----:B------:R-:W3:Y:S01]  /*ba00*/  MUFU.EX2 R6, R6 ;  /* 0x0000000600067308 */ /* 0x000ee20000000800 */
[----:B------:R-:W-:Y:S01]  /*ba10*/  MOV R10, R24 ;  /* 0x00000018000a7202 */ /* 0x000fe20000000f00 */
[----:B------:R-:W-:Y:S01]  /*ba20*/  FMUL.FTZ R24, R3, R136 ;  /* 0x0000008803187220 */ /* 0x000fe20000410000 */
[----:B------:R-:W-:Y:S01]  /*ba30*/  MOV R157, R16 ;  /* 0x00000010009d7202 */ /* 0x000fe20000000f00 */
[--C-:B------:R-:W-:Y:S01]  /*ba40*/  FFMA.FTZ R173, R14, c[0x0][0x2d0], -R4.reuse ;  /* 0x0000b4000ead7a23 */ /* 0x100fe20000010804 */
[----:B------:R-:W-:Y:S01]  /*ba50*/  MOV R14, R20 ;  /* 0x00000014000e7202 */ /* 0x000fe20000000f00 */
[--C-:B------:R-:W-:Y:S02]  /*ba60*/  FFMA.FTZ R174, R18, c[0x0][0x2d0], -R4.reuse ;  /* 0x0000b40012ae7a23 */ /* 0x100fe40000010804 */
[--C-:B------:R-:W-:Y:S02]  /*ba70*/  FFMA.FTZ R175, R19, c[0x0][0x2d0], -R4.reuse ;  /* 0x0000b40013af7a23 */ /* 0x100fe40000010804 */
[----:B------:R-:W2:Y:S01]  /*ba80*/  MUFU.EX2 R7, R7 ;  /* 0x0000000700077308 */ /* 0x000ea20000000800 */
[--C-:B------:R-:W-:Y:S02]  /*ba90*/  FFMA.FTZ R12, R22, c[0x0][0x2d0], -R4.reuse ;  /* 0x0000b400160c7a23 */ /* 0x100fe40000010804 */
[--C-:B------:R-:W-:Y:S02]  /*baa0*/  FFMA.FTZ R13, R23, c[0x0][0x2d0], -R4.reuse ;  /* 0x0000b400170d7a23 */ /* 0x100fe40000010804 */
[C---:B-1----:R-:W-:Y:S01]  /*bab0*/  FMUL.FTZ R26, R0.reuse, R138 ;  /* 0x0000008a001a7220 */ /* 0x042fe20000410000 */
[----:B------:R-:W-:Y:S01]  /*bac0*/  MOV R153, R12 ;  /* 0x0000000c00997202 */ /* 0x000fe20000000f00 */
[C---:B------:R-:W-:Y:S01]  /*bad0*/  FMUL.FTZ R27, R0.reuse, R139 ;  /* 0x0000008b001b7220 */ /* 0x040fe20000410000 */
[----:B------:R-:W-:Y:S01]  /*bae0*/  MOV R152, R13 ;  /* 0x0000000d00987202 */ /* 0x000fe20000000f00 */
[----:B------:R-:W1:Y:S01]  /*baf0*/  LDSM.16.MT88.4 R136, [R237+0x4080] ;  /* 0x00408000ed88783b */ /* 0x000e620000004200 */
[----:B------:R-:W-:Y:S01]  /*bb00*/  FFMA.FTZ R134, R11, c[0x0][0x2d0], -R4 ;  /* 0x0000b4000b867a23 */ /* 0x000fe20000010804 */
[----:B------:R-:W-:Y:S01]  /*bb10*/  MOV R11, R21 ;  /* 0x00000015000b7202 */ /* 0x000fe20000000f00 */
[----:B------:R-:W4:Y:S01]  /*bb20*/  MUFU.EX2 R171, R171 ;  /* 0x000000ab00ab7308 */ /* 0x000f220000000800 */
[C---:B------:R-:W-:Y:S02]  /*bb30*/  FMUL.FTZ R12, R3.reuse, R148 ;  /* 0x00000094030c7220 */ /* 0x040fe40000410000 */
[C---:B---3--:R-:W-:Y:S02]  /*bb40*/  FFMA.FTZ R4, R0.reuse, R169, R6 ;  /* 0x000000a900047223 */ /* 0x048fe40000010006 */
[C---:B------:R-:W-:Y:S02]  /*bb50*/  FMUL.FTZ R13, R3.reuse, R149 ;  /* 0x00000095030d7220 */ /* 0x040fe40000410000 */
[----:B------:R-:W-:Y:S02]  /*bb60*/  FMUL.FTZ R16, R3, R144 ;  /* 0x0000009003107220 */ /* 0x000fe40000410000 */
[C---:B------:R-:W-:Y:S01]  /*bb70*/  FMUL.FTZ R18, R0.reuse, R146 ;  /* 0x0000009200127220 */ /* 0x040fe20000410000 */
[----:B------:R-:W-:Y:S01]  /*bb80*/  MUFU.EX2 R149, R173 ;  /* 0x000000ad00957308 */ /* 0x000fe20000000800 */
[C---:B------:R-:W-:Y:S01]  /*bb90*/  FMUL.FTZ R19, R0.reuse, R147 ;  /* 0x0000009300137220 */ /* 0x040fe20000410000 */
[C---:B--2---:R-:W-:Y:S01]  /*bba0*/  F2FP.BF16.PACK_AB R169, R7.reuse, R6 ;  /* 0x0000000607a9723e */ /* 0x044fe200000010ff */
[----:B------:R-:W-:Y:S02]  /*bbb0*/  FADD.FTZ R132, R7, R4 ;  /* 0x0000000407847221 */ /* 0x000fe40000010000 */
        /* <DEDUP_REMOVED lines=9> */
[----:B------:R-:W-:Y:S01]  /*bc50*/  MOV R156, R17 ;  /* 0x00000011009c7202 */ /* 0x000fe20000000f00 */
[C---:B------:R-:W-:Y:S01]  /*bc60*/  FMUL.FTZ R6, R0.reuse, R158 ;  /* 0x0000009e00067220 */ /* 0x040fe20000410000 */
[----:B------:R-:W-:Y:S01]  /*bc70*/  MOV R158, R15 ;  /* 0x0000000f009e7202 */ /* 0x000fe20000000f00 */
[----:B----4-:R-:W-:Y:S02]  /*bc80*/  FADD.FTZ R148, R171, R132 ;  /* 0x00000084ab947221 */ /* 0x010fe40000010000 */
[C---:B------:R-:W-:Y:S02]  /*bc90*/  FMUL.FTZ R15, R0.reuse, R151 ;  /* 0x00000097000f7220 */ /* 0x040fe40000410000 */
[C---:B------:R-:W-:Y:S01]  /*bca0*/  FMUL.FTZ R17, R3.reuse, R145 ;  /* 0x0000009103117220 */ /* 0x040fe20000410000 */
[----:B------:R-:W2:Y:S01]  /*bcb0*/  MUFU.EX2 R150, R134 ;  /* 0x0000008600967308 */ /* 0x000ea20000000800 */
[C---:B------:R-:W-:Y:S01]  /*bcc0*/  FMUL.FTZ R20, R3.reuse, R140 ;  /* 0x0000008c03147220 */ /* 0x040fe20000410000 */
[----:B------:R-:W-:Y:S01]  /*bcd0*/  LDSM.16.MT88.4 R144, [R238+0x4880] ;  /* 0x00488000ee90783b */ /* 0x000fe20000004200 */
[----:B------:R-:W-:Y:S02]  /*bce0*/  FMUL.FTZ R21, R3, R141 ;  /* 0x0000008d03157220 */ /* 0x000fe40000410000 */
[C---:B------:R-:W-:Y:S02]  /*bcf0*/  FMUL.FTZ R22, R0.reuse, R142 ;  /* 0x0000008e00167220 */ /* 0x040fe40000410000 */
[C---:B------:R-:W-:Y:S02]  /*bd00*/  FMUL.FTZ R23, R0.reuse, R143 ;  /* 0x0000008f00177220 */ /* 0x040fe40000410000 */
[C---:B------:R-:W-:Y:S01]  /*bd10*/  FMUL.FTZ R30, R0.reuse, R30 ;  /* 0x0000001e001e7220 */ /* 0x040fe20000410000 */
[----:B------:R-:W-:Y:S01]  /*bd20*/  LDSM.16.MT88.4 R140, [R237+0x4880] ;  /* 0x00488000ed8c783b */ /* 0x000fe20000004200 */
[C---:B------:R-:W-:Y:S01]  /*bd30*/  FMUL.FTZ R31, R0.reuse, R31 ;  /* 0x0000001f001f7220 */ /* 0x040fe20000410000 */
[----:B------:R-:W3:Y:S01]  /*bd40*/  MUFU.EX2 R132, R178 ;  /* 0x000000b200847308 */ /* 0x000ee20000000800 */
[C---:B------:R-:W-:Y:S02]  /*bd50*/  FMUL.FTZ R34, R0.reuse, R34 ;  /* 0x0000002200227220 */ /* 0x040fe40000410000 */
[C---:B------:R-:W-:Y:S02]  /*bd60*/  FMUL.FTZ R35, R0.reuse, R35 ;  /* 0x0000002300237220 */ /* 0x040fe40000410000 */
[C---:B------:R-:W-:Y:S02]  /*bd70*/  FMUL.FTZ R38, R0.reuse, R38 ;  /* 0x0000002600267220 */ /* 0x040fe40000410000 */
[C---:B------:R-:W-:Y:S02]  /*bd80*/  FMUL.FTZ R39, R0.reuse, R39 ;  /* 0x0000002700277220 */ /* 0x040fe40000410000 */
[C---:B------:R-:W-:Y:S01]  /*bd90*/  FMUL.FTZ R42, R0.reuse, R42 ;  /* 0x0000002a002a7220 */ /* 0x040fe20000410000 */
[----:B------:R-:W4:Y:S01]  /*bda0*/  MUFU.EX2 R3, R177 ;  /* 0x000000b100037308 */ /* 0x000f220000000800 */
[----:B------:R-:W-:Y:S01]  /*bdb0*/  FMUL.FTZ R43, R0, R43 ;  /* 0x0000002b002b7220 */ /* 0x000fe20000410000 */
[----:B--2---:R-:W-:Y:S01]  /*bdc0*/  F2FP.BF16.PACK_AB R171, R150, R171 ;  /* 0x000000ab96ab723e */ /* 0x004fe200000010ff */
[C---:B------:R-:W-:Y:S02]  /*bdd0*/  FMUL.FTZ R46, R0.reuse, R46 ;  /* 0x0000002e002e7220 */ /* 0x040fe40000410000 */
[C---:B------:R-:W-:Y:S02]  /*bde0*/  FMUL.FTZ R47, R0.reuse, R47 ;  /* 0x0000002f002f7220 */ /* 0x040fe40000410000 */
[C---:B------:R-:W-:Y:S02]  /*bdf0*/  FMUL.FTZ R50, R0.reuse, R50 ;  /* 0x0000003200327220 */ /* 0x040fe40000410000 */
[C---:B-1----:R-:W-:Y:S01]  /*be00*/  HMMA.16816.F32.BF16 R4, R168.reuse, R136, R4 ;  /* 0x00000088a804723c */ /* 0x042fe20000041804 */
[----:B------:R-:W1:Y:S04]  /*be10*/  MUFU.EX2 R134, R176 ;  /* 0x000000b000867308 */ /* 0x000e680000000800 */
[C---:B------:R-:W-:Y:S02]  /*be20*/  FMUL.FTZ R51, R0.reuse, R51 ;  /* 0x0000003300337220 */ /* 0x040fe40000410000 */
[C---:B------:R-:W-:Y:S01]  /*be30*/  FMUL.FTZ R54, R0.reuse, R54 ;  /* 0x0000003600367220 */ /* 0x040fe20000410000 */
[C---:B------:R-:W-:Y:S01]  /*be40*/  HMMA.16816.F32.BF16 R8, R168.reuse, R138, R8 ;  /* 0x0000008aa808723c */ /* 0x040fe20000041808 */
[----:B------:R-:W2:Y:S02]  /*be50*/  LDSM.16.MT88.4 R136, [R238+0x4080] ;  /* 0x00408000ee88783b */ /* 0x000ea40000004200 */
[----:B------:R-:W5:Y:S01]  /*be60*/  MUFU.EX2 R176, R172 ;  /* 0x000000ac00b07308 */ /* 0x000f620000000800 */
        /* <DEDUP_REMOVED lines=45> */
[C---:B--2---:R-:W-:Y:S03]  /*c140*/  HMMA.16816.F32.BF16 R20, R168.reuse, R136, R20 ;  /* 0x00000088a814723c */ /* 0x044fe60000041814 */
[----:B---3--:R-:W-:Y:S04]  /*c150*/  FADD.FTZ R0, R132, R179 ;  /* 0x000000b384007221 */ /* 0x008fe80000010000 */
[----:B----4-:R-:W-:Y:S01]  /*c160*/  FADD.FTZ R0, R3, R0 ;  /* 0x0000000003007221 */ /* 0x010fe20000010000 */
[C---:B------:R-:W-:Y:S01]  /*c170*/  HMMA.16816.F32.BF16 R24, R168.reuse, R138, R24 ;  /* 0x0000008aa818723c */ /* 0x040fe20000041818 */
[----:B------:R-:W2:Y:S03]  /*c180*/  LDSM.16.MT88.4 R136, [R240+0x4080] ;  /* 0x00408000f088783b */ /* 0x000ea60000004200 */
[----:B------:R-:W-:Y:S04]  /*c190*/  FADD.FTZ R0, R135, R0 ;  /* 0x0000000087007221 */ /* 0x000fe80000010000 */
[----:B-1----:R-:W-:Y:S01]  /*c1a0*/  FADD.FTZ R0, R134, R0 ;  /* 0x0000000086007221 */ /* 0x002fe20000010000 */
        /* <DEDUP_REMOVED lines=40> */
[----:B-----5:R-:W-:Y:S03]  /*c430*/  F2FP.BF16.PACK_AB R137, R176, R149 ;  /* 0x00000095b089723e */ /* 0x020fe600000010ff */
[----:B------:R-:W-:Y:S02]  /*c440*/  F2FP.BF16.PACK_AB R138, R134, R135 ;  /* 0x00000087868a723e */ /* 0x000fe400000010ff */
[----:B------:R-:W-:Y:S02]  /*c450*/  F2FP.BF16.PACK_AB R139, R175, R174 ;  /* 0x000000aeaf8b723e */ /* 0x000fe400000010ff */
[----:B------:R2:W3:Y:S01]  /*c460*/  MUFU.EX2 R168, R154 ;  /* 0x0000009a00a87308 */ /* 0x0004e20000000800 */
[----:B------:R-:W-:Y:S04]  /*c470*/  F2FP.BF16.PACK_AB R169, R173, R172 ;  /* 0x000000acada9723e */ /* 0x000fe800000010ff */
[C---:B------:R-:W-:Y:S05]  /*c480*/  HMMA.16816.F32.BF16 R4, R136.reuse, R140, R4 ;  /* 0x0000008c8804723c */ /* 0x040fea0000041804 */
[----:B------:R-:W4:Y:S03]  /*c490*/  MUFU.EX2 R132, R159 ;  /* 0x0000009f00847308 */ /* 0x000f260000000800 */
[C---:B------:R-:W-:Y:S01]  /*c4a0*/  HMMA.16816.F32.BF16 R8, R136.reuse, R142, R8 ;  /* 0x0000008e8808723c */ /* 0x040fe20000041808 */
[----:B------:R-:W5:Y:S03]  /*c4b0*/  LDSM.16.MT88.4 R140, [R241+0x4880] ;  /* 0x00488000f18c783b */ /* 0x000f660000004200 */
[----:B-1----:R-:W-:Y:S03]  /*c4c0*/  FADD.FTZ R0, R3, R0 ;  /* 0x0000000003007221 */ /* 0x002fe60000010000 */
[----:B------:R-:W-:Y:S01]  /*c4d0*/  MUFU.EX2 R170, R158 ;  /* 0x0000009e00aa7308 */ /* 0x000fe20000000800 */
[C---:B------:R-:W-:Y:S01]  /*c4e0*/  HMMA.16816.F32.BF16 R12, R136.reuse, R144, R12 ;  /* 0x00000090880c723c */ /* 0x040fe2000004180c */
[----:B--2---:R-:W-:Y:S03]  /*c4f0*/  LDSM.16.MT88.4 R152, [R237+0x5080] ;  /* 0x00508000ed98783b */ /* 0x004fe60000004200 */
[C---:B---3--:R-:W-:Y:S01]  /*c500*/  FADD.FTZ R0, R168.reuse, R0 ;  /* 0x00000000a8007221 */ /* 0x048fe20000010000 */
[----:B------:R-:W-:Y:S01]  /*c510*/  F2FP.BF16.PACK_AB R168, R168, R3 ;  /* 0x00000003a8a8723e */ /* 0x000fe200000010ff */
[----:B------:R-:W-:Y:S02]  /*c520*/  FADD.FTZ R3, R150, R148 ;  /* 0x0000009496037221 */ /* 0x000fe40000010000 */
[C---:B------:R-:W-:Y:S01]  /*c530*/  HMMA.16816.F32.BF16 R16, R136.reuse, R146, R16 ;  /* 0x000000928810723c */ /* 0x040fe20000041810 */
[----:B------:R-:W-:Y:S01]  /*c540*/  MUFU.EX2 R134, R157 ;  /* 0x0000009d00867308 */ /* 0x000fe20000000800 */
[----:B------:R-:W1:Y:S02]  /*c550*/  LDSM.16.MT88.4 R144, [R240+0x4880] ;  /* 0x00488000f090783b */ /* 0x000e640000004200 */
[----:B----4-:R-:W-:Y:S07]  /*c560*/  FADD.FTZ R0, R132, R0 ;  /* 0x0000000084007221 */ /* 0x010fee0000010000 */
[----:B------:R-:W2:Y:S01]  /*c570*/  MUFU.EX2 R135, R156 ;  /* 0x0000009c00877308 */ /* 0x000ea20000000800 */
[C---:B-----5:R-:W-:Y:S08]  /*c580*/  HMMA.16816.F32.BF16 R20, R136.reuse, R140, R20 ;  /* 0x0000008c8814723c */ /* 0x060ff00000041814 */
[C---:B------:R-:W-:Y:S01]  /*c590*/  HMMA.16816.F32.BF16 R24, R136.reuse, R142, R24 ;  /* 0x0000008e8818723c */ /* 0x040fe20000041818 */
[----:B------:R-:W3:Y:S03]  /*c5a0*/  LDSM.16.MT88.4 R140, [R237+0x6080] ;  /* 0x00608000ed8c783b */ /* 0x000ee60000004200 */
[----:B--2---:R-:W-:Y:S04]  /*c5b0*/  F2FP.BF16.PACK_AB R171, R135, R134 ;  /* 0x0000008687ab723e */ /* 0x004fe800000010ff */
[C---:B-1----:R-:W-:Y:S08]  /*c5c0*/  HMMA.16816.F32.BF16 R28, R136.reuse, R144, R28 ;  /* 0x00000090881c723c */ /* 0x042ff0000004181c */
[C---:B------:R-:W-:Y:S01]  /*c5d0*/  HMMA.16816.F32.BF16 R32, R136.reuse, R146, R32 ;  /* 0x000000928820723c */ /* 0x040fe20000041820 */
[----:B------:R-:W1:Y:S07]  /*c5e0*/  LDSM.16.MT88.4 R144, [R238+0x6080] ;  /* 0x00608000ee90783b */ /* 0x000e6e0000004200 */
        /* <DEDUP_REMOVED lines=30> */
[C---:B--2---:R-:W-:Y:S07]  /*c7d0*/  HMMA.16816.F32.BF16 R116, R136.reuse, R140, R116 ;  /* 0x0000008c8874723c */ /* 0x044fee0000041874 */
[C---:B------:R-:W-:Y:S01]  /*c7e0*/  FADD.FTZ R140, R170.reuse, R0 ;  /* 0x00000000aa8c7221 */ /* 0x040fe20000010000 */
[C---:B------:R-:W-:Y:S04]  /*c7f0*/  HMMA.16816.F32.BF16 R120, R136.reuse, R142, R120 ;  /* 0x0000008e8878723c */ /* 0x040fe80000041878 */
[----:B------:R-:W-:Y:S01]  /*c800*/  STL [R1+0x44], R140 ;  /* 0x0000448c01007387 */ /* 0x000fe20000100800 */
[----:B------:R-:W-:Y:S01]  /*c810*/  F2FP.BF16.PACK_AB R170, R170, R132 ;  /* 0x00000084aaaa723e */ /* 0x000fe200000010ff */
[----:B------:R-:W-:Y:S01]  /*c820*/  FADD.FTZ R0, R149, R3 ;  /* 0x0000000395007221 */ /* 0x000fe20000010000 */
[----:B------:R-:W-:Y:S01]  /*c830*/  MOV R132, R2 ;  /* 0x0000000200847202 */ /* 0x000fe20000000f00 */
[C---:B-1----:R-:W-:Y:S04]  /*c840*/  HMMA.16816.F32.BF16 R124, R136.reuse, R144, R124 ;  /* 0x00000090887c723c */ /* 0x042fe8000004187c */
[----:B------:R-:W-:Y:S04]  /*c850*/  FADD.FTZ R0, R176, R0 ;  /* 0x00000000b0007221 */ /* 0x000fe80000010000 */
[----:B------:R-:W-:Y:S01]  /*c860*/  FADD.FTZ R0, R174, R0 ;  /* 0x00000000ae007221 */ /* 0x000fe20000010000 */
[----:B------:R-:W-:Y:S01]  /*c870*/  HMMA.16816.F32.BF16 R128, R136, R146, R128 ;  /* 0x000000928880723c */ /* 0x000fe20000041880 */
[----:B------:R-:W1:Y:S02]  /*c880*/  LDSM.16.MT88.4 R144, [R238+0x5080] ;  /* 0x00508000ee90783b */ /* 0x000e640000004200 */
[----:B------:R-:W-:Y:S05]  /*c890*/  FADD.FTZ R0, R175, R0 ;  /* 0x00000000af007221 */ /* 0x000fea0000010000 */
[C---:B------:R-:W-:Y:S01]  /*c8a0*/  HMMA.16816.F32.BF16 R156, R168.reuse, R152, R4 ;  /* 0x00000098a89c723c */ /* 0x040fe20000041804 */
[----:B------:R-:W2:Y:S04]  /*c8b0*/  LDSM.16.MT88.4 R136, [R241+0x5080] ;  /* 0x00508000f188783b */ /* 0x000ea80000004200 */
[----:B------:R-:W-:Y:S03]  /*c8c0*/  FADD.FTZ R0, R172, R0 ;  /* 0x00000000ac007221 */ /* 0x000fe60000010000 */
[C---:B------:R-:W-:Y:S01]  /*c8d0*/  HMMA.16816.F32.BF16 R152, R168.reuse, R154, R8 ;  /* 0x0000009aa898723c */ /* 0x040fe20000041808 */
[----:B------:R-:W3:Y:S03]  /*c8e0*/  LDSM.16.MT88.4 R4, [R240+0x5080] ;  /* 0x00508000f004783b */ /* 0x000ee60000004200 */
[----:B------:R-:W-:Y:S04]  /*c8f0*/  FADD.FTZ R0, R173, R0 ;  /* 0x00000000ad007221 */ /* 0x000fe80000010000 */
[----:B------:R-:W-:Y:S01]  /*c900*/  FADD.FTZ R0, R134, R0 ;  /* 0x0000000086007221 */ /* 0x000fe20000010000 */
[----:B------:R-:W4:Y:S03]  /*c910*/  LDSM.16.MT88.4 R8, [R237+0x6880] ;  /* 0x00688000ed08783b */ /* 0x000f260000004200 */
[----:B------:R-:W-:Y:S05]  /*c920*/  FADD.FTZ R0, R135, R0 ;  /* 0x0000000087007221 */ /* 0x000fea0000010000 */
[----:B------:R-:W-:Y:S01]  /*c930*/  STL [R1+0x4c], R0 ;  /* 0x00004c0001007387 */ /* 0x000fe20000100800 */
[C---:B-1----:R-:W-:Y:S03]  /*c940*/  HMMA.16816.F32.BF16 R148, R168.reuse, R144, R12 ;  /* 0x00000090a894723c */ /* 0x042fe6000004180c */
[----:B------:R-:W1:Y:S05]  /*c950*/  LDSM.16.MT88.4 R12, [R238+0x6880] ;  /* 0x00688000ee0c783b */ /* 0x000e6a0000004200 */
        /* <DEDUP_REMOVED lines=37> */
[C---:B--2---:R-:W-:Y:S08]  /*cbb0*/  HMMA.16816.F32.BF16 R124, R168.reuse, R4, R124 ;  /* 0x00000004a87c723c */ /* 0x044ff0000004187c */
[----:B------:R-:W-:Y:S01]  /*cbc0*/  HMMA.16816.F32.BF16 R128, R168, R6, R128 ;  /* 0x00000006a880723c */ /* 0x000fe20000041880 */
[----:B------:R-:W-:-:S07]  /*cbd0*/  @P0 BRA `(.L_x_2068) ;  /* 0xffffd24000000947 */ /* 0x000fce000383ffff */
.L_x_2063:
        /* <DEDUP_REMOVED lines=8> */
[----:B------:R-:W-:Y:S01]  /*cc60*/  SHF.R.S32.HI R3, RZ, 0x3, R3 ;  /* 0x00000003ff037819 */ /* 0x000fe20000011403 */
[----:B------:R-:W-:Y:S02]  /*cc70*/  IMAD.MOV.U32 R135, RZ, RZ, R132 ;  /* 0x000000ffff877224 */ /* 0x000fe400078e0084 */
[----:B------:R-:W-:Y:S01]  /*cc80*/  IMAD.MOV.U32 R134, RZ, RZ, R133 ;  /* 0x000000ffff867224 */ /* 0x000fe200078e0085 */
[----:B------:R-:W-:Y:S02]  /*cc90*/  IADD3 R3, -R3, 0x30, RZ ;  /* 0x0000003003037810 */ /* 0x000fe40007ffe1ff */
[C---:B--2---:R-:W-:Y:S01]  /*cca0*/  SHF.L.U64.HI R2, R0.reuse, 0x1, R2 ;  /* 0x0000000100027819 */ /* 0x044fe20000010202 */
[----:B------:R-:W-:-:S04]  /*ccb0*/  IMAD.SHL.U32 R0, R0, 0x2, RZ ;  /* 0x0000000200007824 */ /* 0x000fc800078e00ff */
[----:B------:R1:W-:Y:S04]  /*ccc0*/  STL [R1+0x38], R2 ;  /* 0x0000380201007387 */ /* 0x0003e80000100800 */
[----:B------:R1:W-:Y:S02]  /*ccd0*/  STL [R1+0x40], R0 ;  /* 0x0000400001007387 */ /* 0x0003e40000100800 */
.L_x_2082:
[----:B------:R-:W2:Y:S01]  /*cce0*/  LDL R4, [R1+0x28] ;  /* 0x0000280001047983 */ /* 0x000ea20000100800 */
[----:B------:R-:W-:Y:S04]  /*ccf0*/  DEPBAR.LE SB0, 0x0 ;  /* 0x000080000000791a */ /* 0x000fe80000000000 */
[----:B------:R-:W3:Y:S01]  /*cd00*/  LDL R168, [R1+0x30] ;  /* 0x0000300001a87983 */ /* 0x000ee20000100800 */
[----:B------:R-:W-:Y:S03]  /*cd10*/  BSSY B0, `(.L_x_2070) ;  /* 0x000005f000007945 */ /* 0x000fe60003800000 */
[----:B------:R-:W4:Y:S04]  /*cd20*/  LDL R6, [R1+0x24] ;  /* 0x0000240001067983 */ /* 0x000f280000100800 */
[----:B------:R-:W2:Y:S04]  /*cd30*/  LDL R8, [R1+0x38] ;  /* 0x0000380001087983 */ /* 0x000ea80000100800 */
[----:B------:R-:W2:Y:S04]  /*cd40*/  LDL R5, [R1+0x40] ;  /* 0x0000400001057983 */ /* 0x000ea80000100800 */
[----:B------:R-:W2:Y:S04]  /*cd50*/  LDL R133, [R1+0x4] ;  /* 0x0000040001857983 */ /* 0x000ea80000100800 */
[----:B------:R-:W4:Y:S04]  /*cd60*/  LDL R7, [R1+0x8] ;  /* 0x0000080001077983 */ /* 0x000f280000100800 */
[----:B------:R-:W4:Y:S04]  /*cd70*/  LDL R132, [R1] ;  /* 0x0000000001847983 */ /* 0x000f280000100800 */
[----:B------:R-:W4:Y:S04]  /*cd80*/  LDL R15, [R1+0x60] ;  /* 0x00006000010f7983 */ /* 0x000f280000100800 */
[----:B------:R-:W4:Y:S04]  /*cd90*/  LDL R23, [R1+0x68] ;  /* 0x0000680001177983 */ /* 0x000f280000100800 */
[----:B------:R-:W4:Y:S04]  /*cda0*/  LDL R13, [R1+0x5c] ;  /* 0x00005c00010d7983 */ /* 0x000f280000100800 */
[----:B------:R-:W4:Y:S04]  /*cdb0*/  LDL R21, [R1+0x64] ;  /* 0x0000640001157983 */ /* 0x000f280000100800 */
[----:B------:R-:W4:Y:S04]  /*cdc0*/  LDL R12, [R1+0x34] ;  /* 0x00003400010c7983 */ /* 0x000f280000100800 */
[----:B------:R-:W4:Y:S04]  /*cdd0*/  LDL R20, [R1+0x50] ;  /* 0x0000500001147983 */ /* 0x000f280000100800 */
[----:B------:R-:W-:Y:S06]  /*cde0*/  BAR.SYNC.DEFER_BLOCKING 0x0 ;  /* 0x0000000000007b1d */ /* 0x000fec0000010000 */
[----:B------:R-:W-:Y:S04]  /*cdf0*/  LDSM.16.M88.4 R16, [R236+0x14880] ;  /* 0x01488000ec10783b */ /* 0x000fe80000000200 */
[----:B------:R-:W-:Y:S04]  /*ce00*/  LDSM.16.M88.4 R24, [R236+0x15080] ;  /* 0x01508000ec18783b */ /* 0x000fe80000000200 */
[----:B--2---:R-:W-:Y:S01]  /*ce10*/  LDSM.16.M88.4 R172, [R133] ;  /* 0x0000000085ac783b */ /* 0x004fe20000000200 */
[----:B-1----:R-:W-:Y:S01]  /*ce20*/  SHF.R.S32.HI R0, RZ, 0x1f, R4 ;  /* 0x0000001fff007819 */ /* 0x002fe20000011404 */
[----:B------:R-:W-:Y:S01]  /*ce30*/  IMAD.WIDE.U32 R2, R4, c[0x0][0x208], RZ ;  /* 0x0000820004027a25 */ /* 0x000fe200078e00ff */
[----:B---3--:R-:W-:Y:S02]  /*ce40*/  ISETP.GE.AND P1, PT, R168, c[0x0][0x1d4], PT ;  /* 0x00007500a8007a0c */ /* 0x008fe40003f26270 */
[----:B------:R-:W-:Y:S01]  /*ce50*/  LDSM.16.M88.4 R168, [R243] ;  /* 0x00000000f3a8783b */ /* 0x000fe20000000200 */
[----:B------:R-:W-:Y:S03]  /*ce60*/  IMAD R0, R0, c[0x0][0x208], RZ ;  /* 0x0000820000007a24 */ /* 0x000fe600078e02ff */
[----:B----4-:R-:W-:Y:S01]  /*ce70*/  LDSM.16.M88.4 R176, [R132] ;  /* 0x0000000084b0783b */ /* 0x010fe20000000200 */
[----:B------:R-:W-:Y:S01]  /*ce80*/  IMAD R0, R4, c[0x0][0x20c], R0 ;  /* 0x0000830004007a24 */ /* 0x000fe200078e0200 */
[----:B------:R-:W-:Y:S01]  /*ce90*/  SHF.R.S32.HI R4, RZ, 0x1f, R6 ;  /* 0x0000001fff047819 */ /* 0x000fe20000011406 */
[----:B------:R-:W-:Y:S02]  /*cea0*/  IMAD.SHL.U32 R22, R15, 0x2, RZ ;  /* 0x000000020f167824 */ /* 0x000fe400078e00ff */
[----:B------:R-:W-:Y:S02]  /*ceb0*/  IMAD.IADD R3, R3, 0x1, R0 ;  /* 0x0000000103037824 */ /* 0x000fe400078e0200 */
[----:B------:R-:W-:Y:S01]  /*cec0*/  IMAD R4, R4, c[0x0][0x218], RZ ;  /* 0x0000860004047a24 */ /* 0x000fe200078e02ff */
[----:B------:R-:W-:Y:S01]  /*ced0*/  STL [R1+0x18], R22 ;  /* 0x0000181601007387 */ /* 0x000fe20000100800 */
[C---:B------:R-:W-:Y:S01]  /*cee0*/  IMAD.WIDE.U32 R2, R6.reuse, c[0x0][0x218], R2 ;  /* 0x0000860006027a25 */ /* 0x040fe200078e0002 */
[----:B------:R-:W-:Y:S03]  /*cef0*/  SHF.L.U64.HI R15, R15, 0x1, R23 ;  /* 0x000000010f0f7819 */ /* 0x000fe60000010217 */
[----:B------:R-:W-:Y:S01]  /*cf00*/  IMAD R4, R6, c[0x0][0x21c], R4 ;  /* 0x0000870006047a24 */ /* 0x000fe200078e0204 */
[----:B------:R-:W-:Y:S01]  /*cf10*/  IADD3 R0, P0, R2, UR24, RZ ;  /* 0x0000001802007c10 */ /* 0x000fe2000ff1e0ff */
[----:B------:R-:W-:Y:S03]  /*cf20*/  STL [R1+0x1c], R15 ;  /* 0x00001c0f01007387 */ /* 0x000fe60000100800 */
[----:B------:R-:W-:Y:S02]  /*cf30*/  IADD3.X R3, R3, UR15, R4, P0, !PT ;  /* 0x0000000f03037c10 */ /* 0x000fe400087fe404 */
[C---:B------:R-:W-:Y:S04]  /*cf40*/  LEA R6, P0, R0.reuse, c[0x0][0x1f8], 0x1 ;  /* 0x00007e0000067a11 */ /* 0x040fe800078008ff */
[----:B------:R-:W-:Y:S02]  /*cf50*/  LEA.HI.X R3, R0, c[0x0][0x1fc], R3, 0x1, P0 ;  /* 0x00007f0000037a11 */ /* 0x000fe400000f0c03 */
[----:B------:R-:W1:Y:S04]  /*cf60*/  SHFL.IDX PT, R0, R6, RZ, 0x181f ;  /* 0x00181fff06007589 */ /* 0x000e6800000e0000 */
[----:B------:R-:W2:Y:S01]  /*cf70*/  SHFL.IDX PT, R2, R3, RZ, 0x181f ;  /* 0x00181fff03027589 */ /* 0x000ea200000e0000 */
[----:B-1----:R-:W-:Y:S05]  /*cf80*/  IADD3 R4, P0, R0, R5, RZ ;  /* 0x0000000500047210 */ /* 0x002fea0007f1e0ff */
[----:B--2---:R-:W-:Y:S02]  /*cf90*/  IMAD.X R5, R2, 0x1, R8, P0 ;  /* 0x0000000102057824 */ /* 0x004fe400000e0608 */
[----:B------:R-:W1:Y:S04]  /*cfa0*/  LDSM.16.M88.4 R8, [R236+0x14080] ;  /* 0x01408000ec08783b */ /* 0x000e680000000200 */
[----:B------:R-:W-:Y:S01]  /*cfb0*/  @!PT LDS RZ, [RZ] ;  /* 0x00000000fffff984 */ /* 0x000fe20000000800 */
[----:B------:R-:W-:Y:S01]  /*cfc0*/  @!PT LDS RZ, [RZ] ;  /* 0x00000000fffff984 */ /* 0x000fe20000000800 */
[----:B------:R-:W-:Y:S01]  /*cfd0*/  @!PT LDS RZ, [RZ] ;  /* 0x00000000fffff984 */ /* 0x000fe20000000800 */
[----:B------:R2:W-:Y:S02]  /*cfe0*/  LDGSTS.E.BYPASS.LTC128B.128 [R7+0x4080], [R4.64], !P1 ;  /* 0x0408000004077fae */ /* 0x0005e4000c901d52 */
[----:B--2---:R-:W-:Y:S05]  /*cff0*/  IADD3 R4, P0, R0, R22, RZ ;  /* 0x0000001600047210 */ /* 0x004fea0007f1e0ff */
[----:B------:R-:W-:Y:S02]  /*d000*/  IMAD.X R5, R2, 0x1, R15, P0 ;  /* 0x0000000102057824 */ /* 0x000fe400000e060f */
[C---:B------:R-:W-:Y:S01]  /*d010*/  IMAD.SHL.U32 R15, R13.reuse, 0x2, RZ ;  /* 0x000000020d0f7824 */ /* 0x040fe200078e00ff */
[----:B------:R-:W-:Y:S02]  /*d020*/  SHF.L.U64.HI R13, R13, 0x1, R21 ;  /* 0x000000010d0d7819 */ /* 0x000fe40000010215 */
[----:B------:R2:W-:Y:S04]  /*d030*/  LDGSTS.E.BYPASS.LTC128B.128 [R7+0x5880], [R4.64], !P6 ;  /* 0x0588000004077fae */ /* 0x0005e8000f101d52 */
[----:B------:R3:W-:Y:S04]  /*d040*/  STL [R1+0xc], R15 ;  /* 0x00000c0f01007387 */ /* 0x0007e80000100800 */
[----:B------:R4:W-:Y:S01]  /*d050*/  STL [R1+0x14], R13 ;  /* 0x0000140d01007387 */ /* 0x0009e20000100800 */
[----:B--2---:R-:W-:Y:S01]  /*d060*/  IADD3 R4, P0, R0, R15, RZ ;  /* 0x0000000f00047210 */ /* 0x004fe20007f1e0ff */
[C---:B---3--:R-:W-:Y:S01]  /*d070*/  IMAD.SHL.U32 R15, R12.reuse, 0x2, RZ ;  /* 0x000000020c0f7824 */ /* 0x048fe200078e00ff */
[----:B------:R-:W-:Y:S03]  /*d080*/  SHF.L.U64.HI R12, R12, 0x1, R20 ;  /* 0x000000010c0c7819 */ /* 0x000fe60000010214 */
[----:B------:R-:W-:Y:S02]  /*d090*/  IMAD.X R5, R2, 0x1, R13, P0 ;  /* 0x0000000102057824 */ /* 0x000fe400000e060d */
[----:B----4-:R-:W2:Y:S04]  /*d0a0*/  S2R R13, SR_TID.X ;  /* 0x00000000000d7919 */ /* 0x010ea80000002100 */
[----:B------:R3:W-:Y:S04]  /*d0b0*/  LDGSTS.E.BYPASS.LTC128B.128 [R7+0x7080], [R4.64], !P5 ;  /* 0x0708000004077fae */ /* 0x0007e8000e901d52 */
[----:B------:R4:W-:Y:S04]  /*d0c0*/  STL [R1+0x10], R15 ;  /* 0x0000100f01007387 */ /* 0x0009e80000100800 */
[----:B------:R4:W-:Y:S01]  /*d0d0*/  STL [R1+0x20], R12 ;  /* 0x0000200c01007387 */ /* 0x0009e20000100800 */
[----:B--2---:R-:W-:Y:S02]  /*d0e0*/  ISETP.GT.AND P1, PT, R13, 0x7f, PT ;  /* 0x0000007f0d00780c */ /* 0x004fe40003f24270 */
[----:B---3--:R-:W-:Y:S05]  /*d0f0*/  IADD3 R4, P0, R0, R15, RZ ;  /* 0x0000000f00047210 */ /* 0x008fea0007f1e0ff */
[----:B------:R-:W-:Y:S05]  /*d100*/  IMAD.X R5, R2, 0x1, R12, P0 ;  /* 0x0000000102057824 */ /* 0x000fea00000e060c */
[----:B------:R4:W-:Y:S01]  /*d110*/  LDGSTS.E.BYPASS.LTC128B.128 [R7+0x8880], [R4.64], !P4 ;  /* 0x0888000004077fae */ /* 0x0009e2000e101d52 */
[----:B------:R-:W-:-:S05]  /*d120*/  @P1 BRA `(.L_x_2071) ;  /* 0x000001d000001947 */ /* 0x000fca0003800000 */
[----:B-1----:R-:W-:-:S05]  /*d130*/  BRA.DIV ~URZ, `(.L_x_2072) ;  /* 0x000069427f007947 */ /* 0x002fca000b800000 */
[----:B----4-:R1:W2:Y:S04]  /*d140*/  SHFL.IDX PT, R4, R3, 0x1, 0x181f ;  /* 0x00381f0003047f89 */ /* 0x0102a800000e0000 */
[----:B------:R1:W3:Y:S02]  /*d150*/  SHFL.IDX PT, R0, R6, 0x1, 0x181f ;  /* 0x00381f0006007f89 */ /* 0x0002e400000e0000 */
.L_x_2101:
[----:B------:R-:W4:Y:S04]  /*d160*/  LDL R7, [R1+0x30] ;  /* 0x0000300001077983 */ /* 0x000f280000100800 */
[----:B-1-3--:R-:W3:Y:S04]  /*d170*/  LDL R6, [R1+0x40] ;  /* 0x0000400001067983 */ /* 0x00aee80000100800 */
[----:B--2---:R-:W2:Y:S04]  /*d180*/  LDL R3, [R1+0x38] ;  /* 0x0000380001037983 */ /* 0x004ea80000100800 */
[----:B------:R-:W2:Y:S04]  /*d190*/  LDL R2, [R1+0x18] ;  /* 0x0000180001027983 */ /* 0x000ea80000100800 */
[----:B------:R-:W2:Y:S04]  /*d1a0*/  LDL R20, [R1+0x1c] ;  /* 0x00001c0001147983 */ /* 0x000ea80000100800 */
[----:B------:R-:W2:Y:S04]  /*d1b0*/  LDL R5, [R1+0x8] ;  /* 0x0000080001057983 */ /* 0x000ea80000100800 */
[----:B------:R-:W2:Y:S04]  /*d1c0*/  LDL R15, [R1+0xc] ;  /* 0x00000c00010f7983 */ /* 0x000ea80000100800 */
[----:B------:R-:W2:Y:S04]  /*d1d0*/  LDL R14, [R1+0x14] ;  /* 0x00001400010e7983 */ /* 0x000ea80000100800 */
[----:B------:R-:W2:Y:S04]  /*d1e0*/  LDL R13, [R1+0x10] ;  /* 0x00001000010d7983 */ /* 0x000ea80000100800 */
[----:B------:R-:W2:Y:S01]  /*d1f0*/  LDL R12, [R1+0x20] ;  /* 0x00002000010c7983 */ /* 0x000ea20000100800 */
[----:B----4-:R-:W-:Y:S02]  /*d200*/  ISETP.GE.AND P1, PT, R7, c[0x0][0x1d4], PT ;  /* 0x0000750007007a0c */ /* 0x010fe40003f26270 */
[----:B---3--:R-:W-:Y:S05]  /*d210*/  IADD3 R6, P0, R0, R6, RZ ;  /* 0x0000000600067210 */ /* 0x008fea0007f1e0ff */
[----:B--2---:R-:W-:Y:S01]  /*d220*/  IMAD.X R7, R4, 0x1, R3, P0 ;  /* 0x0000000104077824 */ /* 0x004fe200000e0603 */
[----:B------:R-:W-:Y:S05]  /*d230*/  IADD3 R2, P0, R0, R2, RZ ;  /* 0x0000000200027210 */ /* 0x000fea0007f1e0ff */
[----:B------:R-:W-:Y:S01]  /*d240*/  IMAD.X R3, R4, 0x1, R20, P0 ;  /* 0x0000000104037824 */ /* 0x000fe200000e0614 */
[----:B------:R-:W-:Y:S01]  /*d250*/  @!PT LDS RZ, [RZ] ;  /* 0x00000000fffff984 */ /* 0x000fe20000000800 */
[----:B------:R-:W-:Y:S01]  /*d260*/  @!PT LDS RZ, [RZ] ;  /* 0x00000000fffff984 */ /* 0x000fe20000000800 */
[----:B------:R-:W-:Y:S01]  /*d270*/  @!PT LDS RZ, [RZ] ;  /* 0x00000000fffff984 */ /* 0x000fe20000000800 */
[----:B------:R1:W-:Y:S04]  /*d280*/  LDGSTS.E.BYPASS.LTC128B.128 [R5+0x5080], [R6.64], !P1 ;  /* 0x0508000006057fae */ /* 0x0003e8000c901d52 */
[----:B------:R2:W-:Y:S02]  /*d290*/  LDGSTS.E.BYPASS.LTC128B.128 [R5+0x6880], [R2.64], !P6 ;  /* 0x0688000002057fae */ /* 0x0005e4000f101d52 */
[----:B--2---:R-:W-:Y:S05]  /*d2a0*/  IADD3 R2, P0, R0, R15, RZ ;  /* 0x0000000f00027210 */ /* 0x004fea0007f1e0ff */
[----:B------:R-:W-:Y:S05]  /*d2b0*/  IMAD.X R3, R4, 0x1, R14, P0 ;  /* 0x0000000104037824 */ /* 0x000fea00000e060e */
[----:B------:R2:W-:Y:S02]  /*d2c0*/  LDGSTS.E.BYPASS.LTC128B.128 [R5+0x8080], [R2.64], !P5 ;  /* 0x0808000002057fae */ /* 0x0005e4000e901d52 */
[----:B--2---:R-:W-:Y:S05]  /*d2d0*/  IADD3 R2, P0, R0, R13, RZ ;  /* 0x0000000d00027210 */ /* 0x004fea0007f1e0ff */
[----:B------:R-:W-:Y:S05]  /*d2e0*/  IMAD.X R3, R4, 0x1, R12, P0 ;  /* 0x0000000104037824 */ /* 0x000fea00000e060c */
[----:B------:R1:W-:Y:S03]  /*d2f0*/  LDGSTS.E.BYPASS.LTC128B.128 [R5+0x9880], [R2.64], !P4 ;  /* 0x0988000002057fae */ /* 0x0003e6000e101d52 */
.L_x_2071:
[----:B-1----:R-:W-:Y:S05]  /*d300*/  BSYNC B0 ;  /* 0x0000000000007941 */ /* 0x002fea0003800000 */
.L_x_2070:
[----:B------:R-:W0:Y:S01]  /*d310*/  LDGDEPBAR ;  /* 0x00000000000079af */ /* 0x000e220000000000 */
[----:B------:R-:W-:Y:S01]  /*d320*/  WARPSYNC 0xffffffff ;  /* 0xffffffff00007948 */ /* 0x000fe20003800000 */
[C---:B----45:R-:W-:Y:S01]  /*d330*/  HMMA.16816.F32.BF16 R4, R160.reuse, R8, RZ ;  /* 0x00000008a004723c */ /* 0x070fe200000418ff */
        /* <DEDUP_REMOVED lines=146> */
[----:B------:R-:W3:Y:S02]  /*dc60*/  LDL.LU R173, [R1+0x18] ;  /* 0x0000180001ad7983 */ /* 0x000ee40000300800 */
[----:B------:R-:W-:Y:S02]  /*dc70*/  ISETP.NE.AND P1, PT, R2, 0x1, PT ;  /* 0x000000010200780c */ /* 0x000fe40003f25270 */
[----:B------:R-:W4:Y:S01]  /*dc80*/  LDL.LU R170, [R1+0x1c] ;  /* 0x00001c0001aa7983 */ /* 0x000f220000300800 */
[----:B------:R-:W-:Y:S03]  /*dc90*/  IMAD.U32 R2, RZ, RZ, UR4 ;  /* 0x00000004ff027e24 */ /* 0x000fe6000f8e00ff */
[----:B------:R-:W5:Y:S04]  /*dca0*/  LDL.LU R171, [R1+0xc] ;  /* 0x00000c0001ab7983 */ /* 0x000f680000300800 */
[----:B------:R-:W3:Y:S04]  /*dcb0*/  LDL.LU R174, [R1+0x14] ;  /* 0x0000140001ae7983 */ /* 0x000ee80000300800 */
[----:B------:R-:W3:Y:S04]  /*dcc0*/  LDL R175, [R1+0x30] ;  /* 0x0000300001af7983 */ /* 0x000ee80000100800 */
[----:B------:R-:W4:Y:S04]  /*dcd0*/  LDL R169, [R1+0x40] ;  /* 0x0000400001a97983 */ /* 0x000f280000100800 */
[----:B------:R-:W4:Y:S04]  /*dce0*/  LDL R178, [R1+0x38] ;  /* 0x0000380001b27983 */ /* 0x000f280000100800 */
[----:B------:R-:W4:Y:S04]  /*dcf0*/  LDL.LU R179, [R1+0x10] ;  /* 0x0000100001b37983 */ /* 0x000f280000300800 */
[----:B------:R-:W4:Y:S04]  /*dd00*/  LDL.LU R176, [R1+0x20] ;  /* 0x0000200001b07983 */ /* 0x000f280000300800 */
[----:B------:R-:W4:Y:S01]  /*dd10*/  LDL R177, [R1+0x8] ;  /* 0x0000080001b17983 */ /* 0x000f220000100800 */
[----:B--2---:R-:W-:Y:S05]  /*dd20*/  IADD3 R2, R2, -0x30, R0 ;  /* 0xffffffd002027810 */ /* 0x004fea0007ffe000 */
[----:B------:R-:W-:Y:S04]  /*dd30*/  @P1 IMAD.HI.U32 R3, R2, c[0x0][0x2bc], RZ ;  /* 0x0000af0002031a27 */ /* 0x000fe800078e00ff */
[----:B------:R-:W-:Y:S01]  /*dd40*/  IMAD.MOV.U32 R0, RZ, RZ, R2 ;  /* 0x000000ffff007224 */ /* 0x000fe200078e0002 */
[----:B------:R-:W-:Y:S04]  /*dd50*/  @P1 SHF.R.U32.HI R0, RZ, c[0x0][0x2c0], R3 ;  /* 0x0000b000ff001a19 */ /* 0x000fe80000011603 */
[C---:B------:R-:W-:Y:S04]  /*dd60*/  @!P3 IADD3 R3, P0, R0.reuse, UR16, RZ ;  /* 0x000000100003bc10 */ /* 0x040fe8000ff1e0ff */
[----:B------:R-:W-:Y:S01]  /*dd70*/  @!P3 LEA.HI.X.SX32 R133, R0, UR6, 0x1, P0 ;  /* 0x000000060085bc11 */ /* 0x000fe200080f0eff */
[----:B------:R-:W-:Y:S01]  /*dd80*/  IMAD.MOV R0, RZ, RZ, -R0 ;  /* 0x000000ffff007224 */ /* 0x000fe200078e0a00 */
[----:B------:R-:W-:Y:S02]  /*dd90*/  @!P3 LEA R132, P0, R3, c[0x0][0x2a0], 0x2 ;  /* 0x0000a8000384ba11 */ /* 0x000fe400078010ff */
[----:B---3--:R-:W-:Y:S01]  /*dda0*/  ISETP.GE.AND P2, PT, R175, c[0x0][0x1d4], PT ;  /* 0x00007500af007a0c */ /* 0x008fe20003f46270 */
        /* <DEDUP_REMOVED lines=9> */
[----:B--2---:R-:W1:Y:S02]  /*de40*/  S2R R133, SR_TID.X ;  /* 0x0000000000857919 */ /* 0x004e640000002100 */
[----:B-1----:R-:W-:Y:S04]  /*de50*/  SHF.R.S32.HI R172, RZ, 0x1f, R133 ;  /* 0x0000001fffac7819 */ /* 0x002fe80000011485 */
[----:B------:R-:W-:Y:S04]  /*de60*/  LEA.HI R172, R172, R133, RZ, 0x3 ;  /* 0x00000085acac7211 */ /* 0x000fe800078f18ff */
[----:B------:R-:W-:Y:S04]  /*de70*/  SHF.R.S32.HI R172, RZ, 0x3, R172 ;  /* 0x00000003ffac7819 */ /* 0x000fe800000114ac */
[----:B------:R-:W-:Y:S04]  /*de80*/  IADD3 R172, -R172, 0x30, RZ ;  /* 0x00000030acac7810 */ /* 0x000fe80007ffe1ff */
[----:B------:R-:W-:Y:S01]  /*de90*/  ISETP.GE.AND P1, PT, R172, 0x1, PT ;  /* 0x00000001ac00780c */ /* 0x000fe20003f26270 */
[----:B---3--:R1:W-:Y:S01]  /*dea0*/  STL [R1+0x24], R168 ;  /* 0x000024a801007387 */ /* 0x0083e20000100800 */
[----:B------:R-:W-:Y:S01]  /*deb0*/  SHF.R.S32.HI R132, RZ, 0x1f, R168 ;  /* 0x0000001fff847819 */ /* 0x000fe200000114a8 */
[----:B------:R-:W-:Y:S04]  /*dec0*/  IMAD.WIDE.U32 R2, R168, c[0x0][0x1f0], R2 ;  /* 0x00007c00a8027a25 */ /* 0x000fe800078e0002 */
[----:B------:R-:W-:Y:S01]  /*ded0*/  IMAD R132, R132, c[0x0][0x1f0], RZ ;  /* 0x00007c0084847a24 */ /* 0x000fe200078e02ff */
[----:B------:R-:W-:Y:S03]  /*dee0*/  IADD3 R0, P0, R2, UR20, RZ ;  /* 0x0000001402007c10 */ /* 0x000fe6000ff1e0ff */
[----:B------:R-:W-:Y:S05]  /*def0*/  IMAD R132, R168, c[0x0][0x1f4], R132 ;  /* 0x00007d00a8847a24 */ /* 0x000fea00078e0284 */
[----:B------:R-:W-:Y:S02]  /*df00*/  IADD3.X R3, R3, UR8, R132, P0, !PT ;  /* 0x0000000803037c10 */ /* 0x000fe400087fe484 */
[C---:B-1----:R-:W-:Y:S04]  /*df10*/  LEA R168, P0, R0.reuse, c[0x0][0x1c8], 0x1 ;  /* 0x0000720000a87a11 */ /* 0x042fe800078008ff */
[----:B------:R-:W-:Y:S02]  /*df20*/  LEA.HI.X R3, R0, c[0x0][0x1cc], R3, 0x1, P0 ;  /* 0x0000730000037a11 */ /* 0x000fe400000f0c03 */
[----:B------:R-:W4:Y:S04]  /*df30*/  SHFL.IDX PT, R0, R168, RZ, 0x181f ;  /* 0x00181fffa8007589 */ /* 0x000f2800000e0000 */
[----:B------:R-:W1:Y:S01]  /*df40*/  SHFL.IDX PT, R2, R3, RZ, 0x181f ;  /* 0x00181fff03027589 */ /* 0x000e6200000e0000 */
[----:B----4-:R-:W-:Y:S05]  /*df50*/  @P1 IADD3 R132, P0, R0, R169, RZ ;  /* 0x000000a900841210 */ /* 0x010fea0007f1e0ff */
[----:B-1----:R-:W-:Y:S05]  /*df60*/  @P1 IMAD.X R133, R2, 0x1, R178, P0 ;  /* 0x0000000102851824 */ /* 0x002fea00000e06b2 */
[----:B------:R-:W-:Y:S01]  /*df70*/  @!PT LDS RZ, [RZ] ;  /* 0x00000000fffff984 */ /* 0x000fe20000000800 */
[----:B------:R1:W-:Y:S02]  /*df80*/  @P1 LDGSTS.E.BYPASS.LTC128B.128 [R177+0x14080], [R132.64], !P2 ;  /* 0x1408000084b11fae */ /* 0x0003e4000d101d52 */
[----:B-1----:R-:W-:Y:S05]  /*df90*/  @P1 IADD3 R132, P0, R0, R173, RZ ;  /* 0x000000ad00841210 */ /* 0x002fea0007f1e0ff */
[----:B------:R-:W-:Y:S05]  /*dfa0*/  @P1 IMAD.X R133, R2, 0x1, R170, P0 ;  /* 0x0000000102851824 */ /* 0x000fea00000e06aa */
[----:B------:R5:W-:Y:S02]  /*dfb0*/  @P1 LDGSTS.E.BYPASS.LTC128B.128 [R177+0x15880], [R132.64], !P6 ;  /* 0x1588000084b11fae */ /* 0x000be4000f101d52 */
[----:B-----5:R-:W-:Y:S05]  /*dfc0*/  @P1 IADD3 R132, P0, R0, R171, RZ ;  /* 0x000000ab00841210 */ /* 0x020fea0007f1e0ff */
[----:B------:R-:W-:Y:S05]  /*dfd0*/  @P1 IMAD.X R133, R2, 0x1, R174, P0 ;  /* 0x0000000102851824 */ /* 0x000fea00000e06ae */
[----:B------:R1:W-:Y:S02]  /*dfe0*/  @P1 LDGSTS.E.BYPASS.LTC128B.128 [R177+0x17080], [R132.64], !P5 ;  /* 0x1708000084b11fae */ /* 0x0003e4000e901d52 */
[----:B-1----:R-:W-:Y:S02]  /*dff0*/  @P1 IADD3 R132, P0, R0, R179, RZ ;  /* 0x000000b300841210 */ /* 0x002fe40007f1e0ff */
[----:B------:R-:W1:Y:S03]  /*e000*/  SHFL.IDX PT, R0, R168, 0x1, 0x181f ;  /* 0x00381f00a8007f89 */ /* 0x000e6600000e0000 */
[----:B------:R-:W-:Y:S01]  /*e010*/  @P1 IMAD.X R133, R2, 0x1, R176, P0 ;  /* 0x0000000102851824 */ /* 0x000fe200000e06b0 */
[----:B------:R-:W-:Y:S01]  /*e020*/  ISETP.GE.AND P0, PT, R172, 0x21, PT ;  /* 0x00000021ac00780c */ /* 0x000fe20003f06270 */
[----:B------:R-:W2:Y:S04]  /*e030*/  SHFL.IDX PT, R2, R3, 0x1, 0x181f ;  /* 0x00381f0003027f89 */ /* 0x000ea800000e0000 */
[----:B------:R3:W-:Y:S08]  /*e040*/  @P1 LDGSTS.E.BYPASS.LTC128B.128 [R177+0x18880], [R132.64], !P4 ;  /* 0x1888000084b11fae */ /* 0x0007f0000e101d52 */
[C---:B-1----:R-:W-:Y:S02]  /*e050*/  @P0 IADD3 R172, P2, R0.reuse, R173, RZ ;  /* 0x000000ad00ac0210 */ /* 0x042fe40007f5e0ff */
[----:B------:R-:W-:Y:S03]  /*e060*/  @P0 IADD3 R168, P1, R0, R169, RZ ;  /* 0x000000a900a80210 */ /* 0x000fe60007f3e0ff */
[----:B--2---:R-:W-:Y:S01]  /*e070*/  @P0 IMAD.X R173, R2, 0x1, R170, P2 ;  /* 0x0000000102ad0824 */ /* 0x004fe200010e06aa */
[----:B------:R-:W-:Y:S01]  /*e080*/  @P0 IADD3 R170, P2, R0, R171, RZ ;  /* 0x000000ab00aa0210 */ /* 0x000fe20007f5e0ff */
[C---:B------:R-:W-:Y:S04]  /*e090*/  @P0 IMAD.X R169, R2.reuse, 0x1, R178, P1 ;  /* 0x0000000102a90824 */ /* 0x040fe800008e06b2 */
[----:B------:R-:W-:Y:S01]  /*e0a0*/  @P0 IMAD.X R171, R2, 0x1, R174, P2 ;  /* 0x0000000102ab0824 */ /* 0x000fe200010e06ae */
[----:B------:R-:W-:Y:S02]  /*e0b0*/  ISETP.GE.AND P2, PT, R175, c[0x0][0x1d4], PT ;  /* 0x00007500af007a0c */ /* 0x000fe40003f46270 */
[----:B---3--:R-:W-:Y:S05]  /*e0c0*/  @P0 IADD3 R132, P1, R0, R179, RZ ;  /* 0x000000b300840210 */ /* 0x008fea0007f3e0ff */
[----:B------:R-:W-:Y:S06]  /*e0d0*/  @P0 IMAD.X R133, R2, 0x1, R176, P1 ;  /* 0x0000000102850824 */ /* 0x000fec00008e06b0 */
[----:B------:R1:W-:Y:S04]  /*e0e0*/  @P0 LDGSTS.E.BYPASS.LTC128B.128 [R177+0x15080], [R168.64], !P2 ;  /* 0x15080000a8b10fae */ /* 0x0003e8000d101d52 */
[----:B------:R1:W-:Y:S04]  /*e0f0*/  @P0 LDGSTS.E.BYPASS.LTC128B.128 [R177+0x16880], [R172.64], !P6 ;  /* 0x16880000acb10fae */ /* 0x0003e8000f101d52 */
[----:B------:R1:W-:Y:S04]  /*e100*/  @P0 LDGSTS.E.BYPASS.LTC128B.128 [R177+0x18080], [R170.64], !P5 ;  /* 0x18080000aab10fae */ /* 0x0003e8000e901d52 */
[----:B------:R1:W-:Y:S02]  /*e110*/  @P0 LDGSTS.E.BYPASS.LTC128B.128 [R177+0x19880], [R132.64], !P4 ;  /* 0x1988000084b10fae */ /* 0x0003e4000e101d52 */
.L_x_2073:
[----:B------:R-:W2:Y:S01]  /*e120*/  LDL R2, [R1+0x58] ;  /* 0x0000580001027983 */ /* 0x000ea20000100800 */
[----:B------:R-:W-:Y:S02]  /*e130*/  UISETP.NE.AND UP1, UPT, UR14, URZ, UPT ;  /* 0x0000003f0e00728c */ /* 0x000fe4000bf25270 */
[----:B------:R-:W-:Y:S01]  /*e140*/  UIMAD UR4, UR23, -0x30, URZ ;  /* 0xffffffd0170478a4 */ /* 0x000fe2000f8e023f */
[----:B-1----:R-:W3:Y:S01]  /*e150*/  LDL R168, [R1+0x54] ;  /* 0x0000540001a87983 */ /* 0x002ee20000100800 */
[----:B------:R-:W-:Y:S02]  /*e160*/  UISETP.NE.AND UP0, UPT, UR13, URZ, UPT ;  /* 0x0000003f0d00728c */ /* 0x000fe4000bf05270 */
[----:B------:R-:W-:Y:S01]  /*e170*/  PLOP3.LUT P0, PT, PT, PT, UP1, 0x80, 0x0 ;  /* 0x000000000000781c */ /* 0x000fe20003f0f018 */
[----:B------:R-:W0:Y:S01]  /*e180*/  LDGDEPBAR ;  /* 0x00000000000079af */ /* 0x000e220000000000 */
[----:B---3--:R-:W-:Y:S11]  /*e190*/  IADD3 R170, -R168, UR4, RZ ;  /* 0x00000004a8aa7c10 */ /* 0x008ff6000fffe1ff */
[----:B--2---:R-:W-:Y:S01]  /*e1a0*/  @P0 IMAD.HI.U32 R0, R2, c[0x0][0x2c8], RZ ;  /* 0x0000b20002000a27 */ /* 0x004fe200078e00ff */
[----:B------:R-:W-:Y:S03]  /*e1b0*/  PLOP3.LUT P0, PT, PT, PT, UP1, 0x80, 0x0 ;  /* 0x000000000000781c */ /* 0x000fe60003f0f018 */
[----:B------:R-:W-:Y:S02]  /*e1c0*/  IMAD.MOV.U32 R132, RZ, RZ, R2 ;  /* 0x000000ffff847224 */ /* 0x000fe400078e0002 */
[----:B------:R-:W-:Y:S08]  /*e1d0*/  IMAD.U32 R2, RZ, RZ, UR10 ;  /* 0x0000000aff027e24 */ /* 0x000ff0000f8e00ff */
[----:B------:R-:W-:Y:S01]  /*e1e0*/  @P0 SHF.R.U32.HI R132, RZ, c[0x0][0x2cc], R0 ;  /* 0x0000b300ff840a19 */ /* 0x000fe20000011600 */
[----:B------:R-:W-:Y:S01]  /*e1f0*/  IMAD.U32 R0, RZ, RZ, UR4 ;  /* 0x00000004ff007e24 */ /* 0x000fe2000f8e00ff */
[----:B------:R-:W-:Y:S03]  /*e200*/  PLOP3.LUT P0, PT, PT, PT, UP0, 0x40, 0x0 ;  /* 0x000000000000781c */ /* 0x000fe60003f0e808 */
[----:B------:R-:W1:Y:S01]  /*e210*/  SHFL.IDX PT, R3, R132, RZ, 0x1c1f ;  /* 0x001c1fff84037589 */ /* 0x000e6200000e0000 */
[----:B------:R-:W-:Y:S04]  /*e220*/  IADD3 R0, -R168, 0x1, R0 ;  /* 0x00000001a8007810 */ /* 0x000fe80007ffe100 */
[----:B------:R-:W-:Y:S04]  /*e230*/  IADD3 R0, R0, -c[0x0][0x168], R2 ;  /* 0x80005a0000007a10 */ /* 0x000fe80007ffe002 */
[C---:B------:R-:W-:Y:S02]  /*e240*/  IADD3 R169, R0.reuse, c[0x0][0x328], RZ ;  /* 0x0000ca0000a97a10 */ /* 0x040fe40007ffe0ff */
[----:B------:R-:W-:Y:S03]  /*e250*/  IADD3 R133, R0, UR22, RZ ;  /* 0x0000001600857c10 */ /* 0x000fe6000fffe0ff */
        /* <DEDUP_REMOVED lines=18> */
.L_x_2076:
[----:B------:R-:W-:Y:S04]  /*e380*/  MOV R168, 0x1 ;  /* 0x0000000100a87802 */ /* 0x000fe80000000f00 */
[----:B------:R-:W-:Y:S11]  /*e390*/  ISETP.NE.AND P0, PT, R168, c[0x0][0x32c], PT ;  /* 0x0000cb00a8007a0c */ /* 0x000ff60003f05270 */
[----:B------:R-:W-:Y:S02]  /*e3a0*/  @!UPT UIADD3 URZ, URZ, URZ, URZ ;  /* 0x0000003f3f3ff290 */ /* 0x000fe4000fffe03f */
[----:B------:R-:W-:Y:S05]  /*e3b0*/  @P0 IMAD.HI.U32 R168, R3, c[0x0][0x330], RZ ;  /* 0x0000cc0003a80a27 */ /* 0x000fea00078e00ff */
[----:B------:R-:W-:Y:S02]  /*e3c0*/  @P0 SHF.R.U32.HI R3, RZ, c[0x0][0x334], R168 ;  /* 0x0000cd00ff030a19 */ /* 0x000fe400000116a8 */
.L_x_2077:
[----:B------:R-:W-:Y:S05]  /*e3d0*/  BSYNC B0 ;  /* 0x0000000000007941 */ /* 0x000fea0003800000 */
.L_x_2075:
[----:B------:R-:W-:Y:S05]  /*e3e0*/  IMAD R3, R3, c[0x0][0x32c], R170 ;  /* 0x0000cb0003037a24 */ /* 0x000fea00078e02aa */
[----:B------:R-:W-:Y:S02]  /*e3f0*/  IMNMX R0, R0, R3, !PT ;  /* 0x0000000300007217 */ /* 0x000fe40007800200 */
[----:B------:R-:W-:Y:S04]  /*e400*/  IADD3 R3, R3, c[0x0][0x32c], RZ ;  /* 0x0000cb0003037a10 */ /* 0x000fe80007ffe0ff */
[----:B------:R-:W-:Y:S02]  /*e410*/  IMNMX R2, R2, R3, PT ;  /* 0x0000000302027217 */ /* 0x000fe40003800200 */
.L_x_2074:
        /* <DEDUP_REMOVED lines=88> */
.L_x_2080:
[----:B------:R-:W-:Y:S04]  /*e9a0*/  MOV R4, 0x1 ;  /* 0x0000000100047802 */ /* 0x000fe80000000f00 */
[----:B------:R-:W-:Y:S11]  /*e9b0*/  ISETP.NE.AND P0, PT, R4, c[0x0][0x32c], PT ;  /* 0x0000cb0004007a0c */ /* 0x000ff60003f05270 */
[----:B------:R-:W-:Y:S02]  /*e9c0*/  @!UPT UIADD3 URZ, URZ, URZ, URZ ;  /* 0x0000003f3f3ff290 */ /* 0x000fe4000fffe03f */
[----:B------:R-:W-:Y:S05]  /*e9d0*/  @P0 IMAD.HI.U32 R4, R0, c[0x0][0x330], RZ ;  /* 0x0000cc0000040a27 */ /* 0x000fea00078e00ff */
[----:B------:R-:W-:Y:S02]  /*e9e0*/  @P0 SHF.R.U32.HI R0, RZ, c[0x0][0x334], R4 ;  /* 0x0000cd00ff000a19 */ /* 0x000fe40000011604 */
.L_x_2081:
[----:B------:R-:W-:Y:S05]  /*e9f0*/  BSYNC B0 ;  /* 0x0000000000007941 */ /* 0x000fea0003800000 */
.L_x_2079:
[----:B------:R-:W-:Y:S05]  /*ea00*/  IMAD R0, R0, c[0x0][0x32c], R170 ;  /* 0x0000cb0000007a24 */ /* 0x000fea00078e02aa */
[----:B------:R-:W-:Y:S02]  /*ea10*/  IMNMX R2, R2, R0, !PT ;  /* 0x0000000002027217 */ /* 0x000fe40007800200 */
[----:B------:R-:W-:Y:S04]  /*ea20*/  IADD3 R0, R0, c[0x0][0x32c], RZ ;  /* 0x0000cb0000007a10 */ /* 0x000fe80007ffe0ff */
[----:B------:R-:W-:Y:S02]  /*ea30*/  IMNMX R3, R3, R0, PT ;  /* 0x0000000003037217 */ /* 0x000fe40003800200 */
.L_x_2078:
        /* <DEDUP_REMOVED lines=492> */
.L_x_2069:
[----:B------:R-:W2:Y:S04]  /*10900*/  LDL.LU R0, [R1+0x44] ;  /* 0x0000440001007983 */ /* 0x000ea80000300800 */
[----:B------:R-:W3:Y:S01]  /*10910*/  LDL.LU R3, [R1+0x4c] ;  /* 0x00004c0001037983 */ /* 0x000ee20000300800 */
[----:B------:R-:W-:-:S03]  /*10920*/  PLOP3.LUT P2, PT, PT, PT, PT, 0x8, 0x0 ;  /* 0x000000000000781c */ /* 0x000fc60003f4e170 */
        /* <DEDUP_REMOVED lines=154> */
.L_x_2030:
[----:B------:R-:W-:Y:S05]  /*112d0*/  @P2 BRA `(.L_x_2083) ;  /* 0x000019a000002947 */ /* 0x000fea0003800000 */
[----:B------:R-:W-:Y:S01]  /*112e0*/  F2FP.BF16.PACK_AB R109, R12, R13 ;  /* 0x0000000d0c6d723e */ /* 0x000fe200000010ff */
[----:B------:R-:W-:Y:S01]  /*112f0*/  ULDC.64 UR4, c[0x0][0x490] ;  /* 0x0001240000047ab9 */ /* 0x000fe20000000a00 */
[----:B------:R-:W3:Y:S01]  /*11300*/  S2R R13, SR_TID.X ;  /* 0x00000000000d7919 */ /* 0x000ee20000002100 */
[----:B------:R-:W-:Y:S01]  /*11310*/  UIMAD UR6, UR9, UR4, URZ ;  /* 0x00000004090672a4 */ /* 0x000fe2000f8e023f */
[----:B------:R-:W-:Y:S01]  /*11320*/  F2FP.BF16.PACK_AB R117, R14, R15 ;  /* 0x0000000f0e75723e */ /* 0x000fe200000010ff */
[----:B--2---:R-:W-:Y:S01]  /*11330*/  UIMAD.WIDE.U32 UR12, UR11, UR4, URZ ;  /* 0x000000040b0c72a5 */ /* 0x004fe2000f8e003f */
[----:B------:R-:W2:Y:S01]  /*11340*/  S2R R14, SR_CTAID.Z ;  /* 0x00000000000e7919 */ /* 0x000ea20000002700 */
[----:B------:R-:W-:Y:S01]  /*11350*/  UIMAD UR6, UR11, UR5, UR6 ;  /* 0x000000050b0672a4 */ /* 0x000fe2000f8e0206 */
[----:B------:R-:W-:Y:S01]  /*11360*/  F2FP.BF16.PACK_AB R65, R8, R9 ;  /* 0x000000090841723e */ /* 0x000fe200000010ff */
[----:B------:R-:W-:Y:S01]  /*11370*/  BSSY B0, `(.L_x_2084) ;  /* 0x0000133000007945 */ /* 0x000fe20003800000 */
[----:B------:R-:W-:Y:S01]  /*11380*/  ULDC.64 UR4, c[0x0][0x3e8] ;  /* 0x0000fa0000047ab9 */ /* 0x000fe20000000a00 */
[----:B------:R-:W-:Y:S01]  /*11390*/  F2FP.BF16.PACK_AB R45, R45, R7 ;  /* 0x000000072d2d723e */ /* 0x000fe200000010ff */
[----:B------:R-:W-:Y:S01]  /*113a0*/  UIMAD.WIDE.U32 UR14, UR11, UR4, URZ ;  /* 0x000000040b0e72a5 */ /* 0x000fe2000f8e003f */
[----:B------:R-:W-:Y:S01]  /*113b0*/  IMAD.U32 R3, RZ, RZ, UR13 ;  /* 0x0000000dff037e24 */ /* 0x000fe2000f8e00ff */
[----:B------:R-:W-:Y:S01]  /*113c0*/  F2FP.BF16.PACK_AB R89, R10, R11 ;  /* 0x0000000b0a59723e */ /* 0x000fe200000010ff */
[----:B-1----:R-:W-:Y:S01]  /*113d0*/  IMAD.U32 R2, RZ, RZ, UR12 ;  /* 0x0000000cff027e24 */ /* 0x002fe2000f8e00ff */
[----:B------:R-:W-:Y:S01]  /*113e0*/  F2FP.BF16.PACK_AB R105, R35, R34 ;  /* 0x000000222369723e */ /* 0x000fe200000010ff */
[----:B------:R-:W-:Y:S01]  /*113f0*/  UIMAD UR9, UR9, UR4, URZ ;  /* 0x00000004090972a4 */ /* 0x000fe2000f8e023f */
[----:B------:R-:W-:Y:S01]  /*11400*/  IMAD.U32 R7, RZ, RZ, UR15 ;  /* 0x0000000fff077e24 */ /* 0x000fe2000f8e00ff */
[----:B------:R-:W-:Y:S01]  /*11410*/  F2FP.BF16.PACK_AB R35, R81, R80 ;  /* 0x000000505123723e */ /* 0x000fe200000010ff */
[----:B------:R-:W-:Y:S01]  /*11420*/  IMAD.U32 R6, RZ, RZ, UR14 ;  /* 0x0000000eff067e24 */ /* 0x000fe2000f8e00ff */
[----:B------:R-:W1:Y:S01]  /*11430*/  S2R R81, SR_CTAID.X ;  /* 0x0000000000517919 */ /* 0x000e620000002500 */
[----:B------:R-:W-:Y:S01]  /*11440*/  UIMAD UR5, UR11, UR5, UR9 ;  /* 0x000000050b0572a4 */ /* 0x000fe2000f8e0209 */
[----:B------:R-:W-:Y:S01]  /*11450*/  IMAD.MOV.U32 R80, RZ, RZ, c[0x0][0x4e8] ;  /* 0x00013a00ff507624 */ /* 0x000fe200078e00ff */
[----:B------:R-:W-:Y:S01]  /*11460*/  UIADD3 UR6, UR13, UR6, URZ ;  /* 0x000000060d067290 */ /* 0x000fe2000fffe03f */
[----:B------:R-:W-:Y:S01]  /*11470*/  F2FP.BF16.PACK_AB R44, R157, R156 ;  /* 0x0000009c9d2c723e */ /* 0x000fe200000010ff */
[----:B------:R-:W-:Y:S01]  /*11480*/  UIADD3 UR5, UR15, UR5, URZ ;  /* 0x000000050f057290 */ /* 0x000fe2000fffe03f */
[----:B---3--:R-:W-:-:S02]  /*11490*/  SHF.R.S32.HI R21, RZ, 0x1f, R13 ;  /* 0x0000001fff157819 */ /* 0x008fc4000001140d */
[C---:B------:R-:W-:Y:S01]  /*114a0*/  ISETP.NE.AND P3, PT, R80.reuse, 0x1, PT ;  /* 0x000000015000780c */ /* 0x040fe20003f65270 */
[----:B------:R-:W-:Y:S01]  /*114b0*/  IMAD.U32 R5, RZ, RZ, UR6 ;  /* 0x00000006ff057e24 */ /* 0x000fe2000f8e00ff */
[CC--:B------:R-:W-:Y:S01]  /*114c0*/  LEA.HI R0, R21.reuse, R13.reuse, RZ, 0x2 ;  /* 0x0000000d15007211 */ /* 0x0c0fe200078f10ff */
[----:B------:R-:W-:Y:S01]  /*114d0*/  IMAD R80, R80, c[0x0][0x388], RZ ;  /* 0x0000e20050507a24 */ /* 0x000fe200078e02ff */
[----:B------:R-:W-:Y:S02]  /*114e0*/  LEA.HI R8, R21, R13, RZ, 0x5 ;  /* 0x0000000d15087211 */ /* 0x000fe400078f28ff */
[--C-:B------:R-:W-:Y:S02]  /*114f0*/  SHF.R.S32.HI R7, RZ, 0x2, R0.reuse ;  /* 0x00000002ff077819 */ /* 0x100fe40000011400 */
[----:B------:R-:W-:Y:S02]  /*11500*/  SHF.R.S32.HI R3, RZ, 0x1f, R0 ;  /* 0x0000001fff037819 */ /* 0x000fe40000011400 */
[----:B------:R-:W-:-:S02]  /*11510*/  LOP3.LUT R0, R0, 0xfffffffc, RZ, 0xc0, !PT ;  /* 0xfffffffc00007812 */ /* 0x000fc400078ec0ff */
[----:B------:R-:W-:Y:S02]  /*11520*/  LOP3.LUT R4, R8, 0xffffffe0, RZ, 0xc0, !PT ;  /* 0xffffffe008047812 */ /* 0x000fe400078ec0ff */
        /* <DEDUP_REMOVED lines=13> */
[----:B--2---:R-:W-:Y:S01]  /*11600*/  IMAD.WIDE.U32 R16, R14, c[0x0][0x498], R4 ;  /* 0x000126000e107a25 */ /* 0x004fe200078e0004 */
        /* <DEDUP_REMOVED lines=11> */
[----:B------:R-:W-:Y:S01]  /*116c0*/  LOP3.LUT R4, R0, 0xffffff8, RZ, 0xc0, !PT ;  /* 0x0ffffff800047812 */ /* 0x000fe200078ec0ff */
[----:B------:R-:W-:Y:S01]  /*116d0*/  IMAD.WIDE.U32 R12, R14, c[0x0][0x3f0], R2 ;  /* 0x0000fc000e0c7a25 */ /* 0x000fe200078e0002 */
[----:B------:R-:W-:-:S02]  /*116e0*/  LEA.HI R3, R10, R10, RZ, 0x1 ;  /* 0x0000000a0a037211 */ /* 0x000fc400078f08ff */
[----:B------:R-:W-:Y:S01]  /*116f0*/  LOP3.LUT R2, R7, 0x1c0, RZ, 0xc0, !PT ;  /* 0x000001c007027812 */ /* 0x000fe200078ec0ff */
[----:B------:R-:W-:Y:S01]  /*11700*/  IMAD.SHL.U32 R0, R11, 0x8, RZ ;  /* 0x000000080b007824 */ /* 0x000fe200078e00ff */
[----:B------:R-:W-:Y:S01]  /*11710*/  R2P PR, R9, 0x6 ;  /* 0x0000000609007804 */ /* 0x000fe20000000000 */
[----:B------:R-:W-:Y:S01]  /*11720*/  IMAD R7, R11, 0x20, R20 ;  /* 0x000000200b077824 */ /* 0x000fe200078e0214 */
[----:B------:R-:W-:Y:S01]  /*11730*/  LOP3.LUT R8, R5, 0x1c0, RZ, 0xc0, !PT ;  /* 0x000001c005087812 */ /* 0x000fe200078ec0ff */
[----:B------:R-:W-:Y:S01]  /*11740*/  IMAD.IADD R11, R6, 0x1, -R4 ;  /* 0x00000001060b7824 */ /* 0x000fe200078e0a04 */
[----:B------:R-:W-:Y:S01]  /*11750*/  LOP3.LUT R4, R3, 0x1ffffffe, RZ, 0xc0, !PT ;  /* 0x1ffffffe03047812 */ /* 0x000fe200078ec0ff */
[----:B-1----:R-:W-:Y:S01]  /*11760*/  IMAD R7, R81, 0x80, R7 ;  /* 0x0000008051077824 */ /* 0x002fe200078e0207 */
[----:B------:R-:W-:Y:S01]  /*11770*/  SHF.R.U32.HI R3, RZ, 0x3, R2 ;  /* 0x00000003ff037819 */ /* 0x000fe20000011602 */
[----:B------:R-:W-:Y:S01]  /*11780*/  IMAD R22, R14, c[0x0][0x49c], R22 ;  /* 0x000127000e167a24 */ /* 0x000fe200078e0216 */
[----:B------:R-:W-:Y:S01]  /*11790*/  LOP3.LUT R2, R2, 0x38, R0, 0xf8, !PT ;  /* 0x0000003802027812 */ /* 0x000fe200078ef800 */
[----:B------:R-:W-:Y:S01]  /*117a0*/  IMAD R19, R14, c[0x0][0x3f4], R19 ;  /* 0x0000fd000e137a24 */ /* 0x000fe200078e0213 */
[----:B------:R-:W-:Y:S01]  /*117b0*/  F2FP.BF16.PACK_AB R158, R159, R158 ;  /* 0x0000009e9f9e723e */ /* 0x000fe200000010ff */
        /* <DEDUP_REMOVED lines=12> */
[----:B------:R-:W-:Y:S02]  /*11880*/  SHF.R.S32.HI R4, RZ, 0x2, R18 ;  /* 0x00000002ff047819 */ /* 0x000fe40000011412 */
        /* <DEDUP_REMOVED lines=119> */
[----:B------:R-:W-:Y:S01]  /*12000*/  LEA R16, P0, R10, c[0x0][0x450], 0x2 ;  /* 0x000114000a107a11 */ /* 0x000fe200078010ff */
        /* <DEDUP_REMOVED lines=40> */
[----:B-1----:R-:W-:-:S03]  /*12290*/  LEA R30, P0, R12, c[0x0][0x380], 0x1 ;  /* 0x0000e0000c1e7a11 */ /* 0x002fc600078008ff */
[----:B------:R-:W-:Y:S01]  /*122a0*/  STS [R5+0xc400], R114 ;  /* 0x00c4007205007388 */ /* 0x000fe20000000800 */
[----:B--2---:R-:W-:-:S03]  /*122b0*/  IMAD.SHL.U32 R2, R18, 0x2, RZ ;  /* 0x0000000212027824 */ /* 0x004fc600078e00ff */
[----:B------:R-:W-:Y:S04]  /*122c0*/  STS [R7+0xc080], R26 ;  /* 0x00c0801a07007388 */ /* 0x000fe80000000800 */
[----:B------:R-:W-:Y:S01]  /*122d0*/  STS [R7+0xc480], R118 ;  /* 0x00c4807607007388 */ /* 0x000fe20000000800 */
[----:B---3--:R-:W-:-:S03]  /*122e0*/  IMAD.IADD R3, R13, 0x1, R17 ;  /* 0x000000010d037824 */ /* 0x008fc600078e0211 */
[----:B------:R-:W-:Y:S01]  /*122f0*/  STS [R9+0xc000], R25 ;  /* 0x00c0001909007388 */ /* 0x000fe20000000800 */
[----:B----4-:R-:W-:Y:S01]  /*12300*/  IMAD R28, R81, 0x80, R20 ;  /* 0x00000080511c7824 */ /* 0x010fe200078e0214 */
[----:B------:R-:W-:Y:S02]  /*12310*/  LEA.HI.X R29, R12, c[0x0][0x384], R3, 0x1, P0 ;  /* 0x0000e1000c1d7a11 */ /* 0x000fe400000f0c03 */
[----:B------:R-:W-:Y:S02]  /*12320*/  STS [R9+0xc400], R122 ;  /* 0x00c4007a09007388 */ /* 0x000fe40000000800 */
[----:B------:R-:W-:Y:S02]  /*12330*/  ISETP.GE.AND P0, PT, R28, R80, PT ;  /* 0x000000501c00720c */ /* 0x000fe40003f06270 */
        /* <DEDUP_REMOVED lines=9> */
[----:B------:R3:W4:Y:S04]  /*123d0*/  SHFL.IDX PT, R4, R30, RZ, 0x181f ;  /* 0x00181fff1e047589 */ /* 0x00072800000e0000 */
[----:B------:R3:W3:Y:S04]  /*123e0*/  SHFL.IDX PT, R5, R29, RZ, 0x181f ;  /* 0x00181fff1d057589 */ /* 0x0006e800000e0000 */
[----:B-1----:R1:W-:Y:S04]  /*123f0*/  @!P6 ST.E [R14.64], R36 ;  /* 0x000000240e00e985 */ /* 0x0023e8000c101912 */
[----:B--2---:R1:W-:Y:S04]  /*12400*/  @!P5 ST.E [R10.64], R37 ;  /* 0x000000250a00d985 */ /* 0x0043e8000c101912 */
[----:B------:R1:W2:Y:S04]  /*12410*/  LDS.128 R44, [R2+0x1080] ;  /* 0x00108000022c7984 */ /* 0x0002a80000000c00 */
        /* <DEDUP_REMOVED lines=21> */
[----:B-1----:R1:W3:Y:S01]  /*12570*/  LDS.128 R12, [R2+0xc080] ;  /* 0x00c08000020c7984 */ /* 0x0022e20000000c00 */
        /* <DEDUP_REMOVED lines=17> */
[----:B------:R1:W-:Y:S02]  /*12690*/  @!P0 ST.E.128 [R2.64], R12 ;  /* 0x0000000c02008985 */ /* 0x0003e4000c101d12 */
.L_x_2085:
[----:B--234-:R-:W-:Y:S05]  /*126a0*/  BSYNC B0 ;  /* 0x0000000000007941 */ /* 0x01cfea0003800000 */
.L_x_2084:
        /* <DEDUP_REMOVED lines=30> */
.L_x_2087:
[----:B------:R-:W-:Y:S05]  /*12890*/  BSYNC B0 ;  /* 0x0000000000007941 */ /* 0x000fea0003800000 */
.L_x_2086:
        /* <DEDUP_REMOVED lines=30> */
.L_x_2089:
[----:B------:R-:W-:Y:S05]  /*12a80*/  BSYNC B0 ;  /* 0x0000000000007941 */ /* 0x000fea0003800000 */
.L_x_2088:
        /* <DEDUP_REMOVED lines=31> */
.L_x_2083:
        /* <DEDUP_REMOVED lines=41> */
.L_x_2091:
[----:B------:R-:W-:Y:S05]  /*12f10*/  BSYNC B0 ;  /* 0x0000000000007941 */ /* 0x000fea0003800000 */
.L_x_2090:
        /* <DEDUP_REMOVED lines=44> */
[----:B------:R1:W3:Y:S03]  /*131e0*/  SHFL.IDX PT, R2, R16, RZ, 0x181f ;  /* 0x00181fff10027589 */ /* 0x0002e600000e0000 */
[C---:B------:R-:W-:Y:S01]  /*131f0*/  IADD3 R11, R0.reuse, 0x40, RZ ;  /* 0x00000040000b7810 */ /* 0x040fe20007ffe0ff */
[----:B------:R1:W4:Y:S01]  /*13200*/  SHFL.IDX PT, R3, R15, RZ, 0x181f ;  /* 0x00181fff0f037589 */ /* 0x00032200000e0000 */
        /* <DEDUP_REMOVED lines=24> */
.L_x_2093:
[----:B------:R-:W-:Y:S05]  /*13390*/  BSYNC B0 ;  /* 0x0000000000007941 */ /* 0x000fea0003800000 */
.L_x_2092:
[----:B---3--:R-:W-:Y:S01]  /*133a0*/  IADD3 R4, R14, 0x20, RZ ;  /* 0x000000200e047810 */ /* 0x008fe20007ffe0ff */
[----:B----4-:R3:W4:Y:S01]  /*133b0*/  SHFL.IDX PT, R3, R15, 0x1, 0x181f ;  /* 0x00381f000f037f89 */ /* 0x01072200000e0000 */
        /* <DEDUP_REMOVED lines=25> */
.L_x_2095:
[----:B------:R-:W-:Y:S05]  /*13550*/  BSYNC B0 ;  /* 0x0000000000007941 */ /* 0x000fea0003800000 */
.L_x_2094:
[----:B-1----:R-:W-:Y:S01]  /*13560*/  IADD3 R4, R14, 0x40, RZ ;  /* 0x000000400e047810 */ /* 0x002fe20007ffe0ff */
[----:B----4-:R1:W4:Y:S01]  /*13570*/  SHFL.IDX PT, R3, R15, 0x2, 0x181f ;  /* 0x00581f000f037f89 */ /* 0x01032200000e0000 */
        /* <DEDUP_REMOVED lines=25> */
.L_x_2097:
[----:B------:R-:W-:Y:S05]  /*13710*/  BSYNC B0 ;  /* 0x0000000000007941 */ /* 0x000fea0003800000 */
.L_x_2096:
[----:B---3--:R-:W-:Y:S01]  /*13720*/  IADD3 R4, R14, 0x60, RZ ;  /* 0x000000600e047810 */ /* 0x008fe20007ffe0ff */
[----:B----4-:R3:W4:Y:S03]  /*13730*/  SHFL.IDX PT, R3, R15, 0x3, 0x181f ;  /* 0x00781f000f037f89 */ /* 0x01072600000e0000 */
[----:B------:R-:W-:Y:S01]  /*13740*/  ISETP.GE.AND P0, PT, R4, R17, PT ;  /* 0x000000110400720c */ /* 0x000fe20003f06270 */
[----:B------:R3:W1:-:S12]  /*13750*/  SHFL.IDX PT, R2, R16, 0x3, 0x181f ;  /* 0x00781f0010027f89 */ /* 0x00065800000e0000 */
        /* <DEDUP_REMOVED lines=24> */
.L_x_2033:
[----:B-1----:R-:W-:Y:S02]  /*138e0*/  MOV R3, R12 ;  /* 0x0000000c00037202 */ /* 0x002fe40000000f00 */
[----:B------:R-:W-:Y:S02]  /*138f0*/  MOV R2, 0x13910 ;  /* 0x0001391000027802 */ /* 0x000fe40000000f00 */
[----:B------:R-:W-:Y:S05]  /*13900*/  CALL.REL.NOINC `($__internal_11_$__cuda_sm70_shflsync_idx_p) ;  /* 0x000001f000007944 */ /* 0x000fea0003c00000 */
[----:B------:R-:W-:Y:S01]  /*13910*/  IMAD.MOV.U32 R7, RZ, RZ, R14 ;  /* 0x000000ffff077224 */ /* 0x000fe200078e000e */
[----:B------:R-:W-:Y:S02]  /*13920*/  MOV R3, R15 ;  /* 0x0000000f00037202 */ /* 0x000fe40000000f00 */
[----:B------:R-:W-:Y:S02]  /*13930*/  MOV R2, 0x13950 ;  /* 0x0001395000027802 */ /* 0x000fe40000000f00 */
[----:B-1---5:R-:W-:Y:S05]  /*13940*/  CALL.REL.NOINC `($__internal_11_$__cuda_sm70_shflsync_idx_p) ;  /* 0x000001b000007944 */ /* 0x022fea0003c00000 */
[----:B------:R-:W-:Y:S01]  /*13950*/  MOV R2, R14 ;  /* 0x0000000e00027202 */ /* 0x000fe20000000f00 */
[----:B-1---5:R-:W-:Y:S05]  /*13960*/  BRA `(.L_x_2098) ;  /* 0xfffee83000007947 */ /* 0x022fea000383ffff */
.L_x_2049:
[----:B------:R-:W-:Y:S02]  /*13970*/  MOV R2, 0x13990 ;  /* 0x0001399000027802 */ /* 0x000fe40000000f00 */
[----:B-12--5:R-:W-:Y:S05]  /*13980*/  CALL.REL.NOINC `($__internal_11_$__cuda_sm70_shflsync_idx_p) ;  /* 0x0000017000007944 */ /* 0x026fea0003c00000 */
[----:B------:R-:W-:Y:S01]  /*13990*/  MOV R3, R12 ;  /* 0x0000000c00037202 */ /* 0x000fe20000000f00 */
[----:B-----5:R-:W-:Y:S01]  /*139a0*/  IMAD.MOV.U32 R4, RZ, RZ, R14 ;  /* 0x000000ffff047224 */ /* 0x020fe200078e000e */
[----:B------:R-:W-:Y:S02]  /*139b0*/  MOV R2, 0x139d0 ;  /* 0x000139d000027802 */ /* 0x000fe40000000f00 */
[----:B-1----:R-:W-:Y:S05]  /*139c0*/  CALL.REL.NOINC `($__internal_11_$__cuda_sm70_shflsync_idx_p) ;  /* 0x0000013000007944 */ /* 0x002fea0003c00000 */
[----:B-----5:R-:W-:Y:S01]  /*139d0*/  MOV R0, R14 ;  /* 0x0000000e00007202 */ /* 0x020fe20000000f00 */
[----:B-1----:R-:W-:-:S05]  /*139e0*/  BRA `(.L_x_2099) ;  /* 0xffff283000007947 */ /* 0x002fca000383ffff */
.L_x_2066:
[----:B--2---:R-:W-:Y:S02]  /*139f0*/  MOV R3, R6 ;  /* 0x0000000600037202 */ /* 0x004fe40000000f00 */
[----:B------:R-:W-:Y:S02]  /*13a00*/  MOV R2, 0x13a20 ;  /* 0x00013a2000027802 */ /* 0x000fe40000000f00 */
[----:B-1---5:R-:W-:Y:S05]  /*13a10*/  CALL.REL.NOINC `($__internal_11_$__cuda_sm70_shflsync_idx_p) ;  /* 0x000000e000007944 */ /* 0x022fea0003c00000 */
[----:B------:R-:W-:Y:S01]  /*13a20*/  MOV R3, R7 ;  /* 0x0000000700037202 */ /* 0x000fe20000000f00 */
[----:B-----5:R-:W-:Y:S01]  /*13a30*/  IMAD.MOV.U32 R4, RZ, RZ, R14 ;  /* 0x000000ffff047224 */ /* 0x020fe200078e000e */
[----:B------:R-:W-:Y:S02]  /*13a40*/  MOV R2, 0x13a60 ;  /* 0x00013a6000027802 */ /* 0x000fe40000000f00 */
[----:B-1----:R-:W-:Y:S05]  /*13a50*/  CALL.REL.NOINC `($__internal_11_$__cuda_sm70_shflsync_idx_p) ;  /* 0x000000a000007944 */ /* 0x002fea0003c00000 */
[----:B------:R-:W-:Y:S01]  /*13a60*/  MOV R2, R14 ;  /* 0x0000000e00027202 */ /* 0x000fe20000000f00 */
[----:B-1---5:R-:W-:-:S05]  /*13a70*/  BRA `(.L_x_2100) ;  /* 0xffff67a000007947 */ /* 0x022fca000383ffff */
.L_x_2072:
[----:B------:R-:W-:Y:S02]  /*13a80*/  MOV R2, 0x13aa0 ;  /* 0x00013aa000027802 */ /* 0x000fe40000000f00 */
[----:B----45:R-:W-:Y:S05]  /*13a90*/  CALL.REL.NOINC `($__internal_11_$__cuda_sm70_shflsync_idx_p) ;  /* 0x0000006000007944 */ /* 0x030fea0003c00000 */
[----:B------:R-:W-:Y:S01]  /*13aa0*/  MOV R3, R6 ;  /* 0x0000000600037202 */ /* 0x000fe20000000f00 */
[----:B-----5:R-:W-:Y:S01]  /*13ab0*/  IMAD.MOV.U32 R4, RZ, RZ, R14 ;  /* 0x000000ffff047224 */ /* 0x020fe200078e000e */
[----:B------:R-:W-:Y:S02]  /*13ac0*/  MOV R2, 0x13ae0 ;  /* 0x00013ae000027802 */ /* 0x000fe40000000f00 */
[----:B-1----:R-:W-:Y:S05]  /*13ad0*/  CALL.REL.NOINC `($__internal_11_$__cuda_sm70_shflsync_idx_p) ;  /* 0x0000002000007944 */ /* 0x002fea0003c00000 */
[----:B-----5:R-:W-:Y:S01]  /*13ae0*/  MOV R0, R14 ;  /* 0x0000000e00007202 */ /* 0x020fe20000000f00 */
[----:B-1----:R-:W-:-:S05]  /*13af0*/  BRA `(.L_x_2101) ;  /* 0xffff966000007947 */ /* 0x002fca000383ffff */
        .weak           $__internal_11_$__cuda_sm70_shflsync_idx_p
        .type           $__internal_11_$__cuda_sm70_shflsync_idx_p,@function
        .size           $__internal_11_$__cuda_sm70_shflsync_idx_p,(.L_x_3661 - $__internal_11_$__cuda_sm70_shflsync_idx_p)
$__internal_11_$__cuda_sm70_shflsync_idx_p:
[----:B------:R1:W-:Y:S01]  /*13b00*/  STL [R1+0x78], R4 ;  /* 0x0000780401007387 */ /* 0x0003e20000100800 */
[----:B------:R-:W-:-:S03]  /*13b10*/  MOV R14, 0x1 ;  /* 0x00000001000e7802 */ /* 0x000fc60000000f00 */
[----:B------:R2:W-:Y:S01]  /*13b20*/  STL [R1+0x74], R0 ;  /* 0x0000740001007387 */ /* 0x0005e20000100800 */
[----:B-1----:R-:W-:Y:S02]  /*13b30*/  IMAD.MOV.U32 R4, RZ, RZ, -0x1 ;  /* 0xffffffffff047424 */ /* 0x002fe400078e00ff */
[----:B--2---:R-:W-:Y:S02]  /*13b40*/  IMAD.MOV.U32 R0, RZ, RZ, 0x181f ;  /* 0x0000181fff007424 */ /* 0x004fe400078e00ff */
[----:B------:R-:W-:Y:S04]  /*13b50*/  WARPSYNC R4 ;  /* 0x0000000400007348 */ /* 0x000fe80003800000 */
[----:B------:R1:W2:Y:S04]  /*13b60*/  SHFL.IDX PT, R14, R3, R14, R0 ;  /* 0x0000000e030e7389 */ /* 0x0002a800000e0000 */
[----:B-1----:R1:W5:Y:S04]  /*13b70*/  LDL.LU R4, [R1+0x78] ;  /* 0x0000780001047983 */ /* 0x0023680000300800 */
[----:B------:R1:W5:Y:S01]  /*13b80*/  LDL.LU R0, [R1+0x74] ;  /* 0x0000740001007983 */ /* 0x0003620000300800 */
[----:B------:R-:W-:-:S04]  /*13b90*/  MOV R3, 0x0 ;  /* 0x0000000000037802 */ /* 0x000fc80000000f00 */
[----:B--2---:R-:W-:Y:S05]  /*13ba0*/  RET.REL.NODEC R2 `(_ZN7cutlass13device_kernelIN5flash19enable_sm80_to_sm89INS1_16FlashAttnFwdSm80INS1_25CollectiveMainloopFwdSm80ILi8ELi1ELb1EN4cute5tupleIJNS5_1CILi128EEENS7_ILi48EEENS7_ILi256EEEEEELi256ENS_10bfloat16_tEfNS_4arch4Sm80ELb0ELb1ELb0ELb0ELb1ELb0ELb1ELb0EEENS1_21CollectiveEpilogueFwdINS6_IJS8_SA_S9_EEENS6_IJNS7_ILi1EEESI_SI_EEESC_SE_Li256ELb0ELb1ELb0ELb0EEENS1_19SingleTileSchedulerILb0ELb0ELb1ELi128EEEEEEEEEvNT_6ParamsE) ;  /* 0xfffec45002007950 */ /* 0x004fea0003c3ffff */
.L_x_2102:
        /* <DEDUP_REMOVED lines=13> */
.L_x_3661:


//--------------------- .text._ZN7cutlass13device_kernelIN5flash19enable_sm80_to_sm89INS1_16FlashAttnFwdSm80INS1_25CollectiveMainloopFwdSm80ILi8ELi1ELb1EN4cute5tupleIJNS5_1CILi128EEENS7_ILi48EEENS7_ILi256EEEEEELi256ENS_10bfloat16_tEfNS_4arch4Sm80ELb0ELb1ELb0ELb1ELb1ELb0ELb1ELb0EEENS1_21CollectiveEpilogueFwdINS6_IJS8_SA_S9_EEENS6_IJNS7_ILi1EEESI_SI_EEESC_SE_Li256ELb1ELb1ELb0ELb0EEENS1_19SingleTileSchedulerILb1ELb0ELb1ELi128EEEEEEEEEvNT_6ParamsE --------------------------
	.section	.text._ZN7cutlass13device_kernelIN5flash19enable_sm80_to_sm89INS1_16FlashAttnFwdSm80INS1_25CollectiveMainloopFwdSm80ILi8ELi1ELb1EN4cute5tupleIJNS5_1CILi128EEENS7_ILi48EEENS7_ILi256EEEEEELi256ENS_10bfloat16_tEfNS_4arch4Sm80ELb0ELb1ELb0ELb1ELb1ELb0ELb1ELb0EEENS1_21CollectiveEpilogueFwdINS6_IJS8_SA_S9_EEENS6_IJNS7_ILi1EEESI_SI_EEESC_SE_Li256ELb1ELb1ELb0ELb0EEENS1_19SingleTileSchedulerILb1ELb0ELb1ELi128EEEEEEEEEvNT_6ParamsE,"ax",@progbits
	.sectioninfo	@"SHI_REGISTERS=255"
	.align	128
.text._ZN7cutlass13device_kernelIN5flash19enable_sm80_to_sm89INS1_16FlashAttnFwdSm80INS1_25CollectiveMainloopFwdSm80ILi8ELi1ELb1EN4cute5tupleIJNS5_1CILi128EEENS7_ILi48EEENS7_ILi256EEEEEELi256ENS_10bfloat16_tEfNS_4arch4Sm80ELb0ELb1ELb0ELb1ELb1ELb0ELb1ELb0EEENS1_21CollectiveEpilogueFwdINS6_IJS8_SA_S9_EEENS6_IJNS7_ILi1EEESI_SI_EEESC_SE_Li256ELb1ELb1ELb0ELb0EEENS1_19SingleTileSchedulerILb1ELb0ELb1ELi128EEEEEEEEEvNT_6ParamsE:
        .type           _ZN7cutlass13device_kernelIN5flash19enable_sm80_to_sm89INS1_16FlashAttnFwdSm80INS1_25CollectiveMainloopFwdSm80ILi8ELi1ELb1EN4cute5tupleIJNS5_1CILi128EEENS7_ILi48EEENS7_ILi256EEEEEELi256ENS_10bfloat16_tEfNS_4arch4Sm80ELb0ELb1ELb0ELb1ELb1ELb0ELb1ELb0EEENS1_21CollectiveEpilogueFwdINS6_IJS8_SA_S9_EEENS6_IJNS7_ILi1EEESI_SI_EEESC_SE_Li256ELb1ELb1ELb0ELb0EEENS1_19SingleTileSchedulerILb1ELb0ELb1ELi128EEEEEEEEEvNT_6ParamsE,@function
        .size           _ZN7cutlass13device_kernelIN5flash19enable_sm80_to_sm89INS1_16FlashAttnFwdSm80INS1_25CollectiveMainloopFwdSm80ILi8ELi1ELb1EN4cute5tupleIJNS5_1CILi128EEENS7_ILi48EEENS7_ILi256EEEEEELi256ENS_10bfloat16_tEfNS_4arch4Sm80ELb0ELb1ELb0ELb1ELb1ELb0ELb1ELb0EEENS1_21CollectiveEpilogueFwdINS6_IJS8_SA_S9_EEENS6_IJNS7_ILi1EEESI_SI_EEESC_SE_Li256ELb1ELb1ELb0ELb0EEENS1_19SingleTileSchedulerILb1ELb0ELb1ELi128EEEEEEEEEvNT_6ParamsE,(.L_x_3663 - _ZN7cutlass13device_kernelIN5flash19enable_sm80_to_sm89INS1_16FlashAttnFwdSm80INS1_25CollectiveMainloopFwdSm80ILi8ELi1ELb1EN4cute5tupleIJNS5_1CILi128EEENS7_ILi48EEENS7_ILi256EEEEEELi256ENS_10bfloat16_tEfNS_4arch4Sm80ELb0ELb1ELb0ELb1ELb1ELb0ELb1ELb0EEENS1_21CollectiveEpilogueFwdINS6_IJS8_SA_S9_EEENS6_IJNS7_ILi1EEESI_SI_EEESC_SE_Li256ELb1ELb1ELb0ELb0EEENS1_19SingleTileSchedulerILb1ELb0ELb1ELi128EEEEEEEEEvNT_6ParamsE)
        .other          _ZN7cutlass13device_kernelIN5flash19enable_sm80_to_sm89INS1_16FlashAttnFwdSm80INS1_25CollectiveMainloopFwdSm80ILi8ELi1ELb1EN4cute5tupleIJNS5_1CILi128EEENS7_ILi48EEENS7_ILi256EEEEEELi256ENS_10bfloat16_tEfNS_4arch4Sm80ELb0ELb1ELb0ELb1ELb1ELb0ELb1ELb0EEENS1_21CollectiveEpilogueFwdINS6_IJS8_SA_S9_EEENS6_IJNS7_ILi1EEESI_SI_EEESC_SE_Li256ELb1ELb1ELb0ELb0EEENS1_19SingleTileSchedulerILb1ELb0ELb1ELi128EEEEEEEEEvNT_6ParamsE,@"STO_CUDA_ENTRY STV_DEFAULT"
_ZN7cutlass13device_kernelIN5flash19enable_sm80_to_sm89INS1_16FlashAttnFwdSm80INS1_25CollectiveMainloopFwdSm80ILi8ELi1ELb1EN4cute5tupleIJNS5_1CILi128EEENS7_ILi48EEENS7_ILi256EEEEEELi256ENS_10bfloat16_tEfNS_4arch4Sm80ELb0ELb1ELb0ELb1ELb1ELb0ELb1ELb0EEENS1_21CollectiveEpilogueFwdINS6_IJS8_SA_S9_EEENS6_IJNS7_ILi1EEESI_SI_EEESC_SE_Li256ELb1ELb1ELb0ELb0EEENS1_19SingleTileSchedulerILb1ELb0ELb1ELi128EEEEEEEEEvNT_6ParamsE:
        /* <DEDUP_REMOVED lines=21> */
.L_x_2104:
        /* <DEDUP_REMOVED lines=13> */
.L_x_2106:
[----:B------:R-:W-:Y:S02]  /*0220*/  ULDC UR5, c[0x0][0x54c] ;  /* 0x0001530000057ab9 */ /* 0x000fe40000000800 */
.L_x_2105:
[----:B------:R-:W-:Y:S02]  /*0230*/  ULDC UR4, c[0x0][0x548] ;  /* 0x0001520000047ab9 */ /* 0x000fe40000000800 */
[----:B------:R-:W-:-:S02]  /*0240*/  USHF.L.U32 UR23, UR28, 0x7, URZ ;  /* 0x000000071c177899 */ /* 0x000fc4000800063f */
[----:B------:R-:W-:-:S04]  /*0250*/  UIMAD UR4, UR5, UR4, URZ ;  /* 0x00000004050472a4 */ /* 0x000fc8000f8e023f */
[----:B------:R-:W-:-:S04]  /*0260*/  UISETP.GE.AND UP0, UPT, UR23, UR4, UPT ;  /* 0x000000041700728c */ /* 0x000fc8000bf06270 */
[----:B------:R-:W-:Y:S01]  /*0270*/  USEL UR13, UR13, 0xffffffff, !UP0 ;  /* 0xffffffff0d0d7887 */ /* 0x000fe2000c000000 */
[----:B------:R-:W-:Y:S05]  /*0280*/  BRA `(.L_x_2107) ;  /* 0x000001b000007947 */ /* 0x000fea0003800000 */
.L_x_2103:
        /* <DEDUP_REMOVED lines=8> */
.L_x_2108:
        /* <DEDUP_REMOVED lines=13> */
.L_x_2110:
[----:B------:R-:W-:Y:S02]  /*03e0*/  ULDC UR5, c[0x0][0x54c] ;  /* 0x0001530000057ab9 */ /* 0x000fe40000000800 */
.L_x_2109:
[----:B------:R-:W-:Y:S02]  /*03f0*/  ULDC UR4, c[0x0][0x548] ;  /* 0x0001520000047ab9 */ /* 0x000fe40000000800 */
[----:B------:R-:W-:-:S02]  /*0400*/  USHF.L.U32 UR23, UR28, 0x7, URZ ;  /* 0x000000071c177899 */ /* 0x000fc4000800063f */
[----:B------:R-:W-:-:S04]  /*0410*/  UIMAD UR4, UR5, UR4, URZ ;  /* 0x00000004050472a4 */ /* 0x000fc8000f8e023f */
[----:B------:R-:W-:-:S04]  /*0420*/  UISETP.GE.AND UP0, UPT, UR23, UR4, UPT ;  /* 0x000000041700728c */ /* 0x000fc8000bf06270 */
[----:B------:R-:W-:-:S06]  /*0430*/  USEL UR13, UR13, 0xffffffff, !UP0 ;  /* 0xffffffff0d0d7887 */ /* 0x000fcc000c000000 */
.L_x_2107:
        /* <DEDUP_REMOVED lines=47> */
.L_x_2111:
        /* <DEDUP_REMOVED lines=10> */
.L_x_2112:
        /* <DEDUP_REMOVED lines=12> */
.L_x_2113:
        /* <DEDUP_REMOVED lines=27> */
.L_x_2115:
[----:B------:R-:W-:Y:S02]  /*0a40*/  UISETP.NE.AND UP0, UPT, UR5, 0x1, UPT ;  /* 0x000000010500788c */ /* 0x000fe4000bf05270 */
[----:B------:R-:W-:Y:S02]  /*0a50*/  ULDC.64 UR6, c[0x0][0x330] ;  /* 0x0000cc0000067ab9 */ /* 0x000fe40000000a00 */
[----:B------:R-:W-:-:S07]  /*0a60*/  UIMAD.WIDE.U32 UR20, UR17, UR6, URZ ;  /* 0x00000006111472a5 */ /* 0x000fce000f8e003f */
[----:B------:R-:W-:Y:S02]  /*0a70*/  @UP0 USHF.R.U32.HI UR17, URZ, UR7, UR21 ;  /* 0x000000073f110299 */ /* 0x000fe40008011615 */
.L_x_2116:
[----:B------:R-:W-:Y:S02]  /*0a80*/  ULDC UR6, c[0x0][0x32c] ;  /* 0x0000cb0000067ab9 */ /* 0x000fe40000000800 */
[----:B------:R-:W-:-:S04]  /*0a90*/  UIMAD UR6, UR17, UR5, UR6 ;  /* 0x00000005110672a4 */ /* 0x000fc8000f8e0206 */
[----:B------:R-:W-:-:S04]  /*0aa0*/  UISETP.LT.AND UP0, UPT, UR4, UR6, UPT ;  /* 0x000000060400728c */ /* 0x000fc8000bf01270 */
[----:B------:R-:W-:Y:S02]  /*0ab0*/  USEL UR4, UR4, UR6, UP0 ;  /* 0x0000000604047287 */ /* 0x000fe40008000000 */
.L_x_2114:
        /* <DEDUP_REMOVED lines=36> */
.L_x_2118:
[----:B------:R-:W-:-:S03]  /*0d00*/  UISETP.NE.AND UP0, UPT, UR5, 0x1, UPT ;  /* 0x000000010500788c */ /* 0x000fc6000bf05270 */
[----:B------:R-:W-:Y:S02]  /*0d10*/  ULDC.64 UR4, c[0x0][0x330] ;  /* 0x0000cc0000047ab9 */ /* 0x000fe40000000a00 */
[----:B------:R-:W-:-:S07]  /*0d20*/  UIMAD.WIDE.U32 UR24, UR7, UR4, URZ ;  /* 0x00000004071872a5 */ /* 0x000fce000f8e003f */
[----:B------:R-:W-:Y:S02]  /*0d30*/  @UP0 UMOV UR17, UR25 ;  /* 0x0000001900110c82 */ /* 0x000fe40008000000 */
[----:B------:R-:W-:Y:S02]  /*0d40*/  @UP0 USHF.R.U32.HI UR7, URZ, UR5, UR17 ;  /* 0x000000053f070299 */ /* 0x000fe40008011611 */
.L_x_2119:
[----:B------:R-:W-:Y:S02]  /*0d50*/  ULDC UR4, c[0x0][0x32c] ;  /* 0x0000cb0000047ab9 */ /* 0x000fe40000000800 */
[----:B------:R-:W-:-:S04]  /*0d60*/  UIMAD UR4, UR7, UR4, URZ ;  /* 0x00000004070472a4 */ /* 0x000fc8000f8e023f */
[----:B------:R-:W-:-:S04]  /*0d70*/  UISETP.LT.AND UP0, UPT, UR6, UR4, UPT ;  /* 0x000000040600728c */ /* 0x000fc8000bf01270 */
[----:B------:R-:W-:-:S04]  /*0d80*/  USEL UR6, UR6, UR4, !UP0 ;  /* 0x0000000406067287 */ /* 0x000fc8000c000000 */
.L_x_2117:
[----:B------:R-:W-:Y:S01]  /*0d90*/  UIMAD.WIDE UR4, UR6, 0x2aaaaaab, URZ ;  /* 0x2aaaaaab060478a5 */ /* 0x000fe2000f8e023f */
[----:B------:R-:W-:Y:S01]  /*0da0*/  PLOP3.LUT P2, PT, PT, PT, PT, 0x80, 0x0 ;  /* 0x000000000000781c */ /* 0x000fe20003f4f070 */
[----:B------:R-:W-:Y:S01]  /*0db0*/  CS2R R10, SRZ ;  /* 0x00000000000a7805 */ /* 0x000fe2000001ff00 */
[----:B------:R-:W-:Y:S01]  /*0dc0*/  IMAD.MOV.U32 R130, RZ, RZ, RZ ;  /* 0x000000ffff827224 */ /* 0x000fe200078e00ff */
[----:B------:R-:W-:Y:S01]  /*0dd0*/  USHF.R.U32.HI UR4, URZ, 0x1f, UR5 ;  /* 0x0000001f3f047899 */ /* 0x000fe20008011605 */
[----:B------:R-:W-:Y:S01]  /*0de0*/  CS2R R128, SRZ ;  /* 0x0000000000807805 */ /* 0x000fe2000001ff00 */
[----:B------:R-:W-:Y:S01]  /*0df0*/  CS2R R14, SRZ ;  /* 0x00000000000e7805 */ /* 0x000fe2000001ff00 */
[----:B------:R-:W-:Y:S01]  /*0e00*/  IMAD.MOV.U32 R126, RZ, RZ, RZ ;  /* 0x000000ffff7e7224 */ /* 0x000fe200078e00ff */
[----:B------:R-:W-:Y:S01]  /*0e10*/  ULEA.HI.SX32 UR4, UR5, UR4, 0x1d ;  /* 0x0000000405047291 */ /* 0x000fe2000f8fea3f */
        /* <DEDUP_REMOVED lines=81> */
[----:B------:R-:W-:Y:S01]  /*1330*/  SHF.R.S32.HI R66, RZ, 0x1f, R44 ;  /* 0x0000001fff427819 */ /* 0x000fe2000001142c */
[----:B------:R-:W-:Y:S01]  /*1340*/  UMOV UR25, 0x30 ;  /* 0x0000003000197882 */ /* 0x000fe20000000000 */
[----:B------:R-:W-:Y:S01]  /*1350*/  IMAD.MOV.U32 R4, RZ, RZ, c[0x0][0x2b8] ;  /* 0x0000ae00ff047624 */ /* 0x000fe200078e00ff */
[----:B------:R-:W-:Y:S01]  /*1360*/  ULDC.64 UR4, c[0x0][0x2b0] ;  /* 0x0000ac0000047ab9 */ /* 0x000fe20000000a00 */
[----:B------:R-:W-:Y:S01]  /*1370*/  LEA.HI R21, R66, R44, RZ, 0x3 ;  /* 0x0000002c42157211 */ /* 0x000fe200078f18ff */
[----:B------:R-:W2:Y:S01]  /*1380*/  @P0 LDG.E R0, [R2.64] ;  /* 0x0000001202000981 */ /* 0x000ea2000c1e1900 */
[----:B------:R-:W-:Y:S01]  /*1390*/  UIMAD UR24, UR21, UR25, -0x30 ;  /* 0xffffffd0151874a4 */ /* 0x000fe2000f8e0219 */
[----:B------:R-:W-:Y:S01]  /*13a0*/  ISETP.NE.AND P1, PT, R4, 0x1, PT ;  /* 0x000000010400780c */ /* 0x000fe20003f25270 */
[----:B------:R-:W-:Y:S01]  /*13b0*/  IMAD.MOV.U32 R24, RZ, RZ, RZ ;  /* 0x000000ffff187224 */ /* 0x000fe200078e00ff */
[----:B------:R-:W-:Y:S01]  /*13c0*/  SHF.R.S32.HI R23, RZ, 0x3, R21 ;  /* 0x00000003ff177819 */ /* 0x000fe20000011415 */
[----:B------:R-:W-:Y:S01]  /*13d0*/  BAR.SYNC.DEFER_BLOCKING 0x0 ;  /* 0x0000000000007b1d */ /* 0x000fe20000010000 */
[----:B------:R-:W-:-:S05]  /*13e0*/  USEL UR27, UR13, URZ, !UP1 ;  /* 0x0000003f0d1b7287 */ /* 0x000fca000c800000 */
        /* <DEDUP_REMOVED lines=10> */
[----:B------:R-:W-:-:S03]  /*1490*/  ULDC.64 UR4, c[0x0][0x178] ;  /* 0x00005e0000047ab9 */ /* 0x000fc60000000a00 */
[----:B------:R-:W-:-:S05]  /*14a0*/  IMAD R31, R17, 0x20, R23 ;  /* 0x00000020111f7824 */ /* 0x000fca00078e0217 */
[----:B------:R-:W-:Y:S01]  /*14b0*/  IADD3 R0, R31, UR24, RZ ;  /* 0x000000181f007c10 */ /* 0x000fe2000fffe0ff */
[----:B------:R-:W-:Y:S02]  /*14c0*/  UIMAD UR26, UR26, UR4, URZ ;  /* 0x000000041a1a72a4 */ /* 0x000fe4000f8e023f */
[----:B------:R-:W-:Y:S01]  /*14d0*/  UIMAD.WIDE.U32 UR30, UR22, UR4, URZ ;  /* 0x00000004161e72a5 */ /* 0x000fe2000f8e003f */
[C---:B------:R-:W-:Y:S01]  /*14e0*/  ISETP.GE.AND P0, PT, R0.reuse, UR8, PT ;  /* 0x0000000800007c0c */ /* 0x040fe2000bf06270 */
[----:B------:R-:W-:Y:S01]  /*14f0*/  IMAD.SHL.U32 R39, R17, 0x8, RZ ;  /* 0x0000000811277824 */ /* 0x000fe200078e00ff */
[----:B------:R-:W-:Y:S02]  /*1500*/  IADD3 R8, R0, UR11, RZ ;  /* 0x0000000b00087c10 */ /* 0x000fe4000fffe0ff */
[----:B------:R-:W-:Y:S01]  /*1510*/  LEA.HI R22, R66, R44, RZ, 0x4 ;  /* 0x0000002c42167211 */ /* 0x000fe200078f20ff */
[----:B------:R-:W-:Y:S01]  /*1520*/  UIMAD UR29, UR21, -0x30, UR25 ;  /* 0xffffffd0151d78a4 */ /* 0x000fe2000f8e0219 */
[C---:B------:R-:W-:Y:S01]  /*1530*/  ISETP.GT.OR P0, PT, R31.reuse, 0x2f, P0 ;  /* 0x0000002f1f00780c */ /* 0x040fe20000704670 */
[----:B------:R-:W-:Y:S01]  /*1540*/  @P1 IMAD.HI.U32 R0, R8, c[0x0][0x2bc], RZ ;  /* 0x0000af0008001a27 */ /* 0x000fe200078e00ff */
[----:B------:R-:W-:Y:S01]  /*1550*/  IADD3 R4, R31, UR23, RZ ;  /* 0x000000171f047c10 */ /* 0x000fe2000fffe0ff */
[----:B------:R-:W-:Y:S02]  /*1560*/  STL [R1+0x48], R31 ;  /* 0x0000481f01007387 */ /* 0x000fe40000100800 */
[----:B------:R-:W-:Y:S01]  /*1570*/  IMAD.MOV.U32 R7, RZ, RZ, R8 ;  /* 0x000000ffff077224 */ /* 0x000fe200078e0008 */
[----:B------:R-:W-:-:S07]  /*1580*/  @P1 SHF.R.U32.HI R7, RZ, c[0x0][0x2c0], R0 ;  /* 0x0000b000ff071a19 */ /* 0x000fce0000011600 */
[----:B------:R-:W-:-:S04]  /*1590*/  @!P0 IADD3 R0, P2, R7, UR16, RZ ;  /* 0x0000001007008c10 */ /* 0x000fc8000ff5e0ff */
[----:B------:R-:W-:Y:S02]  /*15a0*/  @!P0 LEA R2, P1, R0, c[0x0][0x2a0], 0x2 ;  /* 0x0000a80000028a11 */ /* 0x000fe400078210ff */
[----:B------:R-:W-:-:S04]  /*15b0*/  @!P0 LEA.HI.X.SX32 R3, R7, UR6, 0x1, P2 ;  /* 0x0000000607038c11 */ /* 0x000fc800090f0eff */
[----:B------:R-:W-:-:S05]  /*15c0*/  @!P0 LEA.HI.X R3, R0, c[0x0][0x2a4], R3, 0x2, P1 ;  /* 0x0000a90000038a11 */ /* 0x000fca00008f1403 */
[----:B------:R1:W2:Y:S01]  /*15d0*/  @!P0 LDG.E R24, [R2.64] ;  /* 0x0000001202188981 */ /* 0x0002a2000c1e1900 */
[----:B------:R-:W-:Y:S01]  /*15e0*/  UIMAD UR26, UR22, UR5, UR26 ;  /* 0x00000005161a72a4 */ /* 0x000fe2000f8e021a */
[----:B------:R-:W-:Y:S01]  /*15f0*/  PLOP3.LUT P1, PT, PT, PT, UP2, 0x80, 0x0 ;  /* 0x000000000000781c */ /* 0x000fe20003f2f028 */
[----:B------:R-:W-:Y:S01]  /*1600*/  IMAD.MOV.U32 R0, RZ, RZ, R4 ;  /* 0x000000ffff007224 */ /* 0x000fe200078e0004 */
[----:B------:R-:W-:Y:S01]  /*1610*/  ULDC.64 UR4, c[0x0][0x1b8] ;  /* 0x00006e0000047ab9 */ /* 0x000fe20000000a00 */
[----:B------:R-:W-:Y:S01]  /*1620*/  PLOP3.LUT P0, PT, PT, PT, UP2, 0x80, 0x0 ;  /* 0x000000000000781c */ /* 0x000fe20003f0f028 */
[----:B------:R-:W-:Y:S01]  /*1630*/  UIADD3 UR31, UR31, UR26, URZ ;  /* 0x0000001a1f1f7290 */ /* 0x000fe2000fffe03f */
[----:B------:R-:W-:Y:S01]  /*1640*/  IADD3 R15, R23, UR23, RZ ;  /* 0x00000017170f7c10 */ /* 0x000fe2000fffe0ff */
[----:B------:R-:W-:Y:S01]  /*1650*/  UIMAD UR22, UR9, UR4, URZ ;  /* 0x00000004091672a4 */ /* 0x000fe2000f8e023f */
[C---:B------:R-:W-:Y:S01]  /*1660*/  IADD3 R29, R39.reuse, 0x40, RZ ;  /* 0x00000040271d7810 */ /* 0x040fe20007ffe0ff */
[----:B------:R-:W-:Y:S01]  /*1670*/  USHF.R.S32.HI UR26, URZ, 0x1f, UR13 ;  /* 0x0000001f3f1a7899 */ /* 0x000fe2000801140d */
[C---:B------:R-:W-:Y:S01]  /*1680*/  IADD3 R30, R39.reuse, 0xc0, RZ ;  /* 0x000000c0271e7810 */ /* 0x040fe20007ffe0ff */
[----:B------:R-:W-:Y:S01]  /*1690*/  UIMAD UR22, UR10, UR5, UR22 ;  /* 0x000000050a1672a4 */ /* 0x000fe2000f8e0216 */
[C---:B------:R-:W-:Y:S01]  /*16a0*/  IADD3 R28, R39.reuse, 0x80, RZ ;  /* 0x00000080271c7810 */ /* 0x040fe20007ffe0ff */
[----:B------:R-:W-:Y:S01]  /*16b0*/  UIMAD.WIDE.U32 UR30, UR10, UR4, UR30 ;  /* 0x000000040a1e72a5 */ /* 0x000fe2000f8e001e */
[----:B------:R-:W-:Y:S01]  /*16c0*/  ISETP.GE.AND P3, PT, R39, c[0x0][0x198], PT ;  /* 0x0000660027007a0c */ /* 0x000fe20003f66270 */
[----:B------:R-:W-:Y:S01]  /*16d0*/  USEL UR26, UR26, URZ, !UP1 ;  /* 0x0000003f1a1a7287 */ /* 0x000fe2000c800000 */
[C---:B------:R-:W-:Y:S01]  /*16e0*/  ISETP.GE.AND P2, PT, R29.reuse, c[0x0][0x198], PT ;  /* 0x000066001d007a0c */ /* 0x040fe20003f46270 */
[----:B------:R-:W-:Y:S01]  /*16f0*/  ULDC.64 UR4, c[0x0][0x1c0] ;  /* 0x0000700000047ab9 */ /* 0x000fe20000000a00 */
[----:B------:R-:W-:Y:S01]  /*1700*/  ISETP.GE.AND P4, PT, R28, c[0x0][0x198], PT ;  /* 0x000066001c007a0c */ /* 0x000fe20003f86270 */
[----:B------:R-:W-:Y:S01]  /*1710*/  UIMAD UR26, UR26, UR4, URZ ;  /* 0x000000041a1a72a4 */ /* 0x000fe2000f8e023f */
[----:B------:R-:W-:Y:S01]  /*1720*/  ISETP.GE.AND P5, PT, R30, c[0x0][0x198], PT ;  /* 0x000066001e007a0c */ /* 0x000fe20003fa6270 */
[----:B------:R-:W-:Y:S01]  /*1730*/  UIADD3 UR31, UR31, UR22, URZ ;  /* 0x000000161f1f7290 */ /* 0x000fe2000fffe03f */
[----:B------:R-:W-:Y:S01]  /*1740*/  ISETP.GE.AND P6, PT, R29, c[0x0][0x1d4], PT ;  /* 0x000075001d007a0c */ /* 0x000fe20003fc6270 */
[----:B------:R-:W-:Y:S01]  /*1750*/  UIMAD UR5, UR27, UR5, UR26 ;  /* 0x000000051b0572a4 */ /* 0x000fe2000f8e021a */
[----:B-1----:R-:W-:Y:S01]  /*1760*/  @P1 IMAD.HI.U32 R2, R4, c[0x0][0x2c8], RZ ;  /* 0x0000b20004021a27 */ /* 0x002fe200078e00ff */
[----:B------:R-:W-:Y:S01]  /*1770*/  UIMAD.WIDE.U32 UR30, UR27, UR4, UR30 ;  /* 0x000000041b1e72a5 */ /* 0x000fe2000f8e001e */
[----:B------:R-:W-:Y:S01]  /*1780*/  LEA.HI R65, R66, R44, RZ, 0x5 ;  /* 0x0000002c42417211 */ /* 0x000fe200078f28ff */
[----:B------:R-:W-:Y:S01]  /*1790*/  UIADD3 UR32, UR8, UR29, URZ ;  /* 0x0000001d08207290 */ /* 0x000fe2000fffe03f */
[----:B------:R-:W-:Y:S01]  /*17a0*/  BSSY B0, `(.L_x_2121) ;  /* 0x0000138000007945 */ /* 0x000fe20003800000 */
[----:B------:R-:W-:Y:S01]  /*17b0*/  @P0 SHF.R.U32.HI R0, RZ, c[0x0][0x2cc], R2 ;  /* 0x0000b300ff000a19 */ /* 0x000fe20000011602 */
[----:B------:R-:W-:Y:S01]  /*17c0*/  UIADD3 UR5, UR31, UR5, URZ ;  /* 0x000000051f057290 */ /* 0x000fe2000fffe03f */
[----:B------:R-:W-:Y:S01]  /*17d0*/  IMAD.U32 R3, RZ, RZ, UR31 ;  /* 0x0000001fff037e24 */ /* 0x000fe2000f8e00ff */
[----:B------:R-:W-:Y:S01]  /*17e0*/  UISETP.LT.AND UP0, UPT, UR32, 0x30, UPT ;  /* 0x000000302000788c */ /* 0x000fe2000bf01270 */
[--C-:B------:R-:W-:Y:S01]  /*17f0*/  SHF.R.S32.HI R6, RZ, 0x1f, R0.reuse ;  /* 0x0000001fff067819 */ /* 0x100fe20000011400 */
[----:B------:R-:W-:Y:S01]  /*1800*/  IMAD.MOV R5, RZ, RZ, -R0 ;  /* 0x000000ffff057224 */ /* 0x000fe200078e0a00 */
[----:B------:R-:W-:Y:S01]  /*1810*/  SHF.R.S32.HI R64, RZ, 0x5, R65 ;  /* 0x00000005ff407819 */ /* 0x000fe20000011441 */
[----:B------:R-:W-:Y:S01]  /*1820*/  IMAD.U32 R2, RZ, RZ, UR30 ;  /* 0x0000001eff027e24 */ /* 0x000fe2000f8e00ff */
[----:B------:R-:W-:Y:S01]  /*1830*/  ULDC UR30, c[0x0][0x2c4] ;  /* 0x0000b100001e7ab9 */ /* 0x000fe20000000800 */
[----:B------:R-:W-:Y:S01]  /*1840*/  IMAD.U32 R3, RZ, RZ, UR5 ;  /* 0x00000005ff037e24 */ /* 0x000fe2000f8e00ff */
[----:B------:R-:W-:Y:S01]  /*1850*/  UIMAD UR30, UR12, UR30, URZ ;  /* 0x0000001e0c1e72a4 */ /* 0x000fe2000f8e023f */
[----:B------:R-:W-:Y:S01]  /*1860*/  IMAD R6, R6, c[0x0][0x1b0], RZ ;  /* 0x00006c0006067a24 */ /* 0x000fe200078e02ff */
[----:B------:R-:W-:Y:S01]  /*1870*/  ULDC.64 UR4, c[0x0][0x1e8] ;  /* 0x00007a0000047ab9 */ /* 0x000fe20000000a00 */
[----:B------:R-:W-:Y:S01]  /*1880*/  IMAD R4, R5, c[0x0][0x2c4], R4 ;  /* 0x0000b10005047a24 */ /* 0x000fe200078e0204 */
[----:B------:R-:W-:Y:S01]  /*1890*/  UIMAD.WIDE.U32 UR26, UR10, UR4, URZ ;  /* 0x000000040a1a72a5 */ /* 0x000fe2000f8e003f */
[C---:B------:R-:W-:Y:S01]  /*18a0*/  IMAD R5, R0.reuse, c[0x0][0x1b4], R6 ;  /* 0x00006d0000057a24 */ /* 0x040fe200078e0206 */
[----:B------:R-:W-:Y:S01]  /*18b0*/  UIMAD UR22, UR9, UR4, URZ ;  /* 0x00000004091672a4 */ /* 0x000fe2000f8e023f */
[----:B------:R-:W-:Y:S01]  /*18c0*/  IMAD.WIDE.U32 R2, R0, c[0x0][0x1b0], R2 ;  /* 0x00006c0000027a25 */ /* 0x000fe200078e0002 */
[----:B------:R-:W-:Y:S01]  /*18d0*/  SHF.R.S32.HI R0, RZ, 0x1f, R4 ;  /* 0x0000001fff007819 */ /* 0x000fe20000011404 */
[----:B------:R-:W-:-:S02]  /*18e0*/  USEL UR4, UR32, 0x30, UP0 ;  /* 0x0000003020047887 */ /* 0x000fc40008000000 */
[----:B------:R-:W-:Y:S01]  /*18f0*/  IMAD.IADD R3, R3, 0x1, R5 ;  /* 0x0000000103037824 */ /* 0x000fe200078e0205 */
[----:B------:R-:W-:Y:S01]  /*1900*/  UIMAD UR22, UR10, UR5, UR22 ;  /* 0x000000050a1672a4 */ /* 0x000fe2000f8e0216 */
[----:B------:R-:W-:Y:S02]  /*1910*/  IMAD R0, R0, c[0x0][0x1a8], RZ ;  /* 0x00006a0000007a24 */ /* 0x000fe400078e02ff */
[----:B------:R-:W-:Y:S01]  /*1920*/  IMAD.WIDE.U32 R2, R4, c[0x0][0x1a8], R2 ;  /* 0x00006a0004027a25 */ /* 0x000fe200078e0002 */
[----:B------:R-:W-:-:S03]  /*1930*/  UIADD3 UR22, UR27, UR22, URZ ;  /* 0x000000161b167290 */ /* 0x000fc6000fffe03f */
[----:B------:R-:W-:Y:S01]  /*1940*/  IMAD R5, R4, c[0x0][0x1ac], R0 ;  /* 0x00006b0004057a24 */ /* 0x000fe200078e0200 */
[----:B------:R-:W-:Y:S01]  /*1950*/  LEA R13, P0, R2, c[0x0][0x160], 0x1 ;  /* 0x00005800020d7a11 */ /* 0x000fe200078008ff */
[----:B------:R-:W-:Y:S02]  /*1960*/  IMAD.SHL.U32 R6, R23, 0x40, RZ ;  /* 0x0000004017067824 */ /* 0x000fe400078e00ff */
[----:B------:R-:W-:Y:S01]  /*1970*/  IMAD.IADD R3, R3, 0x1, R5 ;  /* 0x0000000103037824 */ /* 0x000fe200078e0205 */
[----:B------:R-:W-:Y:S02]  /*1980*/  LEA.HI R5, R66, R44, RZ, 0x6 ;  /* 0x0000002c42057211 */ /* 0x000fe400078f30ff */
[----:B------:R-:W-:Y:S02]  /*1990*/  LOP3.LUT R0, R6, 0x1c0, RZ, 0xc0, !PT ;  /* 0x000001c006007812 */ /* 0x000fe400078ec0ff */
[----:B------:R-:W-:Y:S01]  /*19a0*/  LEA.HI.X R12, R2, c[0x0][0x164], R3, 0x1, P0 ;  /* 0x00005900020c7a11 */ /* 0x000fe200000f0c03 */
[----:B------:R-:W-:Y:S01]  /*19b0*/  IMAD.SHL.U32 R5, R5, 0x8, RZ ;  /* 0x0000000805057824 */ /* 0x000fe200078e00ff */
[----:B------:R-:W-:Y:S01]  /*19c0*/  SHFL.IDX PT, R2, R13, RZ, 0x181f ;  /* 0x00181fff0d027589 */ /* 0x000fe200000e0000 */
[----:B------:R-:W-:-:S02]  /*19d0*/  SHF.R.U32.HI R4, RZ, 0x3, R0 ;  /* 0x00000003ff047819 */ /* 0x000fc40000011600 */
[----:B------:R-:W-:Y:S01]  /*19e0*/  LOP3.LUT R0, R0, 0x38, R39, 0xf8, !PT ;  /* 0x0000003800007812 */ /* 0x000fe200078ef827 */
[----:B------:R-:W1:Y:S01]  /*19f0*/  SHFL.IDX PT, R3, R12, RZ, 0x181f ;  /* 0x00181fff0c037589 */ /* 0x000e6200000e0000 */
[----:B------:R-:W-:Y:S02]  /*1a00*/  ISETP.GE.AND P0, PT, R15, UR30, PT ;  /* 0x0000001e0f007c0c */ /* 0x000fe4000bf06270 */
[----:B------:R-:W-:Y:S01]  /*1a10*/  LOP3.LUT R4, R0, R4, RZ, 0x3c, !PT ;  /* 0x0000000400047212 */ /* 0x000fe200078e3cff */
[----:B------:R-:W-:-:S03]  /*1a20*/  IMAD.MOV R0, RZ, RZ, -R7 ;  /* 0x000000ffff007224 */ /* 0x000fc600078e0a07 */
[----:B------:R-:W-:Y:S01]  /*1a30*/  LOP3.LUT R6, R4, 0xfffffe00, R5, 0xf8, !PT ;  /* 0xfffffe0004067812 */ /* 0x000fe200078ef805 */
[----:B------:R-:W-:Y:S01]  /*1a40*/  IMAD R25, R0, c[0x0][0x2b8], R8 ;  /* 0x0000ae0000197a24 */ /* 0x000fe200078e0208 */
[----:B------:R-:W-:Y:S02]  /*1a50*/  SHF.R.S32.HI R4, RZ, 0x1f, R29 ;  /* 0x0000001fff047819 */ /* 0x000fe4000001141d */
[----:B------:R-:W-:Y:S01]  /*1a60*/  SHF.R.S32.HI R5, RZ, 0x1f, R30 ;  /* 0x0000001fff057819 */ /* 0x000fe2000001141e */
[----:B------:R-:W-:Y:S01]  /*1a70*/  IMAD.SHL.U32 R45, R6, 0x2, RZ ;  /* 0x00000002062d7824 */ /* 0x000fe200078e00ff */
[----:B------:R-:W-:Y:S02]  /*1a80*/  SHF.R.S32.HI R0, RZ, 0x1f, R28 ;  /* 0x0000001fff007819 */ /* 0x000fe4000001141c */
[----:B------:R-:W-:Y:S02]  /*1a90*/  LEA.HI R4, R4, R29, RZ, 0x3 ;  /* 0x0000001d04047211 */ /* 0x000fe400078f18ff */
[----:B------:R-:W-:-:S02]  /*1aa0*/  LEA.HI R5, R5, R30, RZ, 0x3 ;  /* 0x0000001e05057211 */ /* 0x000fc400078f18ff */
[----:B------:R-:W-:Y:S02]  /*1ab0*/  LEA.HI R0, R0, R28, RZ, 0x3 ;  /* 0x0000001c00007211 */ /* 0x000fe400078f18ff */
[----:B------:R-:W-:Y:S02]  /*1ac0*/  LOP3.LUT R38, R4, 0xfffffff8, RZ, 0xc0, !PT ;  /* 0xfffffff804267812 */ /* 0x000fe400078ec0ff */
[----:B------:R-:W-:Y:S01]  /*1ad0*/  LOP3.LUT R37, R0, 0xfffffff8, RZ, 0xc0, !PT ;  /* 0xfffffff800257812 */ /* 0x000fe200078ec0ff */
[----:B-1----:R-:W-:Y:S01]  /*1ae0*/  @!P0 IMAD.WIDE R6, R39, 0x2, R2 ;  /* 0x0000000227068825 */ /* 0x002fe200078e0202 */
[----:B------:R-:W-:Y:S01]  /*1af0*/  LOP3.LUT R36, R5, 0xfffffff8, RZ, 0xc0, !PT ;  /* 0xfffffff805247812 */ /* 0x000fe200078ec0ff */
[----:B------:R-:W-:Y:S01]  /*1b00*/  SHFL.IDX PT, R4, R13, 0x1, 0x181f ;  /* 0x00381f000d047f89 */ /* 0x000fe200000e0000 */
[----:B------:R-:W-:Y:S01]  /*1b10*/  SHF.R.S32.HI R16, RZ, 0x1f, R25 ;  /* 0x0000001fff107819 */ /* 0x000fe20000011419 */
[----:B------:R-:W-:Y:S02]  /*1b20*/  @!P0 IMAD.WIDE R8, R38, 0x2, R2 ;  /* 0x0000000226088825 */ /* 0x000fe400078e0202 */
[----:B------:R-:W1:Y:S02]  /*1b30*/  SHFL.IDX PT, R5, R12, 0x1, 0x181f ;  /* 0x00381f000c057f89 */ /* 0x000e6400000e0000 */
[----:B------:R-:W-:-:S02]  /*1b40*/  IMAD R0, R16, c[0x0][0x1e0], RZ ;  /* 0x0000780010007a24 */ /* 0x000fc400078e02ff */
[----:B------:R3:W-:Y:S02]  /*1b50*/  @!P0 LDGSTS.E.BYPASS.LTC128B.128 [R45+0x4080], [R6.64], !P3 ;  /* 0x04080000062d8fae */ /* 0x0007e4000d901d52 */
[----:B------:R-:W-:Y:S02]  /*1b60*/  IMAD R0, R25, c[0x0][0x1e4], R0 ;  /* 0x0000790019007a24 */ /* 0x000fe400078e0200 */
[----:B------:R4:W-:Y:S01]  /*1b70*/  @!P0 LDGSTS.E.BYPASS.LTC128B.128 [R45+0x8080], [R8.64], !P2 ;  /* 0x08080000082d8fae */ /* 0x0009e2000d101d52 */
[----:B---3--:R-:W-:-:S04]  /*1b80*/  @!P0 IMAD.WIDE R6, R37, 0x2, R2 ;  /* 0x0000000225068825 */ /* 0x008fc800078e0202 */
[----:B------:R-:W-:Y:S01]  /*1b90*/  @!P0 IMAD.WIDE R2, R36, 0x2, R2 ;  /* 0x0000000224028825 */ /* 0x000fe200078e0202 */
[----:B----4-:R-:W-:Y:S01]  /*1ba0*/  IADD3 R8, R15, 0x20, RZ ;  /* 0x000000200f087810 */ /* 0x010fe20007ffe0ff */
[----:B------:R3:W-:Y:S04]  /*1bb0*/  @!P0 LDGSTS.E.BYPASS.LTC128B.128 [R45+0xc080], [R6.64], !P4 ;  /* 0x0c080000062d8fae */ /* 0x0007e8000e101d52 */
[----:B------:R4:W-:Y:S01]  /*1bc0*/  @!P0 LDGSTS.E.BYPASS.LTC128B.128 [R45+0x10080], [R2.64], !P5 ;  /* 0x10080000022d8fae */ /* 0x0009e2000e901d52 */
[----:B------:R-:W-:-:S13]  /*1bd0*/  ISETP.GE.AND P0, PT, R8, UR30, PT ;  /* 0x0000001e08007c0c */ /* 0x000fda000bf06270 */
[----:B-1----:R-:W-:-:S04]  /*1be0*/  @!P0 IMAD.WIDE R10, R39, 0x2, R4 ;  /* 0x00000002270a8825 */ /* 0x002fc800078e0204 */
[--C-:B------:R-:W-:Y:S01]  /*1bf0*/  @!P0 IMAD.WIDE R8, R38, 0x2, R4.reuse ;  /* 0x0000000226088825 */ /* 0x100fe200078e0204 */
[----:B------:R1:W-:Y:S03]  /*1c00*/  @!P0 LDGSTS.E.BYPASS.LTC128B.128 [R45+0x5080], [R10.64], !P3 ;  /* 0x050800000a2d8fae */ /* 0x0003e6000d901d52 */
[----:B---3--:R-:W-:Y:S01]  /*1c10*/  @!P0 IMAD.WIDE R6, R37, 0x2, R4 ;  /* 0x0000000225068825 */ /* 0x008fe200078e0204 */
[----:B------:R3:W-:Y:S03]  /*1c20*/  @!P0 LDGSTS.E.BYPASS.LTC128B.128 [R45+0x9080], [R8.64], !P2 ;  /* 0x09080000082d8fae */ /* 0x0007e6000d101d52 */
[----:B----4-:R-:W-:Y:S01]  /*1c30*/  IMAD.WIDE.U32 R2, R25, c[0x0][0x1e0], RZ ;  /* 0x0000780019027a25 */ /* 0x010fe200078e00ff */
[----:B------:R4:W-:Y:S03]  /*1c40*/  @!P0 LDGSTS.E.BYPASS.LTC128B.128 [R45+0xd080], [R6.64], !P4 ;  /* 0x0d080000062d8fae */ /* 0x0009e6000e101d52 */
[----:B------:R-:W-:-:S02]  /*1c50*/  IMAD.IADD R3, R3, 0x1, R0 ;  /* 0x0000000103037824 */ /* 0x000fc400078e0200 */
[----:B------:R-:W-:-:S05]  /*1c60*/  @!P0 IMAD.WIDE R4, R36, 0x2, R4 ;  /* 0x0000000224048825 */ /* 0x000fca00078e0204 */
[----:B------:R5:W-:Y:S01]  /*1c70*/  @!P0 LDGSTS.E.BYPASS.LTC128B.128 [R45+0x11080], [R4.64], !P5 ;  /* 0x11080000042d8fae */ /* 0x000be2000e901d52 */
[C---:B---3--:R-:W-:Y:S02]  /*1c80*/  IADD3 R8, R15.reuse, 0x40, RZ ;  /* 0x000000400f087810 */ /* 0x048fe40007ffe0ff */
[----:B------:R-:W-:Y:S02]  /*1c90*/  SHF.R.S32.HI R9, RZ, 0x4, R22 ;  /* 0x00000004ff097819 */ /* 0x000fe40000011416 */
[----:B------:R-:W-:Y:S02]  /*1ca0*/  ISETP.GE.AND P0, PT, R8, UR30, PT ;  /* 0x0000001e08007c0c */ /* 0x000fe4000bf06270 */
[----:B------:R-:W-:Y:S01]  /*1cb0*/  IADD3 R8, R15, 0x60, RZ ;  /* 0x000000600f087810 */ /* 0x000fe20007ffe0ff */
[----:B-----5:R-:W-:Y:S01]  /*1cc0*/  IMAD.SHL.U32 R4, R17, 0x40, RZ ;  /* 0x0000004011047824 */ /* 0x020fe200078e00ff */
[----:B------:R-:W-:Y:S02]  /*1cd0*/  LEA.HI R5, R22, R9, RZ, 0x1 ;  /* 0x0000000916057211 */ /* 0x000fe400078f08ff */
[----:B--2---:R-:W-:Y:S01]  /*1ce0*/  SHF.R.S32.HI R20, RZ, 0x1f, R24 ;  /* 0x0000001fff147819 */ /* 0x004fe20000011418 */
[----:B----4-:R-:W-:Y:S01]  /*1cf0*/  IMAD.WIDE.U32 R6, R24, c[0x0][0x1f0], R2 ;  /* 0x00007c0018067a25 */ /* 0x010fe200078e0002 */
[----:B------:R-:W-:Y:S03]  /*1d00*/  STL [R1+0x24], R24 ;  /* 0x0000241801007387 */ /* 0x000fe60000100800 */
[----:B------:R-:W-:Y:S01]  /*1d10*/  IMAD R3, R20, c[0x0][0x1f0], RZ ;  /* 0x00007c0014037a24 */ /* 0x000fe200078e02ff */
[----:B------:R-:W-:Y:S01]  /*1d20*/  IADD3 R0, P1, R6, UR26, RZ ;  /* 0x0000001a06007c10 */ /* 0x000fe2000ff3e0ff */
[----:B------:R-:W-:Y:S02]  /*1d30*/  SHFL.IDX PT, R2, R13, 0x2, 0x181f ;  /* 0x00581f000d027f89 */ /* 0x000fe400000e0000 */
[----:B------:R-:W-:-:S02]  /*1d40*/  IMAD R6, R24, c[0x0][0x1f4], R3 ;  /* 0x00007d0018067a24 */ /* 0x000fc400078e0203 */
[----:B------:R-:W1:Y:S03]  /*1d50*/  SHFL.IDX PT, R3, R12, 0x2, 0x181f ;  /* 0x00581f000c037f89 */ /* 0x000e6600000e0000 */
[----:B------:R-:W-:Y:S01]  /*1d60*/  IADD3.X R6, R7, UR22, R6, P1, !PT ;  /* 0x0000001607067c10 */ /* 0x000fe20008ffe406 */
[----:B------:R-:W-:Y:S01]  /*1d70*/  STL [R1+0x30], R39 ;  /* 0x0000302701007387 */ /* 0x000fe20000100800 */
[----:B------:R-:W-:-:S03]  /*1d80*/  LEA R19, P1, R0, c[0x0][0x1c8], 0x1 ;  /* 0x0000720000137a11 */ /* 0x000fc600078208ff */
[----:B------:R-:W-:Y:S01]  /*1d90*/  SHFL.IDX PT, R7, R12, 0x3, 0x181f ;  /* 0x00781f000c077f89 */ /* 0x000fe200000e0000 */
[----:B------:R-:W-:Y:S02]  /*1da0*/  LEA.HI.X R18, R0, c[0x0][0x1cc], R6, 0x1, P1 ;  /* 0x0000730000127a11 */ /* 0x000fe400008f0c06 */
[----:B------:R-:W-:Y:S01]  /*1db0*/  LOP3.LUT R0, R4, 0x1c0, RZ, 0xc0, !PT ;  /* 0x000001c004007812 */ /* 0x000fe200078ec0ff */
[----:B------:R2:W3:Y:S01]  /*1dc0*/  SHFL.IDX PT, R6, R13, 0x3, 0x181f ;  /* 0x00781f000d067f89 */ /* 0x0004e200000e0000 */
[----:B------:R-:W-:Y:S02]  /*1dd0*/  LOP3.LUT R4, R5, 0xfffffffe, RZ, 0xc0, !PT ;  /* 0xfffffffe05047812 */ /* 0x000fe400078ec0ff */
[----:B------:R-:W-:Y:S01]  /*1de0*/  ISETP.GE.AND P1, PT, R8, UR30, PT ;  /* 0x0000001e08007c0c */ /* 0x000fe2000bf26270 */
[----:B------:R-:W-:Y:S01]  /*1df0*/  STL [R1+0x28], R25 ;  /* 0x0000281901007387 */ /* 0x000fe20000100800 */
[----:B------:R-:W-:Y:S01]  /*1e00*/  LOP3.LUT R5, R0, 0x8, R21, 0xf8, !PT ;  /* 0x0000000800057812 */ /* 0x000fe200078ef815 */
[----:B------:R-:W-:Y:S01]  /*1e10*/  IMAD.IADD R15, R9, 0x1, -R4 ;  /* 0x00000001090f7824 */ /* 0x000fe200078e0a04 */
[----:B------:R-:W-:Y:S01]  /*1e20*/  SHF.R.U32.HI R0, RZ, 0x3, R0 ;  /* 0x00000003ff007819 */ /* 0x000fe20000011600 */
[----:B------:R-:W-:Y:S03]  /*1e30*/  SHFL.IDX PT, R4, R19, RZ, 0x181f ;  /* 0x00181fff13047589 */ /* 0x000fe600000e0000 */
[----:B------:R-:W-:Y:S01]  /*1e40*/  LOP3.LUT R21, R5, R0, RZ, 0x3c, !PT ;  /* 0x0000000005157212 */ /* 0x000fe200078e3cff */
[--C-:B-1----:R-:W-:Y:S01]  /*1e50*/  @!P0 IMAD.WIDE R10, R38, 0x2, R2.reuse ;  /* 0x00000002260a8825 */ /* 0x102fe200078e0202 */
[----:B------:R-:W1:Y:S03]  /*1e60*/  SHFL.IDX PT, R5, R18, RZ, 0x181f ;  /* 0x00181fff12057589 */ /* 0x000e6600000e0000 */
[--C-:B------:R-:W-:Y:S01]  /*1e70*/  @!P0 IMAD.WIDE R8, R37, 0x2, R2.reuse ;  /* 0x0000000225088825 */ /* 0x100fe200078e0202 */
[----:B------:R-:W-:Y:S03]  /*1e80*/  STL [R1+0x8], R45 ;  /* 0x0000082d01007387 */ /* 0x000fe60000100800 */
[----:B------:R-:W-:Y:S01]  /*1e90*/  IMAD R0, R16, c[0x0][0x208], RZ ;  /* 0x0000820010007a24 */ /* 0x000fe200078e02ff */
[----:B------:R-:W-:Y:S01]  /*1ea0*/  STL [R1+0x60], R38 ;  /* 0x0000602601007387 */ /* 0x000fe20000100800 */
[----:B--2---:R-:W-:-:S03]  /*1eb0*/  @!P0 IMAD.WIDE R12, R39, 0x2, R2 ;  /* 0x00000002270c8825 */ /* 0x004fc600078e0202 */
[----:B------:R-:W-:Y:S01]  /*1ec0*/  STL [R1+0x5c], R37 ;  /* 0x00005c2501007387 */ /* 0x000fe20000100800 */
[----:B------:R-:W-:-:S03]  /*1ed0*/  IMAD R0, R25, c[0x0][0x20c], R0 ;  /* 0x0000830019007a24 */ /* 0x000fc600078e0200 */
[----:B------:R2:W-:Y:S04]  /*1ee0*/  @!P0 LDGSTS.E.BYPASS.LTC128B.128 [R45+0x6080], [R12.64], !P3 ;  /* 0x060800000c2d8fae */ /* 0x0005e8000d901d52 */
[----:B------:R3:W-:Y:S04]  /*1ef0*/  @!P0 LDGSTS.E.BYPASS.LTC128B.128 [R45+0xa080], [R10.64], !P2 ;  /* 0x0a0800000a2d8fae */ /* 0x0007e8000d101d52 */
[----:B------:R4:W-:Y:S04]  /*1f00*/  @!P0 LDGSTS.E.BYPASS.LTC128B.128 [R45+0xe080], [R8.64], !P4 ;  /* 0x0e080000082d8fae */ /* 0x0009e8000e101d52 */
[----:B------:R-:W-:Y:S01]  /*1f10*/  STL [R1+0x34], R36 ;  /* 0x0000342401007387 */ /* 0x000fe20000100800 */
[----:B--2---:R-:W-:Y:S01]  /*1f20*/  IADD3 R13, -R23, UR4, RZ ;  /* 0x00000004170d7c10 */ /* 0x004fe2000fffe1ff */
[----:B------:R-:W-:-:S02]  /*1f30*/  ULDC.64 UR4, c[0x0][0x210] ;  /* 0x0000840000047ab9 */ /* 0x000fc40000000a00 */
[----:B------:R-:W-:Y:S01]  /*1f40*/  UIMAD UR25, UR9, UR4, URZ ;  /* 0x00000004091972a4 */ /* 0x000fe2000f8e023f */
[----:B---3--:R-:W-:Y:S01]  /*1f50*/  @!P1 IMAD.WIDE R10, R39, 0x2, R6 ;  /* 0x00000002270a9825 */ /* 0x008fe200078e0206 */
[----:B------:R-:W-:Y:S02]  /*1f60*/  UIMAD.WIDE.U32 UR30, UR10, UR4, URZ ;  /* 0x000000040a1e72a5 */ /* 0x000fe4000f8e003f */
[----:B------:R-:W-:Y:S01]  /*1f70*/  UIMAD UR25, UR10, UR5, UR25 ;  /* 0x000000050a1972a4 */ /* 0x000fe2000f8e0219 */
[----:B----4-:R-:W-:Y:S01]  /*1f80*/  @!P0 IMAD.WIDE R8, R36, 0x2, R2 ;  /* 0x0000000224088825 */ /* 0x010fe200078e0202 */
[----:B------:R-:W-:Y:S02]  /*1f90*/  UIADD3 UR4, UR21, -0x1, URZ ;  /* 0xffffffff15047890 */ /* 0x000fe4000fffe03f */
[----:B------:R-:W-:Y:S01]  /*1fa0*/  UIADD3 UR25, UR31, UR25, URZ ;  /* 0x000000191f197290 */ /* 0x000fe2000fffe03f */
[----:B------:R-:W-:Y:S01]  /*1fb0*/  IMAD.WIDE.U32 R2, R25, c[0x0][0x208], RZ ;  /* 0x0000820019027a25 */ /* 0x000fe200078e00ff */
[----:B------:R2:W-:Y:S01]  /*1fc0*/  @!P0 LDGSTS.E.BYPASS.LTC128B.128 [R45+0x12080], [R8.64], !P5 ;  /* 0x12080000082d8fae */ /* 0x0005e2000e901d52 */
[----:B------:R-:W-:-:S02]  /*1fd0*/  ISETP.GE.AND P0, PT, R13, 0x1, PT ;  /* 0x000000010d00780c */ /* 0x000fc40003f06270 */
[----:B------:R-:W-:Y:S01]  /*1fe0*/  ISETP.GE.AND P5, PT, R28, c[0x0][0x1d4], PT ;  /* 0x000075001c007a0c */ /* 0x000fe20003fa6270 */
[----:B------:R3:W-:Y:S01]  /*1ff0*/  @!P1 LDGSTS.E.BYPASS.LTC128B.128 [R45+0x7080], [R10.64], !P3 ;  /* 0x070800000a2d9fae */ /* 0x0007e2000d901d52 */
[----:B------:R-:W-:Y:S01]  /*2000*/  ISETP.GE.AND P3, PT, R39, c[0x0][0x1d4], PT ;  /* 0x0000750027007a0c */ /* 0x000fe20003f66270 */
[----:B------:R-:W-:Y:S01]  /*2010*/  IMAD.IADD R3, R3, 0x1, R0 ;  /* 0x0000000103037824 */ /* 0x000fe200078e0200 */
[----:B------:R-:W-:Y:S01]  /*2020*/  LOP3.LUT R0, R22, 0xfffffff0, RZ, 0xc0, !PT ;  /* 0xfffffff016007812 */ /* 0x000fe200078ec0ff */
[----:B--2---:R-:W-:-:S04]  /*2030*/  @!P1 IMAD.WIDE R8, R38, 0x2, R6 ;  /* 0x0000000226089825 */ /* 0x004fc800078e0206 */
[--C-:B---3--:R-:W-:Y:S01]  /*2040*/  @!P1 IMAD.WIDE R10, R37, 0x2, R6.reuse ;  /* 0x00000002250a9825 */ /* 0x108fe200078e0206 */
[----:B------:R1:W-:Y:S01]  /*2050*/  @!P1 LDGSTS.E.BYPASS.LTC128B.128 [R45+0xb080], [R8.64], !P2 ;  /* 0x0b080000082d9fae */ /* 0x0003e2000d101d52 */
[----:B------:R-:W-:Y:S02]  /*2060*/  ISETP.GE.AND P2, PT, R30, c[0x0][0x198], PT ;  /* 0x000066001e007a0c */ /* 0x000fe40003f46270 */
[----:B------:R-:W-:Y:S01]  /*2070*/  @!P1 IMAD.WIDE R6, R36, 0x2, R6 ;  /* 0x0000000224069825 */ /* 0x000fe200078e0206 */
[----:B------:R2:W-:Y:S01]  /*2080*/  @!P1 LDGSTS.E.BYPASS.LTC128B.128 [R45+0xf080], [R10.64], !P4 ;  /* 0x0f0800000a2d9fae */ /* 0x0005e2000e101d52 */
[----:B------:R-:W-:-:S09]  /*2090*/  ISETP.GE.AND P4, PT, R30, c[0x0][0x1d4], PT ;  /* 0x000075001e007a0c */ /* 0x000fd20003f86270 */
[----:B------:R3:W-:Y:S01]  /*20a0*/  @!P1 LDGSTS.E.BYPASS.LTC128B.128 [R45+0x13080], [R6.64], !P2 ;  /* 0x13080000062d9fae */ /* 0x0007e2000d101d52 */
[----:B------:R-:W-:Y:S02]  /*20b0*/  LOP3.LUT P1, RZ, R17, 0x2, RZ, 0xc0, !PT ;  /* 0x0000000211ff7812 */ /* 0x000fe4000782c0ff */
[C---:B------:R-:W-:Y:S01]  /*20c0*/  ISETP.GE.AND P2, PT, R39.reuse, c[0x0][0x1d4], PT ;  /* 0x0000750027007a0c */ /* 0x040fe20003f46270 */
[----:B------:R-:W0:Y:S01]  /*20d0*/  LDGDEPBAR ;  /* 0x00000000000079af */ /* 0x000e220000000000 */
[----:B-1----:R-:W-:-:S05]  /*20e0*/  @P0 IMAD.WIDE R8, R39, 0x2, R4 ;  /* 0x0000000227080825 */ /* 0x002fca00078e0204 */
[----:B------:R1:W-:Y:S01]  /*20f0*/  @P0 LDGSTS.E.BYPASS.LTC128B.128 [R45+0x14080], [R8.64], !P3 ;  /* 0x14080000082d0fae */ /* 0x0003e2000d901d52 */
[----:B---3--:R-:W-:-:S05]  /*2100*/  @P0 IMAD.WIDE R6, R38, 0x2, R4 ;  /* 0x0000000226060825 */ /* 0x008fca00078e0204 */
[----:B------:R3:W-:Y:S01]  /*2110*/  @P0 LDGSTS.E.BYPASS.LTC128B.128 [R45+0x15880], [R6.64], !P6 ;  /* 0x15880000062d0fae */ /* 0x0007e2000f101d52 */
[----:B-1----:R-:W-:-:S04]  /*2120*/  @P0 IMAD.WIDE R8, R37, 0x2, R4 ;  /* 0x0000000225080825 */ /* 0x002fc800078e0204 */
[----:B------:R-:W-:Y:S01]  /*2130*/  @P0 IMAD.WIDE R4, R36, 0x2, R4 ;  /* 0x0000000224040825 */ /* 0x000fe200078e0204 */
[----:B------:R1:W-:Y:S04]  /*2140*/  @P0 LDGSTS.E.BYPASS.LTC128B.128 [R45+0x17080], [R8.64], !P5 ;  /* 0x17080000082d0fae */ /* 0x0003e8000e901d52 */
[----:B------:R4:W-:Y:S01]  /*2150*/  @P0 LDGSTS.E.BYPASS.LTC128B.128 [R45+0x18880], [R4.64], !P4 ;  /* 0x18880000042d0fae */ /* 0x0009e2000e101d52 */
[----:B---3--:R-:W-:-:S05]  /*2160*/  IMAD.IADD R7, R44, 0x1, -R0 ;  /* 0x000000012c077824 */ /* 0x008fca00078e0a00 */
[----:B------:R-:W-:-:S04]  /*2170*/  SHF.R.S32.HI R0, RZ, 0x1f, R7 ;  /* 0x0000001fff007819 */ /* 0x000fc80000011407 */
[----:B------:R-:W-:Y:S01]  /*2180*/  LEA.HI R12, R0, R7, RZ, 0x3 ;  /* 0x00000007000c7211 */ /* 0x000fe200078f18ff */
[----:B------:R-:W-:-:S04]  /*2190*/  IMAD R0, R20, c[0x0][0x218], RZ ;  /* 0x0000860014007a24 */ /* 0x000fc800078e02ff */
[----:B------:R-:W-:Y:S02]  /*21a0*/  IMAD R6, R24, c[0x0][0x21c], R0 ;  /* 0x0000870018067a24 */ /* 0x000fe400078e0200 */
[----:B------:R-:W-:Y:S01]  /*21b0*/  IMAD R0, R15, 0x200, R21 ;  /* 0x000002000f007824 */ /* 0x000fe200078e0215 */
[----:B-1----:R-:W-:-:S03]  /*21c0*/  LOP3.LUT R8, R12, 0xfffffff8, RZ, 0xc0, !PT ;  /* 0xfffffff80c087812 */ /* 0x002fc600078ec0ff */
[----:B------:R-:W-:Y:S02]  /*21d0*/  IMAD.SHL.U32 R236, R0, 0x2, RZ ;  /* 0x0000000200ec7824 */ /* 0x000fe400078e00ff */
[----:B----4-:R-:W-:Y:S02]  /*21e0*/  IMAD.WIDE.U32 R4, R24, c[0x0][0x218], R2 ;  /* 0x0000860018047a25 */ /* 0x010fe400078e0002 */
[----:B------:R-:W-:Y:S01]  /*21f0*/  SHFL.IDX PT, R2, R19, 0x1, 0x181f ;  /* 0x00381f0013027f89 */ /* 0x000fe200000e0000 */
[----:B------:R-:W-:Y:S01]  /*2200*/  IADD3 R243, R236, 0x140a0, RZ ;  /* 0x000140a0ecf37810 */ /* 0x000fe20007ffe0ff */
[----:B------:R-:W-:Y:S01]  /*2210*/  IMAD.IADD R9, R7, 0x1, -R8 ;  /* 0x0000000107097824 */ /* 0x000fe200078e0a08 */
[----:B--2---:R-:W-:Y:S01]  /*2220*/  IADD3 R10, P0, R4, UR30, RZ ;  /* 0x0000001e040a7c10 */ /* 0x004fe2000ff1e0ff */
[----:B------:R-:W1:Y:S01]  /*2230*/  SHFL.IDX PT, R3, R18, 0x1, 0x181f ;  /* 0x00381f0012037f89 */ /* 0x000e6200000e0000 */
[----:B------:R-:W-:Y:S01]  /*2240*/  IADD3 R4, R236, 0x14080, RZ ;  /* 0x00014080ec047810 */ /* 0x000fe20007ffe0ff */
[----:B------:R-:W-:Y:S01]  /*2250*/  IMAD.SHL.U32 R0, R9, 0x40, RZ ;  /* 0x0000004009007824 */ /* 0x000fe200078e00ff */
[----:B------:R-:W-:Y:S01]  /*2260*/  IADD3.X R11, R5, UR25, R6, P0, !PT ;  /* 0x00000019050b7c10 */ /* 0x000fe200087fe406 */
[----:B------:R-:W-:Y:S01]  /*2270*/  IMAD.SHL.U32 R5, R15, 0x8, RZ ;  /* 0x000000080f057824 */ /* 0x000fe200078e00ff */
[----:B------:R-:W-:-:S02]  /*2280*/  ISETP.GT.AND P0, PT, R13, 0x20, PT ;  /* 0x000000200d00780c */ /* 0x000fc40003f04270 */
[----:B------:R-:W-:Y:S02]  /*2290*/  LOP3.LUT R0, R0, 0x1c0, RZ, 0xc0, !PT ;  /* 0x000001c000007812 */ /* 0x000fe400078ec0ff */
[----:B------:R-:W-:Y:S02]  /*22a0*/  @P1 IADD3 R243, R4, -0x20, RZ ;  /* 0xffffffe004f31810 */ /* 0x000fe40007ffe0ff */
[----:B------:R-:W-:Y:S02]  /*22b0*/  LOP3.LUT R8, R0, 0x8, R5, 0xf8, !PT ;  /* 0x0000000800087812 */ /* 0x000fe400078ef805 */
[----:B------:R-:W-:Y:S02]  /*22c0*/  SHF.R.U32.HI R0, RZ, 0x3, R0 ;  /* 0x00000003ff007819 */ /* 0x000fe40000011600 */
[----:B------:R-:W-:Y:S02]  /*22d0*/  LEA R13, P1, R10, c[0x0][0x1f8], 0x1 ;  /* 0x00007e000a0d7a11 */ /* 0x000fe400078208ff */
[----:B------:R-:W-:-:S02]  /*22e0*/  LOP3.LUT R0, R8, R0, RZ, 0x3c, !PT ;  /* 0x0000000008007212 */ /* 0x000fc400078e3cff */
[----:B------:R-:W-:Y:S02]  /*22f0*/  LEA.HI.X R8, R10, c[0x0][0x1fc], R11, 0x1, P1 ;  /* 0x00007f000a087a11 */ /* 0x000fe400008f0c0b */
[----:B------:R-:W-:Y:S01]  /*2300*/  LOP3.LUT P1, RZ, R9, 0x4, RZ, 0xc0, !PT ;  /* 0x0000000409ff7812 */ /* 0x000fe2000782c0ff */
[----:B------:R-:W-:Y:S01]  /*2310*/  SHFL.IDX PT, R10, R13, RZ, 0x181f ;  /* 0x00181fff0d0a7589 */ /* 0x000fe200000e0000 */
[----:B-1----:R-:W-:-:S03]  /*2320*/  @P0 IMAD.WIDE R4, R39, 0x2, R2 ;  /* 0x0000000227040825 */ /* 0x002fc600078e0202 */
[----:B------:R-:W1:Y:S01]  /*2330*/  SHFL.IDX PT, R11, R8, RZ, 0x181f ;  /* 0x00181fff080b7589 */ /* 0x000e6200000e0000 */
[----:B------:R-:W-:-:S03]  /*2340*/  @P0 IMAD.WIDE R6, R38, 0x2, R2 ;  /* 0x0000000226060825 */ /* 0x000fc600078e0202 */
[----:B------:R2:W-:Y:S01]  /*2350*/  @P0 LDGSTS.E.BYPASS.LTC128B.128 [R45+0x15080], [R4.64], !P3 ;  /* 0x15080000042d0fae */ /* 0x0005e2000d901d52 */
[----:B------:R-:W-:-:S03]  /*2360*/  ISETP.GT.AND P3, PT, R31, 0x2f, PT ;  /* 0x0000002f1f00780c */ /* 0x000fc60003f64270 */
[----:B------:R3:W-:Y:S01]  /*2370*/  @P0 LDGSTS.E.BYPASS.LTC128B.128 [R45+0x16880], [R6.64], !P6 ;  /* 0x16880000062d0fae */ /* 0x0007e2000f101d52 */
[----:B--2---:R-:W-:-:S04]  /*2380*/  @P0 IMAD.WIDE R4, R37, 0x2, R2 ;  /* 0x0000000225040825 */ /* 0x004fc800078e0202 */
[----:B------:R-:W-:Y:S01]  /*2390*/  @P0 IMAD.WIDE R2, R36, 0x2, R2 ;  /* 0x0000000224020825 */ /* 0x000fe200078e0202 */
[----:B------:R2:W-:Y:S01]  /*23a0*/  @P0 LDGSTS.E.BYPASS.LTC128B.128 [R45+0x18080], [R4.64], !P5 ;  /* 0x18080000042d0fae */ /* 0x0005e2000e901d52 */
[----:B---3--:R-:W-:Y:S02]  /*23b0*/  IADD3 R7, -R23, UR32, RZ ;  /* 0x0000002017077c10 */ /* 0x008fe4000fffe1ff */
[----:B------:R-:W-:Y:S01]  /*23c0*/  IMAD.MOV.U32 R6, RZ, RZ, 0x10 ;  /* 0x00000010ff067424 */ /* 0x000fe200078e00ff */
[----:B------:R1:W-:Y:S01]  /*23d0*/  @P0 LDGSTS.E.BYPASS.LTC128B.128 [R45+0x19880], [R2.64], !P4 ;  /* 0x19880000022d0fae */ /* 0x0003e2000e101d52 */
[----:B------:R-:W-:Y:S02]  /*23e0*/  LOP3.LUT P0, RZ, R9, 0x2, RZ, 0xc0, !PT ;  /* 0x0000000209ff7812 */ /* 0x000fe4000780c0ff */
[----:B------:R-:W-:Y:S01]  /*23f0*/  SHF.R.S32.HI R9, RZ, 0x1f, R39 ;  /* 0x0000001fff097819 */ /* 0x000fe20000011427 */
[----:B------:R-:W0:Y:S01]  /*2400*/  LDGDEPBAR ;  /* 0x00000000000079af */ /* 0x000e220000000000 */
[----:B------:R-:W-:-:S02]  /*2410*/  SEL R6, R6, 0xfffffff0, !P0 ;  /* 0xfffffff006067807 */ /* 0x000fc40004000000 */
[----:B------:R-:W-:Y:S01]  /*2420*/  ISETP.LT.OR P0, PT, R7, 0x1, P2 ;  /* 0x000000010700780c */ /* 0x000fe20001701670 */
[----:B------:R3:W-:Y:S01]  /*2430*/  STL [R1+0x70], R9 ;  /* 0x0000700901007387 */ /* 0x0007e20000100800 */
[----:B------:R-:W-:Y:S01]  /*2440*/  ISETP.GE.AND P2, PT, R28, c[0x0][0x1d4], PT ;  /* 0x000075001c007a0c */ /* 0x000fe20003f46270 */
[----:B--2---:R-:W-:Y:S02]  /*2450*/  IMAD.SHL.U32 R5, R12, 0x40, RZ ;  /* 0x000000400c057824 */ /* 0x004fe400078e00ff */
[----:B------:R-:W-:Y:S02]  /*2460*/  IMAD.MOV.U32 R4, RZ, RZ, 0x20 ;  /* 0x00000020ff047424 */ /* 0x000fe400078e00ff */
[----:B-1----:R-:W-:Y:S01]  /*2470*/  IMAD.WIDE R2, R39, 0x2, R10 ;  /* 0x0000000227027825 */ /* 0x002fe200078e020a */
[----:B------:R-:W-:-:S04]  /*2480*/  DEPBAR.LE SB0, 0x1 ;  /* 0x000080400000791a */ /* 0x000fc80000000000 */
[----:B------:R-:W-:Y:S02]  /*2490*/  LOP3.LUT R5, R0, 0xfffffe00, R5, 0xf8, !PT ;  /* 0xfffffe0000057812 */ /* 0x000fe400078ef805 */
[----:B------:R-:W-:Y:S01]  /*24a0*/  SEL R0, R4, 0xffffffe0, !P1 ;  /* 0xffffffe004007807 */ /* 0x000fe20004800000 */
[----:B------:R-:W-:Y:S01]  /*24b0*/  BAR.SYNC.DEFER_BLOCKING 0x0 ;  /* 0x0000000000007b1d */ /* 0x000fe20000010000 */
[----:B------:R-:W-:Y:S01]  /*24c0*/  ISETP.GE.AND P1, PT, R29, c[0x0][0x1d4], PT ;  /* 0x000075001d007a0c */ /* 0x000fe20003f26270 */
[----:B------:R-:W-:Y:S01]  /*24d0*/  IMAD R220, R64, 0x400, R5 ;  /* 0x0000040040dc7824 */ /* 0x000fe200078e0205 */
[----:B---3--:R-:W-:-:S04]  /*24e0*/  SHF.R.S32.HI R9, RZ, 0x1f, R36 ;  /* 0x0000001fff097819 */ /* 0x008fc80000011424 */
[C---:B------:R-:W-:Y:S01]  /*24f0*/  LEA R228, R220.reuse, 0x4080, 0x1 ;  /* 0x00004080dce47811 */ /* 0x040fe200078e08ff */
[----:B------:R-:W-:-:S04]  /*2500*/  IMAD.SHL.U32 R220, R220, 0x2, RZ ;  /* 0x00000002dcdc7824 */ /* 0x000fc800078e00ff */
[--C-:B------:R-:W-:Y:S02]  /*2510*/  IMAD R224, R6, 0x2, R228.reuse ;  /* 0x0000000206e07824 */ /* 0x100fe400078e02e4 */
[C---:B------:R-:W-:Y:S02]  /*2520*/  IMAD R228, R0.reuse, 0x2, R228 ;  /* 0x0000000200e47824 */ /* 0x040fe400078e02e4 */
[----:B------:R-:W-:Y:S01]  /*2530*/  IMAD R232, R0, 0x2, R224 ;  /* 0x0000000200e87824 */ /* 0x000fe200078e02e0 */
        /* <DEDUP_REMOVED lines=39> */
[----:B------:R-:W-:-:S04]  /*27b0*/  LOP3.LUT P0, RZ, R17, 0x4, RZ, 0xc0, !PT ;  /* 0x0000000411ff7812 */ /* 0x000fc8000780c0ff */
[----:B------:R-:W-:Y:S02]  /*27c0*/  SEL R4, R4, 0xffffffe0, !P0 ;  /* 0xffffffe004047807 */ /* 0x000fe40004000000 */
        /* <DEDUP_REMOVED lines=12> */
[----:B------:R-:W2:Y:S04]  /*2890*/  SHFL.IDX PT, R8, R8, 0x1, 0x181f ;  /* 0x00381f0008087f89 */ /* 0x000ea800000e0000 */
[----:B-1----:R1:W3:Y:S02]  /*28a0*/  SHFL.IDX PT, R2, R13, 0x1, 0x181f ;  /* 0x00381f000d027f89 */ /* 0x0022e400000e0000 */
.L_x_2193:
        /* <DEDUP_REMOVED lines=8> */
[----:B-1----:R-:W-:Y:S02]  /*2930*/  SHF.R.S32.HI R13, RZ, 0x1f, R29 ;  /* 0x0000001fff0d7819 */ /* 0x002fe4000001141d */
[-C--:B------:R-:W-:Y:S02]  /*2940*/  LEA.HI R12, R12, R29.reuse, RZ, 0x3 ;  /* 0x0000001d0c0c7211 */ /* 0x080fe400078f18ff */
[----:B------:R-:W-:Y:S02]  /*2950*/  LEA.HI R13, R13, R29, RZ, 0x3 ;  /* 0x0000001d0d0d7211 */ /* 0x000fe400078f18ff */
[----:B------:R-:W-:Y:S02]  /*2960*/  LOP3.LUT R12, R12, 0xfffffff8, RZ, 0xc0, !PT ;  /* 0xfffffff80c0c7812 */ /* 0x000fe400078ec0ff */
[----:B------:R-:W-:Y:S02]  /*2970*/  LOP3.LUT R13, R13, 0xfffffff8, RZ, 0xc0, !PT ;  /* 0xfffffff80d0d7812 */ /* 0x000fe400078ec0ff */
[----:B------:R-:W-:-:S02]  /*2980*/  LEA R14, P0, R12, R2, 0x1 ;  /* 0x000000020c0e7211 */ /* 0x000fc400078008ff */
[----:B------:R-:W-:Y:S02]  /*2990*/  SHF.R.S32.HI R13, RZ, 0x1f, R13 ;  /* 0x0000001fff0d7819 */ /* 0x000fe4000001140d */
[----:B------:R-:W-:-:S04]  /*29a0*/  LEA.HI R3, R66, R19, RZ, 0x3 ;  /* 0x0000001342037211 */ /* 0x000fc800078f18ff */
        /* <DEDUP_REMOVED lines=23> */
.L_x_2122:
[----:B--234-:R-:W-:Y:S05]  /*2b20*/  BSYNC B0 ;  /* 0x0000000000007941 */ /* 0x01cfea0003800000 */
.L_x_2121:
[----:B------:R-:W0:Y:S01]  /*2b30*/  LDGDEPBAR ;  /* 0x00000000000079af */ /* 0x000e220000000000 */
[----:B------:R-:W-:Y:S01]  /*2b40*/  WARPSYNC 0xffffffff ;  /* 0xffffffff00007948 */ /* 0x000fe20003800000 */
[C---:B-1----:R-:W-:Y:S01]  /*2b50*/  HMMA.16816.F32.BF16 R8, R160.reuse, R22, RZ ;  /* 0x00000016a008723c */ /* 0x042fe200000418ff */
[C---:B------:R-:W-:Y:S01]  /*2b60*/  IMAD R242, R4.reuse, 0x2, R236 ;  /* 0x0000000204f27824 */ /* 0x040fe200078e02ec */
[----:B------:R-:W-:Y:S01]  /*2b70*/  LDSM.16.M88.4 R60, [R243+0x5800] ;  /* 0x00580000f33c783b */ /* 0x000fe20000000200 */
[----:B------:R-:W-:Y:S01]  /*2b80*/  IMAD R239, R4, 0x2, R243 ;  /* 0x0000000204ef7824 */ /* 0x000fe200078e02f3 */
[----:B------:R-:W-:Y:S01]  /*2b90*/  UISETP.GT.AND UP0, UPT, UR4, UR7, UPT ;  /* 0x000000070400728c */ /* 0x000fe2000bf04270 */
[C---:B------:R-:W-:Y:S01]  /*2ba0*/  IADD3 R252, R243.reuse, 0x1800, RZ ;  /* 0x00001800f3fc7810 */ /* 0x040fe20007ffe0ff */
[----:B------:R-:W1:Y:S01]  /*2bb0*/  LDSM.16.M88.4 R36, [R242+0x14080] ;  /* 0x01408000f224783b */ /* 0x000e620000000200 */
[C---:B------:R-:W-:Y:S01]  /*2bc0*/  IADD3 R251, R243.reuse, 0x2000, RZ ;  /* 0x00002000f3fb7810 */ /* 0x040fe20007ffe0ff */
[----:B------:R-:W-:Y:S01]  /*2bd0*/  HMMA.16816.F32.BF16 R12, R160, R20, RZ ;  /* 0x00000014a00c723c */ /* 0x000fe200000418ff */
[----:B------:R-:W-:Y:S01]  /*2be0*/  IADD3 R250, R243, 0x2800, RZ ;  /* 0x00002800f3fa7810 */ /* 0x000fe20007ffe0ff */
[----:B------:R-:W2:Y:S01]  /*2bf0*/  LDSM.16.M88.4 R44, [R242+0x14880] ;  /* 0x01488000f22c783b */ /* 0x000ea20000000200 */
[----:B------:R-:W-:-:S02]  /*2c00*/  PLOP3.LUT P0, PT, PT, PT, UP0, 0x40, 0x0 ;  /* 0x000000000000781c */ /* 0x000fc40003f0e808 */
[C---:B------:R-:W-:Y:S01]  /*2c10*/  IADD3 R249, R243.reuse, 0x3000, RZ ;  /* 0x00003000f3f97810 */ /* 0x040fe20007ffe0ff */
[----:B------:R-:W3:Y:S01]  /*2c20*/  LDSM.16.M88.4 R52, [R242+0x15080] ;  /* 0x01508000f234783b */ /* 0x000ee20000000200 */
[C---:B------:R-:W-:Y:S01]  /*2c30*/  IADD3 R248, R243.reuse, 0x3800, RZ ;  /* 0x00003800f3f87810 */ /* 0x040fe20007ffe0ff */
[C---:B------:R-:W-:Y:S01]  /*2c40*/  HMMA.16816.F32.BF16 R16, R160.reuse, R24, RZ ;  /* 0x00000018a010723c */ /* 0x040fe200000418ff */
[C---:B------:R-:W-:Y:S02]  /*2c50*/  IADD3 R247, R243.reuse, 0x4000, RZ ;  /* 0x00004000f3f77810 */ /* 0x040fe40007ffe0ff */
[C---:B------:R-:W-:Y:S02]  /*2c60*/  IADD3 R246, R243.reuse, 0x4800, RZ ;  /* 0x00004800f3f67810 */ /* 0x040fe40007ffe0ff */
[C---:B------:R-:W-:Y:S02]  /*2c70*/  IADD3 R245, R243.reuse, 0x5000, RZ ;  /* 0x00005000f3f57810 */ /* 0x040fe40007ffe0ff */
[----:B------:R-:W-:Y:S01]  /*2c80*/  IADD3 R244, R243, 0x5800, RZ ;  /* 0x00005800f3f47810 */ /* 0x000fe20007ffe0ff */
[C---:B------:R-:W-:Y:S08]  /*2c90*/  HMMA.16816.F32.BF16 R20, R160.reuse, R26, RZ ;  /* 0x0000001aa014723c */ /* 0x040ff000000418ff */
        /* <DEDUP_REMOVED lines=136> */
[----:B------:R-:W1:Y:S04]  /*3520*/  S2R R75, SR_TID.X ;  /* 0x00000000004b7919 */ /* 0x000e680000002100 */
[----:B------:R2:W5:Y:S04]  /*3530*/  LDL R71, [R1+0x64] ;  /* 0x0000640001477983 */ /* 0x0005680000100800 */
[----:B------:R2:W5:Y:S04]  /*3540*/  LDL R67, [R1+0x8] ;  /* 0x0000080001437983 */ /* 0x0005680000100800 */
[----:B------:R2:W5:Y:S04]  /*3550*/  LDL R68, [R1+0x34] ;  /* 0x0000340001447983 */ /* 0x0005680000100800 */
[----:B------:R2:W5:Y:S04]  /*3560*/  LDL R69, [R1+0x50] ;  /* 0x0000500001457983 */ /* 0x0005680000100800 */
[----:B------:R2:W5:Y:S01]  /*3570*/  LDL R70, [R1+0x5c] ;  /* 0x00005c0001467983 */ /* 0x0005620000100800 */
[----:B-1----:R-:W-:-:S02]  /*3580*/  LEA.HI R73, R66, R75, RZ, 0x3 ;  /* 0x0000004b42497211 */ /* 0x002fc400078f18ff */
[----:B------:R-:W-:Y:S02]  /*3590*/  LEA.HI R74, R66, R75, RZ, 0x3 ;  /* 0x0000004b424a7211 */ /* 0x000fe400078f18ff */
[----:B------:R-:W-:Y:S02]  /*35a0*/  LOP3.LUT R73, R73, 0xfffffff8, RZ, 0xc0, !PT ;  /* 0xfffffff849497812 */ /* 0x000fe400078ec0ff */
[----:B------:R-:W-:-:S03]  /*35b0*/  SHF.R.S32.HI R74, RZ, 0x3, R74 ;  /* 0x00000003ff4a7819 */ /* 0x000fc6000001144a */
[----:B------:R-:W-:-:S04]  /*35c0*/  IMAD.IADD R73, R75, 0x1, -R73 ;  /* 0x000000014b497824 */ /* 0x000fc800078e0a49 */
[----:B------:R-:W-:Y:S02]  /*35d0*/  IMAD R73, R73, 0x20, R74 ;  /* 0x0000002049497824 */ /* 0x000fe400078e024a */
[----:B------:R-:W-:Y:S02]  /*35e0*/  IMAD.MOV.U32 R10, RZ, RZ, RZ ;  /* 0x000000ffff0a7224 */ /* 0x000fe400078e00ff */
[----:B--2---:R-:W-:Y:S02]  /*35f0*/  IMAD.MOV.U32 R72, RZ, RZ, R7 ;  /* 0x000000ffff487224 */ /* 0x004fe400078e0007 */
[----:B---3--:R-:W-:Y:S02]  /*3600*/  IMAD.MOV.U32 R7, RZ, RZ, R2 ;  /* 0x000000ffff077224 */ /* 0x008fe400078e0002 */
[----:B------:R-:W-:-:S05]  /*3610*/  IMAD.MOV.U32 R2, RZ, RZ, c[0x0][0x2b8] ;  /* 0x0000ae00ff027624 */ /* 0x000fca00078e00ff */
[----:B------:R-:W-:Y:S01]  /*3620*/  ISETP.NE.AND P1, PT, R2, 0x1, PT ;  /* 0x000000010200780c */ /* 0x000fe20003f25270 */
[----:B------:R-:W-:Y:S02]  /*3630*/  IMAD.U32 R2, RZ, RZ, UR11 ;  /* 0x0000000bff027e24 */ /* 0x000fe4000f8e00ff */
[----:B----4-:R-:W-:-:S03]  /*3640*/  IMAD.MOV.U32 R75, RZ, RZ, R3 ;  /* 0x000000ffff4b7224 */ /* 0x010fc600078e0003 */
[----:B------:R-:W-:-:S04]  /*3650*/  IADD3 R2, R73, UR24, R2 ;  /* 0x0000001849027c10 */ /* 0x000fc8000fffe002 */
[----:B------:R-:W-:-:S05]  /*3660*/  IADD3 R3, R2, -0x30, RZ ;  /* 0xffffffd002037810 */ /* 0x000fca0007ffe0ff */
[----:B------:R-:W-:-:S04]  /*3670*/  @P1 IMAD.HI.U32 R4, R3, c[0x0][0x2bc], RZ ;  /* 0x0000af0003041a27 */ /* 0x000fc800078e00ff */
[----:B------:R-:W-:Y:S01]  /*3680*/  IMAD.MOV.U32 R2, RZ, RZ, R3 ;  /* 0x000000ffff027224 */ /* 0x000fe200078e0003 */
[----:B------:R-:W-:Y:S01]  /*3690*/  @P1 SHF.R.U32.HI R2, RZ, c[0x0][0x2c0], R4 ;  /* 0x0000b000ff021a19 */ /* 0x000fe20000011604 */
[----:B------:R-:W-:-:S03]  /*36a0*/  IMAD.MOV.U32 R73, RZ, RZ, R7 ;  /* 0x000000ffff497224 */ /* 0x000fc600078e0007 */
[----:B------:R-:W-:-:S04]  /*36b0*/  @!P3 IADD3 R4, P0, R2, UR16, RZ ;  /* 0x000000100204bc10 */ /* 0x000fc8000ff1e0ff */
[----:B------:R-:W-:Y:S02]  /*36c0*/  @!P3 LEA.HI.X.SX32 R7, R2, UR6, 0x1, P0 ;  /* 0x000000060207bc11 */ /* 0x000fe400080f0eff */
[----:B------:R-:W-:-:S04]  /*36d0*/  @!P3 LEA R8, P0, R4, c[0x0][0x2a0], 0x2 ;  /* 0x0000a8000408ba11 */ /* 0x000fc800078010ff */
[----:B------:R-:W-:-:S05]  /*36e0*/  @!P3 LEA.HI.X R9, R4, c[0x0][0x2a4], R7, 0x2, P0 ;  /* 0x0000a9000409ba11 */ /* 0x000fca00000f1407 */
[----:B------:R-:W2:Y:S01]  /*36f0*/  @!P3 LDG.E R10, [R8.64] ;  /* 0x00000012080ab981 */ /* 0x000ea2000c1e1900 */
[----:B------:R-:W-:-:S04]  /*3700*/  IMAD.MOV R2, RZ, RZ, -R2 ;  /* 0x000000ffff027224 */ /* 0x000fc800078e0a02 */
[----:B------:R-:W-:Y:S01]  /*3710*/  IMAD R11, R2, c[0x0][0x2b8], R3 ;  /* 0x0000ae00020b7a24 */ /* 0x000fe200078e0203 */
[----:B------:R-:W1:Y:S04]  /*3720*/  S2R R76, SR_TID.X ;  /* 0x00000000004c7919 */ /* 0x000e680000002100 */
[----:B------:R-:W-:-:S05]  /*3730*/  SHF.R.S32.HI R2, RZ, 0x1f, R11 ;  /* 0x0000001fff027819 */ /* 0x000fca000001140b */
[----:B------:R-:W-:Y:S02]  /*3740*/  IMAD R4, R2, c[0x0][0x1e0], RZ ;  /* 0x0000780002047a24 */ /* 0x000fe400078e02ff */
[----:B------:R-:W-:-:S04]  /*3750*/  IMAD.WIDE.U32 R2, R11, c[0x0][0x1e0], RZ ;  /* 0x000078000b027a25 */ /* 0x000fc800078e00ff */
[----:B------:R-:W-:-:S04]  /*3760*/  IMAD R4, R11, c[0x0][0x1e4], R4 ;  /* 0x000079000b047a24 */ /* 0x000fc800078e0204 */
[----:B------:R-:W-:Y:S01]  /*3770*/  IMAD.IADD R3, R3, 0x1, R4 ;  /* 0x0000000103037824 */ /* 0x000fe200078e0204 */
[----:B------:R-:W-:Y:S01]  /*3780*/  STL [R1+0x28], R11 ;  /* 0x0000280b01007387 */ /* 0x000fe20000100800 */
[----:B-1----:R-:W-:-:S04]  /*3790*/  LEA.HI R74, R66, R76, RZ, 0x3 ;  /* 0x0000004c424a7211 */ /* 0x002fc800078f18ff */
[----:B------:R-:W-:-:S05]  /*37a0*/  LOP3.LUT R74, R74, 0xfffffff8, RZ, 0xc0, !PT ;  /* 0xfffffff84a4a7812 */ /* 0x000fca00078ec0ff */
[----:B------:R-:W-:Y:S01]  /*37b0*/  IMAD.IADD R74, R76, 0x1, -R74 ;  /* 0x000000014c4a7824 */ /* 0x000fe200078e0a4a */
[----:B------:R-:W-:Y:S03]  /*37c0*/  BSSY B0, `(.L_x_2125) ;  /* 0x0000020000007945 */ /* 0x000fe60003800000 */
[----:B------:R-:W-:-:S05]  /*37d0*/  IMAD.SHL.U32 R74, R74, 0x8, RZ ;  /* 0x000000084a4a7824 */ /* 0x000fca00078e00ff */
[----:B------:R-:W-:Y:S02]  /*37e0*/  ISETP.GE.AND P1, PT, R74, c[0x0][0x1d4], PT ;  /* 0x000075004a007a0c */ /* 0x000fe40003f26270 */
[----:B--2---:R-:W-:Y:S01]  /*37f0*/  SHF.R.S32.HI R4, RZ, 0x1f, R10 ;  /* 0x0000001fff047819 */ /* 0x004fe2000001140a */
        /* <DEDUP_REMOVED lines=17> */
[----:B------:R-:W-:-:S03]  /*3910*/  LEA R10, P0, R72, R2, 0x1 ;  /* 0x00000002480a7211 */ /* 0x000fc600078008ff */
[----:B------:R-:W-:Y:S01]  /*3920*/  @!PT LDS RZ, [RZ] ;  /* 0x00000000fffff984 */ /* 0x000fe20000000800 */
[----:B-----5:R2:W-:Y:S01]  /*3930*/  LDGSTS.E.BYPASS.LTC128B.128 [R67+0x14080], [R12.64], !P1 ;  /* 0x140800000c437fae */ /* 0x0205e2000c901d52 */
        /* <DEDUP_REMOVED lines=8> */
.L_x_2126:
[----:B------:R-:W-:Y:S05]  /*39c0*/  BSYNC B0 ;  /* 0x0000000000007941 */ /* 0x000fea0003800000 */
.L_x_2125:
[----:B------:R-:W-:Y:S01]  /*39d0*/  ISETP.GE.AND P0, PT, R14, 0x21, PT ;  /* 0x000000210e00780c */ /* 0x000fe20003f06270 */
[----:B--23--:R2:W3:Y:S01]  /*39e0*/  SHFL.IDX PT, R3, R4, 0x1, 0x181f ;  /* 0x00381f0004037f89 */ /* 0x00c4e200000e0000 */
[----:B------:R-:W-:Y:S03]  /*39f0*/  BSSY B0, `(.L_x_2124) ;  /* 0x0000010000007945 */ /* 0x000fe60003800000 */
[----:B------:R2:W4:Y:S08]  /*3a00*/  SHFL.IDX PT, R2, R7, 0x1, 0x181f ;  /* 0x00381f0007027f89 */ /* 0x00053000000e0000 */
[----:B------:R-:W-:Y:S05]  /*3a10*/  @!P0 BRA `(.L_x_2127) ;  /* 0x000000d000008947 */ /* 0x000fea0003800000 */
[----:B----4-:R-:W-:-:S04]  /*3a20*/  LEA R12, P0, R74, R2, 0x1 ;  /* 0x000000024a0c7211 */ /* 0x010fc800078008ff */
        /* <DEDUP_REMOVED lines=12> */
.L_x_2127:
[----:B------:R-:W-:Y:S05]  /*3af0*/  BSYNC B0 ;  /* 0x0000000000007941 */ /* 0x000fea0003800000 */
.L_x_2124:
[----:B---3--:R-:W3:Y:S01]  /*3b00*/  S2R R8, SR_TID.X ;  /* 0x0000000000087919 */ /* 0x008ee20000002100 */
[----:B----4-:R-:W-:Y:S01]  /*3b10*/  LOP3.LUT R2, R65, 0xffffffe0, RZ, 0xc0, !PT ;  /* 0xffffffe041027812 */ /* 0x010fe200078ec0ff */
[----:B------:R-:W-:Y:S01]  /*3b20*/  UISETP.NE.AND UP1, UPT, UR15, URZ, UPT ;  /* 0x0000003f0f00728c */ /* 0x000fe2000bf25270 */
[----:B-12---:R-:W-:Y:S01]  /*3b30*/  SHF.R.S32.HI R7, RZ, 0x1f, R64 ;  /* 0x0000001fff077819 */ /* 0x006fe20000011440 */
[----:B------:R-:W-:Y:S01]  /*3b40*/  UISETP.NE.AND UP0, UPT, UR14, URZ, UPT ;  /* 0x0000003f0e00728c */ /* 0x000fe2000bf05270 */
[----:B------:R-:W0:Y:S01]  /*3b50*/  LDGDEPBAR ;  /* 0x00000000000079af */ /* 0x000e220000000000 */
[----:B------:R-:W-:Y:S01]  /*3b60*/  ULDC UR24, c[0x0][0x324] ;  /* 0x0000c90000187ab9 */ /* 0x000fe20000000800 */
[----:B------:R-:W-:Y:S01]  /*3b70*/  LEA.HI R7, R7, R64, RZ, 0x3 ;  /* 0x0000004007077211 */ /* 0x000fe200078f18ff */
[----:B------:R-:W-:Y:S01]  /*3b80*/  ULOP3.LUT UR24, URZ, UR24, URZ, 0x33, !UPT ;  /* 0x000000183f187292 */ /* 0x000fe2000f8e333f */
[----:B------:R-:W-:Y:S02]  /*3b90*/  PLOP3.LUT P0, PT, PT, PT, UP1, 0x80, 0x0 ;  /* 0x000000000000781c */ /* 0x000fe40003f0f018 */
[----:B------:R-:W-:-:S05]  /*3ba0*/  LOP3.LUT R7, R7, 0xffffff8, RZ, 0xc0, !PT ;  /* 0x0ffffff807077812 */ /* 0x000fca00078ec0ff */
[----:B------:R-:W-:Y:S01]  /*3bb0*/  IMAD.IADD R9, R64, 0x1, -R7 ;  /* 0x0000000140097824 */ /* 0x000fe200078e0a07 */
[----:B---3--:R-:W-:Y:S01]  /*3bc0*/  LEA.HI R3, R66, R8, RZ, 0x2 ;  /* 0x0000000842037211 */ /* 0x008fe200078f10ff */
        /* <DEDUP_REMOVED lines=20> */
[----:B------:R-:W-:Y:S02]  /*3d10*/  IMAD.U32 R2, RZ, RZ, UR32 ;  /* 0x00000020ff027e24 */ /* 0x000fe4000f8e00ff */
[----:B------:R-:W-:-:S02]  /*3d20*/  IMAD.SHL.U32 R11, R3, 0x2, RZ ;  /* 0x00000002030b7824 */ /* 0x000fc400078e00ff */
[----:B------:R-:W-:-:S03]  /*3d30*/  IMAD.U32 R3, RZ, RZ, UR29 ;  /* 0x0000001dff037e24 */ /* 0x000fc6000f8e00ff */
[C---:B------:R-:W-:Y:S01]  /*3d40*/  IADD3 R2, -R11.reuse, 0x1, R2 ;  /* 0x000000010b027810 */ /* 0x040fe20007ffe102 */
[----:B------:R3:W-:Y:S01]  /*3d50*/  STL [R1+0x54], R11 ;  /* 0x0000540b01007387 */ /* 0x0007e20000100800 */
[----:B------:R-:W-:Y:S02]  /*3d60*/  IADD3 R9, -R11, UR8, R3 ;  /* 0x000000080b097c10 */ /* 0x000fe4000fffe103 */
[----:B------:R-:W-:-:S04]  /*3d70*/  IADD3 R2, R2, -UR12, RZ ;  /* 0x8000000c02027c10 */ /* 0x000fc8000fffe0ff */
        /* <DEDUP_REMOVED lines=19> */
.L_x_2130:
[----:B------:R-:W-:-:S04]  /*3eb0*/  MOV R12, 0x1 ;  /* 0x00000001000c7802 */ /* 0x000fc80000000f00 */
[----:B------:R-:W-:-:S13]  /*3ec0*/  ISETP.NE.AND P0, PT, R12, c[0x0][0x32c], PT ;  /* 0x0000cb000c007a0c */ /* 0x000fda0003f05270 */
[----:B------:R-:W-:-:S05]  /*3ed0*/  @P0 IMAD.HI.U32 R12, R4, c[0x0][0x330], RZ ;  /* 0x0000cc00040c0a27 */ /* 0x000fca00078e00ff */
[----:B------:R-:W-:Y:S02]  /*3ee0*/  @P0 SHF.R.U32.HI R4, RZ, c[0x0][0x334], R12 ;  /* 0x0000cd00ff040a19 */ /* 0x000fe4000001160c */
.L_x_2131:
[----:B------:R-:W-:Y:S05]  /*3ef0*/  BSYNC B0 ;  /* 0x0000000000007941 */ /* 0x000fea0003800000 */
.L_x_2129:
[----:B------:R-:W-:-:S05]  /*3f00*/  IMAD R4, R4, c[0x0][0x32c], R11 ;  /* 0x0000cb0004047a24 */ /* 0x000fca00078e020b */
[----:B------:R-:W-:Y:S02]  /*3f10*/  IADD3 R12, R4, c[0x0][0x32c], RZ ;  /* 0x0000cb00040c7a10 */ /* 0x000fe40007ffe0ff */
[----:B------:R-:W-:Y:S02]  /*3f20*/  IMNMX R2, R2, R4, !PT ;  /* 0x0000000402027217 */ /* 0x000fe40007800200 */
[----:B------:R-:W-:Y:S02]  /*3f30*/  IMNMX R3, R3, R12, PT ;  /* 0x0000000c03037217 */ /* 0x000fe40003800200 */
.L_x_2128:
        /* <DEDUP_REMOVED lines=86> */
.L_x_2134:
[----:B------:R-:W-:-:S04]  /*44a0*/  MOV R7, 0x1 ;  /* 0x0000000100077802 */ /* 0x000fc80000000f00 */
[----:B------:R-:W-:-:S13]  /*44b0*/  ISETP.NE.AND P0, PT, R7, c[0x0][0x32c], PT ;  /* 0x0000cb0007007a0c */ /* 0x000fda0003f05270 */
[----:B------:R-:W-:-:S05]  /*44c0*/  @P0 IMAD.HI.U32 R7, R4, c[0x0][0x330], RZ ;  /* 0x0000cc0004070a27 */ /* 0x000fca00078e00ff */
[----:B------:R-:W-:Y:S02]  /*44d0*/  @P0 SHF.R.U32.HI R4, RZ, c[0x0][0x334], R7 ;  /* 0x0000cd00ff040a19 */ /* 0x000fe40000011607 */
.L_x_2135:
[----:B------:R-:W-:Y:S05]  /*44e0*/  BSYNC B0 ;  /* 0x0000000000007941 */ /* 0x000fea0003800000 */
.L_x_2133:
[----:B------:R-:W-:-:S05]  /*44f0*/  IMAD R4, R4, c[0x0][0x32c], R11 ;  /* 0x0000cb0004047a24 */ /* 0x000fca00078e020b */
[----:B------:R-:W-:Y:S02]  /*4500*/  IADD3 R7, R4, c[0x0][0x32c], RZ ;  /* 0x0000cb0004077a10 */ /* 0x000fe40007ffe0ff */
[----:B------:R-:W-:Y:S02]  /*4510*/  IMNMX R2, R2, R4, !PT ;  /* 0x0000000402027217 */ /* 0x000fe40007800200 */
[----:B------:R-:W-:Y:S02]  /*4520*/  IMNMX R3, R3, R7, PT ;  /* 0x0000000703037217 */ /* 0x000fe40003800200 */
.L_x_2132:
        /* <DEDUP_REMOVED lines=25> */
[----:B-----5:R-:W-:Y:S01]  /*46c0*/  LDSM.16.MT88.4 R68, [R238+0x4880] ;  /* 0x00488000ee44783b */ /* 0x020fe20000004200 */
[----:B------:R-:W-:Y:S01]  /*46d0*/  ISETP.GT.AND P0, PT, R2, 0x1, P0 ;  /* 0x000000010200780c */ /* 0x000fe20000704270 */
[----:B------:R-:W-:Y:S01]  /*46e0*/  IMAD R240, R0, 0x2, R238 ;  /* 0x0000000200f07824 */ /* 0x000fe200078e02ee */
[----:B------:R-:W-:Y:S01]  /*46f0*/  FMNMX.FTZ R133, R22, R133, !PT ;  /* 0x0000008516857209 */ /* 0x000fe20007810000 */
[----:B------:R-:W-:Y:S01]  /*4700*/  LDSM.16.MT88.4 R72, [R238+0x5880] ;  /* 0x00588000ee48783b */ /* 0x000fe20000004200 */
[----:B------:R-:W-:-:S02]  /*4710*/  ISETP.LT.OR P0, PT, R3, 0x2, P0 ;  /* 0x000000020300780c */ /* 0x000fc40000701670 */
[----:B------:R-:W-:Y:S01]  /*4720*/  FMNMX.FTZ R133, R91, R133, !PT ;  /* 0x000000855b857209 */ /* 0x000fe20007810000 */
[----:B------:R-:W-:Y:S01]  /*4730*/  LDSM.16.MT88.4 R64, [R237+0x5880] ;  /* 0x00588000ed40783b */ /* 0x000fe20000004200 */
[----:B------:R-:W-:Y:S02]  /*4740*/  FSEL R7, R35, -INF , !P0 ;  /* 0xff80000023077808 */ /* 0x000fe40004000000 */
[----:B------:R-:W-:Y:S01]  /*4750*/  PLOP3.LUT P0, PT, PT, PT, UP2, 0x40, 0x0 ;  /* 0x000000000000781c */ /* 0x000fe20003f0e828 */
[----:B------:R-:W-:Y:S01]  /*4760*/  UISETP.NE.AND UP2, UPT, UR33, URZ, UPT ;  /* 0x0000003f2100728c */ /* 0x000fe2000bf45270 */
[----:B------:R-:W-:Y:S01]  /*4770*/  FMNMX.FTZ R133, R90, R133, !PT ;  /* 0x000000855a857209 */ /* 0x000fe20007810000 */
        /* <DEDUP_REMOVED lines=10> */
[----:B------:R-:W-:Y:S01]  /*4820*/  LEA R241, R0, R237, 0x1 ;  /* 0x000000ed00f17211 */ /* 0x000fe200078e08ff */
[----:B------:R-:W-:Y:S01]  /*4830*/  STL [R1+0x78], R161 ;  /* 0x000078a101007387 */ /* 0x000fe20000100800 */
[----:B------:R-:W-:-:S03]  /*4840*/  ISETP.GT.AND P0, PT, R2, 0x9, P0 ;  /* 0x000000090200780c */ /* 0x000fc60000704270 */
[----:B------:R-:W-:Y:S01]  /*4850*/  STL [R1+0x74], R160 ;  /* 0x000074a001007387 */ /* 0x000fe20000100800 */
[----:B------:R-:W-:-:S04]  /*4860*/  ISETP.LT.OR P0, PT, R3, 0xa, P0 ;  /* 0x0000000a0300780c */ /* 0x000fc80000701670 */
[----:B------:R-:W-:Y:S02]  /*4870*/  FSEL R10, R47, -INF , !P0 ;  /* 0xff8000002f0a7808 */ /* 0x000fe40004000000 */
[----:B------:R-:W-:Y:S01]  /*4880*/  PLOP3.LUT P0, PT, PT, PT, UP0, 0x40, 0x0 ;  /* 0x000000000000781c */ /* 0x000fe20003f0e808 */
[----:B------:R-:W-:Y:S01]  /*4890*/  UISETP.NE.AND UP0, UPT, UR5, URZ, UPT ;  /* 0x0000003f0500728c */ /* 0x000fe2000bf05270 */
[----:B------:R-:W-:Y:S02]  /*48a0*/  LDSM.16.MT88.4 R44, [R241+0x4880] ;  /* 0x00488000f12c783b */ /* 0x000fe40000004200 */
[----:B------:R-:W-:Y:S01]  /*48b0*/  ISETP.GT.AND P0, PT, R2, 0x10, P0 ;  /* 0x000000100200780c */ /* 0x000fe20000704270 */
[----:B------:R-:W-:-:S03]  /*48c0*/  ULDC.64 UR4, c[0x0][0x2c8] ;  /* 0x0000b20000047ab9 */ /* 0x000fc60000000a00 */
[----:B------:R-:W-:-:S04]  /*48d0*/  ISETP.LT.OR P0, PT, R3, 0x11, P0 ;  /* 0x000000110300780c */ /* 0x000fc80000701670 */
[----:B------:R-:W-:Y:S02]  /*48e0*/  FSEL R9, R30, -INF , !P0 ;  /* 0xff8000001e097808 */ /* 0x000fe40004000000 */
[----:B------:R-:W-:Y:S01]  /*48f0*/  PLOP3.LUT P0, PT, PT, PT, UP6, 0x40, 0x0 ;  /* 0x000000000000781c */ /* 0x000fe20003f0e868 */
[----:B------:R-:W-:-:S03]  /*4900*/  UISETP.NE.AND UP6, UPT, UR14, URZ, UPT ;  /* 0x0000003f0e00728c */ /* 0x000fc6000bfc5270 */
[----:B------:R-:W-:-:S04]  /*4910*/  ISETP.GT.AND P0, PT, R2, 0x11, P0 ;  /* 0x000000110200780c */ /* 0x000fc80000704270 */
[----:B------:R-:W-:-:S04]  /*4920*/  ISETP.LT.OR P0, PT, R3, 0x12, P0 ;  /* 0x000000120300780c */ /* 0x000fc80000701670 */
[----:B------:R-:W-:Y:S02]  /*4930*/  FSEL R12, R31, -INF , !P0 ;  /* 0xff8000001f0c7808 */ /* 0x000fe40004000000 */
[----:B------:R-:W-:Y:S01]  /*4940*/  PLOP3.LUT P0, PT, PT, PT, UP5, 0x40, 0x0 ;  /* 0x000000000000781c */ /* 0x000fe20003f0e858 */
[----:B------:R-:W-:Y:S01]  /*4950*/  LDSM.16.MT88.4 R28, [R237+0x4880] ;  /* 0x00488000ed1c783b */ /* 0x000fe20000004200 */
[----:B------:R-:W-:Y:S02]  /*4960*/  UISETP.NE.AND UP5, UPT, UR15, URZ, UPT ;  /* 0x0000003f0f00728c */ /* 0x000fe4000bfa5270 */
[----:B------:R-:W-:-:S04]  /*4970*/  ISETP.GT.AND P0, PT, R2, 0x18, P0 ;  /* 0x000000180200780c */ /* 0x000fc80000704270 */
[----:B------:R-:W-:-:S04]  /*4980*/  ISETP.LT.OR P0, PT, R3, 0x19, P0 ;  /* 0x000000190300780c */ /* 0x000fc80000701670 */
[----:B------:R-:W-:Y:S02]  /*4990*/  FSEL R13, R42, -INF , !P0 ;  /* 0xff8000002a0d7808 */ /* 0x000fe40004000000 */
[----:B------:R-:W-:-:S04]  /*49a0*/  PLOP3.LUT P0, PT, PT, PT, UP4, 0x40, 0x0 ;  /* 0x000000000000781c */ /* 0x000fc80003f0e848 */
[----:B------:R-:W-:-:S04]  /*49b0*/  ISETP.GT.AND P0, PT, R2, 0x19, P0 ;  /* 0x000000190200780c */ /* 0x000fc80000704270 */
[----:B------:R-:W-:-:S04]  /*49c0*/  ISETP.LT.OR P0, PT, R3, 0x1a, P0 ;  /* 0x0000001a0300780c */ /* 0x000fc80000701670 */
[----:B------:R-:W-:Y:S02]  /*49d0*/  FSEL R14, R43, -INF , !P0 ;  /* 0xff8000002b0e7808 */ /* 0x000fe40004000000 */
[----:B------:R-:W-:Y:S01]  /*49e0*/  PLOP3.LUT P0, PT, PT, PT, UP3, 0x40, 0x0 ;  /* 0x000000000000781c */ /* 0x000fe20003f0e838 */
[----:B------:R-:W-:Y:S03]  /*49f0*/  LDSM.16.MT88.4 R40, [R240+0x4880] ;  /* 0x00488000f028783b */ /* 0x000fe60000004200 */
        /* <DEDUP_REMOVED lines=13> */
[----:B------:R-:W-:Y:S02]  /*4ad0*/  ISETP.GT.AND P0, PT, R2, 0x29, P0 ;  /* 0x000000290200780c */ /* 0x000fe40000704270 */
[----:B------:R-:W1:Y:S02]  /*4ae0*/  SHFL.BFLY PT, R2, R133, 0x2, 0x1f ;  /* 0x0c401f0085027f89 */ /* 0x000e6400000e0000 */
[----:B------:R-:W-:-:S04]  /*4af0*/  ISETP.LT.OR P0, PT, R3, 0x2a, P0 ;  /* 0x0000002a0300780c */ /* 0x000fc80000701670 */
[----:B------:R-:W-:Y:S02]  /*4b00*/  FSEL R85, R39, -INF , !P0 ;  /* 0xff80000027557808 */ /* 0x000fe40004000000 */
[----:B------:R-:W-:Y:S01]  /*4b10*/  LDSM.16.MT88.4 R36, [R237+0x6080] ;  /* 0x00608000ed24783b */ /* 0x000fe20000004200 */
        /* <DEDUP_REMOVED lines=20> */
[----:B------:R-:W-:Y:S01]  /*4c60*/  FFMA.FTZ R20, R20, c[0x0][0x2d0], -R3 ;  /* 0x0000b40014147a23 */ /* 0x000fe20000010803 */
[----:B------:R-:W-:Y:S02]  /*4c70*/  FMNMX.FTZ R2, R84, R2, !PT ;  /* 0x0000000254027209 */ /* 0x000fe40007810000 */
[----:B------:R-:W-:Y:S02]  /*4c80*/  MUFU.EX2 R116, R19 ;  /* 0x0000001300747308 */ /* 0x000fe40000000800 */
[----:B------:R-:W-:-:S04]  /*4c90*/  FMNMX.FTZ R2, R86, R2, !PT ;  /* 0x0000000256027209 */ /* 0x000fc80007810000 */
[----:B------:R-:W-:Y:S02]  /*4ca0*/  FMNMX.FTZ R2, R88, R2, !PT ;  /* 0x0000000258027209 */ /* 0x000fe40007810000 */
[----:B------:R-:W-:Y:S02]  /*4cb0*/  MUFU.EX2 R124, R18 ;  /* 0x00000012007c7308 */ /* 0x000fe40000000800 */
[----:B------:R-:W-:-:S05]  /*4cc0*/  FMNMX.FTZ R2, R85, R2, !PT ;  /* 0x0000000255027209 */ /* 0x000fca0007810000 */
[----:B------:R-:W1:Y:S01]  /*4cd0*/  SHFL.BFLY PT, R11, R2, 0x2, 0x1f ;  /* 0x0c401f00020b7f89 */ /* 0x000e6200000e0000 */
[----:B------:R2:W-:Y:S08]  /*4ce0*/  MUFU.EX2 R128, R17 ;  /* 0x0000001100807308 */ /* 0x0005f00000000800 */
[----:B------:R-:W-:Y:S01]  /*4cf0*/  MUFU.EX2 R109, R15 ;  /* 0x0000000f006d7308 */ /* 0x000fe20000000800 */
[----:B--2---:R-:W-:Y:S07]  /*4d00*/  LDSM.16.MT88.4 R16, [R237+0x4080] ;  /* 0x00408000ed10783b */ /* 0x004fee0000004200 */
[----:B------:R-:W-:Y:S01]  /*4d10*/  MUFU.EX2 R108, R21 ;  /* 0x00000015006c7308 */ /* 0x000fe20000000800 */
[----:B-1----:R-:W-:-:S07]  /*4d20*/  FMNMX.FTZ R2, R2, R11, !PT ;  /* 0x0000000b02027209 */ /* 0x002fce0007810000 */
[----:B------:R-:W1:Y:S01]  /*4d30*/  MUFU.EX2 R117, R20 ;  /* 0x0000001400757308 */ /* 0x000e620000000800 */
[----:B------:R-:W2:Y:S02]  /*4d40*/  SHFL.BFLY PT, R132, R2, 0x1, 0x1f ;  /* 0x0c201f0002847f89 */ /* 0x000ea400000e0000 */
[----:B--2---:R-:W-:-:S04]  /*4d50*/  FMNMX.FTZ R132, R132, R2, !PT ;  /* 0x0000000284847209 */ /* 0x004fc80007810000 */
[C---:B------:R-:W-:Y:S01]  /*4d60*/  FSETP.NEU.FTZ.AND P0, PT, R132.reuse, -INF , PT ;  /* 0xff8000008400780b */ /* 0x040fe20003f1d000 */
[----:B------:R-:W-:-:S05]  /*4d70*/  FMUL.FTZ R2, R132, c[0x0][0x2d0] ;  /* 0x0000b40084027a20 */ /* 0x000fca0000410000 */
[----:B------:R-:W-:-:S05]  /*4d80*/  FSEL R2, R2, RZ, P0 ;  /* 0x000000ff02027208 */ /* 0x000fca0000000000 */
[--C-:B------:R-:W-:Y:S02]  /*4d90*/  FFMA.FTZ R4, R4, c[0x0][0x2d0], -R2.reuse ;  /* 0x0000b40004047a23 */ /* 0x100fe40000010802 */
[--C-:B------:R-:W-:Y:S02]  /*4da0*/  FFMA.FTZ R8, R8, c[0x0][0x2d0], -R2.reuse ;  /* 0x0000b40008087a23 */ /* 0x100fe40000010802 */
[----:B------:R2:W-:Y:S01]  /*4db0*/  MUFU.EX2 R78, R4 ;  /* 0x00000004004e7308 */ /* 0x0005e20000000800 */
[--C-:B------:R-:W-:Y:S02]  /*4dc0*/  FFMA.FTZ R7, R7, c[0x0][0x2d0], -R2.reuse ;  /* 0x0000b40007077a23 */ /* 0x100fe40000010802 */
[----:B------:R-:W-:-:S05]  /*4dd0*/  FFMA.FTZ R0, R14, c[0x0][0x2d0], -R2 ;  /* 0x0000b4000e007a23 */ /* 0x000fca0000010802 */
[----:B------:R3:W-:Y:S01]  /*4de0*/  MUFU.EX2 R77, R8 ;  /* 0x00000008004d7308 */ /* 0x0007e20000000800 */
[----:B--2---:R-:W-:-:S07]  /*4df0*/  FFMA.FTZ R4, R10, c[0x0][0x2d0], -R2 ;  /* 0x0000b4000a047a23 */ /* 0x004fce0000010802 */
[----:B------:R-:W-:Y:S01]  /*4e00*/  MUFU.EX2 R76, R7 ;  /* 0x00000007004c7308 */ /* 0x000fe20000000800 */
[----:B-1----:R-:W-:Y:S02]  /*4e10*/  F2FP.BF16.PACK_AB R10, R117, R108 ;  /* 0x0000006c750a723e */ /* 0x002fe400000010ff */
[----:B---3--:R-:W-:-:S05]  /*4e20*/  F2FP.BF16.PACK_AB R8, R109, R110 ;  /* 0x0000006e6d08723e */ /* 0x008fca00000010ff */
[----:B------:R1:W2:Y:S08]  /*4e30*/  MUFU.EX2 R79, R4 ;  /* 0x00000004004f7308 */ /* 0x0002b00000000800 */
[----:B------:R-:W-:Y:S01]  /*4e40*/  MUFU.EX2 R82, R0 ;  /* 0x0000000000527308 */ /* 0x000fe20000000800 */
[----:B-1----:R-:W-:Y:S01]  /*4e50*/  FFMA.FTZ R4, R22, c[0x0][0x2d0], -R3 ;  /* 0x0000b40016047a23 */ /* 0x002fe20000010803 */
[----:B--2---:R-:W-:-:S06]  /*4e60*/  F2FP.BF16.PACK_AB R11, R79, R78 ;  /* 0x0000004e4f0b723e */ /* 0x004fcc00000010ff */
[----:B------:R1:W2:Y:S02]  /*4e70*/  MUFU.EX2 R129, R4 ;  /* 0x0000000400817308 */ /* 0x0002a40000000800 */
[----:B-1----:R-:W-:Y:S01]  /*4e80*/  FFMA.FTZ R4, R9, c[0x0][0x2d0], -R2 ;  /* 0x0000b40009047a23 */ /* 0x002fe20000010802 */
[----:B------:R-:W-:Y:S02]  /*4e90*/  F2FP.BF16.PACK_AB R9, R76, R77 ;  /* 0x0000004d4c09723e */ /* 0x000fe400000010ff */
[----:B--2---:R-:W-:-:S03]  /*4ea0*/  F2FP.BF16.PACK_AB R6, R129, R128 ;  /* 0x000000808106723e */ /* 0x004fc600000010ff */
[----:B------:R1:W-:Y:S02]  /*4eb0*/  MUFU.EX2 R80, R4 ;  /* 0x0000000400507308 */ /* 0x0003e40000000800 */
[C---:B------:R-:W-:Y:S08]  /*4ec0*/  HMMA.16816.F32.BF16 R20, R8.reuse, R16, RZ ;  /* 0x000000100814723c */ /* 0x040ff000000418ff */
[----:B------:R-:W-:Y:S01]  /*4ed0*/  HMMA.16816.F32.BF16 R16, R8, R18, RZ ;  /* 0x000000120810723c */ /* 0x000fe200000418ff */
[----:B-1----:R-:W-:-:S04]  /*4ee0*/  FFMA.FTZ R4, R12, c[0x0][0x2d0], -R2 ;  /* 0x0000b4000c047a23 */ /* 0x002fc80000010802 */
[----:B------:R1:W2:Y:S03]  /*4ef0*/  MUFU.EX2 R81, R4 ;  /* 0x0000000400517308 */ /* 0x0002a60000000800 */
[----:B------:R-:W-:Y:S01]  /*4f00*/  HMMA.16816.F32.BF16 R60, R8, R34, RZ ;  /* 0x00000022083c723c */ /* 0x000fe200000418ff */
[----:B-1----:R-:W-:Y:S01]  /*4f10*/  FFMA.FTZ R4, R13, c[0x0][0x2d0], -R2 ;  /* 0x0000b4000d047a23 */ /* 0x002fe20000010802 */
[----:B--2---:R-:W-:-:S06]  /*4f20*/  F2FP.BF16.PACK_AB R5, R81, R80 ;  /* 0x000000505105723e */ /* 0x004fcc00000010ff */
[C---:B------:R-:W-:Y:S01]  /*4f30*/  HMMA.16816.F32.BF16 R12, R8.reuse, R32, RZ ;  /* 0x00000020080c723c */ /* 0x040fe200000418ff */
[----:B------:R1:W2:Y:S07]  /*4f40*/  MUFU.EX2 R83, R4 ;  /* 0x0000000400537308 */ /* 0x0002ae0000000800 */
[----:B------:R-:W-:Y:S01]  /*4f50*/  HMMA.16816.F32.BF16 R32, R8, R26, RZ ;  /* 0x0000001a0820723c */ /* 0x000fe200000418ff */
[----:B-1----:R-:W-:Y:S02]  /*4f60*/  F2FP.BF16.PACK_AB R4, R124, R116 ;  /* 0x000000747c04723e */ /* 0x002fe400000010ff */
[----:B--2---:R-:W-:-:S07]  /*4f70*/  F2FP.BF16.PACK_AB R7, R82, R83 ;  /* 0x000000535207723e */ /* 0x004fce00000010ff */
[C---:B------:R-:W-:Y:S08]  /*4f80*/  HMMA.16816.F32.BF16 R48, R4.reuse, R30, R16 ;  /* 0x0000001e0430723c */ /* 0x040ff00000041810 */
[----:B------:R-:W-:Y:S08]  /*4f90*/  HMMA.16816.F32.BF16 R148, R4, R68, R12 ;  /* 0x000000440494723c */ /* 0x000ff0000004180c */
[----:B------:R-:W-:Y:S08]  /*4fa0*/  HMMA.16816.F32.BF16 R12, R8, R72, RZ ;  /* 0x00000048080c723c */ /* 0x000ff000000418ff */
[----:B------:R-:W-:Y:S01]  /*4fb0*/  HMMA.16816.F32.BF16 R156, R4, R28, R20 ;  /* 0x0000001c049c723c */ /* 0x000fe20000041814 */
[----:B------:R-:W-:Y:S01]  /*4fc0*/  IMAD.MOV.U32 R123, RZ, RZ, R50 ;  /* 0x000000ffff7b7224 */ /* 0x000fe200078e0032 */
[----:B------:R-:W-:Y:S01]  /*4fd0*/  MOV R122, R51 ;  /* 0x00000033007a7202 */ /* 0x000fe20000000f00 */
[----:B------:R-:W-:-:S02]  /*4fe0*/  IMAD.MOV.U32 R121, RZ, RZ, R48 ;  /* 0x000000ffff797224 */ /* 0x000fc400078e0030 */
[----:B------:R-:W-:-:S03]  /*4ff0*/  IMAD.MOV.U32 R120, RZ, RZ, R49 ;  /* 0x000000ffff787224 */ /* 0x000fc600078e0031 */
[C---:B------:R-:W-:Y:S08]  /*5000*/  HMMA.16816.F32.BF16 R20, R8.reuse, R64, RZ ;  /* 0x000000400814723c */ /* 0x040ff000000418ff */
[C---:B------:R-:W-:Y:S08]  /*5010*/  HMMA.16816.F32.BF16 R48, R8.reuse, R24, RZ ;  /* 0x000000180830723c */ /* 0x040ff000000418ff */
[C---:B------:R-:W-:Y:S08]  /*5020*/  HMMA.16816.F32.BF16 R28, R8.reuse, R56, RZ ;  /* 0x00000038081c723c */ /* 0x040ff000000418ff */
[----:B------:R-:W-:Y:S08]  /*5030*/  HMMA.16816.F32.BF16 R24, R8, R58, RZ ;  /* 0x0000003a0818723c */ /* 0x000ff000000418ff */
[----:B------:R-:W-:Y:S08]  /*5040*/  HMMA.16816.F32.BF16 R12, R4, R52, R12 ;  /* 0x00000034040c723c */ /* 0x000ff0000004180c */
[C---:B------:R-:W-:Y:S08]  /*5050*/  HMMA.16816.F32.BF16 R56, R8.reuse, R74, RZ ;  /* 0x0000004a0838723c */ /* 0x040ff000000418ff */
[----:B------:R-:W-:Y:S01]  /*5060*/  HMMA.16816.F32.BF16 R16, R8, R66, RZ ;  /* 0x000000420810723c */ /* 0x000fe200000418ff */
[----:B------:R-:W1:Y:S07]  /*5070*/  LDSM.16.MT88.4 R64, [R241+0x5880] ;  /* 0x00588000f140783b */ /* 0x000e6e0000004200 */
[----:B------:R-:W-:Y:S01]  /*5080*/  HMMA.16816.F32.BF16 R20, R4, R36, R20 ;  /* 0x000000240414723c */ /* 0x000fe20000041814 */
[----:B------:R-:W-:Y:S01]  /*5090*/  IMAD.MOV.U32 R99, RZ, RZ, R13 ;  /* 0x000000ffff637224 */ /* 0x000fe200078e000d */
[----:B------:R-:W-:Y:S01]  /*50a0*/  MOV R98, R12 ;  /* 0x0000000c00627202 */ /* 0x000fe20000000f00 */
[----:B------:R-:W-:-:S02]  /*50b0*/  IMAD.MOV.U32 R161, RZ, RZ, R14 ;  /* 0x000000ffffa17224 */ /* 0x000fc400078e000e */
[----:B------:R-:W-:-:S03]  /*50c0*/  IMAD.MOV.U32 R160, RZ, RZ, R15 ;  /* 0x000000ffffa07224 */ /* 0x000fc600078e000f */
[C---:B------:R-:W-:Y:S01]  /*50d0*/  HMMA.16816.F32.BF16 R12, R4.reuse, R54, R56 ;  /* 0x00000036040c723c */ /* 0x040fe20000041838 */
[----:B------:R-:W-:Y:S04]  /*50e0*/  LDSM.16.MT88.4 R52, [R238+0x7080] ;  /* 0x00708000ee34783b */ /* 0x000fe80000004200 */
[----:B------:R-:W-:Y:S03]  /*50f0*/  LDSM.16.MT88.4 R56, [R241+0x7080] ;  /* 0x00708000f138783b */ /* 0x000fe60000004200 */
[C---:B------:R-:W-:Y:S08]  /*5100*/  HMMA.16816.F32.BF16 R24, R4.reuse, R42, R24 ;  /* 0x0000002a0418723c */ /* 0x040ff00000041818 */
[----:B------:R-:W-:Y:S01]  /*5110*/  MOV R147, R20 ;  /* 0x0000001400937202 */ /* 0x000fe20000000f00 */
[----:B------:R-:W-:Y:S01]  /*5120*/  IMAD.MOV.U32 R146, RZ, RZ, R21 ;  /* 0x000000ffff927224 */ /* 0x000fe200078e0015 */
[----:B------:R-:W-:Y:S01]  /*5130*/  MOV R144, R23 ;  /* 0x0000001700907202 */ /* 0x000fe20000000f00 */
[----:B------:R-:W-:Y:S01]  /*5140*/  IMAD.MOV.U32 R145, RZ, RZ, R22 ;  /* 0x000000ffff917224 */ /* 0x000fe200078e0016 */
[C---:B------:R-:W-:Y:S01]  /*5150*/  HMMA.16816.F32.BF16 R16, R4.reuse, R38, R16 ;  /* 0x000000260410723c */ /* 0x040fe20000041810 */
[----:B------:R-:W2:Y:S03]  /*5160*/  LDSM.16.MT88.4 R20, [R241+0x6080] ;  /* 0x00608000f114783b */ /* 0x000ea60000004200 */
[----:B------:R-:W-:Y:S01]  /*5170*/  MOV R135, R12 ;  /* 0x0000000c00877202 */ /* 0x000fe20000000f00 */
[----:B------:R-:W-:Y:S01]  /*5180*/  IMAD.MOV.U32 R134, RZ, RZ, R13 ;  /* 0x000000ffff867224 */ /* 0x000fe200078e000d */
[----:B------:R-:W-:Y:S01]  /*5190*/  MOV R130, R15 ;  /* 0x0000000f00827202 */ /* 0x000fe20000000f00 */
[----:B------:R-:W-:Y:S01]  /*51a0*/  IMAD.MOV.U32 R131, RZ, RZ, R14 ;  /* 0x000000ffff837224 */ /* 0x000fe200078e000e */
[----:B------:R-:W-:Y:S01]  /*51b0*/  HMMA.16816.F32.BF16 R136, R4, R70, R60 ;  /* 0x000000460488723c */ /* 0x000fe2000004183c */
[----:B------:R-:W3:Y:S03]  /*51c0*/  LDSM.16.MT88.4 R60, [R240+0x5880] ;  /* 0x00588000f03c783b */ /* 0x000ee60000004200 */
[----:B------:R-:W-:Y:S01]  /*51d0*/  IMAD.MOV.U32 R168, RZ, RZ, R26 ;  /* 0x000000ffffa87224 */ /* 0x000fe200078e001a */
[----:B------:R-:W-:Y:S01]  /*51e0*/  MOV R127, R27 ;  /* 0x0000001b007f7202 */ /* 0x000fe20000000f00 */
[----:B------:R-:W-:Y:S01]  /*51f0*/  IMAD.MOV.U32 R126, RZ, RZ, R24 ;  /* 0x000000ffff7e7224 */ /* 0x000fe200078e0018 */
[----:B------:R-:W-:Y:S01]  /*5200*/  LDSM.16.MT88.4 R36, [R237+0x7880] ;  /* 0x00788000ed24783b */ /* 0x000fe20000004200 */
[----:B-1----:R-:W-:Y:S01]  /*5210*/  HMMA.16816.F32.BF16 R12, R8, R66, RZ ;  /* 0x00000042080c723c */ /* 0x002fe200000418ff */
[----:B------:R-:W-:-:S02]  /*5220*/  IMAD.MOV.U32 R125, RZ, RZ, R25 ;  /* 0x000000ffff7d7224 */ /* 0x000fc400078e0019 */
[----:B------:R-:W1:Y:S05]  /*5230*/  LDSM.16.MT88.4 R24, [R237+0x7080] ;  /* 0x00708000ed18783b */ /* 0x000e6a0000004200 */
[----:B------:R-:W-:Y:S01]  /*5240*/  IMAD.MOV.U32 R172, RZ, RZ, R18 ;  /* 0x000000ffffac7224 */ /* 0x000fe200078e0012 */
[----:B------:R-:W-:Y:S01]  /*5250*/  MOV R170, R16 ;  /* 0x0000001000aa7202 */ /* 0x000fe20000000f00 */
[----:B------:R-:W-:Y:S01]  /*5260*/  IMAD.MOV.U32 R171, RZ, RZ, R19 ;  /* 0x000000ffffab7224 */ /* 0x000fe200078e0013 */
[----:B------:R-:W-:Y:S01]  /*5270*/  HMMA.16816.F32.BF16 R92, R4, R46, R32 ;  /* 0x0000002e045c723c */ /* 0x000fe20000041820 */
[----:B------:R-:W-:-:S07]  /*5280*/  IMAD.MOV.U32 R169, RZ, RZ, R17 ;  /* 0x000000ffffa97224 */ /* 0x000fce00078e0011 */
[----:B------:R-:W-:Y:S08]  /*5290*/  HMMA.16816.F32.BF16 R16, R8, R64, RZ ;  /* 0x000000400810723c */ /* 0x000ff000000418ff */
[C---:B--2---:R-:W-:Y:S08]  /*52a0*/  HMMA.16816.F32.BF16 R12, R4.reuse, R22, R12 ;  /* 0x00000016040c723c */ /* 0x044ff0000004180c */
[----:B------:R-:W-:Y:S01]  /*52b0*/  HMMA.16816.F32.BF16 R28, R4, R40, R28 ;  /* 0x00000028041c723c */ /* 0x000fe2000004181c */
[----:B------:R-:W2:Y:S01]  /*52c0*/  LDSM.16.MT88.4 R40, [R240+0x6080] ;  /* 0x00608000f028783b */ /* 0x000ea20000004200 */
[----:B------:R-:W-:Y:S01]  /*52d0*/  MOV R155, R92 ;  /* 0x0000005c009b7202 */ /* 0x000fe20000000f00 */
[----:B------:R-:W-:Y:S01]  /*52e0*/  IMAD.MOV.U32 R154, RZ, RZ, R93 ;  /* 0x000000ffff9a7224 */ /* 0x000fe200078e005d */
[----:B------:R-:W-:Y:S01]  /*52f0*/  MOV R152, R95 ;  /* 0x0000005f00987202 */ /* 0x000fe20000000f00 */
[----:B------:R-:W-:-:S03]  /*5300*/  IMAD.MOV.U32 R153, RZ, RZ, R94 ;  /* 0x000000ffff997224 */ /* 0x000fc600078e005e */
[C---:B------:R-:W-:Y:S01]  /*5310*/  HMMA.16816.F32.BF16 R140, R4.reuse, R44, R48 ;  /* 0x0000002c048c723c */ /* 0x040fe20000041830 */
[----:B------:R-:W-:Y:S07]  /*5320*/  LDSM.16.MT88.4 R48, [R238+0x7880] ;  /* 0x00788000ee30783b */ /* 0x000fee0000004200 */
[----:B------:R-:W-:Y:S01]  /*5330*/  HMMA.16816.F32.BF16 R44, R4, R20, R16 ;  /* 0x00000014042c723c */ /* 0x000fe20000041810 */
[----:B------:R-:W-:Y:S01]  /*5340*/  IMAD.MOV.U32 R93, RZ, RZ, R14 ;  /* 0x000000ffff5d7224 */ /* 0x000fe200078e000e */
[----:B------:R-:W-:Y:S01]  /*5350*/  MOV R92, R15 ;  /* 0x0000000f005c7202 */ /* 0x000fe20000000f00 */
[----:B------:R-:W-:-:S02]  /*5360*/  IMAD.MOV.U32 R67, RZ, RZ, R13 ;  /* 0x000000ffff437224 */ /* 0x000fc400078e000d */
[----:B------:R-:W-:-:S03]  /*5370*/  IMAD.MOV.U32 R66, RZ, RZ, R12 ;  /* 0x000000ffff427224 */ /* 0x000fc600078e000c */
[----:B---3--:R-:W-:Y:S01]  /*5380*/  HMMA.16816.F32.BF16 R32, R8, R60, RZ ;  /* 0x0000003c0820723c */ /* 0x008fe200000418ff */
[----:B------:R-:W-:Y:S01]  /*5390*/  IMAD.MOV.U32 R119, RZ, RZ, R30 ;  /* 0x000000ffff777224 */ /* 0x000fe200078e001e */
[----:B------:R-:W-:Y:S01]  /*53a0*/  MOV R111, R28 ;  /* 0x0000001c006f7202 */ /* 0x000fe20000000f00 */
[----:B------:R-:W-:Y:S02]  /*53b0*/  IMAD.MOV.U32 R118, RZ, RZ, R31 ;  /* 0x000000ffff767224 */ /* 0x000fe400078e001f */
[----:B------:R-:W-:-:S03]  /*53c0*/  IMAD.MOV.U32 R103, RZ, RZ, R29 ;  /* 0x000000ffff677224 */ /* 0x000fc600078e001d */
[C---:B-1----:R-:W-:Y:S08]  /*53d0*/  HMMA.16816.F32.BF16 R12, R8.reuse, R26, RZ ;  /* 0x0000001a080c723c */ /* 0x042ff000000418ff */
[----:B------:R-:W-:Y:S01]  /*53e0*/  HMMA.16816.F32.BF16 R16, R8, R24, RZ ;  /* 0x000000180810723c */ /* 0x000fe200000418ff */
[----:B------:R-:W-:Y:S01]  /*53f0*/  IMAD.MOV.U32 R97, RZ, RZ, R45 ;  /* 0x000000ffff617224 */ /* 0x000fe200078e002d */
[----:B------:R-:W-:Y:S01]  /*5400*/  MOV R95, R47 ;  /* 0x0000002f005f7202 */ /* 0x000fe20000000f00 */
[----:B------:R-:W-:-:S02]  /*5410*/  IMAD.MOV.U32 R96, RZ, RZ, R46 ;  /* 0x000000ffff607224 */ /* 0x000fc400078e002e */
[----:B------:R-:W-:Y:S02]  /*5420*/  IMAD.MOV.U32 R94, RZ, RZ, R44 ;  /* 0x000000ffff5e7224 */ /* 0x000fe400078e002c */
[----:B------:R-:W-:Y:S01]  /*5430*/  LDSM.16.MT88.4 R44, [R241+0x7880] ;  /* 0x00788000f12c783b */ /* 0x000fe20000004200 */
[----:B------:R-:W-:Y:S03]  /*5440*/  HMMA.16816.F32.BF16 R28, R8, R62, RZ ;  /* 0x0000003e081c723c */ /* 0x000fe600000418ff */
[----:B------:R-:W1:Y:S05]  /*5450*/  LDSM.16.MT88.4 R60, [R240+0x7080] ;  /* 0x00708000f03c783b */ /* 0x000e6a0000004200 */
[----:B--2---:R-:W-:Y:S01]  /*5460*/  HMMA.16816.F32.BF16 R72, R4, R40, R32 ;  /* 0x000000280448723c */ /* 0x004fe20000041820 */
[----:B------:R-:W2:Y:S07]  /*5470*/  LDSM.16.MT88.4 R32, [R237+0x8880] ;  /* 0x00888000ed20783b */ /* 0x000eae0000004200 */
[----:B------:R-:W-:Y:S07]  /*5480*/  HMMA.16816.F32.BF16 R24, R8, R54, RZ ;  /* 0x000000360818723c */ /* 0x000fee00000418ff */
[----:B------:R-:W-:Y:S01]  /*5490*/  MOV R55, R95 ;  /* 0x0000005f00377202 */ /* 0x000fe20000000f00 */
[----:B------:R-:W-:Y:S01]  /*54a0*/  HMMA.16816.F32.BF16 R12, R4, R38, R12 ;  /* 0x00000026040c723c */ /* 0x000fe2000004180c */
[----:B------:R-:W-:-:S06]  /*54b0*/  IMAD.MOV.U32 R54, RZ, RZ, R96 ;  /* 0x000000ffff367224 */ /* 0x000fcc00078e0060 */
[----:B------:R-:W-:Y:S01]  /*54c0*/  IMAD.MOV.U32 R38, RZ, RZ, R121 ;  /* 0x000000ffff267224 */ /* 0x000fe200078e0079 */
[----:B------:R-:W-:Y:S01]  /*54d0*/  HMMA.16816.F32.BF16 R20, R4, R36, R16 ;  /* 0x000000240414723c */ /* 0x000fe20000041810 */
[----:B------:R-:W-:-:S07]  /*54e0*/  MOV R39, R120 ;  /* 0x0000007800277202 */ /* 0x000fce0000000f00 */
[----:B------:R-:W-:Y:S01]  /*54f0*/  HMMA.16816.F32.BF16 R68, R4, R42, R28 ;  /* 0x0000002a0444723c */ /* 0x000fe2000004181c */
[----:B------:R-:W3:Y:S07]  /*5500*/  LDSM.16.MT88.4 R40, [R240+0x7880] ;  /* 0x00788000f028783b */ /* 0x000eee0000004200 */
[----:B------:R-:W-:Y:S01]  /*5510*/  HMMA.16816.F32.BF16 R16, R8, R58, RZ ;  /* 0x0000003a0810723c */ /* 0x000fe200000418ff */
[----:B------:R-:W-:Y:S01]  /*5520*/  IMAD.MOV.U32 R102, RZ, RZ, R14 ;  /* 0x000000ffff667224 */ /* 0x000fe200078e000e */
[----:B------:R-:W-:Y:S01]  /*5530*/  MOV R100, R12 ;  /* 0x0000000c00647202 */ /* 0x000fe20000000f00 */
[----:B------:R-:W-:-:S02]  /*5540*/  IMAD.MOV.U32 R101, RZ, RZ, R15 ;  /* 0x000000ffff657224 */ /* 0x000fc400078e000f */
[----:B------:R-:W-:Y:S02]  /*5550*/  IMAD.MOV.U32 R0, RZ, RZ, R13 ;  /* 0x000000ffff007224 */ /* 0x000fe400078e000d */
[----:B------:R-:W-:Y:S01]  /*5560*/  IMAD.MOV.U32 R58, RZ, RZ, R93 ;  /* 0x000000ffff3a7224 */ /* 0x000fe200078e005d */
[C---:B------:R-:W-:Y:S01]  /*5570*/  HMMA.16816.F32.BF16 R28, R8.reuse, R52, RZ ;  /* 0x00000034081c723c */ /* 0x040fe200000418ff */
[----:B------:R-:W-:Y:S01]  /*5580*/  MOV R59, R92 ;  /* 0x0000005c003b7202 */ /* 0x000fe20000000f00 */
[----:B------:R-:W-:Y:S01]  /*5590*/  IMAD.MOV.U32 R64, RZ, RZ, R23 ;  /* 0x000000ffff407224 */ /* 0x000fe200078e0017 */
[----:B------:R-:W-:Y:S01]  /*55a0*/  MOV R65, R22 ;  /* 0x0000001600417202 */ /* 0x000fe20000000f00 */
[----:B------:R-:W-:Y:S01]  /*55b0*/  IMAD.MOV.U32 R37, RZ, RZ, R21 ;  /* 0x000000ffff257224 */ /* 0x000fe200078e0015 */
[----:B------:R-:W-:Y:S02]  /*55c0*/  MOV R36, R20 ;  /* 0x0000001400247202 */ /* 0x000fe40000000f00 */
[----:B------:R-:W-:Y:S01]  /*55d0*/  IMAD.MOV.U32 R52, RZ, RZ, R94 ;  /* 0x000000ffff347224 */ /* 0x000fe200078e005e */
[----:B-1----:R-:W-:Y:S01]  /*55e0*/  HMMA.16816.F32.BF16 R12, R8, R60, RZ ;  /* 0x0000003c080c723c */ /* 0x002fe200000418ff */
[----:B------:R-:W-:-:S06]  /*55f0*/  IMAD.MOV.U32 R53, RZ, RZ, R97 ;  /* 0x000000ffff357224 */ /* 0x000fcc00078e0061 */
[----:B------:R-:W-:Y:S01]  /*5600*/  IMAD.MOV.U32 R60, RZ, RZ, R66 ;  /* 0x000000ffff3c7224 */ /* 0x000fe200078e0042 */
[----:B------:R-:W-:Y:S01]  /*5610*/  HMMA.16816.F32.BF16 R92, R4, R50, R24 ;  /* 0x00000032045c723c */ /* 0x000fe20000041818 */
[----:B------:R-:W1:Y:S01]  /*5620*/  LDSM.16.MT88.4 R24, [R237+0x9080] ;  /* 0x00908000ed18783b */ /* 0x000e620000004200 */
[----:B------:R-:W-:Y:S01]  /*5630*/  IMAD.MOV.U32 R61, RZ, RZ, R67 ;  /* 0x000000ffff3d7224 */ /* 0x000fe200078e0043 */
[----:B------:R-:W-:Y:S01]  /*5640*/  MOV R66, R111 ;  /* 0x0000006f00427202 */ /* 0x000fe20000000f00 */
[----:B------:R-:W-:-:S03]  /*5650*/  IMAD.MOV.U32 R67, RZ, RZ, R103 ;  /* 0x000000ffff437224 */ /* 0x000fc600078e0067 */
[----:B------:R-:W-:Y:S01]  /*5660*/  IMAD.MOV.U32 R50, RZ, RZ, R168 ;  /* 0x000000ffff327224 */ /* 0x000fe200078e00a8 */
[----:B------:R-:W-:Y:S01]  /*5670*/  HMMA.16816.F32.BF16 R20, R8, R56, RZ ;  /* 0x000000380814723c */ /* 0x000fe200000418ff */
[----:B------:R-:W-:-:S06]  /*5680*/  MOV R51, R127 ;  /* 0x0000007f00337202 */ /* 0x000fcc0000000f00 */
[----:B------:R-:W-:Y:S01]  /*5690*/  IMAD.MOV.U32 R57, RZ, RZ, R99 ;  /* 0x000000ffff397224 */ /* 0x000fe200078e0063 */
[----:B------:R-:W-:Y:S01]  /*56a0*/  MOV R56, R98 ;  /* 0x0000006200387202 */ /* 0x000fe20000000f00 */
[C---:B------:R-:W-:Y:S07]  /*56b0*/  HMMA.16816.F32.BF16 R112, R4.reuse, R46, R16 ;  /* 0x0000002e0470723c */ /* 0x040fee0000041810 */
[----:B------:R-:W-:Y:S01]  /*56c0*/  IMAD.MOV.U32 R46, RZ, RZ, R172 ;  /* 0x000000ffff2e7224 */ /* 0x000fe200078e00ac */
[----:B------:R-:W-:Y:S01]  /*56d0*/  HMMA.16816.F32.BF16 R96, R4, R48, R28 ;  /* 0x000000300460723c */ /* 0x000fe2000004181c */
[----:B------:R-:W4:Y:S01]  /*56e0*/  LDSM.16.MT88.4 R28, [R238+0x8880] ;  /* 0x00888000ee1c783b */ /* 0x000f220000004200 */
[----:B------:R-:W-:-:S05]  /*56f0*/  IMAD.MOV.U32 R47, RZ, RZ, R171 ;  /* 0x000000ffff2f7224 */ /* 0x000fca00078e00ab */
[----:B------:R-:W-:Y:S01]  /*5700*/  IMAD.MOV.U32 R48, RZ, RZ, R126 ;  /* 0x000000ffff307224 */ /* 0x000fe200078e007e */
[----:B--2---:R-:W-:Y:S01]  /*5710*/  HMMA.16816.F32.BF16 R16, R8, R32, RZ ;  /* 0x000000200810723c */ /* 0x004fe200000418ff */
[----:B------:R-:W-:-:S06]  /*5720*/  IMAD.MOV.U32 R49, RZ, RZ, R125 ;  /* 0x000000ffff317224 */ /* 0x000fcc00078e007d */
[----:B------:R-:W-:Y:S01]  /*5730*/  IMAD.MOV.U32 R32, RZ, RZ, R102 ;  /* 0x000000ffff207224 */ /* 0x000fe200078e0066 */
[----:B---3--:R-:W-:Y:S01]  /*5740*/  HMMA.16816.F32.BF16 R104, R4, R40, R12 ;  /* 0x000000280468723c */ /* 0x008fe2000004180c */
[----:B------:R-:W-:-:S06]  /*5750*/  MOV R33, R101 ;  /* 0x0000006500217202 */ /* 0x000fcc0000000f00 */
[----:B------:R-:W-:Y:S01]  /*5760*/  MOV R40, R65 ;  /* 0x0000004100287202 */ /* 0x000fe20000000f00 */
[----:B------:R-:W-:Y:S01]  /*5770*/  HMMA.16816.F32.BF16 R12, R8, R34, RZ ;  /* 0x00000022080c723c */ /* 0x000fe200000418ff */
[----:B------:R-:W-:Y:S02]  /*5780*/  IMAD.MOV.U32 R41, RZ, RZ, R64 ;  /* 0x000000ffff297224 */ /* 0x000fe400078e0040 */
[----:B------:R-:W-:Y:S02]  /*5790*/  IMAD.MOV.U32 R64, RZ, RZ, R119 ;  /* 0x000000ffff407224 */ /* 0x000fe400078e0077 */
[----:B------:R-:W-:Y:S02]  /*57a0*/  IMAD.MOV.U32 R65, RZ, RZ, R118 ;  /* 0x000000ffff417224 */ /* 0x000fe400078e0076 */
[----:B------:R-:W-:Y:S01]  /*57b0*/  IMAD.MOV.U32 R35, RZ, RZ, R0 ;  /* 0x000000ffff237224 */ /* 0x000fe200078e0000 */
[----:B-1----:R-:W-:Y:S01]  /*57c0*/  HMMA.16816.F32.BF16 R172, R4, R24, R16 ;  /* 0x0000001804ac723c */ /* 0x002fe20000041810 */
[----:B------:R-:W1:Y:S01]  /*57d0*/  LDSM.16.MT88.4 R16, [R238+0x9080] ;  /* 0x00908000ee10783b */ /* 0x000e620000004200 */
[----:B------:R-:W-:-:S02]  /*57e0*/  FADD.FTZ R0, R110, R109 ;  /* 0x0000006d6e007221 */ /* 0x000fc40000010000 */
[----:B------:R-:W-:Y:S02]  /*57f0*/  IMAD.MOV.U32 R34, RZ, RZ, R100 ;  /* 0x000000ffff227224 */ /* 0x000fe400078e0064 */
[----:B------:R-:W-:Y:S02]  /*5800*/  FADD.FTZ R0, R108, R0 ;  /* 0x000000006c007221 */ /* 0x000fe40000010000 */
[----:B------:R-:W-:Y:S02]  /*5810*/  HMMA.16816.F32.BF16 R176, R4, R44, R20 ;  /* 0x0000002c04b0723c */ /* 0x000fe40000041814 */
[----:B------:R-:W-:-:S04]  /*5820*/  FADD.FTZ R0, R117, R0 ;  /* 0x0000000075007221 */ /* 0x000fc80000010000 */
[----:B------:R-:W-:Y:S01]  /*5830*/  FADD.FTZ R0, R116, R0 ;  /* 0x0000000074007221 */ /* 0x000fe20000010000 */
[----:B------:R-:W-:Y:S01]  /*5840*/  MOV R44, R170 ;  /* 0x000000aa002c7202 */ /* 0x000fe20000000f00 */
[----:B------:R-:W-:Y:S01]  /*5850*/  HMMA.16816.F32.BF16 R20, R8, R62, RZ ;  /* 0x0000003e0814723c */ /* 0x000fe200000418ff */
[----:B------:R-:W-:Y:S02]  /*5860*/  IMAD.MOV.U32 R45, RZ, RZ, R169 ;  /* 0x000000ffff2d7224 */ /* 0x000fe400078e00a9 */
[----:B------:R-:W-:Y:S02]  /*5870*/  FADD.FTZ R24, R124, R0 ;  /* 0x000000007c187221 */ /* 0x000fe40000010000 */
[----:B------:R-:W-:Y:S01]  /*5880*/  FADD.FTZ R0, R77, R76 ;  /* 0x0000004c4d007221 */ /* 0x000fe20000010000 */
[----:B------:R-:W-:Y:S01]  /*5890*/  MOV R76, R34 ;  /* 0x00000022004c7202 */ /* 0x000fe20000000f00 */
[----:B------:R-:W-:Y:S01]  /*58a0*/  IMAD.MOV.U32 R63, RZ, RZ, R37 ;  /* 0x000000ffff3f7224 */ /* 0x000fe200078e0025 */
[----:B------:R-:W-:Y:S01]  /*58b0*/  MOV R62, R36 ;  /* 0x00000024003e7202 */ /* 0x000fe20000000f00 */
[----:B------:R-:W-:Y:S01]  /*58c0*/  IMAD.MOV.U32 R37, RZ, RZ, R122 ;  /* 0x000000ffff257224 */ /* 0x000fe200078e007a */
[----:B------:R-:W-:Y:S01]  /*58d0*/  MOV R36, R123 ;  /* 0x0000007b00247202 */ /* 0x000fe20000000f00 */
[----:B------:R-:W-:Y:S01]  /*58e0*/  FADD.FTZ R0, R78, R0 ;  /* 0x000000004e007221 */ /* 0x000fe20000010000 */
[----:B------:R-:W-:Y:S01]  /*58f0*/  HMMA.16816.F32.BF16 R120, R4, R26, R12 ;  /* 0x0000001a0478723c */ /* 0x000fe2000004180c */
[----:B------:R-:W-:-:S02]  /*5900*/  IMAD.MOV.U32 R78, RZ, RZ, R32 ;  /* 0x000000ffff4e7224 */ /* 0x000fc400078e0020 */
[----:B------:R-:W-:Y:S01]  /*5910*/  IMAD.MOV.U32 R32, RZ, RZ, R62 ;  /* 0x000000ffff207224 */ /* 0x000fe200078e003e */
[----:B------:R-:W-:Y:S01]  /*5920*/  MOV R62, R40 ;  /* 0x00000028003e7202 */ /* 0x000fe20000000f00 */
[----:B------:R-:W-:Y:S02]  /*5930*/  IMAD.MOV.U32 R77, RZ, RZ, R35 ;  /* 0x000000ffff4d7224 */ /* 0x000fe400078e0023 */
[----:B------:R-:W-:Y:S01]  /*5940*/  FADD.FTZ R24, R128, R24 ;  /* 0x0000001880187221 */ /* 0x000fe20000010000 */
[----:B----4-:R-:W-:Y:S08]  /*5950*/  HMMA.16816.F32.BF16 R12, R8, R28, RZ ;  /* 0x0000001c080c723c */ /* 0x010ff000000418ff */
[----:B------:R-:W-:Y:S01]  /*5960*/  HMMA.16816.F32.BF16 R100, R4, R42, R20 ;  /* 0x0000002a0464723c */ /* 0x000fe20000041814 */
[----:B------:R-:W2:Y:S01]  /*5970*/  LDSM.16.MT88.4 R20, [R241+0x8880] ;  /* 0x00888000f114783b */ /* 0x000ea20000004200 */
[----:B------:R-:W-:-:S02]  /*5980*/  IMAD.MOV.U32 R34, RZ, RZ, R36 ;  /* 0x000000ffff227224 */ /* 0x000fc400078e0024 */
[----:B------:R-:W-:Y:S11]  /*5990*/  IMAD.MOV.U32 R40, RZ, RZ, R58 ;  /* 0x000000ffff287224 */ /* 0x000ff600078e003a */
[----:B------:R-:W-:Y:S01]  /*59a0*/  @!UPT UIADD3 URZ, URZ, URZ, URZ ;  /* 0x0000003f3f3ff290 */ /* 0x000fe2000fffe03f */
[----:B-1----:R-:W-:Y:S01]  /*59b0*/  HMMA.16816.F32.BF16 R108, R4, R16, R12 ;  /* 0x00000010046c723c */ /* 0x002fe2000004180c */
[----:B------:R-:W-:Y:S01]  /*59c0*/  MOV R35, R37 ;  /* 0x0000002500237202 */ /* 0x000fe20000000f00 */
[----:B------:R-:W-:Y:S01]  /*59d0*/  IMAD.MOV.U32 R28, RZ, RZ, R155 ;  /* 0x000000ffff1c7224 */ /* 0x000fe200078e009b */
[----:B------:R-:W-:Y:S02]  /*59e0*/  MOV R36, R147 ;  /* 0x0000009300247202 */ /* 0x000fe40000000f00 */
[----:B------:R-:W-:Y:S01]  /*59f0*/  MOV R29, R154 ;  /* 0x0000009a001d7202 */ /* 0x000fe20000000f00 */
[----:B------:R-:W-:Y:S02]  /*5a00*/  IMAD.MOV.U32 R43, RZ, RZ, R65 ;  /* 0x000000ffff2b7224 */ /* 0x000fe400078e0041 */
[----:B------:R-:W-:Y:S01]  /*5a10*/  HMMA.16816.F32.BF16 R12, R8, R30, RZ ;  /* 0x0000001e080c723c */ /* 0x000fe200000418ff */
[----:B------:R-:W-:Y:S01]  /*5a20*/  MOV R42, R64 ;  /* 0x00000040002a7202 */ /* 0x000fe20000000f00 */
[----:B------:R-:W-:Y:S11]  /*5a30*/  IMAD.MOV.U32 R58, RZ, RZ, R161 ;  /* 0x000000ffff3a7224 */ /* 0x000ff600078e00a1 */
[----:B------:R-:W-:Y:S11]  /*5a40*/  @!UPT UIADD3 URZ, URZ, URZ, URZ ;  /* 0x0000003f3f3ff290 */ /* 0x000ff6000fffe03f */
[----:B------:R-:W-:Y:S01]  /*5a50*/  HMMA.16816.F32.BF16 R116, R4, R18, R12 ;  /* 0x000000120474723c */ /* 0x000fe2000004180c */
[----:B------:R-:W1:Y:S01]  /*5a60*/  LDSM.16.MT88.4 R16, [R241+0x9080] ;  /* 0x00908000f110783b */ /* 0x000e620000004200 */
[----:B------:R-:W-:Y:S02]  /*5a70*/  IMAD.MOV.U32 R37, RZ, RZ, R146 ;  /* 0x000000ffff257224 */ /* 0x000fe400078e0092 */
[----:B------:R-:W-:Y:S01]  /*5a80*/  IMAD.MOV.U32 R30, RZ, RZ, R153 ;  /* 0x000000ffff1e7224 */ /* 0x000fe200078e0099 */
[----:B------:R-:W-:Y:S01]  /*5a90*/  MOV R65, R134 ;  /* 0x0000008600417202 */ /* 0x000fe20000000f00 */
[----:B------:R-:W-:Y:S01]  /*5aa0*/  IMAD.MOV.U32 R31, RZ, RZ, R152 ;  /* 0x000000ffff1f7224 */ /* 0x000fe200078e0098 */
[----:B------:R3:W5:Y:S01]  /*5ab0*/  LDL.LU R161, [R1+0x78] ;  /* 0x0000780001a17983 */ /* 0x0007620000300800 */
[----:B--2---:R-:W-:Y:S03]  /*5ac0*/  HMMA.16816.F32.BF16 R12, R8, R20, RZ ;  /* 0x00000014080c723c */ /* 0x004fe600000418ff */
[----:B------:R-:W-:Y:S04]  /*5ad0*/  LDSM.16.MT88.4 R152, [R237+0x5080] ;  /* 0x00508000ed98783b */ /* 0x000fe80000004200 */
[----:B------:R-:W-:Y:S01]  /*5ae0*/  FADD.FTZ R20, R79, R0 ;  /* 0x000000004f147221 */ /* 0x000fe20000010000 */
[----:B------:R-:W-:Y:S01]  /*5af0*/  MOV R79, R33 ;  /* 0x00000021004f7202 */ /* 0x000fe20000000f00 */
[----:B------:R-:W-:-:S02]  /*5b00*/  IMAD.MOV.U32 R33, RZ, RZ, R63 ;  /* 0x000000ffff217224 */ /* 0x000fc400078e003f */
[----:B------:R-:W-:Y:S11]  /*5b10*/  FFMA.FTZ R21, R89, c[0x0][0x2d0], -R3 ;  /* 0x0000b40059157a23 */ /* 0x000ff60000010803 */
[----:B------:R-:W-:Y:S02]  /*5b20*/  @!UPT UIADD3 URZ, URZ, URZ, URZ ;  /* 0x0000003f3f3ff290 */ /* 0x000fe4000fffe03f */
[----:B-1----:R-:W-:Y:S01]  /*5b30*/  HMMA.16816.F32.BF16 R168, R4, R16, R12 ;  /* 0x0000001004a8723c */ /* 0x002fe2000004180c */
[----:B------:R-:W-:Y:S02]  /*5b40*/  FFMA.FTZ R0, R84, c[0x0][0x2d0], -R2 ;  /* 0x0000b40054007a23 */ /* 0x000fe40000010802 */
[----:B------:R-:W-:Y:S02]  /*5b50*/  IMAD.MOV.U32 R63, RZ, RZ, R41 ;  /* 0x000000ffff3f7224 */ /* 0x000fe400078e0029 */
[----:B------:R-:W-:Y:S01]  /*5b60*/  IMAD.MOV.U32 R89, RZ, RZ, R33 ;  /* 0x000000ffff597224 */ /* 0x000fe200078e0021 */
[----:B------:R-:W-:Y:S02]  /*5b70*/  MUFU.EX2 R21, R21 ;  /* 0x0000001500157308 */ /* 0x000fe40000000800 */
[----:B------:R-:W-:Y:S01]  /*5b80*/  HMMA.16816.F32.BF16 R12, R8, R22, RZ ;  /* 0x00000016080c723c */ /* 0x000fe200000418ff */
[----:B------:R-:W-:Y:S01]  /*5b90*/  IMAD.MOV.U32 R33, RZ, RZ, R39 ;  /* 0x000000ffff217224 */ /* 0x000fe200078e0027 */
[----:B------:R-:W-:-:S05]  /*5ba0*/  MOV R41, R59 ;  /* 0x0000003b00297202 */ /* 0x000fca0000000f00 */
[--C-:B------:R-:W-:Y:S02]  /*5bb0*/  FFMA.FTZ R22, R90, c[0x0][0x2d0], -R3.reuse ;  /* 0x0000b4005a167a23 */ /* 0x100fe40000010803 */
[--C-:B------:R-:W-:Y:S11]  /*5bc0*/  FFMA.FTZ R23, R91, c[0x0][0x2d0], -R3.reuse ;  /* 0x0000b4005b177a23 */ /* 0x100ff60000010803 */
[----:B------:R-:W-:Y:S04]  /*5bd0*/  @!UPT UIADD3 URZ, URZ, URZ, URZ ;  /* 0x0000003f3f3ff290 */ /* 0x000fe8000fffe03f */
[----:B------:R-:W-:Y:S01]  /*5be0*/  HMMA.16816.F32.BF16 R124, R4, R18, R12 ;  /* 0x00000012047c723c */ /* 0x000fe2000004180c */
[----:B------:R-:W1:Y:S01]  /*5bf0*/  LDSM.16.MT88.4 R12, [R240+0x8880] ;  /* 0x00888000f00c783b */ /* 0x000e620000004200 */
[----:B------:R-:W-:Y:S01]  /*5c00*/  MOV R39, R144 ;  /* 0x0000009000277202 */ /* 0x000fe20000000f00 */
[----:B------:R-:W-:-:S05]  /*5c10*/  FFMA.FTZ R3, R87, c[0x0][0x2d0], -R3 ;  /* 0x0000b40057037a23 */ /* 0x000fca0000010803 */
[C---:B-1----:R-:W-:Y:S08]  /*5c20*/  HMMA.16816.F32.BF16 R16, R8.reuse, R12, RZ ;  /* 0x0000000c0810723c */ /* 0x042ff000000418ff */
[----:B------:R-:W-:Y:S01]  /*5c30*/  HMMA.16816.F32.BF16 R8, R8, R14, RZ ;  /* 0x0000000e0808723c */ /* 0x000fe200000418ff */
[----:B------:R-:W1:Y:S01]  /*5c40*/  LDSM.16.MT88.4 R12, [R240+0x9080] ;  /* 0x00908000f00c783b */ /* 0x000e620000004200 */
[----:B------:R-:W-:Y:S01]  /*5c50*/  IMAD.MOV.U32 R90, RZ, RZ, R62 ;  /* 0x000000ffff5a7224 */ /* 0x000fe200078e003e */
[----:B------:R-:W-:Y:S01]  /*5c60*/  MOV R91, R63 ;  /* 0x0000003f005b7202 */ /* 0x000fe20000000f00 */
[----:B------:R-:W-:Y:S11]  /*5c70*/  IMAD.MOV.U32 R62, RZ, RZ, R40 ;  /* 0x000000ffff3e7224 */ /* 0x000ff600078e0028 */
[----:B------:R-:W-:Y:S01]  /*5c80*/  @!UPT UIADD3 URZ, URZ, URZ, URZ ;  /* 0x0000003f3f3ff290 */ /* 0x000fe2000fffe03f */
[C---:B-1----:R-:W-:Y:S08]  /*5c90*/  HMMA.16816.F32.BF16 R16, R4.reuse, R12, R16 ;  /* 0x0000000c0410723c */ /* 0x042ff00000041810 */
[----:B------:R-:W-:Y:S07]  /*5ca0*/  HMMA.16816.F32.BF16 R12, R4, R14, R8 ;  /* 0x0000000e040c723c */ /* 0x000fee0000041808 */
[----:B------:R-:W-:Y:S01]  /*5cb0*/  FFMA.FTZ R4, R88, c[0x0][0x2d0], -R2 ;  /* 0x0000b40058047a23 */ /* 0x000fe20000010802 */
[----:B------:R-:W-:-:S02]  /*5cc0*/  MOV R88, R32 ;  /* 0x0000002000587202 */ /* 0x000fc40000000f00 */
[----:B------:R-:W-:Y:S01]  /*5cd0*/  MOV R32, R38 ;  /* 0x0000002600207202 */ /* 0x000fe20000000f00 */
[----:B------:R-:W-:Y:S02]  /*5ce0*/  IMAD.MOV.U32 R38, RZ, RZ, R145 ;  /* 0x000000ffff267224 */ /* 0x000fe400078e0091 */
[----:B------:R-:W1:Y:S01]  /*5cf0*/  LDSM.16.MT88.4 R144, [R238+0x5080] ;  /* 0x00508000ee90783b */ /* 0x000e620000004200 */
[----:B------:R2:W-:Y:S08]  /*5d00*/  MUFU.EX2 R7, R0 ;  /* 0x0000000000077308 */ /* 0x0005f00000000800 */
[----:B------:R-:W-:Y:S01]  /*5d10*/  MUFU.EX2 R8, R22 ;  /* 0x0000001600087308 */ /* 0x000fe20000000800 */
[----:B--2---:R-:W-:-:S02]  /*5d20*/  FFMA.FTZ R0, R86, c[0x0][0x2d0], -R2 ;  /* 0x0000b40056007a23 */ /* 0x004fc40000010802 */
[----:B------:R-:W-:-:S05]  /*5d30*/  FFMA.FTZ R2, R85, c[0x0][0x2d0], -R2 ;  /* 0x0000b40055027a23 */ /* 0x000fca0000010802 */
[----:B------:R-:W-:Y:S08]  /*5d40*/  MUFU.EX2 R5, R4 ;  /* 0x0000000400057308 */ /* 0x000ff00000000800 */
[----:B------:R-:W2:Y:S08]  /*5d50*/  MUFU.EX2 R9, R23 ;  /* 0x0000001700097308 */ /* 0x000eb00000000800 */
[----:B------:R4:W1:Y:S08]  /*5d60*/  MUFU.EX2 R22, R3 ;  /* 0x0000000300167308 */ /* 0x0008700000000800 */
[----:B------:R-:W1:Y:S08]  /*5d70*/  MUFU.EX2 R6, R0 ;  /* 0x0000000000067308 */ /* 0x000e700000000800 */
[----:B------:R-:W3:Y:S01]  /*5d80*/  MUFU.EX2 R4, R2 ;  /* 0x0000000200047308 */ /* 0x000ee20000000800 */
[----:B------:R-:W-:-:S02]  /*5d90*/  IMAD.MOV.U32 R63, RZ, RZ, R41 ;  /* 0x000000ffff3f7224 */ /* 0x000fc400078e0029 */
[----:B------:R-:W-:Y:S02]  /*5da0*/  IMAD.MOV.U32 R40, RZ, RZ, R66 ;  /* 0x000000ffff287224 */ /* 0x000fe400078e0042 */
[----:B------:R-:W-:Y:S01]  /*5db0*/  IMAD.MOV.U32 R41, RZ, RZ, R67 ;  /* 0x000000ffff297224 */ /* 0x000fe200078e0043 */
[----:B------:R-:W-:Y:S01]  /*5dc0*/  MOV R67, R130 ;  /* 0x0000008200437202 */ /* 0x000fe20000000f00 */
[----:B------:R-:W-:Y:S01]  /*5dd0*/  IMAD.MOV.U32 R66, RZ, RZ, R131 ;  /* 0x000000ffff427224 */ /* 0x000fe200078e0083 */
[----:B--2---:R-:W-:Y:S01]  /*5de0*/  F2FP.BF16.PACK_AB R128, R8, R9 ;  /* 0x000000090880723e */ /* 0x004fe200000010ff */
[----:B----4-:R-:W-:Y:S01]  /*5df0*/  FADD.FTZ R3, R129, R24 ;  /* 0x0000001881037221 */ /* 0x010fe20000010000 */
[----:B-1----:R-:W-:Y:S02]  /*5e00*/  F2FP.BF16.PACK_AB R130, R22, R21 ;  /* 0x000000151682723e */ /* 0x002fe400000010ff */
[----:B------:R-:W-:Y:S02]  /*5e10*/  F2FP.BF16.PACK_AB R129, R6, R7 ;  /* 0x000000070681723e */ /* 0x000fe400000010ff */
[----:B---3--:R-:W-:-:S07]  /*5e20*/  F2FP.BF16.PACK_AB R131, R4, R5 ;  /* 0x000000050483723e */ /* 0x008fce00000010ff */
[C---:B------:R-:W-:Y:S08]  /*5e30*/  HMMA.16816.F32.BF16 R148, R128.reuse, R144, R148 ;  /* 0x000000908094723c */ /* 0x040ff00000041894 */
[C---:B------:R-:W-:Y:S01]  /*5e40*/  HMMA.16816.F32.BF16 R144, R128.reuse, R146, R136 ;  /* 0x000000928090723c */ /* 0x040fe20000041888 */
[----:B------:R-:W1:Y:S07]  /*5e50*/  LDSM.16.MT88.4 R136, [R241+0x5080] ;  /* 0x00508000f188783b */ /* 0x000e6e0000004200 */
[C---:B------:R-:W-:Y:S08]  /*5e60*/  HMMA.16816.F32.BF16 R156, R128.reuse, R152, R156 ;  /* 0x00000098809c723c */ /* 0x040ff0000004189c */
[C---:B------:R-:W-:Y:S01]  /*5e70*/  HMMA.16816.F32.BF16 R152, R128.reuse, R154, R32 ;  /* 0x0000009a8098723c */ /* 0x040fe20000041820 */
[----:B------:R-:W2:Y:S07]  /*5e80*/  LDSM.16.MT88.4 R32, [R240+0x5080] ;  /* 0x00508000f020783b */ /* 0x000eae0000004200 */
[C---:B-1----:R-:W-:Y:S08]  /*5e90*/  HMMA.16816.F32.BF16 R140, R128.reuse, R136, R140 ;  /* 0x00000088808c723c */ /* 0x042ff0000004188c */
[C---:B------:R-:W-:Y:S08]  /*5ea0*/  HMMA.16816.F32.BF16 R136, R128.reuse, R138, R28 ;  /* 0x0000008a8088723c */ /* 0x040ff0000004181c */
[C---:B--2---:R-:W-:Y:S01]  /*5eb0*/  HMMA.16816.F32.BF16 R28, R128.reuse, R32, R40 ;  /* 0x00000020801c723c */ /* 0x044fe20000041828 */
[----:B------:R-:W1:Y:S07]  /*5ec0*/  LDSM.16.MT88.4 R40, [R237+0x6880] ;  /* 0x00688000ed28783b */ /* 0x000e6e0000004200 */
[----:B------:R-:W-:Y:S01]  /*5ed0*/  HMMA.16816.F32.BF16 R32, R128, R34, R48 ;  /* 0x000000228020723c */ /* 0x000fe20000041830 */
[----:B------:R-:W2:Y:S01]  /*5ee0*/  LDSM.16.MT88.4 R48, [R238+0x6880] ;  /* 0x00688000ee30783b */ /* 0x000ea20000004200 */
[----:B------:R-:W-:-:S02]  /*5ef0*/  IMAD.MOV.U32 R59, RZ, RZ, R160 ;  /* 0x000000ffff3b7224 */ /* 0x000fc400078e00a0 */
[----:B------:R-:W-:Y:S01]  /*5f00*/  IMAD.MOV.U32 R64, RZ, RZ, R135 ;  /* 0x000000ffff407224 */ /* 0x000fe200078e0087 */
[----:B------:R3:W5:Y:S03]  /*5f10*/  LDL.LU R160, [R1+0x74] ;  /* 0x0000740001a07983 */ /* 0x0007660000300800 */
[C---:B-1----:R-:W-:Y:S08]  /*5f20*/  HMMA.16816.F32.BF16 R36, R128.reuse, R40, R36 ;  /* 0x000000288024723c */ /* 0x042ff00000041824 */
[C---:B------:R-:W-:Y:S08]  /*5f30*/  HMMA.16816.F32.BF16 R40, R128.reuse, R42, R44 ;  /* 0x0000002a8028723c */ /* 0x040ff0000004182c */
[C---:B--2---:R-:W-:Y:S01]  /*5f40*/  HMMA.16816.F32.BF16 R44, R128.reuse, R48, R56 ;  /* 0x00000030802c723c */ /* 0x044fe20000041838 */
[----:B------:R-:W1:Y:S07]  /*5f50*/  LDSM.16.MT88.4 R56, [R241+0x6880] ;  /* 0x00688000f138783b */ /* 0x000e6e0000004200 */
[----:B------:R-:W-:Y:S01]  /*5f60*/  HMMA.16816.F32.BF16 R48, R128, R50, R64 ;  /* 0x000000328030723c */ /* 0x000fe20000041840 */
[----:B------:R-:W2:Y:S01]  /*5f70*/  LDSM.16.MT88.4 R64, [R240+0x6880] ;  /* 0x00688000f040783b */ /* 0x000ea20000004200 */
[----:B------:R-:W-:-:S04]  /*5f80*/  FADD.FTZ R0, R80, R20 ;  /* 0x0000001450007221 */ /* 0x000fc80000010000 */
[----:B------:R-:W-:-:S04]  /*5f90*/  FADD.FTZ R0, R81, R0 ;  /* 0x0000000051007221 */ /* 0x000fc80000010000 */
[----:B------:R-:W-:-:S04]  /*5fa0*/  FADD.FTZ R2, R83, R0 ;  /* 0x0000000053027221 */ /* 0x000fc80000010000 */
[----:B------:R-:W-:Y:S02]  /*5fb0*/  FADD.FTZ R2, R82, R2 ;  /* 0x0000000252027221 */ /* 0x000fe40000010000 */
[----:B------:R-:W-:Y:S01]  /*5fc0*/  LDSM.16.MT88.4 R80, [R238+0x8080] ;  /* 0x00808000ee50783b */ /* 0x000fe20000004200 */
[C---:B-1----:R-:W-:Y:S08]  /*5fd0*/  HMMA.16816.F32.BF16 R52, R128.reuse, R56, R52 ;  /* 0x000000388034723c */ /* 0x042ff00000041834 */
[C---:B------:R-:W-:Y:S08]  /*5fe0*/  HMMA.16816.F32.BF16 R56, R128.reuse, R58, R60 ;  /* 0x0000003a8038723c */ /* 0x040ff0000004183c */
[C---:B--2---:R-:W-:Y:S01]  /*5ff0*/  HMMA.16816.F32.BF16 R60, R128.reuse, R64, R72 ;  /* 0x00000040803c723c */ /* 0x044fe20000041848 */
[----:B------:R-:W1:Y:S07]  /*6000*/  LDSM.16.MT88.4 R72, [R237+0x8080] ;  /* 0x00808000ed48783b */ /* 0x000e6e0000004200 */
[C---:B------:R-:W-:Y:S08]  /*6010*/  HMMA.16816.F32.BF16 R64, R128.reuse, R66, R68 ;  /* 0x000000428040723c */ /* 0x040ff00000041844 */
[C---:B-1----:R-:W-:Y:S01]  /*6020*/  HMMA.16816.F32.BF16 R68, R128.reuse, R72, R88 ;  /* 0x000000488044723c */ /* 0x042fe20000041858 */
[----:B------:R-:W-:Y:S07]  /*6030*/  LDSM.16.MT88.4 R88, [R241+0x8080] ;  /* 0x00808000f158783b */ /* 0x000fee0000004200 */
[C---:B------:R-:W-:Y:S08]  /*6040*/  HMMA.16816.F32.BF16 R72, R128.reuse, R74, R76 ;  /* 0x0000004a8048723c */ /* 0x040ff0000004184c */
[C---:B------:R-:W-:Y:S01]  /*6050*/  HMMA.16816.F32.BF16 R76, R128.reuse, R80, R96 ;  /* 0x00000050804c723c */ /* 0x040fe20000041860 */
[----:B------:R-:W1:Y:S07]  /*6060*/  LDSM.16.MT88.4 R96, [R240+0x8080] ;  /* 0x00808000f060783b */ /* 0x000e6e0000004200 */
[C---:B------:R-:W-:Y:S08]  /*6070*/  HMMA.16816.F32.BF16 R80, R128.reuse, R82, R92 ;  /* 0x000000528050723c */ /* 0x040ff0000004185c */
[----:B-1----:R-:W-:Y:S01]  /*6080*/  HMMA.16816.F32.BF16 R92, R128, R96, R104 ;  /* 0x00000060805c723c */ /* 0x002fe20000041868 */
[----:B------:R-:W1:Y:S01]  /*6090*/  LDSM.16.MT88.4 R104, [R237+0x9880] ;  /* 0x00988000ed68783b */ /* 0x000e620000004200 */
[----:B------:R-:W-:-:S06]  /*60a0*/  FADD.FTZ R0, R9, R3 ;  /* 0x0000000309007221 */ /* 0x000fcc0000010000 */
[C---:B------:R-:W-:Y:S01]  /*60b0*/  HMMA.16816.F32.BF16 R84, R128.reuse, R88, R176 ;  /* 0x000000588054723c */ /* 0x040fe200000418b0 */
[----:B------:R-:W-:Y:S02]  /*60c0*/  FADD.FTZ R0, R8, R0 ;  /* 0x0000000008007221 */ /* 0x000fe40000010000 */
[----:B------:R-:W-:Y:S05]  /*60d0*/  LDSM.16.MT88.4 R8, [R240+0x9880] ;  /* 0x00988000f008783b */ /* 0x000fea0000004200 */
[C---:B------:R-:W-:Y:S01]  /*60e0*/  HMMA.16816.F32.BF16 R88, R128.reuse, R90, R112 ;  /* 0x0000005a8058723c */ /* 0x040fe20000041870 */
[----:B------:R-:W2:Y:S07]  /*60f0*/  LDSM.16.MT88.4 R112, [R238+0x9880] ;  /* 0x00988000ee70783b */ /* 0x000eae0000004200 */
[----:B------:R-:W-:Y:S01]  /*6100*/  HMMA.16816.F32.BF16 R96, R128, R98, R100 ;  /* 0x000000628060723c */ /* 0x000fe20000041864 */
[----:B------:R-:W-:-:S07]  /*6110*/  FADD.FTZ R7, R7, R2 ;  /* 0x0000000207077221 */ /* 0x000fce0000010000 */
[C---:B-1----:R-:W-:Y:S08]  /*6120*/  HMMA.16816.F32.BF16 R100, R128.reuse, R104, R172 ;  /* 0x000000688064723c */ /* 0x042ff000000418ac */
[----:B------:R-:W-:Y:S01]  /*6130*/  HMMA.16816.F32.BF16 R104, R128, R106, R120 ;  /* 0x0000006a8068723c */ /* 0x000fe20000041878 */
[----:B------:R-:W1:Y:S01]  /*6140*/  LDSM.16.MT88.4 R120, [R241+0x9880] ;  /* 0x00988000f178783b */ /* 0x000e620000004200 */
[----:B------:R-:W-:-:S02]  /*6150*/  FADD.FTZ R6, R6, R7 ;  /* 0x0000000706067221 */ /* 0x000fc40000010000 */
[----:B------:R-:W-:Y:S02]  /*6160*/  FADD.FTZ R0, R21, R0 ;  /* 0x0000000015007221 */ /* 0x000fe40000010000 */
[----:B------:R-:W-:Y:S02]  /*6170*/  FADD.FTZ R5, R5, R6 ;  /* 0x0000000605057221 */ /* 0x000fe40000010000 */
[----:B------:R-:W-:Y:S02]  /*6180*/  FADD.FTZ R2, R22, R0 ;  /* 0x0000000016027221 */ /* 0x000fe40000010000 */
[----:B------:R-:W-:Y:S01]  /*6190*/  FADD.FTZ R0, R4, R5 ;  /* 0x0000000504007221 */ /* 0x000fe20000010000 */
[----:B------:R-:W-:Y:S02]  /*61a0*/  @UP5 USHF.L.U32 UR28, UR28, 0x7, URZ ;  /* 0x000000071c1c5899 */ /* 0x000fe4000800063f */
[----:B------:R3:W-:Y:S04]  /*61b0*/  STL [R1+0x44], R2 ;  /* 0x0000440201007387 */ /* 0x0007e80000100800 */
[----:B------:R3:W-:Y:S01]  /*61c0*/  STL [R1+0x4c], R0 ;  /* 0x00004c0001007387 */ /* 0x0007e20000100800 */
[----:B------:R-:W-:Y:S01]  /*61d0*/  UIMAD.WIDE.U32 UR28, UR28, UR4, URZ ;  /* 0x000000041c1c72a5 */ /* 0x000fe2000f8e003f */
[----:B------:R-:W-:-:S03]  /*61e0*/  PLOP3.LUT P0, PT, PT, PT, UP6, 0x40, 0x0 ;  /* 0x000000000000781c */ /* 0x000fc60003f0e868 */
[----:B------:R-:W-:Y:S01]  /*61f0*/  @UP5 USHF.R.U32.HI UR23, URZ, UR5, UR29 ;  /* 0x000000053f175299 */ /* 0x000fe2000801161d */
[----:B--2---:R-:W-:Y:S03]  /*6200*/  HMMA.16816.F32.BF16 R108, R128, R112, R108 ;  /* 0x00000070806c723c */ /* 0x004fe6000004186c */
[----:B------:R-:W-:-:S03]  /*6210*/  UIADD3 UR4, UR20, UR23, URZ ;  /* 0x0000001714047290 */ /* 0x000fc6000fffe03f */
[----:B------:R-:W-:Y:S02]  /*6220*/  ULDC UR20, c[0x0][0x328] ;  /* 0x0000ca0000147ab9 */ /* 0x000fe40000000800 */
[----:B------:R-:W-:Y:S01]  /*6230*/  HMMA.16816.F32.BF16 R112, R128, R114, R116 ;  /* 0x000000728070723c */ /* 0x000fe20000041874 */
[----:B------:R-:W-:Y:S02]  /*6240*/  UIADD3 UR21, UR21, -0x2, URZ ;  /* 0xfffffffe15157890 */ /* 0x000fe4000fffe03f */
[----:B------:R-:W-:-:S05]  /*6250*/  UIADD3 UR20, UR4, UR20, URZ ;  /* 0x0000001404147290 */ /* 0x000fca000fffe03f */
[C---:B-1----:R-:W-:Y:S08]  /*6260*/  HMMA.16816.F32.BF16 R116, R128.reuse, R120, R168 ;  /* 0x000000788074723c */ /* 0x042ff000000418a8 */
[C---:B------:R-:W-:Y:S08]  /*6270*/  HMMA.16816.F32.BF16 R120, R128.reuse, R122, R124 ;  /* 0x0000007a8078723c */ /* 0x040ff0000004187c */
[C---:B------:R-:W-:Y:S08]  /*6280*/  HMMA.16816.F32.BF16 R124, R128.reuse, R8, R16 ;  /* 0x00000008807c723c */ /* 0x040ff00000041810 */
[----:B------:R-:W-:Y:S01]  /*6290*/  HMMA.16816.F32.BF16 R128, R128, R10, R12 ;  /* 0x0000000a8080723c */ /* 0x000fe2000004180c */
[----:B------:R-:W-:Y:S07]  /*62a0*/  @P0 BRA `(.L_x_2136) ;  /* 0x0000016000000947 */ /* 0x000fee0003800000 */
[----:B---3--:R-:W-:Y:S01]  /*62b0*/  ISETP.LT.AND P0, PT, RZ, UR4, PT ;  /* 0x00000004ff007c0c */ /* 0x008fe2000bf01270 */
        /* <DEDUP_REMOVED lines=11> */
.L_x_2137:
[----:B------:R-:W-:Y:S02]  /*6370*/  UMOV UR5, 0x1 ;  /* 0x0000000100057882 */ /* 0x000fe40000000000 */
[----:B------:R-:W-:Y:S02]  /*6380*/  ULDC UR4, c[0x0][0x32c] ;  /* 0x0000cb0000047ab9 */ /* 0x000fe40000000800 */
[----:B------:R-:W-:-:S03]  /*6390*/  UISETP.NE.AND UP0, UPT, UR5, UR4, UPT ;  /* 0x000000040500728c */ /* 0x000fc6000bf05270 */
[----:B------:R-:W-:Y:S02]  /*63a0*/  ULDC.64 UR4, c[0x0][0x330] ;  /* 0x0000cc0000047ab9 */ /* 0x000fe40000000a00 */
[----:B------:R-:W-:-:S06]  /*63b0*/  UIMAD.WIDE.U32 UR28, UR23, UR4, URZ ;  /* 0x00000004171c72a5 */ /* 0x000fcc000f8e003f */
[----:B------:R-:W-:Y:S02]  /*63c0*/  @UP0 USHF.R.U32.HI UR23, URZ, UR5, UR29 ;  /* 0x000000053f170299 */ /* 0x000fe4000801161d */
.L_x_2138:
[----:B------:R-:W-:Y:S02]  /*63d0*/  ULDC UR4, c[0x0][0x32c] ;  /* 0x0000cb0000047ab9 */ /* 0x000fe40000000800 */
[----:B------:R-:W-:-:S04]  /*63e0*/  UIMAD UR4, UR23, UR4, UR4 ;  /* 0x00000004170472a4 */ /* 0x000fc8000f8e0204 */
[----:B------:R-:W-:-:S04]  /*63f0*/  UISETP.LT.AND UP0, UPT, UR20, UR4, UPT ;  /* 0x000000041400728c */ /* 0x000fc8000bf01270 */
[----:B------:R-:W-:-:S04]  /*6400*/  USEL UR20, UR20, UR4, UP0 ;  /* 0x0000000414147287 */ /* 0x000fc80008000000 */
.L_x_2136:
        /* <DEDUP_REMOVED lines=29> */
.L_x_2152:
        /* <DEDUP_REMOVED lines=63> */
.L_x_2194:
        /* <DEDUP_REMOVED lines=24> */
.L_x_2141:
[----:B------:R-:W-:Y:S05]  /*6b50*/  BSYNC B0 ;  /* 0x0000000000007941 */ /* 0x000fea0003800000 */
.L_x_2140:
        /* <DEDUP_REMOVED lines=228> */
.L_x_2143:
        /* <DEDUP_REMOVED lines=16> */
[----:B---3--:R-:W-:Y:S04]  /*7aa0*/  IADD3 R0, -R170, 0x1, R0 ;  /* 0x00000001aa007810 */ /* 0x008fe80007ffe100 */
        /* <DEDUP_REMOVED lines=20> */
.L_x_2146:
[----:B------:R-:W-:Y:S04]  /*7bf0*/  MOV R168, 0x1 ;  /* 0x0000000100a87802 */ /* 0x000fe80000000f00 */
[----:B------:R-:W-:Y:S11]  /*7c00*/  ISETP.NE.AND P0, PT, R168, c[0x0][0x32c], PT ;  /* 0x0000cb00a8007a0c */ /* 0x000ff60003f05270 */
[----:B------:R-:W-:Y:S02]  /*7c10*/  @!UPT UIADD3 URZ, URZ, URZ, URZ ;  /* 0x0000003f3f3ff290 */ /* 0x000fe4000fffe03f */
[----:B------:R-:W-:Y:S05]  /*7c20*/  @P0 IMAD.HI.U32 R168, R3, c[0x0][0x330], RZ ;  /* 0x0000cc0003a80a27 */ /* 0x000fea00078e00ff */
[----:B------:R-:W-:Y:S02]  /*7c30*/  @P0 SHF.R.U32.HI R3, RZ, c[0x0][0x334], R168 ;  /* 0x0000cd00ff030a19 */ /* 0x000fe400000116a8 */
.L_x_2147:
[----:B------:R-:W-:Y:S05]  /*7c40*/  BSYNC B0 ;  /* 0x0000000000007941 */ /* 0x000fea0003800000 */
.L_x_2145:
[----:B------:R-:W-:Y:S05]  /*7c50*/  IADD3 R168, -R170, UR20, RZ ;  /* 0x00000014aaa87c10 */ /* 0x000fea000fffe1ff */
[----:B------:R-:W-:Y:S05]  /*7c60*/  IMAD R3, R3, c[0x0][0x32c], R168 ;  /* 0x0000cb0003037a24 */ /* 0x000fea00078e02a8 */
[----:B------:R-:W-:Y:S02]  /*7c70*/  IMNMX R0, R0, R3, !PT ;  /* 0x0000000300007217 */ /* 0x000fe40007800200 */
[----:B------:R-:W-:Y:S04]  /*7c80*/  IADD3 R3, R3, c[0x0][0x32c], RZ ;  /* 0x0000cb0003037a10 */ /* 0x000fe80007ffe0ff */
[----:B------:R-:W-:Y:S02]  /*7c90*/  IMNMX R2, R2, R3, PT ;  /* 0x0000000302027217 */ /* 0x000fe40003800200 */
.L_x_2144:
        /* <DEDUP_REMOVED lines=87> */
.L_x_2150:
[----:B------:R-:W-:Y:S04]  /*8210*/  MOV R4, 0x1 ;  /* 0x0000000100047802 */ /* 0x000fe80000000f00 */
[----:B------:R-:W-:Y:S11]  /*8220*/  ISETP.NE.AND P0, PT, R4, c[0x0][0x32c], PT ;  /* 0x0000cb0004007a0c */ /* 0x000ff60003f05270 */
[----:B------:R-:W-:Y:S02]  /*8230*/  @!UPT UIADD3 URZ, URZ, URZ, URZ ;  /* 0x0000003f3f3ff290 */ /* 0x000fe4000fffe03f */
[----:B------:R-:W-:Y:S05]  /*8240*/  @P0 IMAD.HI.U32 R4, R0, c[0x0][0x330], RZ ;  /* 0x0000cc0000040a27 */ /* 0x000fea00078e00ff */
[----:B------:R-:W-:Y:S02]  /*8250*/  @P0 SHF.R.U32.HI R0, RZ, c[0x0][0x334], R4 ;  /* 0x0000cd00ff000a19 */ /* 0x000fe40000011604 */
.L_x_2151:
[----:B------:R-:W-:Y:S05]  /*8260*/  BSYNC B0 ;  /* 0x0000000000007941 */ /* 0x000fea0003800000 */
.L_x_2149:
[----:B------:R-:W-:Y:S05]  /*8270*/  IADD3 R4, -R170, UR20, RZ ;  /* 0x00000014aa047c10 */ /* 0x000fea000fffe1ff */
[----:B------:R-:W-:Y:S05]  /*8280*/  IMAD R0, R0, c[0x0][0x32c], R4 ;  /* 0x0000cb0000007a24 */ /* 0x000fea00078e0204 */
[----:B------:R-:W-:Y:S02]  /*8290*/  IMNMX R2, R2, R0, !PT ;  /* 0x0000000002027217 */ /* 0x000fe40007800200 */
[----:B------:R-:W-:Y:S04]  /*82a0*/  IADD3 R0, R0, c[0x0][0x32c], RZ ;  /* 0x0000cb0000007a10 */ /* 0x000fe80007ffe0ff */
[----:B------:R-:W-:Y:S02]  /*82b0*/  IMNMX R3, R3, R0, PT ;  /* 0x0000000003037217 */ /* 0x000fe40003800200 */
.L_x_2148:
        /* <DEDUP_REMOVED lines=36> */
[--C-:B------:R-:W-:Y:S02]  /*8500*/  FFMA.FTZ R168, R168, c[0x0][0x2d0], -R4.reuse ;  /* 0x0000b400a8a87a23 */ /* 0x100fe40000010804 */
        /* <DEDUP_REMOVED lines=455> */
.L_x_2139:
[----:B------:R-:W1:Y:S01]  /*a180*/  S2UR UR20, SR_CTAID.X ;  /* 0x00000000001479c3 */ /* 0x000e620000002500 */
[----:B------:R-:W-:-:S02]  /*a190*/  UISETP.NE.AND UP1, UPT, UR15, URZ, UPT ;  /* 0x0000003f0f00728c */ /* 0x000fc4000bf25270 */
[----:B------:R-:W-:Y:S02]  /*a1a0*/  ULDC.64 UR4, c[0x0][0x2c8] ;  /* 0x0000b20000047ab9 */ /* 0x000fe40000000a00 */
[----:B------:R-:W-:-:S06]  /*a1b0*/  UISETP.NE.AND UP0, UPT, UR14, URZ, UPT ;  /* 0x0000003f0e00728c */ /* 0x000fcc000bf05270 */
[----:B------:R-:W-:Y:S01]  /*a1c0*/  PLOP3.LUT P0, PT, PT, PT, UP0, 0x40, 0x0 ;  /* 0x000000000000781c */ /* 0x000fe20003f0e808 */
[----:B-1----:R-:W-:-:S04]  /*a1d0*/  ULEA UR20, UR20, 0x7f, 0x7 ;  /* 0x0000007f14147891 */ /* 0x002fc8000f8e383f */
        /* <DEDUP_REMOVED lines=20> */
.L_x_2154:
[----:B------:R-:W-:Y:S02]  /*a320*/  UMOV UR5, 0x1 ;  /* 0x0000000100057882 */ /* 0x000fe40000000000 */
[----:B------:R-:W-:Y:S02]  /*a330*/  ULDC UR4, c[0x0][0x32c] ;  /* 0x0000cb0000047ab9 */ /* 0x000fe40000000800 */
[----:B------:R-:W-:-:S03]  /*a340*/  UISETP.NE.AND UP0, UPT, UR5, UR4, UPT ;  /* 0x000000040500728c */ /* 0x000fc6000bf05270 */
[----:B------:R-:W-:Y:S02]  /*a350*/  ULDC.64 UR4, c[0x0][0x330] ;  /* 0x0000cc0000047ab9 */ /* 0x000fe40000000a00 */
[----:B------:R-:W-:-:S06]  /*a360*/  UIMAD.WIDE.U32 UR28, UR23, UR4, URZ ;  /* 0x00000004171c72a5 */ /* 0x000fcc000f8e003f */
[----:B------:R-:W-:Y:S02]  /*a370*/  @UP0 USHF.R.U32.HI UR23, URZ, UR5, UR29 ;  /* 0x000000053f170299 */ /* 0x000fe4000801161d */
.L_x_2155:
[----:B------:R-:W-:Y:S02]  /*a380*/  ULDC UR4, c[0x0][0x32c] ;  /* 0x0000cb0000047ab9 */ /* 0x000fe40000000800 */
[----:B------:R-:W-:-:S04]  /*a390*/  UIMAD UR4, UR23, UR4, URZ ;  /* 0x00000004170472a4 */ /* 0x000fc8000f8e023f */
[----:B------:R-:W-:-:S04]  /*a3a0*/  UISETP.LT.AND UP0, UPT, UR20, UR4, UPT ;  /* 0x000000041400728c */ /* 0x000fc8000bf01270 */
[----:B------:R-:W-:-:S04]  /*a3b0*/  USEL UR20, UR20, UR4, !UP0 ;  /* 0x0000000414147287 */ /* 0x000fc8000c000000 */
.L_x_2153:
        /* <DEDUP_REMOVED lines=27> */
.L_x_2161:
        /* <DEDUP_REMOVED lines=28> */
[C---:B------:R-:W-:Y:S01]  /*a730*/  IMAD.WIDE.U32 R2, R5.reuse, c[0x0][0x208], RZ ;  /* 0x0000820005027a25 */ /* 0x040fe200078e00ff */
        /* <DEDUP_REMOVED lines=22> */
[C---:B------:R-:W-:Y:S02]  /*a8a0*/  IMAD.X R5, R3.reuse, 0x1, R14, P0 ;  /* 0x0000000103057824 */ /* 0x040fe400000e060e */
        /* <DEDUP_REMOVED lines=12> */
.L_x_2195:
        /* <DEDUP_REMOVED lines=24> */
.L_x_2158:
[----:B------:R-:W-:Y:S05]  /*aaf0*/  BSYNC B0 ;  /* 0x0000000000007941 */ /* 0x000fea0003800000 */
.L_x_2157:
        /* <DEDUP_REMOVED lines=224> */
.L_x_2160:
        /* <DEDUP_REMOVED lines=419> */
.L_x_2156:
        /* <DEDUP_REMOVED lines=16> */
.L_x_2175:
[----:B------:R-:W2:Y:S01]  /*d430*/  LDL R4, [R1+0x28] ;  /* 0x0000280001047983 */ /* 0x000ea20000100800 */
[----:B------:R-:W-:Y:S04]  /*d440*/  DEPBAR.LE SB0, 0x0 ;  /* 0x000080000000791a */ /* 0x000fe80000000000 */
[----:B------:R-:W3:Y:S01]  /*d450*/  LDL R8, [R1+0x38] ;  /* 0x0000380001087983 */ /* 0x000ee20000100800 */
[----:B------:R-:W-:Y:S03]  /*d460*/  BSSY B0, `(.L_x_2163) ;  /* 0x000005f000007945 */ /* 0x000fe60003800000 */
[----:B------:R-:W4:Y:S04]  /*d470*/  LDL R6, [R1+0x24] ;  /* 0x0000240001067983 */ /* 0x000f280000100800 */
[----:B------:R-:W2:Y:S04]  /*d480*/  LDL R132, [R1+0x4] ;  /* 0x0000040001847983 */ /* 0x000ea80000100800 */
[----:B------:R-:W3:Y:S04]  /*d490*/  LDL R133, [R1+0x30] ;  /* 0x0000300001857983 */ /* 0x000ee80000100800 */
[----:B------:R-:W4:Y:S04]  /*d4a0*/  LDL R23, [R1] ;  /* 0x0000000001177983 */ /* 0x000f280000100800 */
        /* <DEDUP_REMOVED lines=11> */
[----:B------:R-:W-:Y:S04]  /*d560*/  LDSM.16.M88.4 R168, [R243] ;  /* 0x00000000f3a8783b */ /* 0x000fe80000000200 */
[----:B--2---:R-:W-:Y:S01]  /*d570*/  LDSM.16.M88.4 R172, [R132] ;  /* 0x0000000084ac783b */ /* 0x004fe20000000200 */
[----:B-1----:R-:W-:Y:S01]  /*d580*/  SHF.R.S32.HI R0, RZ, 0x1f, R4 ;  /* 0x0000001fff007819 */ /* 0x002fe20000011404 */
[----:B------:R-:W-:Y:S01]  /*d590*/  IMAD.WIDE.U32 R2, R4, c[0x0][0x208], RZ ;  /* 0x0000820004027a25 */ /* 0x000fe200078e00ff */
[----:B---3--:R-:W-:Y:S03]  /*d5a0*/  ISETP.GE.AND P1, PT, R133, c[0x0][0x1d4], PT ;  /* 0x0000750085007a0c */ /* 0x008fe60003f26270 */
[----:B------:R-:W-:Y:S01]  /*d5b0*/  IMAD R0, R0, c[0x0][0x208], RZ ;  /* 0x0000820000007a24 */ /* 0x000fe200078e02ff */
[----:B----4-:R-:W-:Y:S03]  /*d5c0*/  LDSM.16.M88.4 R176, [R23] ;  /* 0x0000000017b0783b */ /* 0x010fe60000000200 */
[----:B------:R-:W-:Y:S01]  /*d5d0*/  IMAD R0, R4, c[0x0][0x20c], R0 ;  /* 0x0000830004007a24 */ /* 0x000fe200078e0200 */
[----:B------:R-:W-:Y:S03]  /*d5e0*/  SHF.R.S32.HI R4, RZ, 0x1f, R6 ;  /* 0x0000001fff047819 */ /* 0x000fe60000011406 */
[----:B------:R-:W-:Y:S02]  /*d5f0*/  IMAD.IADD R3, R3, 0x1, R0 ;  /* 0x0000000103037824 */ /* 0x000fe400078e0200 */
[----:B------:R-:W-:Y:S02]  /*d600*/  IMAD R4, R4, c[0x0][0x218], RZ ;  /* 0x0000860004047a24 */ /* 0x000fe400078e02ff */
[C---:B------:R-:W-:Y:S04]  /*d610*/  IMAD.WIDE.U32 R2, R6.reuse, c[0x0][0x218], R2 ;  /* 0x0000860006027a25 */ /* 0x040fe800078e0002 */
[----:B------:R-:W-:Y:S01]  /*d620*/  IMAD R4, R6, c[0x0][0x21c], R4 ;  /* 0x0000870006047a24 */ /* 0x000fe200078e0204 */
[----:B------:R-:W-:Y:S01]  /*d630*/  IADD3 R0, P0, R2, UR30, RZ ;  /* 0x0000001e02007c10 */ /* 0x000fe2000ff1e0ff */
[C---:B------:R-:W-:Y:S01]  /*d640*/  IMAD.SHL.U32 R21, R14.reuse, 0x2, RZ ;  /* 0x000000020e157824 */ /* 0x040fe200078e00ff */
[----:B------:R-:W-:Y:S02]  /*d650*/  SHF.L.U64.HI R14, R14, 0x1, R22 ;  /* 0x000000010e0e7819 */ /* 0x000fe40000010216 */
[----:B------:R-:W-:Y:S02]  /*d660*/  IADD3.X R3, R3, UR25, R4, P0, !PT ;  /* 0x0000001903037c10 */ /* 0x000fe400087fe404 */
[----:B------:R-:W-:Y:S01]  /*d670*/  STL [R1+0x18], R21 ;  /* 0x0000181501007387 */ /* 0x000fe20000100800 */
[C---:B------:R-:W-:Y:S03]  /*d680*/  LEA R6, P0, R0.reuse, c[0x0][0x1f8], 0x1 ;  /* 0x00007e0000067a11 */ /* 0x040fe600078008ff */
[----:B------:R-:W-:Y:S01]  /*d690*/  STL [R1+0x1c], R14 ;  /* 0x00001c0e01007387 */ /* 0x000fe20000100800 */
[----:B------:R-:W-:Y:S03]  /*d6a0*/  LEA.HI.X R3, R0, c[0x0][0x1fc], R3, 0x1, P0 ;  /* 0x00007f0000037a11 */ /* 0x000fe600000f0c03 */
        /* <DEDUP_REMOVED lines=32> */
.L_x_2196:
        /* <DEDUP_REMOVED lines=26> */
.L_x_2164:
[----:B-1----:R-:W-:Y:S05]  /*da50*/  BSYNC B0 ;  /* 0x0000000000007941 */ /* 0x002fea0003800000 */
.L_x_2163:
        /* <DEDUP_REMOVED lines=225> */
.L_x_2166:
        /* <DEDUP_REMOVED lines=37> */
.L_x_2169:
[----:B------:R-:W-:Y:S04]  /*eac0*/  MOV R168, 0x1 ;  /* 0x0000000100a87802 */ /* 0x000fe80000000f00 */
[----:B------:R-:W-:Y:S11]  /*ead0*/  ISETP.NE.AND P0, PT, R168, c[0x0][0x32c], PT ;  /* 0x0000cb00a8007a0c */ /* 0x000ff60003f05270 */
[----:B------:R-:W-:Y:S02]  /*eae0*/  @!UPT UIADD3 URZ, URZ, URZ, URZ ;  /* 0x0000003f3f3ff290 */ /* 0x000fe4000fffe03f */
[----:B------:R-:W-:Y:S05]  /*eaf0*/  @P0 IMAD.HI.U32 R168, R3, c[0x0][0x330], RZ ;  /* 0x0000cc0003a80a27 */ /* 0x000fea00078e00ff */
[----:B------:R-:W-:Y:S02]  /*eb00*/  @P0 SHF.R.U32.HI R3, RZ, c[0x0][0x334], R168 ;  /* 0x0000cd00ff030a19 */ /* 0x000fe400000116a8 */
.L_x_2170:
[----:B------:R-:W-:Y:S05]  /*eb10*/  BSYNC B0 ;  /* 0x0000000000007941 */ /* 0x000fea0003800000 */
.L_x_2168:
[----:B------:R-:W-:Y:S05]  /*eb20*/  IMAD R3, R3, c[0x0][0x32c], R170 ;  /* 0x0000cb0003037a24 */ /* 0x000fea00078e02aa */
[----:B------:R-:W-:Y:S02]  /*eb30*/  IMNMX R0, R0, R3, !PT ;  /* 0x0000000300007217 */ /* 0x000fe40007800200 */
[----:B------:R-:W-:Y:S04]  /*eb40*/  IADD3 R3, R3, c[0x0][0x32c], RZ ;  /* 0x0000cb0003037a10 */ /* 0x000fe80007ffe0ff */
[----:B------:R-:W-:Y:S02]  /*eb50*/  IMNMX R2, R2, R3, PT ;  /* 0x0000000302027217 */ /* 0x000fe40003800200 */
.L_x_2167:
        /* <DEDUP_REMOVED lines=87> */
.L_x_2173:
[----:B------:R-:W-:Y:S04]  /*f0d0*/  MOV R4, 0x1 ;  /* 0x0000000100047802 */ /* 0x000fe80000000f00 */
[----:B------:R-:W-:Y:S11]  /*f0e0*/  ISETP.NE.AND P0, PT, R4, c[0x0][0x32c], PT ;  /* 0x0000cb0004007a0c */ /* 0x000ff60003f05270 */
[----:B------:R-:W-:Y:S02]  /*f0f0*/  @!UPT UIADD3 URZ, URZ, URZ, URZ ;  /* 0x0000003f3f3ff290 */ /* 0x000fe4000fffe03f */
[----:B------:R-:W-:Y:S05]  /*f100*/  @P0 IMAD.HI.U32 R4, R0, c[0x0][0x330], RZ ;  /* 0x0000cc0000040a27 */ /* 0x000fea00078e00ff */
[----:B------:R-:W-:Y:S02]  /*f110*/  @P0 SHF.R.U32.HI R0, RZ, c[0x0][0x334], R4 ;  /* 0x0000cd00ff000a19 */ /* 0x000fe40000011604 */
.L_x_2174:
[----:B------:R-:W-:Y:S05]  /*f120*/  BSYNC B0 ;  /* 0x0000000000007941 */ /* 0x000fea0003800000 */
.L_x_2172:
[----:B------:R-:W-:Y:S05]  /*f130*/  IMAD R0, R0, c[0x0][0x32c], R170 ;  /* 0x0000cb0000007a24 */ /* 0x000fea00078e02aa */
[----:B------:R-:W-:Y:S02]  /*f140*/  IMNMX R2, R2, R0, !PT ;  /* 0x0000000002027217 */ /* 0x000fe40007800200 */
[----:B------:R-:W-:Y:S04]  /*f150*/  IADD3 R0, R0, c[0x0][0x32c], RZ ;  /* 0x0000cb0000007a10 */ /* 0x000fe80007ffe0ff */
[----:B------:R-:W-:Y:S02]  /*f160*/  IMNMX R3, R3, R0, PT ;  /* 0x0000000003037217 */ /* 0x000fe40003800200 */
.L_x_2171:
        /* <DEDUP_REMOVED lines=492> */
.L_x_2162:
        /* <DEDUP_REMOVED lines=47> */
[----:B------:R-:W-:Y:S01]  /*11320*/  MOV R56, 0xff800000 ;  /* 0xff80000000387802 */ /* 0x000fe20000000f00 */
        /* <DEDUP_REMOVED lines=38> */
[----:B------:R-:W-:Y:S01]  /*11590*/  @P0 MOV R2, 0x3f317218 ;  /* 0x3f31721800020802 */ /* 0x000fe20000000f00 */
[----:B------:R-:W-:Y:S02]  /*115a0*/  @P1 FMUL.FTZ R4, R3, c[0x0][0x2d0] ;  /* 0x0000b40003041a20 */ /* 0x000fe40000410000 */
[----:B--2---:R-:W-:Y:S02]  /*115b0*/  @P1 FMUL.FTZ R5, R5, 0.69314718246459960938 ;  /* 0x3f31721805051820 */ /* 0x004fe40000410000 */
[----:B---3--:R-:W-:-:S02]  /*115c0*/  @P0 FMUL.FTZ R3, R6, 0.69314718246459960938 ;  /* 0x3f31721806030820 */ /* 0x008fc40000410000 */
[----:B------:R-:W-:Y:S02]  /*115d0*/  @P0 FMUL.FTZ R2, R2, c[0x0][0x2d0] ;  /* 0x0000b40002020a20 */ /* 0x000fe40000410000 */
[C---:B----4-:R-:W-:Y:S02]  /*115e0*/  FMUL.FTZ R158, R0.reuse, R158 ;  /* 0x0000009e009e7220 */ /* 0x050fe40000410000 */
        /* <DEDUP_REMOVED lines=63> */
[----:B------:R-:W-:-:S02]  /*119e0*/  @P1 FFMA.FTZ R56, R4, R133, R5 ;  /* 0x0000008504381223 */ /* 0x000fc40000010005 */
[----:B------:R-:W-:Y:S02]  /*119f0*/  @P0 FFMA.FTZ R57, R2, R132, R3 ;  /* 0x0000008402390223 */ /* 0x000fe40000010003 */
.L_x_2120:
        /* <DEDUP_REMOVED lines=10> */
[----:B------:R-:W-:Y:S02]  /*11aa0*/  F2FP.BF16.PACK_AB R37, R12, R22 ;  /* 0x000000160c25723e */ /* 0x000fe400000010ff */
[----:B------:R-:W-:Y:S01]  /*11ab0*/  F2FP.BF16.PACK_AB R38, R9, R40 ;  /* 0x000000280926723e */ /* 0x000fe200000010ff */
[----:B------:R-:W-:Y:S01]  /*11ac0*/  ULDC.64 UR4, c[0x0][0x500] ;  /* 0x0001400000047ab9 */ /* 0x000fe20000000a00 */
[----:B------:R-:W-:Y:S01]  /*11ad0*/  F2FP.BF16.PACK_AB R8, R8, R156 ;  /* 0x0000009c0808723e */ /* 0x000fe200000010ff */
[----:B------:R-:W-:Y:S01]  /*11ae0*/  UIMAD.WIDE UR4, UR13, UR6, UR4 ;  /* 0x000000060d0472a5 */ /* 0x000fe2000f8e0204 */
[----:B------:R-:W-:-:S02]  /*11af0*/  F2FP.BF16.PACK_AB R158, R159, R158 ;  /* 0x0000009e9f9e723e */ /* 0x000fc400000010ff */
[----:B------:R-:W-:Y:S02]  /*11b00*/  F2FP.BF16.PACK_AB R6, R153, R152 ;  /* 0x000000989906723e */ /* 0x000fe400000010ff */
[----:B------:R-:W-:Y:S02]  /*11b10*/  F2FP.BF16.PACK_AB R154, R155, R154 ;  /* 0x0000009a9b9a723e */ /* 0x000fe400000010ff */
[----:B------:R-:W-:Y:S02]  /*11b20*/  F2FP.BF16.PACK_AB R5, R149, R148 ;  /* 0x000000949505723e */ /* 0x000fe400000010ff */
[----:B------:R-:W-:Y:S02]  /*11b30*/  F2FP.BF16.PACK_AB R150, R151, R150 ;  /* 0x000000969796723e */ /* 0x000fe400000010ff */
[----:B-1----:R-:W-:Y:S02]  /*11b40*/  SHF.R.S32.HI R47, RZ, 0x1f, R65 ;  /* 0x0000001fff2f7819 */ /* 0x002fe40000011441 */
[----:B------:R-:W-:-:S02]  /*11b50*/  F2FP.BF16.PACK_AB R7, R7, R144 ;  /* 0x000000900707723e */ /* 0x000fc400000010ff */
[CC--:B------:R-:W-:Y:S02]  /*11b60*/  LEA.HI R2, R47.reuse, R65.reuse, RZ, 0x2 ;  /* 0x000000412f027211 */ /* 0x0c0fe400078f10ff */
[----:B------:R-:W-:Y:S02]  /*11b70*/  LEA.HI R43, R47, R65, RZ, 0x5 ;  /* 0x000000412f2b7211 */ /* 0x000fe400078f28ff */
[--C-:B------:R-:W-:Y:S02]  /*11b80*/  SHF.R.S32.HI R4, RZ, 0x2, R2.reuse ;  /* 0x00000002ff047819 */ /* 0x100fe40000011402 */
[----:B------:R-:W-:Y:S02]  /*11b90*/  SHF.R.S32.HI R0, RZ, 0x1f, R2 ;  /* 0x0000001fff007819 */ /* 0x000fe40000011402 */
[----:B------:R-:W-:Y:S02]  /*11ba0*/  SHF.R.S32.HI R40, RZ, 0x5, R43 ;  /* 0x00000005ff287819 */ /* 0x000fe4000001142b */
[----:B------:R-:W-:-:S02]  /*11bb0*/  LEA.HI R0, R0, R4, RZ, 0x3 ;  /* 0x0000000400007211 */ /* 0x000fc400078f18ff */
[----:B------:R-:W-:Y:S02]  /*11bc0*/  F2FP.BF16.PACK_AB R146, R147, R146 ;  /* 0x000000929392723e */ /* 0x000fe400000010ff */
[----:B------:R-:W-:Y:S02]  /*11bd0*/  LOP3.LUT R0, R0, 0xfffffff8, RZ, 0xc0, !PT ;  /* 0xfffffff800007812 */ /* 0x000fe400078ec0ff */
[----:B------:R-:W-:Y:S02]  /*11be0*/  F2FP.BF16.PACK_AB R53, R141, R140 ;  /* 0x0000008c8d35723e */ /* 0x000fe400000010ff */
[----:B------:R-:W-:Y:S01]  /*11bf0*/  F2FP.BF16.PACK_AB R142, R143, R142 ;  /* 0x0000008e8f8e723e */ /* 0x000fe200000010ff */
[----:B------:R-:W-:Y:S01]  /*11c00*/  IMAD.IADD R4, R4, 0x1, -R0 ;  /* 0x0000000104047824 */ /* 0x000fe200078e0a00 */
[----:B------:R-:W-:Y:S02]  /*11c10*/  LOP3.LUT R0, R2, 0xfffffffc, RZ, 0xc0, !PT ;  /* 0xfffffffc02007812 */ /* 0x000fe400078ec0ff */
[----:B------:R-:W-:Y:S01]  /*11c20*/  F2FP.BF16.PACK_AB R52, R137, R136 ;  /* 0x000000888934723e */ /* 0x000fe200000010ff */
[C---:B------:R-:W-:Y:S01]  /*11c30*/  IMAD.SHL.U32 R2, R4.reuse, 0x40, RZ ;  /* 0x0000004004027824 */ /* 0x040fe200078e00ff */
[----:B------:R-:W-:Y:S01]  /*11c40*/  LOP3.LUT R3, R4, 0x1, RZ, 0xc0, !PT ;  /* 0x0000000104037812 */ /* 0x000fe200078ec0ff */
[----:B------:R-:W-:Y:S01]  /*11c50*/  IMAD.IADD R22, R65, 0x1, -R0 ;  /* 0x0000000141167824 */ /* 0x000fe200078e0a00 */
[----:B------:R-:W-:-:S02]  /*11c60*/  F2FP.BF16.PACK_AB R138, R139, R138 ;  /* 0x0000008a8b8a723e */ /* 0x000fc400000010ff */
[----:B------:R-:W-:Y:S01]  /*11c70*/  LOP3.LUT R0, R2, 0x1c0, RZ, 0xc0, !PT ;  /* 0x000001c002007812 */ /* 0x000fe200078ec0ff */
[----:B------:R-:W-:Y:S01]  /*11c80*/  IMAD R2, R40, 0x200, R22 ;  /* 0x0000020028027824 */ /* 0x000fe200078e0216 */
[----:B------:R-:W-:Y:S02]  /*11c90*/  ISETP.NE.U32.AND P0, PT, R3, 0x1, PT ;  /* 0x000000010300780c */ /* 0x000fe40003f05070 */
[----:B------:R-:W-:Y:S02]  /*11ca0*/  LEA.HI R0, R0, R0, RZ, 0x1d ;  /* 0x0000000000007211 */ /* 0x000fe400078fe8ff */
[----:B------:R-:W-:Y:S01]  /*11cb0*/  R2P PR, R4, 0x6 ;  /* 0x0000000604007804 */ /* 0x000fe20000000000 */
[----:B------:R-:W-:Y:S01]  /*11cc0*/  IMAD.MOV.U32 R4, RZ, RZ, 0x20 ;  /* 0x00000020ff047424 */ /* 0x000fe200078e00ff */
[----:B------:R-:W-:Y:S01]  /*11cd0*/  F2FP.BF16.PACK_AB R49, R29, R18 ;  /* 0x000000121d31723e */ /* 0x000fe200000010ff */
[----:B------:R-:W-:Y:S01]  /*11ce0*/  IMAD.U32 R0, R2, 0x2, R0 ;  /* 0x0000000202007824 */ /* 0x000fe200078e0000 */
[----:B------:R-:W-:-:S02]  /*11cf0*/  F2FP.BF16.PACK_AB R48, R31, R30 ;  /* 0x0000001e1f30723e */ /* 0x000fc400000010ff */
[----:B------:R-:W-:Y:S01]  /*11d00*/  SEL R4, R4, 0xffffffe0, !P1 ;  /* 0xffffffe004047807 */ /* 0x000fe20004800000 */
[----:B------:R-:W-:Y:S01]  /*11d10*/  IMAD.SHL.U32 R0, R0, 0x2, RZ ;  /* 0x0000000200007824 */ /* 0x000fe200078e00ff */
[----:B------:R-:W-:Y:S01]  /*11d20*/  BAR.SYNC.DEFER_BLOCKING 0x1, 0x100 ;  /* 0x0044000000007b1d */ /* 0x000fe20000010000 */
[----:B------:R-:W-:Y:S02]  /*11d30*/  F2FP.BF16.PACK_AB R45, R33, R20 ;  /* 0x00000014212d723e */ /* 0x000fe400000010ff */
[----:B------:R-:W-:Y:S02]  /*11d40*/  F2FP.BF16.PACK_AB R44, R35, R34 ;  /* 0x00000022232c723e */ /* 0x000fe400000010ff */
[C---:B------:R-:W-:Y:S02]  /*11d50*/  IADD3 R3, R0.reuse, 0x80, RZ ;  /* 0x0000008000037810 */ /* 0x040fe40007ffe0ff */
[C---:B------:R-:W-:Y:S02]  /*11d60*/  IADD3 R2, R0.reuse, 0x70, RZ ;  /* 0x0000007000027810 */ /* 0x040fe40007ffe0ff */
[----:B------:R-:W-:Y:S01]  /*11d70*/  @P0 IADD3 R2, R3, 0x10, RZ ;  /* 0x0000001003020810 */ /* 0x000fe20007ffe0ff */
[----:B------:R-:W-:Y:S01]  /*11d80*/  IMAD.IADD R3, R0, 0x1, R4 ;  /* 0x0000000100037824 */ /* 0x000fe200078e0204 */
[----:B------:R-:W-:-:S02]  /*11d90*/  F2FP.BF16.PACK_AB R36, R36, R23 ;  /* 0x000000172424723e */ /* 0x000fc400000010ff */
[----:B------:R-:W-:Y:S02]  /*11da0*/  F2FP.BF16.PACK_AB R50, R51, R50 ;  /* 0x000000323332723e */ /* 0x000fe400000010ff */
        /* <DEDUP_REMOVED lines=137> */
.L_x_2177:
        /* <DEDUP_REMOVED lines=157> */
.L_x_2179:
[----:B--234-:R-:W-:Y:S05]  /*13010*/  BSYNC B0 ;  /* 0x0000000000007941 */ /* 0x01cfea0003800000 */
.L_x_2178:
        /* <DEDUP_REMOVED lines=30> */
.L_x_2181:
[----:B------:R-:W-:Y:S05]  /*13200*/  BSYNC B0 ;  /* 0x0000000000007941 */ /* 0x000fea0003800000 */
.L_x_2180:
        /* <DEDUP_REMOVED lines=30> */
.L_x_2183:
[----:B------:R-:W-:Y:S05]  /*133f0*/  BSYNC B0 ;  /* 0x0000000000007941 */ /* 0x000fea0003800000 */
.L_x_2182:
        /* <DEDUP_REMOVED lines=31> */
.L_x_2176:
        /* <DEDUP_REMOVED lines=31> */
.L_x_2184:
        /* <DEDUP_REMOVED lines=43> */
.L_x_2186:
[----:B------:R-:W-:Y:S05]  /*13a90*/  BSYNC B0 ;  /* 0x0000000000007941 */ /* 0x000fea0003800000 */
.L_x_2185:
        /* <DEDUP_REMOVED lines=77> */
.L_x_2188:
[----:B------:R-:W-:Y:S05]  /*13f70*/  BSYNC B0 ;  /* 0x0000000000007941 */ /* 0x000fea0003800000 */
.L_x_2187:
        /* <DEDUP_REMOVED lines=27> */
.L_x_2190:
[----:B------:R-:W-:Y:S05]  /*14130*/  BSYNC B0 ;  /* 0x0000000000007941 */ /* 0x000fea0003800000 */
.L_x_2189:
        /* <DEDUP_REMOVED lines=27> */
.L_x_2192:
[----:B------:R-:W-:Y:S05]  /*142f0*/  BSYNC B0 ;  /* 0x0000000000007941 */ /* 0x000fea0003800000 */
.L_x_2191:
        /* <DEDUP_REMOVED lines=28> */
.L_x_2123:
[----:B-1----:R-:W-:Y:S01]  /*144c0*/  IMAD.MOV.U32 R3, RZ, RZ, R8 ;  /* 0x000000ffff037224 */ /* 0x002fe200078e0008 */
[----:B------:R-:W-:Y:S01]  /*144d0*/  MOV R15, 0x1 ;  /* 0x00000001000f7802 */ /* 0x000fe20000000f00 */
[----:B------:R-:W-:Y:S01]  /*144e0*/  IMAD.MOV.U32 R14, RZ, RZ, 0x181f ;  /* 0x0000181fff0e7424 */ /* 0x000fe200078e00ff */
[----:B------:R-:W-:Y:S02]  /*144f0*/  MOV R2, 0x14510 ;  /* 0x0001451000027802 */ /* 0x000fe40000000f00 */
[----:B------:R-:W-:Y:S05]  /*14500*/  CALL.REL.NOINC `($__internal_12_$__cuda_sm70_shflsync_idx_p) ;  /* 0x000002d000007944 */ /* 0x000fea0003c00000 */
[----:B------:R-:W-:Y:S01]  /*14510*/  IMAD.MOV.U32 R8, RZ, RZ, R14 ;  /* 0x000000ffff087224 */ /* 0x000fe200078e000e */
[----:B------:R-:W-:Y:S01]  /*14520*/  MOV R15, 0x1 ;  /* 0x00000001000f7802 */ /* 0x000fe20000000f00 */
[----:B------:R-:W-:Y:S01]  /*14530*/  IMAD.MOV.U32 R3, RZ, RZ, R13 ;  /* 0x000000ffff037224 */ /* 0x000fe200078e000d */
[----:B------:R-:W-:Y:S02]  /*14540*/  MOV R14, 0x181f ;  /* 0x0000181f000e7802 */ /* 0x000fe40000000f00 */
[----:B------:R-:W-:Y:S02]  /*14550*/  MOV R2, 0x14570 ;  /* 0x0001457000027802 */ /* 0x000fe40000000f00 */
[----:B-1---5:R-:W-:Y:S05]  /*14560*/  CALL.REL.NOINC `($__internal_12_$__cuda_sm70_shflsync_idx_p) ;  /* 0x0000027000007944 */ /* 0x022fea0003c00000 */
[----:B------:R-:W-:Y:S01]  /*14570*/  MOV R2, R14 ;  /* 0x0000000e00027202 */ /* 0x000fe20000000f00 */
[----:B-1---5:R-:W-:Y:S05]  /*14580*/  BRA `(.L_x_2193) ;  /* 0xfffee32000007947 */ /* 0x022fea000383ffff */
.L_x_2142:
[----:B--2---:R-:W-:Y:S01]  /*14590*/  MOV R14, 0x181f ;  /* 0x0000181f000e7802 */ /* 0x004fe20000000f00 */
[----:B------:R-:W-:Y:S01]  /*145a0*/  IMAD.MOV.U32 R15, RZ, RZ, 0x1 ;  /* 0x00000001ff0f7424 */ /* 0x000fe200078e00ff */
[----:B------:R-:W-:Y:S02]  /*145b0*/  MOV R2, 0x145d0 ;  /* 0x000145d000027802 */ /* 0x000fe40000000f00 */
[----:B-1---5:R-:W-:Y:S05]  /*145c0*/  CALL.REL.NOINC `($__internal_12_$__cuda_sm70_shflsync_idx_p) ;  /* 0x0000021000007944 */ /* 0x022fea0003c00000 */
[----:B------:R-:W-:Y:S01]  /*145d0*/  MOV R15, 0x1 ;  /* 0x00000001000f7802 */ /* 0x000fe20000000f00 */
[----:B------:R-:W-:Y:S01]  /*145e0*/  IMAD.MOV.U32 R4, RZ, RZ, R14 ;  /* 0x000000ffff047224 */ /* 0x000fe200078e000e */
[----:B------:R-:W-:Y:S01]  /*145f0*/  MOV R14, 0x181f ;  /* 0x0000181f000e7802 */ /* 0x000fe20000000f00 */
[----:B------:R-:W-:Y:S01]  /*14600*/  IMAD.MOV.U32 R3, RZ, RZ, R12 ;  /* 0x000000ffff037224 */ /* 0x000fe200078e000c */
[----:B------:R-:W-:Y:S02]  /*14610*/  MOV R2, 0x14630 ;  /* 0x0001463000027802 */ /* 0x000fe40000000f00 */
[----:B-1---5:R-:W-:Y:S05]  /*14620*/  CALL.REL.NOINC `($__internal_12_$__cuda_sm70_shflsync_idx_p) ;  /* 0x000001b000007944 */ /* 0x022fea0003c00000 */
[----:B-----5:R-:W-:Y:S01]  /*14630*/  MOV R0, R14 ;  /* 0x0000000e00007202 */ /* 0x020fe20000000f00 */
[----:B-1----:R-:W-:-:S05]  /*14640*/  BRA `(.L_x_2194) ;  /* 0xffff238000007947 */ /* 0x002fca000383ffff */
.L_x_2159:
[----:B------:R-:W-:Y:S01]  /*14650*/  MOV R15, 0x1 ;  /* 0x00000001000f7802 */ /* 0x000fe20000000f00 */
[----:B--2---:R-:W-:Y:S01]  /*14660*/  IMAD.MOV.U32 R3, RZ, RZ, R6 ;  /* 0x000000ffff037224 */ /* 0x004fe200078e0006 */
[----:B------:R-:W-:Y:S01]  /*14670*/  MOV R2, 0x146a0 ;  /* 0x000146a000027802 */ /* 0x000fe20000000f00 */
[----:B------:R-:W-:Y:S02]  /*14680*/  IMAD.MOV.U32 R14, RZ, RZ, 0x181f ;  /* 0x0000181fff0e7424 */ /* 0x000fe400078e00ff */
[----:B-1---5:R-:W-:Y:S05]  /*14690*/  CALL.REL.NOINC `($__internal_12_$__cuda_sm70_shflsync_idx_p) ;  /* 0x0000014000007944 */ /* 0x022fea0003c00000 */
[----:B------:R-:W-:Y:S01]  /*146a0*/  MOV R15, 0x1 ;  /* 0x00000001000f7802 */ /* 0x000fe20000000f00 */
[----:B------:R-:W-:Y:S01]  /*146b0*/  IMAD.MOV.U32 R4, RZ, RZ, R14 ;  /* 0x000000ffff047224 */ /* 0x000fe200078e000e */
[----:B------:R-:W-:Y:S01]  /*146c0*/  MOV R14, 0x181f ;  /* 0x0000181f000e7802 */ /* 0x000fe20000000f00 */
[----:B------:R-:W-:Y:S01]  /*146d0*/  IMAD.MOV.U32 R3, RZ, RZ, R7 ;  /* 0x000000ffff037224 */ /* 0x000fe200078e0007 */
[----:B------:R-:W-:Y:S02]  /*146e0*/  MOV R2, 0x14700 ;  /* 0x0001470000027802 */ /* 0x000fe40000000f00 */
[----:B-1---5:R-:W-:Y:S05]  /*146f0*/  CALL.REL.NOINC `($__internal_12_$__cuda_sm70_shflsync_idx_p) ;  /* 0x000000e000007944 */ /* 0x022fea0003c00000 */
[----:B------:R-:W-:Y:S01]  /*14700*/  MOV R2, R14 ;  /* 0x0000000e00027202 */ /* 0x000fe20000000f00 */
[----:B-1---5:R-:W-:-:S05]  /*14710*/  BRA `(.L_x_2195) ;  /* 0xffff625000007947 */ /* 0x022fca000383ffff */
.L_x_2165:
[----:B----4-:R-:W-:Y:S01]  /*14720*/  MOV R14, 0x181f ;  /* 0x0000181f000e7802 */ /* 0x010fe20000000f00 */
[----:B------:R-:W-:Y:S01]  /*14730*/  IMAD.MOV.U32 R15, RZ, RZ, 0x1 ;  /* 0x00000001ff0f7424 */ /* 0x000fe200078e00ff */
[----:B------:R-:W-:Y:S02]  /*14740*/  MOV R2, 0x14760 ;  /* 0x0001476000027802 */ /* 0x000fe40000000f00 */
[----:B-----5:R-:W-:Y:S05]  /*14750*/  CALL.REL.NOINC `($__internal_12_$__cuda_sm70_shflsync_idx_p) ;  /* 0x0000008000007944 */ /* 0x020fea0003c00000 */
        /* <DEDUP_REMOVED lines=8> */
        .weak           $__internal_12_$__cuda_sm70_shflsync_idx_p
        .type           $__internal_12_$__cuda_sm70_shflsync_idx_p,@function
        .size           $__internal_12_$__cuda_sm70_shflsync_idx_p,(.L_x_3663 - $__internal_12_$__cuda_sm70_shflsync_idx_p)
$__internal_12_$__cuda_sm70_shflsync_idx_p:
[----:B------:R1:W-:Y:S02]  /*147e0*/  STL [R1+0x74], R0 ;  /* 0x0000740001007387 */ /* 0x0003e40000100800 */
[----:B-1----:R-:W-:-:S04]  /*147f0*/  MOV R0, 0xffffffff ;  /* 0xffffffff00007802 */ /* 0x002fc80000000f00 */
[----:B------:R-:W-:Y:S04]  /*14800*/  WARPSYNC R0 ;  /* 0x0000000000007348 */ /* 0x000fe80003800000 */
[----:B------:R1:W2:Y:S04]  /*14810*/  SHFL.IDX PT, R14, R3, R15, R14 ;  /* 0x0000000f030e7389 */ /* 0x0002a800000e000e */
[----:B-1----:R1:W5:Y:S01]  /*14820*/  LDL.LU R0, [R1+0x74] ;  /* 0x0000740001007983 */ /* 0x0023620000300800 */
[----:B------:R-:W-:-:S04]  /*14830*/  MOV R3, 0x0 ;  /* 0x0000000000037802 */ /* 0x000fc80000000f00 */
[----:B--2---:R-:W-:Y:S05]  /*14840*/  RET.REL.NODEC R2 `(_ZN7cutlass13device_kernelIN5flash19enable_sm80_to_sm89INS1_16FlashAttnFwdSm80INS1_25CollectiveMainloopFwdSm80ILi8ELi1ELb1EN4cute5tupleIJNS5_1CILi128EEENS7_ILi48EEENS7_ILi256EEEEEELi256ENS_10bfloat16_tEfNS_4arch4Sm80ELb0ELb1ELb0ELb1ELb1ELb0ELb1ELb0EEENS1_21CollectiveEpilogueFwdINS6_IJS8_SA_S9_EEENS6_IJNS7_ILi1EEESI_SI_EEESC_SE_Li256ELb1ELb1ELb0ELb0EEENS1_19SingleTileSchedulerILb1ELb0ELb1ELi128EEEEEEEEEvNT_6ParamsE) ;  /* 0xfffeb7b002007950 */ /* 0x004fea0003c3ffff */
.L_x_2197:
        /* <DEDUP_REMOVED lines=11> */
.L_x_3663:


//--------------------- .text._ZN7cutlass13device_kernelIN5flash19enable_sm80_to_sm89INS1_16FlashAttnFwdSm80INS1_25CollectiveMainloopFwdSm80ILi8ELi1ELb0EN4cute5tupleIJNS5_1CILi128EEENS7_ILi32EEENS7_ILi256EEEEEELi256ENS_10bfloat16_tEfNS_4arch4Sm80ELb0ELb1ELb0ELb1ELb1ELb1ELb1ELb0EEENS1_21CollectiveEpilogueFwdINS6_IJS8_SA_S9_EEENS6_IJNS7_ILi1EEESI_SI_EEESC_SE_Li256ELb1ELb1ELb0ELb0EEENS1_19SingleTileSchedulerILb1ELb0ELb1ELi128EEEEEEEEEvNT_6ParamsE --------------------------
	.section	.text._ZN7cutlass13device_kernelIN5flash19enable_sm80_to_sm89INS1_16FlashAttnFwdSm80INS1_25CollectiveMainloopFwdSm80ILi8ELi1ELb0EN4cute5tupleIJNS5_1CILi128EEENS7_ILi32EEENS7_ILi256EEEEEELi256ENS_10bfloat16_tEfNS_4arch4Sm80ELb0ELb1ELb0ELb1ELb1ELb1ELb1ELb0EEENS1_21CollectiveEpilogueFwdINS6_IJS8_SA_S9_EEENS6_IJNS7_ILi1EEESI_SI_EEESC_SE_Li256ELb1ELb1ELb0ELb0EEENS1_19SingleTileSchedulerILb1ELb0ELb1ELi128EEEEEEEEEvNT_6ParamsE,"ax",@progbits
	.sectioninfo	@"SHI_REGISTERS=249"
	.align	128
.text._ZN7cutlass13device_kernelIN5flash19enable_sm80_to_sm89INS1_16FlashAttnFwdSm80INS1_25CollectiveMainloopFwdSm80ILi8ELi1ELb0EN4cute5tupleIJNS5_1CILi128EEENS7_ILi32EEENS7_ILi256EEEEEELi256ENS_10bfloat16_tEfNS_4arch4Sm80ELb0ELb1ELb0ELb1ELb1ELb1ELb1ELb0EEENS1_21CollectiveEpilogueFwdINS6_IJS8_SA_S9_EEENS6_IJNS7_ILi1EEESI_SI_EEESC_SE_Li256ELb1ELb1ELb0ELb0EEENS1_19SingleTileSchedulerILb1ELb0ELb1ELi128EEEEEEEEEvNT_6ParamsE:
        .type           _ZN7cutlass13device_kernelIN5flash19enable_sm80_to_sm89INS1_16FlashAttnFwdSm80INS1_25CollectiveMainloopFwdSm80ILi8ELi1ELb0EN4cute5tupleIJNS5_1CILi128EEENS7_ILi32EEENS7_ILi256EEEEEELi256ENS_10bfloat16_tEfNS_4arch4Sm80ELb0ELb1ELb0ELb1ELb1ELb1ELb1ELb0EEENS1_21CollectiveEpilogueFwdINS6_IJS8_SA_S9_EEENS6_IJNS7_ILi1EEESI_SI_EEESC_SE_Li256ELb1ELb1ELb0ELb0EEENS1_19SingleTileSchedulerILb1ELb0ELb1ELi128EEEEEEEEEvNT_6ParamsE,@function
        .size           _ZN7cutlass13device_kernelIN5flash19enable_sm80_to_sm89INS1_16FlashAttnFwdSm80INS1_25CollectiveMainloopFwdSm80ILi8ELi1ELb0EN4cute5tupleIJNS5_1CILi128EEENS7_ILi32EEENS7_ILi256EEEEEELi256ENS_10bfloat16_tEfNS_4arch4Sm80ELb0ELb1ELb0ELb1ELb1ELb1ELb1ELb0EEENS1_21CollectiveEpilogueFwdINS6_IJS8_SA_S9_EEENS6_IJNS7_ILi1EEESI_SI_EEESC_SE_Li256ELb1ELb1ELb0ELb0EEENS1_19SingleTileSchedulerILb1ELb0ELb1ELi128EEEEEEEEEvNT_6ParamsE,(.L_x_3665 - _ZN7cutlass13device_kernelIN5flash19enable_sm80_to_sm89INS1_16FlashAttnFwdSm80INS1_25CollectiveMainloopFwdSm80ILi8ELi1ELb0EN4cute5tupleIJNS5_1CILi128EEENS7_ILi32EEENS7_ILi256EEEEEELi256ENS_10bfloat16_tEfNS_4arch4Sm80ELb0ELb1ELb0ELb1ELb1ELb1ELb1ELb0EEENS1_21CollectiveEpilogueFwdINS6_IJS8_SA_S9_EEENS6_IJNS7_ILi1EEESI_SI_EEESC_SE_Li256ELb1ELb1ELb0ELb0EEENS1_19SingleTileSchedulerILb1ELb0ELb1ELi128EEEEEEEEEvNT_6ParamsE)
        .other          _ZN7cutlass13device_kernelIN5flash19enable_sm80_to_sm89INS1_16FlashAttnFwdSm80INS1_25CollectiveMainloopFwdSm80ILi8ELi1ELb0EN4cute5tupleIJNS5_1CILi128EEENS7_ILi32EEENS7_ILi256EEEEEELi256ENS_10bfloat16_tEfNS_4arch4Sm80ELb0ELb1ELb0ELb1ELb1ELb1ELb1ELb0EEENS1_21CollectiveEpilogueFwdINS6_IJS8_SA_S9_EEENS6_IJNS7_ILi1EEESI_SI_EEESC_SE_Li256ELb1ELb1ELb0ELb0EEENS1_19SingleTileSchedulerILb1ELb0ELb1ELi128EEEEEEEEEvNT_6ParamsE,@"STO_CUDA_ENTRY STV_DEFAULT"
_ZN7cutlass13device_kernelIN5flash19enable_sm80_to_sm89INS1_16FlashAttnFwdSm80INS1_25CollectiveMainloopFwdSm80ILi8ELi1ELb0EN4cute5tupleIJNS5_1CILi128EEENS7_ILi32EEENS7_ILi256EEEEEELi256ENS_10bfloat16_tEfNS_4arch4Sm80ELb0ELb1ELb0ELb1ELb1ELb1ELb1ELb0EEENS1_21CollectiveEpilogueFwdINS6_IJS8_SA_S9_EEENS6_IJNS7_ILi1EEESI_SI_EEESC_SE_Li256ELb1ELb1ELb0ELb0EEENS1_19SingleTileSchedulerILb1ELb0ELb1ELi128EEEEEEEEEvNT_6ParamsE:
        /* <DEDUP_REMOVED lines=20> */
.L_x_2199:
        /* <DEDUP_REMOVED lines=13> */
.L_x_2201:
[----:B------:R-:W-:Y:S02]  /*0210*/  ULDC UR5, c[0x0][0x54c] ;  /* 0x0001530000057ab9 */ /* 0x000fe40000000800 */
.L_x_2200:
[----:B------:R-:W-:Y:S02]  /*0220*/  ULDC UR4, c[0x0][0x548] ;  /* 0x0001520000047ab9 */ /* 0x000fe40000000800 */
[----:B------:R-:W-:-:S02]  /*0230*/  USHF.L.U32 UR15, UR14, 0x7, URZ ;  /* 0x000000070e0f7899 */ /* 0x000fc4000800063f */
[----:B------:R-:W-:-:S04]  /*0240*/  UIMAD UR4, UR5, UR4, URZ ;  /* 0x00000004050472a4 */ /* 0x000fc8000f8e023f */
[----:B------:R-:W-:-:S04]  /*0250*/  UISETP.GE.AND UP0, UPT, UR15, UR4, UPT ;  /* 0x000000040f00728c */ /* 0x000fc8000bf06270 */
[----:B------:R-:W-:Y:S01]  /*0260*/  USEL UR21, UR21, 0xffffffff, !UP0 ;  /* 0xffffffff15157887 */ /* 0x000fe2000c000000 */
[----:B------:R-:W-:Y:S05]  /*0270*/  BRA `(.L_x_2202) ;  /* 0x000001b000007947 */ /* 0x000fea0003800000 */
.L_x_2198:
        /* <DEDUP_REMOVED lines=8> */
.L_x_2203:
        /* <DEDUP_REMOVED lines=13> */
.L_x_2205:
[----:B------:R-:W-:Y:S02]  /*03d0*/  ULDC UR5, c[0x0][0x54c] ;  /* 0x0001530000057ab9 */ /* 0x000fe40000000800 */
.L_x_2204:
[----:B------:R-:W-:Y:S02]  /*03e0*/  ULDC UR4, c[0x0][0x548] ;  /* 0x0001520000047ab9 */ /* 0x000fe40000000800 */
[----:B------:R-:W-:-:S02]  /*03f0*/  USHF.L.U32 UR15, UR14, 0x7, URZ ;  /* 0x000000070e0f7899 */ /* 0x000fc4000800063f */
[----:B------:R-:W-:-:S04]  /*0400*/  UIMAD UR4, UR5, UR4, URZ ;  /* 0x00000004050472a4 */ /* 0x000fc8000f8e023f */
[----:B------:R-:W-:-:S04]  /*0410*/  UISETP.GE.AND UP0, UPT, UR15, UR4, UPT ;  /* 0x000000040f00728c */ /* 0x000fc8000bf06270 */
[----:B------:R-:W-:-:S06]  /*0420*/  USEL UR21, UR21, 0xffffffff, !UP0 ;  /* 0xffffffff15157887 */ /* 0x000fcc000c000000 */
.L_x_2202:
        /* <DEDUP_REMOVED lines=64> */
.L_x_2206:
        /* <DEDUP_REMOVED lines=10> */
.L_x_2207:
[----:B------:R-:W-:Y:S05]  /*08d0*/  @!P4 BRA `(.L_x_2208) ;  /* 0x000000500000c947 */ /* 0x000fea0003800000 */
[----:B-1--4-:R-:W4:Y:S04]  /*08e0*/  LDG.E R2, [R8.64] ;  /* 0x0000001808027981 */ /* 0x012f28000c1e1900 */
[----:B---3--:R-:W3:Y:S01]  /*08f0*/  LDG.E R3, [R8.64+0x4] ;  /* 0x0000041808037981 */ /* 0x008ee2000c1e1900 */
[----:B----4-:R-:W1:Y:S08]  /*0900*/  R2UR UR19, R2 ;  /* 0x00000000021373c2 */ /* 0x010e7000000e0000 */
[----:B---3--:R-:W1:Y:S02]  /*0910*/  R2UR UR4, R3 ;  /* 0x00000000030473c2 */ /* 0x008e6400000e0000 */
[----:B-1----:R-:W-:-:S06]  /*0920*/  UIADD3 UR19, -UR19, UR4, URZ ;  /* 0x0000000413137290 */ /* 0x002fcc000fffe13f */
.L_x_2208:
        /* <DEDUP_REMOVED lines=42> */
.L_x_2210:
[----:B------:R-:W-:Y:S02]  /*0bd0*/  UISETP.NE.AND UP0, UPT, UR5, 0x1, UPT ;  /* 0x000000010500788c */ /* 0x000fe4000bf05270 */
[----:B------:R-:W-:Y:S02]  /*0be0*/  ULDC.64 UR6, c[0x0][0x330] ;  /* 0x0000cc0000067ab9 */ /* 0x000fe40000000a00 */
[----:B------:R-:W-:-:S07]  /*0bf0*/  UIMAD.WIDE.U32 UR8, UR4, UR6, URZ ;  /* 0x00000006040872a5 */ /* 0x000fce000f8e003f */
[----:B------:R-:W-:Y:S02]  /*0c00*/  @UP0 USHF.R.U32.HI UR4, URZ, UR7, UR9 ;  /* 0x000000073f040299 */ /* 0x000fe40008011609 */
.L_x_2211:
[----:B------:R-:W-:Y:S02]  /*0c10*/  ULDC UR6, c[0x0][0x32c] ;  /* 0x0000cb0000067ab9 */ /* 0x000fe40000000800 */
[----:B------:R-:W-:-:S06]  /*0c20*/  UIMAD UR6, UR4, UR5, UR6 ;  /* 0x00000005040672a4 */ /* 0x000fcc000f8e0206 */
[----:B------:R-:W-:Y:S02]  /*0c30*/  IMNMX R4, R4, UR6, PT ;  /* 0x0000000604047c17 */ /* 0x000fe4000b800200 */
.L_x_2209:
        /* <DEDUP_REMOVED lines=26> */
.L_x_2213:
[----:B------:R-:W-:-:S03]  /*0de0*/  UISETP.NE.AND UP0, UPT, UR5, 0x1, UPT ;  /* 0x000000010500788c */ /* 0x000fc6000bf05270 */
[----:B------:R-:W-:Y:S02]  /*0df0*/  ULDC.64 UR4, c[0x0][0x330] ;  /* 0x0000cc0000047ab9 */ /* 0x000fe40000000a00 */
[----:B------:R-:W-:-:S07]  /*0e00*/  UIMAD.WIDE.U32 UR26, UR6, UR4, URZ ;  /* 0x00000004061a72a5 */ /* 0x000fce000f8e003f */
[----:B------:R-:W-:Y:S02]  /*0e10*/  @UP0 UMOV UR7, UR27 ;  /* 0x0000001b00070c82 */ /* 0x000fe40008000000 */
[----:B------:R-:W-:Y:S02]  /*0e20*/  @UP0 USHF.R.U32.HI UR6, URZ, UR5, UR7 ;  /* 0x000000053f060299 */ /* 0x000fe40008011607 */
.L_x_2214:
[----:B------:R-:W-:Y:S02]  /*0e30*/  ULDC UR4, c[0x0][0x32c] ;  /* 0x0000cb0000047ab9 */ /* 0x000fe40000000800 */
[----:B------:R-:W-:-:S06]  /*0e40*/  UIMAD UR4, UR6, UR4, URZ ;  /* 0x00000004060472a4 */ /* 0x000fcc000f8e023f */
[----:B------:R-:W-:Y:S02]  /*0e50*/  IMNMX R5, R5, UR4, !PT ;  /* 0x0000000405057c17 */ /* 0x000fe4000f800200 */
.L_x_2212:
        /* <DEDUP_REMOVED lines=123> */
.L_x_2217:
[----:B------:R-:W-:Y:S05]  /*1610*/  BSYNC B0 ;  /* 0x0000000000007941 */ /* 0x000fea0003800000 */
.L_x_2216:
        /* <DEDUP_REMOVED lines=128> */
.L_x_2236:
        /* <DEDUP_REMOVED lines=85> */
.L_x_2222:
[----:B------:R-:W-:Y:S05]  /*2370*/  BSYNC B0 ;  /* 0x0000000000007941 */ /* 0x000fea0003800000 */
.L_x_2221:
        /* <DEDUP_REMOVED lines=87> */
.L_x_2225:
[----:B------:R-:W-:Y:S05]  /*28f0*/  BSYNC B0 ;  /* 0x0000000000007941 */ /* 0x000fea0003800000 */
.L_x_2224:
        /* <DEDUP_REMOVED lines=57> */
.L_x_2227:
[----:B------:R-:W-:Y:S05]  /*2c90*/  BSYNC B0 ;  /* 0x0000000000007941 */ /* 0x000fea0003800000 */
.L_x_2226:
        /* <DEDUP_REMOVED lines=57> */
.L_x_2229:
[----:B------:R-:W-:Y:S05]  /*3030*/  BSYNC B0 ;  /* 0x0000000000007941 */ /* 0x000fea0003800000 */
.L_x_2228:
        /* <DEDUP_REMOVED lines=57> */
.L_x_2220:
        /* <DEDUP_REMOVED lines=29> */
.L_x_2231:
[----:B------:R-:W-:Y:S05]  /*35a0*/  BSYNC B0 ;  /* 0x0000000000007941 */ /* 0x000fea0003800000 */
.L_x_2230:
        /* <DEDUP_REMOVED lines=149> */
.L_x_2233:
[----:B------:R-:W-:Y:S05]  /*3f00*/  BSYNC B0 ;  /* 0x0000000000007941 */ /* 0x000fea0003800000 */
.L_x_2232:
        /* <DEDUP_REMOVED lines=124> */
.L_x_2219:
        /* <DEDUP_REMOVED lines=27> */
.L_x_2223:
[----:B------:R-:W-:Y:S05]  /*4880*/  BSYNC B1 ;  /* 0x0000000000017941 */ /* 0x000fea0003800000 */
.L_x_2218:
        /* <DEDUP_REMOVED lines=61> */
.L_x_2235:
[----:B----4-:R-:W-:Y:S05]  /*4c60*/  BSYNC B0 ;  /* 0x0000000000007941 */ /* 0x010fea0003800000 */
.L_x_2234:
        /* <DEDUP_REMOVED lines=25> */
.L_x_2215:
        /* <DEDUP_REMOVED lines=20> */
.L_x_2238:
[----:B------:R-:W-:Y:S02]  /*4f40*/  UISETP.NE.AND UP0, UPT, UR6, 0x1, UPT ;  /* 0x000000010600788c */ /* 0x000fe4000bf05270 */
[----:B------:R-:W-:Y:S02]  /*4f50*/  ULDC.64 UR4, c[0x0][0x330] ;  /* 0x0000cc0000047ab9 */ /* 0x000fe40000000a00 */
[----:B------:R-:W-:-:S07]  /*4f60*/  UIMAD.WIDE.U32 UR18, UR10, UR4, URZ ;  /* 0x000000040a1272a5 */ /* 0x000fce000f8e003f */
[----:B------:R-:W-:Y:S02]  /*4f70*/  @UP0 USHF.R.U32.HI UR10, URZ, UR5, UR19 ;  /* 0x000000053f0a0299 */ /* 0x000fe40008011613 */
.L_x_2239:
[----:B------:R-:W-:Y:S02]  /*4f80*/  ULDC UR4, c[0x0][0x32c] ;  /* 0x0000cb0000047ab9 */ /* 0x000fe40000000800 */
[----:B------:R-:W-:-:S04]  /*4f90*/  UIMAD UR4, UR10, UR6, UR4 ;  /* 0x000000060a0472a4 */ /* 0x000fc8000f8e0204 */
[----:B------:R-:W-:-:S04]  /*4fa0*/  UISETP.LT.AND UP0, UPT, UR7, UR4, UPT ;  /* 0x000000040700728c */ /* 0x000fc8000bf01270 */
[----:B------:R-:W-:-:S04]  /*4fb0*/  USEL UR7, UR7, UR4, UP0 ;  /* 0x0000000407077287 */ /* 0x000fc80008000000 */
.L_x_2237:
        /* <DEDUP_REMOVED lines=27> */
.L_x_2241:
[----:B------:R-:W-:Y:S02]  /*5170*/  ULDC UR4, c[0x0][0x32c] ;  /* 0x0000cb0000047ab9 */ /* 0x000fe40000000800 */
[----:B------:R-:W-:-:S03]  /*5180*/  UISETP.NE.AND UP0, UPT, UR4, 0x1, UPT ;  /* 0x000000010400788c */ /* 0x000fc6000bf05270 */
[----:B------:R-:W-:Y:S02]  /*5190*/  ULDC.64 UR4, c[0x0][0x330] ;  /* 0x0000cc0000047ab9 */ /* 0x000fe40000000a00 */
[----:B------:R-:W-:-:S06]  /*51a0*/  UIMAD.WIDE.U32 UR18, UR7, UR4, URZ ;  /* 0x00000004071272a5 */ /* 0x000fcc000f8e003f */
[----:B------:R-:W-:Y:S02]  /*51b0*/  @UP0 USHF.R.U32.HI UR7, URZ, UR5, UR19 ;  /* 0x000000053f070299 */ /* 0x000fe40008011613 */
.L_x_2242:
[----:B------:R-:W-:Y:S02]  /*51c0*/  ULDC UR4, c[0x0][0x32c] ;  /* 0x0000cb0000047ab9 */ /* 0x000fe40000000800 */
[----:B------:R-:W-:-:S04]  /*51d0*/  UIMAD UR4, UR7, UR4, URZ ;  /* 0x00000004070472a4 */ /* 0x000fc8000f8e023f */
[----:B------:R-:W-:-:S04]  /*51e0*/  UISETP.LT.AND UP0, UPT, UR6, UR4, UPT ;  /* 0x000000040600728c */ /* 0x000fc8000bf01270 */
[----:B------:R-:W-:-:S04]  /*51f0*/  USEL UR6, UR6, UR4, !UP0 ;  /* 0x0000000406067287 */ /* 0x000fc8000c000000 */
.L_x_2240:
        /* <DEDUP_REMOVED lines=196> */
.L_x_2245:
[----:B-1-34-:R-:W-:Y:S05]  /*5e40*/  BSYNC B0 ;  /* 0x0000000000007941 */ /* 0x01afea0003800000 */
.L_x_2244:
        /* <DEDUP_REMOVED lines=26> */
.L_x_2247:
[----:B------:R-:W-:Y:S05]  /*5ff0*/  BSYNC B0 ;  /* 0x0000000000007941 */ /* 0x000fea0003800000 */
.L_x_2246:
        /* <DEDUP_REMOVED lines=26> */
.L_x_2249:
[----:B------:R-:W-:Y:S05]  /*61a0*/  BSYNC B0 ;  /* 0x0000000000007941 */ /* 0x000fea0003800000 */
.L_x_2248:
        /* <DEDUP_REMOVED lines=31> */
[----:B------:R-:W-:Y:S02]  /*63a0*/  @P1 LOP3.LUT R12, R12, 0x8, RZ, 0xfc, !PT ;  /* 0x000000080c0c1812 */ /* 0x000fe400078efcff */
[----:B------:R-:W-:Y:S01]  /*63b0*/  @!P6 IMAD.WIDE R16, R17, 0x2, R14 ;  /* 0x000000021110e825 */ /* 0x000fe200078e020e */
[----:B------:R-:W-:Y:S01]  /*63c0*/  @!P6 LOP3.LUT R8, R8, 0xfffffff8, RZ, 0xc0, !PT ;  /* 0xfffffff80808e812 */ /* 0x000fe200078ec0ff */
[----:B------:R1:W-:Y:S01]  /*63d0*/  @!P6 LDGSTS.E.BYPASS.LTC128B.128 [R10+0x17080], [R18.64], !P0 ;  /* 0x17080000120aefae */ /* 0x0003e2000c101d58 */
[----:B------:R-:W-:-:S02]  /*63e0*/  ISETP.GE.AND P0, PT, R218, UR11, PT ;  /* 0x0000000bda007c0c */ /* 0x000fc4000bf06270 */
[----:B------:R-:W-:Y:S01]  /*63f0*/  IADD3 R218, R218, UR16, RZ ;  /* 0x00000010dada7c10 */ /* 0x000fe2000fffe0ff */
[----:B------:R2:W-:Y:S01]  /*6400*/  @!P6 LDGSTS.E.BYPASS.LTC128B.128 [R10+0x1b080], [R16.64], !P3 ;  /* 0x1b080000100aefae */ /* 0x0005e2000d901d58 */
[----:B------:R-:W-:-:S03]  /*6410*/  ISETP.GT.OR P0, PT, R216, 0x1f, P0 ;  /* 0x0000001fd800780c */ /* 0x000fc60000704670 */
        /* <DEDUP_REMOVED lines=78> */
.L_x_2250:
        /* <DEDUP_REMOVED lines=91> */
.L_x_2254:
[----:B------:R-:W-:Y:S05]  /*6eb0*/  BSYNC B0 ;  /* 0x0000000000007941 */ /* 0x000fea0003800000 */
.L_x_2253:
        /* <DEDUP_REMOVED lines=86> */
.L_x_2256:
[----:B------:R-:W-:Y:S05]  /*7420*/  BSYNC B0 ;  /* 0x0000000000007941 */ /* 0x000fea0003800000 */
.L_x_2255:
        /* <DEDUP_REMOVED lines=88> */
.L_x_2258:
[----:B----4-:R-:W-:Y:S05]  /*79b0*/  BSYNC B0 ;  /* 0x0000000000007941 */ /* 0x010fea0003800000 */
.L_x_2257:
        /* <DEDUP_REMOVED lines=85> */
.L_x_2260:
[----:B----4-:R-:W-:Y:S05]  /*7f10*/  BSYNC B0 ;  /* 0x0000000000007941 */ /* 0x010fea0003800000 */
.L_x_2259:
        /* <DEDUP_REMOVED lines=89> */
.L_x_2264:
[----:B------:R-:W-:Y:S05]  /*84b0*/  BSYNC B0 ;  /* 0x0000000000007941 */ /* 0x000fea0003800000 */
.L_x_2263:
        /* <DEDUP_REMOVED lines=50> */
.L_x_2266:
[----:B------:R-:W-:Y:S05]  /*87e0*/  BSYNC B0 ;  /* 0x0000000000007941 */ /* 0x000fea0003800000 */
.L_x_2265:
        /* <DEDUP_REMOVED lines=50> */
.L_x_2268:
[----:B------:R-:W-:Y:S05]  /*8b10*/  BSYNC B0 ;  /* 0x0000000000007941 */ /* 0x000fea0003800000 */
.L_x_2267:
        /* <DEDUP_REMOVED lines=49> */
.L_x_2262:
[----:B------:R-:W-:Y:S05]  /*8e30*/  BSYNC B1 ;  /* 0x0000000000017941 */ /* 0x000fea0003800000 */
.L_x_2261:
        /* <DEDUP_REMOVED lines=53> */
.L_x_2272:
[----:B------:R-:W-:Y:S05]  /*9190*/  BSYNC B0 ;  /* 0x0000000000007941 */ /* 0x000fea0003800000 */
.L_x_2271:
        /* <DEDUP_REMOVED lines=50> */
.L_x_2274:
[----:B------:R-:W-:Y:S05]  /*94c0*/  BSYNC B0 ;  /* 0x0000000000007941 */ /* 0x000fea0003800000 */
.L_x_2273:
        /* <DEDUP_REMOVED lines=50> */
.L_x_2276:
[----:B------:R-:W-:Y:S05]  /*97f0*/  BSYNC B0 ;  /* 0x0000000000007941 */ /* 0x000fea0003800000 */
.L_x_2275:
        /* <DEDUP_REMOVED lines=23> */
[C---:B------:R-:W-:Y:S01]  /*9970*/  SHF.L.U32 R77, R5.reuse, 0x10, RZ ;  /* 0x00000010054d7819 */ /* 0x040fe200000006ff */
[-C--:B------:R-:W-:Y:S01]  /*9980*/  FMUL.FTZ R74, R74, R7.reuse ;  /* 0x000000074a4a7220 */ /* 0x080fe20000410000 */
[----:B------:R-:W-:Y:S01]  /*9990*/  LOP3.LUT R86, R5, 0xffff0000, RZ, 0xc0, !PT ;  /* 0xffff000005567812 */ /* 0x000fe200078ec0ff */
        /* <DEDUP_REMOVED lines=23> */
.L_x_2270:
[----:B------:R-:W-:Y:S05]  /*9b10*/  BSYNC B1 ;  /* 0x0000000000017941 */ /* 0x000fea0003800000 */
.L_x_2269:
        /* <DEDUP_REMOVED lines=53> */
.L_x_2280:
[----:B------:R-:W-:Y:S05]  /*9e70*/  BSYNC B0 ;  /* 0x0000000000007941 */ /* 0x000fea0003800000 */
.L_x_2279:
        /* <DEDUP_REMOVED lines=28> */
[C---:B------:R-:W-:Y:S02]  /*a040*/  FFMA.FTZ R57, R60.reuse, R7, -R57 ;  /* 0x000000073c397223 */ /* 0x040fe40000010839 */
[----:B------:R-:W-:Y:S02]  /*a050*/  FFMA.FTZ R4, R60, R4, R59 ;  /* 0x000000043c047223 */ /* 0x000fe4000001003b */
[-C--:B------:R-:W-:Y:S02]  /*a060*/  FMUL.FTZ R61, R61, R68.reuse ;  /* 0x000000443d3d7220 */ /* 0x080fe40000410000 */
[----:B------:R-:W-:Y:S01]  /*a070*/  FFMA.FTZ R5, R6, R68, -R5 ;  /* 0x0000004406057223 */ /* 0x000fe20000010805 */
[----:B------:R-:W-:Y:S01]  /*a080*/  SHF.L.U32 R68, R58, 0x10, RZ ;  /* 0x000000103a447819 */ /* 0x000fe200000006ff */
[C---:B------:R-:W-:Y:S01]  /*a090*/  IMAD.U32 R60, R56.reuse, 0x10000, RZ ;  /* 0x00010000383c7824 */ /* 0x040fe200078e00ff */
[----:B------:R-:W-:Y:S01]  /*a0a0*/  LOP3.LUT R56, R56, 0xffff0000, RZ, 0xc0, !PT ;  /* 0xffff000038387812 */ /* 0x000fe200078ec0ff */
[----:B------:R-:W-:Y:S01]  /*a0b0*/  FFMA.FTZ R74, R6, R55, R61 ;  /* 0x00000037064a7223 */ /* 0x000fe2000001003d */
[----:B------:R-:W-:Y:S01]  /*a0c0*/  LOP3.LUT R58, R58, 0xffff0000, RZ, 0xc0, !PT ;  /* 0xffff00003a3a7812 */ /* 0x000fe200078ec0ff */
[----:B------:R-:W-:-:S02]  /*a0d0*/  FMUL.FTZ R6, R63, R60 ;  /* 0x0000003c3f067220 */ /* 0x000fc40000410000 */
[----:B------:R-:W-:Y:S02]  /*a0e0*/  FMUL.FTZ R7, R69, R56 ;  /* 0x0000003845077220 */ /* 0x000fe40000410000 */
[----:B------:R-:W-:Y:S02]  /*a0f0*/  FMUL.FTZ R63, R63, R68 ;  /* 0x000000443f3f7220 */ /* 0x000fe40000410000 */
[----:B------:R-:W-:Y:S02]  /*a100*/  FMUL.FTZ R69, R69, R58 ;  /* 0x0000003a45457220 */ /* 0x000fe40000410000 */
[C---:B------:R-:W-:Y:S01]  /*a110*/  FFMA.FTZ R68, R67.reuse, R68, -R6 ;  /* 0x0000004443447223 */ /* 0x040fe20000010806 */
[----:B------:R-:W-:Y:S01]  /*a120*/  F2FP.BF16.PACK_AB R6, R4, R57 ;  /* 0x000000390406723e */ /* 0x000fe200000010ff */
[----:B------:R-:W-:Y:S02]  /*a130*/  FFMA.FTZ R63, R67, R60, R63 ;  /* 0x0000003c433f7223 */ /* 0x000fe4000001003f */
[----:B------:R-:W-:Y:S01]  /*a140*/  FFMA.FTZ R58, R62, R58, -R7 ;  /* 0x0000003a3e3a7223 */ /* 0x000fe20000010807 */
[----:B------:R-:W-:Y:S01]  /*a150*/  F2FP.BF16.PACK_AB R7, R74, R5 ;  /* 0x000000054a07723e */ /* 0x000fe200000010ff */
[----:B------:R-:W-:Y:S01]  /*a160*/  FFMA.FTZ R69, R62, R56, R69 ;  /* 0x000000383e457223 */ /* 0x000fe20000010045 */
[----:B------:R-:W-:-:S04]  /*a170*/  F2FP.BF16.PACK_AB R4, R63, R68 ;  /* 0x000000443f04723e */ /* 0x000fc800000010ff */
[----:B------:R-:W-:-:S05]  /*a180*/  F2FP.BF16.PACK_AB R5, R69, R58 ;  /* 0x0000003a4505723e */ /* 0x000fca00000010ff */
[----:B------:R1:W-:Y:S02]  /*a190*/  STS.128 [R147+0x16080], R4 ;  /* 0x0160800493007388 */ /* 0x0003e40000000c00 */
.L_x_2282:
[----:B------:R-:W-:Y:S05]  /*a1a0*/  BSYNC B0 ;  /* 0x0000000000007941 */ /* 0x000fea0003800000 */
.L_x_2281:
        /* <DEDUP_REMOVED lines=50> */
.L_x_2284:
[----:B------:R-:W-:Y:S05]  /*a4d0*/  BSYNC B0 ;  /* 0x0000000000007941 */ /* 0x000fea0003800000 */
.L_x_2283:
        /* <DEDUP_REMOVED lines=49> */
.L_x_2278:
[----:B------:R-:W-:Y:S05]  /*a7f0*/  BSYNC B1 ;  /* 0x0000000000017941 */ /* 0x000fea0003800000 */
.L_x_2277:
        /* <DEDUP_REMOVED lines=52> */
.L_x_2287:
[----:B------:R-:W-:Y:S05]  /*ab40*/  BSYNC B0 ;  /* 0x0000000000007941 */ /* 0x000fea0003800000 */
.L_x_2286:
        /* <DEDUP_REMOVED lines=50> */
.L_x_2289:
[----:B------:R-:W-:Y:S05]  /*ae70*/  BSYNC B0 ;  /* 0x0000000000007941 */ /* 0x000fea0003800000 */
.L_x_2288:
        /* <DEDUP_REMOVED lines=50> */
.L_x_2291:
[----:B------:R-:W-:Y:S05]  /*b1a0*/  BSYNC B0 ;  /* 0x0000000000007941 */ /* 0x000fea0003800000 */
.L_x_2290:
        /* <DEDUP_REMOVED lines=50> */
.L_x_2252:
        /* <DEDUP_REMOVED lines=57> */
.L_x_2293:
[----:B--2---:R-:W-:Y:S05]  /*b860*/  BSYNC B0 ;  /* 0x0000000000007941 */ /* 0x004fea0003800000 */
.L_x_2292:
        /* <DEDUP_REMOVED lines=67> */
.L_x_2295:
[----:B--2---:R-:W-:Y:S05]  /*bca0*/  BSYNC B0 ;  /* 0x0000000000007941 */ /* 0x004fea0003800000 */
.L_x_2294:
        /* <DEDUP_REMOVED lines=69> */
.L_x_2297:
[----:B--2---:R-:W-:Y:S05]  /*c100*/  BSYNC B0 ;  /* 0x0000000000007941 */ /* 0x004fea0003800000 */
.L_x_2296:
        /* <DEDUP_REMOVED lines=66> */
.L_x_2299:
[----:B------:R-:W-:Y:S05]  /*c530*/  BSYNC B0 ;  /* 0x0000000000007941 */ /* 0x000fea0003800000 */
.L_x_2298:
        /* <DEDUP_REMOVED lines=146> */
.L_x_2303:
[----:B------:R-:W-:Y:S05]  /*ce60*/  BSYNC B0 ;  /* 0x0000000000007941 */ /* 0x000fea0003800000 */
.L_x_2302:
        /* <DEDUP_REMOVED lines=115> */
.L_x_2301:
[----:B------:R-:W-:Y:S05]  /*d5a0*/  BSYNC B1 ;  /* 0x0000000000017941 */ /* 0x000fea0003800000 */
.L_x_2300:
        /* <DEDUP_REMOVED lines=120> */
.L_x_2307:
[----:B------:R-:W-:Y:S05]  /*dd30*/  BSYNC B0 ;  /* 0x0000000000007941 */ /* 0x000fea0003800000 */
.L_x_2306:
        /* <DEDUP_REMOVED lines=122> */
.L_x_2305:
[----:B------:R-:W-:Y:S05]  /*e4e0*/  BSYNC B1 ;  /* 0x0000000000017941 */ /* 0x000fea0003800000 */
.L_x_2304:
        /* <DEDUP_REMOVED lines=120> */
.L_x_2311:
[----:B------:R-:W-:Y:S05]  /*ec70*/  BSYNC B0 ;  /* 0x0000000000007941 */ /* 0x000fea0003800000 */
.L_x_2310:
        /* <DEDUP_REMOVED lines=122> */
.L_x_2309:
[----:B------:R-:W-:Y:S05]  /*f420*/  BSYNC B1 ;  /* 0x0000000000017941 */ /* 0x000fea0003800000 */
.L_x_2308:
        /* <DEDUP_REMOVED lines=119> */
.L_x_2313:
[----:B------:R-:W-:Y:S05]  /*fba0*/  BSYNC B0 ;  /* 0x0000000000007941 */ /* 0x000fea0003800000 */
.L_x_2312:
        /* <DEDUP_REMOVED lines=46> */
[----:B------:R-:W-:Y:S01]  /*fe90*/  IMAD.U32 R21, R78, 0x10000, RZ ;  /* 0x000100004e157824 */ /* 0x000fe200078e00ff */
[----:B------:R-:W-:Y:S02]  /*fea0*/  PRMT R76, R76, 0x5410, R23 ;  /* 0x000054104c4c7816 */ /* 0x000fe40000000017 */
[----:B------:R-:W-:Y:S02]  /*feb0*/  LOP3.LUT R78, R78, 0xffff0000, RZ, 0xc0, !PT ;  /* 0xffff00004e4e7812 */ /* 0x000fe400078ec0ff */
[----:B------:R-:W-:Y:S02]  /*fec0*/  SHF.R.U32.HI R26, RZ, 0x10, R27 ;  /* 0x00000010ff1a7819 */ /* 0x000fe4000001161b */
[----:B------:R-:W-:Y:S02]  /*fed0*/  LOP3.LUT R64, R64, 0xffff0000, RZ, 0xc0, !PT ;  /* 0xffff000040407812 */ /* 0x000fe400078ec0ff */
[----:B------:R-:W-:Y:S01]  /*fee0*/  PRMT R79, R79, 0x5410, R26 ;  /* 0x000054104f4f7816 */ /* 0x000fe2000000001a */
[----:B------:R-:W-:-:S03]  /*fef0*/  IMAD.U32 R26, R67, 0x10000, RZ ;  /* 0x00010000431a7824 */ /* 0x000fc600078e00ff */
        /* <DEDUP_REMOVED lines=69> */
.L_x_2285:
[----:B------:R-:W-:Y:S05]  /*10350*/  BSYNC B2 ;  /* 0x0000000000027941 */ /* 0x000fea0003800000 */
.L_x_2251:
        /* <DEDUP_REMOVED lines=17> */
[----:B------:R-:W-:Y:S01]  /*10470*/  ISETP.LT.AND P1, PT, R31, UR30, PT ;  /* 0x0000001e1f007c0c */ /* 0x000fe2000bf21270 */
[----:B------:R-:W-:Y:S01]  /*10480*/  IMAD.IADD R11, R4, 0x1, -R11 ;  /* 0x00000001040b7824 */ /* 0x000fe200078e0a0b */
[----:B------:R-:W-:Y:S01]  /*10490*/  SHF.R.S32.HI R228, RZ, 0x1f, R219 ;  /* 0x0000001fffe47819 */ /* 0x000fe200000114db */
[----:B------:R-:W-:Y:S01]  /*104a0*/  IMAD R4, R49, c[0x0][0x218], RZ ;  /* 0x0000860031047a24 */ /* 0x000fe200078e02ff */
[----:B------:R-:W-:Y:S01]  /*104b0*/  LOP3.LUT R47, R47, 0xfffffe00, RZ, 0xc0, !PT ;  /* 0xfffffe002f2f7812 */ /* 0x000fe200078ec0ff */
[----:B------:R-:W-:Y:S01]  /*104c0*/  IMAD R213, R11, 0x200, R8 ;  /* 0x000002000bd57824 */ /* 0x000fe200078e0208 */
[----:B------:R-:W-:Y:S01]  /*104d0*/  LEA.HI R228, R228, R219, RZ, 0x3 ;  /* 0x000000dbe4e47211 */ /* 0x000fe200078f18ff */
[----:B------:R-:W-:Y:S01]  /*104e0*/  IMAD.WIDE.U32 R6, R217, c[0x0][0x218], R6 ;  /* 0x00008600d9067a25 */ /* 0x000fe200078e0006 */
[----:B------:R-:W-:Y:S01]  /*104f0*/  SHF.R.S32.HI R8, RZ, 0x1f, R29 ;  /* 0x0000001fff087819 */ /* 0x000fe2000001141d */
[----:B------:R-:W-:Y:S01]  /*10500*/  UISETP.GT.AND UP0, UPT, UR17, UR8, UPT ;  /* 0x000000081100728c */ /* 0x000fe2000bf04270 */
[----:B------:R-:W-:Y:S01]  /*10510*/  LOP3.LUT R228, R228, 0xfffffff8, RZ, 0xc0, !PT ;  /* 0xfffffff8e4e47812 */ /* 0x000fe200078ec0ff */
[----:B------:R-:W-:Y:S01]  /*10520*/  IMAD.SHL.U32 R213, R213, 0x2, RZ ;  /* 0x00000002d5d57824 */ /* 0x000fe200078e00ff */
[----:B------:R-:W-:Y:S01]  /*10530*/  BAR.SYNC.DEFER_BLOCKING 0x0 ;  /* 0x0000000000007b1d */ /* 0x000fe20000010000 */
[----:B------:R-:W-:Y:S01]  /*10540*/  IMAD R4, R217, c[0x0][0x21c], R4 ;  /* 0x00008700d9047a24 */ /* 0x000fe200078e0204 */
[----:B------:R-:W-:Y:S01]  /*10550*/  LEA.HI R227, R8, R29, RZ, 0x3 ;  /* 0x0000001d08e37211 */ /* 0x000fe200078f18ff */
[----:B------:R-:W-:Y:S01]  /*10560*/  IMAD.SHL.U32 R11, R11, 0x8, RZ ;  /* 0x000000080b0b7824 */ /* 0x000fe200078e00ff */
[C---:B------:R-:W-:Y:S01]  /*10570*/  IADD3 R5, R213.reuse, 0xc080, RZ ;  /* 0x0000c080d5057810 */ /* 0x040fe20007ffe0ff */
[----:B------:R-:W-:Y:S01]  /*10580*/  IMAD.SHL.U32 R220, R30, 0x2, RZ ;  /* 0x000000021edc7824 */ /* 0x000fe200078e00ff */
[----:B------:R-:W-:-:S02]  /*10590*/  IADD3 R212, R213, 0xc0a0, RZ ;  /* 0x0000c0a0d5d47810 */ /* 0x000fc40007ffe0ff */
[----:B------:R-:W-:Y:S02]  /*105a0*/  @P0 IADD3 R212, R5, -0x20, RZ ;  /* 0xffffffe005d40810 */ /* 0x000fe40007ffe0ff */
[----:B------:R-:W-:Y:S02]  /*105b0*/  IADD3 R5, P0, R6, UR26, RZ ;  /* 0x0000001a06057c10 */ /* 0x000fe4000ff1e0ff */
[----:B------:R-:W-:Y:S02]  /*105c0*/  LOP3.LUT R227, R227, 0xfffffff8, RZ, 0xc0, !PT ;  /* 0xfffffff8e3e37812 */ /* 0x000fe400078ec0ff */
[----:B------:R-:W-:Y:S01]  /*105d0*/  IADD3.X R6, R7, UR12, R4, P0, !PT ;  /* 0x0000000c07067c10 */ /* 0x000fe200087fe404 */
[----:B------:R-:W-:Y:S01]  /*105e0*/  IMAD R7, R44, 0x400, R47 ;  /* 0x000004002c077824 */ /* 0x000fe200078e022f */
[----:B------:R-:W-:Y:S02]  /*105f0*/  LEA R4, P0, R5, c[0x0][0x1f8], 0x1 ;  /* 0x00007e0005047a11 */ /* 0x000fe400078008ff */
[----:B------:R-:W-:-:S02]  /*10600*/  SHF.R.S32.HI R9, RZ, 0x1f, R28 ;  /* 0x0000001fff097819 */ /* 0x000fc4000001141c */
[----:B------:R-:W-:Y:S01]  /*10610*/  LEA.HI.X R5, R5, c[0x0][0x1fc], R6, 0x1, P0 ;  /* 0x00007f0005057a11 */ /* 0x000fe200000f0c06 */
[----:B------:R-:W-:Y:S01]  /*10620*/  SHFL.IDX PT, R24, R4, RZ, 0x181f ;  /* 0x00181fff04187589 */ /* 0x000fe200000e0000 */
[----:B------:R-:W-:Y:S02]  /*10630*/  LOP3.LUT R6, R46, 0x1c0, RZ, 0xc0, !PT ;  /* 0x000001c02e067812 */ /* 0x000fe400078ec0ff */
[----:B------:R-:W-:Y:S01]  /*10640*/  LOP3.LUT P0, RZ, R0, 0x4, RZ, 0xc0, !PT ;  /* 0x0000000400ff7812 */ /* 0x000fe2000780c0ff */
[----:B------:R-:W1:Y:S01]  /*10650*/  SHFL.IDX PT, R25, R5, RZ, 0x181f ;  /* 0x00181fff05197589 */ /* 0x000e6200000e0000 */
[----:B------:R-:W-:Y:S01]  /*10660*/  LOP3.LUT R11, R6, 0x8, R11, 0xf8, !PT ;  /* 0x00000008060b7812 */ /* 0x000fe200078ef80b */
[----:B------:R-:W-:Y:S01]  /*10670*/  IMAD.MOV.U32 R0, RZ, RZ, 0x40 ;  /* 0x00000040ff007424 */ /* 0x000fe200078e00ff */
[----:B------:R-:W-:Y:S01]  /*10680*/  SHF.R.U32.HI R46, RZ, 0x3, R6 ;  /* 0x00000003ff2e7819 */ /* 0x000fe20000011606 */
[----:B------:R-:W-:Y:S01]  /*10690*/  LDSM.16.M88.4 R12, [R213+0xc080] ;  /* 0x00c08000d50c783b */ /* 0x000fe20000000200 */
[----:B------:R-:W-:-:S02]  /*106a0*/  LEA.HI R226, R9, R28, RZ, 0x3 ;  /* 0x0000001c09e27211 */ /* 0x000fc400078f18ff */
[----:B------:R-:W-:Y:S01]  /*106b0*/  LOP3.LUT R46, R11, R46, RZ, 0x3c, !PT ;  /* 0x0000002e0b2e7212 */ /* 0x000fe200078e3cff */
[----:B------:R-:W-:Y:S01]  /*106c0*/  LDSM.16.M88.4 R20, [R213+0xc880] ;  /* 0x00c88000d514783b */ /* 0x000fe20000000200 */
[----:B------:R-:W-:Y:S02]  /*106d0*/  SEL R0, R0, 0xffffffc0, !P0 ;  /* 0xffffffc000007807 */ /* 0x000fe40004000000 */
[----:B------:R-:W-:Y:S01]  /*106e0*/  ISETP.GE.OR P0, PT, R225, c[0x0][0x1d4], !P1 ;  /* 0x00007500e1007a0c */ /* 0x000fe20004f06670 */
[----:B------:R-:W-:Y:S01]  /*106f0*/  IMAD.IADD R214, R46, 0x1, R7 ;  /* 0x000000012ed67824 */ /* 0x000fe200078e0207 */
[----:B------:R-:W-:Y:S01]  /*10700*/  LDSM.16.M88.4 R40, [R212] ;  /* 0x00000000d428783b */ /* 0x000fe20000000200 */
[----:B------:R-:W-:Y:S01]  /*10710*/  LOP3.LUT R226, R226, 0xfffffff8, RZ, 0xc0, !PT ;  /* 0xfffffff8e2e27812 */ /* 0x000fe200078ec0ff */
[----:B------:R-:W-:Y:S01]  /*10720*/  IMAD.IADD R208, R213, 0x1, R0 ;  /* 0x00000001d5d07824 */ /* 0x000fe200078e0200 */
[----:B------:R-:W-:Y:S01]  /*10730*/  IADD3 R203, R212, 0x800, RZ ;  /* 0x00000800d4cb7810 */ /* 0x000fe20007ffe0ff */
[----:B------:R-:W-:Y:S01]  /*10740*/  IMAD.SHL.U32 R214, R214, 0x2, RZ ;  /* 0x00000002d6d67824 */ /* 0x000fe200078e00ff */
[----:B------:R-:W-:Y:S01]  /*10750*/  LDSM.16.M88.4 R36, [R212+0x800] ;  /* 0x00080000d424783b */ /* 0x000fe20000000200 */
[----:B------:R-:W-:Y:S01]  /*10760*/  IMAD.IADD R202, R0, 0x1, R212 ;  /* 0x0000000100ca7824 */ /* 0x000fe200078e02d4 */
[----:B------:R-:W-:Y:S01]  /*10770*/  SHF.R.S32.HI R0, RZ, 0x1f, R227 ;  /* 0x0000001fff007819 */ /* 0x000fe200000114e3 */
[--C-:B------:R-:W-:Y:S01]  /*10780*/  IMAD R210, R2, 0x2, R214.reuse ;  /* 0x0000000202d27824 */ /* 0x100fe200078e02d6 */
[----:B------:R-:W2:Y:S01]  /*10790*/  LDSM.16.M88.4 R4, [R214+0x10080] ;  /* 0x01008000d604783b */ /* 0x000ea20000000200 */
[----:B------:R-:W-:Y:S01]  /*107a0*/  IMAD R209, R3, 0x2, R214 ;  /* 0x0000000203d17824 */ /* 0x000fe200078e02d6 */
[----:B------:R-:W-:Y:S01]  /*107b0*/  SHF.R.S32.HI R229, RZ, 0x1f, R226 ;  /* 0x0000001fffe57819 */ /* 0x000fe200000114e2 */
[----:B-1----:R-:W-:Y:S01]  /*107c0*/  IMAD.WIDE R16, R225, 0x2, R24 ;  /* 0x00000002e1107825 */ /* 0x002fe200078e0218 */
[----:B------:R-:W1:Y:S01]  /*107d0*/  LDSM.16.M88.4 R32, [R210+0x10080] ;  /* 0x01008000d220783b */ /* 0x000e620000000200 */
[----:B------:R-:W-:-:S02]  /*107e0*/  IADD3 R201, R212, 0x1000, RZ ;  /* 0x00001000d4c97810 */ /* 0x000fc40007ffe0ff */
[--C-:B------:R-:W-:Y:S01]  /*107f0*/  IMAD.WIDE R10, R228, 0x2, R24.reuse ;  /* 0x00000002e40a7825 */ /* 0x100fe200078e0218 */
[----:B------:R-:W-:Y:S01]  /*10800*/  @!PT LDS RZ, [RZ] ;  /* 0x00000000fffff984 */ /* 0x000fe20000000800 */
[----:B------:R-:W-:Y:S01]  /*10810*/  @!PT LDS RZ, [RZ] ;  /* 0x00000000fffff984 */ /* 0x000fe20000000800 */
[----:B------:R-:W-:Y:S01]  /*10820*/  @!PT LDS RZ, [RZ] ;  /* 0x00000000fffff984 */ /* 0x000fe20000000800 */
[----:B------:R2:W-:Y:S01]  /*10830*/  LDGSTS.E.BYPASS.LTC128B.128 [R220+0x8080], [R16.64], !P0 ;  /* 0x0808000010dc7fae */ /* 0x0005e2000c101d58 */
[----:B------:R-:W-:Y:S02]  /*10840*/  ISETP.GE.OR P0, PT, R219, c[0x0][0x1d4], !P1 ;  /* 0x00007500db007a0c */ /* 0x000fe40004f06670 */
[--C-:B------:R-:W-:Y:S01]  /*10850*/  IMAD.WIDE R26, R227, 0x2, R24.reuse ;  /* 0x00000002e31a7825 */ /* 0x100fe200078e0218 */
[C---:B------:R-:W-:Y:S02]  /*10860*/  IADD3 R200, R212.reuse, 0x1800, RZ ;  /* 0x00001800d4c87810 */ /* 0x040fe40007ffe0ff */
[----:B------:R-:W-:Y:S01]  /*10870*/  IADD3 R199, R212, 0x2000, RZ ;  /* 0x00002000d4c77810 */ /* 0x000fe20007ffe0ff */
[----:B------:R-:W-:Y:S01]  /*10880*/  IMAD.WIDE R50, R226, 0x2, R24 ;  /* 0x00000002e2327825 */ /* 0x000fe200078e0218 */
[C---:B------:R-:W-:Y:S02]  /*10890*/  IADD3 R198, R212.reuse, 0x2800, RZ ;  /* 0x00002800d4c67810 */ /* 0x040fe40007ffe0ff */
[C---:B------:R-:W-:Y:S01]  /*108a0*/  IADD3 R197, R212.reuse, 0x3000, RZ ;  /* 0x00003000d4c57810 */ /* 0x040fe20007ffe0ff */
[----:B------:R-:W-:Y:S01]  /*108b0*/  IMAD R207, R3, 0x2, R210 ;  /* 0x0000000203cf7824 */ /* 0x000fe200078e02d2 */
[----:B------:R-:W-:-:S02]  /*108c0*/  IADD3 R196, R212, 0x3800, RZ ;  /* 0x00003800d4c47810 */ /* 0x000fc40007ffe0ff */
[----:B------:R3:W-:Y:S01]  /*108d0*/  LDGSTS.E.BYPASS.LTC128B.128 [R220+0x9080], [R10.64], !P0 ;  /* 0x090800000adc7fae */ /* 0x0007e2000c101d58 */
[----:B------:R-:W-:-:S13]  /*108e0*/  ISETP.GE.OR P0, PT, R29, c[0x0][0x1d4], !P1 ;  /* 0x000075001d007a0c */ /* 0x000fda0004f06670 */
[----:B------:R4:W-:Y:S01]  /*108f0*/  LDGSTS.E.BYPASS.LTC128B.128 [R220+0xa080], [R26.64], !P0 ;  /* 0x0a0800001adc7fae */ /* 0x0009e2000c101d58 */
[----:B------:R-:W-:Y:S01]  /*10900*/  ISETP.GE.OR P0, PT, R28, c[0x0][0x1d4], !P1 ;  /* 0x000075001c007a0c */ /* 0x000fe20004f06670 */
[C---:B--2---:R-:W-:Y:S08]  /*10910*/  HMMA.16816.F32.BF16 R16, R4.reuse, R12, RZ ;  /* 0x0000000c0410723c */ /* 0x044ff000000418ff */
[----:B------:R-:W-:Y:S04]  /*10920*/  HMMA.16816.F32.BF16 R12, R4, R14, RZ ;  /* 0x0000000e040c723c */ /* 0x000fe800000418ff */
[----:B------:R2:W-:Y:S01]  /*10930*/  LDGSTS.E.BYPASS.LTC128B.128 [R220+0xb080], [R50.64], !P0 ;  /* 0x0b08000032dc7fae */ /* 0x0005e2000c101d58 */
[----:B------:R-:W-:-:S03]  /*10940*/  PLOP3.LUT P0, PT, PT, PT, UP0, 0x40, 0x0 ;  /* 0x000000000000781c */ /* 0x000fc60003f0e808 */
[----:B------:R-:W-:Y:S01]  /*10950*/  LDSM.16.M88.4 R28, [R209+0x10080] ;  /* 0x01008000d11c783b */ /* 0x000fe20000000200 */
[C---:B---3--:R-:W-:Y:S03]  /*10960*/  HMMA.16816.F32.BF16 R8, R4.reuse, R20, RZ ;  /* 0x000000140408723c */ /* 0x048fe600000418ff */
[----:B------:R-:W0:Y:S04]  /*10970*/  LDGDEPBAR ;  /* 0x00000000000079af */ /* 0x000e280000000000 */
[----:B----4-:R-:W3:Y:S01]  /*10980*/  LDSM.16.M88.4 R24, [R208+0xc080] ;  /* 0x00c08000d018783b */ /* 0x010ee20000000200 */
[----:B------:R-:W-:Y:S03]  /*10990*/  HMMA.16816.F32.BF16 R4, R4, R22, RZ ;  /* 0x000000160404723c */ /* 0x000fe600000418ff */
[----:B------:R-:W4:Y:S05]  /*109a0*/  LDSM.16.M88.4 R20, [R208+0xc880] ;  /* 0x00c88000d014783b */ /* 0x000f2a0000000200 */
[C---:B-1----:R-:W-:Y:S08]  /*109b0*/  HMMA.16816.F32.BF16 R16, R32.reuse, R40, R16 ;  /* 0x000000282010723c */ /* 0x042ff00000041810 */
[C---:B------:R-:W-:Y:S01]  /*109c0*/  HMMA.16816.F32.BF16 R12, R32.reuse, R42, R12 ;  /* 0x0000002a200c723c */ /* 0x040fe2000004180c */
[----:B------:R-:W-:Y:S07]  /*109d0*/  LDSM.16.M88.4 R40, [R207+0x10080] ;  /* 0x01008000cf28783b */ /* 0x000fee0000000200 */
[C---:B------:R-:W-:Y:S08]  /*109e0*/  HMMA.16816.F32.BF16 R8, R32.reuse, R36, R8 ;  /* 0x000000242008723c */ /* 0x040ff00000041808 */
[----:B------:R-:W-:Y:S01]  /*109f0*/  HMMA.16816.F32.BF16 R4, R32, R38, R4 ;  /* 0x000000262004723c */ /* 0x000fe20000041804 */
[----:B------:R-:W1:Y:S04]  /*10a00*/  LDSM.16.M88.4 R36, [R202] ;  /* 0x00000000ca24783b */ /* 0x000e680000000200 */
[----:B------:R-:W5:Y:S03]  /*10a10*/  LDSM.16.M88.4 R32, [R202+0x800] ;  /* 0x00080000ca20783b */ /* 0x000f660000000200 */
[C---:B---3--:R-:W-:Y:S08]  /*10a20*/  HMMA.16816.F32.BF16 R16, R28.reuse, R24, R16 ;  /* 0x000000181c10723c */ /* 0x048ff00000041810 */
[C---:B------:R-:W-:Y:S01]  /*10a30*/  HMMA.16816.F32.BF16 R12, R28.reuse, R26, R12 ;  /* 0x0000001a1c0c723c */ /* 0x040fe2000004180c */
[----:B------:R-:W-:Y:S07]  /*10a40*/  LDSM.16.M88.4 R24, [R214+0x14080] ;  /* 0x01408000d618783b */ /* 0x000fee0000000200 */
[C---:B----4-:R-:W-:Y:S08]  /*10a50*/  HMMA.16816.F32.BF16 R8, R28.reuse, R20, R8 ;  /* 0x000000141c08723c */ /* 0x050ff00000041808 */
[----:B------:R-:W-:Y:S01]  /*10a60*/  HMMA.16816.F32.BF16 R28, R28, R22, R4 ;  /* 0x000000161c1c723c */ /* 0x000fe20000041804 */
[----:B------:R-:W3:Y:S04]  /*10a70*/  LDSM.16.M88.4 R20, [R213+0xd080] ;  /* 0x00d08000d514783b */ /* 0x000ee80000000200 */
[----:B------:R-:W4:Y:S03]  /*10a80*/  LDSM.16.M88.4 R4, [R213+0xd880] ;  /* 0x00d88000d504783b */ /* 0x000f260000000200 */
[C---:B-1----:R-:W-:Y:S08]  /*10a90*/  HMMA.16816.F32.BF16 R16, R40.reuse, R36, R16 ;  /* 0x000000242810723c */ /* 0x042ff00000041810 */
[C---:B------:R-:W-:Y:S01]  /*10aa0*/  HMMA.16816.F32.BF16 R12, R40.reuse, R38, R12 ;  /* 0x00000026280c723c */ /* 0x040fe2000004180c */
[----:B------:R-:W-:Y:S07]  /*10ab0*/  LDSM.16.M88.4 R36, [R210+0x14080] ;  /* 0x01408000d224783b */ /* 0x000fee0000000200 */
[C---:B-----5:R-:W-:Y:S08]  /*10ac0*/  HMMA.16816.F32.BF16 R8, R40.reuse, R32, R8 ;  /* 0x000000202808723c */ /* 0x060ff00000041808 */
[----:B------:R-:W-:Y:S01]  /*10ad0*/  HMMA.16816.F32.BF16 R40, R40, R34, R28 ;  /* 0x000000222828723c */ /* 0x000fe2000004181c */
[----:B------:R-:W1:Y:S04]  /*10ae0*/  LDSM.16.M88.4 R32, [R212+0x1000] ;  /* 0x00100000d420783b */ /* 0x000e680000000200 */
        /* <DEDUP_REMOVED lines=70> */
[----:B------:R-:W5:Y:S01]  /*10f50*/  LDSM.16.M88.4 R28, [R202+0x3800] ;  /* 0x00380000ca1c783b */ /* 0x000f620000000200 */
[----:B------:R-:W-:-:S04]  /*10f60*/  DEPBAR.LE SB0, 0x0 ;  /* 0x000080000000791a */ /* 0x000fc80000000000 */
[C---:B---3--:R-:W-:Y:S08]  /*10f70*/  HMMA.16816.F32.BF16 R16, R24.reuse, R20, R16 ;  /* 0x000000141810723c */ /* 0x048ff00000041810 */
[C---:B------:R-:W-:Y:S08]  /*10f80*/  HMMA.16816.F32.BF16 R12, R24.reuse, R22, R12 ;  /* 0x00000016180c723c */ /* 0x040ff0000004180c */
[C---:B----4-:R-:W-:Y:S07]  /*10f90*/  HMMA.16816.F32.BF16 R8, R24.reuse, R4, R8 ;  /* 0x000000041808723c */ /* 0x050fee0000041808 */
[----:B------:R-:W-:Y:S01]  /*10fa0*/  SHF.R.S32.HI R4, RZ, 0x1f, R225 ;  /* 0x0000001fff047819 */ /* 0x000fe200000114e1 */
[----:B------:R-:W-:Y:S01]  /*10fb0*/  HMMA.16816.F32.BF16 R40, R24, R6, R40 ;  /* 0x000000061828723c */ /* 0x000fe20000041828 */
[----:B------:R-:W-:-:S07]  /*10fc0*/  SHF.R.S32.HI R5, RZ, 0x1f, R228 ;  /* 0x0000001fff057819 */ /* 0x000fce00000114e4 */
[C---:B-1----:R-:W-:Y:S08]  /*10fd0*/  HMMA.16816.F32.BF16 R16, R36.reuse, R32, R16 ;  /* 0x000000202410723c */ /* 0x042ff00000041810 */
[C---:B------:R-:W-:Y:S08]  /*10fe0*/  HMMA.16816.F32.BF16 R12, R36.reuse, R34, R12 ;  /* 0x00000022240c723c */ /* 0x040ff0000004180c */
[C---:B-----5:R-:W-:Y:S08]  /*10ff0*/  HMMA.16816.F32.BF16 R8, R36.reuse, R28, R8 ;  /* 0x0000001c2408723c */ /* 0x060ff00000041808 */
[----:B------:R-:W-:Y:S01]  /*11000*/  HMMA.16816.F32.BF16 R40, R36, R30, R40 ;  /* 0x0000001e2428723c */ /* 0x000fe20000041828 */
[----:B------:R-:W-:Y:S06]  /*11010*/  BAR.SYNC.DEFER_BLOCKING 0x0 ;  /* 0x0000000000007b1d */ /* 0x000fec0000010000 */
[----:B------:R-:W-:Y:S05]  /*11020*/  @P0 BRA `(.L_x_2314) ;  /* 0x000002c000000947 */ /* 0x000fea0003800000 */
[----:B--2---:R-:W-:Y:S01]  /*11030*/  IMAD.U32 R7, RZ, RZ, UR28 ;  /* 0x0000001cff077e24 */ /* 0x004fe2000f8e00ff */
        /* <DEDUP_REMOVED lines=43> */
.L_x_2314:
[----:B-12---:R-:W-:Y:S01]  /*112f0*/  LOP3.LUT R5, R48, 0xffffffe0, RZ, 0xc0, !PT ;  /* 0xffffffe030057812 */ /* 0x006fe200078ec0ff */
[----:B------:R-:W-:Y:S01]  /*11300*/  UIADD3 UR4, UR11, 0x1, -UR28 ;  /* 0x000000010b047890 */ /* 0x000fe2000fffe81c */
[----:B------:R-:W-:Y:S01]  /*11310*/  LEA.HI R21, R45, R66, RZ, 0x2 ;  /* 0x000000422d157211 */ /* 0x000fe200078f10ff */
[----:B------:R-:W-:Y:S01]  /*11320*/  ULDC UR17, c[0x0][0x324] ;  /* 0x0000c90000117ab9 */ /* 0x000fe20000000800 */
[----:B------:R-:W-:Y:S01]  /*11330*/  SHF.R.S32.HI R7, RZ, 0x1f, R44 ;  /* 0x0000001fff077819 */ /* 0x000fe2000001142c */
[C---:B------:R-:W-:Y:S01]  /*11340*/  IMAD.IADD R0, R66.reuse, 0x1, -R5 ;  /* 0x0000000142007824 */ /* 0x040fe200078e0a05 */
[----:B------:R-:W-:Y:S01]  /*11350*/  LOP3.LUT R21, R21, 0xfffffffc, RZ, 0xc0, !PT ;  /* 0xfffffffc15157812 */ /* 0x000fe200078ec0ff */
[----:B------:R-:W-:Y:S01]  /*11360*/  ULOP3.LUT UR17, URZ, UR17, URZ, 0x33, !UPT ;  /* 0x000000113f117292 */ /* 0x000fe2000f8e333f */
[----:B------:R-:W-:Y:S01]  /*11370*/  LEA.HI R7, R7, R44, RZ, 0x3 ;  /* 0x0000002c07077211 */ /* 0x000fe200078f18ff */
[----:B------:R-:W-:Y:S01]  /*11380*/  IMAD.U32 R25, RZ, RZ, UR28 ;  /* 0x0000001cff197e24 */ /* 0x000fe2000f8e00ff */
[----:B------:R-:W-:Y:S01]  /*11390*/  SHF.R.S32.HI R5, RZ, 0x1f, R0 ;  /* 0x0000001fff057819 */ /* 0x000fe20000011400 */
[----:B------:R-:W-:Y:S01]  /*113a0*/  IMAD.IADD R66, R66, 0x1, -R21 ;  /* 0x0000000142427824 */ /* 0x000fe200078e0a15 */
[----:B------:R-:W-:Y:S01]  /*113b0*/  LOP3.LUT R7, R7, 0xffffff8, RZ, 0xc0, !PT ;  /* 0x0ffffff807077812 */ /* 0x000fe200078ec0ff */
[----:B------:R-:W0:Y:S01]  /*113c0*/  LDGDEPBAR ;  /* 0x00000000000079af */ /* 0x000e220000000000 */
[----:B------:R-:W-:-:S02]  /*113d0*/  LEA.HI R4, R5, R0, RZ, 0x2 ;  /* 0x0000000005047211 */ /* 0x000fc400078f10ff */
[----:B------:R-:W-:Y:S01]  /*113e0*/  LEA.HI R5, R66, R66, RZ, 0x1 ;  /* 0x0000004242057211 */ /* 0x000fe200078f08ff */
[----:B------:R-:W-:Y:S01]  /*113f0*/  IMAD.IADD R7, R44, 0x1, -R7 ;  /* 0x000000012c077824 */ /* 0x000fe200078e0a07 */
[----:B------:R-:W-:Y:S02]  /*11400*/  PLOP3.LUT P0, PT, PT, PT, UP3, 0x80, 0x0 ;  /* 0x000000000000781c */ /* 0x000fe40003f0f038 */
[----:B------:R-:W-:Y:S02]  /*11410*/  LEA.HI.SX32 R6, R4, UR15, 0x1e ;  /* 0x0000000f04067c11 */ /* 0x000fe4000f8ff2ff */
[----:B------:R-:W-:-:S03]  /*11420*/  LOP3.LUT R5, R5, 0x1ffffffe, RZ, 0xc0, !PT ;  /* 0x1ffffffe05057812 */ /* 0x000fc600078ec0ff */
[----:B------:R-:W-:Y:S01]  /*11430*/  IMAD R6, R7, 0x10, R6 ;  /* 0x0000001007067824 */ /* 0x000fe200078e0206 */
[----:B------:R-:W-:Y:S01]  /*11440*/  LOP3.LUT R7, R4, 0x7ffffffc, RZ, 0xc0, !PT ;  /* 0x7ffffffc04077812 */ /* 0x000fe200078ec0ff */
[----:B------:R-:W-:Y:S02]  /*11450*/  IMAD.IADD R5, R66, 0x1, -R5 ;  /* 0x0000000142057824 */ /* 0x000fe400078e0a05 */
[----:B------:R-:W-:Y:S02]  /*11460*/  IMAD.IADD R4, R47, 0x1, R46 ;  /* 0x000000012f047824 */ /* 0x000fe400078e022e */
[----:B------:R-:W-:Y:S02]  /*11470*/  IMAD R221, R5, 0x8, R6 ;  /* 0x0000000805dd7824 */ /* 0x000fe400078e0206 */
[----:B------:R-:W-:Y:S02]  /*11480*/  IMAD.IADD R222, R0, 0x1, -R7 ;  /* 0x0000000100de7824 */ /* 0x000fe400078e0a07 */
[----:B------:R-:W-:Y:S01]  /*11490*/  @P0 IMAD.HI.U32 R5, R221, c[0x0][0x2c8], RZ ;  /* 0x0000b200dd050a27 */ /* 0x000fe200078e00ff */
[----:B------:R-:W-:-:S03]  /*114a0*/  PLOP3.LUT P0, PT, PT, PT, UP3, 0x80, 0x0 ;  /* 0x000000000000781c */ /* 0x000fc60003f0f038 */
[----:B------:R-:W-:Y:S02]  /*114b0*/  IMAD.MOV.U32 R24, RZ, RZ, R221 ;  /* 0x000000ffff187224 */ /* 0x000fe400078e00dd */
[----:B------:R-:W-:Y:S02]  /*114c0*/  IMAD.U32 R7, RZ, RZ, UR4 ;  /* 0x00000004ff077e24 */ /* 0x000fe4000f8e00ff */
[----:B------:R-:W-:-:S05]  /*114d0*/  IMAD.SHL.U32 R222, R222, 0x2, RZ ;  /* 0x00000002dede7824 */ /* 0x000fca00078e00ff */
[----:B------:R-:W-:Y:S02]  /*114e0*/  IADD3 R6, R7, -UR20, -R222 ;  /* 0x8000001407067c10 */ /* 0x000fe4000fffe8de */
[----:B------:R-:W-:Y:S02]  /*114f0*/  @P0 SHF.R.U32.HI R24, RZ, c[0x0][0x2cc], R5 ;  /* 0x0000b300ff180a19 */ /* 0x000fe40000011605 */
[----:B------:R-:W-:Y:S02]  /*11500*/  PLOP3.LUT P0, PT, PT, PT, UP2, 0x40, 0x0 ;  /* 0x000000000000781c */ /* 0x000fe40003f0e828 */
[C---:B------:R-:W-:Y:S01]  /*11510*/  IADD3 R20, R6.reuse, c[0x0][0x328], RZ ;  /* 0x0000ca0006147a10 */ /* 0x040fe20007ffe0ff */
[----:B------:R-:W1:Y:S01]  /*11520*/  SHFL.IDX PT, R5, R24, RZ, 0x1c1f ;  /* 0x001c1fff18057589 */ /* 0x000e6200000e0000 */
[----:B------:R-:W-:Y:S02]  /*11530*/  IADD3 R6, R6, UR17, RZ ;  /* 0x0000001106067c10 */ /* 0x000fe4000fffe0ff */
[----:B------:R-:W-:Y:S01]  /*11540*/  IADD3 R0, -R222, UR11, -R25 ;  /* 0x0000000bde007c10 */ /* 0x000fe2000fffe919 */
[----:B-1----:R-:W-:-:S02]  /*11550*/  IMAD.IADD R27, R20, 0x1, R5 ;  /* 0x00000001141b7824 */ /* 0x002fc400078e0205 */
[----:B------:R-:W-:-:S03]  /*11560*/  IMAD.IADD R26, R6, 0x1, R5 ;  /* 0x00000001061a7824 */ /* 0x000fc600078e0205 */
[----:B------:R-:W-:Y:S01]  /*11570*/  IMNMX R27, R27, R0, PT ;  /* 0x000000001b1b7217 */ /* 0x000fe20003800200 */
[----:B------:R-:W-:Y:S05]  /*11580*/  @P0 BRA `(.L_x_2315) ;  /* 0x0000016000000947 */ /* 0x000fea0003800000 */
[----:B------:R-:W-:Y:S01]  /*11590*/  IMAD.U32 R22, RZ, RZ, UR20 ;  /* 0x00000014ff167e24 */ /* 0x000fe2000f8e00ff */
        /* <DEDUP_REMOVED lines=11> */
.L_x_2317:
[----:B------:R-:W-:-:S04]  /*11650*/  MOV R5, c[0x0][0x32c] ;  /* 0x0000cb0000057a02 */ /* 0x000fc80000000f00 */
[----:B------:R-:W-:-:S13]  /*11660*/  ISETP.NE.AND P0, PT, R5, 0x1, PT ;  /* 0x000000010500780c */ /* 0x000fda0003f05270 */
[----:B------:R-:W-:-:S05]  /*11670*/  @P0 IMAD.HI.U32 R5, R22, c[0x0][0x330], RZ ;  /* 0x0000cc0016050a27 */ /* 0x000fca00078e00ff */
[----:B------:R-:W-:Y:S02]  /*11680*/  @P0 SHF.R.U32.HI R22, RZ, c[0x0][0x334], R5 ;  /* 0x0000cd00ff160a19 */ /* 0x000fe40000011605 */
.L_x_2318:
[----:B------:R-:W-:Y:S05]  /*11690*/  BSYNC B0 ;  /* 0x0000000000007941 */ /* 0x000fea0003800000 */
.L_x_2316:
[----:B------:R-:W-:-:S04]  /*116a0*/  IMAD R5, R22, c[0x0][0x32c], -R25 ;  /* 0x0000cb0016057a24 */ /* 0x000fc800078e0a19 */
[----:B------:R-:W-:-:S05]  /*116b0*/  IMAD.IADD R5, R5, 0x1, -R222 ;  /* 0x0000000105057824 */ /* 0x000fca00078e0ade */
[----:B------:R-:W-:Y:S02]  /*116c0*/  IADD3 R22, R5, c[0x0][0x32c], RZ ;  /* 0x0000cb0005167a10 */ /* 0x000fe40007ffe0ff */
[----:B------:R-:W-:Y:S02]  /*116d0*/  IMNMX R26, R26, R5, !PT ;  /* 0x000000051a1a7217 */ /* 0x000fe40007800200 */
[----:B------:R-:W-:Y:S02]  /*116e0*/  IMNMX R27, R27, R22, PT ;  /* 0x000000161b1b7217 */ /* 0x000fe40003800200 */
.L_x_2315:
[----:B------:R-:W-:-:S04]  /*116f0*/  ISETP.LT.AND P1, PT, RZ, UR10, PT ;  /* 0x0000000aff007c0c */ /* 0x000fc8000bf21270 */
        /* <DEDUP_REMOVED lines=19> */
[----:B------:R-:W1:Y:S03]  /*11830*/  SHFL.IDX PT, R9, R24, 0x1, 0x1c1f ;  /* 0x003c1f0018097f89 */ /* 0x000e6600000e0000 */
[----:B------:R-:W-:-:S04]  /*11840*/  ISETP.LT.OR P0, PT, R27, 0x19, P0 ;  /* 0x000000191b00780c */ /* 0x000fc80000701670 */
[----:B------:R-:W-:Y:S02]  /*11850*/  FSEL R5, R40, -INF , !P0 ;  /* 0xff80000028057808 */ /* 0x000fe40004000000 */
[----:B------:R-:W-:-:S04]  /*11860*/  ISETP.GT.AND P0, PT, R26, 0x19, P1 ;  /* 0x000000191a00780c */ /* 0x000fc80000f04270 */
[----:B------:R-:W-:-:S04]  /*11870*/  ISETP.LT.OR P0, PT, R27, 0x1a, P0 ;  /* 0x0000001a1b00780c */ /* 0x000fc80000701670 */
[----:B------:R-:W-:Y:S02]  /*11880*/  FSEL R17, R41, -INF , !P0 ;  /* 0xff80000029117808 */ /* 0x000fe40004000000 */
[----:B------:R-:W-:Y:S01]  /*11890*/  PLOP3.LUT P0, PT, PT, PT, UP2, 0x40, 0x0 ;  /* 0x000000000000781c */ /* 0x000fe20003f0e828 */
[--C-:B-1----:R-:W-:Y:S02]  /*118a0*/  IMAD.IADD R27, R20, 0x1, R9.reuse ;  /* 0x00000001141b7824 */ /* 0x102fe400078e0209 */
[----:B------:R-:W-:-:S03]  /*118b0*/  IMAD.IADD R8, R6, 0x1, R9 ;  /* 0x0000000106087824 */ /* 0x000fc600078e0209 */
[----:B------:R-:W-:-:S07]  /*118c0*/  IMNMX R0, R27, R0, PT ;  /* 0x000000001b007217 */ /* 0x000fce0003800200 */
        /* <DEDUP_REMOVED lines=13> */
.L_x_2321:
[----:B------:R-:W-:-:S04]  /*119a0*/  MOV R6, c[0x0][0x32c] ;  /* 0x0000cb0000067a02 */ /* 0x000fc80000000f00 */
[----:B------:R-:W-:-:S13]  /*119b0*/  ISETP.NE.AND P0, PT, R6, 0x1, PT ;  /* 0x000000010600780c */ /* 0x000fda0003f05270 */
[----:B------:R-:W-:-:S05]  /*119c0*/  @P0 IMAD.HI.U32 R6, R12, c[0x0][0x330], RZ ;  /* 0x0000cc000c060a27 */ /* 0x000fca00078e00ff */
[----:B------:R-:W-:Y:S02]  /*119d0*/  @P0 SHF.R.U32.HI R12, RZ, c[0x0][0x334], R6 ;  /* 0x0000cd00ff0c0a19 */ /* 0x000fe40000011606 */
.L_x_2322:
[----:B------:R-:W-:Y:S05]  /*119e0*/  BSYNC B0 ;  /* 0x0000000000007941 */ /* 0x000fea0003800000 */
.L_x_2320:
[----:B------:R-:W-:-:S04]  /*119f0*/  IMAD R25, R12, c[0x0][0x32c], -R25 ;  /* 0x0000cb000c197a24 */ /* 0x000fc800078e0a19 */
[----:B------:R-:W-:-:S05]  /*11a00*/  IMAD.IADD R25, R25, 0x1, -R222 ;  /* 0x0000000119197824 */ /* 0x000fca00078e0ade */
[----:B------:R-:W-:Y:S02]  /*11a10*/  IADD3 R9, R25, c[0x0][0x32c], RZ ;  /* 0x0000cb0019097a10 */ /* 0x000fe40007ffe0ff */
[----:B------:R-:W-:Y:S02]  /*11a20*/  IMNMX R8, R8, R25, !PT ;  /* 0x0000001908087217 */ /* 0x000fe40007800200 */
[----:B------:R-:W-:Y:S02]  /*11a30*/  IMNMX R0, R0, R9, PT ;  /* 0x0000000900007217 */ /* 0x000fe40003800200 */
.L_x_2319:
[----:B------:R-:W-:Y:S01]  /*11a40*/  ISETP.GT.AND P0, PT, R8, 0x8, P1 ;  /* 0x000000080800780c */ /* 0x000fe20000f04270 */
        /* <DEDUP_REMOVED lines=24> */
[----:B------:R-:W-:Y:S01]  /*11bd0*/  ISETP.GT.AND P0, PT, R8, 0x11, P1 ;  /* 0x000000110800780c */ /* 0x000fe20000f04270 */
[----:B------:R-:W-:Y:S01]  /*11be0*/  LDSM.16.MT88.4 R72, [R211+0xa080] ;  /* 0x00a08000d348783b */ /* 0x000fe20000004200 */
[----:B------:R-:W-:Y:S01]  /*11bf0*/  FMNMX.FTZ R10, R22, R23, !PT ;  /* 0x00000017160a7209 */ /* 0x000fe20007810000 */
[----:B------:R-:W-:Y:S01]  /*11c00*/  UIADD3 UR10, UR10, -0x2, URZ ;  /* 0xfffffffe0a0a7890 */ /* 0x000fe2000fffe03f */
[----:B------:R-:W-:Y:S01]  /*11c10*/  ISETP.LT.OR P0, PT, R0, 0x12, P0 ;  /* 0x000000120000780c */ /* 0x000fe20000701670 */
[----:B------:R-:W-:Y:S01]  /*11c20*/  LDSM.16.MT88.4 R80, [R206+0xa080] ;  /* 0x00a08000ce50783b */ /* 0x000fe20000004200 */
[----:B------:R-:W-:Y:S01]  /*11c30*/  FMNMX.FTZ R10, R21, R10, !PT ;  /* 0x0000000a150a7209 */ /* 0x000fe20007810000 */
[----:B------:R-:W-:Y:S01]  /*11c40*/  UIADD3 UR9, UR15, UR9, URZ ;  /* 0x000000090f097290 */ /* 0x000fe2000fffe03f */
[----:B------:R-:W-:Y:S01]  /*11c50*/  FSEL R100, R11, -INF , !P0 ;  /* 0xff8000000b647808 */ /* 0x000fe20004000000 */
        /* <DEDUP_REMOVED lines=8> */
[----:B------:R-:W-:Y:S01]  /*11ce0*/  ISETP.GT.AND P0, PT, R8, RZ, P1 ;  /* 0x000000ff0800720c */ /* 0x000fe20000f04270 */
[----:B------:R-:W-:Y:S01]  /*11cf0*/  LDSM.16.MT88.4 R112, [R206+0xb080] ;  /* 0x00b08000ce70783b */ /* 0x000fe20000004200 */
        /* <DEDUP_REMOVED lines=21> */
[----:B------:R-:W-:Y:S02]  /*11e50*/  FMNMX.FTZ R9, R17, R10, !PT ;  /* 0x0000000a11097209 */ /* 0x000fe40007810000 */
[----:B------:R-:W-:Y:S01]  /*11e60*/  FSEL R12, R43, -INF , !P0 ;  /* 0xff8000002b0c7808 */ /* 0x000fe20004000000 */
[----:B------:R-:W-:Y:S01]  /*11e70*/  LDSM.16.MT88.4 R168, [R211+0xa880] ;  /* 0x00a88000d3a8783b */ /* 0x000fe20000004200 */
[----:B------:R-:W-:-:S03]  /*11e80*/  FMNMX.FTZ R15, R14, R15, !PT ;  /* 0x0000000f0e0f7209 */ /* 0x000fc60007810000 */
[----:B------:R-:W1:Y:S01]  /*11e90*/  SHFL.BFLY PT, R10, R9, 0x2, 0x1f ;  /* 0x0c401f00090a7f89 */ /* 0x000e6200000e0000 */
[----:B------:R-:W-:-:S03]  /*11ea0*/  FMNMX.FTZ R15, R12, R15, !PT ;  /* 0x0000000f0c0f7209 */ /* 0x000fc60007810000 */
[----:B------:R-:W-:Y:S04]  /*11eb0*/  LDSM.16.MT88.4 R40, [R211+0x9080] ;  /* 0x00908000d328783b */ /* 0x000fe80000004200 */
[----:B------:R-:W2:Y:S04]  /*11ec0*/  SHFL.BFLY PT, R0, R15, 0x2, 0x1f ;  /* 0x0c401f000f007f89 */ /* 0x000ea800000e0000 */
[----:B------:R-:W-:Y:S04]  /*11ed0*/  LDSM.16.MT88.4 R164, [R206+0xa880] ;  /* 0x00a88000cea4783b */ /* 0x000fe80000004200 */
[----:B------:R-:W-:Y:S04]  /*11ee0*/  LDSM.16.MT88.4 R160, [R205+0xa880] ;  /* 0x00a88000cda0783b */ /* 0x000fe80000004200 */
[----:B------:R-:W-:Y:S01]  /*11ef0*/  LDSM.16.MT88.4 R156, [R204+0xa880] ;  /* 0x00a88000cc9c783b */ /* 0x000fe20000004200 */
[----:B-1----:R-:W-:-:S03]  /*11f00*/  FMNMX.FTZ R10, R9, R10, !PT ;  /* 0x0000000a090a7209 */ /* 0x002fc60007810000 */
[----:B------:R-:W-:Y:S04]  /*11f10*/  LDSM.16.MT88.4 R152, [R211+0xb880] ;  /* 0x00b88000d398783b */ /* 0x000fe80000004200 */
[----:B------:R-:W1:Y:S01]  /*11f20*/  SHFL.BFLY PT, R19, R10, 0x1, 0x1f ;  /* 0x0c201f000a137f89 */ /* 0x000e6200000e0000 */
[----:B--2---:R-:W-:-:S03]  /*11f30*/  FMNMX.FTZ R9, R0, R15, !PT ;  /* 0x0000000f00097209 */ /* 0x004fc60007810000 */
[----:B------:R-:W-:Y:S04]  /*11f40*/  LDSM.16.MT88.4 R148, [R206+0xb880] ;  /* 0x00b88000ce94783b */ /* 0x000fe80000004200 */
        /* <DEDUP_REMOVED lines=12> */
[----:B------:R1:W-:Y:S01]  /*12010*/  MUFU.EX2 R9, R15 ;  /* 0x0000000f00097308 */ /* 0x0003e20000000800 */
[----:B------:R-:W-:Y:S01]  /*12020*/  FFMA.FTZ R10, R21, c[0x0][0x2d0], -R18 ;  /* 0x0000b400150a7a23 */ /* 0x000fe20000010812 */
[----:B------:R-:W-:Y:S01]  /*12030*/  PLOP3.LUT P0, PT, PT, PT, UP2, 0x40, 0x0 ;  /* 0x000000000000781c */ /* 0x000fe20003f0e828 */
[----:B------:R-:W-:-:S02]  /*12040*/  FFMA.FTZ R231, R11, c[0x0][0x2d0], -R13 ;  /* 0x0000b4000be77a23 */ /* 0x000fc4000001080d */
[--C-:B------:R-:W-:Y:S02]  /*12050*/  FFMA.FTZ R230, R24, c[0x0][0x2d0], -R13.reuse ;  /* 0x0000b40018e67a23 */ /* 0x100fe4000001080d */
[--C-:B------:R-:W-:Y:S01]  /*12060*/  FFMA.FTZ R11, R20, c[0x0][0x2d0], -R13.reuse ;  /* 0x0000b400140b7a23 */ /* 0x100fe2000001080d */
[----:B------:R-:W2:Y:S01]  /*12070*/  LDSM.16.MT88.4 R24, [R205+0x8080] ;  /* 0x00808000cd18783b */ /* 0x000ea20000004200 */
[----:B------:R-:W-:Y:S01]  /*12080*/  FFMA.FTZ R2, R6, c[0x0][0x2d0], -R13 ;  /* 0x0000b40006027a23 */ /* 0x000fe2000001080d */
[----:B------:R-:W-:Y:S01]  /*12090*/  MUFU.EX2 R224, R224 ;  /* 0x000000e000e07308 */ /* 0x000fe20000000800 */
[--C-:B------:R-:W-:Y:S02]  /*120a0*/  FFMA.FTZ R3, R7, c[0x0][0x2d0], -R18.reuse ;  /* 0x0000b40007037a23 */ /* 0x100fe40000010812 */
[--C-:B------:R-:W-:Y:S02]  /*120b0*/  FFMA.FTZ R232, R5, c[0x0][0x2d0], -R18.reuse ;  /* 0x0000b40005e87a23 */ /* 0x100fe40000010812 */
[----:B------:R-:W3:Y:S01]  /*120c0*/  LDSM.16.MT88.4 R4, [R204+0xb080] ;  /* 0x00b08000cc04783b */ /* 0x000ee20000004200 */
[----:B------:R-:W-:-:S02]  /*120d0*/  FFMA.FTZ R234, R85, c[0x0][0x2d0], -R18 ;  /* 0x0000b40055ea7a23 */ /* 0x000fc40000010812 */
[----:B------:R-:W4:Y:S01]  /*120e0*/  MUFU.EX2 R223, R223 ;  /* 0x000000df00df7308 */ /* 0x000f220000000800 */
[----:B------:R-:W-:Y:S02]  /*120f0*/  FFMA.FTZ R233, R17, c[0x0][0x2d0], -R18 ;  /* 0x0000b40011e97a23 */ /* 0x000fe40000010812 */
[--C-:B------:R-:W-:Y:S02]  /*12100*/  FFMA.FTZ R235, R16, c[0x0][0x2d0], -R13.reuse ;  /* 0x0000b40010eb7a23 */ /* 0x100fe4000001080d */
[--C-:B------:R-:W-:Y:S01]  /*12110*/  FFMA.FTZ R236, R100, c[0x0][0x2d0], -R13.reuse ;  /* 0x0000b40064ec7a23 */ /* 0x100fe2000001080d */
[----:B------:R-:W5:Y:S01]  /*12120*/  LDSM.16.MT88.4 R16, [R211+0x8880] ;  /* 0x00888000d310783b */ /* 0x000f620000004200 */
[--C-:B------:R-:W-:Y:S01]  /*12130*/  FFMA.FTZ R237, R14, c[0x0][0x2d0], -R13.reuse ;  /* 0x0000b4000eed7a23 */ /* 0x100fe2000001080d */
[----:B------:R-:W2:Y:S01]  /*12140*/  MUFU.EX2 R10, R10 ;  /* 0x0000000a000a7308 */ /* 0x000ea20000000800 */
[----:B------:R-:W-:Y:S02]  /*12150*/  FFMA.FTZ R238, R12, c[0x0][0x2d0], -R13 ;  /* 0x0000b4000cee7a23 */ /* 0x000fe4000001080d */
[----:B-1----:R-:W1:Y:S05]  /*12160*/  LDSM.16.MT88.4 R12, [R206+0x8880] ;  /* 0x00888000ce0c783b */ /* 0x002e6a0000004200 */
[----:B------:R-:W-:Y:S01]  /*12170*/  MUFU.EX2 R231, R231 ;  /* 0x000000e700e77308 */ /* 0x000fe20000000800 */
[----:B----4-:R-:W-:Y:S01]  /*12180*/  F2FP.BF16.PACK_AB R128, R223, R224 ;  /* 0x000000e0df80723e */ /* 0x010fe200000010ff */
[----:B------:R-:W-:-:S06]  /*12190*/  FADD.FTZ R223, R224, R223 ;  /* 0x000000dfe0df7221 */ /* 0x000fcc0000010000 */
[----:B------:R-:W4:Y:S01]  /*121a0*/  MUFU.EX2 R230, R230 ;  /* 0x000000e600e67308 */ /* 0x000f220000000800 */
[----:B--2---:R-:W-:Y:S01]  /*121b0*/  F2FP.BF16.PACK_AB R130, R9, R10 ;  /* 0x0000000a0982723e */ /* 0x004fe200000010ff */
[----:B------:R-:W-:-:S04]  /*121c0*/  FADD.FTZ R10, R10, R223 ;  /* 0x000000df0a0a7221 */ /* 0x000fc80000010000 */
[----:B------:R-:W-:Y:S02]  /*121d0*/  FADD.FTZ R9, R9, R10 ;  /* 0x0000000a09097221 */ /* 0x000fe40000010000 */
[----:B------:R-:W-:Y:S08]  /*121e0*/  MUFU.EX2 R11, R11 ;  /* 0x0000000b000b7308 */ /* 0x000ff00000000800 */
[----:B------:R-:W2:Y:S01]  /*121f0*/  MUFU.EX2 R2, R2 ;  /* 0x0000000200027308 */ /* 0x000ea20000000800 */
[----:B----4-:R-:W-:Y:S01]  /*12200*/  F2FP.BF16.PACK_AB R129, R230, R231 ;  /* 0x000000e7e681723e */ /* 0x010fe200000010ff */
        /* <DEDUP_REMOVED lines=13> */
[----:B------:R-:W4:Y:S06]  /*122e0*/  MUFU.EX2 R236, R236 ;  /* 0x000000ec00ec7308 */ /* 0x000f2c0000000800 */
        /* <DEDUP_REMOVED lines=31> */
[----:B----4-:R-:W-:Y:S01]  /*124e0*/  F2FP.BF16.PACK_AB R5, R236, R235 ;  /* 0x000000ebec05723e */ /* 0x010fe200000010ff */
        /* <DEDUP_REMOVED lines=9> */
[----:B-----5:R-:W-:Y:S01]  /*12580*/  HMMA.16816.F32.BF16 R144, R4, R16, R144 ;  /* 0x000000100490723c */ /* 0x020fe20000041890 */
        /* <DEDUP_REMOVED lines=48> */
.L_x_2324:
[----:B------:R-:W-:Y:S02]  /*12890*/  UMOV UR5, 0x1 ;  /* 0x0000000100057882 */ /* 0x000fe40000000000 */
[----:B------:R-:W-:Y:S02]  /*128a0*/  ULDC UR4, c[0x0][0x32c] ;  /* 0x0000cb0000047ab9 */ /* 0x000fe40000000800 */
[----:B------:R-:W-:-:S03]  /*128b0*/  UISETP.NE.AND UP0, UPT, UR5, UR4, UPT ;  /* 0x000000040500728c */ /* 0x000fc6000bf05270 */
[----:B------:R-:W-:Y:S02]  /*128c0*/  ULDC.64 UR4, c[0x0][0x330] ;  /* 0x0000cc0000047ab9 */ /* 0x000fe40000000a00 */
[----:B------:R-:W-:-:S07]  /*128d0*/  UIMAD.WIDE.U32 UR28, UR14, UR4, URZ ;  /* 0x000000040e1c72a5 */ /* 0x000fce000f8e003f */
[----:B------:R-:W-:Y:S02]  /*128e0*/  @UP0 UMOV UR15, UR29 ;  /* 0x0000001d000f0c82 */ /* 0x000fe40008000000 */
[----:B------:R-:W-:Y:S02]  /*128f0*/  @UP0 USHF.R.U32.HI UR14, URZ, UR5, UR15 ;  /* 0x000000053f0e0299 */ /* 0x000fe4000801160f */
.L_x_2325:
[----:B------:R-:W-:Y:S02]  /*12900*/  ULDC UR4, c[0x0][0x32c] ;  /* 0x0000cb0000047ab9 */ /* 0x000fe40000000800 */
[----:B------:R-:W-:-:S04]  /*12910*/  UIMAD UR4, UR14, UR4, UR4 ;  /* 0x000000040e0472a4 */ /* 0x000fc8000f8e0204 */
[----:B------:R-:W-:-:S04]  /*12920*/  UISETP.LT.AND UP0, UPT, UR9, UR4, UPT ;  /* 0x000000040900728c */ /* 0x000fc8000bf01270 */
[----:B------:R-:W-:-:S04]  /*12930*/  USEL UR9, UR9, UR4, UP0 ;  /* 0x0000000409097287 */ /* 0x000fc80008000000 */
.L_x_2323:
        /* <DEDUP_REMOVED lines=19> */
.L_x_2337:
        /* <DEDUP_REMOVED lines=40> */
.L_x_2327:
[C---:B--234-:R-:W-:Y:S01]  /*12cf0*/  HMMA.16816.F32.BF16 R4, R148.reuse, R152, RZ ;  /* 0x000000989404723c */ /* 0x05cfe200000418ff */
[----:B------:R-:W0:Y:S01]  /*12d00*/  LDGDEPBAR ;  /* 0x00000000000079af */ /* 0x000e220000000000 */
[----:B------:R-:W-:Y:S06]  /*12d10*/  UISETP.GT.AND UP0, UPT, UR10, UR8, UPT ;  /* 0x000000080a00728c */ /* 0x000fec000bf04270 */
[C---:B------:R-:W-:Y:S01]  /*12d20*/  HMMA.16816.F32.BF16 R8, R148.reuse, R154, RZ ;  /* 0x0000009a9408723c */ /* 0x040fe200000418ff */
[----:B------:R-:W-:Y:S01]  /*12d30*/  LDSM.16.M88.4 R152, [R208+0xc080] ;  /* 0x00c08000d098783b */ /* 0x000fe20000000200 */
[----:B------:R-:W-:Y:S06]  /*12d40*/  PLOP3.LUT P0, PT, PT, PT, UP0, 0x40, 0x0 ;  /* 0x000000000000781c */ /* 0x000fec0003f0e808 */
[C---:B------:R-:W-:Y:S08]  /*12d50*/  HMMA.16816.F32.BF16 R12, R148.reuse, R156, RZ ;  /* 0x0000009c940c723c */ /* 0x040ff000000418ff */
[----:B------:R-:W-:Y:S01]  /*12d60*/  HMMA.16816.F32.BF16 R16, R148, R158, RZ ;  /* 0x0000009e9410723c */ /* 0x000fe200000418ff */
[----:B------:R-:W2:Y:S05]  /*12d70*/  LDSM.16.M88.4 R148, [R209+0x10080] ;  /* 0x01008000d194783b */ /* 0x000eaa0000000200 */
[----:B------:R-:W3:Y:S02]  /*12d80*/  LDSM.16.M88.4 R156, [R208+0xc880] ;  /* 0x00c88000d09c783b */ /* 0x000ee40000000200 */
[C---:B-1----:R-:W-:Y:S08]  /*12d90*/  HMMA.16816.F32.BF16 R4, R160.reuse, R164, R4 ;  /* 0x000000a4a004723c */ /* 0x042ff00000041804 */
[C---:B------:R-:W-:Y:S01]  /*12da0*/  HMMA.16816.F32.BF16 R8, R160.reuse, R166, R8 ;  /* 0x000000a6a008723c */ /* 0x040fe20000041808 */
[----:B------:R-:W-:Y:S07]  /*12db0*/  LDSM.16.M88.4 R164, [R202] ;  /* 0x00000000caa4783b */ /* 0x000fee0000000200 */
[C---:B------:R-:W-:Y:S08]  /*12dc0*/  HMMA.16816.F32.BF16 R12, R160.reuse, R168, R12 ;  /* 0x000000a8a00c723c */ /* 0x040ff0000004180c */
[----:B------:R-:W-:Y:S01]  /*12dd0*/  HMMA.16816.F32.BF16 R16, R160, R170, R16 ;  /* 0x000000aaa010723c */ /* 0x000fe20000041810 */
[----:B------:R-:W1:Y:S05]  /*12de0*/  LDSM.16.M88.4 R160, [R207+0x10080] ;  /* 0x01008000cfa0783b */ /* 0x000e6a0000000200 */
[----:B------:R-:W4:Y:S02]  /*12df0*/  LDSM.16.M88.4 R168, [R202+0x800] ;  /* 0x00080000caa8783b */ /* 0x000f240000000200 */
[C---:B--2---:R-:W-:Y:S08]  /*12e00*/  HMMA.16816.F32.BF16 R4, R148.reuse, R152, R4 ;  /* 0x000000989404723c */ /* 0x044ff00000041804 */
[C---:B------:R-:W-:Y:S01]  /*12e10*/  HMMA.16816.F32.BF16 R8, R148.reuse, R154, R8 ;  /* 0x0000009a9408723c */ /* 0x040fe20000041808 */
[----:B------:R-:W-:Y:S07]  /*12e20*/  LDSM.16.M88.4 R152, [R213+0xd080] ;  /* 0x00d08000d598783b */ /* 0x000fee0000000200 */
[C---:B---3--:R-:W-:Y:S08]  /*12e30*/  HMMA.16816.F32.BF16 R12, R148.reuse, R156, R12 ;  /* 0x0000009c940c723c */ /* 0x048ff0000004180c */
[----:B------:R-:W-:Y:S01]  /*12e40*/  HMMA.16816.F32.BF16 R16, R148, R158, R16 ;  /* 0x0000009e9410723c */ /* 0x000fe20000041810 */
[----:B------:R-:W2:Y:S05]  /*12e50*/  LDSM.16.M88.4 R148, [R214+0x14080] ;  /* 0x01408000d694783b */ /* 0x000eaa0000000200 */
[----:B------:R-:W3:Y:S02]  /*12e60*/  LDSM.16.M88.4 R156, [R213+0xd880] ;  /* 0x00d88000d59c783b */ /* 0x000ee40000000200 */
[C---:B-1----:R-:W-:Y:S08]  /*12e70*/  HMMA.16816.F32.BF16 R4, R160.reuse, R164, R4 ;  /* 0x000000a4a004723c */ /* 0x042ff00000041804 */
[C---:B------:R-:W-:Y:S01]  /*12e80*/  HMMA.16816.F32.BF16 R8, R160.reuse, R166, R8 ;  /* 0x000000a6a008723c */ /* 0x040fe20000041808 */
[----:B------:R-:W-:Y:S07]  /*12e90*/  LDSM.16.M88.4 R164, [R201] ;  /* 0x00000000c9a4783b */ /* 0x000fee0000000200 */
[C---:B----4-:R-:W-:Y:S08]  /*12ea0*/  HMMA.16816.F32.BF16 R12, R160.reuse, R168, R12 ;  /* 0x000000a8a00c723c */ /* 0x050ff0000004180c */
[----:B------:R-:W-:Y:S01]  /*12eb0*/  HMMA.16816.F32.BF16 R16, R160, R170, R16 ;  /* 0x000000aaa010723c */ /* 0x000fe20000041810 */
[----:B------:R-:W1:Y:S05]  /*12ec0*/  LDSM.16.M88.4 R160, [R210+0x14080] ;  /* 0x01408000d2a0783b */ /* 0x000e6a0000000200 */
[----:B------:R-:W4:Y:S02]  /*12ed0*/  LDSM.16.M88.4 R168, [R200] ;  /* 0x00000000c8a8783b */ /* 0x000f240000000200 */
        /* <DEDUP_REMOVED lines=9> */
[----:B------:R-:W-:Y:S07]  /*12f70*/  LDSM.16.M88.4 R164, [R202+0x1000] ;  /* 0x00100000caa4783b */ /* 0x000fee0000000200 */
[C---:B----4-:R-:W-:Y:S08]  /*12f80*/  HMMA.16816.F32.BF16 R12, R160.reuse, R168, R12 ;  /* 0x000000a8a00c723c */ /* 0x050ff0000004180c */
        /* <DEDUP_REMOVED lines=59> */
[----:B------:R-:W-:Y:S04]  /*13340*/  DEPBAR.LE SB0, 0x0 ;  /* 0x000080000000791a */ /* 0x000fe80000000000 */
[C---:B--2---:R-:W-:Y:S01]  /*13350*/  HMMA.16816.F32.BF16 R4, R148.reuse, R152, R4 ;  /* 0x000000989404723c */ /* 0x044fe20000041804 */
[----:B------:R-:W-:Y:S07]  /*13360*/  BAR.SYNC.DEFER_BLOCKING 0x0 ;  /* 0x0000000000007b1d */ /* 0x000fee0000010000 */
[C---:B------:R-:W-:Y:S08]  /*13370*/  HMMA.16816.F32.BF16 R8, R148.reuse, R154, R8 ;  /* 0x0000009a9408723c */ /* 0x040ff00000041808 */
[C---:B---3--:R-:W-:Y:S08]  /*13380*/  HMMA.16816.F32.BF16 R12, R148.reuse, R156, R12 ;  /* 0x0000009c940c723c */ /* 0x048ff0000004180c */
[----:B------:R-:W-:Y:S08]  /*13390*/  HMMA.16816.F32.BF16 R16, R148, R158, R16 ;  /* 0x0000009e9410723c */ /* 0x000ff00000041810 */
[C---:B-1----:R-:W-:Y:S08]  /*133a0*/  HMMA.16816.F32.BF16 R4, R160.reuse, R164, R4 ;  /* 0x000000a4a004723c */ /* 0x042ff00000041804 */
[C---:B------:R-:W-:Y:S08]  /*133b0*/  HMMA.16816.F32.BF16 R8, R160.reuse, R166, R8 ;  /* 0x000000a6a008723c */ /* 0x040ff00000041808 */
[C---:B----4-:R-:W-:Y:S08]  /*133c0*/  HMMA.16816.F32.BF16 R12, R160.reuse, R168, R12 ;  /* 0x000000a8a00c723c */ /* 0x050ff0000004180c */
[----:B------:R-:W-:Y:S01]  /*133d0*/  HMMA.16816.F32.BF16 R16, R160, R170, R16 ;  /* 0x000000aaa010723c */ /* 0x000fe20000041810 */
[----:B------:R-:W-:-:S07]  /*133e0*/  @P0 BRA `(.L_x_2328) ;  /* 0x000002b000000947 */ /* 0x000fce0003800000 */
        /* <DEDUP_REMOVED lines=43> */
.L_x_2328:
[----:B------:R-:W-:Y:S01]  /*136a0*/  PLOP3.LUT P0, PT, PT, PT, UP3, 0x80, 0x0 ;  /* 0x000000000000781c */ /* 0x000fe20003f0f038 */
[----:B------:R-:W0:Y:S01]  /*136b0*/  LDGDEPBAR ;  /* 0x00000000000079af */ /* 0x000e220000000000 */
[----:B-1----:R-:W-:Y:S01]  /*136c0*/  IMAD.MOV.U32 R155, RZ, RZ, R221 ;  /* 0x000000ffff9b7224 */ /* 0x002fe200078e00dd */
        /* <DEDUP_REMOVED lines=29> */
.L_x_2331:
[----:B------:R-:W-:Y:S04]  /*138a0*/  MOV R150, c[0x0][0x32c] ;  /* 0x0000cb0000967a02 */ /* 0x000fe80000000f00 */
[----:B------:R-:W-:Y:S11]  /*138b0*/  ISETP.NE.AND P0, PT, R150, 0x1, PT ;  /* 0x000000019600780c */ /* 0x000ff60003f05270 */
[----:B------:R-:W-:Y:S02]  /*138c0*/  @!UPT UIADD3 URZ, URZ, URZ, URZ ;  /* 0x0000003f3f3ff290 */ /* 0x000fe4000fffe03f */
[----:B------:R-:W-:Y:S05]  /*138d0*/  @P0 IMAD.HI.U32 R150, R152, c[0x0][0x330], RZ ;  /* 0x0000cc0098960a27 */ /* 0x000fea00078e00ff */
[----:B------:R-:W-:Y:S02]  /*138e0*/  @P0 SHF.R.U32.HI R152, RZ, c[0x0][0x334], R150 ;  /* 0x0000cd00ff980a19 */ /* 0x000fe40000011696 */
.L_x_2332:
[----:B------:R-:W-:Y:S05]  /*138f0*/  BSYNC B0 ;  /* 0x0000000000007941 */ /* 0x000fea0003800000 */
.L_x_2330:
[----:B------:R-:W-:Y:S04]  /*13900*/  IMAD R157, R152, c[0x0][0x32c], -R149 ;  /* 0x0000cb00989d7a24 */ /* 0x000fe800078e0a95 */
[----:B------:R-:W-:Y:S05]  /*13910*/  IMAD.IADD R152, R157, 0x1, -R222 ;  /* 0x000000019d987824 */ /* 0x000fea00078e0ade */
[----:B------:R-:W-:Y:S02]  /*13920*/  IADD3 R150, R152, c[0x0][0x32c], RZ ;  /* 0x0000cb0098967a10 */ /* 0x000fe40007ffe0ff */
[----:B------:R-:W-:Y:S02]  /*13930*/  IMNMX R151, R151, R152, !PT ;  /* 0x0000009897977217 */ /* 0x000fe40007800200 */
[----:B------:R-:W-:Y:S02]  /*13940*/  IMNMX R153, R153, R150, PT ;  /* 0x0000009699997217 */ /* 0x000fe40003800200 */
.L_x_2329:
[----:B------:R-:W-:Y:S06]  /*13950*/  UISETP.GT.AND UP0, UPT, UR10, -0x1, UPT ;  /* 0xffffffff0a00788c */ /* 0x000fec000bf04270 */
        /* <DEDUP_REMOVED lines=8> */
[----:B------:R-:W-:Y:S01]  /*139e0*/  PLOP3.LUT P0, PT, PT, PT, UP0, 0x80, 0x0 ;  /* 0x000000000000781c */ /* 0x000fe20003f0f008 */
[----:B------:R-:W1:Y:S03]  /*139f0*/  SHFL.IDX PT, R5, R155, 0x1, 0x1c1f ;  /* 0x003c1f009b057f89 */ /* 0x000e6600000e0000 */
[----:B------:R-:W-:Y:S04]  /*13a00*/  ISETP.GT.AND P0, PT, R151, 0x8, P0 ;  /* 0x000000089700780c */ /* 0x000fe80000704270 */
        /* <DEDUP_REMOVED lines=41> */
.L_x_2335:
[----:B------:R-:W-:Y:S04]  /*13ca0*/  MOV R4, c[0x0][0x32c] ;  /* 0x0000cb0000047a02 */ /* 0x000fe80000000f00 */
[----:B------:R-:W-:Y:S11]  /*13cb0*/  ISETP.NE.AND P0, PT, R4, 0x1, PT ;  /* 0x000000010400780c */ /* 0x000ff60003f05270 */
[----:B------:R-:W-:Y:S02]  /*13cc0*/  @!UPT UIADD3 URZ, URZ, URZ, URZ ;  /* 0x0000003f3f3ff290 */ /* 0x000fe4000fffe03f */
[----:B------:R-:W-:Y:S05]  /*13cd0*/  @P0 IMAD.HI.U32 R4, R12, c[0x0][0x330], RZ ;  /* 0x0000cc000c040a27 */ /* 0x000fea00078e00ff */
[----:B------:R-:W-:Y:S02]  /*13ce0*/  @P0 SHF.R.U32.HI R12, RZ, c[0x0][0x334], R4 ;  /* 0x0000cd00ff0c0a19 */ /* 0x000fe40000011604 */
.L_x_2336:
[----:B------:R-:W-:Y:S05]  /*13cf0*/  BSYNC B0 ;  /* 0x0000000000007941 */ /* 0x000fea0003800000 */
.L_x_2334:
[----:B------:R-:W-:Y:S04]  /*13d00*/  IMAD R149, R12, c[0x0][0x32c], -R149 ;  /* 0x0000cb000c957a24 */ /* 0x000fe800078e0a95 */
[----:B------:R-:W-:Y:S05]  /*13d10*/  IMAD.IADD R149, R149, 0x1, -R222 ;  /* 0x0000000195957824 */ /* 0x000fea00078e0ade */
[----:B------:R-:W-:Y:S02]  /*13d20*/  IADD3 R5, R149, c[0x0][0x32c], RZ ;  /* 0x0000cb0095057a10 */ /* 0x000fe40007ffe0ff */
[----:B------:R-:W-:Y:S02]  /*13d30*/  IMNMX R0, R0, R149, !PT ;  /* 0x0000009500007217 */ /* 0x000fe40007800200 */
[----:B------:R-:W-:Y:S02]  /*13d40*/  IMNMX R148, R148, R5, PT ;  /* 0x0000000594947217 */ /* 0x000fe40003800200 */
.L_x_2333:
[----:B------:R-:W-:Y:S01]  /*13d50*/  PLOP3.LUT P0, PT, PT, PT, UP0, 0x80, 0x0 ;  /* 0x000000000000781c */ /* 0x000fe20003f0f008 */
[----:B------:R-:W-:Y:S01]  /*13d60*/  LDSM.16.MT88.4 R156, [R206+0x8080] ;  /* 0x00808000ce9c783b */ /* 0x000fe20000004200 */
[----:B------:R-:W-:Y:S02]  /*13d70*/  FMNMX.FTZ R5, R154, R3, !PT ;  /* 0x000000039a057209 */ /* 0x000fe40007810000 */
[----:B------:R-:W-:Y:S02]  /*13d80*/  ISETP.GT.AND P0, PT, R0, RZ, P0 ;  /* 0x000000ff0000720c */ /* 0x000fe40000704270 */
[----:B------:R-:W-:Y:S02]  /*13d90*/  FMNMX.FTZ R5, R152, R5, !PT ;  /* 0x0000000598057209 */ /* 0x000fe40007810000 */
[----:B------:R-:W-:Y:S01]  /*13da0*/  ISETP.LT.OR P0, PT, R148, 0x1, P0 ;  /* 0x000000019400780c */ /* 0x000fe20000701670 */
        /* <DEDUP_REMOVED lines=20> */
[----:B------:R-:W1:Y:S01]  /*13ef0*/  SHFL.BFLY PT, R5, R4, 0x2, 0x1f ;  /* 0x0c401f0004057f89 */ /* 0x000e6200000e0000 */
[----:B------:R-:W-:Y:S02]  /*13f00*/  PLOP3.LUT P0, PT, PT, PT, UP0, 0x80, 0x0 ;  /* 0x000000000000781c */ /* 0x000fe40003f0f008 */
[----:B------:R-:W-:Y:S02]  /*13f10*/  FMNMX.FTZ R6, R13, R6, !PT ;  /* 0x000000060d067209 */ /* 0x000fe40007810000 */
[----:B------:R-:W-:Y:S02]  /*13f20*/  ISETP.GT.AND P0, PT, R0, 0x9, P0 ;  /* 0x000000090000780c */ /* 0x000fe40000704270 */
[----:B------:R-:W-:Y:S01]  /*13f30*/  FMNMX.FTZ R6, R9, R6, !PT ;  /* 0x0000000609067209 */ /* 0x000fe20007810000 */
[----:B------:R-:W-:Y:S01]  /*13f40*/  LDSM.16.MT88.4 R188, [R206+0xb880] ;  /* 0x00b88000cebc783b */ /* 0x000fe20000004200 */
[----:B------:R-:W-:Y:S04]  /*13f50*/  ISETP.LT.OR P0, PT, R148, 0xa, P0 ;  /* 0x0000000a9400780c */ /* 0x000fe80000701670 */
        /* <DEDUP_REMOVED lines=66> */
[----:B------:R-:W-:Y:S02]  /*14380*/  FMUL.FTZ R2, R5, c[0x0][0x2d0] ;  /* 0x0000b40005027a20 */ /* 0x000fe40000410000 */
        /* <DEDUP_REMOVED lines=31> */
[----:B------:R-:W2:Y:S01]  /*14580*/  LDSM.16.MT88.4 R132, [R204+0x8080] ;  /* 0x00808000cc84783b */ /* 0x000ea20000004200 */
[C---:B------:R-:W-:Y:S02]  /*14590*/  FMUL.FTZ R19, R2.reuse, R143 ;  /* 0x0000008f02137220 */ /* 0x040fe40000410000 */
[----:B------:R5:W-:Y:S01]  /*145a0*/  MUFU.EX2 R149, R160 ;  /* 0x000000a000957308 */ /* 0x000be20000000800 */
[C---:B------:R-:W-:Y:S02]  /*145b0*/  FMUL.FTZ R30, R2.reuse, R30 ;  /* 0x0000001e021e7220 */ /* 0x040fe40000410000 */
[C---:B------:R-:W-:Y:S02]  /*145c0*/  FMUL.FTZ R31, R2.reuse, R31 ;  /* 0x0000001f021f7220 */ /* 0x040fe40000410000 */
[----:B------:R-:W-:Y:S01]  /*145d0*/  LDSM.16.MT88.4 R140, [R206+0x9080] ;  /* 0x00908000ce8c783b */ /* 0x000fe20000004200 */
[C---:B------:R-:W-:Y:S02]  /*145e0*/  FMUL.FTZ R34, R2.reuse, R34 ;  /* 0x0000002202227220 */ /* 0x040fe40000410000 */
[C---:B------:R-:W-:Y:S02]  /*145f0*/  FMUL.FTZ R35, R2.reuse, R35 ;  /* 0x0000002302237220 */ /* 0x040fe40000410000 */
[C---:B------:R-:W-:Y:S01]  /*14600*/  FMUL.FTZ R38, R2.reuse, R38 ;  /* 0x0000002602267220 */ /* 0x040fe20000410000 */
[----:B------:R-:W-:Y:S01]  /*14610*/  MUFU.EX2 R238, R238 ;  /* 0x000000ee00ee7308 */ /* 0x000fe20000000800 */
[----:B------:R-:W-:Y:S01]  /*14620*/  FMUL.FTZ R39, R2, R39 ;  /* 0x0000002702277220 */ /* 0x000fe20000410000 */
[----:B----4-:R-:W-:Y:S01]  /*14630*/  F2FP.BF16.PACK_AB R155, R234, R235 ;  /* 0x000000ebea9b723e */ /* 0x010fe200000010ff */
[C---:B------:R-:W-:Y:S02]  /*14640*/  FMUL.FTZ R42, R2.reuse, R42 ;  /* 0x0000002a022a7220 */ /* 0x040fe40000410000 */
[C---:B------:R-:W-:Y:S02]  /*14650*/  FMUL.FTZ R43, R2.reuse, R43 ;  /* 0x0000002b022b7220 */ /* 0x040fe40000410000 */
[C---:B------:R-:W-:Y:S02]  /*14660*/  FMUL.FTZ R45, R3.reuse, R45 ;  /* 0x0000002d032d7220 */ /* 0x040fe40000410000 */
[C---:B---3--:R-:W-:Y:S01]  /*14670*/  HMMA.16816.F32.BF16 R4, R152.reuse, R12, R4 ;  /* 0x0000000c9804723c */ /* 0x048fe20000041804 */
[----:B------:R-:W3:Y:S01]  /*14680*/  MUFU.EX2 R239, R239 ;  /* 0x000000ef00ef7308 */ /* 0x000ee20000000800 */
[----:B-----5:R-:W-:Y:S03]  /*14690*/  LDSM.16.MT88.4 R160, [R204+0x8880] ;  /* 0x00888000cca0783b */ /* 0x020fe60000004200 */
[C---:B------:R-:W-:Y:S02]  /*146a0*/  FMUL.FTZ R46, R2.reuse, R46 ;  /* 0x0000002e022e7220 */ /* 0x040fe40000410000 */
[C---:B------:R-:W-:Y:S01]  /*146b0*/  FMUL.FTZ R12, R3.reuse, R136 ;  /* 0x00000088030c7220 */ /* 0x040fe20000410000 */
[C---:B------:R-:W-:Y:S03]  /*146c0*/  HMMA.16816.F32.BF16 R8, R152.reuse, R14, R8 ;  /* 0x0000000e9808723c */ /* 0x040fe60000041808 */
[----:B------:R-:W4:Y:S01]  /*146d0*/  MUFU.EX2 R240, R240 ;  /* 0x000000f000f07308 */ /* 0x000f220000000800 */
[C---:B------:R-:W-:Y:S02]  /*146e0*/  FMUL.FTZ R13, R3.reuse, R137 ;  /* 0x00000089030d7220 */ /* 0x040fe40000410000 */
[C---:B------:R-:W-:Y:S02]  /*146f0*/  FMUL.FTZ R20, R3.reuse, R20 ;  /* 0x0000001403147220 */ /* 0x040fe40000410000 */
[C---:B------:R-:W-:Y:S04]  /*14700*/  FMUL.FTZ R14, R2.reuse, R138 ;  /* 0x0000008a020e7220 */ /* 0x040fe80000410000 */
[C---:B------:R-:W-:Y:S01]  /*14710*/  FMUL.FTZ R15, R2.reuse, R139 ;  /* 0x0000008b020f7220 */ /* 0x040fe20000410000 */
[----:B------:R-:W-:Y:S01]  /*14720*/  MUFU.EX2 R242, R242 ;  /* 0x000000f200f27308 */ /* 0x000fe20000000800 */
[----:B------:R-:W5:Y:S01]  /*14730*/  LDSM.16.MT88.4 R136, [R211+0x9080] ;  /* 0x00908000d388783b */ /* 0x000f620000004200 */
[C---:B------:R-:W-:Y:S02]  /*14740*/  FMUL.FTZ R47, R2.reuse, R47 ;  /* 0x0000002f022f7220 */ /* 0x040fe40000410000 */
[C---:B------:R-:W-:Y:S02]  /*14750*/  FMUL.FTZ R48, R3.reuse, R48 ;  /* 0x0000003003307220 */ /* 0x040fe40000410000 */
[C---:B------:R-:W-:Y:S03]  /*14760*/  HMMA.16816.F32.BF16 R12, R152.reuse, R156, R12 ;  /* 0x0000009c980c723c */ /* 0x040fe6000004180c */
[C---:B------:R-:W-:Y:S01]  /*14770*/  FMUL.FTZ R49, R3.reuse, R49 ;  /* 0x0000003103317220 */ /* 0x040fe20000410000 */
[----:B------:R-:W2:Y:S01]  /*14780*/  MUFU.EX2 R243, R243 ;  /* 0x000000f300f37308 */ /* 0x000ea20000000800 */
[C---:B------:R-:W-:Y:S02]  /*14790*/  FMUL.FTZ R50, R2.reuse, R50 ;  /* 0x0000003202327220 */ /* 0x040fe40000410000 */
[C---:B------:R-:W-:Y:S01]  /*147a0*/  FMUL.FTZ R51, R2.reuse, R51 ;  /* 0x0000003302337220 */ /* 0x040fe20000410000 */
[C---:B------:R-:W-:Y:S01]  /*147b0*/  HMMA.16816.F32.BF16 R16, R152.reuse, R158, R16 ;  /* 0x0000009e9810723c */ /* 0x040fe20000041810 */
[----:B------:R-:W-:Y:S03]  /*147c0*/  LDSM.16.MT88.4 R156, [R205+0x8880] ;  /* 0x00888000cd9c783b */ /* 0x000fe60000004200 */
[C---:B------:R-:W-:Y:S02]  /*147d0*/  FMUL.FTZ R21, R3.reuse, R21 ;  /* 0x0000001503157220 */ /* 0x040fe40000410000 */
[C---:B------:R-:W-:Y:S01]  /*147e0*/  FMUL.FTZ R22, R2.reuse, R22 ;  /* 0x0000001602167220 */ /* 0x040fe20000410000 */
[----:B------:R-:W2:Y:S01]  /*147f0*/  MUFU.EX2 R244, R244 ;  /* 0x000000f400f47308 */ /* 0x000ea20000000800 */
        /* <DEDUP_REMOVED lines=18> */
[----:B------:R-:W1:Y:S03]  /*14920*/  LDSM.16.MT88.4 R132, [R205+0x9080] ;  /* 0x00908000cd84783b */ /* 0x000e660000004200 */
[C---:B------:R-:W-:Y:S02]  /*14930*/  FMUL.FTZ R61, R3.reuse, R61 ;  /* 0x0000003d033d7220 */ /* 0x040fe40000410000 */
[C---:B------:R-:W-:Y:S02]  /*14940*/  FMUL.FTZ R62, R2.reuse, R62 ;  /* 0x0000003e023e7220 */ /* 0x040fe40000410000 */
[C---:B-----5:R-:W-:Y:S04]  /*14950*/  HMMA.16816.F32.BF16 R36, R152.reuse, R136, R36 ;  /* 0x000000889824723c */ /* 0x060fe80000041824 */
        /* <DEDUP_REMOVED lines=55> */
[C---:B-----5:R-:W-:Y:S03]  /*14cd0*/  HMMA.16816.F32.BF16 R92, R152.reuse, R140, R92 ;  /* 0x0000008c985c723c */ /* 0x060fe6000004185c */
[C---:B------:R-:W-:Y:S02]  /*14ce0*/  FMUL.FTZ R98, R2.reuse, R98 ;  /* 0x0000006202627220 */ /* 0x040fe40000410000 */
[C---:B------:R-:W-:Y:S02]  /*14cf0*/  FMUL.FTZ R99, R2.reuse, R99 ;  /* 0x0000006302637220 */ /* 0x040fe40000410000 */
[C---:B------:R-:W-:Y:S02]  /*14d00*/  FMUL.FTZ R100, R3.reuse, R100 ;  /* 0x0000006403647220 */ /* 0x040fe40000410000 */
[C---:B------:R-:W-:Y:S03]  /*14d10*/  FMUL.FTZ R101, R3.reuse, R101 ;  /* 0x0000006503657220 */ /* 0x040fe60000410000 */
[C---:B------:R-:W-:Y:S01]  /*14d20*/  HMMA.16816.F32.BF16 R96, R152.reuse, R142, R96 ;  /* 0x0000008e9860723c */ /* 0x040fe20000041860 */
[----:B------:R-:W5:Y:S02]  /*14d30*/  LDSM.16.MT88.4 R140, [R205+0xb080] ;  /* 0x00b08000cd8c783b */ /* 0x000f640000004200 */
        /* <DEDUP_REMOVED lines=46> */
[----:B---3--:R-:W-:Y:S01]  /*15020*/  F2FP.BF16.PACK_AB R152, R239, R238 ;  /* 0x000000eeef98723e */ /* 0x008fe200000010ff */
[----:B------:R-:W-:Y:S01]  /*15030*/  FADD.FTZ R150, R150, R151 ;  /* 0x0000009796967221 */ /* 0x000fe20000010000 */
[----:B----4-:R-:W-:Y:S03]  /*15040*/  F2FP.BF16.PACK_AB R154, R241, R240 ;  /* 0x000000f0f19a723e */ /* 0x010fe600000010ff */
[----:B------:R-:W-:Y:S01]  /*15050*/  F2FP.BF16.PACK_AB R153, R243, R242 ;  /* 0x000000f2f399723e */ /* 0x000fe200000010ff */
[----:B------:R-:W-:Y:S01]  /*15060*/  FADD.FTZ R3, R235, R236 ;  /* 0x000000eceb037221 */ /* 0x000fe20000010000 */
[----:B------:R-:W-:Y:S01]  /*15070*/  F2FP.BF16.PACK_AB R155, R149, R244 ;  /* 0x000000f4959b723e */ /* 0x000fe200000010ff */
[----:B------:R-:W-:Y:S02]  /*15080*/  FADD.FTZ R233, R233, R150 ;  /* 0x00000096e9e97221 */ /* 0x000fe40000010000 */
[----:B------:R-:W-:Y:S02]  /*15090*/  FADD.FTZ R3, R234, R3 ;  /* 0x00000003ea037221 */ /* 0x000fe40000010000 */
[----:B------:R-:W-:Y:S02]  /*150a0*/  FADD.FTZ R238, R238, R233 ;  /* 0x000000e9eeee7221 */ /* 0x000fe40000010000 */
[C---:B--2---:R-:W-:Y:S01]  /*150b0*/  HMMA.16816.F32.BF16 R144, R152.reuse, R136, R4 ;  /* 0x000000889890723c */ /* 0x044fe20000041804 */
        /* <DEDUP_REMOVED lines=9> */
[C---:B-----5:R-:W-:Y:S01]  /*15150*/  HMMA.16816.F32.BF16 R136, R152.reuse, R140, R12 ;  /* 0x0000008c9888723c */ /* 0x060fe2000004180c */
[----:B------:R-:W3:Y:S03]  /*15160*/  LDSM.16.MT88.4 R12, [R205+0xa880] ;  /* 0x00a88000cd0c783b */ /* 0x000ee60000004200 */
[----:B------:R-:W-:Y:S02]  /*15170*/  FADD.FTZ R224, R241, R224 ;  /* 0x000000e0f1e07221 */ /* 0x000fe40000010000 */
[----:B------:R-:W-:Y:S02]  /*15180*/  FADD.FTZ R223, R149, R244 ;  /* 0x000000f495df7221 */ /* 0x000fe40000010000 */
[C---:B------:R-:W-:Y:S01]  /*15190*/  HMMA.16816.F32.BF16 R140, R152.reuse, R142, R16 ;  /* 0x0000008e988c723c */ /* 0x040fe20000041810 */
[----:B------:R-:W4:Y:S07]  /*151a0*/  LDSM.16.MT88.4 R16, [R205+0xb880] ;  /* 0x00b88000cd10783b */ /* 0x000f2e0000004200 */
[C---:B------:R-:W-:Y:S08]  /*151b0*/  HMMA.16816.F32.BF16 R20, R152.reuse, R156, R20 ;  /* 0x0000009c9814723c */ /* 0x040ff00000041814 */
[C---:B------:R-:W-:Y:S01]  /*151c0*/  HMMA.16816.F32.BF16 R24, R152.reuse, R158, R24 ;  /* 0x0000009e9818723c */ /* 0x040fe20000041818 */
[----:B------:R-:W5:Y:S07]  /*151d0*/  LDSM.16.MT88.4 R156, [R204+0xb880] ;  /* 0x00b88000cc9c783b */ /* 0x000f6e0000004200 */
[C---:B------:R-:W-:Y:S08]  /*151e0*/  HMMA.16816.F32.BF16 R28, R152.reuse, R160, R28 ;  /* 0x000000a0981c723c */ /* 0x040ff0000004181c */
[C---:B------:R-:W-:Y:S08]  /*151f0*/  HMMA.16816.F32.BF16 R32, R152.reuse, R162, R32 ;  /* 0x000000a29820723c */ /* 0x040ff00000041820 */
[C---:B-1----:R-:W-:Y:S08]  /*15200*/  HMMA.16816.F32.BF16 R36, R152.reuse, R4, R36 ;  /* 0x000000049824723c */ /* 0x042ff00000041824 */
[C---:B------:R-:W-:Y:S08]  /*15210*/  HMMA.16816.F32.BF16 R40, R152.reuse, R6, R40 ;  /* 0x000000069828723c */ /* 0x040ff00000041828 */
[C---:B------:R-:W-:Y:S08]  /*15220*/  HMMA.16816.F32.BF16 R44, R152.reuse, R164, R44 ;  /* 0x000000a4982c723c */ /* 0x040ff0000004182c */
[C---:B------:R-:W-:Y:S08]  /*15230*/  HMMA.16816.F32.BF16 R48, R152.reuse, R166, R48 ;  /* 0x000000a69830723c */ /* 0x040ff00000041830 */
[C---:B--2---:R-:W-:Y:S07]  /*15240*/  HMMA.16816.F32.BF16 R52, R152.reuse, R8, R52 ;  /* 0x000000089834723c */ /* 0x044fee0000041834 */
[----:B------:R-:W-:Y:S01]  /*15250*/  MOV R8, R148 ;  /* 0x0000009400087202 */ /* 0x000fe20000000f00 */
        /* <DEDUP_REMOVED lines=20> */
.L_x_2326:
        /* <DEDUP_REMOVED lines=26> */
.L_x_2339:
[----:B------:R-:W-:Y:S02]  /*15540*/  UMOV UR5, 0x1 ;  /* 0x0000000100057882 */ /* 0x000fe40000000000 */
[----:B------:R-:W-:Y:S02]  /*15550*/  ULDC UR4, c[0x0][0x32c] ;  /* 0x0000cb0000047ab9 */ /* 0x000fe40000000800 */
[----:B------:R-:W-:-:S03]  /*15560*/  UISETP.NE.AND UP0, UPT, UR5, UR4, UPT ;  /* 0x000000040500728c */ /* 0x000fc6000bf05270 */
[----:B------:R-:W-:Y:S02]  /*15570*/  ULDC.64 UR4, c[0x0][0x330] ;  /* 0x0000cc0000047ab9 */ /* 0x000fe40000000a00 */
[----:B------:R-:W-:-:S07]  /*15580*/  UIMAD.WIDE.U32 UR28, UR14, UR4, URZ ;  /* 0x000000040e1c72a5 */ /* 0x000fce000f8e003f */
[----:B------:R-:W-:Y:S02]  /*15590*/  @UP0 UMOV UR15, UR29 ;  /* 0x0000001d000f0c82 */ /* 0x000fe40008000000 */
[----:B------:R-:W-:Y:S02]  /*155a0*/  @UP0 USHF.R.U32.HI UR14, URZ, UR5, UR15 ;  /* 0x000000053f0e0299 */ /* 0x000fe4000801160f */
.L_x_2340:
[----:B------:R-:W-:Y:S02]  /*155b0*/  ULDC UR4, c[0x0][0x32c] ;  /* 0x0000cb0000047ab9 */ /* 0x000fe40000000800 */
[----:B------:R-:W-:-:S04]  /*155c0*/  UIMAD UR4, UR14, UR4, URZ ;  /* 0x000000040e0472a4 */ /* 0x000fc8000f8e023f */
[----:B------:R-:W-:-:S04]  /*155d0*/  UISETP.LT.AND UP0, UPT, UR9, UR4, UPT ;  /* 0x000000040900728c */ /* 0x000fc8000bf01270 */
[----:B------:R-:W-:-:S04]  /*155e0*/  USEL UR9, UR9, UR4, !UP0 ;  /* 0x0000000409097287 */ /* 0x000fc8000c000000 */
.L_x_2338:
        /* <DEDUP_REMOVED lines=20> */
.L_x_2344:
        /* <DEDUP_REMOVED lines=40> */
.L_x_2342:
[C---:B--234-:R-:W-:Y:S01]  /*159b0*/  HMMA.16816.F32.BF16 R4, R152.reuse, R156, RZ ;  /* 0x0000009c9804723c */ /* 0x05cfe200000418ff */
[----:B------:R-:W-:Y:S01]  /*159c0*/  LDSM.16.M88.4 R172, [R208+0xc880] ;  /* 0x00c88000d0ac783b */ /* 0x000fe20000000200 */
[----:B------:R-:W-:Y:S04]  /*159d0*/  UISETP.GT.AND UP0, UPT, UR10, UR8, UPT ;  /* 0x000000080a00728c */ /* 0x000fe8000bf04270 */
[----:B------:R-:W0:Y:S02]  /*159e0*/  LDGDEPBAR ;  /* 0x00000000000079af */ /* 0x000e240000000000 */
[C---:B------:R-:W-:Y:S01]  /*159f0*/  HMMA.16816.F32.BF16 R8, R152.reuse, R158, RZ ;  /* 0x0000009e9808723c */ /* 0x040fe200000418ff */
[----:B------:R-:W-:Y:S02]  /*15a00*/  PLOP3.LUT P0, PT, PT, PT, UP0, 0x40, 0x0 ;  /* 0x000000000000781c */ /* 0x000fe40003f0e808 */
[----:B------:R-:W-:Y:S05]  /*15a10*/  LDSM.16.M88.4 R156, [R208+0xc080] ;  /* 0x00c08000d09c783b */ /* 0x000fea0000000200 */
[C---:B------:R-:W-:Y:S08]  /*15a20*/  HMMA.16816.F32.BF16 R12, R152.reuse, R16, RZ ;  /* 0x00000010980c723c */ /* 0x040ff000000418ff */
[----:B------:R-:W-:Y:S01]  /*15a30*/  HMMA.16816.F32.BF16 R16, R152, R18, RZ ;  /* 0x000000129810723c */ /* 0x000fe200000418ff */
[----:B------:R-:W2:Y:S07]  /*15a40*/  LDSM.16.M88.4 R152, [R209+0x10080] ;  /* 0x01008000d198783b */ /* 0x000eae0000000200 */
[C---:B-1----:R-:W-:Y:S08]  /*15a50*/  HMMA.16816.F32.BF16 R4, R160.reuse, R164, R4 ;  /* 0x000000a4a004723c */ /* 0x042ff00000041804 */
[C---:B------:R-:W-:Y:S01]  /*15a60*/  HMMA.16816.F32.BF16 R8, R160.reuse, R166, R8 ;  /* 0x000000a6a008723c */ /* 0x040fe20000041808 */
[----:B------:R-:W-:Y:S07]  /*15a70*/  LDSM.16.M88.4 R164, [R202] ;  /* 0x00000000caa4783b */ /* 0x000fee0000000200 */
[C---:B------:R-:W-:Y:S08]  /*15a80*/  HMMA.16816.F32.BF16 R12, R160.reuse, R168, R12 ;  /* 0x000000a8a00c723c */ /* 0x040ff0000004180c */
[----:B------:R-:W-:Y:S01]  /*15a90*/  HMMA.16816.F32.BF16 R16, R160, R170, R16 ;  /* 0x000000aaa010723c */ /* 0x000fe20000041810 */
[----:B------:R-:W1:Y:S05]  /*15aa0*/  LDSM.16.M88.4 R160, [R207+0x10080] ;  /* 0x01008000cfa0783b */ /* 0x000e6a0000000200 */
[----:B------:R-:W3:Y:S02]  /*15ab0*/  LDSM.16.M88.4 R168, [R202+0x800] ;  /* 0x00080000caa8783b */ /* 0x000ee40000000200 */
[C---:B--2---:R-:W-:Y:S08]  /*15ac0*/  HMMA.16816.F32.BF16 R4, R152.reuse, R156, R4 ;  /* 0x0000009c9804723c */ /* 0x044ff00000041804 */
[C---:B------:R-:W-:Y:S01]  /*15ad0*/  HMMA.16816.F32.BF16 R8, R152.reuse, R158, R8 ;  /* 0x0000009e9808723c */ /* 0x040fe20000041808 */
[----:B------:R-:W-:Y:S07]  /*15ae0*/  LDSM.16.M88.4 R156, [R213+0xd080] ;  /* 0x00d08000d59c783b */ /* 0x000fee0000000200 */
[C---:B------:R-:W-:Y:S08]  /*15af0*/  HMMA.16816.F32.BF16 R12, R152.reuse, R172, R12 ;  /* 0x000000ac980c723c */ /* 0x040ff0000004180c */
[----:B------:R-:W-:Y:S01]  /*15b00*/  HMMA.16816.F32.BF16 R16, R152, R174, R16 ;  /* 0x000000ae9810723c */ /* 0x000fe20000041810 */
[----:B------:R-:W2:Y:S05]  /*15b10*/  LDSM.16.M88.4 R152, [R214+0x14080] ;  /* 0x01408000d698783b */ /* 0x000eaa0000000200 */
[----:B------:R-:W4:Y:S02]  /*15b20*/  LDSM.16.M88.4 R172, [R213+0xd880] ;  /* 0x00d88000d5ac783b */ /* 0x000f240000000200 */
[C---:B-1----:R-:W-:Y:S08]  /*15b30*/  HMMA.16816.F32.BF16 R4, R160.reuse, R164, R4 ;  /* 0x000000a4a004723c */ /* 0x042ff00000041804 */
[C---:B------:R-:W-:Y:S01]  /*15b40*/  HMMA.16816.F32.BF16 R8, R160.reuse, R166, R8 ;  /* 0x000000a6a008723c */ /* 0x040fe20000041808 */
[----:B------:R-:W-:Y:S07]  /*15b50*/  LDSM.16.M88.4 R164, [R201] ;  /* 0x00000000c9a4783b */ /* 0x000fee0000000200 */
[C---:B---3--:R-:W-:Y:S08]  /*15b60*/  HMMA.16816.F32.BF16 R12, R160.reuse, R168, R12 ;  /* 0x000000a8a00c723c */ /* 0x048ff0000004180c */
[----:B------:R-:W-:Y:S01]  /*15b70*/  HMMA.16816.F32.BF16 R16, R160, R170, R16 ;  /* 0x000000aaa010723c */ /* 0x000fe20000041810 */
[----:B------:R-:W1:Y:S05]  /*15b80*/  LDSM.16.M88.4 R160, [R210+0x14080] ;  /* 0x01408000d2a0783b */ /* 0x000e6a0000000200 */
[----:B------:R-:W3:Y:S02]  /*15b90*/  LDSM.16.M88.4 R168, [R200] ;  /* 0x00000000c8a8783b */ /* 0x000ee40000000200 */
[C---:B--2---:R-:W-:Y:S08]  /*15ba0*/  HMMA.16816.F32.BF16 R4, R152.reuse, R156, R4 ;  /* 0x0000009c9804723c */ /* 0x044ff00000041804 */
[C---:B------:R-:W-:Y:S01]  /*15bb0*/  HMMA.16816.F32.BF16 R8, R152.reuse, R158, R8 ;  /* 0x0000009e9808723c */ /* 0x040fe20000041808 */
[----:B------:R-:W-:Y:S07]  /*15bc0*/  LDSM.16.M88.4 R156, [R208+0xd080] ;  /* 0x00d08000d09c783b */ /* 0x000fee0000000200 */
[C---:B----4-:R-:W-:Y:S08]  /*15bd0*/  HMMA.16816.F32.BF16 R12, R152.reuse, R172, R12 ;  /* 0x000000ac980c723c */ /* 0x050ff0000004180c */
[----:B------:R-:W-:Y:S01]  /*15be0*/  HMMA.16816.F32.BF16 R16, R152, R174, R16 ;  /* 0x000000ae9810723c */ /* 0x000fe20000041810 */
[----:B------:R-:W2:Y:S05]  /*15bf0*/  LDSM.16.M88.4 R152, [R209+0x14080] ;  /* 0x01408000d198783b */ /* 0x000eaa0000000200 */
[----:B------:R-:W4:Y:S02]  /*15c00*/  LDSM.16.M88.4 R172, [R208+0xd880] ;  /* 0x00d88000d0ac783b */ /* 0x000f240000000200 */
[C---:B-1----:R-:W-:Y:S08]  /*15c10*/  HMMA.16816.F32.BF16 R4, R160.reuse, R164, R4 ;  /* 0x000000a4a004723c */ /* 0x042ff00000041804 */
[C---:B------:R-:W-:Y:S01]  /*15c20*/  HMMA.16816.F32.BF16 R8, R160.reuse, R166, R8 ;  /* 0x000000a6a008723c */ /* 0x040fe20000041808 */
[----:B------:R-:W-:Y:S07]  /*15c30*/  LDSM.16.M88.4 R164, [R202+0x1000] ;  /* 0x00100000caa4783b */ /* 0x000fee0000000200 */
[C---:B---3--:R-:W-:Y:S08]  /*15c40*/  HMMA.16816.F32.BF16 R12, R160.reuse, R168, R12 ;  /* 0x000000a8a00c723c */ /* 0x048ff0000004180c */
[----:B------:R-:W-:Y:S01]  /*15c50*/  HMMA.16816.F32.BF16 R16, R160, R170, R16 ;  /* 0x000000aaa010723c */ /* 0x000fe20000041810 */
[----:B------:R-:W1:Y:S05]  /*15c60*/  LDSM.16.M88.4 R160, [R207+0x14080] ;  /* 0x01408000cfa0783b */ /* 0x000e6a0000000200 */
[----:B------:R-:W3:Y:S02]  /*15c70*/  LDSM.16.M88.4 R168, [R202+0x1800] ;  /* 0x00180000caa8783b */ /* 0x000ee40000000200 */
        /* <DEDUP_REMOVED lines=56> */
[----:B------:R-:W-:Y:S04]  /*16000*/  DEPBAR.LE SB0, 0x0 ;  /* 0x000080000000791a */ /* 0x000fe80000000000 */
[C---:B--2---:R-:W-:Y:S01]  /*16010*/  HMMA.16816.F32.BF16 R4, R152.reuse, R156, R4 ;  /* 0x0000009c9804723c */ /* 0x044fe20000041804 */
[----:B------:R-:W-:Y:S07]  /*16020*/  BAR.SYNC.DEFER_BLOCKING 0x0 ;  /* 0x0000000000007b1d */ /* 0x000fee0000010000 */
[C---:B------:R-:W-:Y:S08]  /*16030*/  HMMA.16816.F32.BF16 R8, R152.reuse, R158, R8 ;  /* 0x0000009e9808723c */ /* 0x040ff00000041808 */
[C---:B----4-:R-:W-:Y:S08]  /*16040*/  HMMA.16816.F32.BF16 R12, R152.reuse, R172, R12 ;  /* 0x000000ac980c723c */ /* 0x050ff0000004180c */
[----:B------:R-:W-:Y:S08]  /*16050*/  HMMA.16816.F32.BF16 R16, R152, R174, R16 ;  /* 0x000000ae9810723c */ /* 0x000ff00000041810 */
[C---:B-1----:R-:W-:Y:S08]  /*16060*/  HMMA.16816.F32.BF16 R4, R160.reuse, R164, R4 ;  /* 0x000000a4a004723c */ /* 0x042ff00000041804 */
[C---:B------:R-:W-:Y:S08]  /*16070*/  HMMA.16816.F32.BF16 R8, R160.reuse, R166, R8 ;  /* 0x000000a6a008723c */ /* 0x040ff00000041808 */
[C---:B---3--:R-:W-:Y:S08]  /*16080*/  HMMA.16816.F32.BF16 R12, R160.reuse, R168, R12 ;  /* 0x000000a8a00c723c */ /* 0x048ff0000004180c */
        /* <DEDUP_REMOVED lines=45> */
.L_x_2343:
[----:B------:R-:W-:Y:S01]  /*16360*/  FMNMX.FTZ R0, R4, R3, !PT ;  /* 0x0000000304007209 */ /* 0x000fe20007810000 */
        /* <DEDUP_REMOVED lines=18> */
[----:B------:R-:W-:Y:S02]  /*16490*/  PLOP3.LUT P0, PT, PT, PT, UP0, 0x80, 0x0 ;  /* 0x000000000000781c */ /* 0x000fe40003f0f008 */
        /* <DEDUP_REMOVED lines=15> */
[----:B-1----:R-:W-:Y:S07]  /*16590*/  FMNMX.FTZ R0, R152, R155, !PT ;  /* 0x0000009b98007209 */ /* 0x002fee0007810000 */
[----:B------:R-:W1:Y:S01]  /*165a0*/  LDSM.16.MT88.4 R152, [R211+0x8080] ;  /* 0x00808000d398783b */ /* 0x000e620000004200 */
[C---:B------:R-:W-:Y:S02]  /*165b0*/  FADD.FTZ R2, -R0.reuse, R3 ;  /* 0x0000000300027221 */ /* 0x040fe40000010100 */
[----:B------:R-:W-:Y:S01]  /*165c0*/  FMUL.FTZ R165, R0, c[0x0][0x2d0] ;  /* 0x0000b40000a57a20 */ /* 0x000fe20000410000 */
[----:B--2---:R-:W-:Y:S01]  /*165d0*/  FMNMX.FTZ R148, R148, R151, !PT ;  /* 0x0000009794947209 */ /* 0x004fe20007810000 */
[----:B------:R-:W-:Y:S02]  /*165e0*/  FMUL.FTZ R3, R2, c[0x0][0x2d0] ;  /* 0x0000b40002037a20 */ /* 0x000fe40000410000 */
[----:B------:R-:W-:Y:S02]  /*165f0*/  FFMA.FTZ R150, R4, c[0x0][0x2d0], -R165 ;  /* 0x0000b40004967a23 */ /* 0x000fe400000108a5 */
[C---:B------:R-:W-:Y:S02]  /*16600*/  FADD.FTZ R2, -R148.reuse, R149 ;  /* 0x0000009594027221 */ /* 0x040fe40000010100 */
[----:B------:R-:W-:Y:S01]  /*16610*/  FMUL.FTZ R164, R148, c[0x0][0x2d0] ;  /* 0x0000b40094a47a20 */ /* 0x000fe20000410000 */
[----:B------:R-:W2:Y:S01]  /*16620*/  MUFU.EX2 R3, R3 ;  /* 0x0000000300037308 */ /* 0x000ea20000000800 */
[----:B------:R-:W-:Y:S02]  /*16630*/  FMUL.FTZ R149, R2, c[0x0][0x2d0] ;  /* 0x0000b40002957a20 */ /* 0x000fe40000410000 */
[--C-:B------:R-:W-:Y:S02]  /*16640*/  FFMA.FTZ R5, R5, c[0x0][0x2d0], -R165.reuse ;  /* 0x0000b40005057a23 */ /* 0x100fe400000108a5 */
[--C-:B------:R-:W-:Y:S02]  /*16650*/  FFMA.FTZ R151, R8, c[0x0][0x2d0], -R165.reuse ;  /* 0x0000b40008977a23 */ /* 0x100fe400000108a5 */
[--C-:B------:R-:W-:Y:S02]  /*16660*/  FFMA.FTZ R236, R9, c[0x0][0x2d0], -R165.reuse ;  /* 0x0000b40009ec7a23 */ /* 0x100fe400000108a5 */
[--C-:B------:R-:W-:Y:S01]  /*16670*/  FFMA.FTZ R6, R6, c[0x0][0x2d0], -R164.reuse ;  /* 0x0000b40006067a23 */ /* 0x100fe200000108a4 */
[----:B------:R3:W4:Y:S01]  /*16680*/  MUFU.EX2 R2, R149 ;  /* 0x0000009500027308 */ /* 0x0007220000000800 */
[--C-:B------:R-:W-:Y:S02]  /*16690*/  FFMA.FTZ R7, R7, c[0x0][0x2d0], -R164.reuse ;  /* 0x0000b40007077a23 */ /* 0x100fe400000108a4 */
[--C-:B------:R-:W-:Y:S02]  /*166a0*/  FFMA.FTZ R238, R11, c[0x0][0x2d0], -R164.reuse ;  /* 0x0000b4000bee7a23 */ /* 0x100fe400000108a4 */
[--C-:B------:R-:W-:Y:S02]  /*166b0*/  FFMA.FTZ R237, R12, c[0x0][0x2d0], -R165.reuse ;  /* 0x0000b4000ced7a23 */ /* 0x100fe400000108a5 */
[--C-:B------:R-:W-:Y:S02]  /*166c0*/  FFMA.FTZ R240, R13, c[0x0][0x2d0], -R165.reuse ;  /* 0x0000b4000df07a23 */ /* 0x100fe400000108a5 */
[--C-:B------:R-:W-:Y:S01]  /*166d0*/  FFMA.FTZ R239, R14, c[0x0][0x2d0], -R164.reuse ;  /* 0x0000b4000eef7a23 */ /* 0x100fe200000108a4 */
[----:B------:R-:W-:Y:S01]  /*166e0*/  MUFU.EX2 R150, R150 ;  /* 0x0000009600967308 */ /* 0x000fe20000000800 */
[--C-:B------:R-:W-:Y:S02]  /*166f0*/  FFMA.FTZ R242, R15, c[0x0][0x2d0], -R164.reuse ;  /* 0x0000b4000ff27a23 */ /* 0x100fe400000108a4 */
[----:B------:R-:W-:Y:S01]  /*16700*/  LDSM.16.MT88.4 R12, [R204+0xb080] ;  /* 0x00b08000cc0c783b */ /* 0x000fe20000004200 */
[C---:B--2---:R-:W-:Y:S02]  /*16710*/  FMUL.FTZ R8, R3.reuse, R144 ;  /* 0x0000009003087220 */ /* 0x044fe40000410000 */
[C---:B------:R-:W-:Y:S02]  /*16720*/  FMUL.FTZ R9, R3.reuse, R145 ;  /* 0x0000009103097220 */ /* 0x040fe40000410000 */
[C---:B------:R-:W-:Y:S02]  /*16730*/  FMUL.FTZ R132, R3.reuse, R132 ;  /* 0x0000008403847220 */ /* 0x040fe40000410000 */
[----:B------:R-:W2:Y:S01]  /*16740*/  MUFU.EX2 R5, R5 ;  /* 0x0000000500057308 */ /* 0x000ea20000000800 */
[C---:B------:R-:W-:Y:S02]  /*16750*/  FMUL.FTZ R133, R3.reuse, R133 ;  /* 0x0000008503857220 */ /* 0x040fe40000410000 */
[C---:B------:R-:W-:Y:S02]  /*16760*/  FMUL.FTZ R136, R3.reuse, R136 ;  /* 0x0000008803887220 */ /* 0x040fe40000410000 */
[--C-:B---3--:R-:W-:Y:S02]  /*16770*/  FFMA.FTZ R149, R10, c[0x0][0x2d0], -R164.reuse ;  /* 0x0000b4000a957a23 */ /* 0x108fe400000108a4 */
[C---:B----4-:R-:W-:Y:S02]  /*16780*/  FMUL.FTZ R10, R2.reuse, R146 ;  /* 0x00000092020a7220 */ /* 0x050fe40000410000 */
        /* <DEDUP_REMOVED lines=10> */
[----:B--2---:R-:W-:Y:S01]  /*16830*/  F2FP.BF16.PACK_AB R144, R5, R150 ;  /* 0x000000960590723e */ /* 0x004fe200000010ff */
[C---:B------:R-:W-:Y:S02]  /*16840*/  FMUL.FTZ R142, R2.reuse, R142 ;  /* 0x0000008e028e7220 */ /* 0x040fe40000410000 */
[----:B------:R-:W-:Y:S02]  /*16850*/  FMUL.FTZ R143, R2, R143 ;  /* 0x0000008f028f7220 */ /* 0x000fe40000410000 */
[--C-:B------:R-:W-:Y:S01]  /*16860*/  FFMA.FTZ R241, R16, c[0x0][0x2d0], -R165.reuse ;  /* 0x0000b40010f17a23 */ /* 0x100fe200000108a5 */
[----:B------:R-:W-:Y:S01]  /*16870*/  MUFU.EX2 R6, R6 ;  /* 0x0000000600067308 */ /* 0x000fe20000000800 */
[--C-:B------:R-:W-:Y:S02]  /*16880*/  FFMA.FTZ R243, R18, c[0x0][0x2d0], -R164.reuse ;  /* 0x0000b40012f37a23 */ /* 0x100fe400000108a4 */
[----:B------:R-:W-:Y:S02]  /*16890*/  FFMA.FTZ R165, R17, c[0x0][0x2d0], -R165 ;  /* 0x0000b40011a57a23 */ /* 0x000fe400000108a5 */
[----:B------:R-:W-:Y:S02]  /*168a0*/  FFMA.FTZ R164, R19, c[0x0][0x2d0], -R164 ;  /* 0x0000b40013a47a23 */ /* 0x000fe400000108a4 */
[----:B------:R-:W-:Y:S01]  /*168b0*/  LDSM.16.MT88.4 R16, [R206+0x8880] ;  /* 0x00888000ce10783b */ /* 0x000fe20000004200 */
[C---:B------:R-:W-:Y:S02]  /*168c0*/  FMUL.FTZ R20, R3.reuse, R20 ;  /* 0x0000001403147220 */ /* 0x040fe40000410000 */
[----:B------:R-:W2:Y:S01]  /*168d0*/  MUFU.EX2 R7, R7 ;  /* 0x0000000700077308 */ /* 0x000ea20000000800 */
[C---:B------:R-:W-:Y:S02]  /*168e0*/  FMUL.FTZ R21, R3.reuse, R21 ;  /* 0x0000001503157220 */ /* 0x040fe40000410000 */
[----:B------:R-:W-:Y:S01]  /*168f0*/  FMUL.FTZ R22, R2, R22 ;  /* 0x0000001602167220 */ /* 0x000fe20000410000 */
        /* <DEDUP_REMOVED lines=35> */
[----:B------:R-:W1:Y:S01]  /*16b30*/  LDSM.16.MT88.4 R152, [R204+0x8080] ;  /* 0x00808000cc98783b */ /* 0x000e620000004200 */
[----:B------:R-:W3:Y:S02]  /*16b40*/  MUFU.EX2 R240, R240 ;  /* 0x000000f000f07308 */ /* 0x000ee40000000800 */
[C---:B------:R-:W-:Y:S02]  /*16b50*/  FMUL.FTZ R48, R3.reuse, R48 ;  /* 0x0000003003307220 */ /* 0x040fe40000410000 */
[C---:B------:R-:W-:Y:S02]  /*16b60*/  FMUL.FTZ R49, R3.reuse, R49 ;  /* 0x0000003103317220 */ /* 0x040fe40000410000 */
[C---:B------:R-:W-:Y:S01]  /*16b70*/  HMMA.16816.F32.BF16 R136, R144.reuse, R156, R136 ;  /* 0x0000009c9088723c */ /* 0x040fe20000041888 */
[----:B--2---:R-:W-:Y:S03]  /*16b80*/  LDSM.16.MT88.4 R164, [R206+0x9880] ;  /* 0x00988000cea4783b */ /* 0x004fe60000004200 */
[C---:B------:R-:W-:Y:S01]  /*16b90*/  FMUL.FTZ R50, R2.reuse, R50 ;  /* 0x0000003202327220 */ /* 0x040fe20000410000 */
[----:B------:R-:W-:Y:S01]  /*16ba0*/  MUFU.EX2 R239, R239 ;  /* 0x000000ef00ef7308 */ /* 0x000fe20000000800 */
[C---:B------:R-:W-:Y:S02]  /*16bb0*/  FMUL.FTZ R51, R2.reuse, R51 ;  /* 0x0000003302337220 */ /* 0x040fe40000410000 */
[C---:B------:R-:W-:Y:S01]  /*16bc0*/  HMMA.16816.F32.BF16 R140, R144.reuse, R158, R140 ;  /* 0x0000009e908c723c */ /* 0x040fe2000004188c */
[----:B------:R-:W2:Y:S03]  /*16bd0*/  LDSM.16.MT88.4 R156, [R211+0x9080] ;  /* 0x00908000d39c783b */ /* 0x000ea60000004200 */
[C---:B------:R-:W-:Y:S02]  /*16be0*/  FMUL.FTZ R52, R3.reuse, R52 ;  /* 0x0000003403347220 */ /* 0x040fe40000410000 */
[C---:B------:R-:W-:Y:S01]  /*16bf0*/  FMUL.FTZ R53, R3.reuse, R53 ;  /* 0x0000003503357220 */ /* 0x040fe20000410000 */
[----:B------:R-:W4:Y:S01]  /*16c00*/  MUFU.EX2 R242, R242 ;  /* 0x000000f200f27308 */ /* 0x000f220000000800 */
[C---:B------:R-:W-:Y:S04]  /*16c10*/  HMMA.16816.F32.BF16 R20, R144.reuse, R160, R20 ;  /* 0x000000a09014723c */ /* 0x040fe80000041814 */
[C---:B------:R-:W-:Y:S02]  /*16c20*/  FMUL.FTZ R54, R2.reuse, R54 ;  /* 0x0000003602367220 */ /* 0x040fe40000410000 */
[C---:B------:R-:W-:Y:S02]  /*16c30*/  FMUL.FTZ R55, R2.reuse, R55 ;  /* 0x0000003702377220 */ /* 0x040fe40000410000 */
[C---:B------:R-:W-:Y:S01]  /*16c40*/  HMMA.16816.F32.BF16 R24, R144.reuse, R162, R24 ;  /* 0x000000a29018723c */ /* 0x040fe20000041818 */
[----:B------:R-:W5:Y:S01]  /*16c50*/  LDSM.16.MT88.4 R160, [R206+0x9080] ;  /* 0x00908000cea0783b */ /* 0x000f620000004200 */
[----:B------:R-:W3:Y:S02]  /*16c60*/  MUFU.EX2 R241, R241 ;  /* 0x000000f100f17308 */ /* 0x000ee40000000800 */
[C---:B------:R-:W-:Y:S02]  /*16c70*/  FMUL.FTZ R56, R3.reuse, R56 ;  /* 0x0000003803387220 */ /* 0x040fe40000410000 */
[C---:B------:R-:W-:Y:S02]  /*16c80*/  FMUL.FTZ R57, R3.reuse, R57 ;  /* 0x0000003903397220 */ /* 0x040fe40000410000 */
[C---:B------:R-:W-:Y:S01]  /*16c90*/  FMUL.FTZ R58, R2.reuse, R58 ;  /* 0x0000003a023a7220 */ /* 0x040fe20000410000 */
[C---:B-1----:R-:W-:Y:S03]  /*16ca0*/  HMMA.16816.F32.BF16 R28, R144.reuse, R152, R28 ;  /* 0x00000098901c723c */ /* 0x042fe6000004181c */
[C---:B------:R-:W-:Y:S01]  /*16cb0*/  FMUL.FTZ R59, R2.reuse, R59 ;  /* 0x0000003b023b7220 */ /* 0x040fe20000410000 */
[----:B------:R-:W1:Y:S01]  /*16cc0*/  MUFU.EX2 R243, R243 ;  /* 0x000000f300f37308 */ /* 0x000e620000000800 */
        /* <DEDUP_REMOVED lines=59> */
[C---:B------:R-:W-:Y:S04]  /*17080*/  FMUL.FTZ R96, R3.reuse, R96 ;  /* 0x0000006003607220 */ /* 0x040fe80000410000 */
[C---:B------:R-:W-:Y:S01]  /*17090*/  FMUL.FTZ R97, R3.reuse, R97 ;  /* 0x0000006103617220 */ /* 0x040fe20000410000 */
        /* <DEDUP_REMOVED lines=44> */
[C---:B------:R-:W-:Y:S03]  /*17360*/  HMMA.16816.F32.BF16 R124, R144.reuse, R12, R124 ;  /* 0x0000000c907c723c */ /* 0x040fe6000004187c */
[C---:B------:R-:W-:Y:S02]  /*17370*/  FMUL.FTZ R130, R2.reuse, R130 ;  /* 0x0000008202827220 */ /* 0x040fe40000410000 */
[----:B------:R-:W-:Y:S02]  /*17380*/  FMUL.FTZ R131, R2, R131 ;  /* 0x0000008302837220 */ /* 0x000fe40000410000 */
[----:B---3--:R-:W-:Y:S01]  /*17390*/  F2FP.BF16.PACK_AB R12, R240, R237 ;  /* 0x000000edf00c723e */ /* 0x008fe200000010ff */
[----:B------:R-:W-:Y:S01]  /*173a0*/  FFMA.FTZ R150, R3, R224, R150 ;  /* 0x000000e003967223 */ /* 0x000fe20000010096 */
[----:B----4-:R-:W-:Y:S03]  /*173b0*/  F2FP.BF16.PACK_AB R13, R242, R239 ;  /* 0x000000eff20d723e */ /* 0x010fe600000010ff */
[----:B------:R-:W-:Y:S03]  /*173c0*/  HMMA.16816.F32.BF16 R128, R144, R14, R128 ;  /* 0x0000000e9080723c */ /* 0x000fe60000041880 */
[----:B------:R-:W-:Y:S01]  /*173d0*/  MOV R3, R0 ;  /* 0x0000000000037202 */ /* 0x000fe20000000f00 */
[----:B------:R-:W-:Y:S02]  /*173e0*/  FFMA.FTZ R6, R2, R223, R6 ;  /* 0x000000df02067223 */ /* 0x000fe40000010006 */
[----:B------:R-:W-:Y:S01]  /*173f0*/  FADD.FTZ R150, R5, R150 ;  /* 0x0000009605967221 */ /* 0x000fe20000010000 */
[----:B------:R-:W-:Y:S01]  /*17400*/  F2FP.BF16.PACK_AB R14, R244, R241 ;  /* 0x000000f1f40e723e */ /* 0x000fe200000010ff */
[----:B------:R-:W-:Y:S01]  /*17410*/  FADD.FTZ R6, R7, R6 ;  /* 0x0000000607067221 */ /* 0x000fe20000010000 */
[----:B------:R-:W-:Y:S03]  /*17420*/  F2FP.BF16.PACK_AB R15, R246, R243 ;  /* 0x000000f3f60f723e */ /* 0x000fe600000010ff */
[----:B------:R-:W-:Y:S02]  /*17430*/  FADD.FTZ R151, R151, R150 ;  /* 0x0000009697977221 */ /* 0x000fe40000010000 */
[----:B------:R-:W-:Y:S02]  /*17440*/  FADD.FTZ R149, R149, R6 ;  /* 0x0000000695957221 */ /* 0x000fe40000010000 */
[C---:B-1----:R-:W-:Y:S01]  /*17450*/  HMMA.16816.F32.BF16 R144, R12.reuse, R152, R8 ;  /* 0x000000980c90723c */ /* 0x042fe20000041808 */
[----:B------:R-:W1:Y:S04]  /*17460*/  LDSM.16.MT88.4 R8, [R211+0x9880] ;  /* 0x00988000d308783b */ /* 0x000e680000004200 */
[----:B------:R-:W-:Y:S02]  /*17470*/  FADD.FTZ R236, R236, R151 ;  /* 0x00000097ecec7221 */ /* 0x000fe40000010000 */
[----:B------:R-:W-:Y:S01]  /*17480*/  FADD.FTZ R238, R238, R149 ;  /* 0x00000095eeee7221 */ /* 0x000fe20000010000 */
[C---:B------:R-:W-:Y:S01]  /*17490*/  HMMA.16816.F32.BF16 R132, R12.reuse, R154, R132 ;  /* 0x0000009a0c84723c */ /* 0x040fe20000041884 */
[----:B------:R-:W3:Y:S03]  /*174a0*/  LDSM.16.MT88.4 R152, [R205+0x9880] ;  /* 0x00988000cd98783b */ /* 0x000ee60000004200 */
[-C--:B------:R-:W-:Y:S01]  /*174b0*/  MOV R149, R148.reuse ;  /* 0x0000009400957202 */ /* 0x080fe20000000f00 */
[----:B------:R-:W-:Y:S02]  /*174c0*/  FADD.FTZ R237, R237, R236 ;  /* 0x000000eceded7221 */ /* 0x000fe40000010000 */
[----:B------:R-:W-:Y:S01]  /*174d0*/  FADD.FTZ R239, R239, R238 ;  /* 0x000000eeefef7221 */ /* 0x000fe20000010000 */
        /* <DEDUP_REMOVED lines=10> */
[C---:B------:R-:W-:Y:S01]  /*17580*/  HMMA.16816.F32.BF16 R24, R12.reuse, R158, R24 ;  /* 0x0000009e0c18723c */ /* 0x040fe20000041818 */
[----:B------:R-:W2:Y:S07]  /*17590*/  LDSM.16.MT88.4 R156, [R204+0xb880] ;  /* 0x00b88000cc9c783b */ /* 0x000eae0000004200 */
[C---:B-----5:R-:W-:Y:S08]  /*175a0*/  HMMA.16816.F32.BF16 R28, R12.reuse, R160, R28 ;  /* 0x000000a00c1c723c */ /* 0x060ff0000004181c */
[C---:B------:R-:W-:Y:S08]  /*175b0*/  HMMA.16816.F32.BF16 R32, R12.reuse, R162, R32 ;  /* 0x000000a20c20723c */ /* 0x040ff00000041820 */
[C---:B-1----:R-:W-:Y:S07]  /*175c0*/  HMMA.16816.F32.BF16 R36, R12.reuse, R8, R36 ;  /* 0x000000080c24723c */ /* 0x042fee0000041824 */
[----:B------:R-:W-:Y:S01]  /*175d0*/  MOV R8, R148 ;  /* 0x0000009400087202 */ /* 0x000fe20000000f00 */
        /* <DEDUP_REMOVED lines=21> */
[C---:B--2---:R-:W-:Y:S08]  /*17730*/  HMMA.16816.F32.BF16 R124, R12.reuse, R156, R124 ;  /* 0x0000009c0c7c723c */ /* 0x044ff0000004187c */
[----:B------:R-:W-:Y:S01]  /*17740*/  HMMA.16816.F32.BF16 R128, R12, R158, R128 ;  /* 0x0000009e0c80723c */ /* 0x000fe20000041880 */
[----:B------:R-:W-:-:S07]  /*17750*/  @P0 BRA `(.L_x_2344) ;  /* 0xffffdfd000000947 */ /* 0x000fce000383ffff */
.L_x_2341:
[----:B------:R-:W-:-:S06]  /*17760*/  UISETP.GE.AND UP0, UPT, UR10, UR8, UPT ;  /* 0x000000080a00728c */ /* 0x000fcc000bf06270 */
[----:B------:R-:W-:-:S13]  /*17770*/  PLOP3.LUT P0, PT, PT, PT, UP0, 0x40, 0x0 ;  /* 0x000000000000781c */ /* 0x000fda0003f0e808 */
[----:B------:R-:W-:Y:S05]  /*17780*/  @P0 BRA `(.L_x_2345) ;  /* 0x000029e000000947 */ /* 0x000fea0003800000 */
[----:B------:R-:W-:Y:S01]  /*17790*/  SHF.R.S32.HI R192, RZ, 0x1f, R225 ;  /* 0x0000001fffc07819 */ /* 0x000fe200000114e1 */
[----:B------:R-:W-:Y:S01]  /*177a0*/  IMAD.MOV.U32 R2, RZ, RZ, R8 ;  /* 0x000000ffff027224 */ /* 0x000fe200078e0008 */
[----:B------:R-:W-:Y:S01]  /*177b0*/  SHF.R.S32.HI R193, RZ, 0x1f, R228 ;  /* 0x0000001fffc17819 */ /* 0x000fe200000114e4 */
[----:B------:R-:W-:Y:S01]  /*177c0*/  IMAD.MOV.U32 R3, RZ, RZ, R0 ;  /* 0x000000ffff037224 */ /* 0x000fe200078e0000 */
[----:B------:R-:W-:Y:S02]  /*177d0*/  SHF.R.S32.HI R194, RZ, 0x1f, R227 ;  /* 0x0000001fffc27819 */ /* 0x000fe400000114e3 */
[C---:B------:R-:W-:Y:S01]  /*177e0*/  SHF.L.U64.HI R192, R225.reuse, 0x1, R192 ;  /* 0x00000001e1c07819 */ /* 0x040fe200000102c0 */
[----:B------:R-:W-:Y:S01]  /*177f0*/  IMAD.SHL.U32 R225, R225, 0x2, RZ ;  /* 0x00000002e1e17824 */ /* 0x000fe200078e00ff */
[C---:B------:R-:W-:Y:S01]  /*17800*/  SHF.L.U64.HI R229, R226.reuse, 0x1, R229 ;  /* 0x00000001e2e57819 */ /* 0x040fe200000102e5 */
[----:B------:R-:W-:Y:S01]  /*17810*/  IMAD.SHL.U32 R226, R226, 0x2, RZ ;  /* 0x00000002e2e27824 */ /* 0x000fe200078e00ff */
[C---:B------:R-:W-:Y:S01]  /*17820*/  SHF.L.U64.HI R193, R228.reuse, 0x1, R193 ;  /* 0x00000001e4c17819 */ /* 0x040fe200000102c1 */
[----:B------:R-:W-:Y:S01]  /*17830*/  IMAD.SHL.U32 R228, R228, 0x2, RZ ;  /* 0x00000002e4e47824 */ /* 0x000fe200078e00ff */
[C---:B------:R-:W-:Y:S01]  /*17840*/  SHF.L.U64.HI R194, R227.reuse, 0x1, R194 ;  /* 0x00000001e3c27819 */ /* 0x040fe200000102c2 */
[----:B------:R-:W-:-:S02]  /*17850*/  IMAD.SHL.U32 R227, R227, 0x2, RZ ;  /* 0x00000002e3e37824 */ /* 0x000fc400078e00ff */
.L_x_2355:
[----:B------:R-:W-:Y:S04]  /*17860*/  DEPBAR.LE SB0, 0x0 ;  /* 0x000080000000791a */ /* 0x000fe80000000000 */
[----:B------:R-:W-:Y:S01]  /*17870*/  BAR.SYNC.DEFER_BLOCKING 0x0 ;  /* 0x0000000000007b1d */ /* 0x000fe20000010000 */
[----:B------:R-:W-:Y:S01]  /*17880*/  SHF.R.S32.HI R5, RZ, 0x1f, R218 ;  /* 0x0000001fff057819 */ /* 0x000fe200000114da */
[----:B------:R-:W-:Y:S01]  /*17890*/  IMAD.WIDE.U32 R6, R218, c[0x0][0x208], RZ ;  /* 0x00008200da067a25 */ /* 0x000fe200078e00ff */
[----:B------:R-:W-:Y:S01]  /*178a0*/  SHF.R.S32.HI R4, RZ, 0x1f, R217 ;  /* 0x0000001fff047819 */ /* 0x000fe200000114d9 */
[----:B------:R-:W-:Y:S01]  /*178b0*/  UISETP.GT.AND UP0, UPT, UR10, UR8, UPT ;  /* 0x000000080a00728c */ /* 0x000fe2000bf04270 */
[----:B------:R-:W-:Y:S01]  /*178c0*/  ISETP.GE.AND P1, PT, R219, c[0x0][0x1d4], PT ;  /* 0x00007500db007a0c */ /* 0x000fe20003f26270 */
        /* <DEDUP_REMOVED lines=15> */
[----:B------:R-:W-:Y:S04]  /*179c0*/  LDSM.16.M88.4 R152, [R210+0x10080] ;  /* 0x01008000d298783b */ /* 0x000fe80000000200 */
[----:B------:R-:W4:Y:S04]  /*179d0*/  LDSM.16.M88.4 R156, [R212] ;  /* 0x00000000d49c783b */ /* 0x000f280000000200 */
[----:B------:R-:W5:Y:S01]  /*179e0*/  LDSM.16.M88.4 R160, [R203] ;  /* 0x00000000cba0783b */ /* 0x000f620000000200 */
[C---:B-1----:R-:W-:Y:S03]  /*179f0*/  HMMA.16816.F32.BF16 R4, R16.reuse, R8, RZ ;  /* 0x000000081004723c */ /* 0x042fe600000418ff */
[----:B--2---:R-:W-:Y:S05]  /*17a00*/  IADD3 R174, P0, R164, R225, RZ ;  /* 0x000000e1a4ae7210 */ /* 0x004fea0007f1e0ff */
[C---:B------:R-:W-:Y:S01]  /*17a10*/  HMMA.16816.F32.BF16 R8, R16.reuse, R10, RZ ;  /* 0x0000000a1008723c */ /* 0x040fe200000418ff */
[----:B---3--:R-:W-:Y:S03]  /*17a20*/  IMAD.X R175, R0, 0x1, R192, P0 ;  /* 0x0000000100af7824 */ /* 0x008fe600000e06c0 */
[----:B------:R-:W-:Y:S02]  /*17a30*/  IADD3 R172, P0, R164, R228, RZ ;  /* 0x000000e4a4ac7210 */ /* 0x000fe40007f1e0ff */
[----:B------:R-:W-:Y:S01]  /*17a40*/  @!PT LDS RZ, [RZ] ;  /* 0x00000000fffff984 */ /* 0x000fe20000000800 */
[----:B------:R-:W-:Y:S01]  /*17a50*/  @!PT LDS RZ, [RZ] ;  /* 0x00000000fffff984 */ /* 0x000fe20000000800 */
[----:B------:R-:W-:Y:S01]  /*17a60*/  @!PT LDS RZ, [RZ] ;  /* 0x00000000fffff984 */ /* 0x000fe20000000800 */
[----:B------:R1:W-:Y:S02]  /*17a70*/  LDGSTS.E.BYPASS.LTC128B.128 [R220+0x8080], [R174.64], !P5 ;  /* 0x08080000aedc7fae */ /* 0x0003e4000e901d58 */
[C---:B------:R-:W-:Y:S01]  /*17a80*/  HMMA.16816.F32.BF16 R12, R16.reuse, R148, RZ ;  /* 0x00000094100c723c */ /* 0x040fe200000418ff */
[----:B------:R-:W-:Y:S03]  /*17a90*/  IMAD.X R173, R0, 0x1, R193, P0 ;  /* 0x0000000100ad7824 */ /* 0x000fe600000e06c1 */
[----:B------:R-:W-:Y:S02]  /*17aa0*/  IADD3 R176, P0, R164, R227, RZ ;  /* 0x000000e3a4b07210 */ /* 0x000fe40007f1e0ff */
[----:B------:R1:W-:Y:S02]  /*17ab0*/  LDGSTS.E.BYPASS.LTC128B.128 [R220+0x9080], [R172.64], !P1 ;  /* 0x09080000acdc7fae */ /* 0x0003e4000c901d58 */
[----:B------:R-:W-:Y:S01]  /*17ac0*/  HMMA.16816.F32.BF16 R16, R16, R150, RZ ;  /* 0x000000961010723c */ /* 0x000fe200000418ff */
[----:B------:R-:W-:Y:S03]  /*17ad0*/  IMAD.X R177, R0, 0x1, R194, P0 ;  /* 0x0000000100b17824 */ /* 0x000fe600000e06c2 */
[----:B------:R-:W-:Y:S02]  /*17ae0*/  IADD3 R178, P0, R164, R226, RZ ;  /* 0x000000e2a4b27210 */ /* 0x000fe40007f1e0ff */
[----:B------:R1:W-:Y:S02]  /*17af0*/  LDGSTS.E.BYPASS.LTC128B.128 [R220+0xa080], [R176.64], !P4 ;  /* 0x0a080000b0dc7fae */ /* 0x0003e4000e101d58 */
[C---:B----4-:R-:W-:Y:S05]  /*17b00*/  HMMA.16816.F32.BF16 R4, R152.reuse, R156, R4 ;  /* 0x0000009c9804723c */ /* 0x050fea0000041804 */
[----:B------:R-:W-:Y:S01]  /*17b10*/  IMAD.X R179, R0, 0x1, R229, P0 ;  /* 0x0000000100b37824 */ /* 0x000fe200000e06e5 */
[----:B------:R-:W-:Y:S02]  /*17b20*/  PLOP3.LUT P0, PT, PT, PT, UP0, 0x40, 0x0 ;  /* 0x000000000000781c */ /* 0x000fe40003f0e808 */
[C---:B------:R-:W-:Y:S02]  /*17b30*/  HMMA.16816.F32.BF16 R8, R152.reuse, R158, R8 ;  /* 0x0000009e9808723c */ /* 0x040fe40000041808 */
[----:B------:R1:W-:Y:S04]  /*17b40*/  LDGSTS.E.BYPASS.LTC128B.128 [R220+0xb080], [R178.64], !P3 ;  /* 0x0b080000b2dc7fae */ /* 0x0003e8000d901d58 */
[----:B------:R-:W-:Y:S02]  /*17b50*/  LDSM.16.M88.4 R148, [R209+0x10080] ;  /* 0x01008000d194783b */ /* 0x000fe40000000200 */
[C---:B-----5:R-:W-:Y:S02]  /*17b60*/  HMMA.16816.F32.BF16 R12, R152.reuse, R160, R12 ;  /* 0x000000a0980c723c */ /* 0x060fe4000004180c */
[----:B------:R-:W2:Y:S04]  /*17b70*/  LDSM.16.M88.4 R164, [R208+0xc080] ;  /* 0x00c08000d0a4783b */ /* 0x000ea80000000200 */
[----:B------:R-:W3:Y:S02]  /*17b80*/  LDSM.16.M88.4 R168, [R208+0xc880] ;  /* 0x00c88000d0a8783b */ /* 0x000ee40000000200 */
[----:B------:R-:W-:Y:S02]  /*17b90*/  HMMA.16816.F32.BF16 R16, R152, R162, R16 ;  /* 0x000000a29810723c */ /* 0x000fe40000041810 */
[----:B------:R-:W-:Y:S04]  /*17ba0*/  LDSM.16.M88.4 R152, [R207+0x10080] ;  /* 0x01008000cf98783b */ /* 0x000fe80000000200 */
[----:B------:R-:W4:Y:S04]  /*17bb0*/  LDSM.16.M88.4 R156, [R202] ;  /* 0x00000000ca9c783b */ /* 0x000f280000000200 */
[----:B------:R-:W0:Y:S04]  /*17bc0*/  LDGDEPBAR ;  /* 0x00000000000079af */ /* 0x000e280000000000 */
[----:B------:R-:W5:Y:S01]  /*17bd0*/  LDSM.16.M88.4 R160, [R202+0x800] ;  /* 0x00080000caa0783b */ /* 0x000f620000000200 */
[C---:B--2---:R-:W-:Y:S08]  /*17be0*/  HMMA.16816.F32.BF16 R4, R148.reuse, R164, R4 ;  /* 0x000000a49404723c */ /* 0x044ff00000041804 */
[C---:B------:R-:W-:Y:S01]  /*17bf0*/  HMMA.16816.F32.BF16 R8, R148.reuse, R166, R8 ;  /* 0x000000a69408723c */ /* 0x040fe20000041808 */
[----:B------:R-:W-:Y:S07]  /*17c00*/  LDSM.16.M88.4 R164, [R213+0xd080] ;  /* 0x00d08000d5a4783b */ /* 0x000fee0000000200 */
[C---:B---3--:R-:W-:Y:S08]  /*17c10*/  HMMA.16816.F32.BF16 R12, R148.reuse, R168, R12 ;  /* 0x000000a8940c723c */ /* 0x048ff0000004180c */
[----:B------:R-:W-:Y:S01]  /*17c20*/  HMMA.16816.F32.BF16 R16, R148, R170, R16 ;  /* 0x000000aa9410723c */ /* 0x000fe20000041810 */
[----:B------:R-:W2:Y:S04]  /*17c30*/  LDSM.16.M88.4 R148, [R214+0x14080] ;  /* 0x01408000d694783b */ /* 0x000ea80000000200 */
        /* <DEDUP_REMOVED lines=79> */
[C---:B--2---:R-:W-:Y:S01]  /*18130*/  HMMA.16816.F32.BF16 R4, R148.reuse, R164, R4 ;  /* 0x000000a49404723c */ /* 0x044fe20000041804 */
        /* <DEDUP_REMOVED lines=8> */
[----:B------:R-:W-:-:S07]  /*181c0*/  @P0 BRA `(.L_x_2346) ;  /* 0x000002b000000947 */ /* 0x000fce0003800000 */
[----:B-1----:R-:W-:Y:S01]  /*181d0*/  IMAD.MOV.U32 R217, RZ, RZ, RZ ;  /* 0x000000ffffd97224 */ /* 0x002fe200078e00ff */
        /* <DEDUP_REMOVED lines=42> */
.L_x_2346:
[----:B-1----:R-:W-:Y:S01]  /*18480*/  PLOP3.LUT P0, PT, PT, PT, UP3, 0x80, 0x0 ;  /* 0x000000000000781c */ /* 0x002fe20003f0f038 */
        /* <DEDUP_REMOVED lines=31> */
.L_x_2349:
[----:B------:R-:W-:Y:S04]  /*18680*/  MOV R148, c[0x0][0x32c] ;  /* 0x0000cb0000947a02 */ /* 0x000fe80000000f00 */
[----:B------:R-:W-:Y:S11]  /*18690*/  ISETP.NE.AND P0, PT, R148, 0x1, PT ;  /* 0x000000019400780c */ /* 0x000ff60003f05270 */
[----:B------:R-:W-:Y:S02]  /*186a0*/  @!UPT UIADD3 URZ, URZ, URZ, URZ ;  /* 0x0000003f3f3ff290 */ /* 0x000fe4000fffe03f */
[----:B------:R-:W-:Y:S05]  /*186b0*/  @P0 IMAD.HI.U32 R148, R150, c[0x0][0x330], RZ ;  /* 0x0000cc0096940a27 */ /* 0x000fea00078e00ff */
[----:B------:R-:W-:Y:S02]  /*186c0*/  @P0 SHF.R.U32.HI R150, RZ, c[0x0][0x334], R148 ;  /* 0x0000cd00ff960a19 */ /* 0x000fe40000011694 */
.L_x_2350:
[----:B------:R-:W-:Y:S05]  /*186d0*/  BSYNC B0 ;  /* 0x0000000000007941 */ /* 0x000fea0003800000 */
.L_x_2348:
[----:B------:R-:W-:Y:S04]  /*186e0*/  IMAD R157, R150, c[0x0][0x32c], -R149 ;  /* 0x0000cb00969d7a24 */ /* 0x000fe800078e0a95 */
[----:B------:R-:W-:Y:S05]  /*186f0*/  IMAD.IADD R148, R157, 0x1, -R222 ;  /* 0x000000019d947824 */ /* 0x000fea00078e0ade */
[----:B------:R-:W-:Y:S02]  /*18700*/  IADD3 R157, R148, c[0x0][0x32c], RZ ;  /* 0x0000cb00949d7a10 */ /* 0x000fe40007ffe0ff */
[----:B------:R-:W-:Y:S02]  /*18710*/  IMNMX R153, R153, R148, !PT ;  /* 0x0000009499997217 */ /* 0x000fe40007800200 */
[----:B------:R-:W-:Y:S02]  /*18720*/  IMNMX R154, R154, R157, PT ;  /* 0x0000009d9a9a7217 */ /* 0x000fe40003800200 */
.L_x_2347:
[----:B------:R-:W-:Y:S06]  /*18730*/  UISETP.GT.AND UP0, UPT, UR10, -0x1, UPT ;  /* 0xffffffff0a00788c */ /* 0x000fec000bf04270 */
[----:B------:R-:W-:Y:S04]  /*18740*/  PLOP3.LUT P0, PT, PT, PT, UP0, 0x80, 0x0 ;  /* 0x000000000000781c */ /* 0x000fe80003f0f008 */
[C---:B------:R-:W-:Y:S04]  /*18750*/  ISETP.GT.AND P0, PT, R153.reuse, RZ, P0 ;  /* 0x000000ff9900720c */ /* 0x040fe80000704270 */
[----:B------:R-:W-:Y:S04]  /*18760*/  ISETP.LT.OR P0, PT, R154, 0x1, P0 ;  /* 0x000000019a00780c */ /* 0x000fe80000701670 */
[----:B------:R-:W-:Y:S02]  /*18770*/  FSEL R162, R4, -INF , !P0 ;  /* 0xff80000004a27808 */ /* 0x000fe40004000000 */
        /* <DEDUP_REMOVED lines=48> */
.L_x_2353:
[----:B------:R-:W-:Y:S04]  /*18a80*/  MOV R5, c[0x0][0x32c] ;  /* 0x0000cb0000057a02 */ /* 0x000fe80000000f00 */
[----:B------:R-:W-:Y:S11]  /*18a90*/  ISETP.NE.AND P0, PT, R5, 0x1, PT ;  /* 0x000000010500780c */ /* 0x000ff60003f05270 */
[----:B------:R-:W-:Y:S02]  /*18aa0*/  @!UPT UIADD3 URZ, URZ, URZ, URZ ;  /* 0x0000003f3f3ff290 */ /* 0x000fe4000fffe03f */
[----:B------:R-:W-:Y:S05]  /*18ab0*/  @P0 IMAD.HI.U32 R5, R8, c[0x0][0x330], RZ ;  /* 0x0000cc0008050a27 */ /* 0x000fea00078e00ff */
[----:B------:R-:W-:Y:S02]  /*18ac0*/  @P0 SHF.R.U32.HI R8, RZ, c[0x0][0x334], R5 ;  /* 0x0000cd00ff080a19 */ /* 0x000fe40000011605 */
.L_x_2354:
[----:B------:R-:W-:Y:S05]  /*18ad0*/  BSYNC B0 ;  /* 0x0000000000007941 */ /* 0x000fea0003800000 */
.L_x_2352:
[----:B------:R-:W-:Y:S04]  /*18ae0*/  IMAD R149, R8, c[0x0][0x32c], -R149 ;  /* 0x0000cb0008957a24 */ /* 0x000fe800078e0a95 */
[----:B------:R-:W-:Y:S05]  /*18af0*/  IMAD.IADD R149, R149, 0x1, -R222 ;  /* 0x0000000195957824 */ /* 0x000fea00078e0ade */
[----:B------:R-:W-:Y:S02]  /*18b00*/  IADD3 R5, R149, c[0x0][0x32c], RZ ;  /* 0x0000cb0095057a10 */ /* 0x000fe40007ffe0ff */
[----:B------:R-:W-:Y:S02]  /*18b10*/  IMNMX R0, R0, R149, !PT ;  /* 0x0000009500007217 */ /* 0x000fe40007800200 */
[----:B------:R-:W-:Y:S02]  /*18b20*/  IMNMX R4, R4, R5, PT ;  /* 0x0000000504047217 */ /* 0x000fe40003800200 */
.L_x_2351:
        /* <DEDUP_REMOVED lines=94> */
[----:B------:R-:W4:Y:S01]  /*19110*/  LDSM.16.MT88.4 R16, [R211+0x8080] ;  /* 0x00808000d310783b */ /* 0x000f220000004200 */
[----:B------:R-:W-:Y:S02]  /*19120*/  FMUL.FTZ R2, R5, c[0x0][0x2d0] ;  /* 0x0000b40005027a20 */ /* 0x000fe40000410000 */
[--C-:B------:R-:W-:Y:S02]  /*19130*/  FFMA.FTZ R234, R151, c[0x0][0x2d0], -R152.reuse ;  /* 0x0000b40097ea7a23 */ /* 0x100fe40000010898 */
[--C-:B------:R-:W-:Y:S02]  /*19140*/  FFMA.FTZ R233, R149, c[0x0][0x2d0], -R152.reuse ;  /* 0x0000b40095e97a23 */ /* 0x100fe40000010898 */
[--C-:B------:R-:W-:Y:S01]  /*19150*/  FFMA.FTZ R231, R13, c[0x0][0x2d0], -R152.reuse ;  /* 0x0000b4000de77a23 */ /* 0x100fe20000010898 */
[----:B------:R-:W5:Y:S01]  /*19160*/  LDSM.16.MT88.4 R148, [R206+0x8080] ;  /* 0x00808000ce94783b */ /* 0x000f620000004200 */
[----:B------:R-:W2:Y:S01]  /*19170*/  MUFU.EX2 R2, R2 ;  /* 0x0000000200027308 */ /* 0x000ea20000000800 */
[C---:B---3--:R-:W-:Y:S02]  /*19180*/  FMUL.FTZ R4, R3.reuse, R144 ;  /* 0x0000009003047220 */ /* 0x048fe40000410000 */
        /* <DEDUP_REMOVED lines=8> */
[----:B------:R-:W-:Y:S02]  /*19210*/  FMUL.FTZ R141, R3, R141 ;  /* 0x0000008d038d7220 */ /* 0x000fe40000410000 */
[--C-:B------:R-:W-:Y:S02]  /*19220*/  FFMA.FTZ R239, R157, c[0x0][0x2d0], -R152.reuse ;  /* 0x0000b4009def7a23 */ /* 0x100fe40000010898 */
[----:B--2---:R-:W-:Y:S01]  /*19230*/  LDSM.16.MT88.4 R156, [R204+0x8880] ;  /* 0x00888000cc9c783b */ /* 0x004fe20000004200 */
[----:B------:R-:W1:Y:S01]  /*19240*/  MUFU.EX2 R233, R233 ;  /* 0x000000e900e97308 */ /* 0x000e620000000800 */
[--C-:B------:R-:W-:Y:S02]  /*19250*/  FFMA.FTZ R240, R155, c[0x0][0x2d0], -R152.reuse ;  /* 0x0000b4009bf07a23 */ /* 0x100fe40000010898 */
[--C-:B------:R-:W-:Y:S02]  /*19260*/  FFMA.FTZ R241, R153, c[0x0][0x2d0], -R152.reuse ;  /* 0x0000b40099f17a23 */ /* 0x100fe40000010898 */
[C---:B------:R-:W-:Y:S02]  /*19270*/  FMUL.FTZ R6, R2.reuse, R146 ;  /* 0x0000009202067220 */ /* 0x040fe40000410000 */
[C---:B------:R-:W-:Y:S02]  /*19280*/  FMUL.FTZ R7, R2.reuse, R147 ;  /* 0x0000009302077220 */ /* 0x040fe40000410000 */
[----:B------:R-:W2:Y:S01]  /*19290*/  LDSM.16.MT88.4 R144, [R205+0x8080] ;  /* 0x00808000cd90783b */ /* 0x000ea20000004200 */
        /* <DEDUP_REMOVED lines=8> */
[----:B------:R-:W-:Y:S01]  /*19320*/  FFMA.FTZ R152, R9, c[0x0][0x2d0], -R152 ;  /* 0x0000b40009987a23 */ /* 0x000fe20000010898 */
[----:B-1----:R-:W-:Y:S01]  /*19330*/  F2FP.BF16.PACK_AB R13, R233, R234 ;  /* 0x000000eae90d723e */ /* 0x002fe200000010ff */
        /* <DEDUP_REMOVED lines=18> */
[----:B-1----:R-:W-:Y:S04]  /*19460*/  LDSM.16.MT88.4 R152, [R206+0x8880] ;  /* 0x00888000ce98783b */ /* 0x002fe80000004200 */
[C---:B------:R-:W-:Y:S02]  /*19470*/  FMUL.FTZ R33, R3.reuse, R33 ;  /* 0x0000002103217220 */ /* 0x040fe40000410000 */
[C---:B------:R-:W-:Y:S01]  /*19480*/  FMUL.FTZ R34, R2.reuse, R34 ;  /* 0x0000002202227220 */ /* 0x040fe20000410000 */
[C---:B------:R-:W-:Y:S01]  /*19490*/  HMMA.16816.F32.BF16 R132, R12.reuse, R18, R132 ;  /* 0x000000120c84723c */ /* 0x040fe20000041884 */
[----:B------:R-:W1:Y:S01]  /*194a0*/  MUFU.EX2 R237, R237 ;  /* 0x000000ed00ed7308 */ /* 0x000e620000000800 */
[----:B------:R-:W4:Y:S02]  /*194b0*/  LDSM.16.MT88.4 R16, [R204+0x8080] ;  /* 0x00808000cc10783b */ /* 0x000f240000004200 */
[C---:B------:R-:W-:Y:S02]  /*194c0*/  FMUL.FTZ R35, R2.reuse, R35 ;  /* 0x0000002302237220 */ /* 0x040fe40000410000 */
[C---:B------:R-:W-:Y:S02]  /*194d0*/  FMUL.FTZ R36, R3.reuse, R36 ;  /* 0x0000002403247220 */ /* 0x040fe40000410000 */
[C---:B-----5:R-:W-:Y:S03]  /*194e0*/  HMMA.16816.F32.BF16 R136, R12.reuse, R148, R136 ;  /* 0x000000940c88723c */ /* 0x060fe60000041888 */
[----:B------:R-:W-:Y:S01]  /*194f0*/  MUFU.EX2 R239, R239 ;  /* 0x000000ef00ef7308 */ /* 0x000fe20000000800 */
[C---:B------:R-:W-:Y:S02]  /*19500*/  FMUL.FTZ R37, R3.reuse, R37 ;  /* 0x0000002503257220 */ /* 0x040fe40000410000 */
[C---:B------:R-:W-:Y:S02]  /*19510*/  FMUL.FTZ R38, R2.reuse, R38 ;  /* 0x0000002602267220 */ /* 0x040fe40000410000 */
[C---:B------:R-:W-:Y:S01]  /*19520*/  HMMA.16816.F32.BF16 R140, R12.reuse, R150, R140 ;  /* 0x000000960c8c723c */ /* 0x040fe2000004188c */
[----:B------:R-:W5:Y:S03]  /*19530*/  LDSM.16.MT88.4 R148, [R211+0x9080] ;  /* 0x00908000d394783b */ /* 0x000f660000004200 */
[C---:B------:R-:W-:Y:S01]  /*19540*/  FMUL.FTZ R39, R2.reuse, R39 ;  /* 0x0000002702277220 */ /* 0x040fe20000410000 */
[----:B------:R-:W1:Y:S01]  /*19550*/  MUFU.EX2 R240, R240 ;  /* 0x000000f000f07308 */ /* 0x000e620000000800 */
[C---:B------:R-:W-:Y:S02]  /*19560*/  FMUL.FTZ R40, R3.reuse, R40 ;  /* 0x0000002803287220 */ /* 0x040fe40000410000 */
[C---:B--2---:R-:W-:Y:S04]  /*19570*/  HMMA.16816.F32.BF16 R20, R12.reuse, R144, R20 ;  /* 0x000000900c14723c */ /* 0x044fe80000041814 */
[C---:B------:R-:W-:Y:S02]  /*19580*/  FMUL.FTZ R41, R3.reuse, R41 ;  /* 0x0000002903297220 */ /* 0x040fe40000410000 */
[C---:B------:R-:W-:Y:S01]  /*19590*/  FMUL.FTZ R42, R2.reuse, R42 ;  /* 0x0000002a022a7220 */ /* 0x040fe20000410000 */
[----:B------:R-:W2:Y:S01]  /*195a0*/  MUFU.EX2 R241, R241 ;  /* 0x000000f100f17308 */ /* 0x000ea20000000800 */
[C---:B------:R-:W-:Y:S01]  /*195b0*/  HMMA.16816.F32.BF16 R24, R12.reuse, R146, R24 ;  /* 0x000000920c18723c */ /* 0x040fe20000041818 */
[----:B------:R-:W1:Y:S03]  /*195c0*/  LDSM.16.MT88.4 R144, [R206+0x9080] ;  /* 0x00908000ce90783b */ /* 0x000e660000004200 */
        /* <DEDUP_REMOVED lines=112> */
[C---:B------:R-:W-:Y:S02]  /*19cd0*/  FMUL.FTZ R126, R2.reuse, R126 ;  /* 0x0000007e027e7220 */ /* 0x040fe40000410000 */
[C---:B------:R-:W-:Y:S02]  /*19ce0*/  FMUL.FTZ R127, R2.reuse, R127 ;  /* 0x0000007f027f7220 */ /* 0x040fe40000410000 */
        /* <DEDUP_REMOVED lines=10> */
[----:B------:R-:W-:Y:S01]  /*19d90*/  FFMA.FTZ R230, R3, R224, R230 ;  /* 0x000000e003e67223 */ /* 0x000fe200000100e6 */
[C---:B----4-:R-:W-:Y:S04]  /*19da0*/  HMMA.16816.F32.BF16 R124, R12.reuse, R16, R124 ;  /* 0x000000100c7c723c */ /* 0x050fe8000004187c */
[----:B------:R-:W-:Y:S01]  /*19db0*/  MOV R3, R0 ;  /* 0x0000000000037202 */ /* 0x000fe20000000f00 */
[----:B------:R-:W-:Y:S02]  /*19dc0*/  FFMA.FTZ R234, R2, R223, R234 ;  /* 0x000000df02ea7223 */ /* 0x000fe400000100ea */
[----:B------:R-:W-:Y:S01]  /*19dd0*/  FADD.FTZ R11, R11, R230 ;  /* 0x000000e60b0b7221 */ /* 0x000fe20000010000 */
[----:B------:R-:W-:Y:S01]  /*19de0*/  HMMA.16816.F32.BF16 R128, R12, R18, R128 ;  /* 0x000000120c80723c */ /* 0x000fe20000041880 */
[----:B------:R-:W1:Y:S03]  /*19df0*/  LDSM.16.MT88.4 R16, [R205+0x8880] ;  /* 0x00888000cd10783b */ /* 0x000e660000004200 */
[----:B------:R-:W-:Y:S02]  /*19e00*/  FADD.FTZ R233, R233, R234 ;  /* 0x000000eae9e97221 */ /* 0x000fe40000010000 */
[----:B------:R-:W-:Y:S01]  /*19e10*/  FADD.FTZ R10, R10, R11 ;  /* 0x0000000b0a0a7221 */ /* 0x000fe20000010000 */
[----:B---3--:R-:W-:Y:S01]  /*19e20*/  F2FP.BF16.PACK_AB R12, R236, R235 ;  /* 0x000000ebec0c723e */ /* 0x008fe200000010ff */
[----:B------:R-:W-:Y:S01]  /*19e30*/  FADD.FTZ R2, R232, R233 ;  /* 0x000000e9e8027221 */ /* 0x000fe20000010000 */
[----:B------:R-:W-:Y:S03]  /*19e40*/  F2FP.BF16.PACK_AB R14, R238, R237 ;  /* 0x000000edee0e723e */ /* 0x000fe600000010ff */
[----:B------:R-:W-:Y:S01]  /*19e50*/  F2FP.BF16.PACK_AB R13, R240, R239 ;  /* 0x000000eff00d723e */ /* 0x000fe200000010ff */
[----:B------:R-:W-:Y:S01]  /*19e60*/  FADD.FTZ R10, R195, R10 ;  /* 0x0000000ac30a7221 */ /* 0x000fe20000010000 */
[----:B--2---:R-:W-:Y:S01]  /*19e70*/  F2FP.BF16.PACK_AB R15, R242, R241 ;  /* 0x000000f1f20f723e */ /* 0x004fe200000010ff */
[----:B------:R-:W-:Y:S02]  /*19e80*/  FADD.FTZ R2, R231, R2 ;  /* 0x00000002e7027221 */ /* 0x000fe40000010000 */
[----:B------:R-:W-:Y:S02]  /*19e90*/  FADD.FTZ R235, R235, R10 ;  /* 0x0000000aebeb7221 */ /* 0x000fe40000010000 */
[----:B------:R-:W-:Y:S01]  /*19ea0*/  FADD.FTZ R239, R239, R2 ;  /* 0x00000002efef7221 */ /* 0x000fe20000010000 */
[----:B------:R-:W-:Y:S01]  /*19eb0*/  MOV R2, R8 ;  /* 0x0000000800027202 */ /* 0x000fe20000000f00 */
[C---:B-----5:R-:W-:Y:S01]  /*19ec0*/  HMMA.16816.F32.BF16 R144, R12.reuse, R148, R4 ;  /* 0x000000940c90723c */ /* 0x060fe20000041804 */
[----:B------:R-:W2:Y:S02]  /*19ed0*/  LDSM.16.MT88.4 R4, [R211+0x9880] ;  /* 0x00988000d304783b */ /* 0x000ea40000004200 */
[----:B------:R-:W-:Y:S02]  /*19ee0*/  FADD.FTZ R236, R236, R235 ;  /* 0x000000ebecec7221 */ /* 0x000fe40000010000 */
[----:B------:R-:W-:Y:S02]  /*19ef0*/  FADD.FTZ R240, R240, R239 ;  /* 0x000000eff0f07221 */ /* 0x000fe40000010000 */
[----:B------:R-:W-:Y:S01]  /*19f00*/  FADD.FTZ R237, R237, R236 ;  /* 0x000000eceded7221 */ /* 0x000fe20000010000 */
[C---:B------:R-:W-:Y:S01]  /*19f10*/  HMMA.16816.F32.BF16 R132, R12.reuse, R150, R132 ;  /* 0x000000960c84723c */ /* 0x040fe20000041884 */
[----:B------:R-:W3:Y:S03]  /*19f20*/  LDSM.16.MT88.4 R148, [R205+0x9880] ;  /* 0x00988000cd94783b */ /* 0x000ee60000004200 */
[----:B------:R-:W-:Y:S02]  /*19f30*/  FADD.FTZ R223, R241, R240 ;  /* 0x000000f0f1df7221 */ /* 0x000fe40000010000 */
[----:B------:R-:W-:Y:S02]  /*19f40*/  FADD.FTZ R224, R238, R237 ;  /* 0x000000edeee07221 */ /* 0x000fe40000010000 */
[C---:B------:R-:W-:Y:S04]  /*19f50*/  HMMA.16816.F32.BF16 R136, R12.reuse, R152, R136 ;  /* 0x000000980c88723c */ /* 0x040fe80000041888 */
[----:B------:R-:W-:Y:S04]  /*19f60*/  FADD.FTZ R223, R242, R223 ;  /* 0x000000dff2df7221 */ /* 0x000fe80000010000 */
[C---:B------:R-:W-:Y:S01]  /*19f70*/  HMMA.16816.F32.BF16 R140, R12.reuse, R154, R140 ;  /* 0x0000009a0c8c723c */ /* 0x040fe2000004188c */
[----:B------:R-:W4:Y:S07]  /*19f80*/  LDSM.16.MT88.4 R152, [R205+0xb880] ;  /* 0x00b88000cd98783b */ /* 0x000f2e0000004200 */
[C---:B-1----:R-:W-:Y:S08]  /*19f90*/  HMMA.16816.F32.BF16 R20, R12.reuse, R16, R20 ;  /* 0x000000100c14723c */ /* 0x042ff00000041814 */
[C---:B------:R-:W-:Y:S01]  /*19fa0*/  HMMA.16816.F32.BF16 R24, R12.reuse, R18, R24 ;  /* 0x000000120c18723c */ /* 0x040fe20000041818 */
[----:B------:R-:W1:Y:S07]  /*19fb0*/  LDSM.16.MT88.4 R16, [R204+0xb880] ;  /* 0x00b88000cc10783b */ /* 0x000e6e0000004200 */
[C---:B------:R-:W-:Y:S08]  /*19fc0*/  HMMA.16816.F32.BF16 R28, R12.reuse, R156, R28 ;  /* 0x0000009c0c1c723c */ /* 0x040ff0000004181c */
[C---:B------:R-:W-:Y:S08]  /*19fd0*/  HMMA.16816.F32.BF16 R32, R12.reuse, R158, R32 ;  /* 0x0000009e0c20723c */ /* 0x040ff00000041820 */
[C---:B--2---:R-:W-:Y:S08]  /*19fe0*/  HMMA.16816.F32.BF16 R36, R12.reuse, R4, R36 ;  /* 0x000000040c24723c */ /* 0x044ff00000041824 */
        /* <DEDUP_REMOVED lines=21> */
[C---:B-1----:R-:W-:Y:S08]  /*1a140*/  HMMA.16816.F32.BF16 R124, R12.reuse, R16, R124 ;  /* 0x000000100c7c723c */ /* 0x042ff0000004187c */
[----:B------:R-:W-:Y:S01]  /*1a150*/  HMMA.16816.F32.BF16 R128, R12, R18, R128 ;  /* 0x000000120c80723c */ /* 0x000fe20000041880 */
[----:B------:R-:W-:-:S07]  /*1a160*/  @P0 BRA `(.L_x_2355) ;  /* 0xffffd6f000000947 */ /* 0x000fce000383ffff */
.L_x_2345:
        /* <DEDUP_REMOVED lines=155> */
.L_x_2243:
        /* <DEDUP_REMOVED lines=52> */
[----:B------:R-:W-:Y:S01]  /*1ae60*/  F2FP.BF16.PACK_AB R42, R43, R42 ;  /* 0x0000002a2b2a723e */ /* 0x000fe200000010ff */
[----:B------:R-:W-:Y:S01]  /*1ae70*/  IMAD.U32 R12, RZ, RZ, UR4 ;  /* 0x00000004ff0c7e24 */ /* 0x000fe2000f8e00ff */
[----:B------:R-:W-:Y:S01]  /*1ae80*/  F2FP.BF16.PACK_AB R44, R45, R44 ;  /* 0x0000002c2d2c723e */ /* 0x000fe200000010ff */
[C---:B------:R-:W-:Y:S01]  /*1ae90*/  IMAD.IADD R17, R13.reuse, 0x1, R8 ;  /* 0x000000010d117824 */ /* 0x040fe200078e0208 */
[----:B------:R-:W-:-:S02]  /*1aea0*/  IADD3 R10, R13, 0x80, RZ ;  /* 0x000000800d0a7810 */ /* 0x000fc40007ffe0ff */
[----:B------:R-:W-:Y:S02]  /*1aeb0*/  IADD3 R15, R13, 0x70, RZ ;  /* 0x000000700d0f7810 */ /* 0x000fe40007ffe0ff */
[----:B------:R-:W-:Y:S01]  /*1aec0*/  @P0 IADD3 R15, R10, 0x10, RZ ;  /* 0x000000100a0f0810 */ /* 0x000fe20007ffe0ff */
[----:B------:R-:W-:Y:S01]  /*1aed0*/  IMAD.MOV.U32 R10, RZ, RZ, 0x40 ;  /* 0x00000040ff0a7424 */ /* 0x000fe200078e00ff */
[----:B------:R-:W-:Y:S02]  /*1aee0*/  F2FP.BF16.PACK_AB R46, R47, R46 ;  /* 0x0000002e2f2e723e */ /* 0x000fe400000010ff */
[----:B------:R-:W-:Y:S01]  /*1aef0*/  F2FP.BF16.PACK_AB R48, R49, R48 ;  /* 0x000000303130723e */ /* 0x000fe200000010ff */
[----:B------:R-:W-:Y:S01]  /*1af00*/  IMAD.IADD R19, R8, 0x1, R15 ;  /* 0x0000000108137824 */ /* 0x000fe200078e020f */
[----:B------:R-:W-:Y:S02]  /*1af10*/  SEL R10, R10, 0xffffffc0, !P2 ;  /* 0xffffffc00a0a7807 */ /* 0x000fe40005000000 */
[----:B------:R-:W-:-:S02]  /*1af20*/  F2FP.BF16.PACK_AB R50, R51, R50 ;  /* 0x000000323332723e */ /* 0x000fc400000010ff */
[----:B------:R-:W-:Y:S01]  /*1af30*/  F2FP.BF16.PACK_AB R52, R53, R52 ;  /* 0x000000343534723e */ /* 0x000fe200000010ff */
[--C-:B------:R-:W-:Y:S01]  /*1af40*/  IMAD.IADD R21, R13, 0x1, R10.reuse ;  /* 0x000000010d157824 */ /* 0x100fe200078e020a */
[----:B------:R-:W-:Y:S01]  /*1af50*/  F2FP.BF16.PACK_AB R54, R55, R54 ;  /* 0x000000363736723e */ /* 0x000fe200000010ff */
[C---:B------:R-:W-:Y:S01]  /*1af60*/  IMAD.IADD R23, R10.reuse, 0x1, R15 ;  /* 0x000000010a177824 */ /* 0x040fe200078e020f */
[----:B------:R-:W-:Y:S01]  /*1af70*/  F2FP.BF16.PACK_AB R56, R57, R56 ;  /* 0x000000383938723e */ /* 0x000fe200000010ff */
[----:B------:R-:W-:Y:S01]  /*1af80*/  STS [R13+0x80], R144 ;  /* 0x000080900d007388 */ /* 0x000fe20000000800 */
[----:B------:R-:W-:Y:S01]  /*1af90*/  IMAD.IADD R25, R10, 0x1, R17 ;  /* 0x000000010a197824 */ /* 0x000fe200078e0211 */
[----:B------:R-:W-:Y:S01]  /*1afa0*/  F2FP.BF16.PACK_AB R58, R59, R58 ;  /* 0x0000003a3b3a723e */ /* 0x000fe200000010ff */
[----:B------:R-:W-:Y:S01]  /*1afb0*/  IMAD.IADD R27, R19, 0x1, R10 ;  /* 0x00000001131b7824 */ /* 0x000fe200078e020a */
        /* <DEDUP_REMOVED lines=53> */
[----:B------:R-:W-:Y:S01]  /*1b310*/  PLOP3.LUT P0, PT, PT, PT, UP1, 0x80, 0x0 ;  /* 0x000000000000781c */ /* 0x000fe20003f0f018 */
        /* <DEDUP_REMOVED lines=33> */
[----:B------:R3:W-:Y:S04]  /*1b530*/  STS [R17+0xc080], R108 ;  /* 0x00c0806c11007388 */ /* 0x0007e80000000800 */
        /* <DEDUP_REMOVED lines=35> */
.L_x_2357:
        /* <DEDUP_REMOVED lines=75> */
[----:B------:R-:W-:Y:S01]  /*1bc20*/  UIMAD.WIDE.U32 UR16, UR21, UR6, UR16 ;  /* 0x00000006151072a5 */ /* 0x000fe2000f8e0010 */
[----:B------:R-:W-:Y:S01]  /*1bc30*/  IMAD.MOV.U32 R7, RZ, RZ, R15 ;  /* 0x000000ffff077224 */ /* 0x000fe200078e000f */
[----:B------:R-:W-:-:S02]  /*1bc40*/  @P1 SHF.R.U32.HI R7, RZ, c[0x0][0x4f0], R12 ;  /* 0x00013c00ff071a19 */ /* 0x000fc4000001160c */
[----:B------:R-:W-:Y:S01]  /*1bc50*/  LEA.HI.X R14, R10, c[0x0][0x454], R14, 0x2, P0 ;  /* 0x000115000a0e7a11 */ /* 0x000fe200000f140e */
[----:B------:R-:W-:Y:S01]  /*1bc60*/  SHFL.IDX PT, R12, R17, RZ, 0x1c1f ;  /* 0x001c1fff110c7589 */ /* 0x000fe200000e0000 */
[----:B------:R-:W-:Y:S01]  /*1bc70*/  UIADD3 UR7, UR17, UR7, URZ ;  /* 0x0000000711077290 */ /* 0x000fe2000fffe03f */
[--C-:B------:R-:W-:Y:S01]  /*1bc80*/  IMAD.MOV R18, RZ, RZ, -R7.reuse ;  /* 0x000000ffff127224 */ /* 0x100fe200078e0a07 */
[----:B------:R-:W-:Y:S01]  /*1bc90*/  LOP3.LUT R3, R8, R3, RZ, 0x3c, !PT ;  /* 0x0000000308037212 */ /* 0x000fe200078e3cff */
[----:B------:R-:W1:Y:S01]  /*1bca0*/  SHFL.IDX PT, R13, R14, RZ, 0x1c1f ;  /* 0x001c1fff0e0d7589 */ /* 0x000e6200000e0000 */
[----:B------:R-:W-:Y:S01]  /*1bcb0*/  SHF.R.S32.HI R8, RZ, 0x1f, R7 ;  /* 0x0000001fff087819 */ /* 0x000fe20000011407 */
[----:B------:R-:W-:Y:S01]  /*1bcc0*/  IMAD R18, R18, c[0x0][0x4e8], R15 ;  /* 0x00013a0012127a24 */ /* 0x000fe200078e020f */
[----:B------:R-:W-:Y:S01]  /*1bcd0*/  MOV R20, UR16 ;  /* 0x0000001000147c02 */ /* 0x000fe20008000f00 */
[----:B------:R-:W-:Y:S01]  /*1bce0*/  SHFL.IDX PT, R10, R17, 0x1, 0x1c1f ;  /* 0x003c1f00110a7f89 */ /* 0x000fe200000e0000 */
[----:B------:R-:W-:-:S02]  /*1bcf0*/  IMAD R15, R75, 0x80, R2 ;  /* 0x000000804b0f7824 */ /* 0x000fc400078e0202 */
[----:B-----5:R-:W-:Y:S01]  /*1bd00*/  IMAD R2, R4, c[0x0][0x4e8], RZ ;  /* 0x00013a0004027a24 */ /* 0x020fe200078e02ff */
[----:B------:R2:W3:Y:S01]  /*1bd10*/  SHFL.IDX PT, R11, R14, 0x1, 0x1c1f ;  /* 0x003c1f000e0b7f89 */ /* 0x0004e200000e0000 */
[----:B------:R-:W-:Y:S01]  /*1bd20*/  IMAD.U32 R21, RZ, RZ, UR17 ;  /* 0x00000011ff157e24 */ /* 0x000fe2000f8e00ff */
[C---:B------:R-:W-:Y:S01]  /*1bd30*/  IADD3 R19, R15.reuse, 0x8, RZ ;  /* 0x000000080f137810 */ /* 0x040fe20007ffe0ff */
[----:B------:R-:W-:Y:S01]  /*1bd40*/  IMAD.U32 R21, RZ, RZ, UR7 ;  /* 0x00000007ff157e24 */ /* 0x000fe2000f8e00ff */
[-C--:B------:R-:W-:Y:S01]  /*1bd50*/  ISETP.GE.OR P1, PT, R15, R2.reuse, P2 ;  /* 0x000000020f00720c */ /* 0x080fe20001726670 */
[----:B------:R-:W-:Y:S01]  /*1bd60*/  IMAD R8, R8, c[0x0][0x3e0], RZ ;  /* 0x0000f80008087a24 */ /* 0x000fe200078e02ff */
[----:B------:R-:W-:Y:S01]  /*1bd70*/  ISETP.GE.OR P0, PT, R19, R2, P2 ;  /* 0x000000021300720c */ /* 0x000fe20001706670 */
[----:B------:R-:W-:Y:S01]  /*1bd80*/  IMAD.WIDE.U32 R20, R7, c[0x0][0x3e0], R20 ;  /* 0x0000f80007147a25 */ /* 0x000fe200078e0014 */
[----:B------:R-:W-:-:S03]  /*1bd90*/  SHF.R.S32.HI R4, RZ, 0x1f, R18 ;  /* 0x0000001fff047819 */ /* 0x000fc60000011412 */
[----:B------:R-:W-:Y:S02]  /*1bda0*/  IMAD R8, R7, c[0x0][0x3e4], R8 ;  /* 0x0000f90007087a24 */ /* 0x000fe400078e0208 */
[----:B------:R-:W-:-:S03]  /*1bdb0*/  IMAD R75, R75, 0x80, R16 ;  /* 0x000000804b4b7824 */ /* 0x000fc600078e0210 */
[----:B------:R-:W-:Y:S01]  /*1bdc0*/  IADD3 R21, R21, R8, RZ ;  /* 0x0000000815157210 */ /* 0x000fe20007ffe0ff */
        /* <DEDUP_REMOVED lines=55> */
.L_x_2359:
[----:B--234-:R-:W-:Y:S05]  /*1c140*/  BSYNC B0 ;  /* 0x0000000000007941 */ /* 0x01cfea0003800000 */
.L_x_2358:
        /* <DEDUP_REMOVED lines=30> */
.L_x_2361:
[----:B------:R-:W-:Y:S05]  /*1c330*/  BSYNC B0 ;  /* 0x0000000000007941 */ /* 0x000fea0003800000 */
.L_x_2360:
        /* <DEDUP_REMOVED lines=30> */
.L_x_2363:
[----:B------:R-:W-:Y:S05]  /*1c520*/  BSYNC B0 ;  /* 0x0000000000007941 */ /* 0x000fea0003800000 */
.L_x_2362:
        /* <DEDUP_REMOVED lines=31> */
.L_x_2356:
        /* <DEDUP_REMOVED lines=31> */
.L_x_2364:
        /* <DEDUP_REMOVED lines=43> */
.L_x_2366:
[----:B------:R-:W-:Y:S05]  /*1cbc0*/  BSYNC B0 ;  /* 0x0000000000007941 */ /* 0x000fea0003800000 */
.L_x_2365:
        /* <DEDUP_REMOVED lines=77> */
.L_x_2368:
[----:B------:R-:W-:Y:S05]  /*1d0a0*/  BSYNC B0 ;  /* 0x0000000000007941 */ /* 0x000fea0003800000 */
.L_x_2367:
        /* <DEDUP_REMOVED lines=27> */
.L_x_2370:
[----:B------:R-:W-:Y:S05]  /*1d260*/  BSYNC B0 ;  /* 0x0000000000007941 */ /* 0x000fea0003800000 */
.L_x_2369:
        /* <DEDUP_REMOVED lines=27> */
.L_x_2372:
[----:B------:R-:W-:Y:S05]  /*1d420*/  BSYNC B0 ;  /* 0x0000000000007941 */ /* 0x000fea0003800000 */
.L_x_2371:
        /* <DEDUP_REMOVED lines=28> */
.L_x_2373:
        /* <DEDUP_REMOVED lines=9> */
.L_x_3665:


//--------------------- .text._ZN7cutlass13device_kernelIN5flash19enable_sm80_to_sm89INS1_16FlashAttnFwdSm80INS1_25CollectiveMainloopFwdSm80ILi8ELi1ELb1EN4cute5tupleIJNS5_1CILi128EEENS7_ILi64EEENS7_ILi256EEEEEELi256ENS_10bfloat16_tEfNS_4arch4Sm80ELb1ELb0ELb0ELb0ELb1ELb0ELb1ELb0EEENS1_21CollectiveEpilogueFwdINS6_IJS8_SA_S9_EEENS6_IJNS7_ILi1EEESI_SI_EEESC_SE_Li256ELb0ELb1ELb0ELb0EEENS1_30DynamicPersistentTileSchedulerILi256ELi256ELb0ELb1ELb0EEEEEEEEEvNT_6ParamsE --------------------------
	.section	.text._ZN7cutlass13device_kernelIN5flash19enable_sm80_to_sm89INS1_16FlashAttnFwdSm80INS1_25CollectiveMainloopFwdSm80ILi8ELi1ELb1EN4cute5tupleIJNS5_1CILi128EEENS7_ILi64EEENS7_ILi256EEEEEELi256ENS_10bfloat16_tEfNS_4arch4Sm80ELb1ELb0ELb0ELb0ELb1ELb0ELb1ELb0EEENS1_21CollectiveEpilogueFwdINS6_IJS8_SA_S9_EEENS6_IJNS7_ILi1EEESI_SI_EEESC_SE_Li256ELb0ELb1ELb0ELb0EEENS1_30DynamicPersistentTileSchedulerILi256ELi256ELb0ELb1ELb0EEEEEEEEEvNT_6ParamsE,"ax",@progbits
	.sectioninfo	@"SHI_REGISTERS=255"
	.align	128
.text._ZN7cutlass13device_kernelIN5flash19enable_sm80_to_sm89INS1_16FlashAttnFwdSm80INS1_25CollectiveMainloopFwdSm80ILi8ELi1ELb1EN4cute5tupleIJNS5_1CILi128EEENS7_ILi64EEENS7_ILi256EEEEEELi256ENS_10bfloat16_tEfNS_4arch4Sm80ELb1ELb0ELb0ELb0ELb1ELb0ELb1ELb0EEENS1_21CollectiveEpilogueFwdINS6_IJS8_SA_S9_EEENS6_IJNS7_ILi1EEESI_SI_EEESC_SE_Li256ELb0ELb1ELb0ELb0EEENS1_30DynamicPersistentTileSchedulerILi256ELi256ELb0ELb1ELb0EEEEEEEEEvNT_6ParamsE:
        .type           _ZN7cutlass13device_kernelIN5flash19enable_sm80_to_sm89INS1_16FlashAttnFwdSm80INS1_25CollectiveMainloopFwdSm80ILi8ELi1ELb1EN4cute5tupleIJNS5_1CILi128EEENS7_ILi64EEENS7_ILi256EEEEEELi256ENS_10bfloat16_tEfNS_4arch4Sm80ELb1ELb0ELb0ELb0ELb1ELb0ELb1ELb0EEENS1_21CollectiveEpilogueFwdINS6_IJS8_SA_S9_EEENS6_IJNS7_ILi1EEESI_SI_EEESC_SE_Li256ELb0ELb1ELb0ELb0EEENS1_30DynamicPersistentTileSchedulerILi256ELi256ELb0ELb1ELb0EEEEEEEEEvNT_6ParamsE,@function
        .size           _ZN7cutlass13device_kernelIN5flash19enable_sm80_to_sm89INS1_16FlashAttnFwdSm80INS1_25CollectiveMainloopFwdSm80ILi8ELi1ELb1EN4cute5tupleIJNS5_1CILi128EEENS7_ILi64EEENS7_ILi256EEEEEELi256ENS_10bfloat16_tEfNS_4arch4Sm80ELb1ELb0ELb0ELb0ELb1ELb0ELb1ELb0EEENS1_21CollectiveEpilogueFwdINS6_IJS8_SA_S9_EEENS6_IJNS7_ILi1EEESI_SI_EEESC_SE_Li256ELb0ELb1ELb0ELb0EEENS1_30DynamicPersistentTileSchedulerILi256ELi256ELb0ELb1ELb0EEEEEEEEEvNT_6ParamsE,(.L_x_3666 - _ZN7cutlass13device_kernelIN5flash19enable_sm80_to_sm89INS1_16FlashAttnFwdSm80INS1_25CollectiveMainloopFwdSm80ILi8ELi1ELb1EN4cute5tupleIJNS5_1CILi128EEENS7_ILi64EEENS7_ILi256EEEEEELi256ENS_10bfloat16_tEfNS_4arch4Sm80ELb1ELb0ELb0ELb0ELb1ELb0ELb1ELb0EEENS1_21CollectiveEpilogueFwdINS6_IJS8_SA_S9_EEENS6_IJNS7_ILi1EEESI_SI_EEESC_SE_Li256ELb0ELb1ELb0ELb0EEENS1_30DynamicPersistentTileSchedulerILi256ELi256ELb0ELb1ELb0EEEEEEEEEvNT_6ParamsE)
        .other          _ZN7cutlass13device_kernelIN5flash19enable_sm80_to_sm89INS1_16FlashAttnFwdSm80INS1_25CollectiveMainloopFwdSm80ILi8ELi1ELb1EN4cute5tupleIJNS5_1CILi128EEENS7_ILi64EEENS7_ILi256EEEEEELi256ENS_10bfloat16_tEfNS_4arch4Sm80ELb1ELb0ELb0ELb0ELb1ELb0ELb1ELb0EEENS1_21CollectiveEpilogueFwdINS6_IJS8_SA_S9_EEENS6_IJNS7_ILi1EEESI_SI_EEESC_SE_Li256ELb0ELb1ELb0ELb0EEENS1_30DynamicPersistentTileSchedulerILi256ELi256ELb0ELb1ELb0EEEEEEEEEvNT_6ParamsE,@"STO_CUDA_ENTRY STV_DEFAULT"
_ZN7cutlass13device_kernelIN5flash19enable_sm80_to_sm89INS1_16FlashAttnFwdSm80INS1_25CollectiveMainloopFwdSm80ILi8ELi1ELb1EN4cute5tupleIJNS5_1CILi128EEENS7_ILi64EEENS7_ILi256EEEEEELi256ENS_10bfloat16_tEfNS_4arch4Sm80ELb1ELb0ELb0ELb0ELb1ELb0ELb1ELb0EEENS1_21CollectiveEpilogueFwdINS6_IJS8_SA_S9_EEENS6_IJNS7_ILi1EEESI_SI_EEESC_SE_Li256ELb0ELb1ELb0ELb0EEENS1_30DynamicPersistentTileSchedulerILi256ELi256ELb0ELb1ELb0EEEEEEEEEvNT_6ParamsE:
        /* <DEDUP_REMOVED lines=31> */
[----:B------:R-:W-:Y:S01]  /*01f0*/  IMAD.SHL.U32 R3, R23, 0x40, RZ ;  /* 0x0000004017037824 */ /* 0x000fe200078e00ff */
[----:B------:R-:W-:Y:S01]  /*0200*/  SHF.R.S32.HI R10, RZ, 0x5, R7 ;  /* 0x00000005ff0a7819 */ /* 0x000fe20000011407 */
        /* <DEDUP_REMOVED lines=19> */
[----:B------:R-:W-:Y:S02]  /*0340*/  SHF.R.S32.HI R0, RZ, 0x1f, R7 ;  /* 0x0000001fff007819 */ /* 0x000fe40000011407 */
[----:B------:R-:W-:Y:S02]  /*0350*/  LOP3.LUT R9, R4, R2, RZ, 0x3c, !PT ;  /* 0x0000000204097212 */ /* 0x000fe400078e3cff */
[----:B------:R-:W-:Y:S02]  /*0360*/  LEA.HI R0, R0, R10, RZ, 0x3 ;  /* 0x0000000a00007211 */ /* 0x000fe400078f18ff */
[----:B------:R-:W-:Y:S02]  /*0370*/  SHF.R.S32.HI R2, RZ, 0x1f, R20 ;  /* 0x0000001fff027819 */ /* 0x000fe40000011414 */
        /* <DEDUP_REMOVED lines=15> */
[C---:B------:R-:W-:Y:S01]  /*0470*/  LOP3.LUT P3, RZ, R6.reuse, 0x2, RZ, 0xc0, !PT ;  /* 0x0000000206ff7812 */ /* 0x040fe2000786c0ff */
[----:B------:R-:W-:Y:S01]  /*0480*/  IMAD.IADD R8, R3, 0x1, -R4 ;  /* 0x0000000103087824 */ /* 0x000fe200078e0a04 */
[----:B------:R-:W-:Y:S01]  /*0490*/  LOP3.LUT P0, RZ, R6, 0x4, RZ, 0xc0, !PT ;  /* 0x0000000406ff7812 */ /* 0x000fe2000780c0ff */
[C---:B------:R-:W-:Y:S01]  /*04a0*/  IMAD.SHL.U32 R6, R13.reuse, 0x8, RZ ;  /* 0x000000080d067824 */ /* 0x040fe200078e00ff */
[----:B------:R-:W-:Y:S01]  /*04b0*/  LOP3.LUT R2, R2, 0x1c0, RZ, 0xc0, !PT ;  /* 0x000001c002027812 */ /* 0x000fe200078ec0ff */
[----:B------:R-:W-:Y:S01]  /*04c0*/  IMAD R0, R13, 0x200, R9 ;  /* 0x000002000d007824 */ /* 0x000fe200078e0209 */
[----:B------:R-:W-:Y:S01]  /*04d0*/  LOP3.LUT R4, R5, 0x1c0, RZ, 0xc0, !PT ;  /* 0x000001c005047812 */ /* 0x000fe200078ec0ff */
[----:B------:R-:W-:Y:S01]  /*04e0*/  STL [R1+0x100], R19 ;  /* 0x0001001301007387 */ /* 0x000fe20000100800 */
[----:B------:R-:W-:Y:S01]  /*04f0*/  LOP3.LUT R11, R11, 0x7ffffe00, R7, 0xf8, !PT ;  /* 0x7ffffe000b0b7812 */ /* 0x000fe200078ef807 */
[----:B------:R-:W-:Y:S01]  /*0500*/  IMAD R7, R10, 0x200, R3 ;  /* 0x000002000a077824 */ /* 0x000fe200078e0203 */
[----:B------:R-:W-:Y:S01]  /*0510*/  LOP3.LUT R6, R2, 0x8, R6, 0xf8, !PT ;  /* 0x0000000802067812 */ /* 0x000fe200078ef806 */
[----:B------:R-:W-:Y:S01]  /*0520*/  STL [R1+0xc8], R18 ;  /* 0x0000c81201007387 */ /* 0x000fe20000100800 */
[----:B------:R-:W-:Y:S01]  /*0530*/  SHF.R.U32.HI R3, RZ, 0x3, R2 ;  /* 0x00000003ff037819 */ /* 0x000fe20000011602 */
[----:B------:R-:W-:Y:S01]  /*0540*/  IMAD.MOV.U32 R9, RZ, RZ, 0x40 ;  /* 0x00000040ff097424 */ /* 0x000fe200078e00ff */
[----:B------:R-:W-:-:S02]  /*0550*/  LEA.HI R2, R4, R4, RZ, 0x1d ;  /* 0x0000000404027211 */ /* 0x000fc400078fe8ff */
[----:B------:R-:W-:Y:S02]  /*0560*/  SEL R5, R17, 0xfffffff0, !P3 ;  /* 0xfffffff011057807 */ /* 0x000fe40005800000 */
[----:B------:R-:W-:Y:S01]  /*0570*/  SEL R4, R16, 0xffffffe0, !P0 ;  /* 0xffffffe010047807 */ /* 0x000fe20004000000 */
[----:B------:R-:W-:Y:S01]  /*0580*/  IMAD.U32 R7, R7, 0x2, R2 ;  /* 0x0000000207077824 */ /* 0x000fe200078e0002 */
[----:B------:R-:W-:Y:S02]  /*0590*/  LEA.HI R2, R15, R24, RZ, 0x7 ;  /* 0x000000180f027211 */ /* 0x000fe400078f38ff */
[----:B------:R-:W-:Y:S01]  /*05a0*/  LOP3.LUT R3, R6, R3, RZ, 0x3c, !PT ;  /* 0x0000000306037212 */ /* 0x000fe200078e3cff */
[----:B------:R-:W-:Y:S01]  /*05b0*/  IMAD.SHL.U32 R6, R14, 0x40, RZ ;  /* 0x000000400e067824 */ /* 0x000fe200078e00ff */
[----:B------:R-:W-:Y:S01]  /*05c0*/  IADD3 R13, R21, 0x40, RZ ;  /* 0x00000040150d7810 */ /* 0x000fe20007ffe0ff */
[----:B------:R-:W-:Y:S01]  /*05d0*/  IMAD.IADD R4, R5, 0x1, R4 ;  /* 0x0000000105047824 */ /* 0x000fe200078e0204 */
[----:B------:R-:W-:Y:S01]  /*05e0*/  SHF.R.S32.HI R5, RZ, 0x7, R2 ;  /* 0x00000007ff057819 */ /* 0x000fe20000011402 */
[----:B------:R-:W-:Y:S01]  /*05f0*/  IMAD R2, R22, 0x20, R23 ;  /* 0x0000002016027824 */ /* 0x000fe200078e0217 */
[----:B------:R-:W-:-:S02]  /*0600*/  LOP3.LUT R3, R3, 0x7ffffe00, R6, 0xf8, !PT ;  /* 0x7ffffe0003037812 */ /* 0x000fc400078ef806 */
[C---:B------:R-:W-:Y:S02]  /*0610*/  IADD3 R6, R21.reuse, 0x80, RZ ;  /* 0x0000008015067810 */ /* 0x040fe40007ffe0ff */
[----:B------:R-:W-:Y:S01]  /*0620*/  SHF.R.S32.HI R14, RZ, 0x1f, R21 ;  /* 0x0000001fff0e7819 */ /* 0x000fe20000011415 */
[----:B------:R1:W-:Y:S01]  /*0630*/  STL [R1+0x80], R2 ;  /* 0x0000800201007387 */ /* 0x0003e20000100800 */
[----:B------:R-:W-:Y:S02]  /*0640*/  IADD3 R5, R21, 0xc0, RZ ;  /* 0x000000c015057810 */ /* 0x000fe40007ffe0ff */
[----:B------:R-:W-:Y:S01]  /*0650*/  LEA R7, R7, 0x80, 0x1 ;  /* 0x0000008007077811 */ /* 0x000fe200078e08ff */
[----:B------:R2:W-:Y:S01]  /*0660*/  STL [R1+0x70], R13 ;  /* 0x0000700d01007387 */ /* 0x0005e20000100800 */
[----:B------:R-:W-:-:S03]  /*0670*/  LEA R0, R0, 0x10100, 0x1 ;  /* 0x0001010000007811 */ /* 0x000fc600078e08ff */
[----:B------:R-:W-:Y:S04]  /*0680*/  STL [R1+0xf8], R14 ;  /* 0x0000f80e01007387 */ /* 0x000fe80000100800 */
[----:B------:R3:W-:Y:S04]  /*0690*/  STL [R1+0x6c], R6 ;  /* 0x00006c0601007387 */ /* 0x0007e80000100800 */
[----:B------:R4:W-:Y:S01]  /*06a0*/  STL [R1+0x74], R5 ;  /* 0x0000740501007387 */ /* 0x0009e20000100800 */
[----:B-1----:R-:W-:Y:S02]  /*06b0*/  LOP3.LUT R2, R12, 0x7ffffffc, RZ, 0xc0, !PT ;  /* 0x7ffffffc0c027812 */ /* 0x002fe400078ec0ff */
[----:B------:R-:W-:-:S02]  /*06c0*/  SHF.R.S32.HI R12, RZ, 0x1f, R6 ;  /* 0x0000001fff0c7819 */ /* 0x000fc40000011406 */
[----:B--2---:R-:W-:Y:S01]  /*06d0*/  SHF.R.S32.HI R13, RZ, 0x1f, R13 ;  /* 0x0000001fff0d7819 */ /* 0x004fe2000001140d */
[----:B------:R-:W-:-:S04]  /*06e0*/  IMAD.IADD R2, R20, 0x1, -R2 ;  /* 0x0000000114027824 */ /* 0x000fc800078e0a02 */
[----:B------:R-:W-:Y:S01]  /*06f0*/  STL [R1+0xf4], R13 ;  /* 0x0000f40d01007387 */ /* 0x000fe20000100800 */
[----:B---3--:R-:W-:-:S03]  /*0700*/  SHF.R.S32.HI R6, RZ, 0x1f, R5 ;  /* 0x0000001fff067819 */ /* 0x008fc60000011405 */
[----:B------:R1:W-:Y:S01]  /*0710*/  STL [R1+0xf0], R12 ;  /* 0x0000f00c01007387 */ /* 0x0003e20000100800 */
[----:B----4-:R-:W-:-:S03]  /*0720*/  SEL R5, R16, 0xffffffe0, !P1 ;  /* 0xffffffe010057807 */ /* 0x010fc60004800000 */
[----:B------:R2:W-:Y:S01]  /*0730*/  STL [R1+0xec], R6 ;  /* 0x0000ec0601007387 */ /* 0x0005e20000100800 */
[----:B-1----:R-:W-:Y:S02]  /*0740*/  IMAD.SHL.U32 R12, R11, 0x2, RZ ;  /* 0x000000020b0c7824 */ /* 0x002fe400078e00ff */
[----:B------:R-:W-:Y:S02]  /*0750*/  IMAD.SHL.U32 R11, R2, 0x2, RZ ;  /* 0x00000002020b7824 */ /* 0x000fe400078e00ff */
[----:B------:R-:W-:Y:S01]  /*0760*/  IMAD R2, R8, 0x8, R19 ;  /* 0x0000000808027824 */ /* 0x000fe200078e0213 */
[----:B------:R-:W-:Y:S01]  /*0770*/  STL [R1+0x50], R12 ;  /* 0x0000500c01007387 */ /* 0x000fe20000100800 */
[----:B--2---:R-:W-:Y:S01]  /*0780*/  SEL R6, R9, 0xffffffc0, !P2 ;  /* 0xffffffc009067807 */ /* 0x004fe20005000000 */
[C---:B------:R-:W-:Y:S02]  /*0790*/  IMAD.IADD R8, R7.reuse, 0x1, R5 ;  /* 0x0000000107087824 */ /* 0x040fe400078e0205 */
[----:B------:R1:W-:Y:S04]  /*07a0*/  STL [R1+0xc4], R11 ;  /* 0x0000c40b01007387 */ /* 0x0003e80000100800 */
[----:B------:R-:W-:Y:S04]  /*07b0*/  STL [R1+0xcc], R7 ;  /* 0x0000cc0701007387 */ /* 0x000fe80000100800 */
[----:B------:R2:W-:Y:S04]  /*07c0*/  STL [R1+0xc0], R2 ;  /* 0x0000c00201007387 */ /* 0x0005e80000100800 */
[----:B------:R3:W-:Y:S04]  /*07d0*/  STL [R1+0x20], R0 ;  /* 0x0000200001007387 */ /* 0x0007e80000100800 */
[----:B------:R4:W-:Y:S01]  /*07e0*/  STL [R1+0xd8], R8 ;  /* 0x0000d80801007387 */ /* 0x0009e20000100800 */
[----:B-1----:R-:W-:-:S02]  /*07f0*/  IADD3 R11, R7, -0x10, RZ ;  /* 0xfffffff0070b7810 */ /* 0x002fc40007ffe0ff */
[----:B------:R-:W-:Y:S02]  /*0800*/  @P4 IADD3 R11, R7, 0x10, RZ ;  /* 0x00000010070b4810 */ /* 0x000fe40007ffe0ff */
[----:B--2---:R-:W-:Y:S02]  /*0810*/  SEL R2, R16, 0xffffffe0, !P3 ;  /* 0xffffffe010027807 */ /* 0x004fe40005800000 */
[----:B---3--:R-:W-:Y:S01]  /*0820*/  SEL R0, R9, 0xffffffc0, !P0 ;  /* 0xffffffc009007807 */ /* 0x008fe20004000000 */
[--C-:B------:R-:W-:Y:S01]  /*0830*/  IMAD.IADD R9, R7, 0x1, R6.reuse ;  /* 0x0000000107097824 */ /* 0x100fe200078e0206 */
[----:B------:R-:W-:Y:S01]  /*0840*/  LEA R7, R3, 0x100, 0x1 ;  /* 0x0000010003077811 */ /* 0x000fe200078e08ff */
[----:B------:R-:W-:Y:S02]  /*0850*/  IMAD.IADD R3, R8, 0x1, R6 ;  /* 0x0000000108037824 */ /* 0x000fe400078e0206 */
[----:B----4-:R-:W-:Y:S01]  /*0860*/  IMAD.IADD R8, R5, 0x1, R11 ;  /* 0x0000000105087824 */ /* 0x010fe200078e020b */
[----:B------:R1:W-:Y:S01]  /*0870*/  STL [R1+0xe8], R9 ;  /* 0x0000e80901007387 */ /* 0x0003e20000100800 */
[----:B------:R-:W-:-:S03]  /*0880*/  IMAD R5, R10, 0x800, R7 ;  /* 0x000008000a057824 */ /* 0x000fc600078e0207 */
[----:B------:R-:W-:Y:S04]  /*0890*/  STL [R1+0xd0], R11 ;  /* 0x0000d00b01007387 */ /* 0x000fe80000100800 */
[----:B------:R2:W-:Y:S04]  /*08a0*/  STL [R1+0xe4], R3 ;  /* 0x0000e40301007387 */ /* 0x0005e80000100800 */
[----:B------:R-:W-:Y:S01]  /*08b0*/  STL [R1+0x2c], R7 ;  /* 0x00002c0701007387 */ /* 0x000fe20000100800 */
[----:B-1----:R-:W-:Y:S01]  /*08c0*/  IMAD R9, R4, 0x2, R7 ;  /* 0x0000000204097824 */ /* 0x002fe200078e0207 */
[----:B------:R-:W-:Y:S01]  /*08d0*/  IADD3 R4, R0, R7, R2 ;  /* 0x0000000700047210 */ /* 0x000fe20007ffe002 */
[----:B--2---:R-:W-:-:S02]  /*08e0*/  IMAD.IADD R3, R6, 0x1, R11 ;  /* 0x0000000106037824 */ /* 0x004fc400078e020b */
        /* <DEDUP_REMOVED lines=17> */
.L_x_2435:
        /* <DEDUP_REMOVED lines=19> */
.L_x_2375:
[----:B------:R-:W-:-:S04]  /*0b30*/  MOV R0, c[0x0][0x554] ;  /* 0x0001550000007a02 */ /* 0x000fc80000000f00 */
[----:B------:R-:W-:Y:S02]  /*0b40*/  ISETP.NE.AND P0, PT, R0, 0x1, PT ;  /* 0x000000010000780c */ /* 0x000fe40003f05270 */
[----:B------:R-:W-:-:S11]  /*0b50*/  MOV R0, R2 ;  /* 0x0000000200007202 */ /* 0x000fd60000000f00 */
[----:B------:R-:W-:-:S05]  /*0b60*/  @P0 IMAD.HI.U32 R4, R2, c[0x0][0x558], RZ ;  /* 0x0001560002040a27 */ /* 0x000fca00078e00ff */
[----:B------:R-:W-:-:S05]  /*0b70*/  @P0 SHF.R.U32.HI R0, RZ, c[0x0][0x55c], R4 ;  /* 0x00015700ff000a19 */ /* 0x000fca0000011604 */
[----:B------:R-:W-:Y:S02]  /*0b80*/  IMAD R4, R0, c[0x0][0x554], RZ ;  /* 0x0001550000047a24 */ /* 0x000fe400078e02ff */
.L_x_2376:
[----:B------:R-:W-:Y:S05]  /*0b90*/  BSYNC B0 ;  /* 0x0000000000007941 */ /* 0x000fea0003800000 */
.L_x_2374:
        /* <DEDUP_REMOVED lines=38> */
[----:B------:R-:W-:Y:S01]  /*0e00*/  CS2R R12, SRZ ;  /* 0x00000000000c7805 */ /* 0x000fe2000001ff00 */
[----:B--2---:R-:W-:Y:S01]  /*0e10*/  IMAD.MOV.U32 R2, RZ, RZ, c[0x0][0x2ac] ;  /* 0x0000ab00ff027624 */ /* 0x004fe200078e00ff */
[----:B------:R-:W-:Y:S01]  /*0e20*/  CS2R R104, SRZ ;  /* 0x0000000000687805 */ /* 0x000fe2000001ff00 */
[----:B------:R-:W-:Y:S01]  /*0e30*/  @P2 IMAD.HI.U32 R3, R0, c[0x0][0x2c8], RZ ;  /* 0x0000b20000032a27 */ /* 0x000fe200078e00ff */
[----:B------:R-:W-:Y:S01]  /*0e40*/  CS2R R14, SRZ ;  /* 0x00000000000e7805 */ /* 0x000fe2000001ff00 */
[----:B------:R-:W-:Y:S01]  /*0e50*/  MOV R102, RZ ;  /* 0x000000ff00667202 */ /* 0x000fe20000000f00 */
        /* <DEDUP_REMOVED lines=13> */
[----:B------:R-:W-:Y:S01]  /*0f30*/  CS2R R20, SRZ ;  /* 0x0000000000147805 */ /* 0x000fe2000001ff00 */
[----:B------:R-:W-:Y:S01]  /*0f40*/  LEA.HI R2, R2, R5, RZ, 0x6 ;  /* 0x0000000502027211 */ /* 0x000fe200078f30ff */
[----:B------:R-:W-:Y:S01]  /*0f50*/  IMAD.MOV.U32 R90, RZ, RZ, RZ ;  /* 0x000000ffff5a7224 */ /* 0x000fe200078e00ff */
        /* <DEDUP_REMOVED lines=9> */
[----:B------:R-:W-:Y:S01]  /*0ff0*/  CS2R R22, SRZ ;  /* 0x0000000000167805 */ /* 0x000fe2000001ff00 */
[----:B------:R1:W-:Y:S01]  /*1000*/  STL [R1+0xbc], R46 ;  /* 0x0000bc2e01007387 */ /* 0x0003e20000100800 */
[----:B------:R-:W-:Y:S01]  /*1010*/  MOV R94, RZ ;  /* 0x000000ff005e7202 */ /* 0x000fe20000000f00 */
[----:B------:R-:W-:Y:S01]  /*1020*/  IMAD.MOV.U32 R86, RZ, RZ, RZ ;  /* 0x000000ffff567224 */ /* 0x000fe200078e00ff */
[----:B------:R-:W-:Y:S01]  /*1030*/  ISETP.GE.AND P0, PT, R248, 0x1, PT ;  /* 0x00000001f800780c */ /* 0x000fe20003f06270 */
[----:B------:R-:W-:Y:S01]  /*1040*/  CS2R R84, SRZ ;  /* 0x0000000000547805 */ /* 0x000fe2000001ff00 */
        /* <DEDUP_REMOVED lines=117> */
[----:B------:R-:W-:Y:S02]  /*17a0*/  LEA R17, P0, R2, c[0x0][0x160], 0x1 ;  /* 0x0000580002117a11 */ /* 0x000fe400078008ff */
        /* <DEDUP_REMOVED lines=14> */
[CC--:B----4-:R-:W-:Y:S02]  /*1890*/  @!P0 LEA.HI.X R11, R50.reuse, R4.reuse, R29, 0x1, P3 ;  /* 0x00000004320b8211 */ /* 0x0d0fe400018f0c1d */
[CC--:B------:R-:W-:Y:S02]  /*18a0*/  @!P0 LEA R6, P3, R53.reuse, R3.reuse, 0x1 ;  /* 0x0000000335068211 */ /* 0x0c0fe400078608ff */
[----:B------:R-:W-:Y:S02]  /*18b0*/  ISETP.GE.AND P4, PT, R50, c[0x0][0x198], PT ;  /* 0x0000660032007a0c */ /* 0x000fe40003f86270 */
[----:B------:R-:W-:Y:S02]  /*18c0*/  @!P0 LEA.HI.X R7, R53, R4, R32, 0x1, P3 ;  /* 0x0000000435078211 */ /* 0x000fe400018f0c20 */
[C---:B------:R-:W-:Y:S02]  /*18d0*/  ISETP.GE.AND P3, PT, R30.reuse, c[0x0][0x198], PT ;  /* 0x000066001e007a0c */ /* 0x040fe40003f66270 */
[----:B------:R-:W-:-:S02]  /*18e0*/  @!P0 LEA R12, P2, R30, R3, 0x1 ;  /* 0x000000031e0c8211 */ /* 0x000fc400078408ff */
[----:B------:R-:W-:Y:S02]  /*18f0*/  ISETP.GE.AND P5, PT, R49, c[0x0][0x198], PT ;  /* 0x0000660031007a0c */ /* 0x000fe40003fa6270 */
        /* <DEDUP_REMOVED lines=57> */
[----:B-1----:R-:W4:Y:S04]  /*1c90*/  LDL R15, [R1+0x48] ;  /* 0x00004800010f7983 */ /* 0x002f280000100800 */
[----:B------:R-:W4:Y:S01]  /*1ca0*/  LDL R101, [R1+0x20] ;  /* 0x0000200001657983 */ /* 0x000f220000100800 */
        /* <DEDUP_REMOVED lines=86> */
[----:B------:R-:W-:Y:S01]  /*2210*/  LEA.HI R15, R15, R47, RZ, 0x3 ;  /* 0x0000002f0f0f7211 */ /* 0x000fe200078f18ff */
[----:B------:R-:W2:Y:S03]  /*2220*/  LDSM.16.M88.4 R4, [R101] ;  /* 0x000000006504783b */ /* 0x000ea60000000200 */
[----:B------:R-:W-:Y:S01]  /*2230*/  LOP3.LUT R15, R15, 0xfffffff8, RZ, 0xc0, !PT ;  /* 0xfffffff80f0f7812 */ /* 0x000fe200078ec0ff */
[----:B------:R-:W-:Y:S01]  /*2240*/  IMAD R0, R11, c[0x0][0x208], RZ ;  /* 0x000082000b007a24 */ /* 0x000fe200078e02ff */
[----:B------:R-:W-:Y:S01]  /*2250*/  IADD3 R252, R101, 0x20, RZ ;  /* 0x0000002065fc7810 */ /* 0x000fe20007ffe0ff */
[----:B-1----:R-:W-:Y:S01]  /*2260*/  IMAD.WIDE.U32 R2, R25, c[0x0][0x208], RZ ;  /* 0x0000820019027a25 */ /* 0x002fe200078e00ff */
[----:B------:R-:W-:Y:S03]  /*2270*/  LDSM.16.M88.4 R40, [R101+0x1000] ;  /* 0x001000006528783b */ /* 0x000fe60000000200 */
[----:B------:R-:W-:-:S05]  /*2280*/  IMAD.IADD R15, R47, 0x1, -R15 ;  /* 0x000000012f0f7824 */ /* 0x000fca00078e0a0f */
[----:B------:R-:W-:Y:S01]  /*2290*/  R2P PR, R15, 0x6 ;  /* 0x000000060f007804 */ /* 0x000fe20000000000 */
[----:B------:R-:W-:-:S04]  /*22a0*/  IMAD R0, R25, c[0x0][0x20c], R0 ;  /* 0x0000830019007a24 */ /* 0x000fc800078e0200 */
[----:B------:R-:W-:Y:S02]  /*22b0*/  IMAD.IADD R3, R3, 0x1, R0 ;  /* 0x0000000103037824 */ /* 0x000fe400078e0200 */
[----:B------:R-:W-:-:S06]  /*22c0*/  IMAD.WIDE.U32 R8, R46, c[0x0][0x210], RZ ;  /* 0x000084002e087a25 */ /* 0x000fcc00078e00ff */
[----:B------:R-:W-:Y:S01]  /*22d0*/  @P1 IADD3 R252, R101, -0x20, RZ ;  /* 0xffffffe065fc1810 */ /* 0x000fe20007ffe0ff */
[----:B------:R-:W-:Y:S02]  /*22e0*/  IMAD R0, R14, c[0x0][0x218], RZ ;  /* 0x000086000e007a24 */ /* 0x000fe400078e02ff */
[----:B------:R-:W-:Y:S02]  /*22f0*/  IMAD.WIDE.U32 R2, R33, c[0x0][0x218], R2 ;  /* 0x0000860021027a25 */ /* 0x000fe400078e0002 */
[----:B------:R-:W1:Y:S01]  /*2300*/  LDSM.16.M88.4 R20, [R252] ;  /* 0x00000000fc14783b */ /* 0x000e620000000200 */
[----:B--2---:R-:W-:Y:S03]  /*2310*/  HMMA.16816.F32.BF16 R16, R168, R4, RZ ;  /* 0x00000004a810723c */ /* 0x004fe600000418ff */
[----:B------:R-:W-:Y:S01]  /*2320*/  STL.64 [R1+0xa0], R8 ;  /* 0x0000a00801007387 */ /* 0x000fe20000100a00 */
[----:B------:R-:W-:-:S02]  /*2330*/  IMAD.SHL.U32 R90, R50, 0x2, RZ ;  /* 0x00000002325a7824 */ /* 0x000fc400078e00ff */
[C---:B------:R-:W-:Y:S01]  /*2340*/  IMAD.SHL.U32 R91, R49.reuse, 0x2, RZ ;  /* 0x00000002315b7824 */ /* 0x040fe200078e00ff */
[----:B------:R-:W-:Y:S01]  /*2350*/  SHF.L.U64.HI R85, R50, 0x1, R29 ;  /* 0x0000000132557819 */ /* 0x000fe2000001021d */
[----:B------:R-:W-:Y:S01]  /*2360*/  IMAD.SHL.U32 R89, R30, 0x2, RZ ;  /* 0x000000021e597824 */ /* 0x000fe200078e00ff */
[----:B------:R-:W-:Y:S01]  /*2370*/  SHF.L.U64.HI R86, R49, 0x1, R28 ;  /* 0x0000000131567819 */ /* 0x000fe2000001021c */
[----:B------:R-:W-:Y:S01]  /*2380*/  IMAD R4, R24, c[0x0][0x210], RZ ;  /* 0x0000840018047a24 */ /* 0x000fe200078e02ff */
[----:B------:R-:W-:Y:S01]  /*2390*/  HMMA.16816.F32.BF16 R12, R168, R6, RZ ;  /* 0x00000006a80c723c */ /* 0x000fe200000418ff */
[----:B------:R-:W-:Y:S02]  /*23a0*/  LDSM.16.M88.4 R24, [R101+0x800] ;  /* 0x000800006518783b */ /* 0x000fe40000000200 */
[----:B------:R-:W-:Y:S01]  /*23b0*/  IMAD R4, R46, c[0x0][0x214], R4 ;  /* 0x000085002e047a24 */ /* 0x000fe200078e0204 */
[----:B------:R-:W-:Y:S01]  /*23c0*/  SHF.L.U64.HI R84, R30, 0x1, R31 ;  /* 0x000000011e547819 */ /* 0x000fe2000001021f */
[C---:B------:R-:W-:Y:S01]  /*23d0*/  IMAD.SHL.U32 R92, R53.reuse, 0x2, RZ ;  /* 0x00000002355c7824 */ /* 0x040fe200078e00ff */
[----:B------:R-:W-:Y:S01]  /*23e0*/  SHF.L.U64.HI R87, R53, 0x1, R32 ;  /* 0x0000000135577819 */ /* 0x000fe20000010220 */
[----:B------:R-:W-:Y:S01]  /*23f0*/  IMAD.IADD R5, R9, 0x1, R4 ;  /* 0x0000000109057824 */ /* 0x000fe200078e0204 */
[----:B------:R-:W-:Y:S01]  /*2400*/  LDSM.16.M88.4 R44, [R252+0x1000] ;  /* 0x00100000fc2c783b */ /* 0x000fe20000000200 */
[----:B------:R-:W-:Y:S01]  /*2410*/  IMAD R4, R33, c[0x0][0x21c], R0 ;  /* 0x0000870021047a24 */ /* 0x000fe200078e0200 */
[----:B------:R-:W-:-:S02]  /*2420*/  IADD3 R0, P0, R2, R8, RZ ;  /* 0x0000000802007210 */ /* 0x000fc40007f1e0ff */
[----:B------:R-:W-:Y:S02]  /*2430*/  STL [R1+0xb0], R5 ;  /* 0x0000b00501007387 */ /* 0x000fe40000100800 */
[----:B------:R-:W-:Y:S02]  /*2440*/  IADD3.X R3, R5, R3, R4, P0, !PT ;  /* 0x0000000305037210 */ /* 0x000fe400007fe404 */
        /* <DEDUP_REMOVED lines=8> */
[----:B------:R-:W-:-:S02]  /*24d0*/  ISETP.GE.AND P5, PT, R30, c[0x0][0x1d4], PT ;  /* 0x000075001e007a0c */ /* 0x000fc40003fa6270 */
[----:B------:R-:W1:Y:S05]  /*24e0*/  LDSM.16.M88.4 R36, [R252+0x800] ;  /* 0x00080000fc24783b */ /* 0x000e6a0000000200 */
[----:B------:R-:W-:Y:S01]  /*24f0*/  HMMA.16816.F32.BF16 R76, R172, R22, R12 ;  /* 0x00000016ac4c723c */ /* 0x000fe2000004180c */
[C---:B--2---:R-:W-:Y:S02]  /*2500*/  IADD3 R16, P0, R4.reuse, R90, RZ ;  /* 0x0000005a04107210 */ /* 0x044fe40007f1e0ff */
[----:B------:R-:W-:-:S04]  /*2510*/  IADD3 R18, P1, R4, R89, RZ ;  /* 0x0000005904127210 */ /* 0x000fc80007f3e0ff */
[----:B------:R-:W-:Y:S01]  /*2520*/  IADD3 R14, P3, R4, R91, RZ ;  /* 0x0000005b040e7210 */ /* 0x000fe20007f7e0ff */
[C-C-:B---3--:R-:W-:Y:S01]  /*2530*/  IMAD.X R17, R5.reuse, 0x1, R85.reuse, P0 ;  /* 0x0000000105117824 */ /* 0x148fe200000e0655 */
[----:B------:R-:W-:Y:S02]  /*2540*/  SEL R0, R48, 0xffffffc0, !P2 ;  /* 0xffffffc030007807 */ /* 0x000fe40005000000 */
[----:B----4-:R-:W-:Y:S01]  /*2550*/  IADD3 R8, P0, R2, R90, RZ ;  /* 0x0000005a02087210 */ /* 0x010fe20007f1e0ff */
[C---:B------:R-:W-:Y:S01]  /*2560*/  IMAD.X R15, R5.reuse, 0x1, R86, P3 ;  /* 0x00000001050f7824 */ /* 0x040fe200018e0656 */
[----:B------:R-:W-:Y:S01]  /*2570*/  IADD3 R4, P2, R4, R92, RZ ;  /* 0x0000005c04047210 */ /* 0x000fe20007f5e0ff */
[----:B------:R-:W-:Y:S01]  /*2580*/  IMAD.X R19, R5, 0x1, R84, P1 ;  /* 0x0000000105137824 */ /* 0x000fe200008e0654 */
[----:B------:R-:W-:Y:S01]  /*2590*/  ISETP.GE.AND P3, PT, R50, c[0x0][0x1d4], PT ;  /* 0x0000750032007a0c */ /* 0x000fe20003f66270 */
[----:B------:R-:W-:Y:S01]  /*25a0*/  IMAD.X R9, R3, 0x1, R85, P0 ;  /* 0x0000000103097824 */ /* 0x000fe200000e0655 */
[----:B------:R-:W-:-:S02]  /*25b0*/  IADD3 R12, P1, R2, R89, RZ ;  /* 0x00000059020c7210 */ /* 0x000fc40007f3e0ff */
[C---:B------:R-:W-:Y:S01]  /*25c0*/  ISETP.LT.OR P4, PT, R10.reuse, 0x1, P5 ;  /* 0x000000010a00780c */ /* 0x040fe20002f81670 */
[----:B------:R-:W-:Y:S01]  /*25d0*/  IMAD.X R5, R5, 0x1, R87, P2 ;  /* 0x0000000105057824 */ /* 0x000fe200010e0657 */
[----:B------:R-:W-:Y:S01]  /*25e0*/  ISETP.LT.OR P0, PT, R10, 0x1, P3 ;  /* 0x000000010a00780c */ /* 0x000fe20001f01670 */
[----:B------:R-:W-:Y:S01]  /*25f0*/  IMAD.X R13, R3, 0x1, R84, P1 ;  /* 0x00000001030d7824 */ /* 0x000fe200008e0654 */
[----:B------:R-:W-:Y:S02]  /*2600*/  IADD3 R6, P2, R2, R91, RZ ;  /* 0x0000005b02067210 */ /* 0x000fe40007f5e0ff */
[----:B------:R-:W-:Y:S01]  /*2610*/  ISETP.GE.AND P1, PT, R49, c[0x0][0x1d4], PT ;  /* 0x0000750031007a0c */ /* 0x000fe20003f26270 */
[----:B------:R-:W-:Y:S01]  /*2620*/  HMMA.16816.F32.BF16 R20, R168, R40, RZ ;  /* 0x00000028a814723c */ /* 0x000fe200000418ff */
[----:B------:R-:W2:Y:S01]  /*2630*/  LDSM.16.M88.4 R48, [R252+0x1800] ;  /* 0x00180000fc30783b */ /* 0x000ea20000000200 */
[----:B------:R-:W-:Y:S01]  /*2640*/  IMAD.X R7, R3, 0x1, R86, P2 ;  /* 0x0000000103077824 */ /* 0x000fe200010e0656 */
[----:B------:R-:W-:-:S03]  /*2650*/  ISETP.LT.OR P2, PT, R10, 0x1, P1 ;  /* 0x000000010a00780c */ /* 0x000fc60000f41670 */
[----:B------:R-:W-:Y:S01]  /*2660*/  @!PT LDS RZ, [RZ] ;  /* 0x00000000fffff984 */ /* 0x000fe20000000800 */
[----:B------:R-:W-:Y:S01]  /*2670*/  @!PT LDS RZ, [RZ] ;  /* 0x00000000fffff984 */ /* 0x000fe20000000800 */
[----:B------:R-:W-:Y:S01]  /*2680*/  @!PT LDS RZ, [RZ] ;  /* 0x00000000fffff984 */ /* 0x000fe20000000800 */
[----:B------:R3:W-:Y:S02]  /*2690*/  LDGSTS.E.BYPASS.LTC128B.128 [R52+0x100], [R18.64], !P4 ;  /* 0x0010000012347fae */ /* 0x0007e4000e101d46 */
[----:B------:R-:W-:Y:S02]  /*26a0*/  HMMA.16816.F32.BF16 R28, R168, R24, RZ ;  /* 0x00000018a81c723c */ /* 0x000fe400000418ff */
[----:B------:R3:W-:Y:S01]  /*26b0*/  LDGSTS.E.BYPASS.LTC128B.128 [R52+0x2100], [R16.64], !P0 ;  /* 0x0210000010347fae */ /* 0x0007e2000c101d46 */
[----:B------:R-:W-:-:S05]  /*26c0*/  ISETP.GE.AND P0, PT, R53, c[0x0][0x1d4], PT ;  /* 0x0000750035007a0c */ /* 0x000fca0003f06270 */
[----:B------:R-:W-:Y:S01]  /*26d0*/  HMMA.16816.F32.BF16 R24, R168, R26, RZ ;  /* 0x0000001aa818723c */ /* 0x000fe200000418ff */
[C---:B------:R-:W-:Y:S01]  /*26e0*/  ISETP.LT.OR P4, PT, R10.reuse, 0x1, P0 ;  /* 0x000000010a00780c */ /* 0x040fe20000781670 */
[----:B------:R4:W-:Y:S01]  /*26f0*/  LDGSTS.E.BYPASS.LTC128B.128 [R52+0x4100], [R14.64], !P2 ;  /* 0x041000000e347fae */ /* 0x0009e2000d101d46 */
[C---:B------:R-:W-:Y:S02]  /*2700*/  ISETP.LT.OR P5, PT, R10.reuse, 0x21, P5 ;  /* 0x000000210a00780c */ /* 0x040fe40002fa1670 */
[C---:B------:R-:W-:Y:S02]  /*2710*/  ISETP.LT.OR P3, PT, R10.reuse, 0x21, P3 ;  /* 0x000000210a00780c */ /* 0x040fe40001f61670 */
[C---:B------:R-:W-:Y:S02]  /*2720*/  ISETP.LT.OR P2, PT, R10.reuse, 0x21, P1 ;  /* 0x000000210a00780c */ /* 0x040fe40000f41670 */
[----:B------:R-:W-:Y:S02]  /*2730*/  ISETP.LT.OR P1, PT, R10, 0x21, P0 ;  /* 0x000000210a00780c */ /* 0x000fe40000721670 */
[----:B------:R-:W-:Y:S01]  /*2740*/  IADD3 R2, P0, R2, R92, RZ ;  /* 0x0000005c02027210 */ /* 0x000fe20007f1e0ff */
[----:B------:R-:W-:-:S02]  /*2750*/  IMAD.IADD R100, R101, 0x1, R0 ;  /* 0x0000000165647824 */ /* 0x000fc400078e0200 */
[----:B------:R1:W-:Y:S02]  /*2760*/  LDGSTS.E.BYPASS.LTC128B.128 [R52+0x6100], [R4.64], !P4 ;  /* 0x0610000004347fae */ /* 0x0003e4000e101d46 */
[----:B------:R-:W-:Y:S01]  /*2770*/  IMAD.X R3, R3, 0x1, R87, P0 ;  /* 0x0000000103037824 */ /* 0x000fe200000e0657 */
[----:B------:R-:W-:Y:S01]  /*2780*/  HMMA.16816.F32.BF16 R56, R172, R44, R20 ;  /* 0x0000002cac38723c */ /* 0x000fe20000041814 */
[----:B------:R4:W-:Y:S04]  /*2790*/  LDGSTS.E.BYPASS.LTC128B.128 [R52+0x1100], [R12.64], !P5 ;  /* 0x011000000c347fae */ /* 0x0009e8000e901d46 */
[----:B------:R2:W-:Y:S03]  /*27a0*/  LDGSTS.E.BYPASS.LTC128B.128 [R52+0x3100], [R8.64], !P3 ;  /* 0x0310000008347fae */ /* 0x0005e6000d901d46 */
[C---:B---3--:R-:W-:Y:S01]  /*27b0*/  HMMA.16816.F32.BF16 R16, R168.reuse, R32, RZ ;  /* 0x00000020a810723c */ /* 0x048fe200000418ff */
[----:B------:R3:W-:Y:S04]  /*27c0*/  LDGSTS.E.BYPASS.LTC128B.128 [R52+0x5100], [R6.64], !P2 ;  /* 0x0510000006347fae */ /* 0x0007e8000d101d46 */
[----:B------:R3:W-:Y:S03]  /*27d0*/  LDGSTS.E.BYPASS.LTC128B.128 [R52+0x7100], [R2.64], !P1 ;  /* 0x0710000002347fae */ /* 0x0007e6000c901d46 */
[----:B------:R-:W-:Y:S01]  /*27e0*/  HMMA.16816.F32.BF16 R20, R168, R42, RZ ;  /* 0x0000002aa814723c */ /* 0x000fe200000418ff */
[----:B------:R-:W-:Y:S04]  /*27f0*/  LDSM.16.M88.4 R40, [R100+0x1000] ;  /* 0x001000006428783b */ /* 0x000fe80000000200 */
[----:B------:R-:W0:Y:S03]  /*2800*/  LDGDEPBAR ;  /* 0x00000000000079af */ /* 0x000e260000000000 */
[----:B-1----:R-:W-:Y:S01]  /*2810*/  HMMA.16816.F32.BF16 R64, R172, R38, R24 ;  /* 0x00000026ac40723c */ /* 0x002fe20000041818 */
[----:B------:R-:W1:Y:S07]  /*2820*/  LDSM.16.M88.4 R24, [R100] ;  /* 0x000000006418783b */ /* 0x000e6e0000000200 */
[----:B--2---:R-:W-:Y:S01]  /*2830*/  HMMA.16816.F32.BF16 R8, R168, R34, RZ ;  /* 0x00000022a808723c */ /* 0x004fe200000418ff */
[----:B------:R-:W2:Y:S07]  /*2840*/  LDSM.16.M88.4 R32, [R100+0x800] ;  /* 0x000800006420783b */ /* 0x000eae0000000200 */
[----:B------:R-:W-:Y:S01]  /*2850*/  HMMA.16816.F32.BF16 R68, R172, R36, R28 ;  /* 0x00000024ac44723c */ /* 0x000fe2000004181c */
[----:B------:R-:W2:Y:S01]  /*2860*/  LDSM.16.M88.4 R36, [R100+0x1800] ;  /* 0x001800006424783b */ /* 0x000ea20000000200 */
[----:B---3--:R-:W-:-:S05]  /*2870*/  IADD3 R2, R252, 0x6000, RZ ;  /* 0x00006000fc027810 */ /* 0x008fca0007ffe0ff */
[----:B------:R-:W-:Y:S01]  /*2880*/  IMAD.IADD R0, R2, 0x1, R0 ;  /* 0x0000000102007824 */ /* 0x000fe200078e0200 */
[C---:B------:R-:W-:Y:S04]  /*2890*/  HMMA.16816.F32.BF16 R16, R172.reuse, R48, R16 ;  /* 0x00000030ac10723c */ /* 0x040fe80000041810 */
[----:B----4-:R-:W3:Y:S04]  /*28a0*/  LDSM.16.M88.4 R12, [R0+-0x6000] ;  /* 0xffa00000000c783b */ /* 0x010ee80000000200 */
[C---:B------:R-:W-:Y:S01]  /*28b0*/  HMMA.16816.F32.BF16 R28, R172.reuse, R46, R20 ;  /* 0x0000002eac1c723c */ /* 0x040fe20000041814 */
[----:B------:R-:W4:Y:S04]  /*28c0*/  LDSM.16.M88.4 R52, [R0+-0x5800] ;  /* 0xffa800000034783b */ /* 0x000f280000000200 */
[----:B------:R-:W3:Y:S03]  /*28d0*/  LDSM.16.M88.4 R60, [R0+-0x5000] ;  /* 0xffb00000003c783b */ /* 0x000ee60000000200 */
[----:B------:R-:W-:Y:S01]  /*28e0*/  HMMA.16816.F32.BF16 R8, R172, R50, R8 ;  /* 0x00000032ac08723c */ /* 0x000fe20000041808 */
[----:B------:R-:W3:Y:S07]  /*28f0*/  LDSM.16.M88.4 R72, [R0+-0x4800] ;  /* 0xffb800000048783b */ /* 0x000eee0000000200 */
[C---:B-1----:R-:W-:Y:S01]  /*2900*/  HMMA.16816.F32.BF16 R4, R192.reuse, R24, R80 ;  /* 0x00000018c004723c */ /* 0x042fe20000041850 */
[----:B------:R-:W-:Y:S07]  /*2910*/  LDSM.16.M88.4 R80, [R100+0x7800] ;  /* 0x007800006450783b */ /* 0x000fee0000000200 */
[C---:B------:R-:W-:Y:S01]  /*2920*/  HMMA.16816.F32.BF16 R20, R192.reuse, R26, R76 ;  /* 0x0000001ac014723c */ /* 0x040fe2000004184c */
[----:B------:R-:W-:Y:S07]  /*2930*/  LDSM.16.M88.4 R76, [R101+0x3800] ;  /* 0x00380000654c783b */ /* 0x000fee0000000200 */
[C---:B--2---:R-:W-:Y:S01]  /*2940*/  HMMA.16816.F32.BF16 R24, R192.reuse, R32, R68 ;  /* 0x00000020c018723c */ /* 0x044fe20000041844 */
[----:B------:R-:W-:Y:S07]  /*2950*/  LDSM.16.M88.4 R68, [R252+0x3800] ;  /* 0x00380000fc44783b */ /* 0x000fee0000000200 */
[C---:B------:R-:W-:Y:S01]  /*2960*/  HMMA.16816.F32.BF16 R32, R192.reuse, R34, R64 ;  /* 0x00000022c020723c */ /* 0x040fe20000041840 */
[----:B------:R-:W-:Y:S07]  /*2970*/  LDSM.16.M88.4 R64, [R101+0x3000] ;  /* 0x003000006540783b */ /* 0x000fee0000000200 */
[C---:B------:R-:W-:Y:S01]  /*2980*/  HMMA.16816.F32.BF16 R48, R192.reuse, R40, R56 ;  /* 0x00000028c030723c */ /* 0x040fe20000041838 */
[----:B------:R-:W-:Y:S07]  /*2990*/  LDSM.16.M88.4 R56, [R101+0x2800] ;  /* 0x002800006538783b */ /* 0x000fee0000000200 */
[C---:B------:R-:W-:Y:S08]  /*29a0*/  HMMA.16816.F32.BF16 R16, R192.reuse, R36, R16 ;  /* 0x00000024c010723c */ /* 0x040ff00000041810 */
[C---:B------:R-:W-:Y:S01]  /*29b0*/  HMMA.16816.F32.BF16 R44, R192.reuse, R42, R28 ;  /* 0x0000002ac02c723c */ /* 0x040fe2000004181c */
[----:B------:R-:W-:Y:S07]  /*29c0*/  LDSM.16.M88.4 R40, [R252+0x2800] ;  /* 0x00280000fc28783b */ /* 0x000fee0000000200 */
[----:B------:R-:W-:Y:S01]  /*29d0*/  HMMA.16816.F32.BF16 R8, R192, R38, R8 ;  /* 0x00000026c008723c */ /* 0x000fe20000041808 */
[----:B------:R-:W1:Y:S07]  /*29e0*/  LDSM.16.M88.4 R36, [R101+0x2000] ;  /* 0x002000006524783b */ /* 0x000e6e0000000200 */
[C---:B---3--:R-:W-:Y:S08]  /*29f0*/  HMMA.16816.F32.BF16 R4, R196.reuse, R12, R4 ;  /* 0x0000000cc404723c */ /* 0x048ff00000041804 */
[C---:B------:R-:W-:Y:S08]  /*2a00*/  HMMA.16816.F32.BF16 R12, R196.reuse, R14, R20 ;  /* 0x0000000ec40c723c */ /* 0x040ff00000041814 */
[C---:B----4-:R-:W-:Y:S08]  /*2a10*/  HMMA.16816.F32.BF16 R20, R196.reuse, R52, R24 ;  /* 0x00000034c414723c */ /* 0x050ff00000041818 */
        /* <DEDUP_REMOVED lines=15> */
[----:B------:R-:W-:Y:S07]  /*2b10*/  LDSM.16.M88.4 R56, [R0+-0x3000] ;  /* 0xffd000000038783b */ /* 0x000fee0000000200 */
[C---:B------:R-:W-:Y:S08]  /*2b20*/  HMMA.16816.F32.BF16 R32, R200.reuse, R64, R32 ;  /* 0x00000040c820723c */ /* 0x040ff00000041820 */
[C---:B------:R-:W-:Y:S08]  /*2b30*/  HMMA.16816.F32.BF16 R24, R200.reuse, R76, R24 ;  /* 0x0000004cc818723c */ /* 0x040ff00000041818 */
[C---:B------:R-:W-:Y:S01]  /*2b40*/  HMMA.16816.F32.BF16 R44, R200.reuse, R66, R44 ;  /* 0x00000042c82c723c */ /* 0x040fe2000004182c */
[----:B------:R-:W-:Y:S07]  /*2b50*/  LDSM.16.M88.4 R64, [R0+-0x2800] ;  /* 0xffd800000040783b */ /* 0x000fee0000000200 */
[----:B------:R-:W-:Y:S01]  /*2b60*/  HMMA.16816.F32.BF16 R16, R200, R78, R16 ;  /* 0x0000004ec810723c */ /* 0x000fe20000041810 */
[----:B------:R-:W-:Y:S07]  /*2b70*/  LDSM.16.M88.4 R76, [R252+0x7800] ;  /* 0x00780000fc4c783b */ /* 0x000fee0000000200 */
[C---:B--2---:R-:W-:Y:S08]  /*2b80*/  HMMA.16816.F32.BF16 R4, R204.reuse, R8, R4 ;  /* 0x00000008cc04723c */ /* 0x044ff00000041804 */
[C---:B------:R-:W-:Y:S01]  /*2b90*/  HMMA.16816.F32.BF16 R12, R204.reuse, R10, R12 ;  /* 0x0000000acc0c723c */ /* 0x040fe2000004180c */
[----:B------:R-:W2:Y:S07]  /*2ba0*/  LDSM.16.M88.4 R8, [R0+-0x4000] ;  /* 0xffc000000008783b */ /* 0x000eae0000000200 */
[C---:B------:R-:W-:Y:S08]  /*2bb0*/  HMMA.16816.F32.BF16 R20, R204.reuse, R40, R20 ;  /* 0x00000028cc14723c */ /* 0x040ff00000041814 */
[C---:B------:R-:W-:Y:S01]  /*2bc0*/  HMMA.16816.F32.BF16 R28, R204.reuse, R42, R28 ;  /* 0x0000002acc1c723c */ /* 0x040fe2000004181c */
[----:B------:R-:W3:Y:S07]  /*2bd0*/  LDSM.16.M88.4 R40, [R0+-0x3800] ;  /* 0xffc800000028783b */ /* 0x000eee0000000200 */
[C---:B------:R-:W-:Y:S08]  /*2be0*/  HMMA.16816.F32.BF16 R32, R204.reuse, R52, R32 ;  /* 0x00000034cc20723c */ /* 0x040ff00000041820 */
[C---:B------:R-:W-:Y:S08]  /*2bf0*/  HMMA.16816.F32.BF16 R24, R204.reuse, R68, R24 ;  /* 0x00000044cc18723c */ /* 0x040ff00000041818 */
[C---:B------:R-:W-:Y:S01]  /*2c00*/  HMMA.16816.F32.BF16 R44, R204.reuse, R54, R44 ;  /* 0x00000036cc2c723c */ /* 0x040fe2000004182c */
[----:B------:R-:W-:Y:S07]  /*2c10*/  LDSM.16.M88.4 R52, [R101+0x4800] ;  /* 0x004800006534783b */ /* 0x000fee0000000200 */
[----:B------:R-:W-:Y:S01]  /*2c20*/  HMMA.16816.F32.BF16 R16, R204, R70, R16 ;  /* 0x00000046cc10723c */ /* 0x000fe20000041810 */
        /* <DEDUP_REMOVED lines=8> */
[C---:B------:R-:W-:Y:S08]  /*2cb0*/  HMMA.16816.F32.BF16 R24, R208.reuse, R72, R24 ;  /* 0x00000048d018723c */ /* 0x040ff00000041818 */
[C---:B------:R-:W-:Y:S01]  /*2cc0*/  HMMA.16816.F32.BF16 R44, R208.reuse, R62, R44 ;  /* 0x0000003ed02c723c */ /* 0x040fe2000004182c */
[----:B------:R-:W4:Y:S07]  /*2cd0*/  LDSM.16.M88.4 R60, [R101+0x5000] ;  /* 0x00500000653c783b */ /* 0x000f2e0000000200 */
        /* <DEDUP_REMOVED lines=9> */
[C---:B------:R-:W-:Y:S08]  /*2d70*/  HMMA.16816.F32.BF16 R24, R212.reuse, R64, R24 ;  /* 0x00000040d418723c */ /* 0x040ff00000041818 */
[C---:B------:R-:W-:Y:S01]  /*2d80*/  HMMA.16816.F32.BF16 R44, R212.reuse, R58, R44 ;  /* 0x0000003ad42c723c */ /* 0x040fe2000004182c */
[----:B------:R-:W3:Y:S07]  /*2d90*/  LDSM.16.M88.4 R56, [R252+0x5000] ;  /* 0x00500000fc38783b */ /* 0x000eee0000000200 */
[----:B------:R-:W-:Y:S01]  /*2da0*/  HMMA.16816.F32.BF16 R16, R212, R66, R16 ;  /* 0x00000042d410723c */ /* 0x000fe20000041810 */
[----:B------:R-:W2:Y:S07]  /*2db0*/  LDSM.16.M88.4 R64, [R252+0x5800] ;  /* 0x00580000fc40783b */ /* 0x000eae0000000200 */
[C---:B-1----:R-:W-:Y:S08]  /*2dc0*/  HMMA.16816.F32.BF16 R4, R216.reuse, R36, R4 ;  /* 0x00000024d804723c */ /* 0x042ff00000041804 */
[C---:B------:R-:W-:Y:S01]  /*2dd0*/  HMMA.16816.F32.BF16 R12, R216.reuse, R38, R12 ;  /* 0x00000026d80c723c */ /* 0x040fe2000004180c */
[----:B------:R-:W-:Y:S07]  /*2de0*/  LDSM.16.M88.4 R36, [R0+-0x2000] ;  /* 0xffe000000024783b */ /* 0x000fee0000000200 */
[C---:B------:R-:W-:Y:S08]  /*2df0*/  HMMA.16816.F32.BF16 R20, R216.reuse, R52, R20 ;  /* 0x00000034d814723c */ /* 0x040ff00000041814 */
[C---:B------:R-:W-:Y:S01]  /*2e00*/  HMMA.16816.F32.BF16 R28, R216.reuse, R54, R28 ;  /* 0x00000036d81c723c */ /* 0x040fe2000004181c */
[----:B------:R-:W1:Y:S07]  /*2e10*/  LDSM.16.M88.4 R52, [R100+0x4800] ;  /* 0x004800006434783b */ /* 0x000e6e0000000200 */
[C---:B----4-:R-:W-:Y:S08]  /*2e20*/  HMMA.16816.F32.BF16 R32, R216.reuse, R60, R32 ;  /* 0x0000003cd820723c */ /* 0x050ff00000041820 */
[C---:B------:R-:W-:Y:S08]  /*2e30*/  HMMA.16816.F32.BF16 R24, R216.reuse, R68, R24 ;  /* 0x00000044d818723c */ /* 0x040ff00000041818 */
[C---:B------:R-:W-:Y:S01]  /*2e40*/  HMMA.16816.F32.BF16 R44, R216.reuse, R62, R44 ;  /* 0x0000003ed82c723c */ /* 0x040fe2000004182c */
[----:B------:R-:W4:Y:S07]  /*2e50*/  LDSM.16.M88.4 R60, [R100+0x5000] ;  /* 0x00500000643c783b */ /* 0x000f2e0000000200 */
[----:B------:R-:W-:Y:S01]  /*2e60*/  HMMA.16816.F32.BF16 R16, R216, R70, R16 ;  /* 0x00000046d810723c */ /* 0x000fe20000041810 */
[----:B------:R-:W1:Y:S07]  /*2e70*/  LDSM.16.M88.4 R68, [R100+0x5800] ;  /* 0x005800006444783b */ /* 0x000e6e0000000200 */
[C---:B--2---:R-:W-:Y:S08]  /*2e80*/  HMMA.16816.F32.BF16 R4, R220.reuse, R8, R4 ;  /* 0x00000008dc04723c */ /* 0x044ff00000041804 */
[C---:B------:R-:W-:Y:S08]  /*2e90*/  HMMA.16816.F32.BF16 R12, R220.reuse, R10, R12 ;  /* 0x0000000adc0c723c */ /* 0x040ff0000004180c */
[C---:B------:R-:W-:Y:S08]  /*2ea0*/  HMMA.16816.F32.BF16 R20, R220.reuse, R48, R20 ;  /* 0x00000030dc14723c */ /* 0x040ff00000041814 */
[C---:B------:R-:W-:Y:S01]  /*2eb0*/  HMMA.16816.F32.BF16 R28, R220.reuse, R50, R28 ;  /* 0x00000032dc1c723c */ /* 0x040fe2000004181c */
[----:B------:R-:W2:Y:S07]  /*2ec0*/  LDSM.16.M88.4 R48, [R0+-0x1800] ;  /* 0xffe800000030783b */ /* 0x000eae0000000200 */
[C---:B---3--:R-:W-:Y:S08]  /*2ed0*/  HMMA.16816.F32.BF16 R32, R220.reuse, R56, R32 ;  /* 0x00000038dc20723c */ /* 0x048ff00000041820 */
[C---:B------:R-:W-:Y:S08]  /*2ee0*/  HMMA.16816.F32.BF16 R24, R220.reuse, R64, R24 ;  /* 0x00000040dc18723c */ /* 0x040ff00000041818 */
[C---:B------:R-:W-:Y:S01]  /*2ef0*/  HMMA.16816.F32.BF16 R44, R220.reuse, R58, R44 ;  /* 0x0000003adc2c723c */ /* 0x040fe2000004182c */
[----:B------:R-:W3:Y:S07]  /*2f00*/  LDSM.16.M88.4 R56, [R0+-0x1000] ;  /* 0xfff000000038783b */ /* 0x000eee0000000200 */
[----:B------:R-:W-:Y:S01]  /*2f10*/  HMMA.16816.F32.BF16 R16, R220, R66, R16 ;  /* 0x00000042dc10723c */ /* 0x000fe20000041810 */
[----:B------:R-:W2:Y:S07]  /*2f20*/  LDSM.16.M88.4 R64, [R0+-0x800] ;  /* 0xfff800000040783b */ /* 0x000eae0000000200 */
[C---:B------:R-:W-:Y:S08]  /*2f30*/  HMMA.16816.F32.BF16 R8, R224.reuse, R40, R4 ;  /* 0x00000028e008723c */ /* 0x040ff00000041804 */
[C---:B------:R-:W-:Y:S01]  /*2f40*/  HMMA.16816.F32.BF16 R4, R224.reuse, R42, R12 ;  /* 0x0000002ae004723c */ /* 0x040fe2000004180c */
[----:B------:R-:W2:Y:S07]  /*2f50*/  LDSM.16.M88.4 R40, [R101+0x6000] ;  /* 0x006000006528783b */ /* 0x000eae0000000200 */
[C---:B-1----:R-:W-:Y:S08]  /*2f60*/  HMMA.16816.F32.BF16 R20, R224.reuse, R52, R20 ;  /* 0x00000034e014723c */ /* 0x042ff00000041814 */
        /* <DEDUP_REMOVED lines=8> */
[C---:B------:R-:W-:Y:S08]  /*2ff0*/  HMMA.16816.F32.BF16 R12, R228.reuse, R36, R8 ;  /* 0x00000024e40c723c */ /* 0x040ff00000041808 */
[C---:B------:R-:W-:Y:S01]  /*3000*/  HMMA.16816.F32.BF16 R8, R228.reuse, R38, R4 ;  /* 0x00000026e408723c */ /* 0x040fe20000041804 */
[----:B------:R-:W1:Y:S07]  /*3010*/  LDSM.16.M88.4 R36, [R252+0x6000] ;  /* 0x00600000fc24783b */ /* 0x000e6e0000000200 */
[C---:B--2---:R-:W-:Y:S08]  /*3020*/  HMMA.16816.F32.BF16 R4, R228.reuse, R48, R20 ;  /* 0x00000030e404723c */ /* 0x044ff00000041814 */
[C---:B------:R-:W-:Y:S01]  /*3030*/  HMMA.16816.F32.BF16 R28, R228.reuse, R50, R28 ;  /* 0x00000032e41c723c */ /* 0x040fe2000004181c */
[----:B------:R-:W2:Y:S07]  /*3040*/  LDSM.16.M88.4 R48, [R252+0x6800] ;  /* 0x00680000fc30783b */ /* 0x000eae0000000200 */
[C---:B---3--:R-:W-:Y:S08]  /*3050*/  HMMA.16816.F32.BF16 R32, R228.reuse, R56, R32 ;  /* 0x00000038e420723c */ /* 0x048ff00000041820 */
[C---:B------:R-:W-:Y:S08]  /*3060*/  HMMA.16816.F32.BF16 R24, R228.reuse, R64, R24 ;  /* 0x00000040e418723c */ /* 0x040ff00000041818 */
[C---:B------:R-:W-:Y:S01]  /*3070*/  HMMA.16816.F32.BF16 R44, R228.reuse, R58, R44 ;  /* 0x0000003ae42c723c */ /* 0x040fe2000004182c */
[----:B------:R-:W3:Y:S07]  /*3080*/  LDSM.16.M88.4 R56, [R252+0x7000] ;  /* 0x00700000fc38783b */ /* 0x000eee0000000200 */
[----:B------:R-:W-:Y:S01]  /*3090*/  HMMA.16816.F32.BF16 R20, R228, R66, R16 ;  /* 0x00000042e414723c */ /* 0x000fe20000041810 */
[----:B------:R-:W2:Y:S07]  /*30a0*/  LDSM.16.M88.4 R64, [R100+0x6000] ;  /* 0x006000006440783b */ /* 0x000eae0000000200 */
[C---:B------:R-:W-:Y:S08]  /*30b0*/  HMMA.16816.F32.BF16 R16, R232.reuse, R40, R12 ;  /* 0x00000028e810723c */ /* 0x040ff0000004180c */
[C---:B------:R-:W-:Y:S08]  /*30c0*/  HMMA.16816.F32.BF16 R12, R232.reuse, R42, R8 ;  /* 0x0000002ae80c723c */ /* 0x040ff00000041808 */
[C---:B-1----:R-:W-:Y:S08]  /*30d0*/  HMMA.16816.F32.BF16 R8, R232.reuse, R52, R4 ;  /* 0x00000034e808723c */ /* 0x042ff00000041804 */
[C---:B------:R-:W-:Y:S01]  /*30e0*/  HMMA.16816.F32.BF16 R4, R232.reuse, R54, R28 ;  /* 0x00000036e804723c */ /* 0x040fe2000004181c */
[----:B------:R-:W-:Y:S07]  /*30f0*/  LDSM.16.M88.4 R52, [R0+0x1000] ;  /* 0x001000000034783b */ /* 0x000fee0000000200 */
[C---:B----4-:R-:W-:Y:S08]  /*3100*/  HMMA.16816.F32.BF16 R32, R232.reuse, R60, R32 ;  /* 0x0000003ce820723c */ /* 0x050ff00000041820 */
[C---:B------:R-:W-:Y:S08]  /*3110*/  HMMA.16816.F32.BF16 R28, R232.reuse, R68, R24 ;  /* 0x00000044e81c723c */ /* 0x040ff00000041818 */
[C---:B------:R-:W-:Y:S01]  /*3120*/  HMMA.16816.F32.BF16 R44, R232.reuse, R62, R44 ;  /* 0x0000003ee82c723c */ /* 0x040fe2000004182c */
[----:B------:R-:W-:Y:S07]  /*3130*/  LDSM.16.M88.4 R60, [R0] ;  /* 0x00000000003c783b */ /* 0x000fee0000000200 */
[----:B------:R-:W-:Y:S01]  /*3140*/  HMMA.16816.F32.BF16 R24, R232, R70, R20 ;  /* 0x00000046e818723c */ /* 0x000fe20000041814 */
[----:B------:R-:W1:Y:S07]  /*3150*/  LDSM.16.M88.4 R68, [R100+0x6800] ;  /* 0x006800006444783b */ /* 0x000e6e0000000200 */
[C---:B------:R-:W-:Y:S08]  /*3160*/  HMMA.16816.F32.BF16 R20, R236.reuse, R36, R16 ;  /* 0x00000024ec14723c */ /* 0x040ff00000041810 */
[C---:B------:R-:W-:Y:S08]  /*3170*/  HMMA.16816.F32.BF16 R16, R236.reuse, R38, R12 ;  /* 0x00000026ec10723c */ /* 0x040ff0000004180c */
[C---:B--2---:R-:W-:Y:S08]  /*3180*/  HMMA.16816.F32.BF16 R12, R236.reuse, R48, R8 ;  /* 0x00000030ec0c723c */ /* 0x044ff00000041808 */
[C---:B------:R-:W-:Y:S01]  /*3190*/  HMMA.16816.F32.BF16 R8, R236.reuse, R50, R4 ;  /* 0x00000032ec08723c */ /* 0x040fe20000041804 */
[----:B------:R-:W-:Y:S07]  /*31a0*/  LDSM.16.M88.4 R48, [R0+0x1800] ;  /* 0x001800000030783b */ /* 0x000fee0000000200 */
[C---:B---3--:R-:W-:Y:S08]  /*31b0*/  HMMA.16816.F32.BF16 R4, R236.reuse, R56, R32 ;  /* 0x00000038ec04723c */ /* 0x048ff00000041820 */
[C---:B------:R-:W-:Y:S08]  /*31c0*/  HMMA.16816.F32.BF16 R40, R236.reuse, R76, R28 ;  /* 0x0000004cec28723c */ /* 0x040ff0000004181c */
[----:B------:R-:W-:Y:S01]  /*31d0*/  HMMA.16816.F32.BF16 R44, R236, R58, R44 ;  /* 0x0000003aec2c723c */ /* 0x000fe2000004182c */
[----:B------:R-:W2:Y:S04]  /*31e0*/  LDSM.16.M88.4 R56, [R0+0x800] ;  /* 0x000800000038783b */ /* 0x000ea80000000200 */
[----:B------:R3:W-:Y:S01]  /*31f0*/  STL [R1+0x28], R100 ;  /* 0x0000286401007387 */ /* 0x0007e20000100800 */
[----:B------:R-:W-:Y:S01]  /*3200*/  ISETP.GE.AND P0, PT, R248, 0x2, PT ;  /* 0x00000002f800780c */ /* 0x000fe20003f06270 */
[----:B------:R-:W-:-:S04]  /*3210*/  DEPBAR.LE SB0, 0x0 ;  /* 0x000080000000791a */ /* 0x000fc80000000000 */
[----:B------:R-:W-:Y:S08]  /*3220*/  HMMA.16816.F32.BF16 R36, R236, R78, R24 ;  /* 0x0000004eec24723c */ /* 0x000ff00000041818 */
[C---:B------:R-:W-:Y:S08]  /*3230*/  HMMA.16816.F32.BF16 R32, R240.reuse, R64, R20 ;  /* 0x00000040f020723c */ /* 0x040ff00000041814 */
[C---:B------:R-:W-:Y:S08]  /*3240*/  HMMA.16816.F32.BF16 R28, R240.reuse, R66, R16 ;  /* 0x00000042f01c723c */ /* 0x040ff00000041810 */
[C---:B-1----:R-:W-:Y:S08]  /*3250*/  HMMA.16816.F32.BF16 R24, R240.reuse, R68, R12 ;  /* 0x00000044f018723c */ /* 0x042ff0000004180c */
[C---:B------:R-:W-:Y:S08]  /*3260*/  HMMA.16816.F32.BF16 R20, R240.reuse, R70, R8 ;  /* 0x00000046f014723c */ /* 0x040ff00000041808 */
[C---:B------:R-:W-:Y:S08]  /*3270*/  HMMA.16816.F32.BF16 R16, R240.reuse, R72, R4 ;  /* 0x00000048f010723c */ /* 0x040ff00000041804 */
[C---:B------:R-:W-:Y:S01]  /*3280*/  HMMA.16816.F32.BF16 R8, R240.reuse, R80, R40 ;  /* 0x00000050f008723c */ /* 0x040fe20000041828 */
[----:B------:R3:W-:Y:S07]  /*3290*/  STL [R1+0x24], R0 ;  /* 0x0000240001007387 */ /* 0x0007ee0000100800 */
[C---:B------:R-:W-:Y:S08]  /*32a0*/  HMMA.16816.F32.BF16 R12, R240.reuse, R74, R44 ;  /* 0x0000004af00c723c */ /* 0x040ff0000004182c */
[----:B------:R-:W-:Y:S01]  /*32b0*/  HMMA.16816.F32.BF16 R4, R240, R82, R36 ;  /* 0x00000052f004723c */ /* 0x000fe20000041824 */
[----:B------:R-:W-:Y:S01]  /*32c0*/  BSSY B0, `(.L_x_2378) ;  /* 0x0000067000007945 */ /* 0x000fe20003800000 */
[----:B------:R-:W-:Y:S06]  /*32d0*/  BAR.SYNC.DEFER_BLOCKING 0x0 ;  /* 0x0000000000007b1d */ /* 0x000fec0000010000 */
[----:B------:R-:W-:Y:S01]  /*32e0*/  HMMA.16816.F32.BF16 R36, R244, R60, R32 ;  /* 0x0000003cf424723c */ /* 0x000fe20000041820 */
[----:B------:R-:W-:-:S07]  /*32f0*/  ISETP.GT.AND P6, PT, R103, 0x3f, PT ;  /* 0x0000003f6700780c */ /* 0x000fce0003fc4270 */
[C---:B------:R-:W-:Y:S08]  /*3300*/  HMMA.16816.F32.BF16 R60, R244.reuse, R62, R28 ;  /* 0x0000003ef43c723c */ /* 0x040ff0000004181c */
[C---:B--2---:R-:W-:Y:S08]  /*3310*/  HMMA.16816.F32.BF16 R32, R244.reuse, R56, R24 ;  /* 0x00000038f420723c */ /* 0x044ff00000041818 */
[C---:B------:R-:W-:Y:S08]  /*3320*/  HMMA.16816.F32.BF16 R28, R244.reuse, R52, R16 ;  /* 0x00000034f41c723c */ /* 0x040ff00000041810 */
[C---:B------:R-:W-:Y:S08]  /*3330*/  HMMA.16816.F32.BF16 R24, R244.reuse, R48, R8 ;  /* 0x00000030f418723c */ /* 0x040ff00000041808 */
[C---:B------:R-:W-:Y:S08]  /*3340*/  HMMA.16816.F32.BF16 R20, R244.reuse, R58, R20 ;  /* 0x0000003af414723c */ /* 0x040ff00000041814 */
[C---:B------:R-:W-:Y:S08]  /*3350*/  HMMA.16816.F32.BF16 R52, R244.reuse, R54, R12 ;  /* 0x00000036f434723c */ /* 0x040ff0000004180c */
[----:B------:R-:W-:Y:S01]  /*3360*/  HMMA.16816.F32.BF16 R48, R244, R50, R4 ;  /* 0x00000032f430723c */ /* 0x000fe20000041804 */
[----:B------:R-:W-:Y:S07]  /*3370*/  @!UPT UIADD3 URZ, URZ, URZ, URZ ;  /* 0x0000003f3f3ff290 */ /* 0x000fee000fffe03f */
[----:B------:R-:W-:Y:S11]  /*3380*/  @!P0 BRA `(.L_x_2379) ;  /* 0x000005a000008947 */ /* 0x000ff60003800000 */
[----:B---3--:R-:W-:Y:S01]  /*3390*/  ISETP.NE.AND P4, PT, R97, 0x1, PT ;  /* 0x000000016100780c */ /* 0x008fe20003f85270 */
[----:B------:R-:W-:-:S02]  /*33a0*/  IMAD R2, R248, 0x40, R107 ;  /* 0x00000040f8027824 */ /* 0x000fc400078e026b */
[----:B------:R-:W-:-:S03]  /*33b0*/  IMAD.MOV.U32 R6, RZ, RZ, RZ ;  /* 0x000000ffff067224 */ /* 0x000fc600078e00ff */
        /* <DEDUP_REMOVED lines=28> */
.L_x_2436:
        /* <DEDUP_REMOVED lines=31> */
.L_x_2437:
[----:B-12---:R-:W2:Y:S01]  /*3770*/  LDL R15, [R1+0x50] ;  /* 0x00005000010f7983 */ /* 0x006ea20000100800 */
[----:B------:R-:W-:Y:S02]  /*3780*/  IADD3 R2, -R5, 0x10, RZ ;  /* 0x0000001005027810 */ /* 0x000fe40007ffe1ff */
[----:B------:R-:W-:Y:S02]  /*3790*/  IADD3 R6, -R13, 0x10, RZ ;  /* 0x000000100d067810 */ /* 0x000fe40007ffe1ff */
[----:B------:R-:W-:Y:S02]  /*37a0*/  LOP3.LUT R2, R2, 0xf, RZ, 0xc0, !PT ;  /* 0x0000000f02027812 */ /* 0x000fe400078ec0ff */
[----:B------:R-:W-:-:S02]  /*37b0*/  IADD3 R3, -R14, 0x10, RZ ;  /* 0x000000100e037810 */ /* 0x000fc40007ffe1ff */
[----:B------:R-:W-:Y:S02]  /*37c0*/  IADD3 R10, P1, P0, R2, R0, R89 ;  /* 0x00000000020a7210 */ /* 0x000fe4000783e059 */
[----:B------:R-:W-:Y:S02]  /*37d0*/  LOP3.LUT R2, R6, 0xf, RZ, 0xc0, !PT ;  /* 0x0000000f06027812 */ /* 0x000fe400078ec0ff */
[----:B------:R-:W-:Y:S02]  /*37e0*/  IADD3 R7, -R12, 0x10, RZ ;  /* 0x000000100c077810 */ /* 0x000fe40007ffe1ff */
[----:B------:R-:W-:Y:S02]  /*37f0*/  LOP3.LUT R3, R3, 0xf, RZ, 0xc0, !PT ;  /* 0x0000000f03037812 */ /* 0x000fe400078ec0ff */
[----:B----4-:R-:W-:Y:S02]  /*3800*/  IADD3.X R11, RZ, R4, R84, P1, P0 ;  /* 0x00000004ff0b7210 */ /* 0x010fe40000fe0454 */
[----:B------:R-:W-:-:S02]  /*3810*/  IADD3 R6, P1, P0, R2, R0, R91 ;  /* 0x0000000002067210 */ /* 0x000fc4000783e05b */
[----:B------:R-:W-:Y:S02]  /*3820*/  LOP3.LUT R2, R7, 0xf, RZ, 0xc0, !PT ;  /* 0x0000000f07027812 */ /* 0x000fe400078ec0ff */
[----:B------:R-:W-:Y:S02]  /*3830*/  IADD3 R8, P3, P2, R3, R0, R90 ;  /* 0x0000000003087210 */ /* 0x000fe40007a7e05a */
        /* <DEDUP_REMOVED lines=15> */
.L_x_2379:
[----:B---3--:R-:W-:Y:S05]  /*3930*/  BSYNC B0 ;  /* 0x0000000000007941 */ /* 0x008fea0003800000 */
.L_x_2378:
[----:B-1----:R-:W2:Y:S04]  /*3940*/  LDL R3, [R1+0xb4] ;  /* 0x0000b40001037983 */ /* 0x002ea80000100800 */
[----:B------:R-:W2:Y:S01]  /*3950*/  LDL R0, [R1+0xc0] ;  /* 0x0000c00001007983 */ /* 0x000ea20000100800 */
[----:B------:R-:W-:-:S03]  /*3960*/  IMAD.MOV.U32 R4, RZ, RZ, c[0x0][0x2c4] ;  /* 0x0000b100ff047624 */ /* 0x000fc600078e00ff */
[----:B------:R-:W3:Y:S01]  /*3970*/  LDL R7, [R1+0xc4] ;  /* 0x0000c40001077983 */ /* 0x000ee20000100800 */
[----:B------:R-:W-:Y:S01]  /*3980*/  IMAD.MOV.U32 R2, RZ, RZ, -0x40 ;  /* 0xffffffc0ff027424 */ /* 0x000fe200078e00ff */
[----:B------:R-:W-:Y:S01]  /*3990*/  ISETP.NE.AND P0, PT, R4, 0x1, PT ;  /* 0x000000010400780c */ /* 0x000fe20003f05270 */
[----:B------:R-:W-:Y:S01]  /*39a0*/  IMAD.MOV.U32 R5, RZ, RZ, c[0x0][0x2ac] ;  /* 0x0000ab00ff057624 */ /* 0x000fe200078e00ff */
[----:B------:R-:W0:Y:S01]  /*39b0*/  LDGDEPBAR ;  /* 0x00000000000079af */ /* 0x000e220000000000 */
[----:B------:R-:W-:-:S04]  /*39c0*/  IMAD R2, R248, R2, 0x41 ;  /* 0x00000041f8027424 */ /* 0x000fc800078e0202 */
[----:B------:R-:W-:Y:S01]  /*39d0*/  IMAD R2, R5, c[0x0][0x1d0], R2 ;  /* 0x0000740005027a24 */ /* 0x000fe200078e0202 */
[----:B--2---:R-:W-:-:S04]  /*39e0*/  IADD3 R0, R0, R3, RZ ;  /* 0x0000000300007210 */ /* 0x004fc80007ffe0ff */
[----:B------:R-:W-:Y:S01]  /*39f0*/  MOV R4, R0 ;  /* 0x0000000000047202 */ /* 0x000fe20000000f00 */
[----:B------:R-:W-:Y:S01]  /*3a00*/  @P0 IMAD.HI.U32 R3, R0, c[0x0][0x2c8], RZ ;  /* 0x0000b20000030a27 */ /* 0x000fe200078e00ff */
[----:B---3--:R-:W-:Y:S02]  /*3a10*/  IADD3 R6, -R7, R88, RZ ;  /* 0x0000005807067210 */ /* 0x008fe40007ffe1ff */
[----:B------:R-:W-:Y:S02]  /*3a20*/  IADD3 R5, R2, -c[0x0][0x168], -R7 ;  /* 0x80005a0002057a10 */ /* 0x000fe40007ffe807 */
[----:B------:R-:W-:Y:S01]  /*3a30*/  @P0 SHF.R.U32.HI R4, RZ, c[0x0][0x2cc], R3 ;  /* 0x0000b300ff040a19 */ /* 0x000fe20000011603 */
[----:B------:R-:W-:Y:S05]  /*3a40*/  BRA.DIV ~URZ, `(.L_x_2382) ;  /* 0x0000cf827f007947 */ /* 0x000fea000b800000 */
[----:B------:R1:W2:Y:S02]  /*3a50*/  SHFL.IDX PT, R0, R4, RZ, 0x1c1f ;  /* 0x001c1fff04007589 */ /* 0x0002a400000e0000 */
.L_x_2438:
        /* <DEDUP_REMOVED lines=11> */
[----:B------:R-:W-:Y:S02]  /*3b10*/  ISETP.GT.AND P3, PT, R0, 0x18, PT ;  /* 0x000000180000780c */ /* 0x000fe40003f64270 */
[----:B------:R-:W-:Y:S02]  /*3b20*/  FSEL R15, R61, -INF , P4 ;  /* 0xff8000003d0f7808 */ /* 0x000fe40002000000 */
[----:B------:R-:W-:-:S02]  /*3b30*/  FSEL R17, R32, -INF , P1 ;  /* 0xff80000020117808 */ /* 0x000fc40000800000 */
[----:B------:R-:W-:Y:S02]  /*3b40*/  FSEL R18, R33, -INF , P0 ;  /* 0xff80000021127808 */ /* 0x000fe40000000000 */
        /* <DEDUP_REMOVED lines=34> */
[----:B-1----:R-:W-:Y:S02]  /*3d70*/  FSEL R4, R38, -INF , P1 ;  /* 0xff80000026047808 */ /* 0x002fe40000800000 */
[----:B------:R-:W-:Y:S02]  /*3d80*/  FSEL R5, R39, -INF , P0 ;  /* 0xff80000027057808 */ /* 0x000fe40000000000 */
[----:B------:R-:W-:Y:S02]  /*3d90*/  ISETP.GT.AND P0, PT, R0, 0x9, PT ;  /* 0x000000090000780c */ /* 0x000fe40003f04270 */
[----:B------:R-:W-:Y:S02]  /*3da0*/  FSEL R12, R62, -INF , P2 ;  /* 0xff8000003e0c7808 */ /* 0x000fe40001000000 */
[----:B------:R-:W-:Y:S02]  /*3db0*/  FMNMX.FTZ R3, R4, R5, !PT ;  /* 0x0000000504037209 */ /* 0x000fe40007810000 */
[----:B------:R-:W-:-:S02]  /*3dc0*/  FSEL R11, R63, -INF , P0 ;  /* 0xff8000003f0b7808 */ /* 0x000fc40000000000 */
[----:B------:R-:W-:Y:S02]  /*3dd0*/  ISETP.GT.AND P1, PT, R0, 0x10, PT ;  /* 0x000000100000780c */ /* 0x000fe40003f24270 */
[----:B------:R-:W-:Y:S02]  /*3de0*/  FMNMX.FTZ R3, R12, R3, !PT ;  /* 0x000000030c037209 */ /* 0x000fe40007810000 */
        /* <DEDUP_REMOVED lines=15> */
[----:B------:R-:W-:-:S02]  /*3ee0*/  FMNMX.FTZ R2, R98, R2, !PT ;  /* 0x0000000262027209 */ /* 0x000fc40007810000 */
[----:B------:R-:W-:Y:S02]  /*3ef0*/  FSEL R90, R31, -INF , P0 ;  /* 0xff8000001f5a7808 */ /* 0x000fe40000000000 */
[C---:B------:R-:W-:Y:S02]  /*3f00*/  ISETP.GT.AND P1, PT, R0.reuse, 0x28, PT ;  /* 0x000000280000780c */ /* 0x040fe40003f24270 */
[----:B------:R-:W-:Y:S02]  /*3f10*/  FMNMX.FTZ R3, R91, R3, !PT ;  /* 0x000000035b037209 */ /* 0x000fe40007810000 */
[----:B------:R-:W-:Y:S02]  /*3f20*/  FMNMX.FTZ R2, R97, R2, !PT ;  /* 0x0000000261027209 */ /* 0x000fe40007810000 */
[----:B------:R-:W-:Y:S02]  /*3f30*/  ISETP.GT.AND P0, PT, R0, 0x29, PT ;  /* 0x000000290000780c */ /* 0x000fe40003f04270 */
[----:B------:R-:W-:-:S02]  /*3f40*/  FSEL R89, R54, -INF , P1 ;  /* 0xff80000036597808 */ /* 0x000fc40000800000 */
[----:B------:R-:W-:Y:S02]  /*3f50*/  FMNMX.FTZ R3, R90, R3, !PT ;  /* 0x000000035a037209 */ /* 0x000fe40007810000 */
[----:B------:R-:W-:Y:S02]  /*3f60*/  FMNMX.FTZ R2, R96, R2, !PT ;  /* 0x0000000260027209 */ /* 0x000fe40007810000 */
[----:B------:R-:W-:Y:S02]  /*3f70*/  FSEL R88, R55, -INF , P0 ;  /* 0xff80000037587808 */ /* 0x000fe40000000000 */
[----:B------:R-:W-:Y:S02]  /*3f80*/  ISETP.GT.AND P1, PT, R0, 0x30, PT ;  /* 0x000000300000780c */ /* 0x000fe40003f24270 */
[----:B------:R-:W-:Y:S02]  /*3f90*/  FMNMX.FTZ R3, R89, R3, !PT ;  /* 0x0000000359037209 */ /* 0x000fe40007810000 */
[----:B------:R-:W-:-:S02]  /*3fa0*/  FMNMX.FTZ R2, R95, R2, !PT ;  /* 0x000000025f027209 */ /* 0x000fc40007810000 */
[----:B------:R-:W-:Y:S02]  /*3fb0*/  ISETP.GT.AND P0, PT, R0, 0x31, PT ;  /* 0x000000310000780c */ /* 0x000fe40003f04270 */
[----:B------:R-:W-:Y:S02]  /*3fc0*/  FSEL R87, R26, -INF , P1 ;  /* 0xff8000001a577808 */ /* 0x000fe40000800000 */
[----:B------:R-:W-:Y:S02]  /*3fd0*/  FMNMX.FTZ R3, R88, R3, !PT ;  /* 0x0000000358037209 */ /* 0x000fe40007810000 */
[----:B------:R-:W-:Y:S02]  /*3fe0*/  FMNMX.FTZ R2, R94, R2, !PT ;  /* 0x000000025e027209 */ /* 0x000fe40007810000 */
[----:B------:R-:W-:Y:S02]  /*3ff0*/  FSEL R86, R27, -INF , P0 ;  /* 0xff8000001b567808 */ /* 0x000fe40000000000 */
[----:B------:R-:W-:-:S02]  /*4000*/  ISETP.GT.AND P1, PT, R0, 0x38, PT ;  /* 0x000000380000780c */ /* 0x000fc40003f24270 */
        /* <DEDUP_REMOVED lines=8> */
[----:B------:R-:W1:Y:S02]  /*4090*/  SHFL.BFLY PT, R3, R0, 0x2, 0x1f ;  /* 0x0c401f0000037f89 */ /* 0x000e6400000e0000 */
[----:B------:R-:W-:-:S05]  /*40a0*/  FMNMX.FTZ R2, R84, R2, !PT ;  /* 0x0000000254027209 */ /* 0x000fca0007810000 */
[----:B------:R-:W2:Y:S01]  /*40b0*/  SHFL.BFLY PT, R16, R2, 0x2, 0x1f ;  /* 0x0c401f0002107f89 */ /* 0x000ea200000e0000 */
[----:B-1----:R-:W-:-:S05]  /*40c0*/  FMNMX.FTZ R0, R3, R0, !PT ;  /* 0x0000000003007209 */ /* 0x002fca0007810000 */
[----:B------:R-:W1:Y:S01]  /*40d0*/  SHFL.BFLY PT, R133, R0, 0x1, 0x1f ;  /* 0x0c201f0000857f89 */ /* 0x000e6200000e0000 */
[----:B--2---:R-:W-:-:S05]  /*40e0*/  FMNMX.FTZ R16, R2, R16, !PT ;  /* 0x0000001002107209 */ /* 0x004fca0007810000 */
[----:B------:R2:W3:Y:S01]  /*40f0*/  SHFL.BFLY PT, R3, R16, 0x1, 0x1f ;  /* 0x0c201f0010037f89 */ /* 0x0004e200000e0000 */
[----:B-1----:R-:W-:-:S03]  /*4100*/  FMNMX.FTZ R133, R0, R133, !PT ;  /* 0x0000008500857209 */ /* 0x002fc60007810000 */
.L_x_2439:
[----:B------:R-:W4:Y:S04]  /*4110*/  LDL R100, [R1+0x2c] ;  /* 0x00002c0001647983 */ /* 0x000f280000100800 */
[----:B------:R-:W5:Y:S04]  /*4120*/  LDL R251, [R1+0x30] ;  /* 0x0000300001fb7983 */ /* 0x000f680000100800 */
[----:B--2---:R-:W2:Y:S04]  /*4130*/  LDL R101, [R1+0x34] ;  /* 0x0000340001657983 */ /* 0x004ea80000100800 */
[----:B---3--:R-:W3:Y:S04]  /*4140*/  LDL R28, [R1+0x3c] ;  /* 0x00003c00011c7983 */ /* 0x008ee80000100800 */
[----:B------:R-:W3:Y:S01]  /*4150*/  LDL R250, [R1+0x38] ;  /* 0x0000380001fa7983 */ /* 0x000ee20000100800 */
        /* <DEDUP_REMOVED lines=38> */
[----:B----4-:R-:W4:Y:S01]  /*43c0*/  LDSM.16.MT88.4 R24, [R100] ;  /* 0x000000006418783b */ /* 0x010f220000004200 */
[----:B-1----:R-:W-:-:S03]  /*43d0*/  FFMA.FTZ R3, R7, c[0x0][0x2d0], -R0 ;  /* 0x0000b40007037a23 */ /* 0x002fc60000010800 */
[----:B------:R-:W1:Y:S02]  /*43e0*/  LDSM.16.MT88.4 R36, [R100+0x800] ;  /* 0x000800006424783b */ /* 0x000e640000004200 */
[----:B------:R3:W1:Y:S02]  /*43f0*/  MUFU.EX2 R131, R3 ;  /* 0x0000000300837308 */ /* 0x0006640000000800 */
[----:B-----5:R-:W5:Y:S04]  /*4400*/  LDSM.16.MT88.4 R44, [R251] ;  /* 0x00000000fb2c783b */ /* 0x020f680000004200 */
[----:B--2---:R-:W2:Y:S04]  /*4410*/  LDSM.16.MT88.4 R20, [R101] ;  /* 0x000000006514783b */ /* 0x004ea80000004200 */
[----:B------:R-:W2:Y:S04]  /*4420*/  LDSM.16.MT88.4 R60, [R251+0x800] ;  /* 0x00080000fb3c783b */ /* 0x000ea80000004200 */
[----:B------:R-:W2:Y:S01]  /*4430*/  LDSM.16.MT88.4 R40, [R101+0x800] ;  /* 0x000800006528783b */ /* 0x000ea20000004200 */
[----:B---3--:R-:W-:-:S03]  /*4440*/  FFMA.FTZ R3, R6, c[0x0][0x2d0], -R0 ;  /* 0x0000b40006037a23 */ /* 0x008fc60000010800 */
[----:B------:R-:W3:Y:S01]  /*4450*/  LDSM.16.MT88.4 R28, [R28] ;  /* 0x000000001c1c783b */ /* 0x000ee20000004200 */
[----:B------:R4:W-:Y:S03]  /*4460*/  MUFU.EX2 R132, R3 ;  /* 0x0000000300847308 */ /* 0x0009e60000000800 */
[----:B------:R-:W-:Y:S04]  /*4470*/  LDSM.16.MT88.4 R68, [R101+0x2000] ;  /* 0x002000006544783b */ /* 0x000fe80000004200 */
[----:B------:R-:W-:Y:S04]  /*4480*/  LDSM.16.MT88.4 R64, [R250+0x800] ;  /* 0x00080000fa40783b */ /* 0x000fe80000004200 */
[----:B------:R-:W-:Y:S04]  /*4490*/  LDSM.16.MT88.4 R48, [R100+0x2800] ;  /* 0x002800006430783b */ /* 0x000fe80000004200 */
[----:B------:R-:W-:Y:S01]  /*44a0*/  LDSM.16.MT88.4 R72, [R251+0x2000] ;  /* 0x00200000fb48783b */ /* 0x000fe20000004200 */
[----:B----4-:R-:W-:Y:S01]  /*44b0*/  FFMA.FTZ R3, R10, c[0x0][0x2d0], -R0 ;  /* 0x0000b4000a037a23 */ /* 0x010fe20000010800 */
[C---:B------:R-:W-:Y:S02]  /*44c0*/  HMMA.16816.F32.BF16 R4, R12.reuse, R24, RZ ;  /* 0x000000180c04723c */ /* 0x040fe400000418ff */
[----:B------:R-:W-:Y:S01]  /*44d0*/  LDSM.16.MT88.4 R56, [R250+0x2000] ;  /* 0x00200000fa38783b */ /* 0x000fe20000004200 */
[----:B------:R-:W4:Y:S03]  /*44e0*/  MUFU.EX2 R135, R3 ;  /* 0x0000000300877308 */ /* 0x000f260000000800 */
[----:B------:R-:W-:Y:S02]  /*44f0*/  LDSM.16.MT88.4 R76, [R251+0x2800] ;  /* 0x00280000fb4c783b */ /* 0x000fe40000004200 */
[----:B------:R-:W-:Y:S01]  /*4500*/  HMMA.16816.F32.BF16 R24, R12, R26, RZ ;  /* 0x0000001a0c18723c */ /* 0x000fe200000418ff */
[----:B------:R-:W-:Y:S01]  /*4510*/  F2FP.BF16.PACK_AB R8, R129, R128 ;  /* 0x000000808108723e */ /* 0x000fe200000010ff */
[----:B------:R-:W-:Y:S01]  /*4520*/  LDSM.16.MT88.4 R80, [R100+0x4000] ;  /* 0x004000006450783b */ /* 0x000fe20000004200 */
[----:B------:R-:W-:-:S02]  /*4530*/  F2FP.BF16.PACK_AB R10, R134, R130 ;  /* 0x00000082860a723e */ /* 0x000fc400000010ff */
[----:B-1----:R-:W-:Y:S02]  /*4540*/  F2FP.BF16.PACK_AB R9, R131, R119 ;  /* 0x000000778309723e */ /* 0x002fe400000010ff */
[----:B----4-:R-:W-:-:S09]  /*4550*/  F2FP.BF16.PACK_AB R11, R135, R132 ;  /* 0x00000084870b723e */ /* 0x010fd200000010ff */
[C---:B------:R-:W-:Y:S08]  /*4560*/  HMMA.16816.F32.BF16 R164, R8.reuse, R36, R4 ;  /* 0x0000002408a4723c */ /* 0x040ff00000041804 */
[----:B------:R-:W-:Y:S01]  /*4570*/  HMMA.16816.F32.BF16 R4, R8, R38, R24 ;  /* 0x000000260804723c */ /* 0x000fe20000041818 */
[----:B------:R-:W1:Y:S11]  /*4580*/  LDSM.16.MT88.4 R24, [R100+0x2000] ;  /* 0x002000006418783b */ /* 0x000e760000004200 */
[----:B------:R-:W-:Y:S11]  /*4590*/  @!UPT UIADD3 URZ, URZ, URZ, URZ ;  /* 0x0000003f3f3ff290 */ /* 0x000ff6000fffe03f */
[----:B------:R-:W-:Y:S01]  /*45a0*/  @!UPT UIADD3 URZ, URZ, URZ, URZ ;  /* 0x0000003f3f3ff290 */ /* 0x000fe2000fffe03f */
[----:B------:R-:W-:Y:S02]  /*45b0*/  MOV R115, R7 ;  /* 0x0000000700737202 */ /* 0x000fe40000000f00 */
[----:B------:R-:W-:Y:S02]  /*45c0*/  MOV R114, R4 ;  /* 0x0000000400727202 */ /* 0x000fe40000000f00 */
[----:B------:R-:W-:Y:S02]  /*45d0*/  MOV R111, R6 ;  /* 0x00000006006f7202 */ /* 0x000fe40000000f00 */
[----:B------:R-:W-:Y:S02]  /*45e0*/  MOV R110, R5 ;  /* 0x00000005006e7202 */ /* 0x000fe40000000f00 */
[C---:B-----5:R-:W-:Y:S08]  /*45f0*/  HMMA.16816.F32.BF16 R4, R12.reuse, R44, RZ ;  /* 0x0000002c0c04723c */ /* 0x060ff000000418ff */
[C---:B--2---:R-:W-:Y:S08]  /*4600*/  HMMA.16816.F32.BF16 R32, R12.reuse, R20, RZ ;  /* 0x000000140c20723c */ /* 0x044ff000000418ff */
[----:B------:R-:W-:Y:S08]  /*4610*/  HMMA.16816.F32.BF16 R20, R12, R22, RZ ;  /* 0x000000160c14723c */ /* 0x000ff000000418ff */
[----:B------:R-:W-:Y:S08]  /*4620*/  HMMA.16816.F32.BF16 R36, R8, R60, R4 ;  /* 0x0000003c0824723c */ /* 0x000ff00000041804 */
[----:B------:R-:W-:Y:S01]  /*4630*/  HMMA.16816.F32.BF16 R52, R12, R46, RZ ;  /* 0x0000002e0c34723c */ /* 0x000fe200000418ff */
[----:B------:R-:W2:Y:S07]  /*4640*/  LDSM.16.MT88.4 R44, [R101+0x2800] ;  /* 0x00280000652c783b */ /* 0x000eae0000004200 */
[C---:B------:R-:W-:Y:S08]  /*4650*/  HMMA.16816.F32.BF16 R156, R8.reuse, R40, R32 ;  /* 0x00000028089c723c */ /* 0x040ff00000041820 */
[----:B------:R-:W-:Y:S01]  /*4660*/  HMMA.16816.F32.BF16 R148, R8, R42, R20 ;  /* 0x0000002a0894723c */ /* 0x000fe20000041814 */
[----:B------:R-:W-:Y:S01]  /*4670*/  IMAD.MOV.U32 R109, RZ, RZ, R36 ;  /* 0x000000ffff6d7224 */ /* 0x000fe200078e0024 */
[----:B------:R-:W-:-:S02]  /*4680*/  MOV R108, R38 ;  /* 0x00000026006c7202 */ /* 0x000fc40000000f00 */
[----:B------:R-:W-:Y:S02]  /*4690*/  MOV R107, R39 ;  /* 0x00000027006b7202 */ /* 0x000fe40000000f00 */
[----:B------:R-:W-:Y:S02]  /*46a0*/  MOV R106, R37 ;  /* 0x00000025006a7202 */ /* 0x000fe40000000f00 */
[C---:B---3--:R-:W-:Y:S08]  /*46b0*/  HMMA.16816.F32.BF16 R40, R12.reuse, R28, RZ ;  /* 0x0000001c0c28723c */ /* 0x048ff000000418ff */
[C---:B------:R-:W-:Y:S08]  /*46c0*/  HMMA.16816.F32.BF16 R36, R12.reuse, R30, RZ ;  /* 0x0000001e0c24723c */ /* 0x040ff000000418ff */
[C---:B-1----:R-:W-:Y:S08]  /*46d0*/  HMMA.16816.F32.BF16 R32, R12.reuse, R24, RZ ;  /* 0x000000180c20723c */ /* 0x042ff000000418ff */
[C---:B------:R-:W-:Y:S08]  /*46e0*/  HMMA.16816.F32.BF16 R28, R12.reuse, R26, RZ ;  /* 0x0000001a0c1c723c */ /* 0x040ff000000418ff */
[C---:B------:R-:W-:Y:S08]  /*46f0*/  HMMA.16816.F32.BF16 R24, R12.reuse, R68, RZ ;  /* 0x000000440c18723c */ /* 0x040ff000000418ff */
[----:B------:R-:W-:Y:S08]  /*4700*/  HMMA.16816.F32.BF16 R20, R12, R70, RZ ;  /* 0x000000460c14723c */ /* 0x000ff000000418ff */
[C---:B------:R-:W-:Y:S01]  /*4710*/  HMMA.16816.F32.BF16 R140, R8.reuse, R62, R52 ;  /* 0x0000003e088c723c */ /* 0x040fe20000041834 */
[----:B------:R-:W1:Y:S04]  /*4720*/  LDSM.16.MT88.4 R52, [R250+0x2800] ;  /* 0x00280000fa34783b */ /* 0x000e680000004200 */
[----:B------:R-:W-:Y:S03]  /*4730*/  LDSM.16.MT88.4 R60, [R100+0x4800] ;  /* 0x00480000643c783b */ /* 0x000fe60000004200 */
[C---:B--2---:R-:W-:Y:S08]  /*4740*/  HMMA.16816.F32.BF16 R24, R8.reuse, R44, R24 ;  /* 0x0000002c0818723c */ /* 0x044ff00000041818 */
[C---:B------:R-:W-:Y:S01]  /*4750*/  HMMA.16816.F32.BF16 R120, R8.reuse, R64, R40 ;  /* 0x000000400878723c */ /* 0x040fe20000041828 */
[----:B------:R-:W2:Y:S07]  /*4760*/  LDSM.16.MT88.4 R40, [R101+0x4000] ;  /* 0x004000006528783b */ /* 0x000eae0000004200 */
[----:B------:R-:W-:Y:S08]  /*4770*/  HMMA.16816.F32.BF16 R32, R8, R48, R32 ;  /* 0x000000300820723c */ /* 0x000ff00000041820 */
[----:B------:R-:W-:Y:S01]  /*4780*/  HMMA.16816.F32.BF16 R4, R12, R72, RZ ;  /* 0x000000480c04723c */ /* 0x000fe200000418ff */
[----:B------:R-:W-:Y:S01]  /*4790*/  MOV R49, R27 ;  /* 0x0000001b00317202 */ /* 0x000fe20000000f00 */
[----:B------:R-:W-:-:S06]  /*47a0*/  IMAD.MOV.U32 R48, RZ, RZ, R24 ;  /* 0x000000ffff307224 */ /* 0x000fcc00078e0018 */
[C---:B------:R-:W-:Y:S07]  /*47b0*/  HMMA.16816.F32.BF16 R180, R8.reuse, R50, R28 ;  /* 0x0000003208b4723c */ /* 0x040fee000004181c */
[----:B------:R-:W-:Y:S01]  /*47c0*/  MOV R51, R25 ;  /* 0x0000001900337202 */ /* 0x000fe20000000f00 */
[----:B------:R-:W-:Y:S01]  /*47d0*/  HMMA.16816.F32.BF16 R68, R8, R46, R20 ;  /* 0x0000002e0844723c */ /* 0x000fe20000041814 */
[----:B------:R-:W-:Y:S01]  /*47e0*/  MOV R50, R26 ;  /* 0x0000001a00327202 */ /* 0x000fe20000000f00 */
[----:B------:R-:W3:Y:S06]  /*47f0*/  LDSM.16.MT88.4 R44, [R251+0x4000] ;  /* 0x00400000fb2c783b */ /* 0x000eec0000004200 */
[C---:B------:R-:W-:Y:S08]  /*4800*/  HMMA.16816.F32.BF16 R28, R12.reuse, R74, RZ ;  /* 0x0000004a0c1c723c */ /* 0x040ff000000418ff */
[C---:B------:R-:W-:Y:S08]  /*4810*/  HMMA.16816.F32.BF16 R24, R12.reuse, R56, RZ ;  /* 0x000000380c18723c */ /* 0x040ff000000418ff */
[----:B------:R-:W-:Y:S01]  /*4820*/  HMMA.16816.F32.BF16 R20, R12, R58, RZ ;  /* 0x0000003a0c14723c */ /* 0x000fe200000418ff */
[----:B------:R-:W-:Y:S01]  /*4830*/  MOV R65, R35 ;  /* 0x0000002300417202 */ /* 0x000fe20000000f00 */
[----:B------:R-:W-:Y:S01]  /*4840*/  IMAD.MOV.U32 R64, RZ, RZ, R32 ;  /* 0x000000ffff407224 */ /* 0x000fe200078e0020 */
[----:B------:R-:W-:-:S05]  /*4850*/  MOV R3, R33 ;  /* 0x0000002100037202 */ /* 0x000fca0000000f00 */
[C---:B------:R-:W-:Y:S01]  /*4860*/  HMMA.16816.F32.BF16 R184, R8.reuse, R66, R36 ;  /* 0x0000004208b8723c */ /* 0x040fe20000041824 */
[----:B------:R-:W-:Y:S06]  /*4870*/  LDSM.16.MT88.4 R36, [R251+0x4800] ;  /* 0x00480000fb24783b */ /* 0x000fec0000004200 */
[----:B------:R-:W-:Y:S02]  /*4880*/  MOV R66, R34 ;  /* 0x0000002200427202 */ /* 0x000fe40000000f00 */
[----:B------:R-:W4:Y:S01]  /*4890*/  LDSM.16.MT88.4 R32, [R101+0x4800] ;  /* 0x004800006520783b */ /* 0x000f220000004200 */
[----:B------:R-:W-:Y:S08]  /*48a0*/  HMMA.16816.F32.BF16 R188, R8, R76, R4 ;  /* 0x0000004c08bc723c */ /* 0x000ff00000041804 */
[----:B------:R-:W-:Y:S08]  /*48b0*/  HMMA.16816.F32.BF16 R4, R12, R80, RZ ;  /* 0x000000500c04723c */ /* 0x000ff000000418ff */
[C---:B------:R-:W-:Y:S08]  /*48c0*/  HMMA.16816.F32.BF16 R72, R8.reuse, R78, R28 ;  /* 0x0000004e0848723c */ /* 0x040ff0000004181c */
[C---:B-1----:R-:W-:Y:S08]  /*48d0*/  HMMA.16816.F32.BF16 R76, R8.reuse, R52, R24 ;  /* 0x00000034084c723c */ /* 0x042ff00000041818 */
[----:B------:R-:W-:Y:S08]  /*48e0*/  HMMA.16816.F32.BF16 R160, R8, R54, R20 ;  /* 0x0000003608a0723c */ /* 0x000ff00000041814 */
[C---:B--2---:R-:W-:Y:S08]  /*48f0*/  HMMA.16816.F32.BF16 R24, R12.reuse, R40, RZ ;  /* 0x000000280c18723c */ /* 0x044ff000000418ff */
[----:B------:R-:W-:Y:S01]  /*4900*/  HMMA.16816.F32.BF16 R20, R12, R42, RZ ;  /* 0x0000002a0c14723c */ /* 0x000fe200000418ff */
[----:B------:R-:W1:Y:S07]  /*4910*/  LDSM.16.MT88.4 R40, [R250+0x4000] ;  /* 0x00400000fa28783b */ /* 0x000e6e0000004200 */
[----:B------:R-:W-:Y:S08]  /*4920*/  HMMA.16816.F32.BF16 R176, R8, R60, R4 ;  /* 0x0000003c08b0723c */ /* 0x000ff00000041804 */
[C---:B---3--:R-:W-:Y:S08]  /*4930*/  HMMA.16816.F32.BF16 R4, R12.reuse, R44, RZ ;  /* 0x0000002c0c04723c */ /* 0x048ff000000418ff */
[----:B------:R-:W-:Y:S08]  /*4940*/  HMMA.16816.F32.BF16 R28, R12, R82, RZ ;  /* 0x000000520c1c723c */ /* 0x000ff000000418ff */
[----:B----4-:R-:W-:Y:S01]  /*4950*/  HMMA.16816.F32.BF16 R152, R8, R32, R24 ;  /* 0x000000200898723c */ /* 0x010fe20000041818 */
[----:B------:R-:W2:Y:S01]  /*4960*/  LDSM.16.MT88.4 R24, [R250+0x4800] ;  /* 0x00480000fa18783b */ /* 0x000ea20000004200 */
[----:B------:R-:W-:-:S02]  /*4970*/  MOV R103, R120 ;  /* 0x0000007800677202 */ /* 0x000fc40000000f00 */
[----:B------:R-:W-:-:S04]  /*4980*/  MOV R102, R121 ;  /* 0x0000007900667202 */ /* 0x000fc80000000f00 */
[----:B------:R-:W-:Y:S01]  /*4990*/  HMMA.16816.F32.BF16 R144, R8, R36, R4 ;  /* 0x000000240890723c */ /* 0x000fe20000041804 */
[----:B------:R-:W-:-:S07]  /*49a0*/  MOV R80, R103 ;  /* 0x0000006700507202 */ /* 0x000fce0000000f00 */
[----:B-1----:R-:W-:Y:S01]  /*49b0*/  HMMA.16816.F32.BF16 R4, R12, R40, RZ ;  /* 0x000000280c04723c */ /* 0x002fe200000418ff */
[----:B------:R-:W-:-:S07]  /*49c0*/  MOV R81, R102 ;  /* 0x0000006600517202 */ /* 0x000fce0000000f00 */
[C---:B------:R-:W-:Y:S07]  /*49d0*/  HMMA.16816.F32.BF16 R136, R8.reuse, R62, R28 ;  /* 0x0000003e0888723c */ /* 0x040fee000004181c */
[----:B------:R-:W-:Y:S02]  /*49e0*/  MOV R63, R100 ;  /* 0x00000064003f7202 */ /* 0x000fe40000000f00 */
[----:B------:R-:W-:Y:S02]  /*49f0*/  MOV R62, R101 ;  /* 0x00000065003e7202 */ /* 0x000fe40000000f00 */
[----:B------:R-:W-:Y:S01]  /*4a00*/  HMMA.16816.F32.BF16 R100, R8, R34, R20 ;  /* 0x000000220864723c */ /* 0x000fe20000041814 */
[----:B------:R-:W1:Y:S07]  /*4a10*/  LDSM.16.MT88.4 R28, [R63+0x6000] ;  /* 0x006000003f1c783b */ /* 0x000e6e0000004200 */
[----:B------:R-:W-:Y:S01]  /*4a20*/  HMMA.16816.F32.BF16 R20, R12, R46, RZ ;  /* 0x0000002e0c14723c */ /* 0x000fe200000418ff */
[----:B------:R-:W-:Y:S01]  /*4a30*/  MOV R59, R111 ;  /* 0x0000006f003b7202 */ /* 0x000fe20000000f00 */
[----:B------:R-:W-:Y:S01]  /*4a40*/  IMAD.MOV.U32 R60, RZ, RZ, R109 ;  /* 0x000000ffff3c7224 */ /* 0x000fe200078e006d */
[----:B------:R-:W-:-:S02]  /*4a50*/  MOV R58, R110 ;  /* 0x0000006e003a7202 */ /* 0x000fc40000000f00 */
[----:B------:R-:W-:-:S03]  /*4a60*/  MOV R44, R108 ;  /* 0x0000006c002c7202 */ /* 0x000fc60000000f00 */
[----:B--2---:R-:W-:Y:S01]  /*4a70*/  HMMA.16816.F32.BF16 R108, R8, R24, R4 ;  /* 0x00000018086c723c */ /* 0x004fe20000041804 */
[----:B------:R-:W-:Y:S01]  /*4a80*/  MOV R105, R122 ;  /* 0x0000007a00697202 */ /* 0x000fe20000000f00 */
[----:B------:R-:W-:-:S06]  /*4a90*/  IMAD.MOV.U32 R104, RZ, RZ, R123 ;  /* 0x000000ffff687224 */ /* 0x000fcc00078e007b */
[----:B------:R-:W-:Y:S01]  /*4aa0*/  HMMA.16816.F32.BF16 R4, R12, R42, RZ ;  /* 0x0000002a0c04723c */ /* 0x000fe200000418ff */
[----:B------:R-:W-:Y:S01]  /*4ab0*/  MOV R45, R107 ;  /* 0x0000006b002d7202 */ /* 0x000fe20000000f00 */
[----:B------:R-:W-:Y:S01]  /*4ac0*/  IMAD.MOV.U32 R83, RZ, RZ, R104 ;  /* 0x000000ffff537224 */ /* 0x000fe200078e0068 */
[----:B------:R-:W-:Y:S02]  /*4ad0*/  MOV R61, R106 ;  /* 0x0000006a003d7202 */ /* 0x000fe40000000f00 */
[----:B------:R-:W-:-:S03]  /*4ae0*/  MOV R82, R105 ;  /* 0x0000006900527202 */ /* 0x000fc60000000f00 */
[----:B------:R-:W-:Y:S01]  /*4af0*/  HMMA.16816.F32.BF16 R104, R8, R38, R20 ;  /* 0x000000260868723c */ /* 0x000fe20000041814 */
[----:B------:R-:W2:Y:S01]  /*4b00*/  LDSM.16.MT88.4 R20, [R63+0x6800] ;  /* 0x006800003f14783b */ /* 0x000ea20000004200 */
[----:B------:R-:W-:Y:S01]  /*4b10*/  IMAD.MOV.U32 R53, RZ, RZ, R3 ;  /* 0x000000ffff357224 */ /* 0x000fe200078e0003 */
[----:B------:R-:W-:Y:S01]  /*4b20*/  MOV R56, R115 ;  /* 0x0000007300387202 */ /* 0x000fe20000000f00 */
[----:B------:R-:W-:Y:S01]  /*4b30*/  FADD.FTZ R3, R113, R112 ;  /* 0x0000007071037221 */ /* 0x000fe20000010000 */
[----:B------:R-:W-:-:S11]  /*4b40*/  MOV R57, R114 ;  /* 0x0000007200397202 */ /* 0x000fd60000000f00 */
[----:B------:R-:W-:Y:S01]  /*4b50*/  HMMA.16816.F32.BF16 R112, R8, R26, R4 ;  /* 0x0000001a0870723c */ /* 0x000fe20000041804 */
[----:B------:R-:W-:Y:S07]  /*4b60*/  LDSM.16.MT88.4 R24, [R62+0x6800] ;  /* 0x006800003e18783b */ /* 0x000fee0000004200 */
        /* <DEDUP_REMOVED lines=8> */
[----:B------:R-:W1:Y:S01]  /*4bf0*/  LDSM.16.MT88.4 R20, [R62+0x6000] ;  /* 0x006000003e14783b */ /* 0x000e620000004200 */
[----:B------:R-:W-:-:S04]  /*4c00*/  FADD.FTZ R17, R18, R17 ;  /* 0x0000001112117221 */ /* 0x000fc80000010000 */
[----:B------:R-:W-:-:S04]  /*4c10*/  FADD.FTZ R17, R19, R17 ;  /* 0x0000001113117221 */ /* 0x000fc80000010000 */
[----:B------:R-:W-:-:S04]  /*4c20*/  FADD.FTZ R4, R117, R17 ;  /* 0x0000001175047221 */ /* 0x000fc80000010000 */
[----:B------:R-:W-:Y:S02]  /*4c30*/  FADD.FTZ R30, R119, R4 ;  /* 0x00000004771e7221 */ /* 0x000fe40000010000 */
[----:B------:R-:W-:Y:S01]  /*4c40*/  FADD.FTZ R3, R116, R3 ;  /* 0x0000000374037221 */ /* 0x000fe20000010000 */
[----:B-1----:R-:W-:Y:S03]  /*4c50*/  HMMA.16816.F32.BF16 R4, R12, R20, RZ ;  /* 0x000000140c04723c */ /* 0x002fe600000418ff */
[----:B------:R-:W-:-:S04]  /*4c60*/  FADD.FTZ R3, R118, R3 ;  /* 0x0000000376037221 */ /* 0x000fc80000010000 */
[----:B------:R-:W-:Y:S02]  /*4c70*/  FADD.FTZ R3, R128, R3 ;  /* 0x0000000380037221 */ /* 0x000fe40000010000 */
[--C-:B------:R-:W-:Y:S02]  /*4c80*/  FFMA.FTZ R28, R99, c[0x0][0x2d0], -R2.reuse ;  /* 0x0000b400631c7a23 */ /* 0x100fe40000010802 */
[----:B------:R-:W-:Y:S02]  /*4c90*/  FADD.FTZ R3, R129, R3 ;  /* 0x0000000381037221 */ /* 0x000fe40000010000 */
[--C-:B------:R-:W-:Y:S02]  /*4ca0*/  FFMA.FTZ R29, R95, c[0x0][0x2d0], -R2.reuse ;  /* 0x0000b4005f1d7a23 */ /* 0x100fe40000010802 */
[--C-:B------:R-:W-:Y:S02]  /*4cb0*/  FFMA.FTZ R31, R94, c[0x0][0x2d0], -R2.reuse ;  /* 0x0000b4005e1f7a23 */ /* 0x100fe40000010802 */
[----:B------:R-:W-:-:S07]  /*4cc0*/  FFMA.FTZ R19, R98, c[0x0][0x2d0], -R2 ;  /* 0x0000b40062137a23 */ /* 0x000fce0000010802 */
[----:B------:R-:W-:Y:S08]  /*4cd0*/  HMMA.16816.F32.BF16 R116, R8, R24, R4 ;  /* 0x000000180874723c */ /* 0x000ff00000041804 */
[----:B------:R-:W-:Y:S01]  /*4ce0*/  HMMA.16816.F32.BF16 R4, R12, R22, RZ ;  /* 0x000000160c04723c */ /* 0x000fe200000418ff */
[--C-:B------:R-:W-:Y:S02]  /*4cf0*/  FFMA.FTZ R18, R97, c[0x0][0x2d0], -R2.reuse ;  /* 0x0000b40061127a23 */ /* 0x100fe40000010802 */
[----:B------:R-:W-:-:S02]  /*4d00*/  FFMA.FTZ R17, R96, c[0x0][0x2d0], -R2 ;  /* 0x0000b40060117a23 */ /* 0x000fc40000010802 */
[--C-:B------:R-:W-:Y:S02]  /*4d10*/  FFMA.FTZ R36, R93, c[0x0][0x2d0], -R2.reuse ;  /* 0x0000b4005d247a23 */ /* 0x100fe40000010802 */
[----:B------:R-:W-:Y:S01]  /*4d20*/  FFMA.FTZ R35, R92, c[0x0][0x2d0], -R2 ;  /* 0x0000b4005c237a23 */ /* 0x000fe20000010802 */
[----:B------:R-:W1:Y:S01]  /*4d30*/  MUFU.EX2 R25, R28 ;  /* 0x0000001c00197308 */ /* 0x000e620000000800 */
[----:B------:R-:W-:Y:S02]  /*4d40*/  FADD.FTZ R2, R130, R3 ;  /* 0x0000000382027221 */ /* 0x000fe40000010000 */
[----:B------:R-:W-:-:S05]  /*4d50*/  FADD.FTZ R3, R131, R30 ;  /* 0x0000001e83037221 */ /* 0x000fca0000010000 */
        /* <DEDUP_REMOVED lines=9> */
[----:B------:R-:W-:Y:S01]  /*4df0*/  MOV R52, R64 ;  /* 0x0000004000347202 */ /* 0x000fe20000000f00 */
[--C-:B---3--:R-:W-:Y:S01]  /*4e00*/  FFMA.FTZ R19, R91, c[0x0][0x2d0], -R0.reuse ;  /* 0x0000b4005b137a23 */ /* 0x108fe20000010800 */
[----:B------:R-:W-:Y:S01]  /*4e10*/  HMMA.16816.F32.BF16 R64, R8, R26, R4 ;  /* 0x0000001a0840723c */ /* 0x000fe20000041804 */
[--C-:B------:R-:W-:Y:S02]  /*4e20*/  FFMA.FTZ R32, R86, c[0x0][0x2d0], -R0.reuse ;  /* 0x0000b40056207a23 */ /* 0x100fe40000010800 */
[--C-:B-----5:R-:W-:Y:S02]  /*4e30*/  FFMA.FTZ R18, R90, c[0x0][0x2d0], -R0.reuse ;  /* 0x0000b4005a127a23 */ /* 0x120fe40000010800 */
[----:B------:R-:W-:-:S02]  /*4e40*/  FFMA.FTZ R34, R85, c[0x0][0x2d0], -R0 ;  /* 0x0000b40055227a23 */ /* 0x000fc40000010800 */
[--C-:B------:R-:W-:Y:S02]  /*4e50*/  FFMA.FTZ R7, R88, c[0x0][0x2d0], -R0.reuse ;  /* 0x0000b40058077a23 */ /* 0x100fe40000010800 */
[--C-:B------:R-:W-:Y:S02]  /*4e60*/  FFMA.FTZ R5, R87, c[0x0][0x2d0], -R0.reuse ;  /* 0x0000b40057057a23 */ /* 0x100fe40000010800 */
[--C-:B-1----:R-:W-:Y:S02]  /*4e70*/  FFMA.FTZ R17, R89, c[0x0][0x2d0], -R0.reuse ;  /* 0x0000b40059117a23 */ /* 0x102fe40000010800 */
[----:B------:R-:W-:Y:S02]  /*4e80*/  FFMA.FTZ R33, R84, c[0x0][0x2d0], -R0 ;  /* 0x0000b40054217a23 */ /* 0x000fe40000010800 */
[----:B------:R-:W-:-:S04]  /*4e90*/  FADD.FTZ R0, R25, R2 ;  /* 0x0000000219007221 */ /* 0x000fc80000010000 */
[C---:B----4-:R-:W-:Y:S01]  /*4ea0*/  FADD.FTZ R0, R23.reuse, R0 ;  /* 0x0000000017007221 */ /* 0x050fe20000010000 */
[----:B------:R-:W-:Y:S02]  /*4eb0*/  F2FP.BF16.PACK_AB R4, R23, R25 ;  /* 0x000000191704723e */ /* 0x000fe400000010ff */
[----:B------:R-:W-:Y:S01]  /*4ec0*/  F2FP.BF16.PACK_AB R6, R22, R24 ;  /* 0x000000181606723e */ /* 0x000fe200000010ff */
[----:B------:R-:W-:Y:S02]  /*4ed0*/  FADD.FTZ R0, R24, R0 ;  /* 0x0000000018007221 */ /* 0x000fe40000010000 */
[----:B------:R-:W1:Y:S02]  /*4ee0*/  LDSM.16.MT88.4 R24, [R251+0x6800] ;  /* 0x00680000fb18783b */ /* 0x000e640000004200 */
[----:B------:R-:W-:Y:S02]  /*4ef0*/  FADD.FTZ R0, R22, R0 ;  /* 0x0000000016007221 */ /* 0x000fe40000010000 */
[----:B------:R-:W-:-:S02]  /*4f00*/  FADD.FTZ R3, R132, R3 ;  /* 0x0000000384037221 */ /* 0x000fc40000010000 */
[----:B------:R-:W-:Y:S01]  /*4f10*/  FADD.FTZ R0, R21, R0 ;  /* 0x0000000015007221 */ /* 0x000fe20000010000 */
[C---:B------:R-:W-:Y:S01]  /*4f20*/  F2FP.BF16.PACK_AB R128, R20.reuse, R21 ;  /* 0x000000151480723e */ /* 0x040fe200000010ff */
[----:B------:R-:W-:Y:S02]  /*4f30*/  FADD.FTZ R2, R135, R3 ;  /* 0x0000000387027221 */ /* 0x000fe40000010000 */
[----:B------:R-:W-:Y:S02]  /*4f40*/  FADD.FTZ R3, R20, R0 ;  /* 0x0000000014037221 */ /* 0x000fe40000010000 */
[----:B--2---:R-:W-:Y:S01]  /*4f50*/  HMMA.16816.F32.BF16 R20, R12, R28, RZ ;  /* 0x0000001c0c14723c */ /* 0x004fe200000418ff */
[----:B------:R-:W-:Y:S02]  /*4f60*/  MOV R134, R62 ;  /* 0x0000003e00867202 */ /* 0x000fe40000000f00 */
[----:B------:R-:W-:Y:S01]  /*4f70*/  MOV R132, R63 ;  /* 0x0000003f00847202 */ /* 0x000fe20000000f00 */
[----:B------:R-:W-:Y:S01]  /*4f80*/  IMAD.MOV.U32 R63, RZ, RZ, R45 ;  /* 0x000000ffff3f7224 */ /* 0x000fe200078e002d */
[----:B------:R-:W-:-:S02]  /*4f90*/  MOV R62, R44 ;  /* 0x0000002c003e7202 */ /* 0x000fc40000000f00 */
[----:B------:R-:W-:Y:S01]  /*4fa0*/  MOV R45, R58 ;  /* 0x0000003a002d7202 */ /* 0x000fe20000000f00 */
[----:B------:R-:W-:Y:S01]  /*4fb0*/  IMAD.MOV.U32 R58, RZ, RZ, R50 ;  /* 0x000000ffff3a7224 */ /* 0x000fe200078e0032 */
[----:B------:R-:W-:Y:S02]  /*4fc0*/  MOV R47, R59 ;  /* 0x0000003b002f7202 */ /* 0x000fe40000000f00 */
[----:B------:R-:W-:Y:S02]  /*4fd0*/  MOV R37, R56 ;  /* 0x0000003800257202 */ /* 0x000fe40000000f00 */
[----:B------:R-:W-:Y:S02]  /*4fe0*/  MOV R44, R57 ;  /* 0x00000039002c7202 */ /* 0x000fe40000000f00 */
[----:B------:R-:W-:Y:S02]  /*4ff0*/  MOV R57, R51 ;  /* 0x0000003300397202 */ /* 0x000fe40000000f00 */
[----:B------:R-:W-:-:S02]  /*5000*/  MOV R59, R49 ;  /* 0x00000031003b7202 */ /* 0x000fc40000000f00 */
[----:B------:R-:W-:-:S05]  /*5010*/  MOV R56, R48 ;  /* 0x0000003000387202 */ /* 0x000fca0000000f00 */
        /* <DEDUP_REMOVED lines=24> */
[----:B------:R-:W-:-:S02]  /*51a0*/  MOV R46, R47 ;  /* 0x0000002f002e7202 */ /* 0x000fc40000000f00 */
[----:B------:R-:W-:Y:S11]  /*51b0*/  MOV R47, R37 ;  /* 0x00000025002f7202 */ /* 0x000ff60000000f00 */
[----:B------:R-:W-:Y:S01]  /*51c0*/  @!UPT UIADD3 URZ, URZ, URZ, URZ ;  /* 0x0000003f3f3ff290 */ /* 0x000fe2000fffe03f */
[C---:B-1----:R-:W-:Y:S08]  /*51d0*/  HMMA.16816.F32.BF16 R24, R8.reuse, R20, R24 ;  /* 0x000000140818723c */ /* 0x042ff00000041818 */
[----:B------:R-:W-:Y:S01]  /*51e0*/  HMMA.16816.F32.BF16 R12, R8, R22, R12 ;  /* 0x00000016080c723c */ /* 0x000fe2000004180c */
[----:B------:R-:W1:Y:S07]  /*51f0*/  LDSM.16.MT88.4 R8, [R132+0x1000] ;  /* 0x001000008408783b */ /* 0x000e6e0000004200 */
        /* <DEDUP_REMOVED lines=8> */
[----:B------:R-:W-:Y:S08]  /*5280*/  MUFU.EX2 R3, R34 ;  /* 0x0000002200037308 */ /* 0x000ff00000000800 */
[----:B------:R3:W5:Y:S01]  /*5290*/  MUFU.EX2 R2, R33 ;  /* 0x0000002100027308 */ /* 0x0007620000000800 */
        /* <DEDUP_REMOVED lines=18> */
[----:B----4-:R-:W-:Y:S01]  /*53c0*/  FADD.FTZ R0, R19, R0 ;  /* 0x0000000013007221 */ /* 0x010fe20000010000 */
[----:B--2---:R-:W-:-:S02]  /*53d0*/  F2FP.BF16.PACK_AB R129, R17, R19 ;  /* 0x000000131181723e */ /* 0x004fc400000010ff */
[----:B-----5:R-:W-:Y:S01]  /*53e0*/  F2FP.BF16.PACK_AB R131, R2, R3 ;  /* 0x000000030283723e */ /* 0x020fe200000010ff */
[----:B------:R-:W-:Y:S02]  /*53f0*/  LDSM.16.MT88.4 R160, [R132+0x1800] ;  /* 0x0018000084a0783b */ /* 0x000fe40000004200 */
[C---:B-1----:R-:W-:Y:S08]  /*5400*/  HMMA.16816.F32.BF16 R84, R4.reuse, R8, R176 ;  /* 0x000000080454723c */ /* 0x042ff000000418b0 */
[----:B------:R-:W-:Y:S01]  /*5410*/  HMMA.16816.F32.BF16 R88, R4, R10, R136 ;  /* 0x0000000a0458723c */ /* 0x000fe20000041888 */
[----:B------:R-:W1:Y:S01]  /*5420*/  LDSM.16.MT88.4 R8, [R134+0x5000] ;  /* 0x005000008608783b */ /* 0x000e620000004200 */
[----:B------:R-:W-:-:S03]  /*5430*/  FADD.FTZ R0, R17, R0 ;  /* 0x0000000011007221 */ /* 0x000fc60000010000 */
[----:B------:R-:W-:Y:S03]  /*5440*/  LDSM.16.MT88.4 R136, [R250+0x1800] ;  /* 0x00180000fa88783b */ /* 0x000fe60000004200 */
        /* <DEDUP_REMOVED lines=9> */
[----:B------:R-:W-:Y:S04]  /*54e0*/  LDSM.16.MT88.4 R144, [R251+0x1800] ;  /* 0x00180000fb90783b */ /* 0x000fe80000004200 */
[----:B------:R2:W-:Y:S04]  /*54f0*/  STL [R1+0x78], R0 ;  /* 0x0000780001007387 */ /* 0x0005e80000100800 */
[----:B--2---:R-:W2:Y:S01]  /*5500*/  LDL R0, [R1+0xb4] ;  /* 0x0000b40001007983 */ /* 0x004ea20000100800 */
        /* <DEDUP_REMOVED lines=13> */
[----:B------:R-:W3:Y:S04]  /*55e0*/  LDSM.16.MT88.4 R48, [R134+0x3800] ;  /* 0x003800008630783b */ /* 0x000ee80000004200 */
[----:B------:R-:W-:Y:S03]  /*55f0*/  LDSM.16.MT88.4 R8, [R250+0x7000] ;  /* 0x00700000fa08783b */ /* 0x000fe60000004200 */
[C---:B------:R-:W-:Y:S08]  /*5600*/  HMMA.16816.F32.BF16 R140, R128.reuse, R136, R140 ;  /* 0x00000088808c723c */ /* 0x040ff0000004188c */
[C---:B------:R-:W-:Y:S08]  /*5610*/  HMMA.16816.F32.BF16 R136, R128.reuse, R138, R36 ;  /* 0x0000008a8088723c */ /* 0x040ff00000041824 */
[C---:B-1----:R-:W-:Y:S08]  /*5620*/  HMMA.16816.F32.BF16 R36, R128.reuse, R40, R44 ;  /* 0x000000288024723c */ /* 0x042ff0000004182c */
[C---:B---3--:R-:W-:Y:S01]  /*5630*/  HMMA.16816.F32.BF16 R44, R128.reuse, R48, R56 ;  /* 0x00000030802c723c */ /* 0x048fe20000041838 */
[----:B------:R-:W1:Y:S07]  /*5640*/  LDSM.16.MT88.4 R56, [R251+0x3800] ;  /* 0x00380000fb38783b */ /* 0x000e6e0000004200 */
[C---:B------:R-:W-:Y:S08]  /*5650*/  HMMA.16816.F32.BF16 R48, R128.reuse, R50, R60 ;  /* 0x000000328030723c */ /* 0x040ff0000004183c */
[C---:B------:R-:W-:Y:S08]  /*5660*/  HMMA.16816.F32.BF16 R60, R128.reuse, R64, R76 ;  /* 0x00000040803c723c */ /* 0x040ff0000004184c */
[C---:B------:R-:W-:Y:S01]  /*5670*/  HMMA.16816.F32.BF16 R64, R128.reuse, R66, R80 ;  /* 0x000000428040723c */ /* 0x040fe20000041850 */
[----:B------:R-:W3:Y:S07]  /*5680*/  LDSM.16.MT88.4 R80, [R134+0x5800] ;  /* 0x005800008650783b */ /* 0x000eee0000004200 */
[C---:B------:R-:W-:Y:S08]  /*5690*/  HMMA.16816.F32.BF16 R40, R128.reuse, R42, R52 ;  /* 0x0000002a8028723c */ /* 0x040ff00000041834 */
[C---:B-1----:R-:W-:Y:S08]  /*56a0*/  HMMA.16816.F32.BF16 R52, R128.reuse, R56, R68 ;  /* 0x000000388034723c */ /* 0x042ff00000041844 */
[C---:B---3--:R-:W-:Y:S08]  /*56b0*/  HMMA.16816.F32.BF16 R76, R128.reuse, R80, R92 ;  /* 0x00000050804c723c */ /* 0x048ff0000004185c */
[C---:B------:R-:W-:Y:S01]  /*56c0*/  HMMA.16816.F32.BF16 R80, R128.reuse, R82, R96 ;  /* 0x000000528050723c */ /* 0x040fe20000041860 */
[----:B------:R-:W1:Y:S07]  /*56d0*/  LDSM.16.MT88.4 R96, [R250+0x5800] ;  /* 0x00580000fa60783b */ /* 0x000e6e0000004200 */
[C---:B------:R-:W-:Y:S01]  /*56e0*/  HMMA.16816.F32.BF16 R56, R128.reuse, R58, R72 ;  /* 0x0000003a8038723c */ /* 0x040fe20000041848 */
[----:B------:R-:W3:Y:S07]  /*56f0*/  LDSM.16.MT88.4 R72, [R132+0x5800] ;  /* 0x005800008448783b */ /* 0x000eee0000004200 */
[C---:B-1----:R-:W-:Y:S08]  /*5700*/  HMMA.16816.F32.BF16 R92, R128.reuse, R96, R108 ;  /* 0x00000060805c723c */ /* 0x042ff0000004186c */
[C---:B------:R-:W-:Y:S01]  /*5710*/  HMMA.16816.F32.BF16 R96, R128.reuse, R98, R112 ;  /* 0x000000628060723c */ /* 0x040fe20000041870 */
[----:B------:R-:W1:Y:S07]  /*5720*/  LDSM.16.MT88.4 R112, [R134+0x7800] ;  /* 0x007800008670783b */ /* 0x000e6e0000004200 */
[C---:B---3--:R-:W-:Y:S08]  /*5730*/  HMMA.16816.F32.BF16 R68, R128.reuse, R72, R84 ;  /* 0x000000488044723c */ /* 0x048ff00000041854 */
[----:B------:R-:W-:Y:S01]  /*5740*/  HMMA.16816.F32.BF16 R72, R128, R74, R88 ;  /* 0x0000004a8048723c */ /* 0x000fe20000041858 */
[----:B------:R-:W3:Y:S01]  /*5750*/  LDSM.16.MT88.4 R88, [R251+0x5800] ;  /* 0x00580000fb58783b */ /* 0x000ee20000004200 */
[----:B------:R-:W-:-:S06]  /*5760*/  MOV R2, c[0x0][0x2c4] ;  /* 0x0000b10000027a02 */ /* 0x000fcc0000000f00 */
[----:B------:R-:W-:Y:S01]  /*5770*/  HMMA.16816.F32.BF16 R24, R4, R8, R24 ;  /* 0x000000080418723c */ /* 0x000fe20000041818 */
[----:B------:R-:W-:-:S07]  /*5780*/  ISETP.NE.AND P1, PT, R2, 0x1, PT ;  /* 0x000000010200780c */ /* 0x000fce0003f25270 */
[----:B------:R-:W-:Y:S01]  /*5790*/  HMMA.16816.F32.BF16 R12, R4, R10, R12 ;  /* 0x0000000a040c723c */ /* 0x000fe2000004180c */
[----:B------:R-:W-:Y:S07]  /*57a0*/  LDSM.16.MT88.4 R4, [R250+0x7800] ;  /* 0x00780000fa04783b */ /* 0x000fee0000004200 */
[----:B-1----:R-:W-:Y:S01]  /*57b0*/  HMMA.16816.F32.BF16 R108, R128, R112, R120 ;  /* 0x00000070806c723c */ /* 0x002fe20000041878 */
[----:B------:R-:W1:Y:S01]  /*57c0*/  LDSM.16.MT88.4 R120, [R251+0x7800] ;  /* 0x00780000fb78783b */ /* 0x000e620000004200 */
[----:B--2---:R-:W-:-:S05]  /*57d0*/  @P1 IMAD.HI.U32 R2, R0, c[0x0][0x2c8], RZ ;  /* 0x0000b20000021a27 */ /* 0x004fca00078e00ff */
[----:B------:R-:W-:Y:S01]  /*57e0*/  @P1 SHF.R.U32.HI R0, RZ, c[0x0][0x2cc], R2 ;  /* 0x0000b300ff001a19 */ /* 0x000fe20000011602 */
[----:B---3--:R-:W-:Y:S03]  /*57f0*/  HMMA.16816.F32.BF16 R84, R128, R88, R100 ;  /* 0x000000588054723c */ /* 0x008fe60000041864 */
[----:B------:R-:W-:-:S05]  /*5800*/  IADD3 R0, R0, -c[0x0][0x168], R249 ;  /* 0x80005a0000007a10 */ /* 0x000fca0007ffe0f9 */
[----:B------:R-:W-:Y:S01]  /*5810*/  HMMA.16816.F32.BF16 R88, R128, R90, R104 ;  /* 0x0000005a8058723c */ /* 0x000fe20000041868 */
[----:B------:R-:W2:Y:S01]  /*5820*/  LDSM.16.MT88.4 R104, [R132+0x7800] ;  /* 0x007800008468783b */ /* 0x000ea20000004200 */
[----:B------:R-:W-:-:S04]  /*5830*/  SHF.R.S32.HI R2, RZ, 0x1f, R0 ;  /* 0x0000001fff027819 */ /* 0x000fc80000011400 */
[----:B------:R-:W-:Y:S02]  /*5840*/  LEA.HI R0, R2, R0, RZ, 0x6 ;  /* 0x0000000002007211 */ /* 0x000fe400078f30ff */
[----:B------:R-:W-:Y:S02]  /*5850*/  HMMA.16816.F32.BF16 R112, R128, R114, R116 ;  /* 0x000000728070723c */ /* 0x000fe40000041874 */
[----:B------:R-:W-:Y:S02]  /*5860*/  SHF.R.S32.HI R0, RZ, 0x6, R0 ;  /* 0x00000006ff007819 */ /* 0x000fe40000011400 */
[----:B------:R-:W-:-:S04]  /*5870*/  IADD3 R3, R248, -0x2, RZ ;  /* 0xfffffffef8037810 */ /* 0x000fc80007ffe0ff */
[C---:B-1----:R-:W-:Y:S01]  /*5880*/  HMMA.16816.F32.BF16 R116, R128.reuse, R120, R180 ;  /* 0x000000788074723c */ /* 0x042fe200000418b4 */
[----:B------:R1:W-:Y:S07]  /*5890*/  STL [R1+0x64], R3 ;  /* 0x0000640301007387 */ /* 0x0003ee0000100800 */
[C---:B------:R-:W-:Y:S08]  /*58a0*/  HMMA.16816.F32.BF16 R120, R128.reuse, R122, R124 ;  /* 0x0000007a8078723c */ /* 0x040ff0000004187c */
[----:B------:R-:W-:Y:S07]  /*58b0*/  HMMA.16816.F32.BF16 R124, R128, R4, R24 ;  /* 0x00000004807c723c */ /* 0x000fee0000041818 */
[----:B------:R-:W-:-:S05]  /*58c0*/  IMNMX R4, RZ, R0, !PT ;  /* 0x00000000ff047217 */ /* 0x000fca0007800200 */
[----:B------:R1:W-:Y:S01]  /*58d0*/  STL [R1+0x84], R4 ;  /* 0x0000840401007387 */ /* 0x0003e20000100800 */
[----:B------:R-:W-:Y:S01]  /*58e0*/  ISETP.GE.AND P0, PT, R3, R4, PT ;  /* 0x000000040300720c */ /* 0x000fe20003f06270 */
        /* <DEDUP_REMOVED lines=13> */
[----:B------:R-:W-:-:S07]  /*59c0*/  MOV R248, R3 ;  /* 0x0000000300f87202 */ /* 0x000fce0000000f00 */
.L_x_2395:
[----:B------:R-:W2:Y:S01]  /*59d0*/  LDL R0, [R1+0x20] ;  /* 0x0000200001007983 */ /* 0x000ea20000100800 */
[----:B------:R-:W-:Y:S04]  /*59e0*/  DEPBAR.LE SB0, 0x0 ;  /* 0x000080000000791a */ /* 0x000fe80000000000 */
[----:B------:R-:W-:Y:S01]  /*59f0*/  WARPSYNC 0xffffffff ;  /* 0xffffffff00007948 */ /* 0x000fe20003800000 */
[----:B------:R-:W-:Y:S01]  /*5a00*/  BAR.SYNC.DEFER_BLOCKING 0x0 ;  /* 0x0000000000007b1d */ /* 0x000fe20000010000 */
[----:B------:R-:W-:Y:S05]  /*5a10*/  ISETP.GE.AND P0, PT, R248, RZ, PT ;  /* 0x000000fff800720c */ /* 0x000fea0003f06270 */
[----:B------:R1:W3:Y:S01]  /*5a20*/  LDSM.16.M88.4 R176, [R252] ;  /* 0x00000000fcb0783b */ /* 0x0002e20000000200 */
[----:B------:R-:W-:Y:S03]  /*5a30*/  BSSY B0, `(.L_x_2385) ;  /* 0x0000068000007945 */ /* 0x000fe60003800000 */
[----:B------:R1:W4:Y:S04]  /*5a40*/  LDSM.16.M88.4 R180, [R252+0x800] ;  /* 0x00080000fcb4783b */ /* 0x0003280000000200 */
[----:B------:R1:W1:Y:S04]  /*5a50*/  LDSM.16.M88.4 R184, [R252+0x1000] ;  /* 0x00100000fcb8783b */ /* 0x0002680000000200 */
[----:B------:R1:W1:Y:S04]  /*5a60*/  LDSM.16.M88.4 R188, [R252+0x1800] ;  /* 0x00180000fcbc783b */ /* 0x0002680000000200 */
[----:B--2---:R2:W1:Y:S04]  /*5a70*/  LDSM.16.M88.4 R8, [R0] ;  /* 0x000000000008783b */ /* 0x0044680000000200 */
[----:B------:R2:W1:Y:S04]  /*5a80*/  LDSM.16.M88.4 R16, [R0+0x800] ;  /* 0x000800000010783b */ /* 0x0004680000000200 */
[----:B------:R2:W1:Y:S04]  /*5a90*/  LDSM.16.M88.4 R24, [R0+0x1000] ;  /* 0x001000000018783b */ /* 0x0004680000000200 */
[----:B------:R2:W1:Y:S01]  /*5aa0*/  LDSM.16.M88.4 R32, [R0+0x1800] ;  /* 0x001800000020783b */ /* 0x0004620000000200 */
[----:B------:R-:W-:-:S05]  /*5ab0*/  @!P0 BRA `(.L_x_2386) ;  /* 0x000005f000008947 */ /* 0x000fca0003800000 */
[----:B---34-:R-:W3:Y:S04]  /*5ac0*/  LDL R4, [R1+0x60] ;  /* 0x0000600001047983 */ /* 0x018ee80000100800 */
[----:B------:R-:W4:Y:S04]  /*5ad0*/  LDL R28, [R1+0x5c] ;  /* 0x00005c00011c7983 */ /* 0x000f280000100800 */
[----:B------:R-:W5:Y:S04]  /*5ae0*/  LDL.64 R22, [R1+0xa0] ;  /* 0x0000a00001167983 */ /* 0x000f680000100a00 */
        /* <DEDUP_REMOVED lines=18> */
[----:B-----5:R-:W-:Y:S01]  /*5c10*/  IADD3 R0, P0, R22, R2, RZ ;  /* 0x0000000216007210 */ /* 0x020fe20007f1e0ff */
[C---:B--2---:R-:W-:Y:S01]  /*5c20*/  IMAD.SHL.U32 R30, R5.reuse, 0x2, RZ ;  /* 0x00000002051e7824 */ /* 0x044fe200078e00ff */
[----:B------:R-:W-:Y:S02]  /*5c30*/  SHF.L.U64.HI R22, R5, 0x1, R21 ;  /* 0x0000000105167819 */ /* 0x000fe40000010215 */
[----:B------:R-:W-:Y:S02]  /*5c40*/  IADD3.X R4, R12, R3, R4, P0, !PT ;  /* 0x000000030c047210 */ /* 0x000fe400007fe404 */
        /* <DEDUP_REMOVED lines=9> */
[----:B------:R2:W3:Y:S02]  /*5ce0*/  SHFL.IDX PT, R4, R5, RZ, 0x181f ;  /* 0x00181fff05047589 */ /* 0x0004e400000e0000 */
.L_x_2440:
[----:B------:R-:W-:-:S05]  /*5cf0*/  BRA.DIV ~URZ, `(.L_x_2388) ;  /* 0x0000b3627f007947 */ /* 0x000fca000b800000 */
[----:B------:R-:W4:Y:S04]  /*5d00*/  LDL R2, [R1+0x58] ;  /* 0x0000580001027983 */ /* 0x000f280000100800 */
[----:B------:R-:W5:Y:S04]  /*5d10*/  LDL R31, [R1+0x50] ;  /* 0x00005000011f7983 */ /* 0x000f680000100800 */
[----:B--2---:R-:W2:Y:S04]  /*5d20*/  LDL R7, [R1+0x70] ;  /* 0x0000700001077983 */ /* 0x004ea80000100800 */
[----:B---3--:R-:W3:Y:S04]  /*5d30*/  LDL R133, [R1+0x6c] ;  /* 0x00006c0001857983 */ /* 0x008ee80000100800 */
[----:B------:R-:W5:Y:S04]  /*5d40*/  LDL R132, [R1+0x74] ;  /* 0x0000740001847983 */ /* 0x000f680000100800 */
[----:B------:R-:W1:Y:S02]  /*5d50*/  SHFL.IDX PT, R0, R12, RZ, 0x181f ;  /* 0x00181fff0c007589 */ /* 0x000e6400000e0000 */
[----:B-1----:R-:W-:Y:S02]  /*5d60*/  IADD3 R6, P2, R0, R30, RZ ;  /* 0x0000001e00067210 */ /* 0x002fe40007f5e0ff */
[----:B----4-:R-:W-:Y:S02]  /*5d70*/  ISETP.GE.AND P4, PT, R2, c[0x0][0x1d4], PT ;  /* 0x0000750002007a0c */ /* 0x010fe40003f86270 */
[----:B------:R-:W-:Y:S05]  /*5d80*/  IADD3 R2, P0, R0, R23, RZ ;  /* 0x0000001700027210 */ /* 0x000fea0007f1e0ff */
[C---:B------:R-:W-:Y:S01]  /*5d90*/  IMAD.X R3, R4.reuse, 0x1, R13, P0 ;  /* 0x0000000104037824 */ /* 0x040fe200000e060d */
[----:B--2---:R-:W-:Y:S01]  /*5da0*/  ISETP.GE.AND P3, PT, R7, c[0x0][0x1d4], PT ;  /* 0x0000750007007a0c */ /* 0x004fe20003f66270 */
[----:B------:R-:W-:Y:S01]  /*5db0*/  IMAD.X R7, R4, 0x1, R22, P2 ;  /* 0x0000000104077824 */ /* 0x000fe200010e0616 */
[----:B---3--:R-:W-:Y:S03]  /*5dc0*/  ISETP.GE.AND P1, PT, R133, c[0x0][0x1d4], PT ;  /* 0x0000750085007a0c */ /* 0x008fe60003f26270 */
[----:B------:R-:W-:Y:S01]  /*5dd0*/  @!PT LDS RZ, [RZ] ;  /* 0x00000000fffff984 */ /* 0x000fe20000000800 */
[----:B------:R-:W-:Y:S01]  /*5de0*/  @!PT LDS RZ, [RZ] ;  /* 0x00000000fffff984 */ /* 0x000fe20000000800 */
[----:B-----5:R1:W-:Y:S01]  /*5df0*/  LDGSTS.E.BYPASS.LTC128B.128 [R31+0x100], [R2.64], !P4 ;  /* 0x00100000021f7fae */ /* 0x0203e2000e101d46 */
        /* <DEDUP_REMOVED lines=14> */
.L_x_2441:
        /* <DEDUP_REMOVED lines=29> */
.L_x_2386:
[----:B---34-:R-:W-:Y:S05]  /*60b0*/  BSYNC B0 ;  /* 0x0000000000007941 */ /* 0x018fea0003800000 */
.L_x_2385:
[----:B--2---:R-:W2:Y:S01]  /*60c0*/  LDL R2, [R1+0x28] ;  /* 0x0000280001027983 */ /* 0x004ea20000100800 */
[----:B------:R-:W-:Y:S05]  /*60d0*/  ISETP.GE.AND P0, PT, R248, 0x1, PT ;  /* 0x00000001f800780c */ /* 0x000fea0003f06270 */
[----:B------:R-:W3:Y:S06]  /*60e0*/  LDL R0, [R1+0x24] ;  /* 0x0000240001007983 */ /* 0x000eec0000100800 */
[----:B------:R-:W4:Y:S06]  /*60f0*/  LDL R3, [R1+0x20] ;  /* 0x0000200001037983 */ /* 0x000f2c0000100800 */
[----:B------:R-:W0:Y:S01]  /*6100*/  LDGDEPBAR ;  /* 0x00000000000079af */ /* 0x000e220000000000 */
[----:B------:R-:W-:Y:S01]  /*6110*/  WARPSYNC 0xffffffff ;  /* 0xffffffff00007948 */ /* 0x000fe20003800000 */
[C---:B-1----:R-:W-:Y:S01]  /*6120*/  HMMA.16816.F32.BF16 R4, R168.reuse, R8, RZ ;  /* 0x00000008a804723c */ /* 0x042fe200000418ff */
        /* <DEDUP_REMOVED lines=16> */
[----:B--2---:R-:W1:Y:S06]  /*6230*/  LDSM.16.M88.4 R176, [R2] ;  /* 0x0000000002b0783b */ /* 0x004e6c0000000200 */
[----:B------:R-:W2:Y:S06]  /*6240*/  LDSM.16.M88.4 R180, [R2+0x800] ;  /* 0x0008000002b4783b */ /* 0x000eac0000000200 */
        /* <DEDUP_REMOVED lines=18> */
[----:B----4-:R-:W1:Y:S07]  /*6370*/  LDSM.16.M88.4 R176, [R3+0x2000] ;  /* 0x0020000003b0783b */ /* 0x010e6e0000000200 */
        /* <DEDUP_REMOVED lines=140> */
[----:B------:R-:W2:Y:S01]  /*6c40*/  LDSM.16.M88.4 R180, [R0+0x1800] ;  /* 0x0018000000b4783b */ /* 0x000ea20000000200 */
[----:B------:R-:W-:Y:S05]  /*6c50*/  DEPBAR.LE SB0, 0x0 ;  /* 0x000080000000791a */ /* 0x000fea0000000000 */
[----:B------:R-:W-:Y:S01]  /*6c60*/  BAR.SYNC.DEFER_BLOCKING 0x0 ;  /* 0x0000000000007b1d */ /* 0x000fe20000010000 */
[C---:B-1----:R-:W-:Y:S08]  /*6c70*/  HMMA.16816.F32.BF16 R12, R244.reuse, R176, R12 ;  /* 0x000000b0f40c723c */ /* 0x042ff0000004180c */
[C---:B------:R-:W-:Y:S08]  /*6c80*/  HMMA.16816.F32.BF16 R16, R244.reuse, R178, R16 ;  /* 0x000000b2f410723c */ /* 0x040ff00000041810 */
[C---:B---3--:R-:W-:Y:S08]  /*6c90*/  HMMA.16816.F32.BF16 R20, R244.reuse, R184, R20 ;  /* 0x000000b8f414723c */ /* 0x048ff00000041814 */
[C---:B------:R-:W-:Y:S08]  /*6ca0*/  HMMA.16816.F32.BF16 R24, R244.reuse, R186, R24 ;  /* 0x000000baf418723c */ /* 0x040ff00000041818 */
[C---:B--2---:R-:W-:Y:S08]  /*6cb0*/  HMMA.16816.F32.BF16 R28, R244.reuse, R180, R28 ;  /* 0x000000b4f41c723c */ /* 0x044ff0000004181c */
[----:B------:R-:W-:Y:S01]  /*6cc0*/  HMMA.16816.F32.BF16 R32, R244, R182, R32 ;  /* 0x000000b6f420723c */ /* 0x000fe20000041820 */
[----:B------:R-:W-:Y:S07]  /*6cd0*/  @!UPT UIADD3 URZ, URZ, URZ, URZ ;  /* 0x0000003f3f3ff290 */ /* 0x000fee000fffe03f */
[----:B------:R-:W-:-:S11]  /*6ce0*/  @!P0 BRA `(.L_x_2390) ;  /* 0x0000072000008947 */ /* 0x000fd60003800000 */
[----:B------:R-:W2:Y:S01]  /*6cf0*/  LDL R2, [R1+0x88] ;  /* 0x0000880001027983 */ /* 0x000ea20000100800 */
[----:B------:R-:W-:Y:S02]  /*6d00*/  IMAD.MOV.U32 R181, RZ, RZ, RZ ;  /* 0x000000ffffb57224 */ /* 0x000fe400078e00ff */
[----:B------:R-:W-:Y:S01]  /*6d10*/  IMAD.MOV.U32 R3, RZ, RZ, c[0x0][0x2b8] ;  /* 0x0000ae00ff037624 */ /* 0x000fe200078e00ff */
[----:B------:R-:W3:Y:S04]  /*6d20*/  LDL R0, [R1+0x80] ;  /* 0x0000800001007983 */ /* 0x000ee80000100800 */
[----:B------:R-:W4:Y:S01]  /*6d30*/  LDL.64 R190, [R1+0x98] ;  /* 0x0000980001be7983 */ /* 0x000f220000100a00 */
[----:B------:R-:W-:Y:S03]  /*6d40*/  ISETP.NE.AND P1, PT, R3, 0x1, PT ;  /* 0x000000010300780c */ /* 0x000fe60003f25270 */
[----:B------:R-:W5:Y:S04]  /*6d50*/  LDL R132, [R1+0xac] ;  /* 0x0000ac0001847983 */ /* 0x000f680000100800 */
[----:B------:R-:W2:Y:S04]  /*6d60*/  LDL.64 R182, [R1+0x90] ;  /* 0x0000900001b67983 */ /* 0x000ea80000100a00 */
[----:B------:R-:W2:Y:S04]  /*6d70*/  LDL R178, [R1+0xa8] ;  /* 0x0000a80001b27983 */ /* 0x000ea80000100800 */
[----:B------:R-:W2:Y:S04]  /*6d80*/  LDL R180, [R1+0xec] ;  /* 0x0000ec0001b47983 */ /* 0x000ea80000100800 */
[----:B------:R-:W2:Y:S04]  /*6d90*/  LDL R189, [R1+0x74] ;  /* 0x0000740001bd7983 */ /* 0x000ea80000100800 */
[----:B------:R-:W2:Y:S04]  /*6da0*/  LDL R179, [R1+0xf0] ;  /* 0x0000f00001b37983 */ /* 0x000ea80000100800 */
[----:B------:R-:W2:Y:S04]  /*6db0*/  LDL R251, [R1+0x6c] ;  /* 0x00006c0001fb7983 */ /* 0x000ea80000100800 */
[----:B------:R-:W3:Y:S04]  /*6dc0*/  LDL R250, [R1+0x70] ;  /* 0x0000700001fa7983 */ /* 0x000ee80000100800 */
[----:B------:R-:W4:Y:S04]  /*6dd0*/  LDL R249, [R1+0x58] ;  /* 0x0000580001f97983 */ /* 0x000f280000100800 */
[----:B------:R-:W5:Y:S04]  /*6de0*/  LDL R177, [R1+0xf4] ;  /* 0x0000f40001b17983 */ /* 0x000f680000100800 */
[----:B------:R-:W5:Y:S01]  /*6df0*/  LDL R176, [R1+0xf8] ;  /* 0x0000f80001b07983 */ /* 0x000f620000100800 */
[----:B--2---:R-:W-:Y:S01]  /*6e00*/  SHF.L.U64.HI R183, R251, 0x1, R179 ;  /* 0x00000001fbb77819 */ /* 0x004fe200000102b3 */
[----:B------:R-:W-:Y:S02]  /*6e10*/  IMAD R2, R248, 0x40, R2 ;  /* 0x00000040f8027824 */ /* 0x000fe400078e0202 */
[----:B------:R-:W-:Y:S01]  /*6e20*/  IMAD.SHL.U32 R188, R189, 0x2, RZ ;  /* 0x00000002bdbc7824 */ /* 0x000fe200078e00ff */
[----:B---3--:R-:W-:Y:S01]  /*6e30*/  SHF.L.U32 R186, R250, 0x1, RZ ;  /* 0x00000001faba7819 */ /* 0x008fe200000006ff */
[----:B------:R-:W-:Y:S01]  /*6e40*/  IMAD.SHL.U32 R187, R251, 0x2, RZ ;  /* 0x00000002fbbb7824 */ /* 0x000fe200078e00ff */
[----:B------:R-:W-:Y:S01]  /*6e50*/  IADD3 R2, R2, -0x40, R0 ;  /* 0xffffffc002027810 */ /* 0x000fe20007ffe000 */
[C---:B----4-:R-:W-:Y:S04]  /*6e60*/  IMAD.SHL.U32 R185, R249.reuse, 0x2, RZ ;  /* 0x00000002f9b97824 */ /* 0x050fe800078e00ff */
[----:B------:R-:W-:Y:S04]  /*6e70*/  @P1 IMAD.HI.U32 R3, R2, c[0x0][0x2bc], RZ ;  /* 0x0000af0002031a27 */ /* 0x000fe800078e00ff */
[----:B------:R-:W-:Y:S01]  /*6e80*/  IMAD.MOV.U32 R0, RZ, RZ, R2 ;  /* 0x000000ffff007224 */ /* 0x000fe200078e0002 */
[----:B------:R-:W-:Y:S02]  /*6e90*/  @P1 SHF.R.U32.HI R0, RZ, c[0x0][0x2c0], R3 ;  /* 0x0000b000ff001a19 */ /* 0x000fe40000011603 */
[----:B-----5:R-:W-:Y:S02]  /*6ea0*/  SHF.L.U64.HI R179, R249, 0x1, R176 ;  /* 0x00000001f9b37819 */ /* 0x020fe400000102b0 */
        /* <DEDUP_REMOVED lines=9> */
[----:B------:R-:W-:Y:S01]  /*6f40*/  IMAD R0, R0, c[0x0][0x1e0], RZ ;  /* 0x0000780000007a24 */ /* 0x000fe200078e02ff */
[----:B------:R1:W-:Y:S03]  /*6f50*/  STL [R1+0x60], R184 ;  /* 0x000060b801007387 */ /* 0x0003e60000100800 */
[----:B------:R-:W-:Y:S05]  /*6f60*/  IMAD R0, R184, c[0x0][0x1e4], R0 ;  /* 0x00007900b8007a24 */ /* 0x000fea00078e0200 */
[----:B------:R-:W-:Y:S02]  /*6f70*/  IADD3 R3, R3, R0, RZ ;  /* 0x0000000003037210 */ /* 0x000fe40007ffe0ff */
[----:B-1----:R-:W-:Y:S02]  /*6f80*/  SHF.L.U64.HI R184, R189, 0x1, R180 ;  /* 0x00000001bdb87819 */ /* 0x002fe400000102b4 */
[----:B--2---:R-:W-:Y:S01]  /*6f90*/  SHF.R.S32.HI R133, RZ, 0x1f, R181 ;  /* 0x0000001fff857819 */ /* 0x004fe200000114b5 */
[----:B------:R1:W-:Y:S01]  /*6fa0*/  STL [R1+0x5c], R181 ;  /* 0x00005cb501007387 */ /* 0x0003e20000100800 */
[----:B------:R-:W-:Y:S04]  /*6fb0*/  IMAD.WIDE.U32 R2, R181, c[0x0][0x1f0], R2 ;  /* 0x00007c00b5027a25 */ /* 0x000fe800078e0002 */
[----:B------:R-:W-:Y:S01]  /*6fc0*/  IMAD R133, R133, c[0x0][0x1f0], RZ ;  /* 0x00007c0085857a24 */ /* 0x000fe200078e02ff */
[----:B------:R-:W-:Y:S02]  /*6fd0*/  IADD3 R0, P0, R182, R2, RZ ;  /* 0x00000002b6007210 */ /* 0x000fe40007f1e0ff */
[----:B------:R-:W-:Y:S01]  /*6fe0*/  SHF.L.U64.HI R182, R250, 0x1, R177 ;  /* 0x00000001fab67819 */ /* 0x000fe200000102b1 */
[----:B------:R-:W-:Y:S05]  /*6ff0*/  IMAD R133, R181, c[0x0][0x1f4], R133 ;  /* 0x00007d00b5857a24 */ /* 0x000fea00078e0285 */
[----:B------:R-:W-:Y:S02]  /*7000*/  IADD3.X R133, R178, R3, R133, P0, !PT ;  /* 0x00000003b2857210 */ /* 0x000fe400007fe485 */
[C---:B------:R-:W-:Y:S04]  /*7010*/  LEA R178, P0, R0.reuse, c[0x0][0x1c8], 0x1 ;  /* 0x0000720000b27a11 */ /* 0x040fe800078008ff */
[----:B------:R-:W-:Y:S01]  /*7020*/  LEA.HI.X R133, R0, c[0x0][0x1cc], R133, 0x1, P0 ;  /* 0x0000730000857a11 */ /* 0x000fe200000f0c85 */
[----:B------:R-:W-:-:S06]  /*7030*/  BRA.DIV ~URZ, `(.L_x_2391) ;  /* 0x0000a3227f007947 */ /* 0x000fcc000b800000 */
[----:B------:R2:W3:Y:S02]  /*7040*/  SHFL.IDX PT, R132, R133, RZ, 0x181f ;  /* 0x00181fff85847589 */ /* 0x0004e400000e0000 */
.L_x_2442:
        /* <DEDUP_REMOVED lines=31> */
.L_x_2443:
        /* <DEDUP_REMOVED lines=29> */
.L_x_2390:
[----:B------:R-:W-:Y:S05]  /*7410*/  BSYNC B0 ;  /* 0x0000000000007941 */ /* 0x000fea0003800000 */
.L_x_2389:
[----:B--2---:R-:W2:Y:S01]  /*7420*/  LDL R3, [R1+0xb4] ;  /* 0x0000b40001037983 */ /* 0x004ea20000100800 */
[----:B------:R-:W-:Y:S01]  /*7430*/  MOV R132, c[0x0][0x2c4] ;  /* 0x0000b10000847a02 */ /* 0x000fe20000000f00 */
[----:B------:R-:W-:Y:S02]  /*7440*/  IMAD.MOV.U32 R133, RZ, RZ, 0x1 ;  /* 0x00000001ff857424 */ /* 0x000fe400078e00ff */
[----:B------:R-:W2:Y:S01]  /*7450*/  LDL R0, [R1+0xc0] ;  /* 0x0000c00001007983 */ /* 0x000ea20000100800 */
[----:B------:R-:W-:Y:S01]  /*7460*/  ISETP.NE.AND P0, PT, R132, 0x1, PT ;  /* 0x000000018400780c */ /* 0x000fe20003f05270 */
[----:B------:R-:W-:Y:S02]  /*7470*/  IMAD R133, R248, -0x40, R133 ;  /* 0xffffffc0f8857824 */ /* 0x000fe400078e0285 */
[----:B------:R-:W3:Y:S04]  /*7480*/  LDL R2, [R1+0xc4] ;  /* 0x0000c40001027983 */ /* 0x000ee80000100800 */
[----:B------:R-:W0:Y:S01]  /*7490*/  LDGDEPBAR ;  /* 0x00000000000079af */ /* 0x000e220000000000 */
[----:B--2---:R-:W-:Y:S01]  /*74a0*/  IADD3 R132, R0, R3, RZ ;  /* 0x0000000300847210 */ /* 0x004fe20007ffe0ff */
[----:B---3--:R-:W-:Y:S04]  /*74b0*/  IMAD.IADD R133, R133, 0x1, -R2 ;  /* 0x0000000185857824 */ /* 0x008fe800078e0a02 */
[----:B------:R-:W-:Y:S05]  /*74c0*/  @P0 IMAD.HI.U32 R0, R132, c[0x0][0x2c8], RZ ;  /* 0x0000b20084000a27 */ /* 0x000fea00078e00ff */
[----:B------:R-:W-:Y:S02]  /*74d0*/  @P0 SHF.R.U32.HI R132, RZ, c[0x0][0x2cc], R0 ;  /* 0x0000b300ff840a19 */ /* 0x000fe40000011600 */
[----:B------:R-:W-:Y:S05]  /*74e0*/  MOV R0, c[0x0][0x2ac] ;  /* 0x0000ab0000007a02 */ /* 0x000fea0000000f00 */
[----:B------:R-:W-:Y:S05]  /*74f0*/  IMAD R133, R0, c[0x0][0x1d0], R133 ;  /* 0x0000740000857a24 */ /* 0x000fea00078e0285 */
[----:B------:R-:W-:Y:S01]  /*7500*/  IADD3 R133, R133, -c[0x0][0x168], RZ ;  /* 0x80005a0085857a10 */ /* 0x000fe20007ffe0ff */
[----:B------:R-:W-:-:S05]  /*7510*/  BRA.DIV ~URZ, `(.L_x_2393) ;  /* 0x0000a1b27f007947 */ /* 0x000fca000b800000 */
[----:B------:R1:W2:Y:S02]  /*7520*/  SHFL.IDX PT, R0, R132, RZ, 0x1c1f ;  /* 0x001c1fff84007589 */ /* 0x0002a400000e0000 */
.L_x_2444:
[----:B--2---:R-:W-:Y:S05]  /*7530*/  IMAD.IADD R0, R133, 0x1, R0 ;  /* 0x0000000185007824 */ /* 0x004fea00078e0200 */
[C---:B------:R-:W-:Y:S02]  /*7540*/  ISETP.GT.AND P0, PT, R0.reuse, RZ, PT ;  /* 0x000000ff0000720c */ /* 0x040fe40003f04270 */
[C---:B------:R-:W-:Y:S02]  /*7550*/  ISETP.GT.AND P2, PT, R0.reuse, 0x1, PT ;  /* 0x000000010000780c */ /* 0x040fe40003f44270 */
[C---:B------:R-:W-:Y:S02]  /*7560*/  ISETP.GT.AND P3, PT, R0.reuse, 0x8, PT ;  /* 0x000000080000780c */ /* 0x040fe40003f64270 */
[----:B------:R-:W-:Y:S02]  /*7570*/  ISETP.GT.AND P4, PT, R0, 0x9, PT ;  /* 0x000000090000780c */ /* 0x000fe40003f84270 */
        /* <DEDUP_REMOVED lines=29> */
[----:B------:R-:W2:Y:S02]  /*7750*/  SHFL.IDX PT, R0, R132, 0x1, 0x1c1f ;  /* 0x003c1f0084007f89 */ /* 0x000ea400000e0000 */
[----:B--2---:R-:W-:Y:S05]  /*7760*/  IMAD.IADD R0, R133, 0x1, R0 ;  /* 0x0000000185007824 */ /* 0x004fea00078e0200 */
[C---:B------:R-:W-:Y:S02]  /*7770*/  ISETP.GT.AND P3, PT, R0.reuse, RZ, PT ;  /* 0x000000ff0000720c */ /* 0x040fe40003f64270 */
[C---:B------:R-:W-:Y:S02]  /*7780*/  ISETP.GT.AND P2, PT, R0.reuse, 0x1, PT ;  /* 0x000000010000780c */ /* 0x040fe40003f44270 */
[C---:B------:R-:W-:Y:S02]  /*7790*/  ISETP.GT.AND P1, PT, R0.reuse, 0x8, PT ;  /* 0x000000080000780c */ /* 0x040fe40003f24270 */
[----:B------:R-:W-:Y:S02]  /*77a0*/  ISETP.GT.AND P0, PT, R0, 0x9, PT ;  /* 0x000000090000780c */ /* 0x000fe40003f04270 */
[----:B------:R-:W-:Y:S02]  /*77b0*/  FSEL R6, R6, -INF , P3 ;  /* 0xff80000006067808 */ /* 0x000fe40001800000 */
[----:B------:R-:W-:Y:S02]  /*77c0*/  FSEL R7, R7, -INF , P2 ;  /* 0xff80000007077808 */ /* 0x000fe40001000000 */
[----:B------:R-:W-:Y:S02]  /*77d0*/  FSEL R10, R10, -INF , P1 ;  /* 0xff8000000a0a7808 */ /* 0x000fe40000800000 */
[----:B------:R-:W-:Y:S02]  /*77e0*/  FSEL R11, R11, -INF , P0 ;  /* 0xff8000000b0b7808 */ /* 0x000fe40000000000 */
[C---:B------:R-:W-:Y:S02]  /*77f0*/  ISETP.GT.AND P3, PT, R0.reuse, 0x10, PT ;  /* 0x000000100000780c */ /* 0x040fe40003f64270 */
        /* <DEDUP_REMOVED lines=39> */
[----:B------:R-:W2:Y:S02]  /*7a70*/  SHFL.BFLY PT, R2, R0, 0x2, 0x1f ;  /* 0x0c401f0000027f89 */ /* 0x000ea400000e0000 */
[----:B--2---:R-:W-:Y:S06]  /*7a80*/  FMNMX.FTZ R0, R2, R0, !PT ;  /* 0x0000000002007209 */ /* 0x004fec0007810000 */
[----:B------:R-:W2:Y:S02]  /*7a90*/  SHFL.BFLY PT, R133, R0, 0x1, 0x1f ;  /* 0x0c201f0000857f89 */ /* 0x000ea400000e0000 */
[----:B--2---:R-:W-:Y:S02]  /*7aa0*/  FMNMX.FTZ R133, R0, R133, !PT ;  /* 0x0000008500857209 */ /* 0x004fe40007810000 */
        /* <DEDUP_REMOVED lines=11> */
[----:B-1----:R-:W-:Y:S04]  /*7b60*/  FMNMX.FTZ R132, R27, R0, !PT ;  /* 0x000000001b847209 */ /* 0x002fe80007810000 */
[----:B------:R-:W-:Y:S04]  /*7b70*/  FMNMX.FTZ R132, R30, R132, !PT ;  /* 0x000000841e847209 */ /* 0x000fe80007810000 */
[----:B------:R-:W-:Y:S04]  /*7b80*/  FMNMX.FTZ R132, R31, R132, !PT ;  /* 0x000000841f847209 */ /* 0x000fe80007810000 */
[----:B------:R-:W-:Y:S04]  /*7b90*/  FMNMX.FTZ R132, R34, R132, !PT ;  /* 0x0000008422847209 */ /* 0x000fe80007810000 */
[----:B------:R-:W-:Y:S05]  /*7ba0*/  FMNMX.FTZ R132, R35, R132, !PT ;  /* 0x0000008423847209 */ /* 0x000fea0007810000 */
[----:B------:R-:W1:Y:S02]  /*7bb0*/  SHFL.BFLY PT, R0, R132, 0x2, 0x1f ;  /* 0x0c401f0084007f89 */ /* 0x000e6400000e0000 */
[----:B-1----:R-:W-:Y:S06]  /*7bc0*/  FMNMX.FTZ R132, R132, R0, !PT ;  /* 0x0000000084847209 */ /* 0x002fec0007810000 */
[----:B------:R1:W2:Y:S02]  /*7bd0*/  SHFL.BFLY PT, R0, R132, 0x1, 0x1f ;  /* 0x0c201f0084007f89 */ /* 0x0002a400000e0000 */
.L_x_2445:
[----:B------:R-:W3:Y:S01]  /*7be0*/  LDL.LU R177, [R1+0x7c] ;  /* 0x00007c0001b17983 */ /* 0x000ee20000300800 */
[C---:B------:R-:W-:Y:S01]  /*7bf0*/  FMUL.FTZ R2, R133.reuse, c[0x0][0x2d0] ;  /* 0x0000b40085027a20 */ /* 0x040fe20000410000 */
[C---:B------:R-:W-:Y:S01]  /*7c00*/  FSETP.NEU.FTZ.AND P0, PT, R133.reuse, -INF , PT ;  /* 0xff8000008500780b */ /* 0x040fe20003f1d000 */
[----:B------:R-:W-:Y:S01]  /*7c10*/  WARPSYNC 0xffffffff ;  /* 0xffffffff00007948 */ /* 0x000fe20003800000 */
[----:B--2---:R-:W-:Y:S02]  /*7c20*/  FMNMX.FTZ R3, R0, R132, !PT ;  /* 0x0000008400037209 */ /* 0x004fe40007810000 */
[----:B------:R-:W-:Y:S02]  /*7c30*/  FSEL R2, R2, RZ, P0 ;  /* 0x000000ff02027208 */ /* 0x000fe40000000000 */
[----:B------:R-:W-:Y:S02]  /*7c40*/  FSEL R0, R133, RZ, P0 ;  /* 0x000000ff85007208 */ /* 0x000fe40000000000 */
[----:B------:R-:W-:Y:S01]  /*7c50*/  FSETP.NEU.FTZ.AND P0, PT, R3, -INF , PT ;  /* 0xff8000000300780b */ /* 0x000fe20003f1d000 */
[----:B------:R-:W-:Y:S02]  /*7c60*/  FFMA.FTZ R188, R12, c[0x0][0x2d0], -R2 ;  /* 0x0000b4000cbc7a23 */ /* 0x000fe40000010802 */
[----:B------:R-:W2:Y:S01]  /*7c70*/  LDL.LU R12, [R1+0x78] ;  /* 0x00007800010c7983 */ /* 0x000ea20000300800 */
        /* <DEDUP_REMOVED lines=10> */
[----:B------:R-:W4:Y:S01]  /*7d20*/  MUFU.EX2 R0, R0 ;  /* 0x0000000000007308 */ /* 0x000f220000000800 */
[--C-:B------:R-:W-:Y:S02]  /*7d30*/  FFMA.FTZ R179, R20, c[0x0][0x2d0], -R2.reuse ;  /* 0x0000b40014b37a23 */ /* 0x100fe40000010802 */
[--C-:B------:R-:W-:Y:S02]  /*7d40*/  FFMA.FTZ R21, R21, c[0x0][0x2d0], -R2.reuse ;  /* 0x0000b40015157a23 */ /* 0x100fe40000010802 */
[--C-:B------:R-:W-:Y:S02]  /*7d50*/  FFMA.FTZ R251, R24, c[0x0][0x2d0], -R2.reuse ;  /* 0x0000b40018fb7a23 */ /* 0x100fe40000010802 */
[--C-:B------:R-:W-:Y:S02]  /*7d60*/  FFMA.FTZ R250, R25, c[0x0][0x2d0], -R2.reuse ;  /* 0x0000b40019fa7a23 */ /* 0x100fe40000010802 */
[--C-:B------:R-:W-:Y:S01]  /*7d70*/  FFMA.FTZ R28, R28, c[0x0][0x2d0], -R2.reuse ;  /* 0x0000b4001c1c7a23 */ /* 0x100fe20000010802 */
[----:B------:R-:W-:Y:S01]  /*7d80*/  MUFU.EX2 R176, R5 ;  /* 0x0000000500b07308 */ /* 0x000fe20000000800 */
[--C-:B------:R-:W-:Y:S01]  /*7d90*/  FFMA.FTZ R24, R29, c[0x0][0x2d0], -R2.reuse ;  /* 0x0000b4001d187a23 */ /* 0x100fe20000010802 */
[----:B------:R-:W-:Y:S01]  /*7da0*/  MOV R29, R21 ;  /* 0x00000015001d7202 */ /* 0x000fe20000000f00 */
[--C-:B------:R-:W-:Y:S02]  /*7db0*/  FFMA.FTZ R32, R32, c[0x0][0x2d0], -R2.reuse ;  /* 0x0000b40020207a23 */ /* 0x100fe40000010802 */
[----:B------:R-:W-:Y:S05]  /*7dc0*/  FFMA.FTZ R33, R33, c[0x0][0x2d0], -R2 ;  /* 0x0000b40021217a23 */ /* 0x000fea0000010802 */
[----:B------:R-:W-:Y:S10]  /*7dd0*/  MUFU.EX2 R8, R8 ;  /* 0x0000000800087308 */ /* 0x000ff40000000800 */
[----:B------:R-:W5:Y:S01]  /*7de0*/  MUFU.EX2 R9, R9 ;  /* 0x0000000900097308 */ /* 0x000f620000000800 */
[C---:B----4-:R-:W-:Y:S01]  /*7df0*/  FMUL.FTZ R25, R0.reuse, R145 ;  /* 0x0000009100197220 */ /* 0x050fe20000410000 */
[----:B------:R-:W-:Y:S01]  /*7e00*/  MOV R145, R29 ;  /* 0x0000001d00917202 */ /* 0x000fe20000000f00 */
[C---:B------:R-:W-:Y:S02]  /*7e10*/  FMUL.FTZ R29, R0.reuse, R141 ;  /* 0x0000008d001d7220 */ /* 0x040fe40000410000 */
[----:B------:R-:W4:Y:S01]  /*7e20*/  LDL R141, [R1+0x34] ;  /* 0x00003400018d7983 */ /* 0x000f220000100800 */
[C---:B------:R-:W-:Y:S02]  /*7e30*/  FMUL.FTZ R16, R0.reuse, R152 ;  /* 0x0000009800107220 */ /* 0x040fe40000410000 */
[C---:B------:R-:W-:Y:S01]  /*7e40*/  FMUL.FTZ R21, R0.reuse, R149 ;  /* 0x0000009500157220 */ /* 0x040fe20000410000 */
[----:B------:R-:W-:Y:S01]  /*7e50*/  MOV R149, R24 ;  /* 0x0000001800957202 */ /* 0x000fe20000000f00 */
[C---:B------:R-:W-:Y:S01]  /*7e60*/  FMUL.FTZ R24, R0.reuse, R144 ;  /* 0x0000009000187220 */ /* 0x040fe20000410000 */
[----:B------:R-:W-:Y:S01]  /*7e70*/  MOV R144, R179 ;  /* 0x000000b300907202 */ /* 0x000fe20000000f00 */
[C---:B------:R-:W-:Y:S02]  /*7e80*/  FMUL.FTZ R13, R0.reuse, R157 ;  /* 0x0000009d000d7220 */ /* 0x040fe40000410000 */
[C---:B------:R-:W-:Y:S02]  /*7e90*/  FMUL.FTZ R17, R0.reuse, R153 ;  /* 0x0000009900117220 */ /* 0x040fe40000410000 */
[C---:B------:R-:W-:Y:S01]  /*7ea0*/  FMUL.FTZ R20, R0.reuse, R148 ;  /* 0x0000009400147220 */ /* 0x040fe20000410000 */
[----:B------:R-:W-:Y:S01]  /*7eb0*/  MOV R148, R28 ;  /* 0x0000001c00947202 */ /* 0x000fe20000000f00 */
[C---:B------:R-:W-:Y:S02]  /*7ec0*/  FMUL.FTZ R28, R0.reuse, R140 ;  /* 0x0000008c001c7220 */ /* 0x040fe40000410000 */
[C---:B------:R-:W-:Y:S02]  /*7ed0*/  FMUL.FTZ R36, R0.reuse, R36 ;  /* 0x0000002400247220 */ /* 0x040fe40000410000 */
[C---:B------:R-:W-:Y:S01]  /*7ee0*/  FMUL.FTZ R37, R0.reuse, R37 ;  /* 0x0000002500257220 */ /* 0x040fe20000410000 */
[----:B-----5:R-:W-:Y:S01]  /*7ef0*/  F2FP.BF16.PACK_AB R178, R9, R8 ;  /* 0x0000000809b2723e */ /* 0x020fe200000010ff */
        /* <DEDUP_REMOVED lines=46> */
[----:B---3--:R-:W-:Y:S04]  /*81e0*/  FFMA.FTZ R2, R0, R177, R4 ;  /* 0x000000b100027223 */ /* 0x008fe80000010004 */
[C---:B------:R-:W-:Y:S01]  /*81f0*/  FADD.FTZ R5, R176.reuse, R2 ;  /* 0x00000002b0057221 */ /* 0x040fe20000010000 */
[----:B------:R-:W-:Y:S01]  /*8200*/  F2FP.BF16.PACK_AB R176, R176, R4 ;  /* 0x00000004b0b0723e */ /* 0x000fe200000010ff */
[C---:B------:R-:W-:Y:S01]  /*8210*/  FMUL.FTZ R4, R3.reuse, c[0x0][0x2d0] ;  /* 0x0000b40003047a20 */ /* 0x040fe20000410000 */
[----:B------:R-:W-:Y:S04]  /*8220*/  FSEL R2, R3, RZ, P0 ;  /* 0x000000ff03027208 */ /* 0x000fe80000000000 */
[----:B------:R-:W-:Y:S01]  /*8230*/  FSEL R4, R4, RZ, P0 ;  /* 0x000000ff04047208 */ /* 0x000fe20000000000 */
[----:B------:R-:W-:Y:S02]  /*8240*/  FADD.FTZ R2, -R2, R135 ;  /* 0x0000008702027221 */ /* 0x000fe40000010100 */
[----:B------:R-:W3:Y:S02]  /*8250*/  LDL R135, [R1+0x30] ;  /* 0x0000300001877983 */ /* 0x000ee40000100800 */
[--C-:B------:R-:W-:Y:S02]  /*8260*/  FFMA.FTZ R6, R6, c[0x0][0x2d0], -R4.reuse ;  /* 0x0000b40006067a23 */ /* 0x100fe40000010804 */
[----:B------:R-:W-:Y:S02]  /*8270*/  FMUL.FTZ R2, R2, c[0x0][0x2d0] ;  /* 0x0000b40002027a20 */ /* 0x000fe40000410000 */
[--C-:B------:R-:W-:Y:S02]  /*8280*/  FFMA.FTZ R7, R7, c[0x0][0x2d0], -R4.reuse ;  /* 0x0000b40007077a23 */ /* 0x100fe40000010804 */
[----:B------:R-:W-:Y:S01]  /*8290*/  MUFU.EX2 R6, R6 ;  /* 0x0000000600067308 */ /* 0x000fe20000000800 */
[--C-:B-1----:R-:W-:Y:S02]  /*82a0*/  FFMA.FTZ R132, R10, c[0x0][0x2d0], -R4.reuse ;  /* 0x0000b4000a847a23 */ /* 0x102fe40000010804 */
[--C-:B------:R-:W-:Y:S01]  /*82b0*/  FFMA.FTZ R134, R11, c[0x0][0x2d0], -R4.reuse ;  /* 0x0000b4000b867a23 */ /* 0x100fe20000010804 */
[----:B------:R-:W-:Y:S01]  /*82c0*/  MOV R11, R33 ;  /* 0x00000021000b7202 */ /* 0x000fe20000000f00 */
[--C-:B------:R-:W-:Y:S02]  /*82d0*/  FFMA.FTZ R183, R18, c[0x0][0x2d0], -R4.reuse ;  /* 0x0000b40012b77a23 */ /* 0x100fe40000010804 */
[--C-:B------:R-:W-:Y:S01]  /*82e0*/  FFMA.FTZ R184, R19, c[0x0][0x2d0], -R4.reuse ;  /* 0x0000b40013b87a23 */ /* 0x100fe20000010804 */
[----:B------:R-:W-:Y:S01]  /*82f0*/  MOV R153, R11 ;  /* 0x0000000b00997202 */ /* 0x000fe20000000f00 */
[--C-:B------:R-:W-:Y:S01]  /*8300*/  FFMA.FTZ R190, R22, c[0x0][0x2d0], -R4.reuse ;  /* 0x0000b40016be7a23 */ /* 0x100fe20000010804 */
[----:B------:R-:W2:Y:S01]  /*8310*/  MUFU.EX2 R2, R2 ;  /* 0x0000000200027308 */ /* 0x000ea20000000800 */
[--C-:B------:R-:W-:Y:S02]  /*8320*/  FFMA.FTZ R189, R23, c[0x0][0x2d0], -R4.reuse ;  /* 0x0000b40017bd7a23 */ /* 0x100fe40000010804 */
[--C-:B------:R-:W-:Y:S02]  /*8330*/  FFMA.FTZ R191, R26, c[0x0][0x2d0], -R4.reuse ;  /* 0x0000b4001abf7a23 */ /* 0x100fe40000010804 */
        /* <DEDUP_REMOVED lines=8> */
[--C-:B------:R-:W-:Y:S02]  /*83c0*/  FFMA.FTZ R32, R35, c[0x0][0x2d0], -R4.reuse ;  /* 0x0000b40023207a23 */ /* 0x100fe40000010804 */
[----:B------:R-:W-:Y:S01]  /*83d0*/  FFMA.FTZ R181, R15, c[0x0][0x2d0], -R4 ;  /* 0x0000b4000fb57a23 */ /* 0x000fe20000010804 */
[----:B------:R-:W-:Y:S01]  /*83e0*/  MOV R140, R14 ;  /* 0x0000000e008c7202 */ /* 0x000fe20000000f00 */
[----:B------:R-:W-:Y:S01]  /*83f0*/  FADD.FTZ R4, R8, R5 ;  /* 0x0000000508047221 */ /* 0x000fe20000010000 */
[----:B------:R-:W-:Y:S01]  /*8400*/  MUFU.EX2 R152, R132 ;  /* 0x0000008400987308 */ /* 0x000fe20000000800 */
[----:B------:R-:W-:Y:S02]  /*8410*/  FMUL.FTZ R8, R0, R160 ;  /* 0x000000a000087220 */ /* 0x000fe40000410000 */
[----:B------:R-:W-:Y:S02]  /*8420*/  FADD.FTZ R180, R9, R4 ;  /* 0x0000000409b47221 */ /* 0x000fe40000010000 */
[----:B--2---:R-:W-:Y:S02]  /*8430*/  FFMA.FTZ R5, R2, R12, R6 ;  /* 0x0000000c02057223 */ /* 0x004fe40000010006 */
[C---:B------:R-:W-:Y:S01]  /*8440*/  FMUL.FTZ R4, R0.reuse, R164 ;  /* 0x000000a400047220 */ /* 0x040fe20000410000 */
[----:B------:R-:W-:Y:S01]  /*8450*/  MOV R164, R32 ;  /* 0x0000002000a47202 */ /* 0x000fe20000000f00 */
[----:B------:R-:W-:Y:S01]  /*8460*/  FMUL.FTZ R32, R0, R136 ;  /* 0x0000008800207220 */ /* 0x000fe20000410000 */
[----:B------:R-:W-:Y:S01]  /*8470*/  MUFU.EX2 R132, R188 ;  /* 0x000000bc00847308 */ /* 0x000fe20000000800 */
[C---:B------:R-:W-:Y:S02]  /*8480*/  FMUL.FTZ R34, R2.reuse, R138 ;  /* 0x0000008a02227220 */ /* 0x040fe40000410000 */
[C---:B------:R-:W-:Y:S01]  /*8490*/  FMUL.FTZ R35, R2.reuse, R139 ;  /* 0x0000008b02237220 */ /* 0x040fe20000410000 */
[C---:B-1----:R-:W-:Y:S01]  /*84a0*/  F2FP.BF16.PACK_AB R177, R7.reuse, R6 ;  /* 0x0000000607b1723e */ /* 0x042fe200000010ff */
[----:B------:R-:W-:Y:S02]  /*84b0*/  FADD.FTZ R10, R7, R5 ;  /* 0x00000005070a7221 */ /* 0x000fe40000010000 */
[C---:B------:R-:W-:Y:S02]  /*84c0*/  FMUL.FTZ R7, R2.reuse, R167 ;  /* 0x000000a702077220 */ /* 0x040fe40000410000 */
[----:B------:R-:W2:Y:S01]  /*84d0*/  LDL R167, [R1+0x2c] ;  /* 0x00002c0001a77983 */ /* 0x000ea20000100800 */
[----:B------:R-:W-:Y:S01]  /*84e0*/  FMUL.FTZ R6, R2, R166 ;  /* 0x000000a602067220 */ /* 0x000fe20000410000 */
[----:B------:R-:W-:Y:S01]  /*84f0*/  MOV R160, R10 ;  /* 0x0000000a00a07202 */ /* 0x000fe20000000f00 */
[C---:B------:R-:W-:Y:S01]  /*8500*/  FMUL.FTZ R5, R0.reuse, R165 ;  /* 0x000000a500057220 */ /* 0x040fe20000410000 */
[----:B------:R-:W5:Y:S01]  /*8510*/  LDL R166, [R1+0x3c] ;  /* 0x00003c0001a67983 */ /* 0x000f620000100800 */
[----:B------:R-:W-:Y:S01]  /*8520*/  MOV R165, R33 ;  /* 0x0000002100a57202 */ /* 0x000fe20000000f00 */
[C---:B------:R-:W-:Y:S01]  /*8530*/  FMUL.FTZ R33, R0.reuse, R137 ;  /* 0x0000008900217220 */ /* 0x040fe20000410000 */
[----:B------:R-:W-:Y:S01]  /*8540*/  MUFU.EX2 R190, R190 ;  /* 0x000000be00be7308 */ /* 0x000fe20000000800 */
[C---:B------:R-:W-:Y:S02]  /*8550*/  FMUL.FTZ R12, R0.reuse, R156 ;  /* 0x0000009c000c7220 */ /* 0x040fe40000410000 */
[----:B------:R-:W-:Y:S01]  /*8560*/  FMUL.FTZ R9, R0, R161 ;  /* 0x000000a100097220 */ /* 0x000fe20000410000 */
[----:B------:R-:W-:Y:S01]  /*8570*/  MOV R161, R31 ;  /* 0x0000001f00a17202 */ /* 0x000fe20000000f00 */
[----:B------:R-:W4:Y:S01]  /*8580*/  LDL R0, [R1+0x38] ;  /* 0x0000380001007983 */ /* 0x000f220000100800 */
[C---:B------:R-:W-:Y:S01]  /*8590*/  FMUL.FTZ R10, R2.reuse, R162 ;  /* 0x000000a2020a7220 */ /* 0x040fe20000410000 */
[----:B------:R-:W-:Y:S01]  /*85a0*/  MOV R162, R145 ;  /* 0x0000009100a27202 */ /* 0x000fe20000000f00 */
[C---:B------:R-:W-:Y:S01]  /*85b0*/  FMUL.FTZ R11, R2.reuse, R163 ;  /* 0x000000a3020b7220 */ /* 0x040fe20000410000 */
[----:B------:R-:W-:Y:S01]  /*85c0*/  MOV R163, R144 ;  /* 0x0000009000a37202 */ /* 0x000fe20000000f00 */
        /* <DEDUP_REMOVED lines=68> */
[----:B------:R3:W1:Y:S02]  /*8a10*/  MUFU.EX2 R2, R187 ;  /* 0x000000bb00027308 */ /* 0x0006640000000800 */
[----:B---3--:R-:W-:Y:S01]  /*8a20*/  MOV R187, R135 ;  /* 0x0000008700bb7202 */ /* 0x008fe20000000f00 */
[----:B--2---:R-:W2:Y:S01]  /*8a30*/  LDSM.16.MT88.4 R136, [R167] ;  /* 0x00000000a788783b */ /* 0x004ea20000004200 */
[----:B----4-:R-:W-:Y:S01]  /*8a40*/  MOV R188, R0 ;  /* 0x0000000000bc7202 */ /* 0x010fe20000000f00 */
[C---:B--2---:R-:W-:Y:S08]  /*8a50*/  HMMA.16816.F32.BF16 R4, R176.reuse, R136, R4 ;  /* 0x00000088b004723c */ /* 0x044ff00000041804 */
[C---:B------:R-:W-:Y:S01]  /*8a60*/  HMMA.16816.F32.BF16 R8, R176.reuse, R138, R8 ;  /* 0x0000008ab008723c */ /* 0x040fe20000041808 */
[----:B------:R-:W2:Y:S07]  /*8a70*/  LDSM.16.MT88.4 R136, [R141] ;  /* 0x000000008d88783b */ /* 0x000eae0000004200 */
[C---:B--2---:R-:W-:Y:S08]  /*8a80*/  HMMA.16816.F32.BF16 R12, R176.reuse, R136, R12 ;  /* 0x00000088b00c723c */ /* 0x044ff0000004180c */
[C---:B------:R-:W-:Y:S01]  /*8a90*/  HMMA.16816.F32.BF16 R16, R176.reuse, R138, R16 ;  /* 0x0000008ab010723c */ /* 0x040fe20000041810 */
[----:B------:R-:W2:Y:S07]  /*8aa0*/  LDSM.16.MT88.4 R136, [R135] ;  /* 0x000000008788783b */ /* 0x000eae0000004200 */
[C---:B--2---:R-:W-:Y:S08]  /*8ab0*/  HMMA.16816.F32.BF16 R20, R176.reuse, R136, R20 ;  /* 0x00000088b014723c */ /* 0x044ff00000041814 */
[C---:B------:R-:W-:Y:S01]  /*8ac0*/  HMMA.16816.F32.BF16 R24, R176.reuse, R138, R24 ;  /* 0x0000008ab018723c */ /* 0x040fe20000041818 */
[----:B-----5:R2:W3:Y:S03]  /*8ad0*/  LDSM.16.MT88.4 R136, [R166] ;  /* 0x00000000a688783b */ /* 0x0204e60000004200 */
[----:B--2---:R-:W-:Y:S04]  /*8ae0*/  MOV R166, R140 ;  /* 0x0000008c00a67202 */ /* 0x004fe80000000f00 */
        /* <DEDUP_REMOVED lines=32> */
[----:B------:R2:W3:Y:S02]  /*8cf0*/  LDSM.16.MT88.4 R136, [R135+0x6000] ;  /* 0x006000008788783b */ /* 0x0004e40000004200 */
[----:B--2---:R2:W4:Y:S05]  /*8d00*/  MUFU.EX2 R135, R186 ;  /* 0x000000ba00877308 */ /* 0x00452a0000000800 */
[C---:B---3--:R-:W-:Y:S04]  /*8d10*/  HMMA.16816.F32.BF16 R116, R176.reuse, R136, R116 ;  /* 0x00000088b074723c */ /* 0x048fe80000041874 */
[----:B--2---:R-:W-:Y:S04]  /*8d20*/  MOV R186, R141 ;  /* 0x0000008d00ba7202 */ /* 0x004fe80000000f00 */
[C---:B------:R-:W-:Y:S01]  /*8d30*/  HMMA.16816.F32.BF16 R120, R176.reuse, R138, R120 ;  /* 0x0000008ab078723c */ /* 0x040fe20000041878 */
[----:B------:R2:W3:Y:S08]  /*8d40*/  LDSM.16.MT88.4 R136, [R0+0x6000] ;  /* 0x006000000088783b */ /* 0x0004f00000004200 */
[----:B------:R-:W5:Y:S08]  /*8d50*/  LDSM.16.MT88.4 R140, [R167+0x800] ;  /* 0x00080000a78c783b */ /* 0x000f700000004200 */
[----:B------:R-:W5:Y:S01]  /*8d60*/  LDSM.16.MT88.4 R144, [R186+0x800] ;  /* 0x00080000ba90783b */ /* 0x000f620000004200 */
[----:B--2---:R-:W-:Y:S02]  /*8d70*/  FADD.FTZ R0, R132, R180 ;  /* 0x000000b484007221 */ /* 0x004fe40000010000 */
[----:B------:R-:W-:Y:S02]  /*8d80*/  MUFU.EX2 R180, R157 ;  /* 0x0000009d00b47308 */ /* 0x000fe40000000800 */
[----:B-1----:R-:W-:Y:S04]  /*8d90*/  FADD.FTZ R0, R2, R0 ;  /* 0x0000000002007221 */ /* 0x002fe80000010000 */
[----:B----4-:R-:W-:Y:S04]  /*8da0*/  FADD.FTZ R0, R135, R0 ;  /* 0x0000000087007221 */ /* 0x010fe80000010000 */
[----:B------:R-:W-:Y:S01]  /*8db0*/  FADD.FTZ R0, R134, R0 ;  /* 0x0000000086007221 */ /* 0x000fe20000010000 */
[C---:B---3--:R-:W-:Y:S07]  /*8dc0*/  HMMA.16816.F32.BF16 R124, R176.reuse, R136, R124 ;  /* 0x00000088b07c723c */ /* 0x048fee000004187c */
[----:B------:R-:W-:Y:S01]  /*8dd0*/  F2FP.BF16.PACK_AB R136, R2, R132 ;  /* 0x000000840288723e */ /* 0x000fe200000010ff */
[----:B------:R-:W-:Y:S01]  /*8de0*/  HMMA.16816.F32.BF16 R128, R176, R138, R128 ;  /* 0x0000008ab080723c */ /* 0x000fe20000041880 */
[----:B------:R-:W1:Y:S03]  /*8df0*/  MUFU.EX2 R132, R163 ;  /* 0x000000a300847308 */ /* 0x000e660000000800 */
[----:B------:R-:W-:Y:S03]  /*8e00*/  F2FP.BF16.PACK_AB R137, R181, R182 ;  /* 0x000000b6b589723e */ /* 0x000fe600000010ff */
[----:B------:R-:W-:Y:S02]  /*8e10*/  F2FP.BF16.PACK_AB R138, R134, R135 ;  /* 0x00000087868a723e */ /* 0x000fe400000010ff */
[----:B------:R-:W-:Y:S02]  /*8e20*/  F2FP.BF16.PACK_AB R139, R184, R183 ;  /* 0x000000b7b88b723e */ /* 0x000fe400000010ff */
[----:B------:R-:W-:Y:S05]  /*8e30*/  MUFU.EX2 R178, R153 ;  /* 0x0000009900b27308 */ /* 0x000fea0000000800 */
[C---:B-----5:R-:W-:Y:S05]  /*8e40*/  HMMA.16816.F32.BF16 R4, R136.reuse, R140, R4 ;  /* 0x0000008c8804723c */ /* 0x060fea0000041804 */
[----:B------:R2:W-:Y:S03]  /*8e50*/  MUFU.EX2 R135, R251 ;  /* 0x000000fb00877308 */ /* 0x0005e60000000800 */
[C---:B------:R-:W-:Y:S01]  /*8e60*/  HMMA.16816.F32.BF16 R8, R136.reuse, R142, R8 ;  /* 0x0000008e8808723c */ /* 0x040fe20000041808 */
[----:B------:R-:W3:Y:S03]  /*8e70*/  LDSM.16.MT88.4 R140, [R187+0x800] ;  /* 0x00080000bb8c783b */ /* 0x000ee60000004200 */
[----:B-1----:R-:W-:Y:S03]  /*8e80*/  FADD.FTZ R0, R132, R0 ;  /* 0x0000000084007221 */ /* 0x002fe60000010000 */
[----:B------:R1:W4:Y:S01]  /*8e90*/  MUFU.EX2 R2, R162 ;  /* 0x000000a200027308 */ /* 0x0003220000000800 */
[C---:B------:R-:W-:Y:S08]  /*8ea0*/  HMMA.16816.F32.BF16 R12, R136.reuse, R144, R12 ;  /* 0x00000090880c723c */ /* 0x040ff0000004180c */
[C---:B------:R-:W-:Y:S01]  /*8eb0*/  HMMA.16816.F32.BF16 R16, R136.reuse, R146, R16 ;  /* 0x000000928810723c */ /* 0x040fe20000041810 */
[----:B------:R-:W5:Y:S01]  /*8ec0*/  LDSM.16.MT88.4 R144, [R188+0x800] ;  /* 0x00080000bc90783b */ /* 0x000f620000004200 */
[----:B------:R-:W3:Y:S02]  /*8ed0*/  MUFU.EX2 R134, R250 ;  /* 0x000000fa00867308 */ /* 0x000ee40000000800 */
[----:B--2---:R-:W-:Y:S02]  /*8ee0*/  MOV R251, R167 ;  /* 0x000000a700fb7202 */ /* 0x004fe40000000f00 */
[----:B-1----:R-:W-:Y:S01]  /*8ef0*/  MOV R162, R148 ;  /* 0x0000009400a27202 */ /* 0x002fe20000000f00 */
[----:B----4-:R-:W-:Y:S05]  /*8f00*/  FADD.FTZ R0, R2, R0 ;  /* 0x0000000002007221 */ /* 0x010fea0000010000 */
[----:B------:R-:W-:Y:S01]  /*8f10*/  FADD.FTZ R0, R135, R0 ;  /* 0x0000000087007221 */ /* 0x000fe20000010000 */
[C---:B---3--:R-:W-:Y:S03]  /*8f20*/  HMMA.16816.F32.BF16 R20, R136.reuse, R140, R20 ;  /* 0x0000008c8814723c */ /* 0x048fe60000041814 */
[----:B------:R-:W-:Y:S05]  /*8f30*/  FADD.FTZ R0, R134, R0 ;  /* 0x0000000086007221 */ /* 0x000fea0000010000 */
[C---:B------:R-:W-:Y:S01]  /*8f40*/  HMMA.16816.F32.BF16 R24, R136.reuse, R142, R24 ;  /* 0x0000008e8818723c */ /* 0x040fe20000041818 */
[----:B------:R-:W1:Y:S07]  /*8f50*/  LDSM.16.MT88.4 R140, [R167+0x2800] ;  /* 0x00280000a78c783b */ /* 0x000e6e0000004200 */
[C---:B-----5:R-:W-:Y:S08]  /*8f60*/  HMMA.16816.F32.BF16 R28, R136.reuse, R144, R28 ;  /* 0x00000090881c723c */ /* 0x060ff0000004181c */
        /* <DEDUP_REMOVED lines=23> */
[C---:B--2---:R-:W-:Y:S08]  /*90e0*/  HMMA.16816.F32.BF16 R92, R136.reuse, R144, R92 ;  /* 0x00000090885c723c */ /* 0x044ff0000004185c */
[C---:B------:R-:W-:Y:S01]  /*90f0*/  HMMA.16816.F32.BF16 R96, R136.reuse, R146, R96 ;  /* 0x000000928860723c */ /* 0x040fe20000041860 */
[----:B------:R-:W2:Y:S03]  /*9100*/  LDSM.16.MT88.4 R144, [R186+0x6800] ;  /* 0x00680000ba90783b */ /* 0x000ea60000004200 */
[----:B-1----:R-:W-:Y:S05]  /*9110*/  MOV R167, R149 ;  /* 0x0000009500a77202 */ /* 0x002fea0000000f00 */
[----:B------:R-:W-:Y:S01]  /*9120*/  LDSM.16.MT88.4 R148, [R187+0x1000] ;  /* 0x00100000bb94783b */ /* 0x000fe20000004200 */
[----:B------:R-:W-:Y:S01]  /*9130*/  MUFU.EX2 R176, R167 ;  /* 0x000000a700b07308 */ /* 0x000fe20000000800 */
[C---:B---3--:R-:W-:Y:S08]  /*9140*/  HMMA.16816.F32.BF16 R100, R136.reuse, R140, R100 ;  /* 0x0000008c8864723c */ /* 0x048ff00000041864 */
        /* <DEDUP_REMOVED lines=13> */
[----:B------:R-:W3:Y:S02]  /*9220*/  MUFU.EX2 R2, R162 ;  /* 0x000000a200027308 */ /* 0x000ee40000000800 */
[----:B------:R-:W-:Y:S02]  /*9230*/  F2FP.BF16.PACK_AB R137, R189, R190 ;  /* 0x000000bebd89723e */ /* 0x000fe400000010ff */
[----:B------:R-:W-:Y:S06]  /*9240*/  F2FP.BF16.PACK_AB R139, R249, R191 ;  /* 0x000000bff98b723e */ /* 0x000fec00000010ff */
[----:B------:R-:W4:Y:S01]  /*9250*/  MUFU.EX2 R135, R161 ;  /* 0x000000a100877308 */ /* 0x000f220000000800 */
[C---:B-1----:R-:W-:Y:S09]  /*9260*/  HMMA.16816.F32.BF16 R4, R136.reuse, R140, R4 ;  /* 0x0000008c8804723c */ /* 0x042ff20000041804 */
[----:B------:R-:W1:Y:S01]  /*9270*/  MUFU.EX2 R132, R166 ;  /* 0x000000a600847308 */ /* 0x000e620000000800 */
[C---:B------:R-:W-:Y:S01]  /*9280*/  HMMA.16816.F32.BF16 R8, R136.reuse, R142, R8 ;  /* 0x0000008e8808723c */ /* 0x040fe20000041808 */
[----:B------:R-:W5:Y:S02]  /*9290*/  LDSM.16.MT88.4 R140, [R188+0x1000] ;  /* 0x00100000bc8c783b */ /* 0x000f640000004200 */
[----:B---3--:R-:W-:Y:S06]  /*92a0*/  FADD.FTZ R0, R2, R0 ;  /* 0x0000000002007221 */ /* 0x008fec0000010000 */
[----:B------:R-:W-:Y:S01]  /*92b0*/  MUFU.EX2 R134, R165 ;  /* 0x000000a500867308 */ /* 0x000fe20000000800 */
[C---:B--2---:R-:W-:Y:S03]  /*92c0*/  HMMA.16816.F32.BF16 R12, R136.reuse, R144, R12 ;  /* 0x00000090880c723c */ /* 0x044fe6000004180c */
[----:B----4-:R-:W-:Y:S01]  /*92d0*/  F2FP.BF16.PACK_AB R177, R135, R180 ;  /* 0x000000b487b1723e */ /* 0x010fe200000010ff */
[C---:B------:R-:W-:Y:S01]  /*92e0*/  FADD.FTZ R0, R176.reuse, R0 ;  /* 0x00000000b0007221 */ /* 0x040fe20000010000 */
[----:B------:R-:W-:Y:S01]  /*92f0*/  F2FP.BF16.PACK_AB R176, R176, R2 ;  /* 0x00000002b0b0723e */ /* 0x000fe200000010ff */
[----:B------:R-:W-:Y:S02]  /*9300*/  FADD.FTZ R2, R152, R160 ;  /* 0x000000a098027221 */ /* 0x000fe40000010000 */
[C---:B------:R-:W-:Y:S01]  /*9310*/  HMMA.16816.F32.BF16 R16, R136.reuse, R146, R16 ;  /* 0x000000928810723c */ /* 0x040fe20000041810 */
[----:B------:R-:W2:Y:S03]  /*9320*/  LDSM.16.MT88.4 R144, [R251+0x3000] ;  /* 0x00300000fb90783b */ /* 0x000ea60000004200 */
[----:B-1----:R-:W-:Y:S04]  /*9330*/  FADD.FTZ R0, R132, R0 ;  /* 0x0000000084007221 */ /* 0x002fe80000010000 */
[C---:B------:R-:W-:Y:S01]  /*9340*/  HMMA.16816.F32.BF16 R20, R136.reuse, R148, R20 ;  /* 0x000000948814723c */ /* 0x040fe20000041814 */
        /* <DEDUP_REMOVED lines=16> */
[C---:B---3--:R-:W-:Y:S08]  /*9450*/  HMMA.16816.F32.BF16 R44, R136.reuse, R148, R44 ;  /* 0x00000094882c723c */ /* 0x048ff0000004182c */
[C---:B------:R-:W-:Y:S01]  /*9460*/  HMMA.16816.F32.BF16 R48, R136.reuse, R150, R48 ;  /* 0x000000968830723c */ /* 0x040fe20000041830 */
[----:B------:R-:W3:Y:S03]  /*9470*/  LDSM.16.MT88.4 R148, [R251+0x5000] ;  /* 0x00500000fb94783b */ /* 0x000ee60000004200 */
[----:B-1----:R-:W-:Y:S01]  /*9480*/  FADD.FTZ R0, R156, R2 ;  /* 0x000000029c007221 */ /* 0x002fe20000010000 */
[----:B------:R-:W-:Y:S03]  /*9490*/  IADD3 R2, R248, -0x1, RZ ;  /* 0xfffffffff8027810 */ /* 0x000fe60007ffe0ff */
[----:B------:R-:W-:Y:S01]  /*94a0*/  FADD.FTZ R0, R182, R0 ;  /* 0x00000000b6007221 */ /* 0x000fe20000010000 */
[C---:B----4-:R-:W-:Y:S01]  /*94b0*/  HMMA.16816.F32.BF16 R52, R136.reuse, R140, R52 ;  /* 0x0000008c8834723c */ /* 0x050fe20000041834 */
[----:B------:R-:W-:Y:S02]  /*94c0*/  STL [R1+0x64], R2 ;  /* 0x0000640201007387 */ /* 0x000fe40000100800 */
[----:B------:R-:W-:Y:S04]  /*94d0*/  FADD.FTZ R0, R181, R0 ;  /* 0x00000000b5007221 */ /* 0x000fe80000010000 */
[----:B------:R-:W-:Y:S01]  /*94e0*/  FADD.FTZ R0, R183, R0 ;  /* 0x00000000b7007221 */ /* 0x000fe20000010000 */
[C---:B------:R-:W-:Y:S01]  /*94f0*/  HMMA.16816.F32.BF16 R56, R136.reuse, R142, R56 ;  /* 0x0000008e8838723c */ /* 0x040fe20000041838 */
[----:B------:R-:W1:Y:S03]  /*9500*/  LDSM.16.MT88.4 R140, [R186+0x5000] ;  /* 0x00500000ba8c783b */ /* 0x000e660000004200 */
[----:B------:R-:W-:Y:S04]  /*9510*/  FADD.FTZ R0, R184, R0 ;  /* 0x00000000b8007221 */ /* 0x000fe80000010000 */
[C---:B-----5:R-:W-:Y:S04]  /*9520*/  HMMA.16816.F32.BF16 R60, R136.reuse, R144, R60 ;  /* 0x00000090883c723c */ /* 0x060fe8000004183c */
[----:B------:R-:W-:Y:S04]  /*9530*/  FADD.FTZ R0, R190, R0 ;  /* 0x00000000be007221 */ /* 0x000fe80000010000 */
        /* <DEDUP_REMOVED lines=8> */
[----:B------:R-:W-:Y:S01]  /*95c0*/  FADD.FTZ R0, R180, R0 ;  /* 0x00000000b4007221 */ /* 0x000fe20000010000 */
[C---:B-1----:R-:W-:Y:S03]  /*95d0*/  HMMA.16816.F32.BF16 R76, R136.reuse, R140, R76 ;  /* 0x0000008c884c723c */ /* 0x042fe6000004184c */
[----:B------:R-:W-:Y:S01]  /*95e0*/  FADD.FTZ R0, R135, R0 ;  /* 0x0000000087007221 */ /* 0x000fe20000010000 */
[----:B------:R-:W-:Y:S03]  /*95f0*/  MOV R135, R3 ;  /* 0x0000000300877202 */ /* 0x000fe60000000f00 */
[----:B------:R-:W-:Y:S01]  /*9600*/  FADD.FTZ R0, R134, R0 ;  /* 0x0000000086007221 */ /* 0x000fe20000010000 */
[C---:B------:R-:W-:Y:S01]  /*9610*/  HMMA.16816.F32.BF16 R80, R136.reuse, R142, R80 ;  /* 0x0000008e8850723c */ /* 0x040fe20000041850 */
[----:B------:R-:W1:Y:S03]  /*9620*/  LDSM.16.MT88.4 R140, [R251+0x7000] ;  /* 0x00700000fb8c783b */ /* 0x000e660000004200 */
[----:B------:R-:W-:Y:S01]  /*9630*/  FADD.FTZ R0, R132, R0 ;  /* 0x0000000084007221 */ /* 0x000fe20000010000 */
[----:B------:R-:W-:Y:S03]  /*9640*/  MOV R134, R133 ;  /* 0x0000008500867202 */ /* 0x000fe60000000f00 */
[C---:B----4-:R-:W-:Y:S01]  /*9650*/  HMMA.16816.F32.BF16 R84, R136.reuse, R144, R84 ;  /* 0x000000908854723c */ /* 0x050fe20000041854 */
[----:B------:R-:W-:Y:S07]  /*9660*/  STL [R1+0x78], R0 ;  /* 0x0000780001007387 */ /* 0x000fee0000100800 */
        /* <DEDUP_REMOVED lines=23> */
[----:B------:R-:W2:Y:S07]  /*97e0*/  LDSM.16.MT88.4 R16, [R188+0x3800] ;  /* 0x00380000bc10783b */ /* 0x000eae0000004200 */
        /* <DEDUP_REMOVED lines=12> */
[----:B------:R-:W4:Y:S02]  /*98b0*/  LDSM.16.MT88.4 R12, [R187+0x5800] ;  /* 0x00580000bb0c783b */ /* 0x000f240000004200 */
[----:B--2---:R-:W-:Y:S02]  /*98c0*/  ISETP.GT.AND P0, PT, R248, R185, PT ;  /* 0x000000b9f800720c */ /* 0x004fe40003f04270 */
[----:B------:R-:W-:Y:S03]  /*98d0*/  MOV R248, R2 ;  /* 0x0000000200f87202 */ /* 0x000fe60000000f00 */
[C---:B------:R-:W-:Y:S08]  /*98e0*/  HMMA.16816.F32.BF16 R60, R176.reuse, R16, R60 ;  /* 0x00000010b03c723c */ /* 0x040ff0000004183c */
        /* <DEDUP_REMOVED lines=15> */
[C---:B------:R-:W-:Y:S08]  /*99e0*/  HMMA.16816.F32.BF16 R104, R176.reuse, R6, R104 ;  /* 0x00000006b068723c */ /* 0x040ff00000041868 */
[C---:B---3--:R-:W-:Y:S08]  /*99f0*/  HMMA.16816.F32.BF16 R108, R176.reuse, R8, R108 ;  /* 0x00000008b06c723c */ /* 0x048ff0000004186c */
[C---:B------:R-:W-:Y:S08]  /*9a00*/  HMMA.16816.F32.BF16 R112, R176.reuse, R10, R112 ;  /* 0x0000000ab070723c */ /* 0x040ff00000041870 */
[C---:B----4-:R-:W-:Y:S08]  /*9a10*/  HMMA.16816.F32.BF16 R116, R176.reuse, R12, R116 ;  /* 0x0000000cb074723c */ /* 0x050ff00000041874 */
[C---:B------:R-:W-:Y:S08]  /*9a20*/  HMMA.16816.F32.BF16 R120, R176.reuse, R14, R120 ;  /* 0x0000000eb078723c */ /* 0x040ff00000041878 */
[C---:B--2---:R-:W-:Y:S07]  /*9a30*/  HMMA.16816.F32.BF16 R124, R176.reuse, R16, R124 ;  /* 0x00000010b07c723c */ /* 0x044fee000004187c */
[----:B------:R-:W-:Y:S01]  /*9a40*/  MOV R16, R3 ;  /* 0x0000000300107202 */ /* 0x000fe20000000f00 */
[----:B------:R-:W-:Y:S01]  /*9a50*/  HMMA.16816.F32.BF16 R128, R176, R18, R128 ;  /* 0x00000012b080723c */ /* 0x000fe20000041880 */
[----:B------:R-:W-:-:S07]  /*9a60*/  @P0 BRA `(.L_x_2395) ;  /* 0xffffbf6000000947 */ /* 0x000fce000383ffff */
.L_x_2384:
[----:B-1----:R-:W2:Y:S02]  /*9a70*/  LDL R0, [R1+0x64] ;  /* 0x0000640001007983 */ /* 0x002ea40000100800 */
[----:B--2---:R-:W-:-:S13]  /*9a80*/  ISETP.GE.AND P0, PT, R0, RZ, PT ;  /* 0x000000ff0000720c */ /* 0x004fda0003f06270 */
[----:B------:R-:W-:Y:S05]  /*9a90*/  @!P0 BRA `(.L_x_2396) ;  /* 0x00003c0000008947 */ /* 0x000fea0003800000 */
[----:B------:R-:W-:Y:S02]  /*9aa0*/  MOV R135, R16 ;  /* 0x0000001000877202 */ /* 0x000fe40000000f00 */
[----:B------:R-:W-:Y:S02]  /*9ab0*/  MOV R134, R133 ;  /* 0x0000008500867202 */ /* 0x000fe40000000f00 */
.L_x_2403:
[----:B------:R-:W2:Y:S01]  /*9ac0*/  LDL R8, [R1+0x60] ;  /* 0x0000600001087983 */ /* 0x000ea20000100800 */
[----:B------:R-:W-:Y:S04]  /*9ad0*/  DEPBAR.LE SB0, 0x0 ;  /* 0x000080000000791a */ /* 0x000fe80000000000 */
[----:B------:R-:W3:Y:S01]  /*9ae0*/  LDL R12, [R1+0x5c] ;  /* 0x00005c00010c7983 */ /* 0x000ee20000100800 */
[----:B------:R-:W-:Y:S01]  /*9af0*/  WARPSYNC 0xffffffff ;  /* 0xffffffff00007948 */ /* 0x000fe20003800000 */
[C---:B------:R-:W-:Y:S02]  /*9b00*/  IADD3 R20, R252.reuse, 0x6000, RZ ;  /* 0x00006000fc147810 */ /* 0x040fe40007ffe0ff */
[----:B------:R-:W4:Y:S01]  /*9b10*/  LDL R13, [R1+0x20] ;  /* 0x00002000010d7983 */ /* 0x000f220000100800 */
[C---:B------:R-:W-:Y:S02]  /*9b20*/  IADD3 R21, R252.reuse, 0x5000, RZ ;  /* 0x00005000fc157810 */ /* 0x040fe40007ffe0ff */
[C---:B------:R-:W-:Y:S01]  /*9b30*/  IADD3 R248, R252.reuse, 0x3800, RZ ;  /* 0x00003800fcf87810 */ /* 0x040fe20007ffe0ff */
[----:B------:R-:W5:Y:S01]  /*9b40*/  LDL.64 R6, [R1+0xa0] ;  /* 0x0000a00001067983 */ /* 0x000f620000100a00 */
[C---:B------:R-:W-:Y:S02]  /*9b50*/  IADD3 R133, R252.reuse, 0x3000, RZ ;  /* 0x00003000fc857810 */ /* 0x040fe40007ffe0ff */
[----:B------:R-:W-:Y:S01]  /*9b60*/  IADD3 R132, R252, 0x2800, RZ ;  /* 0x00002800fc847810 */ /* 0x000fe20007ffe0ff */
[----:B------:R-:W5:Y:S04]  /*9b70*/  LDL R5, [R1+0xb0] ;  /* 0x0000b00001057983 */ /* 0x000f680000100800 */
[----:B------:R-:W5:Y:S04]  /*9b80*/  LDL R15, [R1+0xec] ;  /* 0x0000ec00010f7983 */ /* 0x000f680000100800 */
[----:B------:R-:W5:Y:S04]  /*9b90*/  LDL R14, [R1+0x74] ;  /* 0x00007400010e7983 */ /* 0x000f680000100800 */
[----:B------:R-:W-:Y:S06]  /*9ba0*/  BAR.SYNC.DEFER_BLOCKING 0x0 ;  /* 0x0000000000007b1d */ /* 0x000fec0000010000 */
[----:B------:R-:W1:Y:S04]  /*9bb0*/  LDSM.16.M88.4 R176, [R252] ;  /* 0x00000000fcb0783b */ /* 0x000e680000000200 */
[----:B------:R-:W1:Y:S04]  /*9bc0*/  LDSM.16.M88.4 R180, [R252+0x800] ;  /* 0x00080000fcb4783b */ /* 0x000e680000000200 */
[----:B------:R-:W1:Y:S04]  /*9bd0*/  LDSM.16.M88.4 R184, [R252+0x1000] ;  /* 0x00100000fcb8783b */ /* 0x000e680000000200 */
[----:B------:R-:W1:Y:S04]  /*9be0*/  LDSM.16.M88.4 R188, [R252+0x1800] ;  /* 0x00180000fcbc783b */ /* 0x000e680000000200 */
[----:B----4-:R-:W4:Y:S01]  /*9bf0*/  LDSM.16.M88.4 R16, [R13+0x800] ;  /* 0x000800000d10783b */ /* 0x010f220000000200 */
[----:B--2---:R-:W-:Y:S01]  /*9c00*/  SHF.R.S32.HI R0, RZ, 0x1f, R8 ;  /* 0x0000001fff007819 */ /* 0x004fe20000011408 */
[----:B------:R-:W-:Y:S01]  /*9c10*/  IMAD.WIDE.U32 R2, R8, c[0x0][0x208], RZ ;  /* 0x0000820008027a25 */ /* 0x000fe200078e00ff */
[----:B---3--:R-:W-:Y:S01]  /*9c20*/  SHF.R.S32.HI R4, RZ, 0x1f, R12 ;  /* 0x0000001fff047819 */ /* 0x008fe2000001140c */
[----:B-----5:R-:W2:Y:S02]  /*9c30*/  LDL R7, [R1+0x6c] ;  /* 0x00006c0001077983 */ /* 0x020ea40000100800 */
[----:B------:R-:W-:Y:S02]  /*9c40*/  IMAD R0, R0, c[0x0][0x208], RZ ;  /* 0x0000820000007a24 */ /* 0x000fe400078e02ff */
[----:B------:R-:W3:Y:S01]  /*9c50*/  LDSM.16.M88.4 R24, [R13+0x1000] ;  /* 0x001000000d18783b */ /* 0x000ee20000000200 */
[----:B------:R-:W-:Y:S02]  /*9c60*/  IMAD R4, R4, c[0x0][0x218], RZ ;  /* 0x0000860004047a24 */ /* 0x000fe400078e02ff */
[----:B------:R-:W-:Y:S01]  /*9c70*/  IMAD R0, R8, c[0x0][0x20c], R0 ;  /* 0x0000830008007a24 */ /* 0x000fe200078e0200 */
[----:B------:R-:W1:Y:S01]  /*9c80*/  LDSM.16.M88.4 R32, [R13+0x1800] ;  /* 0x001800000d20783b */ /* 0x000e620000000200 */
[----:B------:R-:W-:Y:S02]  /*9c90*/  IMAD R4, R12, c[0x0][0x21c], R4 ;  /* 0x000087000c047a24 */ /* 0x000fe400078e0204 */
[----:B------:R-:W-:Y:S01]  /*9ca0*/  IMAD.IADD R3, R3, 0x1, R0 ;  /* 0x0000000103037824 */ /* 0x000fe200078e0200 */
[----:B------:R5:W1:Y:S01]  /*9cb0*/  LDSM.16.M88.4 R8, [R13] ;  /* 0x000000000d08783b */ /* 0x000a620000000200 */
[C---:B------:R-:W-:Y:S01]  /*9cc0*/  SHF.L.U64.HI R29, R14.reuse, 0x1, R15 ;  /* 0x000000010e1d7819 */ /* 0x040fe2000001020f */
[----:B------:R-:W-:Y:S02]  /*9cd0*/  IMAD.SHL.U32 R250, R14, 0x2, RZ ;  /* 0x000000020efa7824 */ /* 0x000fe400078e00ff */
[----:B------:R-:W-:Y:S05]  /*9ce0*/  IMAD.WIDE.U32 R2, R12, c[0x0][0x218], R2 ;  /* 0x000086000c027a25 */ /* 0x000fea00078e0002 */
[----:B------:R-:W-:Y:S02]  /*9cf0*/  IADD3 R0, P0, R6, R2, RZ ;  /* 0x0000000206007210 */ /* 0x000fe40007f1e0ff */
[----:B------:R-:W3:Y:S01]  /*9d00*/  LDL R6, [R1+0xf4] ;  /* 0x0000f40001067983 */ /* 0x000ee20000100800 */
[----:B------:R-:W-:Y:S02]  /*9d10*/  IADD3 R2, R252, 0x7000, RZ ;  /* 0x00007000fc027810 */ /* 0x000fe40007ffe0ff */
[----:B------:R-:W-:Y:S02]  /*9d20*/  IADD3.X R4, R5, R3, R4, P0, !PT ;  /* 0x0000000305047210 */ /* 0x000fe400007fe404 */
[C---:B------:R-:W-:Y:S04]  /*9d30*/  LEA R12, P0, R0.reuse, c[0x0][0x1f8], 0x1 ;  /* 0x00007e00000c7a11 */ /* 0x040fe800078008ff */
[----:B------:R-:W-:Y:S02]  /*9d40*/  LEA.HI.X R4, R0, c[0x0][0x1fc], R4, 0x1, P0 ;  /* 0x00007f0000047a11 */ /* 0x000fe400000f0c04 */
[C---:B------:R-:W-:Y:S01]  /*9d50*/  IADD3 R0, R252.reuse, 0x7800, RZ ;  /* 0x00007800fc007810 */ /* 0x040fe20007ffe0ff */
[----:B-----5:R-:W5:Y:S04]  /*9d60*/  LDL R13, [R1+0xf0] ;  /* 0x0000f000010d7983 */ /* 0x020f680000100800 */
[----:B------:R1:W-:Y:S04]  /*9d70*/  STL [R1+0x1c], R0 ;  /* 0x00001c0001007387 */ /* 0x0003e80000100800 */
[----:B------:R-:W3:Y:S04]  /*9d80*/  LDL R5, [R1+0x70] ;  /* 0x0000700001057983 */ /* 0x000ee80000100800 */
[----:B------:R4:W-:Y:S04]  /*9d90*/  STL [R1+0x18], R2 ;  /* 0x0000180201007387 */ /* 0x0009e80000100800 */
[----:B------:R-:W3:Y:S01]  /*9da0*/  LDL R3, [R1+0xf8] ;  /* 0x0000f80001037983 */ /* 0x000ee20000100800 */
[C---:B-1----:R-:W-:Y:S03]  /*9db0*/  IADD3 R0, R252.reuse, 0x6800, RZ ;  /* 0x00006800fc007810 */ /* 0x042fe60007ffe0ff */
[----:B----4-:R-:W4:Y:S04]  /*9dc0*/  LDL R2, [R1+0x58] ;  /* 0x0000580001027983 */ /* 0x010f280000100800 */
[----:B------:R1:W-:Y:S04]  /*9dd0*/  STL [R1+0x14], R0 ;  /* 0x0000140001007387 */ /* 0x0003e80000100800 */
[----:B------:R1:W-:Y:S02]  /*9de0*/  STL [R1+0x10], R20 ;  /* 0x0000101401007387 */ /* 0x0003e40000100800 */
[C---:B-1----:R-:W-:Y:S02]  /*9df0*/  IADD3 R0, R252.reuse, 0x5800, RZ ;  /* 0x00005800fc007810 */ /* 0x042fe40007ffe0ff */
[C---:B------:R-:W-:Y:S03]  /*9e00*/  IADD3 R20, R252.reuse, 0x4800, RZ ;  /* 0x00004800fc147810 */ /* 0x040fe60007ffe0ff */
[----:B------:R1:W-:Y:S04]  /*9e10*/  STL [R1+0xc], R0 ;  /* 0x00000c0001007387 */ /* 0x0003e80000100800 */
[----:B------:R-:W-:Y:S04]  /*9e20*/  STL [R1+0x8], R21 ;  /* 0x0000081501007387 */ /* 0x000fe80000100800 */
[----:B------:R-:W-:Y:S01]  /*9e30*/  STL [R1+0x4], R20 ;  /* 0x0000041401007387 */ /* 0x000fe20000100800 */
[C---:B-1----:R-:W-:Y:S05]  /*9e40*/  IADD3 R0, R252.reuse, 0x4000, RZ ;  /* 0x00004000fc007810 */ /* 0x042fea0007ffe0ff */
[----:B------:R1:W-:Y:S02]  /*9e50*/  STL [R1], R0 ;  /* 0x0000000001007387 */ /* 0x0003e40000100800 */
[----:B-1----:R-:W-:Y:S01]  /*9e60*/  IADD3 R0, R252, 0x2000, RZ ;  /* 0x00002000fc007810 */ /* 0x002fe20007ffe0ff */
[C---:B--2---:R-:W-:Y:S01]  /*9e70*/  IMAD.SHL.U32 R249, R7.reuse, 0x2, RZ ;  /* 0x0000000207f97824 */ /* 0x044fe200078e00ff */
[----:B-----5:R-:W-:Y:S02]  /*9e80*/  SHF.L.U64.HI R28, R7, 0x1, R13 ;  /* 0x00000001071c7819 */ /* 0x020fe4000001020d */
[C---:B---3--:R-:W-:Y:S01]  /*9e90*/  SHF.L.U64.HI R23, R5.reuse, 0x1, R6 ;  /* 0x0000000105177819 */ /* 0x048fe20000010206 */
[----:B------:R-:W-:Y:S01]  /*9ea0*/  IMAD.SHL.U32 R31, R5, 0x2, RZ ;  /* 0x00000002051f7824 */ /* 0x000fe200078e00ff */
[C---:B----4-:R-:W-:Y:S01]  /*9eb0*/  SHF.L.U64.HI R20, R2.reuse, 0x1, R3 ;  /* 0x0000000102147819 */ /* 0x050fe20000010203 */
[----:B------:R-:W-:Y:S01]  /*9ec0*/  IMAD.SHL.U32 R30, R2, 0x2, RZ ;  /* 0x00000002021e7824 */ /* 0x000fe200078e00ff */
[----:B------:R-:W-:-:S05]  /*9ed0*/  BRA.DIV ~URZ, `(.L_x_2397) ;  /* 0x00007de27f007947 */ /* 0x000fca000b800000 */
[----:B------:R1:W2:Y:S02]  /*9ee0*/  SHFL.IDX PT, R2, R4, RZ, 0x181f ;  /* 0x00181fff04027589 */ /* 0x0002a400000e0000 */
.L_x_2446:
[----:B------:R-:W3:Y:S01]  /*9ef0*/  LDL R3, [R1+0x70] ;  /* 0x0000700001037983 */ /* 0x000ee20000100800 */
[----:B------:R-:W-:Y:S04]  /*9f00*/  BSSY B0, `(.L_x_2398) ;  /* 0x0000171000007945 */ /* 0x000fe80003800000 */
[----:B------:R-:W4:Y:S05]  /*9f10*/  LDL R6, [R1+0x58] ;  /* 0x0000580001067983 */ /* 0x000f2a0000100800 */
[----:B--2---:R-:W2:Y:S05]  /*9f20*/  LDL R13, [R1+0x6c] ;  /* 0x00006c00010d7983 */ /* 0x004eaa0000100800 */
[----:B------:R-:W2:Y:S05]  /*9f30*/  LDL R251, [R1+0x50] ;  /* 0x0000500001fb7983 */ /* 0x000eaa0000100800 */
[----:B------:R-:W2:Y:S05]  /*9f40*/  LDL R21, [R1+0x74] ;  /* 0x0000740001157983 */ /* 0x000eaa0000100800 */
[----:B------:R-:W1:Y:S05]  /*9f50*/  SHFL.IDX PT, R5, R12, RZ, 0x181f ;  /* 0x00181fff0c057589 */ /* 0x000e6a00000e0000 */
[----:B------:R-:W-:Y:S05]  /*9f60*/  STL.64 [R1+0x120], R42 ;  /* 0x0001202a01007387 */ /* 0x000fea0000100a00 */
[----:B------:R-:W-:Y:S05]  /*9f70*/  STL.64 [R1+0x118], R40 ;  /* 0x0001182801007387 */ /* 0x000fea0000100a00 */
[----:B------:R-:W-:Y:S05]  /*9f80*/  STL.64 [R1+0x110], R38 ;  /* 0x0001102601007387 */ /* 0x000fea0000100a00 */
[----:B------:R1:W-:Y:S05]  /*9f90*/  STL.64 [R1+0x108], R36 ;  /* 0x0001082401007387 */ /* 0x0003ea0000100a00 */
[----:B-1----:R-:W-:Y:S01]  /*9fa0*/  SHFL.IDX PT, R4, R4, 0x1, 0x181f ;  /* 0x00381f0004047f89 */ /* 0x002fe200000e0000 */
[----:B--2---:R-:W-:Y:S02]  /*9fb0*/  ISETP.GE.AND P3, PT, R21, c[0x0][0x1d4], PT ;  /* 0x0000750015007a0c */ /* 0x004fe40003f66270 */
[----:B---3--:R-:W-:Y:S02]  /*9fc0*/  ISETP.GE.AND P5, PT, R3, c[0x0][0x1d4], PT ;  /* 0x0000750003007a0c */ /* 0x008fe40003fa6270 */
[----:B------:R1:W2:Y:S01]  /*9fd0*/  SHFL.IDX PT, R3, R12, 0x1, 0x181f ;  /* 0x00381f000c037f89 */ /* 0x0002a200000e0000 */
[----:B----4-:R-:W-:Y:S02]  /*9fe0*/  ISETP.GE.AND P1, PT, R6, c[0x0][0x1d4], PT ;  /* 0x0000750006007a0c */ /* 0x010fe40003f26270 */
[----:B------:R-:W-:Y:S02]  /*9ff0*/  IADD3 R6, P0, R5, R30, RZ ;  /* 0x0000001e05067210 */ /* 0x000fe40007f1e0ff */
[----:B------:R-:W-:Y:S02]  /*a000*/  ISETP.GE.AND P4, PT, R13, c[0x0][0x1d4], PT ;  /* 0x000075000d007a0c */ /* 0x000fe40003f86270 */
[----:B------:R-:W-:Y:S01]  /*a010*/  SEL R36, RZ, 0x10, P1 ;  /* 0x00000010ff247807 */ /* 0x000fe20000800000 */
[C---:B------:R-:W-:Y:S01]  /*a020*/  IMAD.X R7, R2.reuse, 0x1, R20, P0 ;  /* 0x0000000102077824 */ /* 0x040fe200000e0614 */
[C---:B------:R-:W-:Y:S02]  /*a030*/  IADD3 R14, P0, R5.reuse, R31, RZ ;  /* 0x0000001f050e7210 */ /* 0x040fe40007f1e0ff */
[----:B------:R-:W-:Y:S01]  /*a040*/  SEL R21, RZ, 0x10, P4 ;  /* 0x00000010ff157807 */ /* 0x000fe20002000000 */
[----:B------:R3:W-:Y:S02]  /*a050*/  STL [R1+0x54], R36 ;  /* 0x0000542401007387 */ /* 0x0007e40000100800 */
[C---:B------:R-:W-:Y:S03]  /*a060*/  IMAD.X R15, R2.reuse, 0x1, R23, P0 ;  /* 0x00000001020f7824 */ /* 0x040fe600000e0617 */
[----:B------:R4:W-:Y:S05]  /*a070*/  LDGSTS.E.BYPASS.LTC128B.128 [R251+0x100], [R6.64], !P1 ;  /* 0x0010000006fb7fae */ /* 0x0009ea000c901d46 */
[----:B------:R2:W-:Y:S01]  /*a080*/  LDGSTS.E.BYPASS.LTC128B.128 [R251+0x2100], [R14.64], !P5 ;  /* 0x021000000efb7fae */ /* 0x0005e2000e901d46 */
[C---:B-1----:R-:W-:Y:S05]  /*a090*/  IADD3 R12, P0, R5.reuse, R249, RZ ;  /* 0x000000f9050c7210 */ /* 0x042fea0007f1e0ff */
[C---:B------:R-:W-:Y:S05]  /*a0a0*/  IMAD.X R13, R2.reuse, 0x1, R28, P0 ;  /* 0x00000001020d7824 */ /* 0x040fea00000e061c */
[----:B------:R1:W-:Y:S01]  /*a0b0*/  LDGSTS.E.BYPASS.LTC128B.128 [R251+0x4100], [R12.64], !P4 ;  /* 0x041000000cfb7fae */ /* 0x0003e2000e101d46 */
[----:B----4-:R-:W-:Y:S05]  /*a0c0*/  IADD3 R6, P0, R5, R250, RZ ;  /* 0x000000fa05067210 */ /* 0x010fea0007f1e0ff */
[----:B------:R-:W-:Y:S01]  /*a0d0*/  IMAD.X R7, R2, 0x1, R29, P0 ;  /* 0x0000000102077824 */ /* 0x000fe200000e061d */
[----:B------:R-:W-:Y:S04]  /*a0e0*/  SEL R2, RZ, 0x10, P5 ;  /* 0x00000010ff027807 */ /* 0x000fe80002800000 */
[C---:B------:R-:W-:Y:S01]  /*a0f0*/  IADD3 R22, -R2.reuse, 0x10, RZ ;  /* 0x0000001002167810 */ /* 0x040fe20007ffe1ff */
[----:B------:R4:W-:Y:S01]  /*a100*/  LDGSTS.E.BYPASS.LTC128B.128 [R251+0x6100], [R6.64], !P3 ;  /* 0x0610000006fb7fae */ /* 0x0009e2000d901d46 */
[----:B------:R-:W-:Y:S02]  /*a110*/  ISETP.NE.U32.AND P2, PT, R2, RZ, PT ;  /* 0x000000ff0200720c */ /* 0x000fe40003f45070 */
[----:B------:R-:W-:Y:S02]  /*a120*/  LOP3.LUT R22, R22, 0xf, RZ, 0xc0, !PT ;  /* 0x0000000f16167812 */ /* 0x000fe400078ec0ff */
[----:B-1----:R-:W-:Y:S04]  /*a130*/  IADD3 R12, -R36, 0x10, RZ ;  /* 0x00000010240c7810 */ /* 0x002fe80007ffe1ff */
[----:B------:R-:W-:Y:S04]  /*a140*/  LOP3.LUT R12, R12, 0xf, RZ, 0xc0, !PT ;  /* 0x0000000f0c0c7812 */ /* 0x000fe800078ec0ff */
[-C--:B--2---:R-:W-:Y:S02]  /*a150*/  IADD3 R12, P1, P0, R12, R3.reuse, R30 ;  /* 0x000000030c0c7210 */ /* 0x084fe4000783e01e */
        /* <DEDUP_REMOVED lines=11> */
[----:B------:R-:W2:Y:S02]  /*a210*/  LDL R3, [R1+0x28] ;  /* 0x0000280001037983 */ /* 0x000ea40000100800 */
[----:B------:R-:W-:Y:S02]  /*a220*/  IADD3.X R29, RZ, R4, R29, P1, P0 ;  /* 0x00000004ff1d7210 */ /* 0x000fe40000fe041d */
[C---:B----4-:R-:W-:Y:S01]  /*a230*/  HMMA.16816.F32.BF16 R4, R168.reuse, R8, RZ ;  /* 0x00000008a804723c */ /* 0x050fe200000418ff */
[----:B------:R-:W4:Y:S02]  /*a240*/  LDL.LU R40, [R1] ;  /* 0x0000000001287983 */ /* 0x000f240000300800 */
[----:B------:R-:W-:Y:S02]  /*a250*/  ISETP.NE.U32.AND P0, PT, R36, RZ, PT ;  /* 0x000000ff2400720c */ /* 0x000fe40003f05070 */
[----:B------:R-:W-:Y:S01]  /*a260*/  ISETP.NE.U32.AND P1, PT, R21, RZ, PT ;  /* 0x000000ff1500720c */ /* 0x000fe20003f25070 */
[----:B------:R-:W4:Y:S02]  /*a270*/  LDL.LU R38, [R1+0x4] ;  /* 0x0000040001267983 */ /* 0x000f240000300800 */
[C---:B------:R-:W-:Y:S03]  /*a280*/  HMMA.16816.F32.BF16 R8, R168.reuse, R10, RZ ;  /* 0x0000000aa808723c */ /* 0x040fe600000418ff */
[----:B------:R-:W4:Y:S05]  /*a290*/  LDL.LU R37, [R1+0x8] ;  /* 0x0000080001257983 */ /* 0x000f2a0000300800 */
[----:B---3--:R-:W3:Y:S05]  /*a2a0*/  LDL.LU R36, [R1+0xc] ;  /* 0x00000c0001247983 */ /* 0x008eea0000300800 */
[----:B------:R-:W3:Y:S05]  /*a2b0*/  LDL R2, [R1+0x24] ;  /* 0x0000240001027983 */ /* 0x000eea0000100800 */
[----:B------:R-:W3:Y:S05]  /*a2c0*/  LDL R39, [R1+0x20] ;  /* 0x0000200001277983 */ /* 0x000eea0000100800 */
[----:B------:R1:W-:Y:S01]  /*a2d0*/  LDGSTS.E.BYPASS.LTC128B.128.ZFILL [R251+0x1100], [R12.64], P0 ;  /* 0x011000000cfb7fae */ /* 0x0003e20008141d46 */
[----:B------:R-:W-:Y:S04]  /*a2e0*/  ISETP.NE.U32.AND P0, PT, R20, RZ, PT ;  /* 0x000000ff1400720c */ /* 0x000fe80003f05070 */
[----:B------:R1:W-:Y:S05]  /*a2f0*/  LDGSTS.E.BYPASS.LTC128B.128.ZFILL [R251+0x3100], [R22.64], P2 ;  /* 0x0310000016fb7fae */ /* 0x0003ea0009141d46 */
[----:B------:R1:W-:Y:S05]  /*a300*/  LDGSTS.E.BYPASS.LTC128B.128.ZFILL [R251+0x5100], [R30.64], P1 ;  /* 0x051000001efb7fae */ /* 0x0003ea0008941d46 */
[----:B------:R1:W-:Y:S05]  /*a310*/  LDGSTS.E.BYPASS.LTC128B.128.ZFILL [R251+0x7100], [R28.64], P0 ;  /* 0x071000001cfb7fae */ /* 0x0003ea0008141d46 */
[----:B------:R-:W0:Y:S01]  /*a320*/  LDGDEPBAR ;  /* 0x00000000000079af */ /* 0x000e220000000000 */
[C---:B-1----:R-:W-:Y:S08]  /*a330*/  HMMA.16816.F32.BF16 R12, R168.reuse, R16, RZ ;  /* 0x00000010a80c723c */ /* 0x042ff000000418ff */
[C---:B------:R-:W-:Y:S01]  /*a340*/  HMMA.16816.F32.BF16 R16, R168.reuse, R18, RZ ;  /* 0x00000012a810723c */ /* 0x040fe200000418ff */
[----:B------:R-:W-:Y:S07]  /*a350*/  LDSM.16.M88.4 R248, [R248] ;  /* 0x00000000f8f8783b */ /* 0x000fee0000000200 */
        /* <DEDUP_REMOVED lines=12> */
[----:B--2---:R-:W1:Y:S05]  /*a420*/  LDSM.16.M88.4 R176, [R3] ;  /* 0x0000000003b0783b */ /* 0x004e6a0000000200 */
[----:B------:R-:W2:Y:S05]  /*a430*/  LDSM.16.M88.4 R180, [R3+0x800] ;  /* 0x0008000003b4783b */ /* 0x000eaa0000000200 */
[----:B------:R-:W2:Y:S05]  /*a440*/  LDSM.16.M88.4 R184, [R3+0x1000] ;  /* 0x0010000003b8783b */ /* 0x000eaa0000000200 */
[----:B------:R-:W2:Y:S01]  /*a450*/  LDSM.16.M88.4 R188, [R3+0x1800] ;  /* 0x0018000003bc783b */ /* 0x000ea20000000200 */
[C---:B-1----:R-:W-:Y:S08]  /*a460*/  HMMA.16816.F32.BF16 R4, R192.reuse, R176, R4 ;  /* 0x000000b0c004723c */ /* 0x042ff00000041804 */
[C---:B------:R-:W-:Y:S01]  /*a470*/  HMMA.16816.F32.BF16 R8, R192.reuse, R178, R8 ;  /* 0x000000b2c008723c */ /* 0x040fe20000041808 */
[----:B---3--:R-:W1:Y:S07]  /*a480*/  LDSM.16.M88.4 R176, [R2+-0x6000] ;  /* 0xffa0000002b0783b */ /* 0x008e6e0000000200 */
[C---:B--2---:R-:W-:Y:S08]  /*a490*/  HMMA.16816.F32.BF16 R12, R192.reuse, R180, R12 ;  /* 0x000000b4c00c723c */ /* 0x044ff0000004180c */
[C---:B------:R-:W-:Y:S01]  /*a4a0*/  HMMA.16816.F32.BF16 R16, R192.reuse, R182, R16 ;  /* 0x000000b6c010723c */ /* 0x040fe20000041810 */
[----:B------:R-:W2:Y:S07]  /*a4b0*/  LDSM.16.M88.4 R180, [R2+-0x5800] ;  /* 0xffa8000002b4783b */ /* 0x000eae0000000200 */
[C---:B------:R-:W-:Y:S08]  /*a4c0*/  HMMA.16816.F32.BF16 R20, R192.reuse, R184, R20 ;  /* 0x000000b8c014723c */ /* 0x040ff00000041814 */
[C---:B------:R-:W-:Y:S01]  /*a4d0*/  HMMA.16816.F32.BF16 R24, R192.reuse, R186, R24 ;  /* 0x000000bac018723c */ /* 0x040fe20000041818 */
[----:B------:R-:W3:Y:S07]  /*a4e0*/  LDSM.16.M88.4 R184, [R2+-0x5000] ;  /* 0xffb0000002b8783b */ /* 0x000eee0000000200 */
[C---:B------:R-:W-:Y:S08]  /*a4f0*/  HMMA.16816.F32.BF16 R28, R192.reuse, R188, R28 ;  /* 0x000000bcc01c723c */ /* 0x040ff0000004181c */
[----:B------:R-:W-:Y:S01]  /*a500*/  HMMA.16816.F32.BF16 R32, R192, R190, R32 ;  /* 0x000000bec020723c */ /* 0x000fe20000041820 */
[----:B------:R-:W4:Y:S07]  /*a510*/  LDSM.16.M88.4 R188, [R2+-0x4800] ;  /* 0xffb8000002bc783b */ /* 0x000f2e0000000200 */
[C---:B-1----:R-:W-:Y:S08]  /*a520*/  HMMA.16816.F32.BF16 R4, R196.reuse, R176, R4 ;  /* 0x000000b0c404723c */ /* 0x042ff00000041804 */
[C---:B------:R-:W-:Y:S01]  /*a530*/  HMMA.16816.F32.BF16 R8, R196.reuse, R178, R8 ;  /* 0x000000b2c408723c */ /* 0x040fe20000041808 */
[----:B------:R-:W1:Y:S07]  /*a540*/  LDSM.16.M88.4 R176, [R39+0x2000] ;  /* 0x0020000027b0783b */ /* 0x000e6e0000000200 */
[C---:B--2---:R-:W-:Y:S08]  /*a550*/  HMMA.16816.F32.BF16 R12, R196.reuse, R180, R12 ;  /* 0x000000b4c40c723c */ /* 0x044ff0000004180c */
        /* <DEDUP_REMOVED lines=8> */
[C---:B-1----:R-:W-:Y:S08]  /*a5e0*/  HMMA.16816.F32.BF16 R4, R200.reuse, R176, R4 ;  /* 0x000000b0c804723c */ /* 0x042ff00000041804 */
[C---:B------:R-:W-:Y:S01]  /*a5f0*/  HMMA.16816.F32.BF16 R8, R200.reuse, R178, R8 ;  /* 0x000000b2c808723c */ /* 0x040fe20000041808 */
[----:B------:R-:W1:Y:S07]  /*a600*/  LDSM.16.M88.4 R176, [R0] ;  /* 0x0000000000b0783b */ /* 0x000e6e0000000200 */
[C---:B--2---:R-:W-:Y:S08]  /*a610*/  HMMA.16816.F32.BF16 R12, R200.reuse, R180, R12 ;  /* 0x000000b4c80c723c */ /* 0x044ff0000004180c */
[C---:B------:R-:W-:Y:S01]  /*a620*/  HMMA.16816.F32.BF16 R16, R200.reuse, R182, R16 ;  /* 0x000000b6c810723c */ /* 0x040fe20000041810 */
[----:B------:R-:W2:Y:S07]  /*a630*/  LDSM.16.M88.4 R180, [R132] ;  /* 0x0000000084b4783b */ /* 0x000eae0000000200 */
[C---:B---3--:R-:W-:Y:S08]  /*a640*/  HMMA.16816.F32.BF16 R20, R200.reuse, R184, R20 ;  /* 0x000000b8c814723c */ /* 0x048ff00000041814 */
[C---:B------:R-:W-:Y:S01]  /*a650*/  HMMA.16816.F32.BF16 R24, R200.reuse, R186, R24 ;  /* 0x000000bac818723c */ /* 0x040fe20000041818 */
[----:B------:R-:W3:Y:S07]  /*a660*/  LDSM.16.M88.4 R184, [R133] ;  /* 0x0000000085b8783b */ /* 0x000eee0000000200 */
[C---:B----4-:R-:W-:Y:S08]  /*a670*/  HMMA.16816.F32.BF16 R28, R200.reuse, R188, R28 ;  /* 0x000000bcc81c723c */ /* 0x050ff0000004181c */
[----:B------:R-:W-:Y:S01]  /*a680*/  HMMA.16816.F32.BF16 R32, R200, R190, R32 ;  /* 0x000000bec820723c */ /* 0x000fe20000041820 */
[----:B------:R-:W4:Y:S07]  /*a690*/  LDSM.16.M88.4 R188, [R3+0x2000] ;  /* 0x0020000003bc783b */ /* 0x000f2e0000000200 */
        /* <DEDUP_REMOVED lines=11> */
[----:B------:R-:W3:Y:S07]  /*a750*/  LDSM.16.M88.4 R248, [R2+-0x4000] ;  /* 0xffc0000002f8783b */ /* 0x000eee0000000200 */
[C---:B----4-:R-:W-:Y:S08]  /*a760*/  HMMA.16816.F32.BF16 R4, R208.reuse, R188, R4 ;  /* 0x000000bcd004723c */ /* 0x050ff00000041804 */
[C---:B------:R-:W-:Y:S01]  /*a770*/  HMMA.16816.F32.BF16 R8, R208.reuse, R190, R8 ;  /* 0x000000bed008723c */ /* 0x040fe20000041808 */
[----:B------:R-:W4:Y:S07]  /*a780*/  LDSM.16.M88.4 R188, [R2+-0x3800] ;  /* 0xffc8000002bc783b */ /* 0x000f2e0000000200 */
[C---:B-1----:R-:W-:Y:S08]  /*a790*/  HMMA.16816.F32.BF16 R12, R208.reuse, R176, R12 ;  /* 0x000000b0d00c723c */ /* 0x042ff0000004180c */
[C---:B------:R-:W-:Y:S01]  /*a7a0*/  HMMA.16816.F32.BF16 R16, R208.reuse, R178, R16 ;  /* 0x000000b2d010723c */ /* 0x040fe20000041810 */
[----:B------:R-:W1:Y:S07]  /*a7b0*/  LDSM.16.M88.4 R176, [R2+-0x3000] ;  /* 0xffd0000002b0783b */ /* 0x000e6e0000000200 */
[C---:B--2---:R-:W-:Y:S08]  /*a7c0*/  HMMA.16816.F32.BF16 R20, R208.reuse, R180, R20 ;  /* 0x000000b4d014723c */ /* 0x044ff00000041814 */
[C---:B------:R-:W-:Y:S01]  /*a7d0*/  HMMA.16816.F32.BF16 R24, R208.reuse, R182, R24 ;  /* 0x000000b6d018723c */ /* 0x040fe20000041818 */
[----:B------:R-:W2:Y:S07]  /*a7e0*/  LDSM.16.M88.4 R180, [R2+-0x2800] ;  /* 0xffd8000002b4783b */ /* 0x000eae0000000200 */
[C---:B---3--:R-:W-:Y:S08]  /*a7f0*/  HMMA.16816.F32.BF16 R28, R208.reuse, R184, R28 ;  /* 0x000000b8d01c723c */ /* 0x048ff0000004181c */
[----:B------:R-:W-:Y:S01]  /*a800*/  HMMA.16816.F32.BF16 R32, R208, R186, R32 ;  /* 0x000000bad020723c */ /* 0x000fe20000041820 */
[----:B------:R-:W3:Y:S07]  /*a810*/  LDSM.16.M88.4 R184, [R39+0x4000] ;  /* 0x0040000027b8783b */ /* 0x000eee0000000200 */
[C---:B------:R-:W-:Y:S08]  /*a820*/  HMMA.16816.F32.BF16 R4, R212.reuse, R248, R4 ;  /* 0x000000f8d404723c */ /* 0x040ff00000041804 */
[C---:B------:R-:W-:Y:S01]  /*a830*/  HMMA.16816.F32.BF16 R8, R212.reuse, R250, R8 ;  /* 0x000000fad408723c */ /* 0x040fe20000041808 */
[----:B------:R-:W3:Y:S07]  /*a840*/  LDSM.16.M88.4 R248, [R39+0x4800] ;  /* 0x0048000027f8783b */ /* 0x000eee0000000200 */
[C---:B----4-:R-:W-:Y:S08]  /*a850*/  HMMA.16816.F32.BF16 R12, R212.reuse, R188, R12 ;  /* 0x000000bcd40c723c */ /* 0x050ff0000004180c */
[C---:B------:R-:W-:Y:S01]  /*a860*/  HMMA.16816.F32.BF16 R16, R212.reuse, R190, R16 ;  /* 0x000000bed410723c */ /* 0x040fe20000041810 */
[----:B------:R-:W4:Y:S07]  /*a870*/  LDSM.16.M88.4 R188, [R39+0x5000] ;  /* 0x0050000027bc783b */ /* 0x000f2e0000000200 */
[C---:B-1----:R-:W-:Y:S08]  /*a880*/  HMMA.16816.F32.BF16 R20, R212.reuse, R176, R20 ;  /* 0x000000b0d414723c */ /* 0x042ff00000041814 */
[C---:B------:R-:W-:Y:S01]  /*a890*/  HMMA.16816.F32.BF16 R24, R212.reuse, R178, R24 ;  /* 0x000000b2d418723c */ /* 0x040fe20000041818 */
[----:B------:R-:W1:Y:S07]  /*a8a0*/  LDSM.16.M88.4 R176, [R39+0x5800] ;  /* 0x0058000027b0783b */ /* 0x000e6e0000000200 */
[C---:B--2---:R-:W-:Y:S08]  /*a8b0*/  HMMA.16816.F32.BF16 R28, R212.reuse, R180, R28 ;  /* 0x000000b4d41c723c */ /* 0x044ff0000004181c */
[----:B------:R-:W-:Y:S01]  /*a8c0*/  HMMA.16816.F32.BF16 R32, R212, R182, R32 ;  /* 0x000000b6d420723c */ /* 0x000fe20000041820 */
[----:B------:R-:W2:Y:S05]  /*a8d0*/  LDSM.16.M88.4 R180, [R40] ;  /* 0x0000000028b4783b */ /* 0x000eaa0000000200 */
[----:B------:R-:W-:Y:S02]  /*a8e0*/  LDSM.16.M88.4 R40, [R3+0x4000] ;  /* 0x004000000328783b */ /* 0x000fe40000000200 */
[C---:B---3--:R-:W-:Y:S08]  /*a8f0*/  HMMA.16816.F32.BF16 R4, R216.reuse, R184, R4 ;  /* 0x000000b8d804723c */ /* 0x048ff00000041804 */
[C---:B------:R-:W-:Y:S01]  /*a900*/  HMMA.16816.F32.BF16 R8, R216.reuse, R186, R8 ;  /* 0x000000bad808723c */ /* 0x040fe20000041808 */
[----:B------:R3:W2:Y:S07]  /*a910*/  LDSM.16.M88.4 R184, [R38] ;  /* 0x0000000026b8783b */ /* 0x0006ae0000000200 */
[C---:B------:R-:W-:Y:S08]  /*a920*/  HMMA.16816.F32.BF16 R12, R216.reuse, R248, R12 ;  /* 0x000000f8d80c723c */ /* 0x040ff0000004180c */
[C---:B------:R-:W-:Y:S01]  /*a930*/  HMMA.16816.F32.BF16 R16, R216.reuse, R250, R16 ;  /* 0x000000fad810723c */ /* 0x040fe20000041810 */
[----:B------:R1:W2:Y:S07]  /*a940*/  LDSM.16.M88.4 R248, [R37] ;  /* 0x0000000025f8783b */ /* 0x0002ae0000000200 */
[C---:B----4-:R-:W-:Y:S01]  /*a950*/  HMMA.16816.F32.BF16 R20, R216.reuse, R188, R20 ;  /* 0x000000bcd814723c */ /* 0x050fe20000041814 */
[----:B---3--:R-:W3:Y:S07]  /*a960*/  LDL.LU R38, [R1+0x10] ;  /* 0x0000100001267983 */ /* 0x008eee0000300800 */
[C---:B------:R-:W-:Y:S01]  /*a970*/  HMMA.16816.F32.BF16 R24, R216.reuse, R190, R24 ;  /* 0x000000bed818723c */ /* 0x040fe20000041818 */
[----:B------:R4:W2:Y:S07]  /*a980*/  LDSM.16.M88.4 R188, [R36] ;  /* 0x0000000024bc783b */ /* 0x0008ae0000000200 */
[C---:B-1----:R-:W-:Y:S01]  /*a990*/  HMMA.16816.F32.BF16 R28, R216.reuse, R176, R28 ;  /* 0x000000b0d81c723c */ /* 0x042fe2000004181c */
[----:B------:R-:W3:Y:S07]  /*a9a0*/  LDL.LU R37, [R1+0x14] ;  /* 0x0000140001257983 */ /* 0x000eee0000300800 */
[----:B------:R-:W-:Y:S01]  /*a9b0*/  HMMA.16816.F32.BF16 R32, R216, R178, R32 ;  /* 0x000000b2d820723c */ /* 0x000fe20000041820 */
[----:B------:R-:W1:Y:S07]  /*a9c0*/  LDSM.16.M88.4 R176, [R3+0x4800] ;  /* 0x0048000003b0783b */ /* 0x000e6e0000000200 */
[C---:B--2---:R-:W-:Y:S01]  /*a9d0*/  HMMA.16816.F32.BF16 R4, R220.reuse, R180, R4 ;  /* 0x000000b4dc04723c */ /* 0x044fe20000041804 */
[----:B----4-:R-:W2:Y:S05]  /*a9e0*/  LDL.LU R36, [R1+0x18] ;  /* 0x0000180001247983 */ /* 0x010eaa0000300800 */
[----:B------:R-:W4:Y:S02]  /*a9f0*/  LDL.LU R0, [R1+0x1c] ;  /* 0x00001c0001007983 */ /* 0x000f240000300800 */
[C---:B------:R-:W-:Y:S03]  /*aa00*/  HMMA.16816.F32.BF16 R8, R220.reuse, R182, R8 ;  /* 0x000000b6dc08723c */ /* 0x040fe60000041808 */
[----:B------:R-:W1:Y:S05]  /*aa10*/  LDSM.16.M88.4 R180, [R3+0x5000] ;  /* 0x0050000003b4783b */ /* 0x000e6a0000000200 */
[C---:B------:R-:W-:Y:S08]  /*aa20*/  HMMA.16816.F32.BF16 R12, R220.reuse, R184, R12 ;  /* 0x000000b8dc0c723c */ /* 0x040ff0000004180c */
[C---:B------:R-:W-:Y:S01]  /*aa30*/  HMMA.16816.F32.BF16 R16, R220.reuse, R186, R16 ;  /* 0x000000badc10723c */ /* 0x040fe20000041810 */
[----:B------:R-:W1:Y:S07]  /*aa40*/  LDSM.16.M88.4 R184, [R3+0x5800] ;  /* 0x0058000003b8783b */ /* 0x000e6e0000000200 */
[C---:B------:R-:W-:Y:S08]  /*aa50*/  HMMA.16816.F32.BF16 R20, R220.reuse, R248, R20 ;  /* 0x000000f8dc14723c */ /* 0x040ff00000041814 */
[C---:B------:R-:W-:Y:S01]  /*aa60*/  HMMA.16816.F32.BF16 R24, R220.reuse, R250, R24 ;  /* 0x000000fadc18723c */ /* 0x040fe20000041818 */
[----:B------:R-:W-:Y:S07]  /*aa70*/  LDSM.16.M88.4 R248, [R2+-0x1800] ;  /* 0xffe8000002f8783b */ /* 0x000fee0000000200 */
[C---:B------:R-:W-:Y:S08]  /*aa80*/  HMMA.16816.F32.BF16 R28, R220.reuse, R188, R28 ;  /* 0x000000bcdc1c723c */ /* 0x040ff0000004181c */
[----:B------:R-:W-:Y:S01]  /*aa90*/  HMMA.16816.F32.BF16 R32, R220, R190, R32 ;  /* 0x000000bedc20723c */ /* 0x000fe20000041820 */
[----:B------:R-:W1:Y:S07]  /*aaa0*/  LDSM.16.M88.4 R188, [R2+-0x2000] ;  /* 0xffe0000002bc783b */ /* 0x000e6e0000000200 */
[C---:B------:R-:W-:Y:S08]  /*aab0*/  HMMA.16816.F32.BF16 R4, R224.reuse, R40, R4 ;  /* 0x00000028e004723c */ /* 0x040ff00000041804 */
[C---:B------:R-:W-:Y:S01]  /*aac0*/  HMMA.16816.F32.BF16 R8, R224.reuse, R42, R8 ;  /* 0x0000002ae008723c */ /* 0x040fe20000041808 */
[----:B------:R-:W1:Y:S07]  /*aad0*/  LDSM.16.M88.4 R40, [R2+-0x1000] ;  /* 0xfff000000228783b */ /* 0x000e6e0000000200 */
[C---:B-1----:R-:W-:Y:S08]  /*aae0*/  HMMA.16816.F32.BF16 R12, R224.reuse, R176, R12 ;  /* 0x000000b0e00c723c */ /* 0x042ff0000004180c */
[C---:B------:R-:W-:Y:S01]  /*aaf0*/  HMMA.16816.F32.BF16 R16, R224.reuse, R178, R16 ;  /* 0x000000b2e010723c */ /* 0x040fe20000041810 */
[----:B------:R-:W1:Y:S07]  /*ab00*/  LDSM.16.M88.4 R176, [R2+-0x800] ;  /* 0xfff8000002b0783b */ /* 0x000e6e0000000200 */
[C---:B------:R-:W-:Y:S08]  /*ab10*/  HMMA.16816.F32.BF16 R20, R224.reuse, R180, R20 ;  /* 0x000000b4e014723c */ /* 0x040ff00000041814 */
        /* <DEDUP_REMOVED lines=11> */
[C---:B------:R-:W-:Y:S08]  /*abd0*/  HMMA.16816.F32.BF16 R20, R228.reuse, R40, R20 ;  /* 0x00000028e414723c */ /* 0x040ff00000041814 */
[C---:B------:R-:W-:Y:S08]  /*abe0*/  HMMA.16816.F32.BF16 R24, R228.reuse, R42, R24 ;  /* 0x0000002ae418723c */ /* 0x040ff00000041818 */
[C---:B-1----:R-:W-:Y:S08]  /*abf0*/  HMMA.16816.F32.BF16 R28, R228.reuse, R176, R28 ;  /* 0x000000b0e41c723c */ /* 0x042ff0000004181c */
[----:B------:R-:W-:Y:S08]  /*ac00*/  HMMA.16816.F32.BF16 R32, R228, R178, R32 ;  /* 0x000000b2e420723c */ /* 0x000ff00000041820 */
[C---:B------:R-:W-:Y:S08]  /*ac10*/  HMMA.16816.F32.BF16 R4, R232.reuse, R180, R4 ;  /* 0x000000b4e804723c */ /* 0x040ff00000041804 */
[C---:B------:R-:W-:Y:S08]  /*ac20*/  HMMA.16816.F32.BF16 R8, R232.reuse, R182, R8 ;  /* 0x000000b6e808723c */ /* 0x040ff00000041808 */
[C---:B------:R-:W-:Y:S08]  /*ac30*/  HMMA.16816.F32.BF16 R12, R232.reuse, R184, R12 ;  /* 0x000000b8e80c723c */ /* 0x040ff0000004180c */
[C---:B------:R-:W-:Y:S08]  /*ac40*/  HMMA.16816.F32.BF16 R16, R232.reuse, R186, R16 ;  /* 0x000000bae810723c */ /* 0x040ff00000041810 */
[C---:B------:R-:W-:Y:S08]  /*ac50*/  HMMA.16816.F32.BF16 R20, R232.reuse, R188, R20 ;  /* 0x000000bce814723c */ /* 0x040ff00000041814 */
[C---:B------:R-:W-:Y:S01]  /*ac60*/  HMMA.16816.F32.BF16 R24, R232.reuse, R190, R24 ;  /* 0x000000bee818723c */ /* 0x040fe20000041818 */
[----:B------:R-:W-:Y:S07]  /*ac70*/  LDSM.16.M88.4 R188, [R3+0x6000] ;  /* 0x0060000003bc783b */ /* 0x000fee0000000200 */
[C---:B------:R-:W-:Y:S08]  /*ac80*/  HMMA.16816.F32.BF16 R28, R232.reuse, R248, R28 ;  /* 0x000000f8e81c723c */ /* 0x040ff0000004181c */
[----:B------:R-:W-:Y:S01]  /*ac90*/  HMMA.16816.F32.BF16 R32, R232, R250, R32 ;  /* 0x000000fae820723c */ /* 0x000fe20000041820 */
[----:B------:R-:W-:Y:S05]  /*aca0*/  LDSM.16.M88.4 R248, [R3+0x7000] ;  /* 0x0070000003f8783b */ /* 0x000fea0000000200 */
[----:B---3--:R-:W1:Y:S05]  /*acb0*/  LDSM.16.M88.4 R40, [R38] ;  /* 0x000000002628783b */ /* 0x008e6a0000000200 */
[----:B------:R-:W3:Y:S05]  /*acc0*/  LDSM.16.M88.4 R176, [R37] ;  /* 0x0000000025b0783b */ /* 0x000eea0000000200 */
[----:B--2---:R-:W2:Y:S05]  /*acd0*/  LDSM.16.M88.4 R180, [R36] ;  /* 0x0000000024b4783b */ /* 0x004eaa0000000200 */
[----:B----4-:R-:W4:Y:S01]  /*ace0*/  LDSM.16.M88.4 R184, [R0] ;  /* 0x0000000000b8783b */ /* 0x010f220000000200 */
[C---:B-1----:R-:W-:Y:S04]  /*acf0*/  HMMA.16816.F32.BF16 R4, R236.reuse, R40, R4 ;  /* 0x00000028ec04723c */ /* 0x042fe80000041804 */
[----:B------:R-:W-:Y:S04]  /*ad00*/  LDSM.16.M88.4 R36, [R3+0x6800] ;  /* 0x006800000324783b */ /* 0x000fe80000000200 */
[C---:B------:R-:W-:Y:S01]  /*ad10*/  HMMA.16816.F32.BF16 R8, R236.reuse, R42, R8 ;  /* 0x0000002aec08723c */ /* 0x040fe20000041808 */
[----:B------:R-:W1:Y:S07]  /*ad20*/  LDSM.16.M88.4 R40, [R3+0x7800] ;  /* 0x007800000328783b */ /* 0x000e6e0000000200 */
[C---:B---3--:R-:W-:Y:S08]  /*ad30*/  HMMA.16816.F32.BF16 R12, R236.reuse, R176, R12 ;  /* 0x000000b0ec0c723c */ /* 0x048ff0000004180c */
[C---:B------:R-:W-:Y:S01]  /*ad40*/  HMMA.16816.F32.BF16 R16, R236.reuse, R178, R16 ;  /* 0x000000b2ec10723c */ /* 0x040fe20000041810 */
[----:B------:R-:W3:Y:S07]  /*ad50*/  LDSM.16.M88.4 R176, [R2] ;  /* 0x0000000002b0783b */ /* 0x000eee0000000200 */
[C---:B--2---:R-:W-:Y:S08]  /*ad60*/  HMMA.16816.F32.BF16 R20, R236.reuse, R180, R20 ;  /* 0x000000b4ec14723c */ /* 0x044ff00000041814 */
[C---:B------:R-:W-:Y:S01]  /*ad70*/  HMMA.16816.F32.BF16 R24, R236.reuse, R182, R24 ;  /* 0x000000b6ec18723c */ /* 0x040fe20000041818 */
[----:B------:R-:W2:Y:S07]  /*ad80*/  LDSM.16.M88.4 R180, [R2+0x800] ;  /* 0x0008000002b4783b */ /* 0x000eae0000000200 */
[C---:B----4-:R-:W-:Y:S04]  /*ad90*/  HMMA.16816.F32.BF16 R28, R236.reuse, R184, R28 ;  /* 0x000000b8ec1c723c */ /* 0x050fe8000004181c */
[----:B-1----:R-:W-:Y:S02]  /*ada0*/  IMAD.MOV.U32 R3, RZ, RZ, R42 ;  /* 0x000000ffff037224 */ /* 0x002fe400078e002a */
[----:B------:R-:W-:Y:S02]  /*adb0*/  IMAD.MOV.U32 R0, RZ, RZ, R43 ;  /* 0x000000ffff007224 */ /* 0x000fe400078e002b */
[----:B------:R-:W-:Y:S01]  /*adc0*/  HMMA.16816.F32.BF16 R32, R236, R186, R32 ;  /* 0x000000baec20723c */ /* 0x000fe20000041820 */
[----:B------:R-:W1:Y:S03]  /*add0*/  LDSM.16.M88.4 R184, [R2+0x1000] ;  /* 0x0010000002b8783b */ /* 0x000e660000000200 */
[----:B------:R-:W-:Y:S02]  /*ade0*/  IMAD.MOV.U32 R133, RZ, RZ, R40 ;  /* 0x000000ffff857224 */ /* 0x000fe400078e0028 */
[----:B------:R4:W5:Y:S01]  /*adf0*/  LDL.LU.64 R42, [R1+0x120] ;  /* 0x00012000012a7983 */ /* 0x0009620000300a00 */
[----:B------:R-:W-:Y:S01]  /*ae00*/  IMAD.MOV.U32 R132, RZ, RZ, R41 ;  /* 0x000000ffff847224 */ /* 0x000fe200078e0029 */
[C---:B------:R-:W-:Y:S03]  /*ae10*/  HMMA.16816.F32.BF16 R4, R240.reuse, R188, R4 ;  /* 0x000000bcf004723c */ /* 0x040fe60000041804 */
[----:B------:R4:W5:Y:S05]  /*ae20*/  LDL.LU.64 R40, [R1+0x118] ;  /* 0x0001180001287983 */ /* 0x00096a0000300a00 */
[C---:B------:R-:W-:Y:S01]  /*ae30*/  HMMA.16816.F32.BF16 R8, R240.reuse, R190, R8 ;  /* 0x000000bef008723c */ /* 0x040fe20000041808 */
[----:B------:R1:W1:Y:S01]  /*ae40*/  LDSM.16.M88.4 R188, [R2+0x1800] ;  /* 0x0018000002bc783b */ /* 0x0002620000000200 */
[----:B------:R-:W-:Y:S04]  /*ae50*/  DEPBAR.LE SB0, 0x0 ;  /* 0x000080000000791a */ /* 0x000fe80000000000 */
[----:B------:R-:W-:Y:S02]  /*ae60*/  BAR.SYNC.DEFER_BLOCKING 0x0 ;  /* 0x0000000000007b1d */ /* 0x000fe40000010000 */
[C---:B------:R-:W-:Y:S08]  /*ae70*/  HMMA.16816.F32.BF16 R12, R240.reuse, R36, R12 ;  /* 0x00000024f00c723c */ /* 0x040ff0000004180c */
[C---:B------:R-:W-:Y:S08]  /*ae80*/  HMMA.16816.F32.BF16 R16, R240.reuse, R38, R16 ;  /* 0x00000026f010723c */ /* 0x040ff00000041810 */
[C---:B------:R-:W-:Y:S07]  /*ae90*/  HMMA.16816.F32.BF16 R20, R240.reuse, R248, R20 ;  /* 0x000000f8f014723c */ /* 0x040fee0000041814 */
[----:B------:R-:W-:Y:S01]  /*aea0*/  IMAD.MOV.U32 R248, RZ, RZ, R133 ;  /* 0x000000fffff87224 */ /* 0x000fe200078e0085 */
[C---:B------:R-:W-:Y:S01]  /*aeb0*/  HMMA.16816.F32.BF16 R24, R240.reuse, R250, R24 ;  /* 0x000000faf018723c */ /* 0x040fe20000041818 */
[----:B------:R4:W5:Y:S03]  /*aec0*/  LDL.LU.64 R38, [R1+0x110] ;  /* 0x0001100001267983 */ /* 0x0009660000300a00 */
[----:B------:R-:W-:Y:S02]  /*aed0*/  IMAD.MOV.U32 R249, RZ, RZ, R132 ;  /* 0x000000fffff97224 */ /* 0x000fe400078e0084 */
[----:B------:R4:W5:Y:S01]  /*aee0*/  LDL.LU.64 R36, [R1+0x108] ;  /* 0x0001080001247983 */ /* 0x0009620000300a00 */
[----:B------:R-:W-:Y:S02]  /*aef0*/  IMAD.MOV.U32 R250, RZ, RZ, R3 ;  /* 0x000000fffffa7224 */ /* 0x000fe400078e0003 */
[----:B------:R-:W-:Y:S02]  /*af00*/  IMAD.MOV.U32 R251, RZ, RZ, R0 ;  /* 0x000000fffffb7224 */ /* 0x000fe400078e0000 */
[C---:B------:R-:W-:Y:S01]  /*af10*/  HMMA.16816.F32.BF16 R28, R240.reuse, R248, R28 ;  /* 0x000000f8f01c723c */ /* 0x040fe2000004181c */
[----:B-1----:R-:W4:Y:S07]  /*af20*/  LDL R2, [R1+0x64] ;  /* 0x0000640001027983 */ /* 0x002f2e0000100800 */
[----:B------:R-:W-:Y:S08]  /*af30*/  HMMA.16816.F32.BF16 R32, R240, R250, R32 ;  /* 0x000000faf020723c */ /* 0x000ff00000041820 */
[C---:B---3--:R-:W-:Y:S08]  /*af40*/  HMMA.16816.F32.BF16 R4, R244.reuse, R176, R4 ;  /* 0x000000b0f404723c */ /* 0x048ff00000041804 */
[C---:B------:R-:W-:Y:S08]  /*af50*/  HMMA.16816.F32.BF16 R8, R244.reuse, R178, R8 ;  /* 0x000000b2f408723c */ /* 0x040ff00000041808 */
[C---:B--2---:R-:W-:Y:S08]  /*af60*/  HMMA.16816.F32.BF16 R12, R244.reuse, R180, R12 ;  /* 0x000000b4f40c723c */ /* 0x044ff0000004180c */
[C---:B------:R-:W-:Y:S08]  /*af70*/  HMMA.16816.F32.BF16 R16, R244.reuse, R182, R16 ;  /* 0x000000b6f410723c */ /* 0x040ff00000041810 */
[C---:B------:R-:W-:Y:S08]  /*af80*/  HMMA.16816.F32.BF16 R20, R244.reuse, R184, R20 ;  /* 0x000000b8f414723c */ /* 0x040ff00000041814 */
[C---:B------:R-:W-:Y:S08]  /*af90*/  HMMA.16816.F32.BF16 R24, R244.reuse, R186, R24 ;  /* 0x000000baf418723c */ /* 0x040ff00000041818 */
[C---:B------:R-:W-:Y:S08]  /*afa0*/  HMMA.16816.F32.BF16 R28, R244.reuse, R188, R28 ;  /* 0x000000bcf41c723c */ /* 0x040ff0000004181c */
[----:B------:R-:W-:Y:S03]  /*afb0*/  HMMA.16816.F32.BF16 R32, R244, R190, R32 ;  /* 0x000000bef420723c */ /* 0x000fe60000041820 */
[----:B----4-:R-:W-:Y:S11]  /*afc0*/  ISETP.GE.AND P0, PT, R2, 0x1, PT ;  /* 0x000000010200780c */ /* 0x010ff60003f06270 */
[----:B------:R-:W-:Y:S02]  /*afd0*/  @!UPT UIADD3 URZ, URZ, URZ, URZ ;  /* 0x0000003f3f3ff290 */ /* 0x000fe4000fffe03f */
[----:B------:R-:W-:-:S05]  /*afe0*/  @!P0 BRA `(.L_x_2399) ;  /* 0x0000062000008947 */ /* 0x000fca0003800000 */
[----:B------:R-:W2:Y:S01]  /*aff0*/  LDL R3, [R1+0x88] ;  /* 0x0000880001037983 */ /* 0x000ea20000100800 */
[----:B------:R-:W-:Y:S02]  /*b000*/  IMAD.MOV.U32 R181, RZ, RZ, RZ ;  /* 0x000000ffffb57224 */ /* 0x000fe400078e00ff */
[----:B------:R-:W-:Y:S01]  /*b010*/  IMAD.MOV.U32 R133, RZ, RZ, c[0x0][0x2b8] ;  /* 0x0000ae00ff857624 */ /* 0x000fe200078e00ff */
[----:B------:R-:W3:Y:S04]  /*b020*/  LDL R0, [R1+0x80] ;  /* 0x0000800001007983 */ /* 0x000ee80000100800 */
[----:B------:R-:W4:Y:S01]  /*b030*/  LDL.64 R176, [R1+0x98] ;  /* 0x0000980001b07983 */ /* 0x000f220000100a00 */
[----:B------:R-:W-:Y:S03]  /*b040*/  ISETP.NE.AND P2, PT, R133, 0x1, PT ;  /* 0x000000018500780c */ /* 0x000fe60003f45270 */
[----:B------:R-:W2:Y:S04]  /*b050*/  LDL R132, [R1+0xac] ;  /* 0x0000ac0001847983 */ /* 0x000ea80000100800 */
[----:B------:R-:W2:Y:S04]  /*b060*/  LDL.64 R182, [R1+0x90] ;  /* 0x0000900001b67983 */ /* 0x000ea80000100a00 */
[----:B------:R-:W2:Y:S04]  /*b070*/  LDL R178, [R1+0xa8] ;  /* 0x0000a80001b27983 */ /* 0x000ea80000100800 */
[----:B------:R-:W2:Y:S04]  /*b080*/  LDL R180, [R1+0xec] ;  /* 0x0000ec0001b47983 */ /* 0x000ea80000100800 */
[----:B------:R-:W2:Y:S04]  /*b090*/  LDL R250, [R1+0x74] ;  /* 0x0000740001fa7983 */ /* 0x000ea80000100800 */
[----:B------:R-:W2:Y:S04]  /*b0a0*/  LDL R179, [R1+0xf0] ;  /* 0x0000f00001b37983 */ /* 0x000ea80000100800 */
[----:B------:R-:W2:Y:S04]  /*b0b0*/  LDL R251, [R1+0x6c] ;  /* 0x00006c0001fb7983 */ /* 0x000ea80000100800 */
[----:B------:R-:W2:Y:S04]  /*b0c0*/  LDL R248, [R1+0x70] ;  /* 0x0000700001f87983 */ /* 0x000ea80000100800 */
[----:B------:R-:W2:Y:S02]  /*b0d0*/  LDL R249, [R1+0x58] ;  /* 0x0000580001f97983 */ /* 0x000ea40000100800 */
[----:B--2---:R-:W-:Y:S02]  /*b0e0*/  IMAD.SHL.U32 R183, R249, 0x2, RZ ;  /* 0x00000002f9b77824 */ /* 0x004fe400078e00ff */
[----:B----4-:R-:W2:Y:S01]  /*b0f0*/  LDL R177, [R1+0xf4] ;  /* 0x0000f40001b17983 */ /* 0x010ea20000100800 */
[----:B------:R-:W-:Y:S02]  /*b100*/  IMAD R2, R2, 0x40, R3 ;  /* 0x0000004002027824 */ /* 0x000fe400078e0203 */
[----:B------:R-:W-:Y:S02]  /*b110*/  IMAD.SHL.U32 R186, R250, 0x2, RZ ;  /* 0x00000002faba7824 */ /* 0x000fe400078e00ff */
[----:B------:R-:W-:Y:S01]  /*b120*/  IMAD.SHL.U32 R185, R251, 0x2, RZ ;  /* 0x00000002fbb97824 */ /* 0x000fe200078e00ff */
[----:B---3--:R-:W-:Y:S05]  /*b130*/  IADD3 R2, R2, -0x40, R0 ;  /* 0xffffffc002027810 */ /* 0x008fea0007ffe000 */
[----:B------:R-:W-:Y:S04]  /*b140*/  @P2 IMAD.HI.U32 R3, R2, c[0x0][0x2bc], RZ ;  /* 0x0000af0002032a27 */ /* 0x000fe800078e00ff */
[----:B------:R-:W-:Y:S01]  /*b150*/  IMAD.MOV.U32 R0, RZ, RZ, R2 ;  /* 0x000000ffff007224 */ /* 0x000fe200078e0002 */
[----:B------:R-:W-:Y:S04]  /*b160*/  @P2 SHF.R.U32.HI R0, RZ, c[0x0][0x2c0], R3 ;  /* 0x0000b000ff002a19 */ /* 0x000fe80000011603 */
[C---:B------:R-:W-:Y:S02]  /*b170*/  @!P6 IADD3 R3, P0, R0.reuse, R176, RZ ;  /* 0x000000b00003e210 */ /* 0x040fe40007f1e0ff */
[----:B------:R-:W3:Y:S02]  /*b180*/  LDL R176, [R1+0xf8] ;  /* 0x0000f80001b07983 */ /* 0x000ee40000100800 */
[----:B------:R-:W-:Y:S01]  /*b190*/  @!P6 LEA.HI.X.SX32 R133, R0, R132, 0x1, P0 ;  /* 0x000000840085e211 */ /* 0x000fe200000f0eff */
[----:B------:R-:W-:Y:S01]  /*b1a0*/  IMAD.MOV R0, RZ, RZ, -R0 ;  /* 0x000000ffff007224 */ /* 0x000fe200078e0a00 */
[C---:B------:R-:W-:Y:S03]  /*b1b0*/  @!P6 LEA R132, P0, R3.reuse, c[0x0][0x2a0], 0x2 ;  /* 0x0000a8000384ea11 */ /* 0x040fe600078010ff */
[----:B------:R-:W-:Y:S01]  /*b1c0*/  IMAD R184, R0, c[0x0][0x2b8], R2 ;  /* 0x0000ae0000b87a24 */ /* 0x000fe200078e0202 */
[----:B------:R-:W-:Y:S03]  /*b1d0*/  @!P6 LEA.HI.X R133, R3, c[0x0][0x2a4], R133, 0x2, P0 ;  /* 0x0000a9000385ea11 */ /* 0x000fe600000f1485 */
[----:B------:R-:W-:Y:S01]  /*b1e0*/  IMAD.WIDE.U32 R2, R184, c[0x0][0x1e0], RZ ;  /* 0x00007800b8027a25 */ /* 0x000fe200078e00ff */
[----:B------:R-:W-:Y:S01]  /*b1f0*/  SHF.R.S32.HI R0, RZ, 0x1f, R184 ;  /* 0x0000001fff007819 */ /* 0x000fe200000114b8 */
[----:B------:R-:W4:Y:S04]  /*b200*/  @!P6 LDG.E R181, [R132.64] ;  /* 0x0000000684b5e981 */ /* 0x000f28000c1e1900 */
[----:B------:R1:W-:Y:S01]  /*b210*/  STL [R1+0x60], R184 ;  /* 0x000060b801007387 */ /* 0x0003e20000100800 */
[----:B------:R-:W-:Y:S04]  /*b220*/  IMAD R0, R0, c[0x0][0x1e0], RZ ;  /* 0x0000780000007a24 */ /* 0x000fe800078e02ff */
[----:B------:R-:W-:Y:S05]  /*b230*/  IMAD R0, R184, c[0x0][0x1e4], R0 ;  /* 0x00007900b8007a24 */ /* 0x000fea00078e0200 */
[----:B------:R-:W-:Y:S02]  /*b240*/  IADD3 R3, R3, R0, RZ ;  /* 0x0000000003037210 */ /* 0x000fe40007ffe0ff */
[----:B-1----:R-:W-:Y:S02]  /*b250*/  SHF.L.U32 R184, R248, 0x1, RZ ;  /* 0x00000001f8b87819 */ /* 0x002fe400000006ff */
[----:B----4-:R-:W-:Y:S01]  /*b260*/  SHF.R.S32.HI R133, RZ, 0x1f, R181 ;  /* 0x0000001fff857819 */ /* 0x010fe200000114b5 */
[----:B------:R1:W-:Y:S01]  /*b270*/  STL [R1+0x5c], R181 ;  /* 0x00005cb501007387 */ /* 0x0003e20000100800 */
[----:B------:R-:W-:Y:S04]  /*b280*/  IMAD.WIDE.U32 R2, R181, c[0x0][0x1f0], R2 ;  /* 0x00007c00b5027a25 */ /* 0x000fe800078e0002 */
[----:B------:R-:W-:Y:S01]  /*b290*/  IMAD R133, R133, c[0x0][0x1f0], RZ ;  /* 0x00007c0085857a24 */ /* 0x000fe200078e02ff */
[----:B------:R-:W-:Y:S02]  /*b2a0*/  IADD3 R0, P0, R182, R2, RZ ;  /* 0x00000002b6007210 */ /* 0x000fe40007f1e0ff */
[----:B------:R-:W-:Y:S01]  /*b2b0*/  SHF.L.U64.HI R182, R250, 0x1, R180 ;  /* 0x00000001fab67819 */ /* 0x000fe200000102b4 */
[----:B------:R-:W-:Y:S01]  /*b2c0*/  IMAD R133, R181, c[0x0][0x1f4], R133 ;  /* 0x00007d00b5857a24 */ /* 0x000fe200078e0285 */
[----:B--2---:R-:W-:Y:S04]  /*b2d0*/  SHF.L.U64.HI R180, R248, 0x1, R177 ;  /* 0x00000001f8b47819 */ /* 0x004fe800000102b1 */
[----:B------:R-:W-:Y:S02]  /*b2e0*/  IADD3.X R133, R178, R3, R133, P0, !PT ;  /* 0x00000003b2857210 */ /* 0x000fe400007fe485 */
[C---:B------:R-:W-:Y:S04]  /*b2f0*/  LEA R178, P0, R0.reuse, c[0x0][0x1c8], 0x1 ;  /* 0x0000720000b27a11 */ /* 0x040fe800078008ff */
[----:B------:R-:W-:Y:S02]  /*b300*/  LEA.HI.X R133, R0, c[0x0][0x1cc], R133, 0x1, P0 ;  /* 0x0000730000857a11 */ /* 0x000fe400000f0c85 */
[----:B-1----:R-:W-:Y:S02]  /*b310*/  SHF.L.U64.HI R181, R251, 0x1, R179 ;  /* 0x00000001fbb57819 */ /* 0x002fe400000102b3 */
[----:B---3--:R-:W-:Y:S01]  /*b320*/  SHF.L.U64.HI R179, R249, 0x1, R176 ;  /* 0x00000001f9b37819 */ /* 0x008fe200000102b0 */
[----:B------:R-:W-:-:S05]  /*b330*/  BRA.DIV ~URZ, `(.L_x_2400) ;  /* 0x000069f27f007947 */ /* 0x000fca000b800000 */
[----:B------:R1:W2:Y:S02]  /*b340*/  SHFL.IDX PT, R132, R133, RZ, 0x181f ;  /* 0x00181fff85847589 */ /* 0x0002a400000e0000 */
.L_x_2447:
        /* <DEDUP_REMOVED lines=24> */
.L_x_2448:
        /* <DEDUP_REMOVED lines=20> */
.L_x_2399:
[----:B------:R-:W-:Y:S05]  /*b610*/  BSYNC B0 ;  /* 0x0000000000007941 */ /* 0x000fea0003800000 */
.L_x_2398:
[----:B--2---:R-:W-:Y:S01]  /*b620*/  FMNMX.FTZ R2, R4, R134, !PT ;  /* 0x0000008604027209 */ /* 0x004fe20007810000 */
        /* <DEDUP_REMOVED lines=40> */
.L_x_2449:
[----:B------:R-:W3:Y:S01]  /*b8b0*/  LDL.LU R177, [R1+0x7c] ;  /* 0x00007c0001b17983 */ /* 0x000ee20000300800 */
[----:B--2---:R-:W-:Y:S01]  /*b8c0*/  FMNMX.FTZ R3, R0, R132, !PT ;  /* 0x0000008400037209 */ /* 0x004fe20007810000 */
[C---:B-1----:R-:W-:Y:S01]  /*b8d0*/  FMUL.FTZ R132, R133.reuse, c[0x0][0x2d0] ;  /* 0x0000b40085847a20 */ /* 0x042fe20000410000 */
[----:B------:R-:W-:Y:S01]  /*b8e0*/  WARPSYNC 0xffffffff ;  /* 0xffffffff00007948 */ /* 0x000fe20003800000 */
        /* <DEDUP_REMOVED lines=20> */
[----:B------:R-:W-:Y:S03]  /*ba30*/  FFMA.FTZ R132, R33, c[0x0][0x2d0], -R132 ;  /* 0x0000b40021847a23 */ /* 0x000fe60000010884 */
[----:B------:R-:W-:Y:S10]  /*ba40*/  MUFU.EX2 R8, R8 ;  /* 0x0000000800087308 */ /* 0x000ff40000000800 */
[----:B------:R-:W1:Y:S10]  /*ba50*/  MUFU.EX2 R9, R9 ;  /* 0x0000000900097308 */ /* 0x000e740000000800 */
[----:B------:R-:W-:Y:S01]  /*ba60*/  MUFU.EX2 R132, R132 ;  /* 0x0000008400847308 */ /* 0x000fe20000000800 */
[C---:B---3--:R-:W-:Y:S01]  /*ba70*/  FFMA.FTZ R0, R2.reuse, R177, R4 ;  /* 0x000000b102007223 */ /* 0x048fe20000010004 */
[----:B-1----:R-:W-:Y:S01]  /*ba80*/  F2FP.BF16.PACK_AB R178, R9, R8 ;  /* 0x0000000809b2723e */ /* 0x002fe200000010ff */
[----:B------:R-:W-:Y:S02]  /*ba90*/  FMUL.FTZ R16, R2, R152 ;  /* 0x0000009802107220 */ /* 0x000fe40000410000 */
[C---:B------:R-:W-:Y:S01]  /*baa0*/  FADD.FTZ R5, R176.reuse, R0 ;  /* 0x00000000b0057221 */ /* 0x040fe20000010000 */
[----:B------:R-:W-:Y:S01]  /*bab0*/  F2FP.BF16.PACK_AB R176, R176, R4 ;  /* 0x00000004b0b0723e */ /* 0x000fe200000010ff */
[C---:B------:R-:W-:Y:S02]  /*bac0*/  FMUL.FTZ R4, R3.reuse, c[0x0][0x2d0] ;  /* 0x0000b40003047a20 */ /* 0x040fe40000410000 */
[----:B------:R-:W-:Y:S02]  /*bad0*/  FADD.FTZ R0, -R3, R135 ;  /* 0x0000008703007221 */ /* 0x000fe40000010100 */
[--C-:B------:R-:W-:Y:S02]  /*bae0*/  FFMA.FTZ R180, R15, c[0x0][0x2d0], -R4.reuse ;  /* 0x0000b4000fb47a23 */ /* 0x100fe40000010804 */
[----:B------:R-:W2:Y:S01]  /*baf0*/  LDL.LU R15, [R1+0x78] ;  /* 0x00007800010f7983 */ /* 0x000ea20000300800 */
[----:B------:R-:W-:Y:S02]  /*bb00*/  FMUL.FTZ R0, R0, c[0x0][0x2d0] ;  /* 0x0000b40000007a20 */ /* 0x000fe40000410000 */
[--C-:B------:R-:W-:Y:S02]  /*bb10*/  FFMA.FTZ R6, R6, c[0x0][0x2d0], -R4.reuse ;  /* 0x0000b40006067a23 */ /* 0x100fe40000010804 */
[--C-:B------:R-:W-:Y:S02]  /*bb20*/  FFMA.FTZ R7, R7, c[0x0][0x2d0], -R4.reuse ;  /* 0x0000b40007077a23 */ /* 0x100fe40000010804 */
[----:B------:R-:W1:Y:S01]  /*bb30*/  MUFU.EX2 R0, R0 ;  /* 0x0000000000007308 */ /* 0x000e620000000800 */
[--C-:B------:R-:W-:Y:S01]  /*bb40*/  FFMA.FTZ R181, R14, c[0x0][0x2d0], -R4.reuse ;  /* 0x0000b4000eb57a23 */ /* 0x100fe20000010804 */
[----:B------:R-:W-:Y:S01]  /*bb50*/  MOV R14, R28 ;  /* 0x0000001c000e7202 */ /* 0x000fe20000000f00 */
[C---:B------:R-:W-:Y:S02]  /*bb60*/  FMUL.FTZ R28, R2.reuse, R140 ;  /* 0x0000008c021c7220 */ /* 0x040fe40000410000 */
[----:B------:R-:W3:Y:S01]  /*bb70*/  LDL R140, [R1+0x30] ;  /* 0x00003000018c7983 */ /* 0x000ee20000100800 */
[----:B------:R-:W-:Y:S02]  /*bb80*/  FMUL.FTZ R25, R2, R145 ;  /* 0x0000009102197220 */ /* 0x000fe40000410000 */
[--C-:B------:R-:W-:Y:S01]  /*bb90*/  FFMA.FTZ R34, R34, c[0x0][0x2d0], -R4.reuse ;  /* 0x0000b40022227a23 */ /* 0x100fe20000010804 */
[----:B------:R-:W4:Y:S01]  /*bba0*/  LDL R145, [R1+0x3c] ;  /* 0x00003c0001917983 */ /* 0x000f220000100800 */
[----:B------:R-:W-:Y:S01]  /*bbb0*/  MUFU.EX2 R177, R6 ;  /* 0x0000000600b17308 */ /* 0x000fe20000000800 */
[--C-:B------:R-:W-:Y:S02]  /*bbc0*/  FFMA.FTZ R35, R35, c[0x0][0x2d0], -R4.reuse ;  /* 0x0000b40023237a23 */ /* 0x100fe40000010804 */
[--C-:B------:R-:W-:Y:S01]  /*bbd0*/  FFMA.FTZ R134, R10, c[0x0][0x2d0], -R4.reuse ;  /* 0x0000b4000a867a23 */ /* 0x100fe20000010804 */
[----:B------:R-:W-:Y:S01]  /*bbe0*/  MOV R10, R32 ;  /* 0x00000020000a7202 */ /* 0x000fe20000000f00 */
        /* <DEDUP_REMOVED lines=10> */
[----:B------:R-:W-:Y:S01]  /*bc90*/  FFMA.FTZ R135, R11, c[0x0][0x2d0], -R4 ;  /* 0x0000b4000b877a23 */ /* 0x000fe20000010804 */
[----:B------:R-:W-:Y:S01]  /*bca0*/  MOV R11, R29 ;  /* 0x0000001d000b7202 */ /* 0x000fe20000000f00 */
[----:B------:R-:W-:Y:S02]  /*bcb0*/  FADD.FTZ R4, R8, R5 ;  /* 0x0000000508047221 */ /* 0x000fe40000010000 */
[C---:B------:R-:W-:Y:S02]  /*bcc0*/  FMUL.FTZ R32, R2.reuse, R136 ;  /* 0x0000008802207220 */ /* 0x040fe40000410000 */
[C---:B------:R-:W-:Y:S02]  /*bcd0*/  FMUL.FTZ R33, R2.reuse, R137 ;  /* 0x0000008902217220 */ /* 0x040fe40000410000 */
[----:B------:R-:W-:Y:S01]  /*bce0*/  FADD.FTZ R188, R9, R4 ;  /* 0x0000000409bc7221 */ /* 0x000fe20000010000 */
[----:B------:R-:W-:Y:S01]  /*bcf0*/  MUFU.EX2 R189, R189 ;  /* 0x000000bd00bd7308 */ /* 0x000fe20000000800 */
[----:B------:R-:W-:Y:S01]  /*bd00*/  FMUL.FTZ R4, R2, R164 ;  /* 0x000000a402047220 */ /* 0x000fe20000410000 */
[----:B------:R-:W-:Y:S01]  /*bd10*/  MOV R164, R35 ;  /* 0x0000002300a47202 */ /* 0x000fe20000000f00 */
[----:B-1----:R-:W-:Y:S02]  /*bd20*/  FMUL.FTZ R35, R0, R139 ;  /* 0x0000008b00237220 */ /* 0x002fe40000410000 */
[----:B------:R-:W-:Y:S01]  /*bd30*/  FMUL.FTZ R5, R2, R165 ;  /* 0x000000a502057220 */ /* 0x000fe20000410000 */
[----:B------:R-:W-:Y:S01]  /*bd40*/  MOV R165, R34 ;  /* 0x0000002200a57202 */ /* 0x000fe20000000f00 */
[----:B------:R-:W-:Y:S02]  /*bd50*/  FMUL.FTZ R34, R0, R138 ;  /* 0x0000008a00227220 */ /* 0x000fe40000410000 */
[C---:B------:R-:W-:Y:S01]  /*bd60*/  FMUL.FTZ R12, R2.reuse, R156 ;  /* 0x0000009c020c7220 */ /* 0x040fe20000410000 */
[----:B------:R-:W-:Y:S01]  /*bd70*/  MUFU.EX2 R191, R191 ;  /* 0x000000bf00bf7308 */ /* 0x000fe20000000800 */
[C---:B------:R-:W-:Y:S02]  /*bd80*/  FMUL.FTZ R17, R2.reuse, R153 ;  /* 0x0000009902117220 */ /* 0x040fe40000410000 */
[C---:B------:R-:W-:Y:S01]  /*bd90*/  FMUL.FTZ R24, R2.reuse, R144 ;  /* 0x0000009002187220 */ /* 0x040fe20000410000 */
[----:B------:R-:W-:Y:S01]  /*bda0*/  MOV R144, R179 ;  /* 0x000000b300907202 */ /* 0x000fe20000000f00 */
[C---:B------:R-:W-:Y:S02]  /*bdb0*/  FMUL.FTZ R29, R2.reuse, R141 ;  /* 0x0000008d021d7220 */ /* 0x040fe40000410000 */
[----:B------:R-:W4:Y:S01]  /*bdc0*/  LDL R141, [R1+0x38] ;  /* 0x00003800018d7983 */ /* 0x000f220000100800 */
[C---:B------:R-:W-:Y:S01]  /*bdd0*/  FMUL.FTZ R8, R2.reuse, R160 ;  /* 0x000000a002087220 */ /* 0x040fe20000410000 */
[----:B------:R-:W-:Y:S01]  /*bde0*/  MOV R160, R31 ;  /* 0x0000001f00a07202 */ /* 0x000fe20000000f00 */
[----:B------:R-:W-:Y:S01]  /*bdf0*/  MUFU.EX2 R153, R134 ;  /* 0x0000008600997308 */ /* 0x000fe20000000800 */
[C---:B------:R-:W-:Y:S01]  /*be00*/  FMUL.FTZ R9, R2.reuse, R161 ;  /* 0x000000a102097220 */ /* 0x040fe20000410000 */
[----:B------:R-:W-:Y:S01]  /*be10*/  MOV R161, R30 ;  /* 0x0000001e00a17202 */ /* 0x000fe20000000f00 */
[----:B------:R-:W-:Y:S01]  /*be20*/  FMUL.FTZ R13, R2, R157 ;  /* 0x0000009d020d7220 */ /* 0x000fe20000410000 */
[----:B------:R-:W-:Y:S01]  /*be30*/  MOV R157, R10 ;  /* 0x0000000a009d7202 */ /* 0x000fe20000000f00 */
[----:B------:R-:W-:Y:S02]  /*be40*/  FMUL.FTZ R10, R0, R162 ;  /* 0x000000a2000a7220 */ /* 0x000fe40000410000 */
[----:B------:R-:W-:Y:S01]  /*be50*/  FMUL.FTZ R21, R2, R149 ;  /* 0x0000009502157220 */ /* 0x000fe20000410000 */
[----:B------:R-:W-:Y:S01]  /*be60*/  MOV R149, R11 ;  /* 0x0000000b00957202 */ /* 0x000fe20000000f00 */
[----:B------:R-:W-:Y:S01]  /*be70*/  FMUL.FTZ R11, R0, R163 ;  /* 0x000000a3000b7220 */ /* 0x000fe20000410000 */
[----:B------:R-:W1:Y:S01]  /*be80*/  MUFU.EX2 R156, R135 ;  /* 0x00000087009c7308 */ /* 0x000e620000000800 */
[----:B------:R-:W-:Y:S01]  /*be90*/  FMUL.FTZ R20, R2, R148 ;  /* 0x0000009402147220 */ /* 0x000fe20000410000 */
[----:B------:R-:W-:Y:S01]  /*bea0*/  MOV R148, R14 ;  /* 0x0000000e00947202 */ /* 0x000fe20000000f00 */
        /* <DEDUP_REMOVED lines=9> */
[----:B------:R-:W-:Y:S01]  /*bf40*/  FMUL.FTZ R31, R0, R143 ;  /* 0x0000008f001f7220 */ /* 0x000fe20000410000 */
[----:B------:R-:W-:Y:S01]  /*bf50*/  MUFU.EX2 R135, R184 ;  /* 0x000000b800877308 */ /* 0x000fe20000000800 */
[C---:B-----5:R-:W-:Y:S02]  /*bf60*/  FMUL.FTZ R36, R2.reuse, R36 ;  /* 0x0000002402247220 */ /* 0x060fe40000410000 */
[----:B------:R-:W-:Y:S01]  /*bf70*/  FMUL.FTZ R37, R2, R37 ;  /* 0x0000002502257220 */ /* 0x000fe20000410000 */
[----:B-1----:R-:W-:Y:S01]  /*bf80*/  F2FP.BF16.PACK_AB R179, R156, R153 ;  /* 0x000000999cb3723e */ /* 0x002fe200000010ff */
        /* <DEDUP_REMOVED lines=96> */
[----:B------:R3:W1:Y:S01]  /*c590*/  MUFU.EX2 R2, R186 ;  /* 0x000000ba00027308 */ /* 0x0006620000000800 */
[C---:B------:R-:W-:Y:S02]  /*c5a0*/  FMUL.FTZ R126, R0.reuse, R126 ;  /* 0x0000007e007e7220 */ /* 0x040fe40000410000 */
[C---:B------:R-:W-:Y:S02]  /*c5b0*/  FMUL.FTZ R127, R0.reuse, R127 ;  /* 0x0000007f007f7220 */ /* 0x040fe40000410000 */
[C---:B------:R-:W-:Y:S02]  /*c5c0*/  FMUL.FTZ R130, R0.reuse, R130 ;  /* 0x0000008200827220 */ /* 0x040fe40000410000 */
[C---:B------:R-:W-:Y:S02]  /*c5d0*/  FMUL.FTZ R131, R0.reuse, R131 ;  /* 0x0000008300837220 */ /* 0x040fe40000410000 */
[C---:B--2---:R-:W-:Y:S01]  /*c5e0*/  FFMA.FTZ R6, R0.reuse, R15, R177 ;  /* 0x0000000f00067223 */ /* 0x044fe200000100b1 */
[C---:B------:R-:W-:Y:S01]  /*c5f0*/  F2FP.BF16.PACK_AB R177, R7.reuse, R177 ;  /* 0x000000b107b1723e */ /* 0x040fe200000010ff */
[C---:B------:R-:W-:Y:S02]  /*c600*/  FMUL.FTZ R15, R0.reuse, R159 ;  /* 0x0000009f000f7220 */ /* 0x040fe40000410000 */
[----:B------:R-:W-:Y:S02]  /*c610*/  FADD.FTZ R152, R7, R6 ;  /* 0x0000000607987221 */ /* 0x000fe40000010000 */
[C---:B------:R-:W-:Y:S02]  /*c620*/  FMUL.FTZ R6, R0.reuse, R166 ;  /* 0x000000a600067220 */ /* 0x040fe40000410000 */
[----:B------:R-:W2:Y:S01]  /*c630*/  LDL R166, [R1+0x2c] ;  /* 0x00002c0001a67983 */ /* 0x000ea20000100800 */
[----:B------:R-:W-:Y:S02]  /*c640*/  FMUL.FTZ R7, R0, R167 ;  /* 0x000000a700077220 */ /* 0x000fe40000410000 */
[----:B------:R-:W-:Y:S01]  /*c650*/  FADD.FTZ R0, R134, R188 ;  /* 0x000000bc86007221 */ /* 0x000fe20000010000 */
[----:B------:R-:W2:Y:S01]  /*c660*/  LDL R167, [R1+0x34] ;  /* 0x0000340001a77983 */ /* 0x000ea20000100800 */
[----:B---3--:R-:W-:Y:S02]  /*c670*/  MOV R186, R140 ;  /* 0x0000008c00ba7202 */ /* 0x008fe40000000f00 */
[----:B-1----:R-:W-:Y:S01]  /*c680*/  FADD.FTZ R0, R2, R0 ;  /* 0x0000000002007221 */ /* 0x002fe20000010000 */
[----:B----4-:R-:W-:Y:S01]  /*c690*/  MOV R187, R141 ;  /* 0x0000008d00bb7202 */ /* 0x010fe20000000f00 */
[----:B--2---:R-:W1:Y:S01]  /*c6a0*/  LDSM.16.MT88.4 R136, [R166] ;  /* 0x00000000a688783b */ /* 0x004e620000004200 */
[----:B------:R-:W-:Y:S01]  /*c6b0*/  MOV R188, R167 ;  /* 0x000000a700bc7202 */ /* 0x000fe20000000f00 */
[C---:B-1----:R-:W-:Y:S08]  /*c6c0*/  HMMA.16816.F32.BF16 R4, R176.reuse, R136, R4 ;  /* 0x00000088b004723c */ /* 0x042ff00000041804 */
[C---:B------:R-:W-:Y:S01]  /*c6d0*/  HMMA.16816.F32.BF16 R8, R176.reuse, R138, R8 ;  /* 0x0000008ab008723c */ /* 0x040fe20000041808 */
[----:B------:R-:W1:Y:S07]  /*c6e0*/  LDSM.16.MT88.4 R136, [R167] ;  /* 0x00000000a788783b */ /* 0x000e6e0000004200 */
[C---:B-1----:R-:W-:Y:S08]  /*c6f0*/  HMMA.16816.F32.BF16 R12, R176.reuse, R136, R12 ;  /* 0x00000088b00c723c */ /* 0x042ff0000004180c */
[C---:B------:R-:W-:Y:S01]  /*c700*/  HMMA.16816.F32.BF16 R16, R176.reuse, R138, R16 ;  /* 0x0000008ab010723c */ /* 0x040fe20000041810 */
[----:B------:R-:W1:Y:S07]  /*c710*/  LDSM.16.MT88.4 R136, [R140] ;  /* 0x000000008c88783b */ /* 0x000e6e0000004200 */
[C---:B-1----:R-:W-:Y:S08]  /*c720*/  HMMA.16816.F32.BF16 R20, R176.reuse, R136, R20 ;  /* 0x00000088b014723c */ /* 0x042ff00000041814 */
[C---:B------:R-:W-:Y:S01]  /*c730*/  HMMA.16816.F32.BF16 R24, R176.reuse, R138, R24 ;  /* 0x0000008ab018723c */ /* 0x040fe20000041818 */
[----:B------:R1:W2:Y:S03]  /*c740*/  LDSM.16.MT88.4 R136, [R145] ;  /* 0x000000009188783b */ /* 0x0002a60000004200 */
[----:B-1----:R-:W-:Y:S02]  /*c750*/  MOV R145, R144 ;  /* 0x0000009000917202 */ /* 0x002fe40000000f00 */
[----:B------:R-:W1:Y:S02]  /*c760*/  MUFU.EX2 R144, R185 ;  /* 0x000000b900907308 */ /* 0x000e640000000800 */
[C---:B--2---:R-:W-:Y:S08]  /*c770*/  HMMA.16816.F32.BF16 R28, R176.reuse, R136, R28 ;  /* 0x00000088b01c723c */ /* 0x044ff0000004181c */
[C---:B------:R-:W-:Y:S01]  /*c780*/  HMMA.16816.F32.BF16 R32, R176.reuse, R138, R32 ;  /* 0x0000008ab020723c */ /* 0x040fe20000041820 */
[----:B------:R-:W2:Y:S03]  /*c790*/  LDSM.16.MT88.4 R136, [R166+0x2000] ;  /* 0x00200000a688783b */ /* 0x000ea60000004200 */
[----:B-1----:R-:W-:Y:S04]  /*c7a0*/  FADD.FTZ R0, R144, R0 ;  /* 0x0000000090007221 */ /* 0x002fe80000010000 */
[----:B------:R-:W-:Y:S01]  /*c7b0*/  FADD.FTZ R0, R135, R0 ;  /* 0x0000000087007221 */ /* 0x000fe20000010000 */
        /* <DEDUP_REMOVED lines=26> */
[----:B------:R1:W2:Y:S03]  /*c960*/  LDSM.16.MT88.4 R136, [R167+0x6000] ;  /* 0x00600000a788783b */ /* 0x0002a60000004200 */
[----:B-1----:R-:W-:Y:S04]  /*c970*/  MOV R167, R145 ;  /* 0x0000009100a77202 */ /* 0x002fe80000000f00 */
[C---:B--2---:R-:W-:Y:S08]  /*c980*/  HMMA.16816.F32.BF16 R108, R176.reuse, R136, R108 ;  /* 0x00000088b06c723c */ /* 0x044ff0000004186c */
[C---:B------:R-:W-:Y:S01]  /*c990*/  HMMA.16816.F32.BF16 R112, R176.reuse, R138, R112 ;  /* 0x0000008ab070723c */ /* 0x040fe20000041870 */
[----:B------:R-:W1:Y:S07]  /*c9a0*/  LDSM.16.MT88.4 R136, [R140+0x6000] ;  /* 0x006000008c88783b */ /* 0x000e6e0000004200 */
[C---:B-1----:R-:W-:Y:S08]  /*c9b0*/  HMMA.16816.F32.BF16 R116, R176.reuse, R136, R116 ;  /* 0x00000088b074723c */ /* 0x042ff00000041874 */
[C---:B------:R-:W-:Y:S01]  /*c9c0*/  HMMA.16816.F32.BF16 R120, R176.reuse, R138, R120 ;  /* 0x0000008ab078723c */ /* 0x040fe20000041878 */
[----:B------:R-:W1:Y:S08]  /*c9d0*/  LDSM.16.MT88.4 R136, [R141+0x6000] ;  /* 0x006000008d88783b */ /* 0x000e700000004200 */
[----:B------:R-:W2:Y:S01]  /*c9e0*/  LDSM.16.MT88.4 R140, [R166+0x800] ;  /* 0x00080000a68c783b */ /* 0x000ea20000004200 */
[C---:B-1----:R-:W-:Y:S07]  /*c9f0*/  HMMA.16816.F32.BF16 R124, R176.reuse, R136, R124 ;  /* 0x00000088b07c723c */ /* 0x042fee000004187c */
[----:B------:R-:W-:Y:S01]  /*ca00*/  F2FP.BF16.PACK_AB R136, R2, R134 ;  /* 0x000000860288723e */ /* 0x000fe200000010ff */
[----:B------:R-:W-:Y:S01]  /*ca10*/  HMMA.16816.F32.BF16 R128, R176, R138, R128 ;  /* 0x0000008ab080723c */ /* 0x000fe20000041880 */
[----:B------:R1:W-:Y:S03]  /*ca20*/  MUFU.EX2 R2, R251 ;  /* 0x000000fb00027308 */ /* 0x0003e60000000800 */
[----:B------:R-:W-:Y:S03]  /*ca30*/  F2FP.BF16.PACK_AB R137, R181, R184 ;  /* 0x000000b8b589723e */ /* 0x000fe600000010ff */
[----:B------:R-:W-:Y:S02]  /*ca40*/  F2FP.BF16.PACK_AB R138, R135, R144 ;  /* 0x00000090878a723e */ /* 0x000fe400000010ff */
[----:B------:R-:W3:Y:S02]  /*ca50*/  LDSM.16.MT88.4 R144, [R188+0x800] ;  /* 0x00080000bc90783b */ /* 0x000ee40000004200 */
[----:B------:R4:W4:Y:S01]  /*ca60*/  MUFU.EX2 R134, R167 ;  /* 0x000000a700867308 */ /* 0x0009220000000800 */
[----:B------:R-:W-:Y:S07]  /*ca70*/  F2FP.BF16.PACK_AB R139, R183, R182 ;  /* 0x000000b6b78b723e */ /* 0x000fee00000010ff */
[C---:B--2---:R-:W-:Y:S02]  /*ca80*/  HMMA.16816.F32.BF16 R4, R136.reuse, R140, R4 ;  /* 0x0000008c8804723c */ /* 0x044fe40000041804 */
[----:B------:R-:W-:Y:S03]  /*ca90*/  MUFU.EX2 R135, R249 ;  /* 0x000000f900877308 */ /* 0x000fe60000000800 */
[----:B-1----:R-:W-:Y:S03]  /*caa0*/  MOV R251, R166 ;  /* 0x000000a600fb7202 */ /* 0x002fe60000000f00 */
[C---:B------:R-:W-:Y:S01]  /*cab0*/  HMMA.16816.F32.BF16 R8, R136.reuse, R142, R8 ;  /* 0x0000008e8808723c */ /* 0x040fe20000041808 */
[----:B------:R-:W1:Y:S03]  /*cac0*/  LDSM.16.MT88.4 R140, [R186+0x800] ;  /* 0x00080000ba8c783b */ /* 0x000e660000004200 */
[----:B------:R-:W-:Y:S01]  /*cad0*/  MUFU.EX2 R178, R157 ;  /* 0x0000009d00b27308 */ /* 0x000fe20000000800 */
[----:B----4-:R-:W-:Y:S01]  /*cae0*/  MOV R167, R148 ;  /* 0x0000009400a77202 */ /* 0x010fe20000000f00 */
[----:B------:R-:W-:Y:S06]  /*caf0*/  FADD.FTZ R0, R134, R0 ;  /* 0x0000000086007221 */ /* 0x000fec0000010000 */
[----:B------:R-:W-:Y:S02]  /*cb00*/  FADD.FTZ R0, R2, R0 ;  /* 0x0000000002007221 */ /* 0x000fe40000010000 */
[----:B------:R-:W2:Y:S01]  /*cb10*/  MUFU.EX2 R148, R250 ;  /* 0x000000fa00947308 */ /* 0x000ea20000000800 */
[C---:B---3--:R-:W-:Y:S08]  /*cb20*/  HMMA.16816.F32.BF16 R12, R136.reuse, R144, R12 ;  /* 0x00000090880c723c */ /* 0x048ff0000004180c */
[C---:B------:R-:W-:Y:S01]  /*cb30*/  HMMA.16816.F32.BF16 R16, R136.reuse, R146, R16 ;  /* 0x000000928810723c */ /* 0x040fe20000041810 */
[----:B------:R-:W3:Y:S03]  /*cb40*/  LDSM.16.MT88.4 R144, [R187+0x800] ;  /* 0x00080000bb90783b */ /* 0x000ee60000004200 */
[----:B--2---:R-:W-:Y:S04]  /*cb50*/  FADD.FTZ R0, R148, R0 ;  /* 0x0000000094007221 */ /* 0x004fe80000010000 */
[C---:B-1----:R-:W-:Y:S04]  /*cb60*/  HMMA.16816.F32.BF16 R20, R136.reuse, R140, R20 ;  /* 0x0000008c8814723c */ /* 0x042fe80000041814 */
[C---:B------:R-:W-:Y:S04]  /*cb70*/  FADD.FTZ R0, R135.reuse, R0 ;  /* 0x0000000087007221 */ /* 0x040fe80000010000 */
        /* <DEDUP_REMOVED lines=28> */
[----:B------:R-:W-:Y:S01]  /*cd40*/  MUFU.EX2 R176, R166 ;  /* 0x000000a600b07308 */ /* 0x000fe20000000800 */
        /* <DEDUP_REMOVED lines=20> */
[----:B------:R-:W1:Y:S03]  /*ce90*/  MUFU.EX2 R2, R167 ;  /* 0x000000a700027308 */ /* 0x000e660000000800 */
[C---:B--2---:R-:W-:Y:S07]  /*cea0*/  HMMA.16816.F32.BF16 R4, R136.reuse, R140, R4 ;  /* 0x0000008c8804723c */ /* 0x044fee0000041804 */
[----:B------:R-:W-:Y:S01]  /*ceb0*/  MUFU.EX2 R134, R165 ;  /* 0x000000a500867308 */ /* 0x000fe20000000800 */
[C---:B------:R-:W-:Y:S01]  /*cec0*/  HMMA.16816.F32.BF16 R8, R136.reuse, R142, R8 ;  /* 0x0000008e8808723c */ /* 0x040fe20000041808 */
[----:B------:R-:W2:Y:S03]  /*ced0*/  LDSM.16.MT88.4 R140, [R187+0x1000] ;  /* 0x00100000bb8c783b */ /* 0x000ea60000004200 */
[----:B----4-:R-:W-:Y:S05]  /*cee0*/  F2FP.BF16.PACK_AB R177, R135, R180 ;  /* 0x000000b487b1723e */ /* 0x010fea00000010ff */
[----:B------:R-:W-:Y:S01]  /*cef0*/  LDSM.16.MT88.4 R160, [R251+0x1800] ;  /* 0x00180000fba0783b */ /* 0x000fe20000004200 */
[C---:B-1----:R-:W-:Y:S03]  /*cf00*/  HMMA.16816.F32.BF16 R12, R136.reuse, R144, R12 ;  /* 0x00000090880c723c */ /* 0x042fe6000004180c */
[----:B------:R-:W-:Y:S04]  /*cf10*/  FADD.FTZ R0, R2, R0 ;  /* 0x0000000002007221 */ /* 0x000fe80000010000 */
[----:B------:R-:W-:Y:S01]  /*cf20*/  FADD.FTZ R0, R176, R0 ;  /* 0x00000000b0007221 */ /* 0x000fe20000010000 */
[C---:B------:R-:W-:Y:S01]  /*cf30*/  HMMA.16816.F32.BF16 R16, R136.reuse, R146, R16 ;  /* 0x000000928810723c */ /* 0x040fe20000041810 */
[----:B------:R-:W1:Y:S03]  /*cf40*/  LDSM.16.MT88.4 R144, [R251+0x3000] ;  /* 0x00300000fb90783b */ /* 0x000e660000004200 */
[----:B------:R-:W-:Y:S01]  /*cf50*/  FADD.FTZ R0, R178, R0 ;  /* 0x00000000b2007221 */ /* 0x000fe20000010000 */
[----:B------:R-:W-:Y:S02]  /*cf60*/  F2FP.BF16.PACK_AB R178, R132, R178 ;  /* 0x000000b284b2723e */ /* 0x000fe400000010ff */
[----:B------:R-:W-:Y:S01]  /*cf70*/  F2FP.BF16.PACK_AB R176, R176, R2 ;  /* 0x00000002b0b0723e */ /* 0x000fe200000010ff */
[C---:B---3--:R-:W-:Y:S04]  /*cf80*/  HMMA.16816.F32.BF16 R20, R136.reuse, R148, R20 ;  /* 0x000000948814723c */ /* 0x048fe80000041814 */
[----:B------:R-:W-:Y:S02]  /*cf90*/  FADD.FTZ R0, R132, R0 ;  /* 0x0000000084007221 */ /* 0x000fe40000010000 */
[----:B------:R-:W-:Y:S01]  /*cfa0*/  FADD.FTZ R2, R153, R152 ;  /* 0x0000009899027221 */ /* 0x000fe20000010000 */
[----:B------:R-:W3:Y:S01]  /*cfb0*/  MUFU.EX2 R132, R164 ;  /* 0x000000a400847308 */ /* 0x000ee20000000800 */
[C---:B------:R-:W-:Y:S01]  /*cfc0*/  HMMA.16816.F32.BF16 R24, R136.reuse, R150, R24 ;  /* 0x000000968818723c */ /* 0x040fe20000041818 */
[----:B------:R-:W4:Y:S07]  /*cfd0*/  LDSM.16.MT88.4 R148, [R188+0x3000] ;  /* 0x00300000bc94783b */ /* 0x000f2e0000004200 */
[C---:B--2---:R-:W-:Y:S01]  /*cfe0*/  HMMA.16816.F32.BF16 R28, R136.reuse, R140, R28 ;  /* 0x0000008c881c723c */ /* 0x044fe2000004181c */
[----:B------:R-:W-:Y:S07]  /*cff0*/  LDSM.16.MT88.4 R152, [R188+0x1800] ;  /* 0x00180000bc98783b */ /* 0x000fee0000004200 */
[C---:B------:R-:W-:Y:S01]  /*d000*/  HMMA.16816.F32.BF16 R32, R136.reuse, R142, R32 ;  /* 0x0000008e8820723c */ /* 0x040fe20000041820 */
[----:B------:R-:W2:Y:S03]  /*d010*/  LDSM.16.MT88.4 R140, [R186+0x3000] ;  /* 0x00300000ba8c783b */ /* 0x000ea60000004200 */
[----:B---3--:R-:W-:Y:S04]  /*d020*/  F2FP.BF16.PACK_AB R179, R132, R134 ;  /* 0x0000008684b3723e */ /* 0x008fe800000010ff */
[C---:B-1----:R-:W-:Y:S01]  /*d030*/  HMMA.16816.F32.BF16 R36, R136.reuse, R144, R36 ;  /* 0x000000908824723c */ /* 0x042fe20000041824 */
[----:B------:R1:W-:Y:S04]  /*d040*/  STL [R1+0x7c], R0 ;  /* 0x00007c0001007387 */ /* 0x0003e80000100800 */
[----:B------:R-:W3:Y:S03]  /*d050*/  LDL.LU R185, [R1+0x64] ;  /* 0x0000640001b97983 */ /* 0x000ee60000300800 */
[C---:B------:R-:W-:Y:S01]  /*d060*/  HMMA.16816.F32.BF16 R40, R136.reuse, R146, R40 ;  /* 0x000000928828723c */ /* 0x040fe20000041828 */
[----:B------:R-:W2:Y:S07]  /*d070*/  LDSM.16.MT88.4 R144, [R187+0x3000] ;  /* 0x00300000bb90783b */ /* 0x000eae0000004200 */
[C---:B----4-:R-:W-:Y:S08]  /*d080*/  HMMA.16816.F32.BF16 R44, R136.reuse, R148, R44 ;  /* 0x00000094882c723c */ /* 0x050ff0000004182c */
[C---:B------:R-:W-:Y:S01]  /*d090*/  HMMA.16816.F32.BF16 R48, R136.reuse, R150, R48 ;  /* 0x000000968830723c */ /* 0x040fe20000041830 */
[----:B------:R-:W4:Y:S03]  /*d0a0*/  LDSM.16.MT88.4 R148, [R251+0x5000] ;  /* 0x00500000fb94783b */ /* 0x000f260000004200 */
[----:B-1----:R-:W-:Y:S04]  /*d0b0*/  FADD.FTZ R0, R156, R2 ;  /* 0x000000029c007221 */ /* 0x002fe80000010000 */
[C---:B--2---:R-:W-:Y:S04]  /*d0c0*/  HMMA.16816.F32.BF16 R52, R136.reuse, R140, R52 ;  /* 0x0000008c8834723c */ /* 0x044fe80000041834 */
[----:B------:R-:W-:Y:S04]  /*d0d0*/  FADD.FTZ R0, R184, R0 ;  /* 0x00000000b8007221 */ /* 0x000fe80000010000 */
[C---:B------:R-:W-:Y:S01]  /*d0e0*/  HMMA.16816.F32.BF16 R56, R136.reuse, R142, R56 ;  /* 0x0000008e8838723c */ /* 0x040fe20000041838 */
[----:B------:R-:W1:Y:S03]  /*d0f0*/  LDSM.16.MT88.4 R140, [R188+0x5000] ;  /* 0x00500000bc8c783b */ /* 0x000e660000004200 */
[----:B------:R-:W-:Y:S04]  /*d100*/  FADD.FTZ R0, R181, R0 ;  /* 0x00000000b5007221 */ /* 0x000fe80000010000 */
[----:B------:R-:W-:Y:S01]  /*d110*/  FADD.FTZ R0, R182, R0 ;  /* 0x00000000b6007221 */ /* 0x000fe20000010000 */
[C---:B------:R-:W-:Y:S03]  /*d120*/  HMMA.16816.F32.BF16 R60, R136.reuse, R144, R60 ;  /* 0x00000090883c723c */ /* 0x040fe6000004183c */
[----:B------:R-:W-:Y:S04]  /*d130*/  FADD.FTZ R0, R183, R0 ;  /* 0x00000000b7007221 */ /* 0x000fe80000010000 */
[----:B------:R-:W-:Y:S01]  /*d140*/  FADD.FTZ R0, R190, R0 ;  /* 0x00000000be007221 */ /* 0x000fe20000010000 */
[C---:B------:R-:W-:Y:S01]  /*d150*/  HMMA.16816.F32.BF16 R64, R136.reuse, R146, R64 ;  /* 0x000000928840723c */ /* 0x040fe20000041840 */
[----:B------:R-:W2:Y:S03]  /*d160*/  LDSM.16.MT88.4 R144, [R186+0x5000] ;  /* 0x00500000ba90783b */ /* 0x000ea60000004200 */
[----:B------:R-:W-:Y:S04]  /*d170*/  FADD.FTZ R0, R189, R0 ;  /* 0x00000000bd007221 */ /* 0x000fe80000010000 */
[C---:B----4-:R-:W-:Y:S04]  /*d180*/  HMMA.16816.F32.BF16 R68, R136.reuse, R148, R68 ;  /* 0x000000948844723c */ /* 0x050fe80000041844 */
        /* <DEDUP_REMOVED lines=8> */
[----:B------:R-:W-:Y:S01]  /*d210*/  FADD.FTZ R0, R135, R0 ;  /* 0x0000000087007221 */ /* 0x000fe20000010000 */
[----:B------:R-:W-:Y:S03]  /*d220*/  MOV R135, R3 ;  /* 0x0000000300877202 */ /* 0x000fe60000000f00 */
[----:B------:R-:W-:Y:S01]  /*d230*/  FADD.FTZ R2, R134, R0 ;  /* 0x0000000086027221 */ /* 0x000fe20000010000 */
[C---:B--2---:R-:W-:Y:S03]  /*d240*/  HMMA.16816.F32.BF16 R84, R136.reuse, R144, R84 ;  /* 0x000000908854723c */ /* 0x044fe60000041854 */
[----:B------:R-:W-:Y:S01]  /*d250*/  FADD.FTZ R2, R132, R2 ;  /* 0x0000000284027221 */ /* 0x000fe20000010000 */
[----:B------:R-:W-:Y:S04]  /*d260*/  MOV R134, R133 ;  /* 0x0000008500867202 */ /* 0x000fe80000000f00 */
        /* <DEDUP_REMOVED lines=11> */
[C---:B----4-:R-:W-:Y:S08]  /*d320*/  HMMA.16816.F32.BF16 R116, R136.reuse, R148, R116 ;  /* 0x000000948874723c */ /* 0x050ff00000041874 */
[C---:B------:R-:W-:Y:S08]  /*d330*/  HMMA.16816.F32.BF16 R120, R136.reuse, R150, R120 ;  /* 0x000000968878723c */ /* 0x040ff00000041878 */
[C---:B-1----:R-:W-:Y:S08]  /*d340*/  HMMA.16816.F32.BF16 R124, R136.reuse, R140, R124 ;  /* 0x0000008c887c723c */ /* 0x042ff0000004187c */
[----:B------:R-:W-:Y:S01]  /*d350*/  HMMA.16816.F32.BF16 R128, R136, R142, R128 ;  /* 0x0000008e8880723c */ /* 0x000fe20000041880 */
[----:B------:R-:W1:Y:S07]  /*d360*/  LDSM.16.MT88.4 R136, [R187+0x1800] ;  /* 0x00180000bb88783b */ /* 0x000e6e0000004200 */
[C---:B------:R-:W-:Y:S01]  /*d370*/  HMMA.16816.F32.BF16 R164, R176.reuse, R160, R4 ;  /* 0x000000a0b0a4723c */ /* 0x040fe20000041804 */
[----:B------:R-:W4:Y:S07]  /*d380*/  LDSM.16.MT88.4 R4, [R251+0x3800] ;  /* 0x00380000fb04783b */ /* 0x000f2e0000004200 */
[C---:B------:R-:W-:Y:S01]  /*d390*/  HMMA.16816.F32.BF16 R160, R176.reuse, R162, R8 ;  /* 0x000000a2b0a0723c */ /* 0x040fe20000041808 */
[----:B------:R-:W4:Y:S07]  /*d3a0*/  LDSM.16.MT88.4 R8, [R188+0x3800] ;  /* 0x00380000bc08783b */ /* 0x000f2e0000004200 */
[C---:B------:R-:W-:Y:S01]  /*d3b0*/  HMMA.16816.F32.BF16 R156, R176.reuse, R152, R12 ;  /* 0x00000098b09c723c */ /* 0x040fe2000004180c */
[----:B------:R-:W4:Y:S07]  /*d3c0*/  LDSM.16.MT88.4 R12, [R186+0x3800] ;  /* 0x00380000ba0c783b */ /* 0x000f2e0000004200 */
[C---:B------:R-:W-:Y:S01]  /*d3d0*/  HMMA.16816.F32.BF16 R152, R176.reuse, R154, R16 ;  /* 0x0000009ab098723c */ /* 0x040fe20000041810 */
[----:B------:R-:W3:Y:S07]  /*d3e0*/  LDSM.16.MT88.4 R16, [R187+0x3800] ;  /* 0x00380000bb10783b */ /* 0x000eee0000004200 */
[C---:B--2---:R-:W-:Y:S08]  /*d3f0*/  HMMA.16816.F32.BF16 R148, R176.reuse, R144, R20 ;  /* 0x00000090b094723c */ /* 0x044ff00000041814 */
[C---:B------:R-:W-:Y:S08]  /*d400*/  HMMA.16816.F32.BF16 R144, R176.reuse, R146, R24 ;  /* 0x00000092b090723c */ /* 0x040ff00000041818 */
[C---:B-1----:R-:W-:Y:S08]  /*d410*/  HMMA.16816.F32.BF16 R140, R176.reuse, R136, R28 ;  /* 0x00000088b08c723c */ /* 0x042ff0000004181c */
[C---:B------:R-:W-:Y:S08]  /*d420*/  HMMA.16816.F32.BF16 R136, R176.reuse, R138, R32 ;  /* 0x0000008ab088723c */ /* 0x040ff00000041820 */
[C---:B----4-:R-:W-:Y:S08]  /*d430*/  HMMA.16816.F32.BF16 R36, R176.reuse, R4, R36 ;  /* 0x00000004b024723c */ /* 0x050ff00000041824 */
[C---:B------:R-:W-:Y:S01]  /*d440*/  HMMA.16816.F32.BF16 R40, R176.reuse, R6, R40 ;  /* 0x00000006b028723c */ /* 0x040fe20000041828 */
[----:B------:R-:W1:Y:S07]  /*d450*/  LDSM.16.MT88.4 R4, [R251+0x5800] ;  /* 0x00580000fb04783b */ /* 0x000e6e0000004200 */
[C---:B------:R-:W-:Y:S08]  /*d460*/  HMMA.16816.F32.BF16 R44, R176.reuse, R8, R44 ;  /* 0x00000008b02c723c */ /* 0x040ff0000004182c */
[C---:B------:R-:W-:Y:S01]  /*d470*/  HMMA.16816.F32.BF16 R48, R176.reuse, R10, R48 ;  /* 0x0000000ab030723c */ /* 0x040fe20000041830 */
[----:B------:R-:W2:Y:S07]  /*d480*/  LDSM.16.MT88.4 R8, [R188+0x5800] ;  /* 0x00580000bc08783b */ /* 0x000eae0000004200 */
[C---:B------:R-:W-:Y:S08]  /*d490*/  HMMA.16816.F32.BF16 R52, R176.reuse, R12, R52 ;  /* 0x0000000cb034723c */ /* 0x040ff00000041834 */
[C---:B------:R-:W-:Y:S01]  /*d4a0*/  HMMA.16816.F32.BF16 R56, R176.reuse, R14, R56 ;  /* 0x0000000eb038723c */ /* 0x040fe20000041838 */
[----:B------:R-:W4:Y:S03]  /*d4b0*/  LDSM.16.MT88.4 R12, [R186+0x5800] ;  /* 0x00580000ba0c783b */ /* 0x000f260000004200 */
[C---:B---3--:R-:W-:Y:S04]  /*d4c0*/  IADD3 R0, R185.reuse, -0x1, RZ ;  /* 0xffffffffb9007810 */ /* 0x048fe80007ffe0ff */
[C---:B------:R-:W-:Y:S01]  /*d4d0*/  HMMA.16816.F32.BF16 R60, R176.reuse, R16, R60 ;  /* 0x00000010b03c723c */ /* 0x040fe2000004183c */
[----:B------:R-:W-:Y:S02]  /*d4e0*/  STL [R1+0x64], R0 ;  /* 0x0000640001007387 */ /* 0x000fe40000100800 */
[----:B------:R-:W-:Y:S02]  /*d4f0*/  ISETP.GT.AND P0, PT, R185, RZ, PT ;  /* 0x000000ffb900720c */ /* 0x000fe40003f04270 */
[----:B------:R-:W-:Y:S03]  /*d500*/  STL [R1+0x78], R2 ;  /* 0x0000780201007387 */ /* 0x000fe60000100800 */
        /* <DEDUP_REMOVED lines=12> */
[C---:B------:R-:W-:Y:S01]  /*d5d0*/  HMMA.16816.F32.BF16 R96, R176.reuse, R18, R96 ;  /* 0x00000012b060723c */ /* 0x040fe20000041860 */
[----:B------:R-:W3:Y:S07]  /*d5e0*/  LDSM.16.MT88.4 R16, [R187+0x7800] ;  /* 0x00780000bb10783b */ /* 0x000eee0000004200 */
[C---:B-1----:R-:W-:Y:S08]  /*d5f0*/  HMMA.16816.F32.BF16 R100, R176.reuse, R4, R100 ;  /* 0x00000004b064723c */ /* 0x042ff00000041864 */
[C---:B------:R-:W-:Y:S08]  /*d600*/  HMMA.16816.F32.BF16 R104, R176.reuse, R6, R104 ;  /* 0x00000006b068723c */ /* 0x040ff00000041868 */
[C---:B--2---:R-:W-:Y:S08]  /*d610*/  HMMA.16816.F32.BF16 R108, R176.reuse, R8, R108 ;  /* 0x00000008b06c723c */ /* 0x044ff0000004186c */
[C---:B------:R-:W-:Y:S08]  /*d620*/  HMMA.16816.F32.BF16 R112, R176.reuse, R10, R112 ;  /* 0x0000000ab070723c */ /* 0x040ff00000041870 */
[C---:B----4-:R-:W-:Y:S08]  /*d630*/  HMMA.16816.F32.BF16 R116, R176.reuse, R12, R116 ;  /* 0x0000000cb074723c */ /* 0x050ff00000041874 */
[C---:B------:R-:W-:Y:S08]  /*d640*/  HMMA.16816.F32.BF16 R120, R176.reuse, R14, R120 ;  /* 0x0000000eb078723c */ /* 0x040ff00000041878 */
[C---:B---3--:R-:W-:Y:S07]  /*d650*/  HMMA.16816.F32.BF16 R124, R176.reuse, R16, R124 ;  /* 0x00000010b07c723c */ /* 0x048fee000004187c */
[----:B------:R-:W-:Y:S01]  /*d660*/  MOV R16, R3 ;  /* 0x0000000300107202 */ /* 0x000fe20000000f00 */
[----:B------:R-:W-:Y:S01]  /*d670*/  HMMA.16816.F32.BF16 R128, R176, R18, R128 ;  /* 0x00000012b080723c */ /* 0x000fe20000041880 */
[----:B------:R-:W-:Y:S07]  /*d680*/  @!UPT UIADD3 URZ, URZ, URZ, URZ ;  /* 0x0000003f3f3ff290 */ /* 0x000fee000fffe03f */
[----:B------:R-:W-:-:S11]  /*d690*/  @P0 BRA `(.L_x_2403) ;  /* 0xffffc42000000947 */ /* 0x000fd6000383ffff */
.L_x_2396:
[----:B------:R-:W-:Y:S05]  /*d6a0*/  BRA.DIV ~URZ, `(.L_x_2404) ;  /* 0x00004a927f007947 */ /* 0x000fea000b800000 */
[----:B------:R-:W2:Y:S04]  /*d6b0*/  LDL R0, [R1+0x7c] ;  /* 0x00007c0001007983 */ /* 0x000ea80000100800 */
[----:B--2---:R1:W2:Y:S02]  /*d6c0*/  SHFL.BFLY PT, R4, R0, 0x2, 0x1f ;  /* 0x0c401f0000047f89 */ /* 0x0042a400000e0000 */
.L_x_2450:
        /* <DEDUP_REMOVED lines=9> */
.L_x_2451:
[----:B------:R-:W-:Y:S01]  /*d760*/  FSETP.NE.FTZ.AND P1, PT, R4, RZ, PT ;  /* 0x000000ff0400720b */ /* 0x000fe20003f35000 */
[----:B--2---:R-:W-:Y:S01]  /*d770*/  FADD.FTZ R3, R3, R5 ;  /* 0x0000000503037221 */ /* 0x004fe20000010000 */
[----:B------:R-:W-:Y:S02]  /*d780*/  MOV R2, RZ ;  /* 0x000000ff00027202 */ /* 0x000fe40000000f00 */
[----:B------:R-:W-:Y:S02]  /*d790*/  MOV R0, RZ ;  /* 0x000000ff00007202 */ /* 0x000fe40000000f00 */
[----:B------:R-:W-:Y:S02]  /*d7a0*/  FSETP.NE.FTZ.AND P0, PT, R3, RZ, PT ;  /* 0x000000ff0300720b */ /* 0x000fe40003f15000 */
[----:B------:R-:W-:-:S05]  /*d7b0*/  MOV R173, 0xff800000 ;  /* 0xff80000000ad7802 */ /* 0x000fca0000000f00 */
[----:B------:R-:W2:Y:S01]  /*d7c0*/  @P1 MUFU.RCP R2, R4 ;  /* 0x0000000400021308 */ /* 0x000ea20000001000 */
[----:B------:R-:W-:-:S07]  /*d7d0*/  @P1 MOV R6, 0x3f317218 ;  /* 0x3f31721800061802 */ /* 0x000fce0000000f00 */
        /* <DEDUP_REMOVED lines=67> */
[----:B------:R4:W5:Y:S01]  /*dc10*/  @P0 MUFU.LG2 R2, R3 ;  /* 0x0000000300020308 */ /* 0x0009620000000c00 */
[----:B-1-3--:R-:W-:Y:S02]  /*dc20*/  @P1 FMUL.FTZ R5, R4, 0.69314718246459960938 ;  /* 0x3f31721804051820 */ /* 0x00afe40000410000 */
[----:B------:R-:W-:Y:S02]  /*dc30*/  @P1 FMUL.FTZ R4, R6, c[0x0][0x2d0] ;  /* 0x0000b40006041a20 */ /* 0x000fe40000410000 */
[----:B--2---:R-:W-:Y:S01]  /*dc40*/  FMUL.FTZ R6, R0, R46 ;  /* 0x0000002e00067220 */ /* 0x004fe20000410000 */
[----:B------:R-:W-:Y:S01]  /*dc50*/  MOV R46, 0x1 ;  /* 0x00000001002e7802 */ /* 0x000fe20000000f00 */
[----:B------:R-:W-:-:S02]  /*dc60*/  @P1 FFMA.FTZ R173, R4, R133, R5 ;  /* 0x0000008504ad1223 */ /* 0x000fc40000010005 */
[C---:B------:R-:W-:Y:S02]  /*dc70*/  FMUL.FTZ R45, R0.reuse, R43 ;  /* 0x0000002b002d7220 */ /* 0x040fe40000410000 */
[C---:B------:R-:W-:Y:S02]  /*dc80*/  FMUL.FTZ R166, R0.reuse, R166 ;  /* 0x000000a600a67220 */ /* 0x040fe40000410000 */
[C---:B------:R-:W-:Y:S02]  /*dc90*/  FMUL.FTZ R167, R0.reuse, R167 ;  /* 0x000000a700a77220 */ /* 0x040fe40000410000 */
[----:B------:R-:W-:Y:S01]  /*dca0*/  FMUL.FTZ R162, R0, R162 ;  /* 0x000000a200a27220 */ /* 0x000fe20000410000 */
[----:B----4-:R-:W-:Y:S01]  /*dcb0*/  @P0 MOV R3, 0x3f317218 ;  /* 0x3f31721800030802 */ /* 0x010fe20000000f00 */
[----:B-----5:R-:W-:Y:S02]  /*dcc0*/  @P0 FMUL.FTZ R2, R2, 0.69314718246459960938 ;  /* 0x3f31721802020820 */ /* 0x020fe40000410000 */
[----:B------:R-:W-:-:S02]  /*dcd0*/  FMUL.FTZ R61, R0, R163 ;  /* 0x000000a3003d7220 */ /* 0x000fc40000410000 */
[----:B------:R-:W-:Y:S02]  /*dce0*/  @P0 FMUL.FTZ R3, R3, c[0x0][0x2d0] ;  /* 0x0000b40003030a20 */ /* 0x000fe40000410000 */
        /* <DEDUP_REMOVED lines=60> */
.L_x_2377:
        /* <DEDUP_REMOVED lines=19> */
.L_x_2407:
[----:B--2---:R-:W-:Y:S05]  /*e1e0*/  BSYNC B0 ;  /* 0x0000000000007941 */ /* 0x004fea0003800000 */
.L_x_2406:
        /* <DEDUP_REMOVED lines=31> */
[----:B-1----:R-:W-:Y:S02]  /*e3e0*/  F2FP.BF16.PACK_AB R48, R18, R132 ;  /* 0x000000841230723e */ /* 0x002fe400000010ff */
        /* <DEDUP_REMOVED lines=120> */
[----:B--2---:R-:W-:Y:S05]  /*eb70*/  CALL.REL.NOINC `($__internal_14_$__cuda_sm70_shflsync_idx_p) ;  /* 0x00003bc000007944 */ /* 0x004fea0003c00000 */
.L_x_2410:
        /* <DEDUP_REMOVED lines=130> */
.L_x_2412:
[----:B---34-:R-:W-:Y:S05]  /*f3a0*/  BSYNC B0 ;  /* 0x0000000000007941 */ /* 0x018fea0003800000 */
.L_x_2411:
        /* <DEDUP_REMOVED lines=22> */
.L_x_2414:
[----:B------:R-:W-:Y:S05]  /*f510*/  BSYNC B0 ;  /* 0x0000000000007941 */ /* 0x000fea0003800000 */
.L_x_2413:
        /* <DEDUP_REMOVED lines=22> */
.L_x_2416:
[----:B------:R-:W-:Y:S05]  /*f680*/  BSYNC B0 ;  /* 0x0000000000007941 */ /* 0x000fea0003800000 */
.L_x_2415:
        /* <DEDUP_REMOVED lines=23> */
.L_x_2409:
        /* <DEDUP_REMOVED lines=42> */
.L_x_2419:
[----:B------:R-:W-:Y:S05]  /*faa0*/  BSYNC B0 ;  /* 0x0000000000007941 */ /* 0x000fea0003800000 */
.L_x_2418:
        /* <DEDUP_REMOVED lines=31> */
.L_x_2452:
[----:B------:R-:W-:Y:S05]  /*fca0*/  BRA.DIV ~URZ, `(.L_x_2421) ;  /* 0x000026727f007947 */ /* 0x000fea000b800000 */
[----:B------:R4:W1:Y:S02]  /*fcb0*/  SHFL.IDX PT, R0, R13, RZ, 0x181f ;  /* 0x00181fff0d007589 */ /* 0x00086400000e0000 */
.L_x_2453:
        /* <DEDUP_REMOVED lines=35> */
.L_x_2423:
[----:B------:R-:W-:Y:S05]  /*fef0*/  BSYNC B0 ;  /* 0x0000000000007941 */ /* 0x000fea0003800000 */
.L_x_2422:
[----:B------:R-:W-:Y:S05]  /*ff00*/  BRA.DIV ~URZ, `(.L_x_2424) ;  /* 0x000024827f007947 */ /* 0x000fea000b800000 */
[----:B---3--:R2:W3:Y:S04]  /*ff10*/  SHFL.IDX PT, R4, R5, 0x1, 0x181f ;  /* 0x00381f0005047f89 */ /* 0x0084e800000e0000 */
[----:B-1----:R2:W1:Y:S02]  /*ff20*/  SHFL.IDX PT, R0, R13, 0x1, 0x181f ;  /* 0x00381f000d007f89 */ /* 0x00246400000e0000 */
.L_x_2454:
        /* <DEDUP_REMOVED lines=28> */
.L_x_2426:
[----:B------:R-:W-:Y:S05]  /*100f0*/  BSYNC B0 ;  /* 0x0000000000007941 */ /* 0x000fea0003800000 */
.L_x_2425:
[----:B------:R-:W-:Y:S05]  /*10100*/  BRA.DIV ~URZ, `(.L_x_2427) ;  /* 0x000023727f007947 */ /* 0x000fea000b800000 */
[----:B---3--:R3:W2:Y:S02]  /*10110*/  SHFL.IDX PT, R4, R5, 0x2, 0x181f ;  /* 0x00581f0005047f89 */ /* 0x0086a400000e0000 */
.L_x_2455:
[----:B------:R-:W-:Y:S05]  /*10120*/  BRA.DIV ~URZ, `(.L_x_2428) ;  /* 0x000023d27f007947 */ /* 0x000fea000b800000 */
[----:B-1----:R1:W3:Y:S02]  /*10130*/  SHFL.IDX PT, R0, R13, 0x2, 0x181f ;  /* 0x00581f000d007f89 */ /* 0x0022e400000e0000 */
.L_x_2456:
        /* <DEDUP_REMOVED lines=28> */
.L_x_2430:
[----:B------:R-:W-:Y:S05]  /*10300*/  BSYNC B0 ;  /* 0x0000000000007941 */ /* 0x000fea0003800000 */
.L_x_2429:
[----:B------:R-:W-:Y:S05]  /*10310*/  BRA.DIV ~URZ, `(.L_x_2431) ;  /* 0x000022627f007947 */ /* 0x000fea000b800000 */
[----:B--2---:R2:W1:Y:S04]  /*10320*/  SHFL.IDX PT, R4, R5, 0x3, 0x181f ;  /* 0x00781f0005047f89 */ /* 0x00446800000e0000 */
[----:B---3--:R2:W3:Y:S02]  /*10330*/  SHFL.IDX PT, R0, R13, 0x3, 0x181f ;  /* 0x00781f000d007f89 */ /* 0x0084e400000e0000 */
.L_x_2457:
        /* <DEDUP_REMOVED lines=27> */
.L_x_2417:
[----:B------:R-:W-:Y:S05]  /*104f0*/  BSYNC B1 ;  /* 0x0000000000017941 */ /* 0x000fea0003800000 */
.L_x_2408:
        /* <DEDUP_REMOVED lines=10> */
.L_x_2458:
[----:B-12---:R-:W1:Y:S01]  /*105a0*/  S2R R2, SR_TID.X ;  /* 0x0000000000027919 */ /* 0x006e620000002100 */
[----:B------:R-:W-:Y:S03]  /*105b0*/  WARPSYNC 0xffffffff ;  /* 0xffffffff00007948 */ /* 0x000fe60003800000 */
[----:B------:R-:W-:Y:S06]  /*105c0*/  BAR.SYNC.DEFER_BLOCKING 0x4, 0x100 ;  /* 0x0104000000007b1d */ /* 0x000fec0000010000 */
[----:B----4-:R2:W-:Y:S01]  /*105d0*/  STL [R1+0xc8], R0 ;  /* 0x0000c80001007387 */ /* 0x0105e20000100800 */
[----:B-1----:R-:W-:-:S13]  /*105e0*/  LOP3.LUT P0, RZ, R2, 0xff, RZ, 0xc0, !PT ;  /* 0x000000ff02ff7812 */ /* 0x002fda000780c0ff */
[----:B------:R2:W-:Y:S04]  /*105f0*/  @!P0 STS [0x18100], R81 ;  /* 0x01810051ff008388 */ /* 0x0005e80000000800 */
[----:B------:R-:W-:Y:S06]  /*10600*/  BAR.ARV 0x5, 0x100 ;  /* 0x0144000000007b1d */ /* 0x000fec0000002000 */
.L_x_2432:
[----:B--23--:R-:W2:Y:S02]  /*10610*/  LDL R0, [R1+0xc8] ;  /* 0x0000c80001007983 */ /* 0x00cea40000100800 */
[----:B--2---:R-:W-:-:S13]  /*10620*/  ISETP.GE.AND P0, PT, R0, c[0x0][0x538], PT ;  /* 0x00014e0000007a0c */ /* 0x004fda0003f06270 */
[----:B-1---5:R-:W-:Y:S01]  /*10630*/  @P0 CALL.REL.NOINC `(.L_x_2434) ;  /* 0x0000001000000944 */ /* 0x022fe20003c00000 */
[----:B------:R-:W-:Y:S05]  /*10640*/  BRA `(.L_x_2435) ;  /* 0xffff03b000007947 */ /* 0x000fea000383ffff */
.L_x_2434:
[----:B------:R-:W-:Y:S05]  /*10650*/  EXIT ;  /* 0x000000000000794d */ /* 0x000fea0003800000 */
.L_x_2380:
[----:B------:R2:W-:Y:S01]  /*10660*/  STL [R1+0x68], RZ ;  /* 0x000068ff01007387 */ /* 0x0005e20000100800 */
[----:B------:R-:W-:Y:S01]  /*10670*/  IMAD.MOV.U32 R251, RZ, RZ, R5 ;  /* 0x000000fffffb7224 */ /* 0x000fe200078e0005 */
[----:B------:R-:W-:Y:S02]  /*10680*/  MOV R3, 0x181f ;  /* 0x0000181f00037802 */ /* 0x000fe40000000f00 */
[----:B------:R-:W-:Y:S02]  /*10690*/  MOV R2, 0x106b0 ;  /* 0x000106b000027802 */ /* 0x000fe40000000f00 */
[----:B-12---:R-:W-:Y:S05]  /*106a0*/  CALL.REL.NOINC `($__internal_14_$__cuda_sm70_shflsync_idx_p) ;  /* 0x0000209000007944 */ /* 0x006fea0003c00000 */
[----:B-----5:R-:W-:Y:S01]  /*106b0*/  MOV R4, R251 ;  /* 0x000000fb00047202 */ /* 0x020fe20000000f00 */
[----:B-1----:R-:W-:Y:S05]  /*106c0*/  BRA `(.L_x_2436) ;  /* 0xffff2eb000007947 */ /* 0x002fea000383ffff */
.L_x_2381:
[----:B------:R4:W-:Y:S01]  /*106d0*/  STL [R1+0x68], RZ ;  /* 0x000068ff01007387 */ /* 0x0009e20000100800 */
[----:B------:R-:W-:Y:S01]  /*106e0*/  IMAD.MOV.U32 R251, RZ, RZ, R15 ;  /* 0x000000fffffb7224 */ /* 0x000fe200078e000f */
[----:B------:R-:W-:Y:S02]  /*106f0*/  MOV R3, 0x181f ;  /* 0x0000181f00037802 */ /* 0x000fe40000000f00 */
[----:B------:R-:W-:Y:S02]  /*10700*/  MOV R2, 0x10720 ;  /* 0x0001072000027802 */ /* 0x000fe40000000f00 */
[----:B-1234-:R-:W-:Y:S05]  /*10710*/  CALL.REL.NOINC `($__internal_14_$__cuda_sm70_shflsync_idx_p) ;  /* 0x0000202000007944 */ /* 0x01efea0003c00000 */
        /* <DEDUP_REMOVED lines=9> */
[C---:B------:R-:W-:Y:S02]  /*107b0*/  IMAD.X R9, R4.reuse, 0x1, R85, P0 ;  /* 0x0000000104097824 */ /* 0x040fe400000e0655 */
[----:B------:R-:W-:Y:S01]  /*107c0*/  IMAD.X R7, R4, 0x1, R86, P5 ;  /* 0x0000000104077824 */ /* 0x000fe200028e0656 */
[----:B--2---:R-:W-:Y:S02]  /*107d0*/  ISETP.GE.AND P3, PT, R2, c[0x0][0x1d4], PT ;  /* 0x0000750002007a0c */ /* 0x004fe40003f66270 */
[----:B------:R-:W-:Y:S01]  /*107e0*/  IADD3 R2, P4, R251, R92, RZ ;  /* 0x0000005cfb027210 */ /* 0x000fe20007f9e0ff */
[----:B------:R-:W-:Y:S01]  /*107f0*/  IMAD.MOV.U32 R251, RZ, RZ, R5 ;  /* 0x000000fffffb7224 */ /* 0x000fe200078e0005 */
[----:B---3--:R-:W-:-:S02]  /*10800*/  ISETP.GE.AND P2, PT, R14, c[0x0][0x1d4], PT ;  /* 0x000075000e007a0c */ /* 0x008fc40003f46270 */
[----:B------:R-:W-:Y:S01]  /*10810*/  SEL R5, RZ, 0x10, P3 ;  /* 0x00000010ff057807 */ /* 0x000fe20001800000 */
        /* <DEDUP_REMOVED lines=12> */
[----:B------:R2:W-:Y:S02]  /*108e0*/  LDGSTS.E.BYPASS.LTC128B.128 [R0+0x16100], [R2.64], !P0 ;  /* 0x1610000002007fae */ /* 0x0005e4000c101d46 */
[----:B--2---:R-:W-:Y:S01]  /*108f0*/  IMAD.MOV.U32 R0, RZ, RZ, 0x1 ;  /* 0x00000001ff007424 */ /* 0x004fe200078e00ff */
[----:B------:R-:W-:Y:S01]  /*10900*/  MOV R2, 0x10940 ;  /* 0x0001094000027802 */ /* 0x000fe20000000f00 */
[----:B------:R-:W-:-:S03]  /*10910*/  IMAD.MOV.U32 R3, RZ, RZ, 0x181f ;  /* 0x0000181fff037424 */ /* 0x000fc600078e00ff */
[----:B------:R2:W-:Y:S04]  /*10920*/  STL [R1+0x68], R0 ;  /* 0x0000680001007387 */ /* 0x0005e80000100800 */
[----:B-12---:R-:W-:Y:S05]  /*10930*/  CALL.REL.NOINC `($__internal_14_$__cuda_sm70_shflsync_idx_p) ;  /* 0x00001e0000007944 */ /* 0x006fea0003c00000 */
[----:B-----5:R-:W-:Y:S01]  /*10940*/  MOV R0, 0x1 ;  /* 0x0000000100007802 */ /* 0x020fe20000000f00 */
[----:B------:R-:W-:Y:S01]  /*10950*/  IMAD.MOV.U32 R4, RZ, RZ, R251 ;  /* 0x000000ffff047224 */ /* 0x000fe200078e00fb */
[----:B------:R-:W-:Y:S01]  /*10960*/  MOV R3, 0x181f ;  /* 0x0000181f00037802 */ /* 0x000fe20000000f00 */
[----:B------:R-:W-:Y:S01]  /*10970*/  IMAD.MOV.U32 R251, RZ, RZ, R15 ;  /* 0x000000fffffb7224 */ /* 0x000fe200078e000f */
[----:B------:R-:W-:Y:S01]  /*10980*/  MOV R2, 0x109b0 ;  /* 0x000109b000027802 */ /* 0x000fe20000000f00 */
[----:B------:R2:W-:Y:S04]  /*10990*/  STL [R1+0x68], R0 ;  /* 0x0000680001007387 */ /* 0x0005e80000100800 */
[----:B-12---:R-:W-:Y:S05]  /*109a0*/  CALL.REL.NOINC `($__internal_14_$__cuda_sm70_shflsync_idx_p) ;  /* 0x00001d9000007944 */ /* 0x006fea0003c00000 */
[----:B-----5:R-:W-:Y:S01]  /*109b0*/  MOV R0, R251 ;  /* 0x000000fb00007202 */ /* 0x020fe20000000f00 */
[----:B-1----:R-:W-:Y:S05]  /*109c0*/  BRA `(.L_x_2437) ;  /* 0xffff2da000007947 */ /* 0x002fea000383ffff */
.L_x_2382:
[----:B------:R1:W-:Y:S01]  /*109d0*/  STL [R1+0x68], RZ ;  /* 0x000068ff01007387 */ /* 0x0003e20000100800 */
[----:B------:R-:W-:Y:S01]  /*109e0*/  IMAD.MOV.U32 R251, RZ, RZ, R4 ;  /* 0x000000fffffb7224 */ /* 0x000fe200078e0004 */
[----:B------:R-:W-:Y:S02]  /*109f0*/  MOV R3, 0x1c1f ;  /* 0x00001c1f00037802 */ /* 0x000fe40000000f00 */
[----:B------:R-:W-:-:S02]  /*10a00*/  MOV R2, 0x10a20 ;  /* 0x00010a2000027802 */ /* 0x000fc40000000f00 */
[----:B-1----:R-:W-:Y:S05]  /*10a10*/  CALL.REL.NOINC `($__internal_14_$__cuda_sm70_shflsync_idx_p) ;  /* 0x00001d2000007944 */ /* 0x002fea0003c00000 */
[----:B-----5:R-:W-:Y:S01]  /*10a20*/  MOV R0, R251 ;  /* 0x000000fb00007202 */ /* 0x020fe20000000f00 */
[----:B-1----:R-:W-:Y:S05]  /*10a30*/  BRA `(.L_x_2438) ;  /* 0xffff302000007947 */ /* 0x002fea000383ffff */
.L_x_2383:
[----:B------:R-:W-:Y:S01]  /*10a40*/  MOV R0, 0x1 ;  /* 0x0000000100007802 */ /* 0x000fe20000000f00 */
[----:B------:R-:W-:Y:S01]  /*10a50*/  IMAD.MOV.U32 R251, RZ, RZ, R4 ;  /* 0x000000fffffb7224 */ /* 0x000fe200078e0004 */
[----:B------:R-:W-:Y:S01]  /*10a60*/  MOV R2, 0x10aa0 ;  /* 0x00010aa000027802 */ /* 0x000fe20000000f00 */
[----:B------:R-:W-:-:S02]  /*10a70*/  IMAD.MOV.U32 R3, RZ, RZ, 0x1c1f ;  /* 0x00001c1fff037424 */ /* 0x000fc400078e00ff */
[----:B------:R2:W-:Y:S04]  /*10a80*/  STL [R1+0x68], R0 ;  /* 0x0000680001007387 */ /* 0x0005e80000100800 */
[----:B-12---:R-:W-:Y:S05]  /*10a90*/  CALL.REL.NOINC `($__internal_14_$__cuda_sm70_shflsync_idx_p) ;  /* 0x00001ca000007944 */ /* 0x006fea0003c00000 */
[----:B-----5:R-:W-:Y:S01]  /*10aa0*/  IMAD.IADD R0, R5, 0x1, R251 ;  /* 0x0000000105007824 */ /* 0x020fe200078e02fb */
[----:B------:R-:W-:Y:S02]  /*10ab0*/  FMNMX.FTZ R133, R9, R13, !PT ;  /* 0x0000000d09857209 */ /* 0x000fe40007810000 */
[----:B------:R-:W-:Y:S02]  /*10ac0*/  MOV R2, 0x10ee0 ;  /* 0x00010ee000027802 */ /* 0x000fe40000000f00 */
[----:B------:R-:W-:Y:S02]  /*10ad0*/  IMNMX R0, R6, R0, PT ;  /* 0x0000000006007217 */ /* 0x000fe40003800200 */
[----:B------:R-:W-:Y:S02]  /*10ae0*/  FMNMX.FTZ R133, R14, R133, !PT ;  /* 0x000000850e857209 */ /* 0x000fe40007810000 */
[C---:B------:R-:W-:Y:S02]  /*10af0*/  ISETP.GT.AND P1, PT, R0.reuse, RZ, PT ;  /* 0x000000ff0000720c */ /* 0x040fe40003f24270 */
[----:B------:R-:W-:-:S02]  /*10b00*/  ISETP.GT.AND P0, PT, R0, 0x1, PT ;  /* 0x000000010000780c */ /* 0x000fc40003f04270 */
[----:B------:R-:W-:Y:S02]  /*10b10*/  ISETP.GT.AND P2, PT, R0, 0x8, PT ;  /* 0x000000080000780c */ /* 0x000fe40003f44270 */
[----:B------:R-:W-:Y:S02]  /*10b20*/  FSEL R4, R38, -INF , P1 ;  /* 0xff80000026047808 */ /* 0x000fe40000800000 */
[----:B------:R-:W-:Y:S02]  /*10b30*/  FSEL R5, R39, -INF , P0 ;  /* 0xff80000027057808 */ /* 0x000fe40000000000 */
[----:B------:R-:W-:Y:S02]  /*10b40*/  ISETP.GT.AND P0, PT, R0, 0x9, PT ;  /* 0x000000090000780c */ /* 0x000fe40003f04270 */
[----:B------:R-:W-:Y:S02]  /*10b50*/  FSEL R12, R62, -INF , P2 ;  /* 0xff8000003e0c7808 */ /* 0x000fe40001000000 */
[----:B------:R-:W-:-:S02]  /*10b60*/  FMNMX.FTZ R3, R4, R5, !PT ;  /* 0x0000000504037209 */ /* 0x000fc40007810000 */
[----:B------:R-:W-:Y:S02]  /*10b70*/  FMNMX.FTZ R133, R15, R133, !PT ;  /* 0x000000850f857209 */ /* 0x000fe40007810000 */
[----:B------:R-:W-:Y:S02]  /*10b80*/  FSEL R11, R63, -INF , P0 ;  /* 0xff8000003f0b7808 */ /* 0x000fe40000000000 */
[----:B------:R-:W-:Y:S02]  /*10b90*/  ISETP.GT.AND P1, PT, R0, 0x10, PT ;  /* 0x000000100000780c */ /* 0x000fe40003f24270 */
[----:B------:R-:W-:Y:S02]  /*10ba0*/  FMNMX.FTZ R16, R12, R3, !PT ;  /* 0x000000030c107209 */ /* 0x000fe40007810000 */
[----:B------:R-:W-:Y:S02]  /*10bb0*/  FMNMX.FTZ R133, R17, R133, !PT ;  /* 0x0000008511857209 */ /* 0x000fe40007810000 */
[----:B------:R-:W-:-:S02]  /*10bc0*/  ISETP.GT.AND P0, PT, R0, 0x11, PT ;  /* 0x000000110000780c */ /* 0x000fc40003f04270 */
[----:B------:R-:W-:Y:S02]  /*10bd0*/  FSEL R8, R34, -INF , P1 ;  /* 0xff80000022087808 */ /* 0x000fe40000800000 */
[----:B------:R-:W-:Y:S02]  /*10be0*/  FMNMX.FTZ R16, R11, R16, !PT ;  /* 0x000000100b107209 */ /* 0x000fe40007810000 */
[----:B------:R-:W-:Y:S02]  /*10bf0*/  FMNMX.FTZ R133, R18, R133, !PT ;  /* 0x0000008512857209 */ /* 0x000fe40007810000 */
[----:B------:R-:W-:Y:S02]  /*10c00*/  FSEL R7, R35, -INF , P0 ;  /* 0xff80000023077808 */ /* 0x000fe40000000000 */
[----:B------:R-:W-:Y:S02]  /*10c10*/  ISETP.GT.AND P1, PT, R0, 0x18, PT ;  /* 0x000000180000780c */ /* 0x000fe40003f24270 */
[----:B------:R-:W-:-:S02]  /*10c20*/  FMNMX.FTZ R16, R8, R16, !PT ;  /* 0x0000001008107209 */ /* 0x000fc40007810000 */
[----:B------:R-:W-:Y:S02]  /*10c30*/  FMNMX.FTZ R133, R19, R133, !PT ;  /* 0x0000008513857209 */ /* 0x000fe40007810000 */
[----:B------:R-:W-:Y:S02]  /*10c40*/  ISETP.GT.AND P0, PT, R0, 0x19, PT ;  /* 0x000000190000780c */ /* 0x000fe40003f04270 */
[----:B------:R-:W-:Y:S02]  /*10c50*/  FSEL R6, R22, -INF , P1 ;  /* 0xff80000016067808 */ /* 0x000fe40000800000 */
[----:B------:R-:W-:Y:S02]  /*10c60*/  FMNMX.FTZ R16, R7, R16, !PT ;  /* 0x0000001007107209 */ /* 0x000fe40007810000 */
[----:B------:R-:W-:Y:S02]  /*10c70*/  FMNMX.FTZ R133, R20, R133, !PT ;  /* 0x0000008514857209 */ /* 0x000fe40007810000 */
[----:B------:R-:W-:-:S02]  /*10c80*/  FSEL R10, R23, -INF , P0 ;  /* 0xff800000170a7808 */ /* 0x000fc40000000000 */
[----:B------:R-:W-:Y:S02]  /*10c90*/  ISETP.GT.AND P1, PT, R0, 0x20, PT ;  /* 0x000000200000780c */ /* 0x000fe40003f24270 */
[----:B------:R-:W-:Y:S02]  /*10ca0*/  FMNMX.FTZ R16, R6, R16, !PT ;  /* 0x0000001006107209 */ /* 0x000fe40007810000 */
[----:B------:R-:W-:Y:S02]  /*10cb0*/  FMNMX.FTZ R133, R99, R133, !PT ;  /* 0x0000008563857209 */ /* 0x000fe40007810000 */
[----:B------:R-:W-:Y:S02]  /*10cc0*/  ISETP.GT.AND P0, PT, R0, 0x21, PT ;  /* 0x000000210000780c */ /* 0x000fe40003f04270 */
[----:B------:R-:W-:Y:S02]  /*10cd0*/  FSEL R91, R30, -INF , P1 ;  /* 0xff8000001e5b7808 */ /* 0x000fe40000800000 */
[----:B------:R-:W-:-:S02]  /*10ce0*/  FMNMX.FTZ R16, R10, R16, !PT ;  /* 0x000000100a107209 */ /* 0x000fc40007810000 */
[----:B------:R-:W-:Y:S02]  /*10cf0*/  FMNMX.FTZ R133, R98, R133, !PT ;  /* 0x0000008562857209 */ /* 0x000fe40007810000 */
[----:B------:R-:W-:Y:S02]  /*10d00*/  FSEL R90, R31, -INF , P0 ;  /* 0xff8000001f5a7808 */ /* 0x000fe40000000000 */
[C---:B------:R-:W-:Y:S02]  /*10d10*/  ISETP.GT.AND P1, PT, R0.reuse, 0x28, PT ;  /* 0x000000280000780c */ /* 0x040fe40003f24270 */
        /* <DEDUP_REMOVED lines=15> */
[C---:B------:R-:W-:Y:S02]  /*10e10*/  ISETP.GT.AND P1, PT, R0.reuse, 0x38, PT ;  /* 0x000000380000780c */ /* 0x040fe40003f24270 */
        /* <DEDUP_REMOVED lines=9> */
[----:B------:R-:W-:-:S03]  /*10eb0*/  IMAD.MOV.U32 R132, RZ, RZ, R133 ;  /* 0x000000ffff847224 */ /* 0x000fc600078e0085 */
[----:B------:R-:W-:Y:S02]  /*10ec0*/  FMNMX.FTZ R16, R84, R16, !PT ;  /* 0x0000001054107209 */ /* 0x000fe40007810000 */
[----:B-1----:R-:W-:Y:S05]  /*10ed0*/  CALL.REL.NOINC `($__internal_13_$__cuda_sm70_shflsync_bfly_p) ;  /* 0x0000180000007944 */ /* 0x002fea0003c00000 */
[----:B------:R-:W-:Y:S01]  /*10ee0*/  FMNMX.FTZ R133, R133, R0, !PT ;  /* 0x0000000085857209 */ /* 0x000fe20007810000 */
[----:B------:R-:W-:Y:S01]  /*10ef0*/  IMAD.MOV.U32 R0, RZ, RZ, 0x1 ;  /* 0x00000001ff007424 */ /* 0x000fe200078e00ff */
[----:B------:R-:W-:-:S03]  /*10f00*/  MOV R2, 0x10f30 ;  /* 0x00010f3000027802 */ /* 0x000fc60000000f00 */
[----:B------:R-:W-:Y:S02]  /*10f10*/  IMAD.MOV.U32 R132, RZ, RZ, R133 ;  /* 0x000000ffff847224 */ /* 0x000fe400078e0085 */
[----:B------:R-:W-:Y:S05]  /*10f20*/  CALL.REL.NOINC `($__internal_13_$__cuda_sm70_shflsync_bfly_p) ;  /* 0x000017b000007944 */ /* 0x000fea0003c00000 */
[----:B------:R-:W-:Y:S01]  /*10f30*/  FMNMX.FTZ R133, R133, R0, !PT ;  /* 0x0000000085857209 */ /* 0x000fe20007810000 */
[----:B------:R-:W-:Y:S01]  /*10f40*/  IMAD.MOV.U32 R132, RZ, RZ, R16 ;  /* 0x000000ffff847224 */ /* 0x000fe200078e0010 */
[----:B------:R-:W-:Y:S01]  /*10f50*/  MOV R2, 0x10f80 ;  /* 0x00010f8000027802 */ /* 0x000fe20000000f00 */
[----:B------:R-:W-:Y:S02]  /*10f60*/  IMAD.MOV.U32 R0, RZ, RZ, 0x2 ;  /* 0x00000002ff007424 */ /* 0x000fe400078e00ff */
[----:B------:R-:W-:Y:S05]  /*10f70*/  CALL.REL.NOINC `($__internal_13_$__cuda_sm70_shflsync_bfly_p) ;  /* 0x0000176000007944 */ /* 0x000fea0003c00000 */
[----:B------:R-:W-:Y:S01]  /*10f80*/  FMNMX.FTZ R16, R16, R0, !PT ;  /* 0x0000000010107209 */ /* 0x000fe20007810000 */
[----:B------:R-:W-:Y:S01]  /*10f90*/  IMAD.MOV.U32 R0, RZ, RZ, 0x1 ;  /* 0x00000001ff007424 */ /* 0x000fe200078e00ff */
[----:B------:R-:W-:-:S03]  /*10fa0*/  MOV R2, 0x10fd0 ;  /* 0x00010fd000027802 */ /* 0x000fc60000000f00 */
[----:B------:R-:W-:Y:S02]  /*10fb0*/  IMAD.MOV.U32 R132, RZ, RZ, R16 ;  /* 0x000000ffff847224 */ /* 0x000fe400078e0010 */
[----:B------:R-:W-:Y:S05]  /*10fc0*/  CALL.REL.NOINC `($__internal_13_$__cuda_sm70_shflsync_bfly_p) ;  /* 0x0000171000007944 */ /* 0x000fea0003c00000 */
[----:B------:R-:W-:Y:S01]  /*10fd0*/  MOV R3, R0 ;  /* 0x0000000000037202 */ /* 0x000fe20000000f00 */
[----:B------:R-:W-:Y:S05]  /*10fe0*/  BRA `(.L_x_2439) ;  /* 0xffff312000007947 */ /* 0x000fea000383ffff */
.L_x_2387:
[----:B------:R-:W-:Y:S01]  /*10ff0*/  MOV R3, 0x181f ;  /* 0x0000181f00037802 */ /* 0x000fe20000000f00 */
[----:B------:R2:W-:Y:S01]  /*11000*/  STL [R1+0x68], RZ ;  /* 0x000068ff01007387 */ /* 0x0005e20000100800 */
[----:B------:R-:W-:Y:S01]  /*11010*/  MOV R2, 0x11040 ;  /* 0x0001104000027802 */ /* 0x000fe20000000f00 */
[----:B------:R-:W-:Y:S02]  /*11020*/  IMAD.MOV.U32 R251, RZ, RZ, R5 ;  /* 0x000000fffffb7224 */ /* 0x000fe400078e0005 */
[----:B-12---:R-:W-:Y:S05]  /*11030*/  CALL.REL.NOINC `($__internal_14_$__cuda_sm70_shflsync_idx_p) ;  /* 0x0000170000007944 */ /* 0x006fea0003c00000 */
[----:B-----5:R-:W-:Y:S01]  /*11040*/  MOV R4, R251 ;  /* 0x000000fb00047202 */ /* 0x020fe20000000f00 */
[----:B-1----:R-:W-:-:S05]  /*11050*/  BRA `(.L_x_2440) ;  /* 0xffff4c9000007947 */ /* 0x002fca000383ffff */
.L_x_2388:
[----:B------:R-:W-:Y:S01]  /*11060*/  MOV R3, 0x181f ;  /* 0x0000181f00037802 */ /* 0x000fe20000000f00 */
[----:B------:R4:W-:Y:S01]  /*11070*/  STL [R1+0x68], RZ ;  /* 0x000068ff01007387 */ /* 0x0009e20000100800 */
[----:B------:R-:W-:Y:S01]  /*11080*/  MOV R2, 0x110b0 ;  /* 0x000110b000027802 */ /* 0x000fe20000000f00 */
[----:B------:R-:W-:Y:S02]  /*11090*/  IMAD.MOV.U32 R251, RZ, RZ, R12 ;  /* 0x000000fffffb7224 */ /* 0x000fe400078e000c */
[----:B-1234-:R-:W-:Y:S05]  /*110a0*/  CALL.REL.NOINC `($__internal_14_$__cuda_sm70_shflsync_idx_p) ;  /* 0x0000169000007944 */ /* 0x01efea0003c00000 */
        /* <DEDUP_REMOVED lines=15> */
[----:B------:R2:W-:Y:S01]  /*111a0*/  LDGSTS.E.BYPASS.LTC128B.128 [R0+0x100], [R6.64], !P3 ;  /* 0x0010000006007fae */ /* 0x0005e2000d901d46 */
[----:B------:R-:W-:Y:S03]  /*111b0*/  SEL R15, RZ, 0x10, P1 ;  /* 0x00000010ff0f7807 */ /* 0x000fe60000800000 */
        /* <DEDUP_REMOVED lines=9> */
[----:B------:R-:W-:Y:S04]  /*11250*/  ISETP.GE.AND P0, PT, R14, c[0x0][0x1d4], PT ;  /* 0x000075000e007a0c */ /* 0x000fe80003f06270 */
[----:B------:R-:W-:Y:S09]  /*11260*/  SEL R14, RZ, 0x10, P0 ;  /* 0x00000010ff0e7807 */ /* 0x000ff20000000000 */
[----:B------:R2:W-:Y:S02]  /*11270*/  LDGSTS.E.BYPASS.LTC128B.128 [R0+0x6100], [R2.64], !P0 ;  /* 0x0610000002007fae */ /* 0x0005e4000c101d46 */
[----:B--2---:R-:W-:Y:S01]  /*11280*/  IMAD.MOV.U32 R0, RZ, RZ, 0x1 ;  /* 0x00000001ff007424 */ /* 0x004fe200078e00ff */
[----:B------:R-:W-:Y:S01]  /*11290*/  MOV R2, 0x112d0 ;  /* 0x000112d000027802 */ /* 0x000fe20000000f00 */
[----:B------:R-:W-:Y:S03]  /*112a0*/  IMAD.MOV.U32 R3, RZ, RZ, 0x181f ;  /* 0x0000181fff037424 */ /* 0x000fe600078e00ff */
        /* <DEDUP_REMOVED lines=10> */
[----:B-1----:R-:W-:-:S05]  /*11350*/  BRA `(.L_x_2441) ;  /* 0xffff4b8000007947 */ /* 0x002fca000383ffff */
.L_x_2391:
[----:B------:R-:W-:Y:S01]  /*11360*/  MOV R3, 0x181f ;  /* 0x0000181f00037802 */ /* 0x000fe20000000f00 */
[----:B------:R2:W-:Y:S01]  /*11370*/  STL [R1+0x68], RZ ;  /* 0x000068ff01007387 */ /* 0x0005e20000100800 */
[----:B------:R-:W-:Y:S01]  /*11380*/  MOV R2, 0x113b0 ;  /* 0x000113b000027802 */ /* 0x000fe20000000f00 */
[----:B------:R-:W-:Y:S02]  /*11390*/  IMAD.MOV.U32 R251, RZ, RZ, R133 ;  /* 0x000000fffffb7224 */ /* 0x000fe400078e0085 */
[----:B-12---:R-:W-:Y:S05]  /*113a0*/  CALL.REL.NOINC `($__internal_14_$__cuda_sm70_shflsync_idx_p) ;  /* 0x0000139000007944 */ /* 0x006fea0003c00000 */
[----:B------:R-:W-:Y:S01]  /*113b0*/  MOV R132, R251 ;  /* 0x000000fb00847202 */ /* 0x000fe20000000f00 */
[----:B-1---5:R-:W-:-:S05]  /*113c0*/  BRA `(.L_x_2442) ;  /* 0xffff5c8000007947 */ /* 0x022fca000383ffff */
.L_x_2392:
        /* <DEDUP_REMOVED lines=8> */
[----:B------:R-:W-:Y:S02]  /*11450*/  IMAD.X R177, R132, 0x1, R179, P0 ;  /* 0x0000000184b17824 */ /* 0x000fe400000e06b3 */
[----:B-----5:R-:W4:Y:S04]  /*11460*/  LDL R0, [R1+0x50] ;  /* 0x0000500001007983 */ /* 0x020f280000100800 */
        /* <DEDUP_REMOVED lines=38> */
.L_x_2393:
[----:B------:R-:W-:Y:S01]  /*116d0*/  MOV R3, 0x1c1f ;  /* 0x00001c1f00037802 */ /* 0x000fe20000000f00 */
[----:B------:R1:W-:Y:S01]  /*116e0*/  STL [R1+0x68], RZ ;  /* 0x000068ff01007387 */ /* 0x0003e20000100800 */
[----:B------:R-:W-:Y:S01]  /*116f0*/  MOV R2, 0x11720 ;  /* 0x0001172000027802 */ /* 0x000fe20000000f00 */
[----:B------:R-:W-:Y:S02]  /*11700*/  IMAD.MOV.U32 R251, RZ, RZ, R132 ;  /* 0x000000fffffb7224 */ /* 0x000fe400078e0084 */
[----:B-1----:R-:W-:Y:S05]  /*11710*/  CALL.REL.NOINC `($__internal_14_$__cuda_sm70_shflsync_idx_p) ;  /* 0x0000102000007944 */ /* 0x002fea0003c00000 */
[----:B-----5:R-:W-:Y:S01]  /*11720*/  MOV R0, R251 ;  /* 0x000000fb00007202 */ /* 0x020fe20000000f00 */
[----:B-1----:R-:W-:-:S05]  /*11730*/  BRA `(.L_x_2444) ;  /* 0xffff5df000007947 */ /* 0x002fca000383ffff */
.L_x_2394:
[----:B------:R-:W-:Y:S01]  /*11740*/  MOV R0, 0x1 ;  /* 0x0000000100007802 */ /* 0x000fe20000000f00 */
[----:B------:R-:W-:Y:S01]  /*11750*/  IMAD.MOV.U32 R251, RZ, RZ, R132 ;  /* 0x000000fffffb7224 */ /* 0x000fe200078e0084 */
[----:B------:R-:W-:Y:S01]  /*11760*/  MOV R2, 0x117a0 ;  /* 0x000117a000027802 */ /* 0x000fe20000000f00 */
[----:B------:R-:W-:Y:S02]  /*11770*/  IMAD.MOV.U32 R3, RZ, RZ, 0x1c1f ;  /* 0x00001c1fff037424 */ /* 0x000fe400078e00ff */
[----:B------:R2:W-:Y:S04]  /*11780*/  STL [R1+0x68], R0 ;  /* 0x0000680001007387 */ /* 0x0005e80000100800 */
[----:B-12---:R-:W-:Y:S05]  /*11790*/  CALL.REL.NOINC `($__internal_14_$__cuda_sm70_shflsync_idx_p) ;  /* 0x00000fa000007944 */ /* 0x006fea0003c00000 */
        /* <DEDUP_REMOVED lines=12> */
[----:B------:R-:W-:Y:S02]  /*11860*/  FSEL R11, R11, -INF , P0 ;  /* 0xff8000000b0b7808 */ /* 0x000fe40000000000 */
[C---:B------:R-:W-:Y:S02]  /*11870*/  ISETP.GT.AND P3, PT, R133.reuse, 0x10, PT ;  /* 0x000000108500780c */ /* 0x040fe40003f64270 */
        /* <DEDUP_REMOVED lines=53> */
[----:B-1----:R-:W-:Y:S05]  /*11bd0*/  CALL.REL.NOINC `($__internal_13_$__cuda_sm70_shflsync_bfly_p) ;  /* 0x00000b0000007944 */ /* 0x002fea0003c00000 */
[----:B------:R-:W-:Y:S01]  /*11be0*/  FMNMX.FTZ R132, R132, R0, !PT ;  /* 0x0000000084847209 */ /* 0x000fe20007810000 */
[----:B------:R-:W-:Y:S01]  /*11bf0*/  IMAD.MOV.U32 R0, RZ, RZ, 0x1 ;  /* 0x00000001ff007424 */ /* 0x000fe200078e00ff */
[----:B------:R-:W-:Y:S02]  /*11c00*/  MOV R2, 0x11c20 ;  /* 0x00011c2000027802 */ /* 0x000fe40000000f00 */
        /* <DEDUP_REMOVED lines=8> */
[----:B------:R-:W-:Y:S02]  /*11c90*/  MOV R2, 0x11cb0 ;  /* 0x00011cb000027802 */ /* 0x000fe40000000f00 */
[----:B------:R-:W-:Y:S05]  /*11ca0*/  CALL.REL.NOINC `($__internal_13_$__cuda_sm70_shflsync_bfly_p) ;  /* 0x00000a3000007944 */ /* 0x000fea0003c00000 */
[----:B------:R-:W-:-:S05]  /*11cb0*/  BRA `(.L_x_2445) ;  /* 0xffff5f2000007947 */ /* 0x000fca000383ffff */
.L_x_2397:
[----:B------:R-:W-:Y:S01]  /*11cc0*/  MOV R3, 0x181f ;  /* 0x0000181f00037802 */ /* 0x000fe20000000f00 */
[----:B------:R1:W-:Y:S01]  /*11cd0*/  STL [R1+0x68], RZ ;  /* 0x000068ff01007387 */ /* 0x0003e20000100800 */
[----:B------:R-:W-:Y:S01]  /*11ce0*/  MOV R2, 0x11d10 ;  /* 0x00011d1000027802 */ /* 0x000fe20000000f00 */
[----:B------:R-:W-:Y:S02]  /*11cf0*/  IMAD.MOV.U32 R251, RZ, RZ, R4 ;  /* 0x000000fffffb7224 */ /* 0x000fe400078e0004 */
[----:B-1----:R-:W-:Y:S05]  /*11d00*/  CALL.REL.NOINC `($__internal_14_$__cuda_sm70_shflsync_idx_p) ;  /* 0x00000a3000007944 */ /* 0x002fea0003c00000 */
[----:B------:R-:W-:Y:S01]  /*11d10*/  MOV R2, R251 ;  /* 0x000000fb00027202 */ /* 0x000fe20000000f00 */
[----:B-1---5:R-:W-:-:S05]  /*11d20*/  BRA `(.L_x_2446) ;  /* 0xffff81c000007947 */ /* 0x022fca000383ffff */
.L_x_2400:
[----:B------:R-:W-:Y:S01]  /*11d30*/  MOV R3, 0x181f ;  /* 0x0000181f00037802 */ /* 0x000fe20000000f00 */
[----:B------:R1:W-:Y:S01]  /*11d40*/  STL [R1+0x68], RZ ;  /* 0x000068ff01007387 */ /* 0x0003e20000100800 */
[----:B------:R-:W-:Y:S01]  /*11d50*/  MOV R2, 0x11d80 ;  /* 0x00011d8000027802 */ /* 0x000fe20000000f00 */
[----:B------:R-:W-:Y:S02]  /*11d60*/  IMAD.MOV.U32 R251, RZ, RZ, R133 ;  /* 0x000000fffffb7224 */ /* 0x000fe400078e0085 */
[----:B-1---5:R-:W-:Y:S05]  /*11d70*/  CALL.REL.NOINC `($__internal_14_$__cuda_sm70_shflsync_idx_p) ;  /* 0x000009c000007944 */ /* 0x022fea0003c00000 */
[----:B------:R-:W-:Y:S01]  /*11d80*/  MOV R132, R251 ;  /* 0x000000fb00847202 */ /* 0x000fe20000000f00 */
[----:B-1---5:R-:W-:-:S05]  /*11d90*/  BRA `(.L_x_2447) ;  /* 0xffff95b000007947 */ /* 0x022fca000383ffff */
.L_x_2401:
[----:B------:R-:W-:Y:S01]  /*11da0*/  MOV R3, 0x181f ;  /* 0x0000181f00037802 */ /* 0x000fe20000000f00 */
[----:B------:R3:W-:Y:S01]  /*11db0*/  STL [R1+0x68], RZ ;  /* 0x000068ff01007387 */ /* 0x0007e20000100800 */
[----:B------:R-:W-:Y:S01]  /*11dc0*/  MOV R2, 0x11df0 ;  /* 0x00011df000027802 */ /* 0x000fe20000000f00 */
[----:B------:R-:W-:Y:S02]  /*11dd0*/  IMAD.MOV.U32 R251, RZ, RZ, R178 ;  /* 0x000000fffffb7224 */ /* 0x000fe400078e00b2 */
[----:B-123-5:R-:W-:Y:S05]  /*11de0*/  CALL.REL.NOINC `($__internal_14_$__cuda_sm70_shflsync_idx_p) ;  /* 0x0000095000007944 */ /* 0x02efea0003c00000 */
        /* <DEDUP_REMOVED lines=36> */
.L_x_2402:
[----:B------:R-:W-:Y:S02]  /*12030*/  MOV R0, 0x2 ;  /* 0x0000000200007802 */ /* 0x000fe40000000f00 */
[----:B------:R-:W-:Y:S02]  /*12040*/  MOV R2, 0x12060 ;  /* 0x0001206000027802 */ /* 0x000fe40000000f00 */
[----:B-----5:R-:W-:Y:S05]  /*12050*/  CALL.REL.NOINC `($__internal_13_$__cuda_sm70_shflsync_bfly_p) ;  /* 0x0000068000007944 */ /* 0x020fea0003c00000 */
        /* <DEDUP_REMOVED lines=14> */
.L_x_2404:
[----:B------:R1:W5:Y:S01]  /*12140*/  LDL R132, [R1+0x7c] ;  /* 0x00007c0001847983 */ /* 0x0003620000100800 */
[----:B------:R-:W-:-:S02]  /*12150*/  MOV R0, 0x2 ;  /* 0x0000000200007802 */ /* 0x000fc40000000f00 */
[----:B------:R-:W-:Y:S02]  /*12160*/  MOV R2, 0x12180 ;  /* 0x0001218000027802 */ /* 0x000fe40000000f00 */
[----:B-1---5:R-:W-:Y:S05]  /*12170*/  CALL.REL.NOINC `($__internal_13_$__cuda_sm70_shflsync_bfly_p) ;  /* 0x0000056000007944 */ /* 0x022fea0003c00000 */
[----:B------:R-:W-:Y:S01]  /*12180*/  MOV R4, R0 ;  /* 0x0000000000047202 */ /* 0x000fe20000000f00 */
[----:B------:R-:W-:Y:S05]  /*12190*/  BRA `(.L_x_2450) ;  /* 0xffffb53000007947 */ /* 0x000fea000383ffff */
.L_x_2405:
[----:B------:R-:W-:Y:S01]  /*121a0*/  IMAD.MOV.U32 R132, RZ, RZ, R4 ;  /* 0x000000ffff847224 */ /* 0x000fe200078e0004 */
[----:B------:R-:W-:Y:S02]  /*121b0*/  MOV R0, 0x1 ;  /* 0x0000000100007802 */ /* 0x000fe40000000f00 */
[----:B------:R-:W-:Y:S02]  /*121c0*/  MOV R2, 0x121e0 ;  /* 0x000121e000027802 */ /* 0x000fe40000000f00 */
[----:B------:R-:W-:Y:S05]  /*121d0*/  CALL.REL.NOINC `($__internal_13_$__cuda_sm70_shflsync_bfly_p) ;  /* 0x0000050000007944 */ /* 0x000fea0003c00000 */
[----:B------:R1:W5:Y:S01]  /*121e0*/  LDL R132, [R1+0x78] ;  /* 0x0000780001847983 */ /* 0x0003620000100800 */
[----:B------:R-:W-:Y:S01]  /*121f0*/  FADD.FTZ R4, R4, R0 ;  /* 0x0000000004047221 */ /* 0x000fe20000010000 */
[----:B------:R-:W-:Y:S02]  /*12200*/  MOV R0, 0x2 ;  /* 0x0000000200007802 */ /* 0x000fe40000000f00 */
[----:B------:R-:W-:Y:S02]  /*12210*/  MOV R2, 0x12230 ;  /* 0x0001223000027802 */ /* 0x000fe40000000f00 */
[----:B-1---5:R-:W-:Y:S05]  /*12220*/  CALL.REL.NOINC `($__internal_13_$__cuda_sm70_shflsync_bfly_p) ;  /* 0x000004b000007944 */ /* 0x022fea0003c00000 */
[----:B------:R-:W2:Y:S02]  /*12230*/  LDL.LU R2, [R1+0x78] ;  /* 0x0000780001027983 */ /* 0x000ea40000300800 */
[----:B--2---:R-:W-:Y:S01]  /*12240*/  FADD.FTZ R5, R2, R0 ;  /* 0x0000000002057221 */ /* 0x004fe20000010000 */
[----:B------:R-:W-:-:S02]  /*12250*/  MOV R0, 0x1 ;  /* 0x0000000100007802 */ /* 0x000fc40000000f00 */
[----:B------:R-:W-:Y:S02]  /*12260*/  MOV R2, 0x12290 ;  /* 0x0001229000027802 */ /* 0x000fe40000000f00 */
[----:B------:R-:W-:Y:S02]  /*12270*/  MOV R132, R5 ;  /* 0x0000000500847202 */ /* 0x000fe40000000f00 */
[----:B------:R-:W-:Y:S05]  /*12280*/  CALL.REL.NOINC `($__internal_13_$__cuda_sm70_shflsync_bfly_p) ;  /* 0x0000045000007944 */ /* 0x000fea0003c00000 */
[----:B------:R-:W-:Y:S01]  /*12290*/  MOV R3, R0 ;  /* 0x0000000000037202 */ /* 0x000fe20000000f00 */
[----:B------:R-:W-:Y:S05]  /*122a0*/  BRA `(.L_x_2451) ;  /* 0xffffb4b000007947 */ /* 0x000fea000383ffff */
.L_x_2420:
[----:B------:R2:W-:Y:S01]  /*122b0*/  STL [R1+0x68], RZ ;  /* 0x000068ff01007387 */ /* 0x0005e20000100800 */
[----:B------:R-:W-:Y:S01]  /*122c0*/  IMAD.MOV.U32 R251, RZ, RZ, R5 ;  /* 0x000000fffffb7224 */ /* 0x000fe200078e0005 */
[----:B------:R-:W-:Y:S02]  /*122d0*/  MOV R3, 0x181f ;  /* 0x0000181f00037802 */ /* 0x000fe40000000f00 */
[----:B------:R-:W-:Y:S02]  /*122e0*/  MOV R2, 0x12300 ;  /* 0x0001230000027802 */ /* 0x000fe40000000f00 */
[----:B-12---:R-:W-:Y:S05]  /*122f0*/  CALL.REL.NOINC `($__internal_14_$__cuda_sm70_shflsync_idx_p) ;  /* 0x0000044000007944 */ /* 0x006fea0003c00000 */
[----:B-----5:R-:W-:Y:S01]  /*12300*/  MOV R4, R251 ;  /* 0x000000fb00047202 */ /* 0x020fe20000000f00 */
[----:B-1----:R-:W-:Y:S05]  /*12310*/  BRA `(.L_x_2452) ;  /* 0xffffd98000007947 */ /* 0x002fea000383ffff */
.L_x_2421:
[----:B------:R4:W-:Y:S01]  /*12320*/  STL [R1+0x68], RZ ;  /* 0x000068ff01007387 */ /* 0x0009e20000100800 */
[----:B------:R-:W-:Y:S01]  /*12330*/  IMAD.MOV.U32 R251, RZ, RZ, R13 ;  /* 0x000000fffffb7224 */ /* 0x000fe200078e000d */
[----:B------:R-:W-:-:S02]  /*12340*/  MOV R3, 0x181f ;  /* 0x0000181f00037802 */ /* 0x000fc40000000f00 */
[----:B------:R-:W-:Y:S02]  /*12350*/  MOV R2, 0x12370 ;  /* 0x0001237000027802 */ /* 0x000fe40000000f00 */
[----:B-1234-:R-:W-:Y:S05]  /*12360*/  CALL.REL.NOINC `($__internal_14_$__cuda_sm70_shflsync_idx_p) ;  /* 0x000003d000007944 */ /* 0x01efea0003c00000 */
[----:B-----5:R-:W-:Y:S01]  /*12370*/  MOV R0, R251 ;  /* 0x000000fb00007202 */ /* 0x020fe20000000f00 */
[----:B-1----:R-:W-:Y:S05]  /*12380*/  BRA `(.L_x_2453) ;  /* 0xffffd93000007947 */ /* 0x002fea000383ffff */
.L_x_2424:
[----:B-1----:R-:W-:Y:S01]  /*12390*/  MOV R0, 0x1 ;  /* 0x0000000100007802 */ /* 0x002fe20000000f00 */
[----:B------:R-:W-:Y:S01]  /*123a0*/  IMAD.MOV.U32 R251, RZ, RZ, R5 ;  /* 0x000000fffffb7224 */ /* 0x000fe200078e0005 */
[----:B------:R-:W-:Y:S01]  /*123b0*/  MOV R2, 0x123f0 ;  /* 0x000123f000027802 */ /* 0x000fe20000000f00 */
[----:B------:R-:W-:Y:S02]  /*123c0*/  IMAD.MOV.U32 R3, RZ, RZ, 0x181f ;  /* 0x0000181fff037424 */ /* 0x000fe400078e00ff */
[----:B------:R1:W-:Y:S04]  /*123d0*/  STL [R1+0x68], R0 ;  /* 0x0000680001007387 */ /* 0x0003e80000100800 */
[----:B-1-34-:R-:W-:Y:S05]  /*123e0*/  CALL.REL.NOINC `($__internal_14_$__cuda_sm70_shflsync_idx_p) ;  /* 0x0000035000007944 */ /* 0x01afea0003c00000 */
        /* <DEDUP_REMOVED lines=9> */
.L_x_2427:
[----:B-1----:R-:W-:Y:S01]  /*12480*/  MOV R0, 0x2 ;  /* 0x0000000200007802 */ /* 0x002fe20000000f00 */
[----:B------:R-:W-:Y:S01]  /*12490*/  IMAD.MOV.U32 R251, RZ, RZ, R5 ;  /* 0x000000fffffb7224 */ /* 0x000fe200078e0005 */
[----:B------:R-:W-:Y:S01]  /*124a0*/  MOV R2, 0x124e0 ;  /* 0x000124e000027802 */ /* 0x000fe20000000f00 */
[----:B------:R-:W-:-:S02]  /*124b0*/  IMAD.MOV.U32 R3, RZ, RZ, 0x181f ;  /* 0x0000181fff037424 */ /* 0x000fc400078e00ff */
[----:B------:R1:W-:Y:S04]  /*124c0*/  STL [R1+0x68], R0 ;  /* 0x0000680001007387 */ /* 0x0003e80000100800 */
[----:B-1234-:R-:W-:Y:S05]  /*124d0*/  CALL.REL.NOINC `($__internal_14_$__cuda_sm70_shflsync_idx_p) ;  /* 0x0000026000007944 */ /* 0x01efea0003c00000 */
[----:B-----5:R-:W-:Y:S01]  /*124e0*/  MOV R4, R251 ;  /* 0x000000fb00047202 */ /* 0x020fe20000000f00 */
[----:B-1----:R-:W-:Y:S05]  /*124f0*/  BRA `(.L_x_2455) ;  /* 0xffffdc2000007947 */ /* 0x002fea000383ffff */
.L_x_2428:
[----:B-1----:R-:W-:Y:S01]  /*12500*/  MOV R0, 0x2 ;  /* 0x0000000200007802 */ /* 0x002fe20000000f00 */
[----:B------:R-:W-:Y:S01]  /*12510*/  IMAD.MOV.U32 R251, RZ, RZ, R13 ;  /* 0x000000fffffb7224 */ /* 0x000fe200078e000d */
[----:B------:R-:W-:Y:S01]  /*12520*/  MOV R2, 0x12560 ;  /* 0x0001256000027802 */ /* 0x000fe20000000f00 */
[----:B------:R-:W-:Y:S02]  /*12530*/  IMAD.MOV.U32 R3, RZ, RZ, 0x181f ;  /* 0x0000181fff037424 */ /* 0x000fe400078e00ff */
[----:B------:R1:W-:Y:S04]  /*12540*/  STL [R1+0x68], R0 ;  /* 0x0000680001007387 */ /* 0x0003e80000100800 */
[----:B-1234-:R-:W-:Y:S05]  /*12550*/  CALL.REL.NOINC `($__internal_14_$__cuda_sm70_shflsync_idx_p) ;  /* 0x000001e000007944 */ /* 0x01efea0003c00000 */
[----:B-----5:R-:W-:Y:S01]  /*12560*/  MOV R0, R251 ;  /* 0x000000fb00007202 */ /* 0x020fe20000000f00 */
[----:B-1----:R-:W-:Y:S05]  /*12570*/  BRA `(.L_x_2456) ;  /* 0xffffdbc000007947 */ /* 0x002fea000383ffff */
.L_x_2431:
[----:B---3--:R-:W-:Y:S01]  /*12580*/  MOV R0, 0x3 ;  /* 0x0000000300007802 */ /* 0x008fe20000000f00 */
[----:B------:R-:W-:Y:S01]  /*12590*/  IMAD.MOV.U32 R251, RZ, RZ, R5 ;  /* 0x000000fffffb7224 */ /* 0x000fe200078e0005 */
[----:B--2---:R-:W-:Y:S01]  /*125a0*/  MOV R2, 0x125e0 ;  /* 0x000125e000027802 */ /* 0x004fe20000000f00 */
[----:B------:R-:W-:-:S02]  /*125b0*/  IMAD.MOV.U32 R3, RZ, RZ, 0x181f ;  /* 0x0000181fff037424 */ /* 0x000fc400078e00ff */
        /* <DEDUP_REMOVED lines=11> */
.L_x_2433:
[----:B------:R4:W-:Y:S01]  /*12670*/  STL [R1+0x68], RZ ;  /* 0x000068ff01007387 */ /* 0x0009e20000100800 */
[----:B------:R-:W-:Y:S01]  /*12680*/  IMAD.MOV.U32 R251, RZ, RZ, R81 ;  /* 0x000000fffffb7224 */ /* 0x000fe200078e0051 */
[----:B-1----:R-:W-:Y:S02]  /*12690*/  MOV R3, 0x1f ;  /* 0x0000001f00037802 */ /* 0x002fe40000000f00 */
[----:B--2---:R-:W-:-:S02]  /*126a0*/  MOV R2, 0x126c0 ;  /* 0x000126c000027802 */ /* 0x004fc40000000f00 */
[----:B---345:R-:W-:Y:S05]  /*126b0*/  CALL.REL.NOINC `($__internal_14_$__cuda_sm70_shflsync_idx_p) ;  /* 0x0000008000007944 */ /* 0x038fea0003c00000 */
[----:B-----5:R-:W-:Y:S01]  /*126c0*/  MOV R0, R251 ;  /* 0x000000fb00007202 */ /* 0x020fe20000000f00 */
[----:B-1----:R-:W-:Y:S05]  /*126d0*/  BRA `(.L_x_2458) ;  /* 0xffffdec000007947 */ /* 0x002fea000383ffff */
        .weak           $__internal_13_$__cuda_sm70_shflsync_bfly_p
        .type           $__internal_13_$__cuda_sm70_shflsync_bfly_p,@function
        .size           $__internal_13_$__cuda_sm70_shflsync_bfly_p,($__internal_14_$__cuda_sm70_shflsync_idx_p - $__internal_13_$__cuda_sm70_shflsync_bfly_p)
$__internal_13_$__cuda_sm70_shflsync_bfly_p:
[----:B------:R-:W-:Y:S02]  /*126e0*/  MOV R177, 0xffffffff ;  /* 0xffffffff00b17802 */ /* 0x000fe40000000f00 */
[----:B------:R-:W-:-:S02]  /*126f0*/  MOV R3, 0x1f ;  /* 0x0000001f00037802 */ /* 0x000fc40000000f00 */
[----:B------:R-:W-:Y:S04]  /*12700*/  WARPSYNC R177 ;  /* 0x000000b100007348 */ /* 0x000fe80003800000 */
[----:B------:R1:W2:Y:S02]  /*12710*/  SHFL.BFLY PT, R0, R132, R0, R3 ;  /* 0x0c00000084007389 */ /* 0x0002a400000e0003 */
[----:B-1----:R-:W-:-:S04]  /*12720*/  MOV R3, 0x0 ;  /* 0x0000000000037802 */ /* 0x002fc80000000f00 */
[----:B--2---:R-:W-:Y:S05]  /*12730*/  RET.REL.NODEC R2 `(_ZN7cutlass13device_kernelIN5flash19enable_sm80_to_sm89INS1_16FlashAttnFwdSm80INS1_25CollectiveMainloopFwdSm80ILi8ELi1ELb1EN4cute5tupleIJNS5_1CILi128EEENS7_ILi64EEENS7_ILi256EEEEEELi256ENS_10bfloat16_tEfNS_4arch4Sm80ELb1ELb0ELb0ELb0ELb1ELb0ELb1ELb0EEENS1_21CollectiveEpilogueFwdINS6_IJS8_SA_S9_EEENS6_IJNS7_ILi1EEESI_SI_EEESC_SE_Li256ELb0ELb1ELb0ELb0EEENS1_30DynamicPersistentTileSchedulerILi256ELi256ELb0ELb1ELb0EEEEEEEEEvNT_6ParamsE) ;  /* 0xfffed8c002007950 */ /* 0x004fea0003c3ffff */
        .weak           $__internal_14_$__cuda_sm70_shflsync_idx_p
        .type           $__internal_14_$__cuda_sm70_shflsync_idx_p,@function
        .size           $__internal_14_$__cuda_sm70_shflsync_idx_p,(.L_x_3666 - $__internal_14_$__cuda_sm70_shflsync_idx_p)
$__internal_14_$__cuda_sm70_shflsync_idx_p:
        /* <DEDUP_REMOVED lines=9> */
[----:B--2---:R-:W-:Y:S05]  /*127d0*/  RET.REL.NODEC R2 `(_ZN7cutlass13device_kernelIN5flash19enable_sm80_to_sm89INS1_16FlashAttnFwdSm80INS1_25CollectiveMainloopFwdSm80ILi8ELi1ELb1EN4cute5tupleIJNS5_1CILi128EEENS7_ILi64EEENS7_ILi256EEEEEELi256ENS_10bfloat16_tEfNS_4arch4Sm80ELb1ELb0ELb0ELb0ELb1ELb0ELb1ELb0EEENS1_21CollectiveEpilogueFwdINS6_IJS8_SA_S9_EEENS6_IJNS7_ILi1EEESI_SI_EEESC_SE_Li256ELb0ELb1ELb0ELb0EEENS1_30DynamicPersistentTileSchedulerILi256ELi256ELb0ELb1ELb0EEEEEEEEEvNT_6ParamsE) ;  /* 0xfffed82002007950 */ /* 0x004fea0003c3ffff */
.L_x_2459:
        /* <DEDUP_REMOVED lines=10> */
.L_x_3666:


//--------------------- .text._ZN7cutlass13device_kernelIN5flash19enable_sm80_to_sm89INS1_16FlashAttnFwdSm80INS1_25CollectiveMainloopFwdSm80ILi8ELi1ELb1EN4cute5tupleIJNS5_1CILi128EEENS7_ILi64EEENS7_ILi256EEEEEELi256ENS_10bfloat16_tEfNS_4arch4Sm80ELb1ELb0ELb0ELb1ELb1ELb0ELb1ELb0EEENS1_21CollectiveEpilogueFwdINS6_IJS8_SA_S9_EEENS6_IJNS7_ILi1EEESI_SI_EEESC_SE_Li256ELb1ELb1ELb0ELb0EEENS1_19SingleTileSchedulerILb1ELb0ELb1ELi128EEEEEEEEEvNT_6ParamsE --------------------------
	.section	.text._ZN7cutlass13device_kernelIN5flash19enable_sm80_to_sm89INS1_16FlashAttnFwdSm80INS1_25CollectiveMainloopFwdSm80ILi8ELi1ELb1EN4cute5tupleIJNS5_1CILi128EEENS7_ILi64EEENS7_ILi256EEEEEELi256ENS_10bfloat16_tEfNS_4arch4Sm80ELb1ELb0ELb0ELb1ELb1ELb0ELb1ELb0EEENS1_21CollectiveEpilogueFwdINS6_IJS8_SA_S9_EEENS6_IJNS7_ILi1EEESI_SI_EEESC_SE_Li256ELb1ELb1ELb0ELb0EEENS1_19SingleTileSchedulerILb1ELb0ELb1ELi128EEEEEEEEEvNT_6ParamsE,"ax",@progbits
	.sectioninfo	@"SHI_REGISTERS=255"
	.align	128
.text._ZN7cutlass13device_kernelIN5flash19enable_sm80_to_sm89INS1_16FlashAttnFwdSm80INS1_25CollectiveMainloopFwdSm80ILi8ELi1ELb1EN4cute5tupleIJNS5_1CILi128EEENS7_ILi64EEENS7_ILi256EEEEEELi256ENS_10bfloat16_tEfNS_4arch4Sm80ELb1ELb0ELb0ELb1ELb1ELb0ELb1ELb0EEENS1_21CollectiveEpilogueFwdINS6_IJS8_SA_S9_EEENS6_IJNS7_ILi1EEESI_SI_EEESC_SE_Li256ELb1ELb1ELb0ELb0EEENS1_19SingleTileSchedulerILb1ELb0ELb1ELi128EEEEEEEEEvNT_6ParamsE:
        .type           _ZN7cutlass13device_kernelIN5flash19enable_sm80_to_sm89INS1_16FlashAttnFwdSm80INS1_25CollectiveMainloopFwdSm80ILi8ELi1ELb1EN4cute5tupleIJNS5_1CILi128EEENS7_ILi64EEENS7_ILi256EEEEEELi256ENS_10bfloat16_tEfNS_4arch4Sm80ELb1ELb0ELb0ELb1ELb1ELb0ELb1ELb0EEENS1_21CollectiveEpilogueFwdINS6_IJS8_SA_S9_EEENS6_IJNS7_ILi1EEESI_SI_EEESC_SE_Li256ELb1ELb1ELb0ELb0EEENS1_19SingleTileSchedulerILb1ELb0ELb1ELi128EEEEEEEEEvNT_6ParamsE,@function
        .size           _ZN7cutlass13device_kernelIN5flash19enable_sm80_to_sm89INS1_16FlashAttnFwdSm80INS1_25CollectiveMainloopFwdSm80ILi8ELi1ELb1EN4cute5tupleIJNS5_1CILi128EEENS7_ILi64EEENS7_ILi256EEEEEELi256ENS_10bfloat16_tEfNS_4arch4Sm80ELb1ELb0ELb0ELb1ELb1ELb0ELb1ELb0EEENS1_21CollectiveEpilogueFwdINS6_IJS8_SA_S9_EEENS6_IJNS7_ILi1EEESI_SI_EEESC_SE_Li256ELb1ELb1ELb0ELb0EEENS1_19SingleTileSchedulerILb1ELb0ELb1ELi128EEEEEEEEEvNT_6ParamsE,(.L_x_3669 - _ZN7cutlass13device_kernelIN5flash19enable_sm80_to_sm89INS1_16FlashAttnFwdSm80INS1_25CollectiveMainloopFwdSm80ILi8ELi1ELb1EN4cute5tupleIJNS5_1CILi128EEENS7_ILi64EEENS7_ILi256EEEEEELi256ENS_10bfloat16_tEfNS_4arch4Sm80ELb1ELb0ELb0ELb1ELb1ELb0ELb1ELb0EEENS1_21CollectiveEpilogueFwdINS6_IJS8_SA_S9_EEENS6_IJNS7_ILi1EEESI_SI_EEESC_SE_Li256ELb1ELb1ELb0ELb0EEENS1_19SingleTileSchedulerILb1ELb0ELb1ELi128EEEEEEEEEvNT_6ParamsE)
        .other          _ZN7cutlass13device_kernelIN5flash19enable_sm80_to_sm89INS1_16FlashAttnFwdSm80INS1_25CollectiveMainloopFwdSm80ILi8ELi1ELb1EN4cute5tupleIJNS5_1CILi128EEENS7_ILi64EEENS7_ILi256EEEEEELi256ENS_10bfloat16_tEfNS_4arch4Sm80ELb1ELb0ELb0ELb1ELb1ELb0ELb1ELb0EEENS1_21CollectiveEpilogueFwdINS6_IJS8_SA_S9_EEENS6_IJNS7_ILi1EEESI_SI_EEESC_SE_Li256ELb1ELb1ELb0ELb0EEENS1_19SingleTileSchedulerILb1ELb0ELb1ELi128EEEEEEEEEvNT_6ParamsE,@"STO_CUDA_ENTRY STV_DEFAULT"
_ZN7cutlass13device_kernelIN5flash19enable_sm80_to_sm89INS1_16FlashAttnFwdSm80INS1_25CollectiveMainloopFwdSm80ILi8ELi1ELb1EN4cute5tupleIJNS5_1CILi128EEENS7_ILi64EEENS7_ILi256EEEEEELi256ENS_10bfloat16_tEfNS_4arch4Sm80ELb1ELb0ELb0ELb1ELb1ELb0ELb1ELb0EEENS1_21CollectiveEpilogueFwdINS6_IJS8_SA_S9_EEENS6_IJNS7_ILi1EEESI_SI_EEESC_SE_Li256ELb1ELb1ELb0ELb0EEENS1_19SingleTileSchedulerILb1ELb0ELb1ELi128EEEEEEEEEvNT_6ParamsE:
        /* <DEDUP_REMOVED lines=21> */
.L_x_2461:
        /* <DEDUP_REMOVED lines=13> */
.L_x_2463:
[----:B------:R-:W-:Y:S02]  /*0220*/  ULDC UR5, c[0x0][0x54c] ;  /* 0x0001530000057ab9 */ /* 0x000fe40000000800 */
.L_x_2462:
[----:B------:R-:W-:Y:S02]  /*0230*/  ULDC UR4, c[0x0][0x548] ;  /* 0x0001520000047ab9 */ /* 0x000fe40000000800 */
[----:B------:R-:W-:-:S02]  /*0240*/  USHF.L.U32 UR11, UR10, 0x7, URZ ;  /* 0x000000070a0b7899 */ /* 0x000fc4000800063f */
[----:B------:R-:W-:-:S04]  /*0250*/  UIMAD UR4, UR5, UR4, URZ ;  /* 0x00000004050472a4 */ /* 0x000fc8000f8e023f */
[----:B------:R-:W-:-:S04]  /*0260*/  UISETP.GE.AND UP0, UPT, UR11, UR4, UPT ;  /* 0x000000040b00728c */ /* 0x000fc8000bf06270 */
[----:B------:R-:W-:Y:S01]  /*0270*/  USEL UR14, UR14, 0xffffffff, !UP0 ;  /* 0xffffffff0e0e7887 */ /* 0x000fe2000c000000 */
[----:B------:R-:W-:Y:S05]  /*0280*/  BRA `(.L_x_2464) ;  /* 0x000001b000007947 */ /* 0x000fea0003800000 */
.L_x_2460:
        /* <DEDUP_REMOVED lines=8> */
.L_x_2465:
        /* <DEDUP_REMOVED lines=13> */
.L_x_2467:
[----:B------:R-:W-:Y:S02]  /*03e0*/  ULDC UR5, c[0x0][0x54c] ;  /* 0x0001530000057ab9 */ /* 0x000fe40000000800 */
.L_x_2466:
[----:B------:R-:W-:Y:S02]  /*03f0*/  ULDC UR4, c[0x0][0x548] ;  /* 0x0001520000047ab9 */ /* 0x000fe40000000800 */
[----:B------:R-:W-:-:S02]  /*0400*/  USHF.L.U32 UR11, UR10, 0x7, URZ ;  /* 0x000000070a0b7899 */ /* 0x000fc4000800063f */
[----:B------:R-:W-:-:S04]  /*0410*/  UIMAD UR4, UR5, UR4, URZ ;  /* 0x00000004050472a4 */ /* 0x000fc8000f8e023f */
[----:B------:R-:W-:-:S04]  /*0420*/  UISETP.GE.AND UP0, UPT, UR11, UR4, UPT ;  /* 0x000000040b00728c */ /* 0x000fc8000bf06270 */
[----:B------:R-:W-:-:S06]  /*0430*/  USEL UR14, UR14, 0xffffffff, !UP0 ;  /* 0xffffffff0e0e7887 */ /* 0x000fcc000c000000 */
.L_x_2464:
        /* <DEDUP_REMOVED lines=47> */
.L_x_2468:
        /* <DEDUP_REMOVED lines=10> */
.L_x_2469:
        /* <DEDUP_REMOVED lines=12> */
.L_x_2470:
        /* <DEDUP_REMOVED lines=130> */
[----:B------:R-:W-:Y:S02]  /*10b0*/  UIMAD UR21, UR21, UR4, URZ ;  /* 0x00000004151572a4 */ /* 0x000fe4000f8e023f */
[----:B------:R-:W-:Y:S01]  /*10c0*/  UIMAD.WIDE.U32 UR22, UR20, UR4, URZ ;  /* 0x00000004141672a5 */ /* 0x000fe2000f8e003f */
[----:B------:R-:W-:Y:S01]  /*10d0*/  IADD3 R4, R110, UR11, RZ ;  /* 0x0000000b6e047c10 */ /* 0x000fe2000fffe0ff */
[----:B------:R-:W-:Y:S01]  /*10e0*/  IMAD.SHL.U32 R108, R19, 0x8, RZ ;  /* 0x00000008136c7824 */ /* 0x000fe200078e00ff */
[----:B------:R-:W-:Y:S01]  /*10f0*/  IADD3 R0, R0, -0x40, RZ ;  /* 0xffffffc000007810 */ /* 0x000fe20007ffe0ff */
[----:B------:R-:W-:Y:S03]  /*1100*/  STL [R1+0x84], R110 ;  /* 0x0000846e01007387 */ /* 0x000fe60000100800 */
[----:B------:R-:W-:-:S02]  /*1110*/  ISETP.GE.AND P3, PT, R0, UR7, PT ;  /* 0x0000000700007c0c */ /* 0x000fc4000bf66270 */
        /* <DEDUP_REMOVED lines=17> */
[----:B------:R-:W-:Y:S01]  /*1230*/  USHF.R.S32.HI UR21, URZ, 0x1f, UR14 ;  /* 0x0000001f3f157899 */ /* 0x000fe2000801140e */
[C---:B------:R-:W-:Y:S01]  /*1240*/  IADD3 R21, R108.reuse, 0x40, RZ ;  /* 0x000000406c157810 */ /* 0x040fe20007ffe0ff */
[----:B------:R-:W-:Y:S01]  /*1250*/  UIMAD UR20, UR8, UR4, URZ ;  /* 0x00000004081472a4 */ /* 0x000fe2000f8e023f */
[C---:B------:R-:W-:Y:S01]  /*1260*/  IADD3 R35, R108.reuse, 0x80, RZ ;  /* 0x000000806c237810 */ /* 0x040fe20007ffe0ff */
[----:B------:R-:W-:Y:S01]  /*1270*/  USEL UR21, UR21, URZ, !UP2 ;  /* 0x0000003f15157287 */ /* 0x000fe2000d000000 */
        /* <DEDUP_REMOVED lines=10> */
[----:B------:R-:W-:Y:S01]  /*1320*/  LEA.HI R97, R98, R101, RZ, 0x5 ;  /* 0x0000006562617211 */ /* 0x000fe200078f28ff */
[----:B------:R-:W-:Y:S01]  /*1330*/  UIADD3 UR25, UR25, UR20, URZ ;  /* 0x0000001419197290 */ /* 0x000fe2000fffe03f */
[----:B-1----:R-:W-:Y:S01]  /*1340*/  @P1 IMAD.HI.U32 R2, R4, c[0x0][0x2c8], RZ ;  /* 0x0000b20004021a27 */ /* 0x002fe200078e00ff */
[----:B------:R-:W-:Y:S01]  /*1350*/  UIMAD UR5, UR22, UR5, UR21 ;  /* 0x00000005160572a4 */ /* 0x000fe2000f8e0215 */
[----:B------:R-:W-:Y:S01]  /*1360*/  SHF.R.S32.HI R96, RZ, 0x5, R97 ;  /* 0x00000005ff607819 */ /* 0x000fe20000011461 */
[----:B------:R-:W-:Y:S01]  /*1370*/  UIMAD.WIDE.U32 UR22, UR22, UR4, UR24 ;  /* 0x00000004161672a5 */ /* 0x000fe2000f8e0018 */
[----:B------:R-:W-:Y:S01]  /*1380*/  SHF.R.S32.HI R109, RZ, 0x1f, R108 ;  /* 0x0000001fff6d7819 */ /* 0x000fe2000001146c */
[----:B------:R-:W-:Y:S01]  /*1390*/  ULDC UR21, c[0x0][0x2c4] ;  /* 0x0000b10000157ab9 */ /* 0x000fe20000000800 */
[----:B------:R-:W-:Y:S01]  /*13a0*/  @P0 SHF.R.U32.HI R0, RZ, c[0x0][0x2cc], R2 ;  /* 0x0000b300ff000a19 */ /* 0x000fe20000011602 */
[----:B------:R-:W-:-:S02]  /*13b0*/  UIADD3 UR5, UR23, UR5, URZ ;  /* 0x0000000517057290 */ /* 0x000fc4000fffe03f */
[----:B------:R-:W-:Y:S01]  /*13c0*/  IMAD.U32 R3, RZ, RZ, UR23 ;  /* 0x00000017ff037e24 */ /* 0x000fe2000f8e00ff */
[--C-:B------:R-:W-:Y:S01]  /*13d0*/  SHF.R.S32.HI R6, RZ, 0x1f, R0.reuse ;  /* 0x0000001fff067819 */ /* 0x100fe20000011400 */
[----:B------:R-:W-:Y:S01]  /*13e0*/  IMAD.MOV R5, RZ, RZ, -R0 ;  /* 0x000000ffff057224 */ /* 0x000fe200078e0a00 */
[----:B------:R-:W-:Y:S01]  /*13f0*/  UIMAD UR21, UR13, UR21, URZ ;  /* 0x000000150d1572a4 */ /* 0x000fe2000f8e023f */
[----:B------:R-:W-:Y:S01]  /*1400*/  IMAD.U32 R2, RZ, RZ, UR22 ;  /* 0x00000016ff027e24 */ /* 0x000fe2000f8e00ff */
[----:B------:R-:W-:Y:S01]  /*1410*/  ULEA UR24, UR6, 0xffffffc0, 0x6 ;  /* 0xffffffc006187891 */ /* 0x000fe2000f8e303f */
        /* <DEDUP_REMOVED lines=11> */
[----:B------:R-:W-:Y:S01]  /*14d0*/  IMAD.SHL.U32 R6, R20, 0x40, RZ ;  /* 0x0000004014067824 */ /* 0x000fe200078e00ff */
[----:B------:R-:W-:Y:S01]  /*14e0*/  UIADD3 UR20, UR23, UR20, URZ ;  /* 0x0000001417147290 */ /* 0x000fe2000fffe03f */
[----:B------:R-:W-:Y:S01]  /*14f0*/  IMAD.IADD R3, R3, 0x1, R5 ;  /* 0x0000000103037824 */ /* 0x000fe200078e0205 */
[----:B------:R-:W-:Y:S01]  /*1500*/  UIMAD UR8, UR8, UR4, URZ ;  /* 0x00000004080872a4 */ /* 0x000fe2000f8e023f */
[----:B------:R-:W-:Y:S01]  /*1510*/  IMAD R5, R0, c[0x0][0x1a8], RZ ;  /* 0x00006a0000057a24 */ /* 0x000fe200078e02ff */
[----:B------:R-:W-:Y:S01]  /*1520*/  LOP3.LUT R0, R6, 0x1c0, RZ, 0xc0, !PT ;  /* 0x000001c006007812 */ /* 0x000fe200078ec0ff */
[C---:B------:R-:W-:Y:S01]  /*1530*/  IMAD.WIDE.U32 R2, R4.reuse, c[0x0][0x1a8], R2 ;  /* 0x00006a0004027a25 */ /* 0x040fe200078e0002 */
[----:B------:R-:W-:Y:S02]  /*1540*/  UIMAD.WIDE.U32 UR26, UR9, UR4, URZ ;  /* 0x00000004091a72a5 */ /* 0x000fe4000f8e003f */
[----:B------:R-:W-:Y:S01]  /*1550*/  UIMAD UR8, UR9, UR5, UR8 ;  /* 0x00000005090872a4 */ /* 0x000fe2000f8e0208 */
[----:B------:R-:W-:Y:S01]  /*1560*/  IMAD R6, R4, c[0x0][0x1ac], R5 ;  /* 0x00006b0004067a24 */ /* 0x000fe200078e0205 */
[----:B------:R-:W-:Y:S01]  /*1570*/  SHF.R.U32.HI R5, RZ, 0x3, R0 ;  /* 0x00000003ff057819 */ /* 0x000fe20000011600 */
[----:B------:R-:W-:Y:S01]  /*1580*/  UIADD3 UR24, UR7, -UR24, URZ ;  /* 0x8000001807187290 */ /* 0x000fe2000fffe03f */
[----:B------:R-:W-:Y:S01]  /*1590*/  LOP3.LUT R4, R0, 0x38, R108, 0xf8, !PT ;  /* 0x0000003800047812 */ /* 0x000fe200078ef86c */
[----:B------:R-:W-:Y:S01]  /*15a0*/  IMAD.IADD R0, R3, 0x1, R6 ;  /* 0x0000000103007824 */ /* 0x000fe200078e0206 */
[----:B------:R-:W-:Y:S01]  /*15b0*/  LEA R14, P0, R2, c[0x0][0x160], 0x1 ;  /* 0x00005800020e7a11 */ /* 0x000fe200078008ff */
[----:B------:R-:W-:Y:S01]  /*15c0*/  UIADD3 UR8, UR27, UR8, URZ ;  /* 0x000000081b087290 */ /* 0x000fe2000fffe03f */
[----:B------:R-:W-:Y:S01]  /*15d0*/  LEA.HI R3, R98, R101, RZ, 0x6 ;  /* 0x0000006562037211 */ /* 0x000fe200078f30ff */
[----:B------:R-:W-:Y:S01]  /*15e0*/  UISETP.GE.AND UP0, UPT, UR6, 0x2, UPT ;  /* 0x000000020600788c */ /* 0x000fe2000bf06270 */
[----:B------:R-:W-:-:S02]  /*15f0*/  LEA.HI.X R13, R2, c[0x0][0x164], R0, 0x1, P0 ;  /* 0x00005900020d7a11 */ /* 0x000fc400000f0c00 */
[----:B------:R-:W-:Y:S01]  /*1600*/  SHFL.IDX PT, R2, R14, RZ, 0x181f ;  /* 0x00181fff0e027589 */ /* 0x000fe200000e0000 */
[----:B------:R-:W-:Y:S01]  /*1610*/  IMAD.SHL.U32 R0, R3, 0x8, RZ ;  /* 0x0000000803007824 */ /* 0x000fe200078e00ff */
[----:B------:R-:W-:Y:S02]  /*1620*/  LOP3.LUT R4, R4, R5, RZ, 0x3c, !PT ;  /* 0x0000000504047212 */ /* 0x000fe400078e3cff */
[----:B------:R-:W1:Y:S01]  /*1630*/  SHFL.IDX PT, R3, R13, RZ, 0x181f ;  /* 0x00181fff0d037589 */ /* 0x000e6200000e0000 */
[----:B------:R-:W-:Y:S02]  /*1640*/  ISETP.GE.AND P0, PT, R15, UR21, PT ;  /* 0x000000150f007c0c */ /* 0x000fe4000bf06270 */
[----:B------:R-:W-:Y:S02]  /*1650*/  LOP3.LUT R6, R4, 0xfffffe00, R0, 0xf8, !PT ;  /* 0xfffffe0004067812 */ /* 0x000fe400078ef800 */
[----:B------:R-:W-:Y:S02]  /*1660*/  SHF.R.S32.HI R5, RZ, 0x1f, R21 ;  /* 0x0000001fff057819 */ /* 0x000fe40000011415 */
[----:B------:R-:W-:Y:S01]  /*1670*/  SHF.R.S32.HI R4, RZ, 0x1f, R35 ;  /* 0x0000001fff047819 */ /* 0x000fe20000011423 */
[----:B------:R-:W-:Y:S01]  /*1680*/  IMAD.SHL.U32 R99, R6, 0x2, RZ ;  /* 0x0000000206637824 */ /* 0x000fe200078e00ff */
[----:B------:R-:W-:-:S02]  /*1690*/  SHF.R.S32.HI R0, RZ, 0x1f, R34 ;  /* 0x0000001fff007819 */ /* 0x000fc40000011422 */
[----:B------:R-:W-:Y:S02]  /*16a0*/  LEA.HI R5, R5, R21, RZ, 0x3 ;  /* 0x0000001505057211 */ /* 0x000fe400078f18ff */
        /* <DEDUP_REMOVED lines=8> */
[----:B-1----:R-:W-:Y:S01]  /*1730*/  @!P0 IMAD.WIDE R10, R108, 0x2, R2 ;  /* 0x000000026c0a8825 */ /* 0x002fe200078e0202 */
[----:B------:R-:W-:Y:S02]  /*1740*/  IADD3 R20, -R20, UR24, RZ ;  /* 0x0000001814147c10 */ /* 0x000fe4000fffe1ff */
[----:B------:R-:W-:Y:S01]  /*1750*/  SHF.R.S32.HI R107, RZ, 0x1f, R106 ;  /* 0x0000001fff6b7819 */ /* 0x000fe2000001146a */
[----:B------:R-:W-:Y:S01]  /*1760*/  @!P0 IMAD.WIDE R8, R106, 0x2, R2 ;  /* 0x000000026a088825 */ /* 0x000fe200078e0202 */
[----:B------:R1:W-:Y:S01]  /*1770*/  @!P0 LDGSTS.E.BYPASS.LTC128B.128 [R99+0x100], [R10.64], !P6 ;  /* 0x001000000a638fae */ /* 0x0003e2000f101d50 */
[----:B------:R-:W-:Y:S02]  /*1780*/  SHF.R.S32.HI R105, RZ, 0x1f, R104 ;  /* 0x0000001fff697819 */ /* 0x000fe40000011468 */
[----:B------:R-:W-:Y:S01]  /*1790*/  @!P0 IMAD.WIDE R6, R104, 0x2, R2 ;  /* 0x0000000268068825 */ /* 0x000fe200078e0202 */
[----:B------:R3:W-:Y:S01]  /*17a0*/  @!P0 LDGSTS.E.BYPASS.LTC128B.128 [R99+0x4100], [R8.64], !P5 ;  /* 0x0410000008638fae */ /* 0x0007e2000e901d50 */
[----:B------:R-:W-:-:S02]  /*17b0*/  SHF.R.S32.HI R103, RZ, 0x1f, R102 ;  /* 0x0000001fff677819 */ /* 0x000fc40000011466 */
        /* <DEDUP_REMOVED lines=30> */
[----:B------:R5:W-:Y:S01]  /*19a0*/  @!P0 LDGSTS.E.BYPASS.LTC128B.128 [R99+0xe100], [R2.64], !P3 ;  /* 0x0e10000002638fae */ /* 0x000be2000d901d50 */
[----:B-1----:R-:W-:-:S03]  /*19b0*/  IMAD R10, R12, c[0x0][0x208], RZ ;  /* 0x000082000c0a7a24 */ /* 0x002fc600078e02ff */
[----:B----4-:R-:W-:Y:S04]  /*19c0*/  SHFL.IDX PT, R6, R14, 0x3, 0x181f ;  /* 0x00781f000e067f89 */ /* 0x010fe800000e0000 */
[----:B------:R1:W4:Y:S01]  /*19d0*/  SHFL.IDX PT, R7, R13, 0x3, 0x181f ;  /* 0x00781f000d077f89 */ /* 0x00032200000e0000 */
[----:B-----5:R-:W-:Y:S01]  /*19e0*/  IMAD.WIDE.U32 R2, R18, c[0x0][0x208], RZ ;  /* 0x0000820012027a25 */ /* 0x020fe200078e00ff */
[----:B--2---:R-:W-:-:S03]  /*19f0*/  SHF.R.S32.HI R11, RZ, 0x1f, R17 ;  /* 0x0000001fff0b7819 */ /* 0x004fc60000011411 */
[----:B---3--:R-:W-:Y:S01]  /*1a00*/  IMAD.WIDE.U32 R8, R17, c[0x0][0x1f0], R4 ;  /* 0x00007c0011087a25 */ /* 0x008fe200078e0004 */
[----:B------:R-:W-:Y:S01]  /*1a10*/  IADD3 R5, R15, 0x60, RZ ;  /* 0x000000600f057810 */ /* 0x000fe20007ffe0ff */
[----:B------:R-:W-:Y:S02]  /*1a20*/  STL [R1+0x48], R17 ;  /* 0x0000481101007387 */ /* 0x000fe40000100800 */
[----:B------:R-:W-:Y:S01]  /*1a30*/  IMAD R0, R11, c[0x0][0x1f0], RZ ;  /* 0x00007c000b007a24 */ /* 0x000fe200078e02ff */
[----:B------:R-:W-:Y:S01]  /*1a40*/  ISETP.GE.AND P1, PT, R5, UR21, PT ;  /* 0x0000001505007c0c */ /* 0x000fe2000bf26270 */
[----:B------:R-:W-:Y:S01]  /*1a50*/  IMAD R4, R18, c[0x0][0x20c], R10 ;  /* 0x0000830012047a24 */ /* 0x000fe200078e020a */
[----:B------:R-:W-:Y:S01]  /*1a60*/  STL [R1+0x7c], R108 ;  /* 0x00007c6c01007387 */ /* 0x000fe20000100800 */
[----:B------:R-:W-:Y:S01]  /*1a70*/  IMAD R10, R17, c[0x0][0x1f4], R0 ;  /* 0x00007d00110a7a24 */ /* 0x000fe200078e0200 */
[----:B------:R-:W-:Y:S01]  /*1a80*/  IADD3 R0, P0, R8, UR22, RZ ;  /* 0x0000001608007c10 */ /* 0x000fe2000ff1e0ff */
[----:B------:R-:W-:Y:S01]  /*1a90*/  IMAD.IADD R5, R3, 0x1, R4 ;  /* 0x0000000103057824 */ /* 0x000fe200078e0204 */
[----:B------:R-:W-:Y:S01]  /*1aa0*/  STL [R1+0x44], R99 ;  /* 0x0000446301007387 */ /* 0x000fe20000100800 */
[----:B------:R-:W-:Y:S01]  /*1ab0*/  IMAD.MOV.U32 R4, RZ, RZ, R2 ;  /* 0x000000ffff047224 */ /* 0x000fe200078e0002 */
[----:B------:R-:W-:-:S02]  /*1ac0*/  IADD3.X R8, R9, UR20, R10, P0, !PT ;  /* 0x0000001409087c10 */ /* 0x000fc400087fe40a */
[C---:B-1----:R-:W-:Y:S01]  /*1ad0*/  LEA R13, P0, R0.reuse, c[0x0][0x1c8], 0x1 ;  /* 0x00007200000d7a11 */ /* 0x042fe200078008ff */
[----:B------:R-:W-:Y:S01]  /*1ae0*/  IMAD.WIDE.U32 R4, R17, c[0x0][0x218], R4 ;  /* 0x0000860011047a25 */ /* 0x000fe200078e0004 */
[----:B------:R-:W-:Y:S02]  /*1af0*/  STL [R1+0xb0], R106 ;  /* 0x0000b06a01007387 */ /* 0x000fe40000100800 */
[----:B------:R-:W-:Y:S01]  /*1b00*/  LEA.HI.X R12, R0, c[0x0][0x1cc], R8, 0x1, P0 ;  /* 0x00007300000c7a11 */ /* 0x000fe200000f0c08 */
[----:B------:R-:W-:Y:S01]  /*1b10*/  IMAD R0, R11, c[0x0][0x218], RZ ;  /* 0x000086000b007a24 */ /* 0x000fe200078e02ff */
[----:B------:R-:W-:Y:S01]  /*1b20*/  SHFL.IDX PT, R2, R13, RZ, 0x181f ;  /* 0x00181fff0d027589 */ /* 0x000fe200000e0000 */
[----:B----4-:R-:W-:-:S03]  /*1b30*/  @!P1 IMAD.WIDE R10, R108, 0x2, R6 ;  /* 0x000000026c0a9825 */ /* 0x010fc600078e0206 */
[----:B------:R-:W1:Y:S01]  /*1b40*/  SHFL.IDX PT, R3, R12, RZ, 0x181f ;  /* 0x00181fff0c037589 */ /* 0x000e6200000e0000 */
[----:B------:R-:W-:Y:S02]  /*1b50*/  IMAD R0, R17, c[0x0][0x21c], R0 ;  /* 0x0000870011007a24 */ /* 0x000fe400078e0200 */
[----:B------:R-:W-:Y:S01]  /*1b60*/  @!P1 IMAD.WIDE R8, R106, 0x2, R6 ;  /* 0x000000026a089825 */ /* 0x000fe200078e0206 */
[----:B------:R2:W-:Y:S01]  /*1b70*/  @!P1 LDGSTS.E.BYPASS.LTC128B.128 [R99+0x3100], [R10.64], !P6 ;  /* 0x031000000a639fae */ /* 0x0005e2000f101d50 */
[----:B------:R-:W-:-:S03]  /*1b80*/  ISETP.GE.AND P6, PT, R108, c[0x0][0x1d4], PT ;  /* 0x000075006c007a0c */ /* 0x000fc60003fc6270 */
[----:B------:R3:W-:Y:S04]  /*1b90*/  @!P1 LDGSTS.E.BYPASS.LTC128B.128 [R99+0x7100], [R8.64], !P5 ;  /* 0x0710000008639fae */ /* 0x0007e8000e901d50 */
[----:B------:R-:W-:Y:S04]  /*1ba0*/  STL [R1+0xb4], R104 ;  /* 0x0000b46801007387 */ /* 0x000fe80000100800 */
[----:B------:R-:W-:Y:S04]  /*1bb0*/  STL [R1+0x58], R102 ;  /* 0x0000586601007387 */ /* 0x000fe80000100800 */
[----:B------:R-:W-:Y:S01]  /*1bc0*/  STL [R1+0x4c], R18 ;  /* 0x00004c1201007387 */ /* 0x000fe20000100800 */
[----:B--2---:R-:W-:-:S02]  /*1bd0*/  IADD3 R10, P0, R4, UR26, RZ ;  /* 0x0000001a040a7c10 */ /* 0x004fc4000ff1e0ff */
[----:B------:R-:W-:Y:S02]  /*1be0*/  LEA.HI R11, R98, R101, RZ, 0x4 ;  /* 0x00000065620b7211 */ /* 0x000fe400078f20ff */
[----:B------:R-:W-:Y:S01]  /*1bf0*/  IADD3.X R4, R5, UR8, R0, P0, !PT ;  /* 0x0000000805047c10 */ /* 0x000fe200087fe400 */
[--C-:B---3--:R-:W-:Y:S01]  /*1c00*/  @!P1 IMAD.WIDE R8, R104, 0x2, R6.reuse ;  /* 0x0000000268089825 */ /* 0x108fe200078e0206 */
[----:B------:R-:W-:Y:S02]  /*1c10*/  ISETP.GE.AND P0, PT, R20, 0x1, PT ;  /* 0x000000011400780c */ /* 0x000fe40003f06270 */
[----:B------:R-:W-:Y:S01]  /*1c20*/  LEA R0, P5, R10, c[0x0][0x1f8], 0x1 ;  /* 0x00007e000a007a11 */ /* 0x000fe200078a08ff */
[----:B------:R-:W-:Y:S01]  /*1c30*/  @!P1 IMAD.WIDE R6, R102, 0x2, R6 ;  /* 0x0000000266069825 */ /* 0x000fe200078e0206 */
[----:B------:R2:W-:Y:S01]  /*1c40*/  @!P1 LDGSTS.E.BYPASS.LTC128B.128 [R99+0xb100], [R8.64], !P4 ;  /* 0x0b10000008639fae */ /* 0x0005e2000e101d50 */
[----:B------:R-:W-:Y:S02]  /*1c50*/  ISETP.GE.AND P4, PT, R35, c[0x0][0x1d4], PT ;  /* 0x0000750023007a0c */ /* 0x000fe40003f86270 */
[----:B------:R-:W-:Y:S01]  /*1c60*/  LEA.HI.X R10, R10, c[0x0][0x1fc], R4, 0x1, P5 ;  /* 0x00007f000a0a7a11 */ /* 0x000fe200028f0c04 */
[----:B------:R-:W3:Y:S01]  /*1c70*/  SHFL.IDX PT, R14, R0, RZ, 0x181f ;  /* 0x00181fff000e7589 */ /* 0x000ee200000e0000 */
[----:B------:R-:W-:-:S03]  /*1c80*/  ISETP.GE.AND P5, PT, R21, c[0x0][0x1d4], PT ;  /* 0x0000750015007a0c */ /* 0x000fc60003fa6270 */
[----:B------:R4:W-:Y:S01]  /*1c90*/  @!P1 LDGSTS.E.BYPASS.LTC128B.128 [R99+0xf100], [R6.64], !P3 ;  /* 0x0f10000006639fae */ /* 0x0009e2000d901d50 */
[--C-:B-1----:R-:W-:Y:S01]  /*1ca0*/  @P0 IMAD.WIDE R4, R104, 0x2, R2.reuse ;  /* 0x0000000268040825 */ /* 0x102fe200078e0202 */
[----:B------:R-:W-:Y:S02]  /*1cb0*/  ISETP.GE.AND P3, PT, R34, c[0x0][0x1d4], PT ;  /* 0x0000750022007a0c */ /* 0x000fe40003f66270 */
[----:B------:R-:W1:Y:S01]  /*1cc0*/  SHFL.IDX PT, R17, R10, RZ, 0x181f ;  /* 0x00181fff0a117589 */ /* 0x000e6200000e0000 */
[----:B------:R-:W-:Y:S02]  /*1cd0*/  ISETP.GT.AND P1, PT, R20, 0x20, PT ;  /* 0x000000201400780c */ /* 0x000fe40003f24270 */
[----:B------:R-:W-:Y:S01]  /*1ce0*/  SEL R100, RZ, 0x10, P3 ;  /* 0x00000010ff647807 */ /* 0x000fe20001800000 */
[----:B------:R-:W5:Y:S04]  /*1cf0*/  SHFL.IDX PT, R15, R0, 0x1, 0x181f ;  /* 0x00381f00000f7f89 */ /* 0x000f6800000e0000 */
[----:B------:R-:W0:Y:S04]  /*1d00*/  LDGDEPBAR ;  /* 0x00000000000079af */ /* 0x000e280000000000 */
[----:B------:R1:W3:Y:S01]  /*1d10*/  SHFL.IDX PT, R16, R10, 0x1, 0x181f ;  /* 0x00381f000a107f89 */ /* 0x0002e200000e0000 */
[----:B--2---:R-:W-:-:S05]  /*1d20*/  @P0 IMAD.WIDE R8, R108, 0x2, R2 ;  /* 0x000000026c080825 */ /* 0x004fca00078e0202 */
[----:B------:R2:W-:Y:S01]  /*1d30*/  @P0 LDGSTS.E.BYPASS.LTC128B.128 [R99+0x10100], [R8.64], !P6 ;  /* 0x1010000008630fae */ /* 0x0005e2000f101d50 */
[----:B----4-:R-:W-:-:S04]  /*1d40*/  @P0 IMAD.WIDE R6, R106, 0x2, R2 ;  /* 0x000000026a060825 */ /* 0x010fc800078e0202 */
[----:B------:R-:W-:Y:S01]  /*1d50*/  @P0 IMAD.WIDE R2, R102, 0x2, R2 ;  /* 0x0000000266020825 */ /* 0x000fe200078e0202 */
[----:B------:R4:W-:Y:S04]  /*1d60*/  @P0 LDGSTS.E.BYPASS.LTC128B.128 [R99+0x12100], [R6.64], !P5 ;  /* 0x1210000006630fae */ /* 0x0009e8000e901d50 */
[----:B------:R5:W-:Y:S01]  /*1d70*/  @P0 LDGSTS.E.BYPASS.LTC128B.128 [R99+0x14100], [R4.64], !P4 ;  /* 0x1410000004630fae */ /* 0x000be2000e101d50 */
[----:B-1----:R-:W-:-:S03]  /*1d80*/  LOP3.LUT R10, R11, 0xfffffff0, RZ, 0xc0, !PT ;  /* 0xfffffff00b0a7812 */ /* 0x002fc600078ec0ff */
[----:B------:R1:W-:Y:S02]  /*1d90*/  @P0 LDGSTS.E.BYPASS.LTC128B.128 [R99+0x16100], [R2.64], !P3 ;  /* 0x1610000002630fae */ /* 0x0003e4000d901d50 */
[----:B------:R-:W-:-:S05]  /*1da0*/  IMAD.IADD R10, R101, 0x1, -R10 ;  /* 0x00000001650a7824 */ /* 0x000fca00078e0a0a */
[----:B------:R-:W-:Y:S01]  /*1db0*/  SHF.R.S32.HI R18, RZ, 0x1f, R10 ;  /* 0x0000001fff127819 */ /* 0x000fe2000001140a */
[----:B--2---:R-:W-:-:S03]  /*1dc0*/  IMAD.WIDE R8, R108, 0x2, RZ ;  /* 0x000000026c087825 */ /* 0x004fc600078e02ff */
[----:B------:R-:W-:Y:S02]  /*1dd0*/  LEA.HI R18, R18, R10, RZ, 0x3 ;  /* 0x0000000a12127211 */ /* 0x000fe400078f18ff */
[----:B---3--:R-:W-:Y:S02]  /*1de0*/  IADD3 R32, P0, R14, R8, RZ ;  /* 0x000000080e207210 */ /* 0x008fe40007f1e0ff */
[----:B----4-:R-:W-:Y:S01]  /*1df0*/  SHF.R.S32.HI R6, RZ, 0x4, R11 ;  /* 0x00000004ff067819 */ /* 0x010fe2000001140b */
[----:B------:R-:W-:Y:S02]  /*1e00*/  IMAD.SHL.U32 R7, R19, 0x40, RZ ;  /* 0x0000004013077824 */ /* 0x000fe400078e00ff */
[----:B------:R-:W-:Y:S01]  /*1e10*/  IMAD.X R33, R17, 0x1, R9, P0 ;  /* 0x0000000111217824 */ /* 0x000fe200000e0609 */
[----:B-----5:R2:W-:Y:S01]  /*1e20*/  SHFL.IDX PT, R4, R13, 0x1, 0x181f ;  /* 0x00381f000d047f89 */ /* 0x0205e200000e0000 */
[----:B------:R-:W-:Y:S02]  /*1e30*/  LEA.HI R0, R11, R6, RZ, 0x1 ;  /* 0x000000060b007211 */ /* 0x000fe400078f08ff */
[----:B------:R-:W-:Y:S01]  /*1e40*/  IADD3 R30, P0, R8, R15, RZ ;  /* 0x0000000f081e7210 */ /* 0x000fe20007f1e0ff */
[----:B------:R3:W4:Y:S01]  /*1e50*/  SHFL.IDX PT, R5, R12, 0x1, 0x181f ;  /* 0x00381f000c057f89 */ /* 0x00072200000e0000 */
[----:B------:R-:W-:Y:S01]  /*1e60*/  LOP3.LUT R0, R0, 0xfffffffe, RZ, 0xc0, !PT ;  /* 0xfffffffe00007812 */ /* 0x000fe200078ec0ff */
[----:B-1----:R-:W-:Y:S01]  /*1e70*/  IMAD.WIDE R2, R106, 0x2, RZ ;  /* 0x000000026a027825 */ /* 0x002fe200078e02ff */
[----:B------:R-:W-:-:S03]  /*1e80*/  LOP3.LUT R11, R18, 0xfffffff8, RZ, 0xc0, !PT ;  /* 0xfffffff8120b7812 */ /* 0x000fc600078ec0ff */
[----:B------:R-:W-:Y:S01]  /*1e90*/  IMAD.X R31, R9, 0x1, R16, P0 ;  /* 0x00000001091f7824 */ /* 0x000fe200000e0610 */
[----:B------:R-:W-:Y:S01]  /*1ea0*/  IADD3 R28, P0, R14, R2, RZ ;  /* 0x000000020e1c7210 */ /* 0x000fe20007f1e0ff */
[----:B------:R-:W-:-:S04]  /*1eb0*/  IMAD.IADD R11, R10, 0x1, -R11 ;  /* 0x000000010a0b7824 */ /* 0x000fc800078e0a0b */
[----:B------:R-:W-:Y:S01]  /*1ec0*/  IMAD.X R29, R17, 0x1, R3, P0 ;  /* 0x00000001111d7824 */ /* 0x000fe200000e0603 */
[----:B------:R-:W-:-:S05]  /*1ed0*/  IADD3 R26, P0, R2, R15, RZ ;  /* 0x0000000f021a7210 */ /* 0x000fca0007f1e0ff */
[----:B------:R-:W-:Y:S02]  /*1ee0*/  IMAD.X R27, R3, 0x1, R16, P0 ;  /* 0x00000001031b7824 */ /* 0x000fe400000e0610 */
[----:B--2---:R-:W-:Y:S01]  /*1ef0*/  IMAD.IADD R13, R6, 0x1, -R0 ;  /* 0x00000001060d7824 */ /* 0x004fe200078e0a00 */
[----:B------:R-:W-:Y:S01]  /*1f00*/  LOP3.LUT R0, R7, 0x1c0, RZ, 0xc0, !PT ;  /* 0x000001c007007812 */ /* 0x000fe200078ec0ff */
[----:B------:R-:W-:-:S03]  /*1f10*/  IMAD.WIDE R2, R104, 0x2, RZ ;  /* 0x0000000268027825 */ /* 0x000fc600078e02ff */
[----:B---3--:R-:W-:Y:S01]  /*1f20*/  LOP3.LUT R12, R0, 0x8, R22, 0xf8, !PT ;  /* 0x00000008000c7812 */ /* 0x008fe200078ef816 */
[----:B----4-:R-:W-:Y:S01]  /*1f30*/  @P1 IMAD.WIDE R8, R108, 0x2, R4 ;  /* 0x000000026c081825 */ /* 0x010fe200078e0204 */
[----:B------:R-:W-:Y:S02]  /*1f40*/  SHF.R.U32.HI R0, RZ, 0x3, R0 ;  /* 0x00000003ff007819 */ /* 0x000fe40000011600 */
[----:B------:R-:W-:Y:S01]  /*1f50*/  IADD3 R22, P0, R2, R15, RZ ;  /* 0x0000000f02167210 */ /* 0x000fe20007f1e0ff */
[----:B------:R-:W-:Y:S01]  /*1f60*/  @P1 IMAD.WIDE R6, R106, 0x2, R4 ;  /* 0x000000026a061825 */ /* 0x000fe200078e0204 */
[----:B------:R1:W-:Y:S01]  /*1f70*/  @P1 LDGSTS.E.BYPASS.LTC128B.128 [R99+0x11100], [R8.64], !P6 ;  /* 0x1110000008631fae */ /* 0x0003e2000f101d50 */
[----:B------:R-:W-:Y:S02]  /*1f80*/  LOP3.LUT R0, R12, R0, RZ, 0x3c, !PT ;  /* 0x000000000c007212 */ /* 0x000fe400078e3cff */
[----:B------:R-:W-:Y:S01]  /*1f90*/  IMAD.X R23, R3, 0x1, R16, P0 ;  /* 0x0000000103177824 */ /* 0x000fe200000e0610 */
[----:B------:R2:W-:Y:S02]  /*1fa0*/  @P1 LDGSTS.E.BYPASS.LTC128B.128 [R99+0x13100], [R6.64], !P5 ;  /* 0x1310000006631fae */ /* 0x0005e4000e901d50 */
[----:B------:R-:W-:-:S04]  /*1fb0*/  IMAD R0, R13, 0x200, R0 ;  /* 0x000002000d007824 */ /* 0x000fc800078e0200 */
[----:B------:R-:W-:-:S05]  /*1fc0*/  IMAD.SHL.U32 R134, R0, 0x2, RZ ;  /* 0x0000000200867824 */ /* 0x000fca00078e00ff */
[C---:B------:R-:W-:Y:S02]  /*1fd0*/  IADD3 R0, R134.reuse, 0x10100, RZ ;  /* 0x0001010086007810 */ /* 0x040fe40007ffe0ff */
[----:B------:R-:W-:Y:S01]  /*1fe0*/  IADD3 R111, R134, 0x10120, RZ ;  /* 0x00010120866f7810 */ /* 0x000fe20007ffe0ff */
[----:B-1----:R-:W-:-:S04]  /*1ff0*/  @P1 IMAD.WIDE R8, R104, 0x2, R4 ;  /* 0x0000000268081825 */ /* 0x002fc800078e0204 */
[----:B------:R-:W-:Y:S01]  /*2000*/  @P1 IMAD.WIDE R4, R102, 0x2, R4 ;  /* 0x0000000266041825 */ /* 0x000fe200078e0204 */
[----:B------:R1:W-:Y:S03]  /*2010*/  @P1 LDGSTS.E.BYPASS.LTC128B.128 [R99+0x15100], [R8.64], !P4 ;  /* 0x1510000008631fae */ /* 0x0003e6000e101d50 */
[----:B--2---:R-:W-:Y:S01]  /*2020*/  IMAD.SHL.U32 R6, R11, 0x40, RZ ;  /* 0x000000400b067824 */ /* 0x004fe200078e00ff */
[----:B------:R2:W-:Y:S01]  /*2030*/  @P1 LDGSTS.E.BYPASS.LTC128B.128 [R99+0x17100], [R4.64], !P3 ;  /* 0x1710000004631fae */ /* 0x0005e2000d901d50 */
[----:B------:R-:W-:Y:S01]  /*2040*/  IMAD.SHL.U32 R7, R13, 0x8, RZ ;  /* 0x000000080d077824 */ /* 0x000fe200078e00ff */
[----:B------:R-:W-:Y:S01]  /*2050*/  IADD3 R24, P1, R14, R2, RZ ;  /* 0x000000020e187210 */ /* 0x000fe20007f3e0ff */
[----:B------:R-:W-:Y:S01]  /*2060*/  IMAD.SHL.U32 R2, R18, 0x40, RZ ;  /* 0x0000004012027824 */ /* 0x000fe200078e00ff */
[----:B------:R-:W0:Y:S01]  /*2070*/  LDGDEPBAR ;  /* 0x00000000000079af */ /* 0x000e220000000000 */
[----:B------:R-:W-:-:S02]  /*2080*/  LOP3.LUT R6, R6, 0x1c0, RZ, 0xc0, !PT ;  /* 0x000001c006067812 */ /* 0x000fc400078ec0ff */
[----:B------:R-:W-:Y:S01]  /*2090*/  IMAD.X R25, R17, 0x1, R3, P1 ;  /* 0x0000000111197824 */ /* 0x000fe200008e0603 */
[----:B------:R-:W-:Y:S02]  /*20a0*/  LOP3.LUT P1, RZ, R19, 0x2, RZ, 0xc0, !PT ;  /* 0x0000000213ff7812 */ /* 0x000fe4000782c0ff */
[----:B------:R-:W-:Y:S02]  /*20b0*/  LOP3.LUT R7, R6, 0x8, R7, 0xf8, !PT ;  /* 0x0000000806077812 */ /* 0x000fe400078ef807 */
[----:B------:R-:W-:Y:S02]  /*20c0*/  SHF.R.U32.HI R6, RZ, 0x3, R6 ;  /* 0x00000003ff067819 */ /* 0x000fe40000011606 */
[----:B------:R-:W-:Y:S02]  /*20d0*/  IADD3 R3, R99, 0x100, RZ ;  /* 0x0000010063037810 */ /* 0x000fe40007ffe0ff */
[----:B------:R-:W-:-:S05]  /*20e0*/  LOP3.LUT R6, R7, R6, RZ, 0x3c, !PT ;  /* 0x0000000607067212 */ /* 0x000fca00078e3cff */
[----:B------:R-:W-:Y:S02]  /*20f0*/  @P1 IADD3 R111, R0, -0x20, RZ ;  /* 0xffffffe0006f1810 */ /* 0x000fe40007ffe0ff */
[----:B------:R-:W-:-:S03]  /*2100*/  LOP3.LUT P1, RZ, R11, 0x2, RZ, 0xc0, !PT ;  /* 0x000000020bff7812 */ /* 0x000fc6000782c0ff */
[----:B------:R-:W-:Y:S01]  /*2110*/  STL [R1], R111 ;  /* 0x0000006f01007387 */ /* 0x000fe20000100800 */
[----:B--2---:R-:W-:Y:S01]  /*2120*/  IMAD.WIDE R4, R102, 0x2, RZ ;  /* 0x0000000266047825 */ /* 0x004fe200078e02ff */
[----:B------:R-:W-:-:S04]  /*2130*/  DEPBAR.LE SB0, 0x1 ;  /* 0x000080400000791a */ /* 0x000fc80000000000 */
[----:B------:R-:W-:Y:S01]  /*2140*/  BAR.SYNC.DEFER_BLOCKING 0x0 ;  /* 0x0000000000007b1d */ /* 0x000fe20000010000 */
[----:B------:R-:W-:-:S05]  /*2150*/  IADD3 R12, P0, R14, R4, RZ ;  /* 0x000000040e0c7210 */ /* 0x000fca0007f1e0ff */
[----:B------:R-:W-:Y:S01]  /*2160*/  IMAD.X R13, R17, 0x1, R5, P0 ;  /* 0x00000001110d7824 */ /* 0x000fe200000e0605 */
[----:B-1----:R-:W-:Y:S01]  /*2170*/  IADD3 R8, P0, R4, R15, RZ ;  /* 0x0000000f04087210 */ /* 0x002fe20007f1e0ff */
[----:B------:R-:W-:Y:S01]  /*2180*/  STL [R1+0xc4], R109 ;  /* 0x0000c46d01007387 */ /* 0x000fe20000100800 */
        /* <DEDUP_REMOVED lines=37> */
[----:B------:R1:W-:Y:S04]  /*23e0*/  STL [R1+0x50], R3 ;  /* 0x0000500301007387 */ /* 0x0003e80000100800 */
[----:B------:R-:W-:Y:S01]  /*23f0*/  STL [R1+0x90], R103 ;  /* 0x0000906701007387 */ /* 0x000fe20000100800 */
[----:B------:R-:W-:-:S04]  /*2400*/  DEPBAR.LE SB0, 0x0 ;  /* 0x000080000000791a */ /* 0x000fc80000000000 */
[----:B------:R-:W-:Y:S01]  /*2410*/  BAR.SYNC.DEFER_BLOCKING 0x0 ;  /* 0x0000000000007b1d */ /* 0x000fe20000010000 */
[----:B-1----:R-:W-:-:S05]  /*2420*/  IADD3 R3, R99, 0x4100, RZ ;  /* 0x0000410063037810 */ /* 0x002fca0007ffe0ff */
[----:B------:R-:W-:Y:S04]  /*2430*/  LDSM.16.M88.4 R36, [R134+0x10100] ;  /* 0x010100008624783b */ /* 0x000fe80000000200 */
[----:B------:R-:W1:Y:S04]  /*2440*/  LDSM.16.M88.4 R40, [R134+0x10900] ;  /* 0x010900008628783b */ /* 0x000e680000000200 */
[----:B------:R-:W-:Y:S04]  /*2450*/  LDSM.16.M88.4 R48, [R134+0x11100] ;  /* 0x011100008630783b */ /* 0x000fe80000000200 */
[----:B------:R-:W-:Y:S04]  /*2460*/  LDSM.16.M88.4 R56, [R134+0x11900] ;  /* 0x011900008638783b */ /* 0x000fe80000000200 */
[----:B------:R-:W-:Y:S04]  /*2470*/  LDSM.16.M88.4 R44, [R111] ;  /* 0x000000006f2c783b */ /* 0x000fe80000000200 */
[----:B------:R-:W2:Y:S04]  /*2480*/  LDSM.16.M88.4 R52, [R111+0x800] ;  /* 0x000800006f34783b */ /* 0x000ea80000000200 */
[----:B------:R-:W3:Y:S04]  /*2490*/  LDSM.16.M88.4 R72, [R111+0x1000] ;  /* 0x001000006f48783b */ /* 0x000ee80000000200 */
[----:B------:R-:W4:Y:S04]  /*24a0*/  LDSM.16.M88.4 R76, [R111+0x1800] ;  /* 0x001800006f4c783b */ /* 0x000f280000000200 */
[----:B------:R-:W-:Y:S01]  /*24b0*/  @!PT LDS RZ, [RZ] ;  /* 0x00000000fffff984 */ /* 0x000fe20000000800 */
[----:B------:R-:W-:Y:S01]  /*24c0*/  @!PT LDS RZ, [RZ] ;  /* 0x00000000fffff984 */ /* 0x000fe20000000800 */
[----:B------:R-:W-:Y:S01]  /*24d0*/  @!PT LDS RZ, [RZ] ;  /* 0x00000000fffff984 */ /* 0x000fe20000000800 */
[----:B------:R5:W-:Y:S01]  /*24e0*/  LDGSTS.E.BYPASS.LTC128B.128 [R99+0x100], [R32.64], !P0 ;  /* 0x0010000020637fae */ /* 0x000be2000c101d50 */
[----:B------:R-:W-:-:S02]  /*24f0*/  ISETP.LT.OR P0, PT, R20, 0x1, P1 ;  /* 0x000000011400780c */ /* 0x000fc40000f01670 */
        /* <DEDUP_REMOVED lines=13> */
[C---:B-1----:R-:W-:Y:S11]  /*25d0*/  HMMA.16816.F32.BF16 R12, R168.reuse, R40, RZ ;  /* 0x00000028a80c723c */ /* 0x042ff600000418ff */
        /* <DEDUP_REMOVED lines=8> */
[----:B--2---:R-:W-:Y:S01]  /*2660*/  HMMA.16816.F32.BF16 R28, R168, R42, RZ ;  /* 0x0000002aa81c723c */ /* 0x004fe200000418ff */
[----:B------:R-:W-:Y:S01]  /*2670*/  IMAD R249, R2, 0x2, R111 ;  /* 0x0000000202f97824 */ /* 0x000fe200078e026f */
[----:B------:R-:W-:-:S05]  /*2680*/  IADD3 R2, R99, 0x2100, RZ ;  /* 0x0000210063027810 */ /* 0x000fca0007ffe0ff */
[----:B------:R2:W-:Y:S01]  /*2690*/  STL [R1+0xa8], R2 ;  /* 0x0000a80201007387 */ /* 0x0005e20000100800 */
[----:B------:R-:W-:Y:S03]  /*26a0*/  HMMA.16816.F32.BF16 R60, R172, R52, R12 ;  /* 0x00000034ac3c723c */ /* 0x000fe6000004180c */
[----:B------:R3:W-:Y:S04]  /*26b0*/  STL [R1+0xa4], R3 ;  /* 0x0000a40301007387 */ /* 0x0007e80000100800 */
[----:B------:R4:W-:Y:S01]  /*26c0*/  LDGSTS.E.BYPASS.LTC128B.128 [R99+0x5100], [R22.64], !P0 ;  /* 0x0510000016637fae */ /* 0x0009e2000c101d50 */
[----:B-1----:R-:W-:Y:S01]  /*26d0*/  HMMA.16816.F32.BF16 R24, R168, R36, RZ ;  /* 0x00000024a818723c */ /* 0x002fe200000418ff */
[----:B------:R-:W-:-:S02]  /*26e0*/  PLOP3.LUT P0, PT, PT, PT, UP0, 0x40, 0x0 ;  /* 0x000000000000781c */ /* 0x000fc40003f0e808 */
[----:B------:R1:W-:Y:S01]  /*26f0*/  LDGSTS.E.BYPASS.LTC128B.128 [R99+0x7100], [R8.64], !P1 ;  /* 0x0710000008637fae */ /* 0x0003e2000c901d50 */
[----:B------:R-:W-:-:S03]  /*2700*/  ISETP.GT.AND P1, PT, R110, 0x3f, PT ;  /* 0x0000003f6e00780c */ /* 0x000fc60003f24270 */
[----:B------:R-:W1:Y:S01]  /*2710*/  LDSM.16.M88.4 R40, [R252+0x10100] ;  /* 0x01010000fc28783b */ /* 0x000e620000000200 */
[----:B------:R-:W-:Y:S03]  /*2720*/  HMMA.16816.F32.BF16 R68, R172, R46, R16 ;  /* 0x0000002eac44723c */ /* 0x000fe60000041810 */
[----:B------:R-:W-:Y:S04]  /*2730*/  LDSM.16.M88.4 R80, [R111+0x4000] ;  /* 0x004000006f50783b */ /* 0x000fe80000000200 */
[----:B------:R-:W-:Y:S01]  /*2740*/  LDSM.16.M88.4 R84, [R134+0x17100] ;  /* 0x017100008654783b */ /* 0x000fe20000000200 */
[----:B------:R-:W-:Y:S01]  /*2750*/  HMMA.16816.F32.BF16 R16, R168, R50, RZ ;  /* 0x00000032a810723c */ /* 0x000fe200000418ff */
[----:B--2---:R-:W-:-:S02]  /*2760*/  IADD3 R2, R99, 0x6100, RZ ;  /* 0x0000610063027810 */ /* 0x004fc40007ffe0ff */
[----:B------:R-:W-:Y:S01]  /*2770*/  LDSM.16.M88.4 R92, [R252+0x16900] ;  /* 0x01690000fc5c783b */ /* 0x000fe20000000200 */
[----:B---3--:R-:W-:-:S03]  /*2780*/  IADD3 R3, R111, 0x1000, RZ ;  /* 0x000010006f037810 */ /* 0x008fc60007ffe0ff */
[----:B------:R-:W-:Y:S01]  /*2790*/  LDSM.16.M88.4 R88, [R252+0x17900] ;  /* 0x01790000fc58783b */ /* 0x000fe20000000200 */
[----:B------:R-:W-:Y:S03]  /*27a0*/  HMMA.16816.F32.BF16 R64, R172, R44, R24 ;  /* 0x0000002cac40723c */ /* 0x000fe60000041818 */
[----:B------:R2:W-:Y:S04]  /*27b0*/  STL [R1+0xa0], R2 ;  /* 0x0000a00201007387 */ /* 0x0005e80000100800 */
[----:B------:R3:W-:Y:S01]  /*27c0*/  STL [R1+0x3c], R6 ;  /* 0x00003c0601007387 */ /* 0x0007e20000100800 */
[C---:B------:R-:W-:Y:S03]  /*27d0*/  HMMA.16816.F32.BF16 R24, R168.reuse, R48, RZ ;  /* 0x00000030a818723c */ /* 0x040fe600000418ff */
[----:B------:R-:W4:Y:S04]  /*27e0*/  LDSM.16.M88.4 R48, [R252+0x10900] ;  /* 0x01090000fc30783b */ /* 0x000f280000000200 */
[----:B------:R5:W-:Y:S01]  /*27f0*/  STL [R1+0x38], R3 ;  /* 0x0000380301007387 */ /* 0x000be20000100800 */
[C---:B------:R-:W-:Y:S03]  /*2800*/  HMMA.16816.F32.BF16 R12, R168.reuse, R56, RZ ;  /* 0x00000038a80c723c */ /* 0x040fe600000418ff */
[----:B------:R-:W0:Y:S05]  /*2810*/  LDGDEPBAR ;  /* 0x00000000000079af */ /* 0x000e2a0000000000 */
[----:B-1----:R-:W-:Y:S01]  /*2820*/  HMMA.16816.F32.BF16 R8, R168, R58, RZ ;  /* 0x0000003aa808723c */ /* 0x002fe200000418ff */
[----:B------:R-:W1:Y:S01]  /*2830*/  LDSM.16.M88.4 R56, [R252+0x11100] ;  /* 0x01110000fc38783b */ /* 0x000e620000000200 */
[----:B--2---:R-:W-:-:S06]  /*2840*/  IADD3 R2, R111, 0x1800, RZ ;  /* 0x000018006f027810 */ /* 0x004fcc0007ffe0ff */
[----:B------:R-:W-:Y:S01]  /*2850*/  HMMA.16816.F32.BF16 R44, R172, R54, R28 ;  /* 0x00000036ac2c723c */ /* 0x000fe2000004181c */
[----:B------:R-:W2:Y:S01]  /*2860*/  LDSM.16.M88.4 R28, [R252+0x11900] ;  /* 0x01190000fc1c783b */ /* 0x000ea20000000200 */
[----:B---3--:R-:W-:-:S03]  /*2870*/  IADD3 R6, R111, 0x2000, RZ ;  /* 0x000020006f067810 */ /* 0x008fc60007ffe0ff */
[----:B------:R-:W-:Y:S03]  /*2880*/  LDSM.16.M88.4 R52, [R249+0x1000] ;  /* 0x00100000f934783b */ /* 0x000fe60000000200 */
[C---:B------:R-:W-:Y:S01]  /*2890*/  HMMA.16816.F32.BF16 R36, R172.reuse, R72, R24 ;  /* 0x00000048ac24723c */ /* 0x040fe20000041818 */
[C---:B-----5:R-:W-:Y:S01]  /*28a0*/  IADD3 R3, R111.reuse, 0x2800, RZ ;  /* 0x000028006f037810 */ /* 0x060fe20007ffe0ff */
[----:B------:R3:W-:Y:S04]  /*28b0*/  STL [R1+0x34], R2 ;  /* 0x0000340201007387 */ /* 0x0007e80000100800 */
[----:B------:R5:W-:Y:S02]  /*28c0*/  STL [R1+0x30], R6 ;  /* 0x0000300601007387 */ /* 0x000be40000100800 */
[C---:B------:R-:W-:Y:S02]  /*28d0*/  HMMA.16816.F32.BF16 R32, R172.reuse, R74, R16 ;  /* 0x0000004aac20723c */ /* 0x040fe40000041810 */
[----:B------:R-:W1:Y:S04]  /*28e0*/  LDSM.16.M88.4 R16, [R249] ;  /* 0x00000000f910783b */ /* 0x000e680000000200 */
[----:B------:R-:W-:Y:S02]  /*28f0*/  LDSM.16.M88.4 R72, [R134+0x12100] ;  /* 0x012100008648783b */ /* 0x000fe40000000200 */
[----:B----4-:R-:W-:Y:S02]  /*2900*/  HMMA.16816.F32.BF16 R24, R172, R76, R12 ;  /* 0x0000004cac18723c */ /* 0x010fe4000004180c */
[----:B------:R4:W-:Y:S06]  /*2910*/  STL [R1+0x2c], R3 ;  /* 0x00002c0301007387 */ /* 0x0009ec0000100800 */
[----:B------:R-:W-:Y:S01]  /*2920*/  HMMA.16816.F32.BF16 R12, R192, R40, R64 ;  /* 0x00000028c00c723c */ /* 0x000fe20000041840 */
[----:B------:R-:W2:Y:S01]  /*2930*/  LDSM.16.M88.4 R64, [R249+0x800] ;  /* 0x00080000f940783b */ /* 0x000ea20000000200 */
[----:B---3--:R-:W-:-:S02]  /*2940*/  IADD3 R2, R111, 0x3000, RZ ;  /* 0x000030006f027810 */ /* 0x008fc40007ffe0ff */
[----:B-----5:R-:W-:-:S04]  /*2950*/  IADD3 R6, R111, 0x3800, RZ ;  /* 0x000038006f067810 */ /* 0x020fc80007ffe0ff */
[----:B------:R-:W-:Y:S01]  /*2960*/  HMMA.16816.F32.BF16 R20, R172, R78, R8 ;  /* 0x0000004eac14723c */ /* 0x000fe20000041808 */
[----:B------:R-:W-:Y:S04]  /*2970*/  LDSM.16.M88.4 R76, [R134+0x14100] ;  /* 0x01410000864c783b */ /* 0x000fe80000000200 */
[----:B------:R3:W-:Y:S03]  /*2980*/  STL [R1+0x28], R2 ;  /* 0x0000280201007387 */ /* 0x0007e60000100800 */
[----:B------:R-:W-:Y:S01]  /*2990*/  HMMA.16816.F32.BF16 R8, R192, R42, R68 ;  /* 0x0000002ac008723c */ /* 0x000fe20000041844 */
[----:B------:R-:W-:Y:S01]  /*29a0*/  LDSM.16.M88.4 R68, [R134+0x12900] ;  /* 0x012900008644783b */ /* 0x000fe20000000200 */
[----:B----4-:R-:W-:-:S03]  /*29b0*/  IADD3 R3, R111, 0x4000, RZ ;  /* 0x000040006f037810 */ /* 0x010fc60007ffe0ff */
[----:B------:R4:W-:Y:S03]  /*29c0*/  STL [R1+0x24], R6 ;  /* 0x0000240601007387 */ /* 0x0009e60000100800 */
[C---:B------:R-:W-:Y:S01]  /*29d0*/  HMMA.16816.F32.BF16 R60, R192.reuse, R48, R60 ;  /* 0x00000030c03c723c */ /* 0x040fe2000004183c */
[----:B------:R5:W-:Y:S07]  /*29e0*/  STL [R1+0x20], R3 ;  /* 0x0000200301007387 */ /* 0x000bee0000100800 */
[----:B------:R-:W-:Y:S01]  /*29f0*/  HMMA.16816.F32.BF16 R44, R192, R50, R44 ;  /* 0x00000032c02c723c */ /* 0x000fe2000004182c */
[----:B---3--:R-:W-:-:S07]  /*2a00*/  IADD3 R2, R111, 0x4800, RZ ;  /* 0x000048006f027810 */ /* 0x008fce0007ffe0ff */
[----:B-1----:R-:W-:Y:S01]  /*2a10*/  HMMA.16816.F32.BF16 R40, R192, R56, R36 ;  /* 0x00000038c028723c */ /* 0x002fe20000041824 */
[----:B------:R1:W-:Y:S01]  /*2a20*/  STL [R1+0x1c], R2 ;  /* 0x00001c0201007387 */ /* 0x0003e20000100800 */
[----:B----4-:R-:W-:-:S06]  /*2a30*/  IADD3 R6, R111, 0x5000, RZ ;  /* 0x000050006f067810 */ /* 0x010fcc0007ffe0ff */
[----:B------:R-:W-:Y:S01]  /*2a40*/  HMMA.16816.F32.BF16 R36, R192, R58, R32 ;  /* 0x0000003ac024723c */ /* 0x000fe20000041820 */
[----:B------:R-:W3:Y:S01]  /*2a50*/  LDSM.16.M88.4 R56, [R249+0x1800] ;  /* 0x00180000f938783b */ /* 0x000ee20000000200 */
[----:B-----5:R-:W-:-:S03]  /*2a60*/  IADD3 R3, R111, 0x5800, RZ ;  /* 0x000058006f037810 */ /* 0x020fc60007ffe0ff */
[----:B------:R4:W-:Y:S03]  /*2a70*/  STL [R1+0x18], R6 ;  /* 0x0000180601007387 */ /* 0x0009e60000100800 */
[C---:B--2---:R-:W-:Y:S01]  /*2a80*/  HMMA.16816.F32.BF16 R32, R192.reuse, R28, R24 ;  /* 0x0000001cc020723c */ /* 0x044fe20000041818 */
[----:B------:R2:W-:Y:S07]  /*2a90*/  STL [R1+0x14], R3 ;  /* 0x0000140301007387 */ /* 0x0005ee0000100800 */
[----:B------:R-:W-:Y:S01]  /*2aa0*/  HMMA.16816.F32.BF16 R28, R192, R30, R20 ;  /* 0x0000001ec01c723c */ /* 0x000fe20000041814 */
[----:B-1----:R-:W-:-:S07]  /*2ab0*/  IADD3 R2, R111, 0x6000, RZ ;  /* 0x000060006f027810 */ /* 0x002fce0007ffe0ff */
[----:B------:R-:W-:Y:S01]  /*2ac0*/  HMMA.16816.F32.BF16 R24, R196, R16, R12 ;  /* 0x00000010c418723c */ /* 0x000fe2000004180c */
[----:B------:R1:W-:Y:S01]  /*2ad0*/  STL [R1+0x10], R2 ;  /* 0x0000100201007387 */ /* 0x0003e20000100800 */
[----:B----4-:R-:W-:-:S06]  /*2ae0*/  IADD3 R6, R111, 0x6800, RZ ;  /* 0x000068006f067810 */ /* 0x010fcc0007ffe0ff */
[C---:B------:R-:W-:Y:S01]  /*2af0*/  HMMA.16816.F32.BF16 R20, R196.reuse, R18, R8 ;  /* 0x00000012c414723c */ /* 0x040fe20000041808 */
[C---:B--2---:R-:W-:Y:S01]  /*2b00*/  IADD3 R3, R111.reuse, 0x7000, RZ ;  /* 0x000070006f037810 */ /* 0x044fe20007ffe0ff */
[----:B------:R-:W-:Y:S06]  /*2b10*/  STL [R1+0xc], R6 ;  /* 0x00000c0601007387 */ /* 0x000fec0000100800 */
[C---:B------:R-:W-:Y:S01]  /*2b20*/  HMMA.16816.F32.BF16 R16, R196.reuse, R64, R60 ;  /* 0x00000040c410723c */ /* 0x040fe2000004183c */
[----:B------:R-:W-:Y:S07]  /*2b30*/  LDSM.16.M88.4 R60, [R134+0x13900] ;  /* 0x01390000863c783b */ /* 0x000fee0000000200 */
[----:B------:R-:W-:Y:S01]  /*2b40*/  HMMA.16816.F32.BF16 R12, R196, R66, R44 ;  /* 0x00000042c40c723c */ /* 0x000fe2000004182c */
[----:B------:R-:W2:Y:S01]  /*2b50*/  LDSM.16.M88.4 R64, [R134+0x13100] ;  /* 0x013100008640783b */ /* 0x000ea20000000200 */
[----:B-1----:R-:W-:-:S05]  /*2b60*/  IADD3 R2, R111, 0x7800, RZ ;  /* 0x000078006f027810 */ /* 0x002fca0007ffe0ff */
[----:B------:R-:W-:Y:S01]  /*2b70*/  STL [R1+0x4], R2 ;  /* 0x0000040201007387 */ /* 0x000fe20000100800 */
[C---:B------:R-:W-:Y:S03]  /*2b80*/  HMMA.16816.F32.BF16 R8, R196.reuse, R52, R40 ;  /* 0x00000034c408723c */ /* 0x040fe60000041828 */
[----:B------:R-:W-:Y:S05]  /*2b90*/  STL [R1+0x8], R3 ;  /* 0x0000080301007387 */ /* 0x000fea0000100800 */
[C---:B------:R-:W-:Y:S08]  /*2ba0*/  HMMA.16816.F32.BF16 R52, R196.reuse, R54, R36 ;  /* 0x00000036c434723c */ /* 0x040ff00000041824 */
[C---:B---3--:R-:W-:Y:S01]  /*2bb0*/  HMMA.16816.F32.BF16 R48, R196.reuse, R56, R32 ;  /* 0x00000038c430723c */ /* 0x048fe20000041820 */
[----:B------:R-:W-:Y:S07]  /*2bc0*/  LDSM.16.M88.4 R32, [R111+0x2800] ;  /* 0x002800006f20783b */ /* 0x000fee0000000200 */
[----:B------:R-:W-:Y:S01]  /*2bd0*/  HMMA.16816.F32.BF16 R44, R196, R58, R28 ;  /* 0x0000003ac42c723c */ /* 0x000fe2000004181c */
[----:B------:R-:W1:Y:S07]  /*2be0*/  LDSM.16.M88.4 R56, [R111+0x2000] ;  /* 0x002000006f38783b */ /* 0x000e6e0000000200 */
[C---:B------:R-:W-:Y:S08]  /*2bf0*/  HMMA.16816.F32.BF16 R40, R200.reuse, R72, R24 ;  /* 0x00000048c828723c */ /* 0x040ff00000041818 */
[C---:B------:R-:W-:Y:S01]  /*2c00*/  HMMA.16816.F32.BF16 R36, R200.reuse, R74, R20 ;  /* 0x0000004ac824723c */ /* 0x040fe20000041814 */
[----:B------:R-:W3:Y:S04]  /*2c10*/  LDSM.16.M88.4 R20, [R111+0x3000] ;  /* 0x003000006f14783b */ /* 0x000ee80000000200 */
[----:B------:R-:W-:Y:S03]  /*2c20*/  LDSM.16.M88.4 R72, [R252+0x13100] ;  /* 0x01310000fc48783b */ /* 0x000fe60000000200 */
[C---:B------:R-:W-:Y:S08]  /*2c30*/  HMMA.16816.F32.BF16 R28, R200.reuse, R68, R16 ;  /* 0x00000044c81c723c */ /* 0x040ff00000041810 */
[C---:B------:R-:W-:Y:S01]  /*2c40*/  HMMA.16816.F32.BF16 R24, R200.reuse, R70, R12 ;  /* 0x00000046c818723c */ /* 0x040fe2000004180c */
[----:B------:R-:W-:Y:S07]  /*2c50*/  LDSM.16.M88.4 R68, [R252+0x12900] ;  /* 0x01290000fc44783b */ /* 0x000fee0000000200 */
[C---:B--2---:R-:W-:Y:S08]  /*2c60*/  HMMA.16816.F32.BF16 R16, R200.reuse, R64, R8 ;  /* 0x00000040c810723c */ /* 0x044ff00000041808 */
[C---:B------:R-:W-:Y:S01]  /*2c70*/  HMMA.16816.F32.BF16 R12, R200.reuse, R66, R52 ;  /* 0x00000042c80c723c */ /* 0x040fe20000041834 */
[----:B------:R-:W2:Y:S07]  /*2c80*/  LDSM.16.M88.4 R64, [R111+0x3800] ;  /* 0x003800006f40783b */ /* 0x000eae0000000200 */
[C---:B------:R-:W-:Y:S01]  /*2c90*/  HMMA.16816.F32.BF16 R8, R200.reuse, R60, R48 ;  /* 0x0000003cc808723c */ /* 0x040fe20000041830 */
[----:B------:R-:W4:Y:S07]  /*2ca0*/  LDSM.16.M88.4 R48, [R252+0x12100] ;  /* 0x01210000fc30783b */ /* 0x000f2e0000000200 */
[----:B------:R-:W-:Y:S01]  /*2cb0*/  HMMA.16816.F32.BF16 R44, R200, R62, R44 ;  /* 0x0000003ec82c723c */ /* 0x000fe2000004182c */
[----:B------:R-:W-:Y:S07]  /*2cc0*/  LDSM.16.M88.4 R60, [R249+0x2800] ;  /* 0x00280000f93c783b */ /* 0x000fee0000000200 */
[C---:B-1----:R-:W-:Y:S08]  /*2cd0*/  HMMA.16816.F32.BF16 R40, R204.reuse, R56, R40 ;  /* 0x00000038cc28723c */ /* 0x042ff00000041828 */
[C---:B------:R-:W-:Y:S01]  /*2ce0*/  HMMA.16816.F32.BF16 R52, R204.reuse, R58, R36 ;  /* 0x0000003acc34723c */ /* 0x040fe20000041824 */
[----:B------:R-:W-:Y:S07]  /*2cf0*/  LDSM.16.M88.4 R56, [R249+0x3000] ;  /* 0x00300000f938783b */ /* 0x000fee0000000200 */
[C---:B------:R-:W-:Y:S08]  /*2d00*/  HMMA.16816.F32.BF16 R36, R204.reuse, R32, R28 ;  /* 0x00000020cc24723c */ /* 0x040ff0000004181c */
[C---:B------:R-:W-:Y:S08]  /*2d10*/  HMMA.16816.F32.BF16 R32, R204.reuse, R34, R24 ;  /* 0x00000022cc20723c */ /* 0x040ff00000041818 */
[C---:B---3--:R-:W-:Y:S08]  /*2d20*/  HMMA.16816.F32.BF16 R28, R204.reuse, R20, R16 ;  /* 0x00000014cc1c723c */ /* 0x048ff00000041810 */
[C---:B------:R-:W-:Y:S01]  /*2d30*/  HMMA.16816.F32.BF16 R24, R204.reuse, R22, R12 ;  /* 0x00000016cc18723c */ /* 0x040fe2000004180c */
[----:B------:R-:W1:Y:S07]  /*2d40*/  LDSM.16.M88.4 R20, [R252+0x13900] ;  /* 0x01390000fc14783b */ /* 0x000e6e0000000200 */
[C---:B--2---:R-:W-:Y:S08]  /*2d50*/  HMMA.16816.F32.BF16 R16, R204.reuse, R64, R8 ;  /* 0x00000040cc10723c */ /* 0x044ff00000041808 */
[----:B------:R-:W-:Y:S01]  /*2d60*/  HMMA.16816.F32.BF16 R12, R204, R66, R44 ;  /* 0x00000042cc0c723c */ /* 0x000fe2000004182c */
[----:B------:R-:W2:Y:S07]  /*2d70*/  LDSM.16.M88.4 R64, [R249+0x2000] ;  /* 0x00200000f940783b */ /* 0x000eae0000000200 */
[C---:B----4-:R-:W-:Y:S08]  /*2d80*/  HMMA.16816.F32.BF16 R8, R208.reuse, R48, R40 ;  /* 0x00000030d008723c */ /* 0x050ff00000041828 */
[C---:B------:R-:W-:Y:S08]  /*2d90*/  HMMA.16816.F32.BF16 R52, R208.reuse, R50, R52 ;  /* 0x00000032d034723c */ /* 0x040ff00000041834 */
[C---:B------:R-:W-:Y:S08]  /*2da0*/  HMMA.16816.F32.BF16 R48, R208.reuse, R68, R36 ;  /* 0x00000044d030723c */ /* 0x040ff00000041824 */
[C---:B------:R-:W-:Y:S01]  /*2db0*/  HMMA.16816.F32.BF16 R44, R208.reuse, R70, R32 ;  /* 0x00000046d02c723c */ /* 0x040fe20000041820 */
[----:B------:R-:W3:Y:S07]  /*2dc0*/  LDSM.16.M88.4 R68, [R249+0x3800] ;  /* 0x00380000f944783b */ /* 0x000eee0000000200 */
[C---:B------:R-:W-:Y:S08]  /*2dd0*/  HMMA.16816.F32.BF16 R40, R208.reuse, R72, R28 ;  /* 0x00000048d028723c */ /* 0x040ff0000004181c */
[C---:B------:R-:W-:Y:S01]  /*2de0*/  HMMA.16816.F32.BF16 R36, R208.reuse, R74, R24 ;  /* 0x0000004ad024723c */ /* 0x040fe20000041818 */
[----:B------:R-:W-:Y:S07]  /*2df0*/  LDSM.16.M88.4 R72, [R134+0x14900] ;  /* 0x014900008648783b */ /* 0x000fee0000000200 */
[----:B-1----:R-:W-:Y:S08]  /*2e00*/  HMMA.16816.F32.BF16 R28, R208, R22, R12 ;  /* 0x00000016d01c723c */ /* 0x002ff0000004180c */
[----:B--2---:R-:W-:Y:S08]  /*2e10*/  HMMA.16816.F32.BF16 R24, R212, R64, R8 ;  /* 0x00000040d418723c */ /* 0x004ff00000041808 */
[----:B------:R-:W-:Y:S08]  /*2e20*/  HMMA.16816.F32.BF16 R32, R208, R20, R16 ;  /* 0x00000014d020723c */ /* 0x000ff00000041810 */
[C---:B------:R-:W-:Y:S01]  /*2e30*/  HMMA.16816.F32.BF16 R20, R212.reuse, R66, R52 ;  /* 0x00000042d414723c */ /* 0x040fe20000041834 */
[----:B------:R-:W1:Y:S04]  /*2e40*/  LDSM.16.M88.4 R52, [R134+0x15100] ;  /* 0x015100008634783b */ /* 0x000e680000000200 */
[----:B------:R-:W2:Y:S03]  /*2e50*/  LDSM.16.M88.4 R64, [R134+0x15900] ;  /* 0x015900008640783b */ /* 0x000ea60000000200 */
[C---:B------:R-:W-:Y:S08]  /*2e60*/  HMMA.16816.F32.BF16 R8, R212.reuse, R56, R40 ;  /* 0x00000038d408723c */ /* 0x040ff00000041828 */
[C---:B---3--:R-:W-:Y:S08]  /*2e70*/  HMMA.16816.F32.BF16 R28, R212.reuse, R70, R28 ;  /* 0x00000046d41c723c */ /* 0x048ff0000004181c */
[----:B------:R-:W-:Y:S08]  /*2e80*/  HMMA.16816.F32.BF16 R16, R212, R60, R48 ;  /* 0x0000003cd410723c */ /* 0x000ff00000041830 */
[----:B------:R-:W-:Y:S08]  /*2e90*/  HMMA.16816.F32.BF16 R24, R216, R76, R24 ;  /* 0x0000004cd818723c */ /* 0x000ff00000041818 */
[C---:B------:R-:W-:Y:S01]  /*2ea0*/  HMMA.16816.F32.BF16 R12, R212.reuse, R62, R44 ;  /* 0x0000003ed40c723c */ /* 0x040fe2000004182c */
[----:B------:R-:W3:Y:S07]  /*2eb0*/  LDSM.16.M88.4 R60, [R111+0x4800] ;  /* 0x004800006f3c783b */ /* 0x000eee0000000200 */
[C---:B------:R-:W-:Y:S01]  /*2ec0*/  HMMA.16816.F32.BF16 R36, R212.reuse, R58, R36 ;  /* 0x0000003ad424723c */ /* 0x040fe20000041824 */
[----:B------:R-:W4:Y:S07]  /*2ed0*/  LDSM.16.M88.4 R56, [R111+0x5000] ;  /* 0x005000006f38783b */ /* 0x000f2e0000000200 */
[----:B------:R-:W-:Y:S01]  /*2ee0*/  HMMA.16816.F32.BF16 R32, R212, R68, R32 ;  /* 0x00000044d420723c */ /* 0x000fe20000041820 */
[----:B------:R-:W-:Y:S07]  /*2ef0*/  LDSM.16.M88.4 R68, [R252+0x15100] ;  /* 0x01510000fc44783b */ /* 0x000fee0000000200 */
[C---:B------:R-:W-:Y:S01]  /*2f00*/  HMMA.16816.F32.BF16 R48, R216.reuse, R78, R20 ;  /* 0x0000004ed830723c */ /* 0x040fe20000041814 */
[----:B------:R-:W-:Y:S07]  /*2f10*/  LDSM.16.M88.4 R76, [R252+0x15900] ;  /* 0x01590000fc4c783b */ /* 0x000fee0000000200 */
[C---:B-1----:R-:W-:Y:S08]  /*2f20*/  HMMA.16816.F32.BF16 R20, R216.reuse, R52, R8 ;  /* 0x00000034d814723c */ /* 0x042ff00000041808 */
[C---:B--2---:R-:W-:Y:S08]  /*2f30*/  HMMA.16816.F32.BF16 R8, R216.reuse, R66, R28 ;  /* 0x00000042d808723c */ /* 0x044ff0000004181c */
[----:B------:R-:W-:Y:S08]  /*2f40*/  HMMA.16816.F32.BF16 R44, R216, R72, R16 ;  /* 0x00000048d82c723c */ /* 0x000ff00000041810 */
[----:B------:R-:W-:Y:S01]  /*2f50*/  HMMA.16816.F32.BF16 R28, R220, R80, R24 ;  /* 0x00000050dc1c723c */ /* 0x000fe20000041818 */
[----:B------:R-:W1:Y:S07]  /*2f60*/  LDSM.16.M88.4 R24, [R111+0x5800] ;  /* 0x005800006f18783b */ /* 0x000e6e0000000200 */
[C---:B------:R-:W-:Y:S01]  /*2f70*/  HMMA.16816.F32.BF16 R40, R216.reuse, R74, R12 ;  /* 0x0000004ad828723c */ /* 0x040fe2000004180c */
[----:B------:R-:W2:Y:S07]  /*2f80*/  LDSM.16.M88.4 R72, [R252+0x14900] ;  /* 0x01490000fc48783b */ /* 0x000eae0000000200 */
[C---:B------:R-:W-:Y:S08]  /*2f90*/  HMMA.16816.F32.BF16 R16, R216.reuse, R54, R36 ;  /* 0x00000036d810723c */ /* 0x040ff00000041824 */
[----:B------:R-:W-:Y:S01]  /*2fa0*/  HMMA.16816.F32.BF16 R12, R216, R64, R32 ;  /* 0x00000040d80c723c */ /* 0x000fe20000041820 */
[----:B------:R-:W5:Y:S07]  /*2fb0*/  LDSM.16.M88.4 R32, [R252+0x14100] ;  /* 0x01410000fc20783b */ /* 0x000f6e0000000200 */
[C---:B---3--:R-:W-:Y:S08]  /*2fc0*/  HMMA.16816.F32.BF16 R52, R220.reuse, R60, R44 ;  /* 0x0000003cdc34723c */ /* 0x048ff0000004182c */
[C---:B------:R-:W-:Y:S01]  /*2fd0*/  HMMA.16816.F32.BF16 R36, R220.reuse, R82, R48 ;  /* 0x00000052dc24723c */ /* 0x040fe20000041830 */
[----:B------:R-:W-:Y:S07]  /*2fe0*/  LDSM.16.M88.4 R80, [R134+0x16900] ;  /* 0x016900008650783b */ /* 0x000fee0000000200 */
[C---:B------:R-:W-:Y:S01]  /*2ff0*/  HMMA.16816.F32.BF16 R44, R220.reuse, R62, R40 ;  /* 0x0000003edc2c723c */ /* 0x040fe20000041828 */
[----:B------:R-:W-:Y:S07]  /*3000*/  LDSM.16.M88.4 R60, [R249+0x4800] ;  /* 0x00480000f93c783b */ /* 0x000fee0000000200 */
[C---:B----4-:R-:W-:Y:S01]  /*3010*/  HMMA.16816.F32.BF16 R40, R220.reuse, R58, R16 ;  /* 0x0000003adc28723c */ /* 0x050fe20000041810 */
[----:B------:R-:W3:Y:S07]  /*3020*/  LDSM.16.M88.4 R16, [R249+0x4000] ;  /* 0x00400000f910783b */ /* 0x000eee0000000200 */
[C---:B------:R-:W-:Y:S01]  /*3030*/  HMMA.16816.F32.BF16 R48, R220.reuse, R56, R20 ;  /* 0x00000038dc30723c */ /* 0x040fe20000041814 */
[----:B------:R-:W-:Y:S07]  /*3040*/  LDSM.16.M88.4 R56, [R249+0x5800] ;  /* 0x00580000f938783b */ /* 0x000fee0000000200 */
[C---:B-1----:R-:W-:Y:S08]  /*3050*/  HMMA.16816.F32.BF16 R64, R220.reuse, R24, R12 ;  /* 0x00000018dc40723c */ /* 0x042ff0000004180c */
[----:B------:R-:W-:Y:S08]  /*3060*/  HMMA.16816.F32.BF16 R20, R220, R26, R8 ;  /* 0x0000001adc14723c */ /* 0x000ff00000041808 */
[C---:B--2---:R-:W-:Y:S01]  /*3070*/  HMMA.16816.F32.BF16 R24, R224.reuse, R72, R52 ;  /* 0x00000048e018723c */ /* 0x044fe20000041834 */
[----:B------:R-:W1:Y:S07]  /*3080*/  LDSM.16.M88.4 R52, [R249+0x5000] ;  /* 0x00500000f934783b */ /* 0x000e6e0000000200 */
[C---:B-----5:R-:W-:Y:S08]  /*3090*/  HMMA.16816.F32.BF16 R12, R224.reuse, R32, R28 ;  /* 0x00000020e00c723c */ /* 0x060ff0000004181c */
[C---:B------:R-:W-:Y:S08]  /*30a0*/  HMMA.16816.F32.BF16 R8, R224.reuse, R34, R36 ;  /* 0x00000022e008723c */ /* 0x040ff00000041824 */
[C---:B------:R-:W-:Y:S01]  /*30b0*/  HMMA.16816.F32.BF16 R32, R224.reuse, R74, R44 ;  /* 0x0000004ae020723c */ /* 0x040fe2000004182c */
[----:B------:R-:W-:Y:S07]  /*30c0*/  LDSM.16.M88.4 R72, [R111+0x6000] ;  /* 0x006000006f48783b */ /* 0x000fee0000000200 */
[C---:B------:R-:W-:Y:S08]  /*30d0*/  HMMA.16816.F32.BF16 R44, R224.reuse, R70, R40 ;  /* 0x00000046e02c723c */ /* 0x040ff00000041828 */
[C---:B------:R-:W-:Y:S01]  /*30e0*/  HMMA.16816.F32.BF16 R48, R224.reuse, R68, R48 ;  /* 0x00000044e030723c */ /* 0x040fe20000041830 */
[----:B------:R-:W-:Y:S07]  /*30f0*/  LDSM.16.M88.4 R68, [R134+0x17900] ;  /* 0x017900008644783b */ /* 0x000fee0000000200 */
[C---:B------:R-:W-:Y:S01]  /*3100*/  HMMA.16816.F32.BF16 R40, R224.reuse, R76, R64 ;  /* 0x0000004ce028723c */ /* 0x040fe20000041840 */
[----:B------:R-:W2:Y:S07]  /*3110*/  LDSM.16.M88.4 R64, [R134+0x16100] ;  /* 0x016100008640783b */ /* 0x000eae0000000200 */
[----:B------:R-:W-:Y:S01]  /*3120*/  HMMA.16816.F32.BF16 R36, R224, R78, R20 ;  /* 0x0000004ee024723c */ /* 0x000fe20000041814 */
[----:B------:R-:W4:Y:S07]  /*3130*/  LDSM.16.M88.4 R76, [R111+0x6800] ;  /* 0x006800006f4c783b */ /* 0x000f2e0000000200 */
[C---:B---3--:R-:W-:Y:S08]  /*3140*/  HMMA.16816.F32.BF16 R28, R228.reuse, R16, R12 ;  /* 0x00000010e41c723c */ /* 0x048ff0000004180c */
[C---:B------:R-:W-:Y:S08]  /*3150*/  HMMA.16816.F32.BF16 R20, R228.reuse, R18, R8 ;  /* 0x00000012e414723c */ /* 0x040ff00000041808 */
[C---:B------:R-:W-:Y:S08]  /*3160*/  HMMA.16816.F32.BF16 R16, R228.reuse, R60, R24 ;  /* 0x0000003ce410723c */ /* 0x040ff00000041818 */
[C---:B------:R-:W-:Y:S01]  /*3170*/  HMMA.16816.F32.BF16 R12, R228.reuse, R62, R32 ;  /* 0x0000003ee40c723c */ /* 0x040fe20000041820 */
[----:B------:R-:W-:Y:S07]  /*3180*/  LDSM.16.M88.4 R32, [R111+0x7800] ;  /* 0x007800006f20783b */ /* 0x000fee0000000200 */
[C---:B-1----:R-:W-:Y:S08]  /*3190*/  HMMA.16816.F32.BF16 R8, R228.reuse, R52, R48 ;  /* 0x00000034e408723c */ /* 0x042ff00000041830 */
[C---:B------:R-:W-:Y:S08]  /*31a0*/  HMMA.16816.F32.BF16 R60, R228.reuse, R56, R40 ;  /* 0x00000038e43c723c */ /* 0x040ff00000041828 */
[C---:B------:R-:W-:Y:S08]  /*31b0*/  HMMA.16816.F32.BF16 R24, R228.reuse, R54, R44 ;  /* 0x00000036e418723c */ /* 0x040ff0000004182c */
[----:B------:R-:W-:Y:S01]  /*31c0*/  HMMA.16816.F32.BF16 R56, R228, R58, R36 ;  /* 0x0000003ae438723c */ /* 0x000fe20000041824 */
[----:B------:R-:W1:Y:S07]  /*31d0*/  LDSM.16.M88.4 R36, [R111+0x7000] ;  /* 0x007000006f24783b */ /* 0x000e6e0000000200 */
[C---:B--2---:R-:W-:Y:S08]  /*31e0*/  HMMA.16816.F32.BF16 R52, R232.reuse, R64, R28 ;  /* 0x00000040e834723c */ /* 0x044ff0000004181c */
[C---:B------:R-:W-:Y:S08]  /*31f0*/  HMMA.16816.F32.BF16 R48, R232.reuse, R66, R20 ;  /* 0x00000042e830723c */ /* 0x040ff00000041814 */
[C---:B------:R-:W-:Y:S08]  /*3200*/  HMMA.16816.F32.BF16 R44, R232.reuse, R80, R16 ;  /* 0x00000050e82c723c */ /* 0x040ff00000041810 */
[C---:B------:R-:W-:Y:S08]  /*3210*/  HMMA.16816.F32.BF16 R28, R232.reuse, R84, R8 ;  /* 0x00000054e81c723c */ /* 0x040ff00000041808 */
[C---:B------:R-:W-:Y:S08]  /*3220*/  HMMA.16816.F32.BF16 R20, R232.reuse, R68, R60 ;  /* 0x00000044e814723c */ /* 0x040ff0000004183c */
[C---:B------:R-:W-:Y:S01]  /*3230*/  HMMA.16816.F32.BF16 R40, R232.reuse, R82, R12 ;  /* 0x00000052e828723c */ /* 0x040fe2000004180c */
[----:B------:R-:W2:Y:S07]  /*3240*/  LDSM.16.M88.4 R80, [R252+0x16100] ;  /* 0x01610000fc50783b */ /* 0x000eae0000000200 */
[C---:B------:R-:W-:Y:S01]  /*3250*/  HMMA.16816.F32.BF16 R24, R232.reuse, R86, R24 ;  /* 0x00000056e818723c */ /* 0x040fe20000041818 */
[----:B------:R-:W3:Y:S07]  /*3260*/  LDSM.16.M88.4 R84, [R252+0x17100] ;  /* 0x01710000fc54783b */ /* 0x000eee0000000200 */
[----:B------:R-:W-:Y:S08]  /*3270*/  HMMA.16816.F32.BF16 R16, R232, R70, R56 ;  /* 0x00000046e810723c */ /* 0x000ff00000041838 */
[C---:B------:R-:W-:Y:S01]  /*3280*/  HMMA.16816.F32.BF16 R12, R236.reuse, R72, R52 ;  /* 0x00000048ec0c723c */ /* 0x040fe20000041834 */
[----:B------:R-:W5:Y:S07]  /*3290*/  LDSM.16.M88.4 R52, [R249+0x6000] ;  /* 0x00600000f934783b */ /* 0x000f6e0000000200 */
[C---:B------:R-:W-:Y:S08]  /*32a0*/  HMMA.16816.F32.BF16 R8, R236.reuse, R74, R48 ;  /* 0x0000004aec08723c */ /* 0x040ff00000041830 */
[C---:B----4-:R-:W-:Y:S01]  /*32b0*/  HMMA.16816.F32.BF16 R68, R236.reuse, R76, R44 ;  /* 0x0000004cec44723c */ /* 0x050fe2000004182c */
[----:B------:R-:W4:Y:S07]  /*32c0*/  LDSM.16.M88.4 R44, [R249+0x6800] ;  /* 0x00680000f92c783b */ /* 0x000f2e0000000200 */
[C---:B-1----:R-:W-:Y:S08]  /*32d0*/  HMMA.16816.F32.BF16 R72, R236.reuse, R36, R28 ;  /* 0x00000024ec48723c */ /* 0x042ff0000004181c */
[C---:B------:R-:W-:Y:S08]  /*32e0*/  HMMA.16816.F32.BF16 R60, R236.reuse, R32, R20 ;  /* 0x00000020ec3c723c */ /* 0x040ff00000041814 */
[C---:B------:R-:W-:Y:S01]  /*32f0*/  HMMA.16816.F32.BF16 R76, R236.reuse, R78, R40 ;  /* 0x0000004eec4c723c */ /* 0x040fe20000041828 */
[----:B------:R-:W1:Y:S07]  /*3300*/  LDSM.16.M88.4 R40, [R249+0x7000] ;  /* 0x00700000f928783b */ /* 0x000e6e0000000200 */
[----:B------:R-:W-:Y:S01]  /*3310*/  HMMA.16816.F32.BF16 R64, R236, R38, R24 ;  /* 0x00000026ec40723c */ /* 0x000fe20000041818 */
[----:B------:R-:W1:Y:S01]  /*3320*/  LDSM.16.M88.4 R36, [R249+0x7800] ;  /* 0x00780000f924783b */ /* 0x000e620000000200 */
[----:B------:R-:W-:-:S06]  /*3330*/  DEPBAR.LE SB0, 0x0 ;  /* 0x000080000000791a */ /* 0x000fcc0000000000 */
[----:B------:R-:W-:Y:S08]  /*3340*/  HMMA.16816.F32.BF16 R56, R236, R34, R16 ;  /* 0x00000022ec38723c */ /* 0x000ff00000041810 */
[C---:B--2---:R-:W-:Y:S08]  /*3350*/  HMMA.16816.F32.BF16 R48, R240.reuse, R80, R12 ;  /* 0x00000050f030723c */ /* 0x044ff0000004180c */
[C---:B------:R-:W-:Y:S08]  /*3360*/  HMMA.16816.F32.BF16 R32, R240.reuse, R82, R8 ;  /* 0x00000052f020723c */ /* 0x040ff00000041808 */
[C---:B------:R-:W-:Y:S08]  /*3370*/  HMMA.16816.F32.BF16 R28, R240.reuse, R92, R68 ;  /* 0x0000005cf01c723c */ /* 0x040ff00000041844 */
[C---:B---3--:R-:W-:Y:S08]  /*3380*/  HMMA.16816.F32.BF16 R20, R240.reuse, R84, R72 ;  /* 0x00000054f014723c */ /* 0x048ff00000041848 */
[C---:B------:R-:W-:Y:S08]  /*3390*/  HMMA.16816.F32.BF16 R12, R240.reuse, R88, R60 ;  /* 0x00000058f00c723c */ /* 0x040ff0000004183c */
[C---:B------:R-:W-:Y:S08]  /*33a0*/  HMMA.16816.F32.BF16 R24, R240.reuse, R94, R76 ;  /* 0x0000005ef018723c */ /* 0x040ff0000004184c */
[C---:B------:R-:W-:Y:S08]  /*33b0*/  HMMA.16816.F32.BF16 R16, R240.reuse, R86, R64 ;  /* 0x00000056f010723c */ /* 0x040ff00000041840 */
[----:B------:R-:W-:Y:S08]  /*33c0*/  HMMA.16816.F32.BF16 R8, R240, R90, R56 ;  /* 0x0000005af008723c */ /* 0x000ff00000041838 */
[C---:B-----5:R-:W-:Y:S08]  /*33d0*/  HMMA.16816.F32.BF16 R56, R244.reuse, R52, R48 ;  /* 0x00000034f438723c */ /* 0x060ff00000041830 */
[C---:B------:R-:W-:Y:S08]  /*33e0*/  HMMA.16816.F32.BF16 R52, R244.reuse, R54, R32 ;  /* 0x00000036f434723c */ /* 0x040ff00000041820 */
[C---:B----4-:R-:W-:Y:S08]  /*33f0*/  HMMA.16816.F32.BF16 R48, R244.reuse, R44, R28 ;  /* 0x0000002cf430723c */ /* 0x050ff0000004181c */
[C---:B-1----:R-:W-:Y:S08]  /*3400*/  HMMA.16816.F32.BF16 R32, R244.reuse, R40, R20 ;  /* 0x00000028f420723c */ /* 0x042ff00000041814 */
[C---:B------:R-:W-:Y:S08]  /*3410*/  HMMA.16816.F32.BF16 R28, R244.reuse, R36, R12 ;  /* 0x00000024f41c723c */ /* 0x040ff0000004180c */
[C---:B------:R-:W-:Y:S08]  /*3420*/  HMMA.16816.F32.BF16 R44, R244.reuse, R46, R24 ;  /* 0x0000002ef42c723c */ /* 0x040ff00000041818 */
[C---:B------:R-:W-:Y:S08]  /*3430*/  HMMA.16816.F32.BF16 R40, R244.reuse, R42, R16 ;  /* 0x0000002af428723c */ /* 0x040ff00000041810 */
[----:B------:R-:W-:Y:S01]  /*3440*/  HMMA.16816.F32.BF16 R36, R244, R38, R8 ;  /* 0x00000026f424723c */ /* 0x000fe20000041808 */
[----:B------:R-:W-:Y:S06]  /*3450*/  BAR.SYNC.DEFER_BLOCKING 0x0 ;  /* 0x0000000000007b1d */ /* 0x000fec0000010000 */
[----:B------:R-:W-:Y:S05]  /*3460*/  @P0 BRA `(.L_x_2472) ;  /* 0x0000052000000947 */ /* 0x000fea0003800000 */
[----:B------:R-:W-:Y:S01]  /*3470*/  ULEA UR4, UR6, UR12, 0x6 ;  /* 0x0000000c06047291 */ /* 0x000fe2000f8e303f */
[----:B------:R-:W-:Y:S01]  /*3480*/  IMAD.MOV.U32 R9, RZ, RZ, RZ ;  /* 0x000000ffff097224 */ /* 0x000fe200078e00ff */
[----:B------:R-:W-:-:S04]  /*3490*/  P2R R11, PR, RZ, 0x8 ;  /* 0x00000008ff0b7803 */ /* 0x000fc80000000000 */
        /* <DEDUP_REMOVED lines=79> */
.L_x_2472:
[----:B-1----:R-:W-:Y:S01]  /*3990*/  LOP3.LUT R2, R97, 0xffffffe0, RZ, 0xc0, !PT ;  /* 0xffffffe061027812 */ /* 0x002fe200078ec0ff */
[----:B------:R-:W-:Y:S01]  /*39a0*/  UMOV UR4, 0xffffffc0 ;  /* 0xffffffc000047882 */ /* 0x000fe20000000000 */
[----:B------:R-:W-:Y:S01]  /*39b0*/  LEA.HI R3, R98, R101, RZ, 0x2 ;  /* 0x0000006562037211 */ /* 0x000fe200078f10ff */
[----:B------:R-:W-:Y:S01]  /*39c0*/  UIMAD UR4, UR6, UR4, 0x41 ;  /* 0x00000041060474a4 */ /* 0x000fe2000f8e0204 */
[----:B------:R-:W-:Y:S01]  /*39d0*/  SHF.R.S32.HI R7, RZ, 0x1f, R96 ;  /* 0x0000001fff077819 */ /* 0x000fe20000011460 */
[----:B------:R-:W-:Y:S01]  /*39e0*/  IMAD.IADD R2, R101, 0x1, -R2 ;  /* 0x0000000165027824 */ /* 0x000fe200078e0a02 */
[----:B------:R-:W-:Y:S01]  /*39f0*/  LOP3.LUT R3, R3, 0xfffffffc, RZ, 0xc0, !PT ;  /* 0xfffffffc03037812 */ /* 0x000fe200078ec0ff */
[----:B------:R-:W-:Y:S01]  /*3a00*/  IMAD.SHL.U32 R135, R4, 0x2, RZ ;  /* 0x0000000204877824 */ /* 0x000fe200078e00ff */
[----:B------:R-:W-:Y:S01]  /*3a10*/  LEA.HI R7, R7, R96, RZ, 0x3 ;  /* 0x0000006007077211 */ /* 0x000fe200078f18ff */
[----:B------:R-:W-:Y:S01]  /*3a20*/  @UP1 USHF.L.U32 UR10, UR10, 0x7, URZ ;  /* 0x000000070a0a1899 */ /* 0x000fe2000800063f */
[----:B------:R-:W-:Y:S01]  /*3a30*/  SHF.R.S32.HI R6, RZ, 0x1f, R2 ;  /* 0x0000001fff067819 */ /* 0x000fe20000011402 */
[----:B------:R-:W-:Y:S01]  /*3a40*/  IMAD.IADD R3, R101, 0x1, -R3 ;  /* 0x0000000165037824 */ /* 0x000fe200078e0a03 */
[----:B------:R-:W-:Y:S01]  /*3a50*/  LOP3.LUT R7, R7, 0xffffff8, RZ, 0xc0, !PT ;  /* 0x0ffffff807077812 */ /* 0x000fe200078ec0ff */
[--C-:B------:R-:W-:Y:S01]  /*3a60*/  IMAD R248, R5, 0x2, R135.reuse ;  /* 0x0000000205f87824 */ /* 0x100fe200078e0287 */
[----:B------:R-:W-:Y:S01]  /*3a70*/  LEA.HI R6, R6, R2, RZ, 0x2 ;  /* 0x0000000206067211 */ /* 0x000fe200078f10ff */
[----:B------:R-:W-:Y:S01]  /*3a80*/  IMAD R251, R0, 0x2, R135 ;  /* 0x0000000200fb7824 */ /* 0x000fe200078e0287 */
[----:B------:R-:W-:Y:S01]  /*3a90*/  LEA.HI R8, R3, R3, RZ, 0x1 ;  /* 0x0000000303087211 */ /* 0x000fe200078f08ff */
[----:B------:R-:W-:Y:S01]  /*3aa0*/  IMAD.IADD R9, R96, 0x1, -R7 ;  /* 0x0000000160097824 */ /* 0x000fe200078e0a07 */
[----:B------:R-:W-:Y:S01]  /*3ab0*/  PLOP3.LUT P0, PT, PT, PT, UP1, 0x80, 0x0 ;  /* 0x000000000000781c */ /* 0x000fe20003f0f018 */
[----:B------:R-:W-:Y:S01]  /*3ac0*/  LDSM.16.MT88.4 R24, [R135+0x100] ;  /* 0x000100008718783b */ /* 0x000fe20000004200 */
[----:B------:R-:W-:Y:S01]  /*3ad0*/  LEA.HI.SX32 R7, R6, UR11, 0x1e ;  /* 0x0000000b06077c11 */ /* 0x000fe2000f8ff2ff */
[----:B------:R-:W-:Y:S01]  /*3ae0*/  IMAD R250, R0, 0x2, R248 ;  /* 0x0000000200fa7824 */ /* 0x000fe200078e02f8 */
[----:B------:R-:W-:Y:S01]  /*3af0*/  LOP3.LUT R8, R8, 0x1ffffffe, RZ, 0xc0, !PT ;  /* 0x1ffffffe08087812 */ /* 0x000fe200078ec0ff */
[----:B------:R-:W-:Y:S01]  /*3b00*/  LDSM.16.MT88.4 R64, [R135+0x2100] ;  /* 0x002100008740783b */ /* 0x000fe20000004200 */
[----:B------:R-:W-:Y:S01]  /*3b10*/  LOP3.LUT R6, R6, 0x7ffffffc, RZ, 0xc0, !PT ;  /* 0x7ffffffc06067812 */ /* 0x000fe200078ec0ff */
[----:B------:R-:W-:-:S02]  /*3b20*/  IMAD R7, R9, 0x10, R7 ;  /* 0x0000001009077824 */ /* 0x000fc400078e0207 */
[----:B------:R-:W-:Y:S01]  /*3b30*/  IMAD.IADD R3, R3, 0x1, -R8 ;  /* 0x0000000103037824 */ /* 0x000fe200078e0a08 */
[----:B------:R-:W-:Y:S01]  /*3b40*/  LDSM.16.MT88.4 R72, [R248+0x2100] ;  /* 0x00210000f848783b */ /* 0x000fe20000004200 */
[----:B------:R-:W-:Y:S02]  /*3b50*/  IMAD.IADD R2, R2, 0x1, -R6 ;  /* 0x0000000102027824 */ /* 0x000fe400078e0a06 */
[----:B------:R-:W-:Y:S01]  /*3b60*/  IMAD R133, R3, 0x8, R7 ;  /* 0x0000000803857824 */ /* 0x000fe200078e0207 */
[----:B------:R-:W-:Y:S01]  /*3b70*/  LDSM.16.MT88.4 R68, [R250+0x900] ;  /* 0x00090000fa44783b */ /* 0x000fe20000004200 */
[----:B------:R-:W-:Y:S01]  /*3b80*/  IMAD.U32 R6, RZ, RZ, UR4 ;  /* 0x00000004ff067e24 */ /* 0x000fe2000f8e00ff */
[----:B------:R-:W-:Y:S01]  /*3b90*/  ULDC.64 UR4, c[0x0][0x2c8] ;  /* 0x0000b20000047ab9 */ /* 0x000fe20000000a00 */
[----:B------:R-:W-:Y:S01]  /*3ba0*/  @P0 IMAD.HI.U32 R7, R133, c[0x0][0x2c8], RZ ;  /* 0x0000b20085070a27 */ /* 0x000fe200078e00ff */
[----:B------:R-:W-:Y:S01]  /*3bb0*/  PLOP3.LUT P0, PT, PT, PT, UP1, 0x80, 0x0 ;  /* 0x000000000000781c */ /* 0x000fe20003f0f018 */
[----:B------:R-:W-:Y:S02]  /*3bc0*/  STL [R1+0x9c], R133 ;  /* 0x00009c8501007387 */ /* 0x000fe40000100800 */
[----:B------:R-:W-:-:S02]  /*3bd0*/  IMAD.MOV.U32 R3, RZ, RZ, R133 ;  /* 0x000000ffff037224 */ /* 0x000fc400078e0085 */
[----:B------:R-:W-:Y:S01]  /*3be0*/  IMAD.SHL.U32 R10, R2, 0x2, RZ ;  /* 0x00000002020a7824 */ /* 0x000fe200078e00ff */
[----:B------:R-:W0:Y:S04]  /*3bf0*/  LDGDEPBAR ;  /* 0x00000000000079af */ /* 0x000e280000000000 */
[----:B------:R-:W-:Y:S01]  /*3c00*/  IADD3 R2, -R10, UR7, R6 ;  /* 0x000000070a027c10 */ /* 0x000fe2000fffe106 */
[----:B------:R-:W-:Y:S02]  /*3c10*/  STL [R1+0xac], R10 ;  /* 0x0000ac0a01007387 */ /* 0x000fe40000100800 */
[----:B------:R-:W-:Y:S02]  /*3c20*/  @P0 SHF.R.U32.HI R3, RZ, c[0x0][0x2cc], R7 ;  /* 0x0000b300ff030a19 */ /* 0x000fe40000011607 */
[----:B------:R-:W-:-:S02]  /*3c30*/  IADD3 R6, R2, -UR13, RZ ;  /* 0x8000000d02067c10 */ /* 0x000fc4000fffe0ff */
[----:B------:R-:W-:Y:S01]  /*3c40*/  IADD3 R7, -R10, UR24, RZ ;  /* 0x000000180a077c10 */ /* 0x000fe2000fffe1ff */
[----:B------:R-:W1:Y:S01]  /*3c50*/  SHFL.IDX PT, R8, R3, RZ, 0x1c1f ;  /* 0x001c1fff03087589 */ /* 0x000e6200000e0000 */
[----:B------:R-:W-:Y:S02]  /*3c60*/  UIMAD.WIDE.U32 UR24, UR10, UR4, URZ ;  /* 0x000000040a1872a5 */ /* 0x000fe4000f8e003f */
[----:B------:R-:W-:Y:S01]  /*3c70*/  UIADD3 UR10, UR6, -0x2, URZ ;  /* 0xfffffffe060a7890 */ /* 0x000fe2000fffe03f */
[----:B------:R-:W2:Y:S04]  /*3c80*/  SHFL.IDX PT, R3, R3, 0x1, 0x1c1f ;  /* 0x003c1f0003037f89 */ /* 0x000ea800000e0000 */
[----:B------:R-:W-:Y:S02]  /*3c90*/  @UP1 UMOV UR21, UR25 ;  /* 0x0000001900151c82 */ /* 0x000fe40008000000 */
[----:B------:R-:W-:-:S04]  /*3ca0*/  @UP1 USHF.R.U32.HI UR11, URZ, UR5, UR21 ;  /* 0x000000053f0b1299 */ /* 0x000fc80008011615 */
[----:B------:R-:W-:-:S04]  /*3cb0*/  UIADD3 UR11, UR11, UR7, -UR13 ;  /* 0x000000070b0b7290 */ /* 0x000fc8000fffe80d */
[----:B------:R-:W-:-:S04]  /*3cc0*/  USHF.R.S32.HI UR4, URZ, 0x1f, UR11 ;  /* 0x0000001f3f047899 */ /* 0x000fc8000801140b */
[----:B------:R-:W-:Y:S01]  /*3cd0*/  ULEA.HI UR4, UR4, UR11, URZ, 0x6 ;  /* 0x0000000b04047291 */ /* 0x000fe2000f8f303f */
[----:B-1----:R-:W-:-:S03]  /*3ce0*/  IMAD.IADD R2, R6, 0x1, R8 ;  /* 0x0000000106027824 */ /* 0x002fc600078e0208 */
[----:B------:R-:W-:Y:S01]  /*3cf0*/  USHF.R.S32.HI UR4, URZ, 0x6, UR4 ;  /* 0x000000063f047899 */ /* 0x000fe20008011404 */
[----:B--2---:R-:W-:Y:S01]  /*3d00*/  IMAD.IADD R3, R6, 0x1, R3 ;  /* 0x0000000106037824 */ /* 0x004fe200078e0203 */
[----:B------:R-:W-:Y:S02]  /*3d10*/  IMNMX R2, R7, R2, PT ;  /* 0x0000000207027217 */ /* 0x000fe40003800200 */
[----:B------:R-:W-:Y:S02]  /*3d20*/  UISETP.LT.AND UP0, UPT, URZ, UR4, UPT ;  /* 0x000000043f00728c */ /* 0x000fe4000bf01270 */
[----:B------:R-:W-:Y:S02]  /*3d30*/  ISETP.GT.AND P0, PT, R2, RZ, PT ;  /* 0x000000ff0200720c */ /* 0x000fe40003f04270 */
[----:B------:R-:W-:Y:S02]  /*3d40*/  USEL UR4, URZ, UR4, !UP0 ;  /* 0x000000043f047287 */ /* 0x000fe4000c000000 */
[----:B------:R-:W-:-:S02]  /*3d50*/  FSEL R11, R56, -INF , P0 ;  /* 0xff800000380b7808 */ /* 0x000fc40000000000 */
[----:B------:R-:W-:Y:S01]  /*3d60*/  UISETP.GE.AND UP0, UPT, UR10, UR4, UPT ;  /* 0x000000040a00728c */ /* 0x000fe2000bf06270 */
[----:B------:R-:W-:-:S04]  /*3d70*/  ISETP.GT.AND P0, PT, R2, 0x1, PT ;  /* 0x000000010200780c */ /* 0x000fc80003f04270 */
[----:B------:R-:W-:Y:S02]  /*3d80*/  FSEL R10, R57, -INF , P0 ;  /* 0xff800000390a7808 */ /* 0x000fe40000000000 */
        /* <DEDUP_REMOVED lines=26> */
[----:B------:R-:W-:Y:S02]  /*3f30*/  ISETP.GT.AND P0, PT, R2, 0x39, PT ;  /* 0x000000390200780c */ /* 0x000fe40003f04270 */
[----:B------:R-:W-:Y:S02]  /*3f40*/  IMNMX R2, R7, R3, PT ;  /* 0x0000000307027217 */ /* 0x000fe40003800200 */
[----:B------:R-:W-:Y:S02]  /*3f50*/  FSEL R96, R37, -INF , P0 ;  /* 0xff80000025607808 */ /* 0x000fe40000000000 */
[----:B------:R-:W-:Y:S02]  /*3f60*/  ISETP.GT.AND P0, PT, R2, RZ, PT ;  /* 0x000000ff0200720c */ /* 0x000fe40003f04270 */
[----:B------:R-:W-:-:S02]  /*3f70*/  FMNMX.FTZ R3, R11, R10, !PT ;  /* 0x0000000a0b037209 */ /* 0x000fc40007810000 */
[----:B------:R-:W-:Y:S02]  /*3f80*/  FSEL R9, R58, -INF , P0 ;  /* 0xff8000003a097808 */ /* 0x000fe40000000000 */
[----:B------:R-:W-:Y:S02]  /*3f90*/  ISETP.GT.AND P0, PT, R2, 0x1, PT ;  /* 0x000000010200780c */ /* 0x000fe40003f04270 */
[----:B------:R-:W-:Y:S02]  /*3fa0*/  FMNMX.FTZ R3, R14, R3, !PT ;  /* 0x000000030e037209 */ /* 0x000fe40007810000 */
[----:B------:R-:W-:Y:S02]  /*3fb0*/  FSEL R8, R59, -INF , P0 ;  /* 0xff8000003b087808 */ /* 0x000fe40000000000 */
[----:B------:R-:W-:Y:S01]  /*3fc0*/  ISETP.GT.AND P0, PT, R2, 0x8, PT ;  /* 0x000000080200780c */ /* 0x000fe20003f04270 */
[----:B------:R-:W-:Y:S01]  /*3fd0*/  LDSM.16.MT88.4 R56, [R250+0x100] ;  /* 0x00010000fa38783b */ /* 0x000fe20000004200 */
[----:B------:R-:W-:-:S02]  /*3fe0*/  FMNMX.FTZ R3, R13, R3, !PT ;  /* 0x000000030d037209 */ /* 0x000fc40007810000 */
[----:B------:R-:W-:Y:S02]  /*3ff0*/  FSEL R7, R54, -INF , P0 ;  /* 0xff80000036077808 */ /* 0x000fe40000000000 */
[C---:B------:R-:W-:Y:S02]  /*4000*/  ISETP.GT.AND P0, PT, R2.reuse, 0x9, PT ;  /* 0x000000090200780c */ /* 0x040fe40003f04270 */
[----:B------:R-:W-:Y:S02]  /*4010*/  FMNMX.FTZ R3, R15, R3, !PT ;  /* 0x000000030f037209 */ /* 0x000fe40007810000 */
[----:B------:R-:W-:Y:S02]  /*4020*/  FSEL R12, R55, -INF , P0 ;  /* 0xff800000370c7808 */ /* 0x000fe40000000000 */
[----:B------:R-:W-:Y:S02]  /*4030*/  ISETP.GT.AND P0, PT, R2, 0x10, PT ;  /* 0x000000100200780c */ /* 0x000fe40003f04270 */
[----:B------:R-:W-:-:S02]  /*4040*/  FMNMX.FTZ R3, R16, R3, !PT ;  /* 0x0000000310037209 */ /* 0x000fc40007810000 */
[----:B------:R-:W-:Y:S02]  /*4050*/  FSEL R20, R50, -INF , P0 ;  /* 0xff80000032147808 */ /* 0x000fe40000000000 */
[C---:B------:R-:W-:Y:S02]  /*4060*/  ISETP.GT.AND P0, PT, R2.reuse, 0x11, PT ;  /* 0x000000110200780c */ /* 0x040fe40003f04270 */
[----:B------:R-:W-:Y:S02]  /*4070*/  FMNMX.FTZ R3, R21, R3, !PT ;  /* 0x0000000315037209 */ /* 0x000fe40007810000 */
[----:B------:R-:W-:Y:S02]  /*4080*/  FMNMX.FTZ R6, R9, R8, !PT ;  /* 0x0000000809067209 */ /* 0x000fe40007810000 */
[----:B------:R-:W-:Y:S02]  /*4090*/  FSEL R19, R51, -INF , P0 ;  /* 0xff80000033137808 */ /* 0x000fe40000000000 */
[----:B------:R-:W-:Y:S01]  /*40a0*/  ISETP.GT.AND P0, PT, R2, 0x18, PT ;  /* 0x000000180200780c */ /* 0x000fe20003f04270 */
[----:B------:R-:W-:Y:S01]  /*40b0*/  LDSM.16.MT88.4 R48, [R251+0x100] ;  /* 0x00010000fb30783b */ /* 0x000fe20000004200 */
[----:B------:R-:W-:-:S02]  /*40c0*/  FMNMX.FTZ R3, R22, R3, !PT ;  /* 0x0000000316037209 */ /* 0x000fc40007810000 */
[----:B------:R-:W-:Y:S02]  /*40d0*/  FMNMX.FTZ R6, R7, R6, !PT ;  /* 0x0000000607067209 */ /* 0x000fe40007810000 */
[----:B------:R-:W-:Y:S02]  /*40e0*/  FSEL R18, R46, -INF , P0 ;  /* 0xff8000002e127808 */ /* 0x000fe40000000000 */
[----:B------:R-:W-:Y:S02]  /*40f0*/  ISETP.GT.AND P0, PT, R2, 0x19, PT ;  /* 0x000000190200780c */ /* 0x000fe40003f04270 */
[----:B------:R-:W-:Y:S02]  /*4100*/  FMNMX.FTZ R3, R106, R3, !PT ;  /* 0x000000036a037209 */ /* 0x000fe40007810000 */
[----:B------:R-:W-:Y:S02]  /*4110*/  FMNMX.FTZ R6, R12, R6, !PT ;  /* 0x000000060c067209 */ /* 0x000fe40007810000 */
[----:B------:R-:W-:-:S02]  /*4120*/  FSEL R17, R47, -INF , P0 ;  /* 0xff8000002f117808 */ /* 0x000fc40000000000 */
[----:B------:R-:W-:Y:S02]  /*4130*/  FMNMX.FTZ R132, R105, R3, !PT ;  /* 0x0000000369847209 */ /* 0x000fe40007810000 */
[----:B------:R-:W-:Y:S02]  /*4140*/  ISETP.GT.AND P0, PT, R2, 0x20, PT ;  /* 0x000000200200780c */ /* 0x000fe40003f04270 */
[----:B------:R-:W-:Y:S02]  /*4150*/  FMNMX.FTZ R3, R20, R6, !PT ;  /* 0x0000000614037209 */ /* 0x000fe40007810000 */
[----:B------:R-:W-:Y:S02]  /*4160*/  FSEL R99, R34, -INF , P0 ;  /* 0xff80000022637808 */ /* 0x000fe40000000000 */
[----:B------:R-:W-:Y:S02]  /*4170*/  FMNMX.FTZ R3, R19, R3, !PT ;  /* 0x0000000313037209 */ /* 0x000fe40007810000 */
[----:B------:R-:W-:-:S02]  /*4180*/  ISETP.GT.AND P0, PT, R2, 0x21, PT ;  /* 0x000000210200780c */ /* 0x000fc40003f04270 */
[----:B------:R-:W-:Y:S02]  /*4190*/  FMNMX.FTZ R3, R18, R3, !PT ;  /* 0x0000000312037209 */ /* 0x000fe40007810000 */
[----:B------:R-:W-:Y:S02]  /*41a0*/  FSEL R98, R35, -INF , P0 ;  /* 0xff80000023627808 */ /* 0x000fe40000000000 */
[----:B------:R-:W-:Y:S01]  /*41b0*/  ISETP.GT.AND P0, PT, R2, 0x28, PT ;  /* 0x000000280200780c */ /* 0x000fe20003f04270 */
[----:B------:R-:W-:Y:S01]  /*41c0*/  LDSM.16.MT88.4 R32, [R251+0x900] ;  /* 0x00090000fb20783b */ /* 0x000fe20000004200 */
[----:B------:R-:W-:Y:S02]  /*41d0*/  FMNMX.FTZ R3, R17, R3, !PT ;  /* 0x0000000311037209 */ /* 0x000fe40007810000 */
[----:B------:R-:W-:Y:S02]  /*41e0*/  FSEL R95, R42, -INF , P0 ;  /* 0xff8000002a5f7808 */ /* 0x000fe40000000000 */
[----:B------:R-:W-:-:S02]  /*41f0*/  ISETP.GT.AND P0, PT, R2, 0x29, PT ;  /* 0x000000290200780c */ /* 0x000fc40003f04270 */
[----:B------:R-:W-:Y:S02]  /*4200*/  FMNMX.FTZ R3, R99, R3, !PT ;  /* 0x0000000363037209 */ /* 0x000fe40007810000 */
[----:B------:R-:W-:Y:S02]  /*4210*/  FMNMX.FTZ R132, R104, R132, !PT ;  /* 0x0000008468847209 */ /* 0x000fe40007810000 */
[----:B------:R-:W-:Y:S02]  /*4220*/  FSEL R97, R43, -INF , P0 ;  /* 0xff8000002b617808 */ /* 0x000fe40000000000 */
[----:B------:R-:W-:Y:S01]  /*4230*/  ISETP.GT.AND P0, PT, R2, 0x30, PT ;  /* 0x000000300200780c */ /* 0x000fe20003f04270 */
[----:B------:R-:W-:Y:S01]  /*4240*/  LDSM.16.MT88.4 R40, [R135+0x900] ;  /* 0x000900008728783b */ /* 0x000fe20000004200 */
[----:B------:R-:W-:Y:S02]  /*4250*/  FMNMX.FTZ R3, R98, R3, !PT ;  /* 0x0000000362037209 */ /* 0x000fe40007810000 */
[----:B------:R-:W-:-:S02]  /*4260*/  FMNMX.FTZ R132, R103, R132, !PT ;  /* 0x0000008467847209 */ /* 0x000fc40007810000 */
[----:B------:R-:W-:Y:S02]  /*4270*/  FSEL R94, R30, -INF , P0 ;  /* 0xff8000001e5e7808 */ /* 0x000fe40000000000 */
[----:B------:R-:W-:Y:S02]  /*4280*/  FMNMX.FTZ R3, R95, R3, !PT ;  /* 0x000000035f037209 */ /* 0x000fe40007810000 */
        /* <DEDUP_REMOVED lines=15> */
[----:B------:R-:W-:Y:S01]  /*4380*/  FMNMX.FTZ R2, R91, R2, !PT ;  /* 0x000000025b027209 */ /* 0x000fe20007810000 */
[----:B------:R-:W-:Y:S04]  /*4390*/  LDSM.16.MT88.4 R36, [R248+0x900] ;  /* 0x00090000f824783b */ /* 0x000fe80000004200 */
        /* <DEDUP_REMOVED lines=69> */
[----:B------:R-:W-:-:S02]  /*47f0*/  IMAD.MOV.U32 R129, RZ, RZ, R110 ;  /* 0x000000ffff817224 */ /* 0x000fc400078e006e */
[----:B------:R-:W-:Y:S02]  /*4800*/  IMAD.MOV.U32 R128, RZ, RZ, R111 ;  /* 0x000000ffff807224 */ /* 0x000fe400078e006f */
[----:B------:R-:W-:Y:S02]  /*4810*/  IMAD.MOV.U32 R131, RZ, RZ, R108 ;  /* 0x000000ffff837224 */ /* 0x000fe400078e006c */
[----:B------:R-:W-:Y:S01]  /*4820*/  IMAD.MOV.U32 R130, RZ, RZ, R109 ;  /* 0x000000ffff827224 */ /* 0x000fe200078e006d */
[----:B------:R-:W-:Y:S01]  /*4830*/  HMMA.16816.F32.BF16 R32, R12, R58, RZ ;  /* 0x0000003a0c20723c */ /* 0x000fe200000418ff */
[----:B------:R-:W-:Y:S01]  /*4840*/  IMAD.MOV.U32 R112, RZ, RZ, R25 ;  /* 0x000000ffff707224 */ /* 0x000fe200078e0019 */
[----:B------:R-:W-:Y:S01]  /*4850*/  LDSM.16.MT88.4 R56, [R251+0x2900] ;  /* 0x00290000fb38783b */ /* 0x000fe20000004200 */
[----:B------:R-:W-:Y:S02]  /*4860*/  IMAD.MOV.U32 R111, RZ, RZ, R26 ;  /* 0x000000ffff6f7224 */ /* 0x000fe400078e001a */
[----:B------:R-:W-:-:S02]  /*4870*/  IMAD.MOV.U32 R110, RZ, RZ, R24 ;  /* 0x000000ffff6e7224 */ /* 0x000fc400078e0018 */
        /* <DEDUP_REMOVED lines=14> */
[----:B------:R-:W-:Y:S01]  /*4960*/  LDSM.16.MT88.4 R44, [R251+0x4100] ;  /* 0x00410000fb2c783b */ /* 0x000fe20000004200 */
[----:B------:R-:W-:-:S02]  /*4970*/  IMAD.MOV.U32 R108, RZ, RZ, R53 ;  /* 0x000000ffff6c7224 */ /* 0x000fc400078e0035 */
[----:B------:R-:W-:Y:S02]  /*4980*/  IMAD.MOV.U32 R5, RZ, RZ, R54 ;  /* 0x000000ffff057224 */ /* 0x000fe400078e0036 */
[----:B------:R-:W-:Y:S01]  /*4990*/  IMAD.MOV.U32 R0, RZ, RZ, R55 ;  /* 0x000000ffff007224 */ /* 0x000fe200078e0037 */
[----:B--2---:R-:W-:Y:S01]  /*49a0*/  HMMA.16816.F32.BF16 R20, R8, R36, R20 ;  /* 0x000000240814723c */ /* 0x004fe20000041814 */
[----:B------:R-:W-:Y:S01]  /*49b0*/  IMAD.MOV.U32 R116, RZ, RZ, R28 ;  /* 0x000000ffff747224 */ /* 0x000fe200078e001c */
[----:B------:R-:W1:Y:S01]  /*49c0*/  LDSM.16.MT88.4 R52, [R250+0x2900] ;  /* 0x00290000fa34783b */ /* 0x000e620000004200 */
[----:B------:R-:W-:Y:S02]  /*49d0*/  IMAD.MOV.U32 R115, RZ, RZ, R29 ;  /* 0x000000ffff737224 */ /* 0x000fe400078e001d */
[----:B------:R-:W-:Y:S02]  /*49e0*/  IMAD.MOV.U32 R114, RZ, RZ, R30 ;  /* 0x000000ffff727224 */ /* 0x000fe400078e001e */
[----:B------:R-:W-:Y:S01]  /*49f0*/  IMAD.MOV.U32 R113, RZ, RZ, R31 ;  /* 0x000000ffff717224 */ /* 0x000fe200078e001f */
[----:B---3--:R-:W-:Y:S01]  /*4a00*/  HMMA.16816.F32.BF16 R32, R12, R40, RZ ;  /* 0x000000280c20723c */ /* 0x008fe200000418ff */
[----:B------:R-:W-:-:S02]  /*4a10*/  IMAD.MOV.U32 R178, RZ, RZ, R16 ;  /* 0x000000ffffb27224 */ /* 0x000fc400078e0010 */
[----:B------:R-:W-:Y:S02]  /*4a20*/  IMAD.MOV.U32 R177, RZ, RZ, R17 ;  /* 0x000000ffffb17224 */ /* 0x000fe400078e0011 */
[----:B------:R-:W-:Y:S02]  /*4a30*/  IMAD.MOV.U32 R176, RZ, RZ, R18 ;  /* 0x000000ffffb07224 */ /* 0x000fe400078e0012 */
[----:B------:R-:W-:Y:S01]  /*4a40*/  IMAD.MOV.U32 R4, RZ, RZ, R19 ;  /* 0x000000ffff047224 */ /* 0x000fe200078e0013 */
[----:B------:R-:W-:Y:S01]  /*4a50*/  HMMA.16816.F32.BF16 R28, R12, R42, RZ ;  /* 0x0000002a0c1c723c */ /* 0x000fe200000418ff */
[----:B------:R-:W2:Y:S01]  /*4a60*/  LDSM.16.MT88.4 R40, [R248+0x4100] ;  /* 0x00410000f828783b */ /* 0x000ea20000004200 */
[----:B------:R-:W-:Y:S02]  /*4a70*/  IMAD.MOV.U32 R120, RZ, RZ, R24 ;  /* 0x000000ffff787224 */ /* 0x000fe400078e0018 */
[----:B------:R-:W-:Y:S02]  /*4a80*/  IMAD.MOV.U32 R119, RZ, RZ, R25 ;  /* 0x000000ffff777224 */ /* 0x000fe400078e0019 */
[----:B------:R-:W-:-:S02]  /*4a90*/  IMAD.MOV.U32 R118, RZ, RZ, R26 ;  /* 0x000000ffff767224 */ /* 0x000fc400078e001a */
[C---:B------:R-:W-:Y:S01]  /*4aa0*/  HMMA.16816.F32.BF16 R16, R12.reuse, R74, RZ ;  /* 0x0000004a0c10723c */ /* 0x040fe200000418ff */
[----:B------:R-:W-:Y:S02]  /*4ab0*/  IMAD.MOV.U32 R117, RZ, RZ, R27 ;  /* 0x000000ffff757224 */ /* 0x000fe400078e001b */
[----:B------:R-:W-:Y:S02]  /*4ac0*/  IMAD.MOV.U32 R73, RZ, RZ, R20 ;  /* 0x000000ffff497224 */ /* 0x000fe400078e0014 */
[----:B------:R-:W-:Y:S02]  /*4ad0*/  IMAD.MOV.U32 R72, RZ, RZ, R21 ;  /* 0x000000ffff487224 */ /* 0x000fe400078e0015 */
[----:B------:R-:W-:Y:S01]  /*4ae0*/  IMAD.MOV.U32 R37, RZ, RZ, R22 ;  /* 0x000000ffff257224 */ /* 0x000fe200078e0016 */
[----:B------:R-:W-:Y:S01]  /*4af0*/  HMMA.16816.F32.BF16 R24, R12, R48, RZ ;  /* 0x000000300c18723c */ /* 0x000fe200000418ff */
[----:B------:R-:W-:-:S06]  /*4b00*/  IMAD.MOV.U32 R36, RZ, RZ, R23 ;  /* 0x000000ffff247224 */ /* 0x000fcc00078e0017 */
        /* <DEDUP_REMOVED lines=14> */
[C---:B-1----:R-:W-:Y:S01]  /*4bf0*/  HMMA.16816.F32.BF16 R72, R8.reuse, R52, R24 ;  /* 0x000000340848723c */ /* 0x042fe20000041818 */
[----:B------:R-:W-:Y:S02]  /*4c00*/  IMAD.MOV.U32 R59, RZ, RZ, R36 ;  /* 0x000000ffff3b7224 */ /* 0x000fe400078e0024 */
[----:B------:R-:W1:Y:S04]  /*4c10*/  LDSM.16.MT88.4 R36, [R251+0x4900] ;  /* 0x00490000fb24783b */ /* 0x000e680000004200 */
[----:B------:R-:W-:Y:S01]  /*4c20*/  IMAD.MOV.U32 R52, RZ, RZ, R120 ;  /* 0x000000ffff347224 */ /* 0x000fe200078e0078 */
[----:B------:R-:W-:Y:S01]  /*4c30*/  HMMA.16816.F32.BF16 R152, R8, R54, R20 ;  /* 0x000000360898723c */ /* 0x000fe20000041814 */
[----:B------:R-:W-:-:S06]  /*4c40*/  IMAD.MOV.U32 R53, RZ, RZ, R119 ;  /* 0x000000ffff357224 */ /* 0x000fcc00078e0077 */
[----:B------:R-:W-:Y:S01]  /*4c50*/  IMAD.MOV.U32 R54, RZ, RZ, R118 ;  /* 0x000000ffff367224 */ /* 0x000fe200078e0076 */
[----:B--2---:R-:W-:Y:S01]  /*4c60*/  HMMA.16816.F32.BF16 R24, R12, R40, RZ ;  /* 0x000000280c18723c */ /* 0x004fe200000418ff */
[----:B------:R-:W-:-:S07]  /*4c70*/  IMAD.MOV.U32 R55, RZ, RZ, R117 ;  /* 0x000000ffff377224 */ /* 0x000fce00078e0075 */
[----:B------:R-:W-:Y:S01]  /*4c80*/  HMMA.16816.F32.BF16 R20, R12, R42, RZ ;  /* 0x0000002a0c14723c */ /* 0x000fe200000418ff */
[----:B------:R-:W2:Y:S07]  /*4c90*/  LDSM.16.MT88.4 R40, [R250+0x4100] ;  /* 0x00410000fa28783b */ /* 0x000eae0000004200 */
[----:B------:R-:W-:Y:S08]  /*4ca0*/  HMMA.16816.F32.BF16 R160, R8, R64, R16 ;  /* 0x0000004008a0723c */ /* 0x000ff00000041810 */
[----:B------:R-:W-:Y:S07]  /*4cb0*/  HMMA.16816.F32.BF16 R16, R12, R44, RZ ;  /* 0x0000002c0c10723c */ /* 0x000fee00000418ff */
[----:B------:R-:W-:Y:S01]  /*4cc0*/  IMAD.MOV.U32 R44, RZ, RZ, R109 ;  /* 0x000000ffff2c7224 */ /* 0x000fe200078e006d */
        /* <DEDUP_REMOVED lines=8> */
[----:B------:R-:W-:-:S06]  /*4d50*/  IMAD.MOV.U32 R63, RZ, RZ, R113 ;  /* 0x000000ffff3f7224 */ /* 0x000fcc00078e0071 */
[--C-:B------:R-:W-:Y:S01]  /*4d60*/  FFMA.FTZ R36, R102, c[0x0][0x2d0], -R6.reuse ;  /* 0x0000b40066247a23 */ /* 0x100fe20000010806 */
[----:B--2---:R-:W-:Y:S01]  /*4d70*/  HMMA.16816.F32.BF16 R16, R12, R40, RZ ;  /* 0x000000280c10723c */ /* 0x004fe200000418ff */
[----:B------:R-:W-:Y:S02]  /*4d80*/  FFMA.FTZ R37, R101, c[0x0][0x2d0], -R6 ;  /* 0x0000b40065257a23 */ /* 0x000fe40000010806 */
[----:B------:R-:W-:Y:S02]  /*4d90*/  IMAD.MOV.U32 R101, RZ, RZ, R130 ;  /* 0x000000ffff657224 */ /* 0x000fe400078e0082 */
[----:B------:R-:W-:-:S03]  /*4da0*/  IMAD.MOV.U32 R102, RZ, RZ, R129 ;  /* 0x000000ffff667224 */ /* 0x000fc600078e0081 */
        /* <DEDUP_REMOVED lines=10> */
[----:B------:R-:W-:Y:S02]  /*4e50*/  FADD.FTZ R5, R77, R76 ;  /* 0x0000004c4d057221 */ /* 0x000fe40000010000 */
[----:B------:R-:W-:Y:S01]  /*4e60*/  IMAD.MOV.U32 R76, RZ, RZ, R178 ;  /* 0x000000ffff4c7224 */ /* 0x000fe200078e00b2 */
[----:B------:R-:W-:Y:S01]  /*4e70*/  HMMA.16816.F32.BF16 R16, R12, R42, RZ ;  /* 0x0000002a0c10723c */ /* 0x000fe200000418ff */
[----:B------:R-:W-:Y:S02]  /*4e80*/  IMAD.MOV.U32 R77, RZ, RZ, R177 ;  /* 0x000000ffff4d7224 */ /* 0x000fe400078e00b1 */
[----:B------:R-:W-:Y:S02]  /*4e90*/  IMAD.MOV.U32 R78, RZ, RZ, R176 ;  /* 0x000000ffff4e7224 */ /* 0x000fe400078e00b0 */
[----:B------:R-:W-:Y:S02]  /*4ea0*/  FADD.FTZ R0, R82, R0 ;  /* 0x0000000052007221 */ /* 0x000fe40000010000 */
[----:B------:R-:W-:Y:S01]  /*4eb0*/  IMAD.MOV.U32 R79, RZ, RZ, R4 ;  /* 0x000000ffff4f7224 */ /* 0x000fe200078e0004 */
[----:B------:R-:W-:Y:S01]  /*4ec0*/  HMMA.16816.F32.BF16 R108, R8, R38, R20 ;  /* 0x00000026086c723c */ /* 0x000fe20000041814 */
[----:B------:R-:W2:Y:S01]  /*4ed0*/  LDSM.16.MT88.4 R20, [R135+0x6900] ;  /* 0x006900008714783b */ /* 0x000ea20000004200 */
[----:B------:R-:W-:-:S02]  /*4ee0*/  FADD.FTZ R5, R80, R5 ;  /* 0x0000000550057221 */ /* 0x000fc40000010000 */
[----:B------:R-:W-:Y:S02]  /*4ef0*/  FADD.FTZ R4, R85, R0 ;  /* 0x0000000055047221 */ /* 0x000fe40000010000 */
[----:B------:R-:W-:Y:S02]  /*4f00*/  FADD.FTZ R0, R84, R5 ;  /* 0x0000000554007221 */ /* 0x000fe40000010000 */
[----:B------:R-:W-:Y:S02]  /*4f10*/  FADD.FTZ R4, R83, R4 ;  /* 0x0000000453047221 */ /* 0x000fe40000010000 */
[----:B------:R-:W-:Y:S02]  /*4f20*/  FADD.FTZ R0, R7, R0 ;  /* 0x0000000007007221 */ /* 0x000fe40000010000 */
[--C-:B------:R-:W-:Y:S02]  /*4f30*/  FFMA.FTZ R24, R106, c[0x0][0x2d0], -R6.reuse ;  /* 0x0000b4006a187a23 */ /* 0x100fe40000010806 */
[----:B------:R-:W-:-:S02]  /*4f40*/  FFMA.FTZ R38, R100, c[0x0][0x2d0], -R6 ;  /* 0x0000b40064267a23 */ /* 0x000fc40000010806 */
[----:B------:R-:W-:Y:S01]  /*4f50*/  HMMA.16816.F32.BF16 R112, R8, R26, R16 ;  /* 0x0000001a0870723c */ /* 0x000fe20000041810 */
[----:B------:R-:W-:Y:S02]  /*4f60*/  FFMA.FTZ R39, R96, c[0x0][0x2d0], -R6 ;  /* 0x0000b40060277a23 */ /* 0x000fe40000010806 */
[----:B------:R-:W-:Y:S02]  /*4f70*/  FADD.FTZ R25, R88, R4 ;  /* 0x0000000458197221 */ /* 0x000fe40000010000 */
[----:B------:R-:W-:Y:S02]  /*4f80*/  IMAD.MOV.U32 R106, RZ, RZ, R49 ;  /* 0x000000ffff6a7224 */ /* 0x000fe400078e0031 */
[----:B------:R-:W-:Y:S01]  /*4f90*/  FFMA.FTZ R26, R105, c[0x0][0x2d0], -R6 ;  /* 0x0000b400691a7a23 */ /* 0x000fe20000010806 */
[----:B-1----:R-:W-:Y:S01]  /*4fa0*/  HMMA.16816.F32.BF16 R16, R12, R28, RZ ;  /* 0x0000001c0c10723c */ /* 0x002fe200000418ff */
[----:B------:R-:W-:Y:S02]  /*4fb0*/  FADD.FTZ R27, R81, R0 ;  /* 0x00000000511b7221 */ /* 0x000fe40000010000 */
[----:B------:R-:W-:Y:S01]  /*4fc0*/  MUFU.EX2 R0, R26 ;  /* 0x0000001a00007308 */ /* 0x000fe20000000800 */
[----:B------:R-:W-:-:S02]  /*4fd0*/  IMAD.MOV.U32 R105, RZ, RZ, R48 ;  /* 0x000000ffff697224 */ /* 0x000fc400078e0030 */
[----:B------:R-:W-:Y:S02]  /*4fe0*/  IMAD.MOV.U32 R100, RZ, RZ, R131 ;  /* 0x000000ffff647224 */ /* 0x000fe400078e0083 */
[--C-:B------:R-:W-:Y:S02]  /*4ff0*/  FFMA.FTZ R28, R104, c[0x0][0x2d0], -R6.reuse ;  /* 0x0000b400681c7a23 */ /* 0x100fe40000010806 */
[----:B------:R-:W-:Y:S02]  /*5000*/  FFMA.FTZ R29, R103, c[0x0][0x2d0], -R6 ;  /* 0x0000b400671d7a23 */ /* 0x000fe40000010806 */
[----:B------:R-:W-:Y:S02]  /*5010*/  IMAD.MOV.U32 R104, RZ, RZ, R51 ;  /* 0x000000ffff687224 */ /* 0x000fe400078e0033 */
[----:B------:R-:W-:-:S10]  /*5020*/  IMAD.MOV.U32 R103, RZ, RZ, R128 ;  /* 0x000000ffff677224 */ /* 0x000fd400078e0080 */
        /* <DEDUP_REMOVED lines=200> */
.L_x_2476:
        /* <DEDUP_REMOVED lines=92> */
.L_x_2474:
[C---:B-12---:R-:W-:Y:S01]  /*6270*/  HMMA.16816.F32.BF16 R4, R168.reuse, R8, RZ ;  /* 0x00000008a804723c */ /* 0x046fe200000418ff */
[----:B------:R-:W2:Y:S01]  /*6280*/  LDL R3, [R1+0x28] ;  /* 0x0000280001037983 */ /* 0x000ea20000100800 */
[----:B------:R-:W-:Y:S05]  /*6290*/  UISETP.GE.AND UP0, UPT, UR10, 0x1, UPT ;  /* 0x000000010a00788c */ /* 0x000fea000bf06270 */
[----:B------:R-:W0:Y:S01]  /*62a0*/  LDGDEPBAR ;  /* 0x00000000000079af */ /* 0x000e220000000000 */
        /* <DEDUP_REMOVED lines=19> */
[----:B------:R-:W4:Y:S06]  /*63e0*/  LDL R188, [R1+0x30] ;  /* 0x0000300001bc7983 */ /* 0x000f2c0000100800 */
[----:B------:R-:W4:Y:S01]  /*63f0*/  LDL R189, [R1+0x2c] ;  /* 0x00002c0001bd7983 */ /* 0x000f220000100800 */
        /* <DEDUP_REMOVED lines=34> */
[----:B------:R1:W-:Y:S06]  /*6620*/  LDSM.16.M88.4 R176, [R3] ;  /* 0x0000000003b0783b */ /* 0x0003ec0000000200 */
[----:B-1----:R-:W2:Y:S06]  /*6630*/  LDL R3, [R1+0x18] ;  /* 0x0000180001037983 */ /* 0x002eac0000100800 */
[----:B----4-:R1:W3:Y:S06]  /*6640*/  LDSM.16.M88.4 R184, [R188] ;  /* 0x00000000bcb8783b */ /* 0x0102ec0000000200 */
[----:B------:R4:W3:Y:S06]  /*6650*/  LDSM.16.M88.4 R180, [R189] ;  /* 0x00000000bdb4783b */ /* 0x0008ec0000000200 */
[----:B-1----:R-:W2:Y:S06]  /*6660*/  LDL R188, [R1+0x1c] ;  /* 0x00001c0001bc7983 */ /* 0x002eac0000100800 */
        /* <DEDUP_REMOVED lines=47> */
[----:B--2---:R1:W-:Y:S06]  /*6960*/  LDSM.16.M88.4 R184, [R3] ;  /* 0x0000000003b8783b */ /* 0x0043ec0000000200 */
[----:B-1----:R-:W2:Y:S06]  /*6970*/  LDL R3, [R1+0x8] ;  /* 0x0000080001037983 */ /* 0x002eac0000100800 */
[----:B------:R1:W-:Y:S06]  /*6980*/  LDSM.16.M88.4 R176, [R188] ;  /* 0x00000000bcb0783b */ /* 0x0003ec0000000200 */
[----:B----4-:R3:W4:Y:S06]  /*6990*/  LDSM.16.M88.4 R180, [R189] ;  /* 0x00000000bdb4783b */ /* 0x01072c0000000200 */
[----:B-1----:R-:W2:Y:S06]  /*69a0*/  LDL R188, [R1+0xc] ;  /* 0x00000c0001bc7983 */ /* 0x002eac0000100800 */
        /* <DEDUP_REMOVED lines=47> */
[----:B--2---:R-:W-:Y:S06]  /*6ca0*/  LDSM.16.M88.4 R180, [R3] ;  /* 0x0000000003b4783b */ /* 0x004fec0000000200 */
[----:B------:R-:W-:Y:S06]  /*6cb0*/  LDSM.16.M88.4 R184, [R188] ;  /* 0x00000000bcb8783b */ /* 0x000fec0000000200 */
[----:B---3--:R1:W2:Y:S02]  /*6cc0*/  LDSM.16.M88.4 R176, [R189] ;  /* 0x00000000bdb0783b */ /* 0x0082a40000000200 */
[----:B-1---5:R-:W-:Y:S01]  /*6cd0*/  MOV R189, R132 ;  /* 0x0000008400bd7202 */ /* 0x022fe20000000f00 */
[C---:B--2---:R-:W-:Y:S08]  /*6ce0*/  HMMA.16816.F32.BF16 R4, R236.reuse, R176, R4 ;  /* 0x000000b0ec04723c */ /* 0x044ff00000041804 */
        /* <DEDUP_REMOVED lines=26> */
[----:B------:R-:W-:Y:S05]  /*6e90*/  DEPBAR.LE SB0, 0x0 ;  /* 0x000080000000791a */ /* 0x000fea0000000000 */
[----:B------:R-:W-:Y:S01]  /*6ea0*/  BAR.SYNC.DEFER_BLOCKING 0x0 ;  /* 0x0000000000007b1d */ /* 0x000fe20000010000 */
[C---:B-1----:R-:W-:Y:S08]  /*6eb0*/  HMMA.16816.F32.BF16 R12, R244.reuse, R176, R12 ;  /* 0x000000b0f40c723c */ /* 0x042ff0000004180c */
[C---:B------:R-:W-:Y:S08]  /*6ec0*/  HMMA.16816.F32.BF16 R16, R244.reuse, R178, R16 ;  /* 0x000000b2f410723c */ /* 0x040ff00000041810 */
[C---:B--2---:R-:W-:Y:S08]  /*6ed0*/  HMMA.16816.F32.BF16 R20, R244.reuse, R184, R20 ;  /* 0x000000b8f414723c */ /* 0x044ff00000041814 */
[C---:B------:R-:W-:Y:S08]  /*6ee0*/  HMMA.16816.F32.BF16 R24, R244.reuse, R186, R24 ;  /* 0x000000baf418723c */ /* 0x040ff00000041818 */
[C---:B---3--:R-:W-:Y:S08]  /*6ef0*/  HMMA.16816.F32.BF16 R28, R244.reuse, R180, R28 ;  /* 0x000000b4f41c723c */ /* 0x048ff0000004181c */
[----:B------:R-:W-:Y:S01]  /*6f00*/  HMMA.16816.F32.BF16 R32, R244, R182, R32 ;  /* 0x000000b6f420723c */ /* 0x000fe20000041820 */
[----:B------:R-:W-:-:S07]  /*6f10*/  @P0 BRA `(.L_x_2475) ;  /* 0x000005e000000947 */ /* 0x000fce0003800000 */
[----:B------:R-:W2:Y:S01]  /*6f20*/  LDL R0, [R1+0x84] ;  /* 0x0000840001007983 */ /* 0x000ea20000100800 */
[----:B------:R-:W-:Y:S01]  /*6f30*/  ULEA UR6, UR10, UR12, 0x6 ;  /* 0x0000000c0a067291 */ /* 0x000fe2000f8e303f */
[----:B------:R-:W-:Y:S01]  /*6f40*/  IMAD.MOV.U32 R178, RZ, RZ, RZ ;  /* 0x000000ffffb27224 */ /* 0x000fe200078e00ff */
[----:B------:R-:W-:Y:S01]  /*6f50*/  LOP3.LUT R189, R189, 0xffffbfff, RZ, 0xc0, !PT ;  /* 0xffffbfffbdbd7812 */ /* 0x000fe200078ec0ff */
[----:B------:R1:W-:Y:S03]  /*6f60*/  STL [R1+0xc8], R2 ;  /* 0x0000c80201007387 */ /* 0x0003e60000100800 */
[----:B------:R-:W-:Y:S01]  /*6f70*/  IMAD.U32 R3, RZ, RZ, UR6 ;  /* 0x00000006ff037e24 */ /* 0x000fe2000f8e00ff */
[----:B------:R-:W3:Y:S01]  /*6f80*/  LDL R183, [R1+0x78] ;  /* 0x0000780001b77983 */ /* 0x000ee20000100800 */
[----:B------:R-:W-:Y:S03]  /*6f90*/  @P2 LOP3.LUT R189, R189, 0x4000, RZ, 0xfc, !PT ;  /* 0x00004000bdbd2812 */ /* 0x000fe600078efcff */
[----:B------:R-:W4:Y:S01]  /*6fa0*/  LDL R182, [R1+0x44] ;  /* 0x0000440001b67983 */ /* 0x000f220000100800 */
        /* <DEDUP_REMOVED lines=8> */
[----:B-1----:R-:W3:Y:S01]  /*7030*/  LDL R2, [R1+0xb8] ;  /* 0x0000b80001027983 */ /* 0x002ee20000100800 */
        /* <DEDUP_REMOVED lines=29> */
[----:B------:R-:W3:Y:S04]  /*7210*/  SHFL.IDX PT, R132, R177, RZ, 0x181f ;  /* 0x00181fffb1847589 */ /* 0x000ee800000e0000 */
[----:B------:R-:W1:Y:S04]  /*7220*/  SHFL.IDX PT, R176, R3, RZ, 0x181f ;  /* 0x00181fff03b07589 */ /* 0x000e6800000e0000 */
[----:B------:R-:W2:Y:S04]  /*7230*/  SHFL.IDX PT, R0, R177, 0x1, 0x181f ;  /* 0x00381f00b1007f89 */ /* 0x000ea800000e0000 */
[----:B------:R-:W2:Y:S01]  /*7240*/  SHFL.IDX PT, R3, R3, 0x1, 0x181f ;  /* 0x00381f0003037f89 */ /* 0x000ea200000e0000 */
[----:B---3--:R-:W-:Y:S05]  /*7250*/  IADD3 R178, P0, R132, R2, RZ ;  /* 0x0000000284b27210 */ /* 0x008fea0007f1e0ff */
[----:B-1----:R-:W-:Y:S05]  /*7260*/  IMAD.X R179, R176, 0x1, R183, P0 ;  /* 0x00000001b0b37824 */ /* 0x002fea00000e06b7 */
[----:B----4-:R1:W-:Y:S02]  /*7270*/  LDGSTS.E.BYPASS.LTC128B.128 [R182+0x10100], [R178.64], !P6 ;  /* 0x10100000b2b67fae */ /* 0x0103e4000f101d50 */
[----:B-1----:R-:W-:Y:S05]  /*7280*/  IADD3 R178, P0, R132, R186, RZ ;  /* 0x000000ba84b27210 */ /* 0x002fea0007f1e0ff */
[----:B------:R-:W-:Y:S01]  /*7290*/  IMAD.X R179, R176, 0x1, R187, P0 ;  /* 0x00000001b0b37824 */ /* 0x000fe200000e06bb */
[----:B------:R-:W-:Y:S04]  /*72a0*/  IADD3 R180, P0, R132, R185, RZ ;  /* 0x000000b984b47210 */ /* 0x000fe80007f1e0ff */
[----:B------:R1:W-:Y:S01]  /*72b0*/  LDGSTS.E.BYPASS.LTC128B.128 [R182+0x12100], [R178.64], !P5 ;  /* 0x12100000b2b67fae */ /* 0x0003e2000e901d50 */
[----:B------:R-:W-:Y:S05]  /*72c0*/  IMAD.X R181, R176, 0x1, R190, P0 ;  /* 0x00000001b0b57824 */ /* 0x000fea00000e06be */
[----:B------:R3:W-:Y:S04]  /*72d0*/  LDGSTS.E.BYPASS.LTC128B.128 [R182+0x14100], [R180.64], !P4 ;  /* 0x14100000b4b67fae */ /* 0x0007e8000e101d50 */
[----:B-1----:R-:W3:Y:S04]  /*72e0*/  LDL R179, [R1+0x58] ;  /* 0x0000580001b37983 */ /* 0x002ee80000100800 */
[----:B------:R-:W4:Y:S04]  /*72f0*/  LDL R178, [R1+0x90] ;  /* 0x0000900001b27983 */ /* 0x000f280000100800 */
[----:B------:R1:W-:Y:S01]  /*7300*/  STL [R1+0x40], R189 ;  /* 0x000040bd01007387 */ /* 0x0003e20000100800 */
[C---:B---3--:R-:W-:Y:S01]  /*7310*/  IMAD.SHL.U32 R180, R179.reuse, 0x2, RZ ;  /* 0x00000002b3b47824 */ /* 0x048fe200078e00ff */
[----:B----4-:R-:W-:Y:S04]  /*7320*/  SHF.L.U64.HI R181, R179, 0x1, R178 ;  /* 0x00000001b3b57819 */ /* 0x010fe800000102b2 */
[----:B------:R-:W-:Y:S05]  /*7330*/  IADD3 R178, P0, R132, R180, RZ ;  /* 0x000000b484b27210 */ /* 0x000fea0007f1e0ff */
[----:B------:R-:W-:Y:S01]  /*7340*/  IMAD.X R179, R176, 0x1, R181, P0 ;  /* 0x00000001b0b37824 */ /* 0x000fe200000e06b5 */
[----:B--2---:R-:W-:Y:S02]  /*7350*/  IADD3 R176, P0, R0, R2, RZ ;  /* 0x0000000200b07210 */ /* 0x004fe40007f1e0ff */
[----:B------:R1:W5:Y:S03]  /*7360*/  LDL.LU R2, [R1+0xc8] ;  /* 0x0000c80001027983 */ /* 0x0003660000300800 */
[----:B------:R-:W-:Y:S01]  /*7370*/  IMAD.X R177, R3, 0x1, R183, P0 ;  /* 0x0000000103b17824 */ /* 0x000fe200000e06b7 */
[----:B------:R2:W-:Y:S04]  /*7380*/  LDGSTS.E.BYPASS.LTC128B.128 [R182+0x16100], [R178.64], !P3 ;  /* 0x16100000b2b67fae */ /* 0x0005e8000d901d50 */
[----:B------:R3:W-:Y:S01]  /*7390*/  LDGSTS.E.BYPASS.LTC128B.128 [R182+0x11100], [R176.64], !P6 ;  /* 0x11100000b0b67fae */ /* 0x0007e2000f101d50 */
[----:B--2---:R-:W-:Y:S02]  /*73a0*/  IADD3 R178, -R191, 0x10, RZ ;  /* 0x00000010bfb27810 */ /* 0x004fe40007ffe1ff */
[----:B---3--:R-:W-:Y:S02]  /*73b0*/  IADD3 R176, -R184, 0x10, RZ ;  /* 0x00000010b8b07810 */ /* 0x008fe40007ffe1ff */
[----:B------:R-:W-:Y:S02]  /*73c0*/  LOP3.LUT R178, R178, 0xf, RZ, 0xc0, !PT ;  /* 0x0000000fb2b27812 */ /* 0x000fe400078ec0ff */
[----:B------:R-:W-:Y:S04]  /*73d0*/  LOP3.LUT R176, R176, 0xf, RZ, 0xc0, !PT ;  /* 0x0000000fb0b07812 */ /* 0x000fe800078ec0ff */
[-C--:B------:R-:W-:Y:S04]  /*73e0*/  IADD3 R176, P2, P0, R176, R0.reuse, R186 ;  /* 0x00000000b0b07210 */ /* 0x080fe8000785e0ba */
[-C--:B------:R-:W-:Y:S02]  /*73f0*/  IADD3.X R177, RZ, R3.reuse, R187, P2, P0 ;  /* 0x00000003ffb17210 */ /* 0x080fe400017e04bb */
[----:B------:R-:W-:Y:S02]  /*7400*/  ISETP.NE.U32.AND P0, PT, R184, RZ, PT ;  /* 0x000000ffb800720c */ /* 0x000fe40003f05070 */
[-C--:B------:R-:W-:Y:S04]  /*7410*/  IADD3 R178, P2, P1, R178, R0.reuse, R185 ;  /* 0x00000000b2b27210 */ /* 0x080fe8000795e0b9 */
[-C--:B------:R-:W-:Y:S02]  /*7420*/  IADD3.X R179, RZ, R3.reuse, R190, P2, P1 ;  /* 0x00000003ffb37210 */ /* 0x080fe400017e24be */
[C---:B------:R-:W-:Y:S02]  /*7430*/  LOP3.LUT P1, RZ, R189.reuse, 0x8000, RZ, 0xc0, !PT ;  /* 0x00008000bdff7812 */ /* 0x040fe4000782c0ff */
[----:B------:R-:W-:Y:S03]  /*7440*/  LOP3.LUT P2, RZ, R189, 0x4000, RZ, 0xc0, !PT ;  /* 0x00004000bdff7812 */ /* 0x000fe6000784c0ff */
[----:B------:R2:W-:Y:S02]  /*7450*/  LDGSTS.E.BYPASS.LTC128B.128.ZFILL [R182+0x13100], [R176.64], P0 ;  /* 0x13100000b0b67fae */ /* 0x0005e40008141d50 */
[----:B--2---:R-:W-:Y:S04]  /*7460*/  IADD3 R176, -R188, 0x10, RZ ;  /* 0x00000010bcb07810 */ /* 0x004fe80007ffe1ff */
[----:B------:R-:W-:Y:S04]  /*7470*/  LOP3.LUT R176, R176, 0xf, RZ, 0xc0, !PT ;  /* 0x0000000fb0b07812 */ /* 0x000fe800078ec0ff */
[----:B------:R-:W-:Y:S04]  /*7480*/  IADD3 R176, P5, P0, R176, R0, R180 ;  /* 0x00000000b0b07210 */ /* 0x000fe800078be0b4 */
[----:B------:R-:W-:Y:S02]  /*7490*/  IADD3.X R177, RZ, R3, R181, P5, P0 ;  /* 0x00000003ffb17210 */ /* 0x000fe40002fe04b5 */
[----:B------:R-:W-:Y:S02]  /*74a0*/  ISETP.NE.U32.AND P0, PT, R191, RZ, PT ;  /* 0x000000ffbf00720c */ /* 0x000fe40003f05070 */
[----:B------:R-:W-:Y:S11]  /*74b0*/  LOP3.LUT P5, RZ, R189, 0x10000, RZ, 0xc0, !PT ;  /* 0x00010000bdff7812 */ /* 0x000ff600078ac0ff */
[----:B------:R1:W-:Y:S01]  /*74c0*/  LDGSTS.E.BYPASS.LTC128B.128.ZFILL [R182+0x15100], [R178.64], P0 ;  /* 0x15100000b2b67fae */ /* 0x0003e20008141d50 */
[----:B------:R-:W-:Y:S11]  /*74d0*/  ISETP.NE.U32.AND P0, PT, R188, RZ, PT ;  /* 0x000000ffbc00720c */ /* 0x000ff60003f05070 */
[----:B------:R-:W-:Y:S02]  /*74e0*/  @!UPT UIADD3 URZ, URZ, URZ, URZ ;  /* 0x0000003f3f3ff290 */ /* 0x000fe4000fffe03f */
[----:B------:R1:W-:Y:S02]  /*74f0*/  LDGSTS.E.BYPASS.LTC128B.128.ZFILL [R182+0x17100], [R176.64], P0 ;  /* 0x17100000b0b67fae */ /* 0x0003e40008141d50 */
.L_x_2475:
[----:B------:R-:W2:Y:S01]  /*7500*/  LDL R132, [R1+0x98] ;  /* 0x0000980001847983 */ /* 0x000ea20000100800 */
[----:B------:R-:W-:Y:S01]  /*7510*/  PLOP3.LUT P0, PT, PT, PT, UP1, 0x80, 0x0 ;  /* 0x000000000000781c */ /* 0x000fe20003f0f018 */
[----:B------:R-:W-:Y:S01]  /*7520*/  UIMAD UR6, UR10, -0x40, UR5 ;  /* 0xffffffc00a0678a4 */ /* 0x000fe2000f8e0205 */
[----:B-1----:R-:W-:Y:S01]  /*7530*/  MOV R178, R189 ;  /* 0x000000bd00b27202 */ /* 0x002fe20000000f00 */
[----:B------:R1:W2:Y:S01]  /*7540*/  LDL R0, [R1+0x9c] ;  /* 0x00009c0001007983 */ /* 0x0002a20000100800 */
[----:B------:R-:W-:Y:S02]  /*7550*/  UISETP.GT.AND UP0, UPT, UR10, UR4, UPT ;  /* 0x000000040a00728c */ /* 0x000fe4000bf04270 */
[----:B------:R-:W-:Y:S01]  /*7560*/  LOP3.LUT R178, R178, 0xfff7ffff, RZ, 0xc0, !PT ;  /* 0xfff7ffffb2b27812 */ /* 0x000fe200078ec0ff */
[----:B------:R-:W3:Y:S01]  /*7570*/  LDL R3, [R1+0xac] ;  /* 0x0000ac0001037983 */ /* 0x000ee20000100800 */
[----:B------:R-:W-:Y:S02]  /*7580*/  UIADD3 UR10, UR10, -0x1, URZ ;  /* 0xffffffff0a0a7890 */ /* 0x000fe4000fffe03f */
[----:B------:R-:W-:Y:S01]  /*7590*/  @P6 LOP3.LUT R178, R178, 0x80000, RZ, 0xfc, !PT ;  /* 0x00080000b2b26812 */ /* 0x000fe200078efcff */
[----:B------:R-:W4:Y:S03]  /*75a0*/  LDL.LU R177, [R1+0x54] ;  /* 0x0000540001b17983 */ /* 0x000f260000300800 */
[----:B------:R-:W-:Y:S01]  /*75b0*/  LOP3.LUT R178, R178, 0xfffbffff, RZ, 0xc0, !PT ;  /* 0xfffbffffb2b27812 */ /* 0x000fe200078ec0ff */
[----:B------:R-:W0:Y:S03]  /*75c0*/  LDGDEPBAR ;  /* 0x00000000000079af */ /* 0x000e260000000000 */
[----:B------:R-:W-:Y:S04]  /*75d0*/  @P5 LOP3.LUT R178, R178, 0x40000, RZ, 0xfc, !PT ;  /* 0x00040000b2b25812 */ /* 0x000fe800078efcff */
[----:B------:R-:W-:Y:S04]  /*75e0*/  LOP3.LUT R178, R178, 0xfffdffff, RZ, 0xc0, !PT ;  /* 0xfffdffffb2b27812 */ /* 0x000fe800078ec0ff */
[----:B------:R-:W-:Y:S04]  /*75f0*/  @P4 LOP3.LUT R178, R178, 0x20000, RZ, 0xfc, !PT ;  /* 0x00020000b2b24812 */ /* 0x000fe800078efcff */
[----:B------:R-:W-:Y:S04]  /*7600*/  LOP3.LUT R178, R178, 0xfffeffff, RZ, 0xc0, !PT ;  /* 0xfffeffffb2b27812 */ /* 0x000fe800078ec0ff */
[----:B------:R-:W-:Y:S04]  /*7610*/  @P3 LOP3.LUT R178, R178, 0x10000, RZ, 0xfc, !PT ;  /* 0x00010000b2b23812 */ /* 0x000fe800078efcff */
[----:B------:R-:W-:Y:S04]  /*7620*/  LOP3.LUT R178, R178, 0xffff7fff, RZ, 0xc0, !PT ;  /* 0xffff7fffb2b27812 */ /* 0x000fe800078ec0ff */
[----:B------:R-:W-:Y:S04]  /*7630*/  @P2 LOP3.LUT R178, R178, 0x8000, RZ, 0xfc, !PT ;  /* 0x00008000b2b22812 */ /* 0x000fe800078efcff */
[----:B------:R-:W-:Y:S04]  /*7640*/  LOP3.LUT R178, R178, 0xffffbfff, RZ, 0xc0, !PT ;  /* 0xffffbfffb2b27812 */ /* 0x000fe800078ec0ff */
[----:B------:R-:W-:Y:S04]  /*7650*/  @P1 LOP3.LUT R178, R178, 0x4000, RZ, 0xfc, !PT ;  /* 0x00004000b2b21812 */ /* 0x000fe800078efcff */
[----:B------:R-:W-:Y:S02]  /*7660*/  LOP3.LUT R178, R178, 0xffefffff, RZ, 0xc0, !PT ;  /* 0xffefffffb2b27812 */ /* 0x000fe400078ec0ff */
[----:B--2---:R-:W-:Y:S05]  /*7670*/  @P0 MOV R0, R132 ;  /* 0x0000008400000202 */ /* 0x004fea0000000f00 */
[----:B------:R-:W2:Y:S08]  /*7680*/  SHFL.IDX PT, R176, R0, RZ, 0x1c1f ;  /* 0x001c1fff00b07589 */ /* 0x000eb000000e0000 */
[----:B------:R1:W2:Y:S02]  /*7690*/  SHFL.IDX PT, R132, R0, 0x1, 0x1c1f ;  /* 0x003c1f0000847f89 */ /* 0x0002a400000e0000 */
[----:B-1----:R-:W-:Y:S04]  /*76a0*/  MOV R0, UR7 ;  /* 0x0000000700007c02 */ /* 0x002fe80008000f00 */
[----:B---3--:R-:W-:Y:S04]  /*76b0*/  IADD3 R0, R0, UR6, -R3 ;  /* 0x0000000600007c10 */ /* 0x008fe8000fffe803 */
[----:B------:R-:W-:Y:S04]  /*76c0*/  IADD3 R3, R0, -UR13, RZ ;  /* 0x8000000d00037c10 */ /* 0x000fe8000fffe0ff */
[C---:B--2---:R-:W-:Y:S02]  /*76d0*/  IADD3 R0, R3.reuse, R176, RZ ;  /* 0x000000b003007210 */ /* 0x044fe40007ffe0ff */
[----:B------:R-:W-:Y:S02]  /*76e0*/  IADD3 R3, R3, R132, RZ ;  /* 0x0000008403037210 */ /* 0x000fe40007ffe0ff */
[C---:B------:R-:W-:Y:S02]  /*76f0*/  ISETP.GT.AND P0, PT, R0.reuse, RZ, PT ;  /* 0x000000ff0000720c */ /* 0x040fe40003f04270 */
[----:B------:R-:W-:Y:S02]  /*7700*/  ISETP.GT.AND P6, PT, R0, 0x20, PT ;  /* 0x000000200000780c */ /* 0x000fe40003fc4270 */
[----:B------:R-:W-:Y:S02]  /*7710*/  FSEL R4, R4, -INF , P0 ;  /* 0xff80000004047808 */ /* 0x000fe40000000000 */
[C---:B------:R-:W-:Y:S02]  /*7720*/  ISETP.GT.AND P0, PT, R0.reuse, 0x1, PT ;  /* 0x000000010000780c */ /* 0x040fe40003f04270 */
[C---:B------:R-:W-:Y:S02]  /*7730*/  ISETP.GT.AND P5, PT, R0.reuse, 0x28, PT ;  /* 0x000000280000780c */ /* 0x040fe40003fa4270 */
[----:B------:R-:W-:Y:S02]  /*7740*/  FSEL R5, R5, -INF , P0 ;  /* 0xff80000005057808 */ /* 0x000fe40000000000 */
[C---:B------:R-:W-:Y:S02]  /*7750*/  ISETP.GT.AND P0, PT, R3.reuse, RZ, PT ;  /* 0x000000ff0300720c */ /* 0x040fe40003f04270 */
[----:B------:R-:W-:Y:S02]  /*7760*/  ISETP.GT.AND P4, PT, R0, 0x29, PT ;  /* 0x000000290000780c */ /* 0x000fe40003f84270 */
[----:B------:R-:W-:Y:S02]  /*7770*/  FSEL R6, R6, -INF , P0 ;  /* 0xff80000006067808 */ /* 0x000fe40000000000 */
[----:B------:R-:W-:Y:S02]  /*7780*/  ISETP.GT.AND P0, PT, R3, 0x1, PT ;  /* 0x000000010300780c */ /* 0x000fe40003f04270 */
[----:B------:R-:W-:Y:S02]  /*7790*/  @P6 LOP3.LUT R178, R178, 0x100000, RZ, 0xfc, !PT ;  /* 0x00100000b2b26812 */ /* 0x000fe400078efcff */
[----:B------:R-:W-:Y:S02]  /*77a0*/  FSEL R7, R7, -INF , P0 ;  /* 0xff80000007077808 */ /* 0x000fe40000000000 */
[C---:B------:R-:W-:Y:S01]  /*77b0*/  ISETP.GT.AND P0, PT, R0.reuse, 0x8, PT ;  /* 0x000000080000780c */ /* 0x040fe20003f04270 */
[----:B------:R-:W-:Y:S01]  /*77c0*/  STL [R1+0x40], R178 ;  /* 0x000040b201007387 */ /* 0x000fe20000100800 */
[----:B------:R-:W-:Y:S02]  /*77d0*/  ISETP.GT.AND P6, PT, R0, 0x9, PT ;  /* 0x000000090000780c */ /* 0x000fe40003fc4270 */
[----:B------:R-:W-:Y:S02]  /*77e0*/  FSEL R8, R8, -INF , P0 ;  /* 0xff80000008087808 */ /* 0x000fe40000000000 */
[----:B------:R-:W-:Y:S02]  /*77f0*/  ISETP.GT.AND P0, PT, R3, 0x8, PT ;  /* 0x000000080300780c */ /* 0x000fe40003f04270 */
[----:B------:R-:W-:Y:S02]  /*7800*/  FSEL R9, R9, -INF , P6 ;  /* 0xff80000009097808 */ /* 0x000fe40003000000 */
[----:B------:R-:W-:Y:S02]  /*7810*/  FSEL R10, R10, -INF , P0 ;  /* 0xff8000000a0a7808 */ /* 0x000fe40000000000 */
[----:B------:R-:W-:Y:S02]  /*7820*/  ISETP.GT.AND P0, PT, R3, 0x9, PT ;  /* 0x000000090300780c */ /* 0x000fe40003f04270 */
[C---:B------:R-:W-:Y:S02]  /*7830*/  ISETP.GT.AND P6, PT, R0.reuse, 0x11, PT ;  /* 0x000000110000780c */ /* 0x040fe40003fc4270 */
[----:B------:R-:W-:Y:S02]  /*7840*/  FSEL R11, R11, -INF , P0 ;  /* 0xff8000000b0b7808 */ /* 0x000fe40000000000 */
[----:B------:R-:W-:Y:S02]  /*7850*/  ISETP.GT.AND P0, PT, R0, 0x10, PT ;  /* 0x000000100000780c */ /* 0x000fe40003f04270 */
[----:B------:R-:W-:Y:S02]  /*7860*/  FSEL R13, R13, -INF , P6 ;  /* 0xff8000000d0d7808 */ /* 0x000fe40003000000 */
[----:B------:R-:W-:Y:S02]  /*7870*/  FSEL R12, R12, -INF , P0 ;  /* 0xff8000000c0c7808 */ /* 0x000fe40000000000 */
[C---:B------:R-:W-:Y:S02]  /*7880*/  ISETP.GT.AND P0, PT, R3.reuse, 0x10, PT ;  /* 0x000000100300780c */ /* 0x040fe40003f04270 */
[----:B------:R-:W-:Y:S02]  /*7890*/  ISETP.GT.AND P1, PT, R0, 0x31, PT ;  /* 0x000000310000780c */ /* 0x000fe40003f24270 */
[----:B------:R-:W-:Y:S02]  /*78a0*/  FSEL R14, R14, -INF , P0 ;  /* 0xff8000000e0e7808 */ /* 0x000fe40000000000 */
[----:B------:R-:W-:Y:S02]  /*78b0*/  ISETP.GT.AND P0, PT, R3, 0x11, PT ;  /* 0x000000110300780c */ /* 0x000fe40003f04270 */
[C---:B------:R-:W-:Y:S02]  /*78c0*/  ISETP.GT.AND P2, PT, R0.reuse, 0x38, PT ;  /* 0x000000380000780c */ /* 0x040fe40003f44270 */
[----:B------:R-:W-:Y:S02]  /*78d0*/  FSEL R15, R15, -INF , P0 ;  /* 0xff8000000f0f7808 */ /* 0x000fe40000000000 */
[C---:B------:R-:W-:Y:S02]  /*78e0*/  ISETP.GT.AND P0, PT, R0.reuse, 0x19, PT ;  /* 0x000000190000780c */ /* 0x040fe40003f04270 */
[C---:B------:R-:W-:Y:S02]  /*78f0*/  ISETP.GT.AND P3, PT, R0.reuse, 0x39, PT ;  /* 0x000000390000780c */ /* 0x040fe40003f64270 */
[----:B------:R-:W-:Y:S02]  /*7900*/  FSEL R17, R17, -INF , P0 ;  /* 0xff80000011117808 */ /* 0x000fe40000000000 */
[C---:B------:R-:W-:Y:S02]  /*7910*/  ISETP.GT.AND P0, PT, R3.reuse, 0x18, PT ;  /* 0x000000180300780c */ /* 0x040fe40003f04270 */
[----:B------:R-:W-:Y:S02]  /*7920*/  ISETP.GT.AND P6, PT, R0, 0x18, PT ;  /* 0x000000180000780c */ /* 0x000fe40003fc4270 */
[----:B------:R-:W-:Y:S02]  /*7930*/  FSEL R18, R18, -INF , P0 ;  /* 0xff80000012127808 */ /* 0x000fe40000000000 */
[----:B------:R-:W-:Y:S02]  /*7940*/  ISETP.GT.AND P0, PT, R3, 0x19, PT ;  /* 0x000000190300780c */ /* 0x000fe40003f04270 */
[----:B------:R-:W-:Y:S02]  /*7950*/  FSEL R16, R16, -INF , P6 ;  /* 0xff80000010107808 */ /* 0x000fe40003000000 */
[----:B------:R-:W-:Y:S02]  /*7960*/  FSEL R19, R19, -INF , P0 ;  /* 0xff80000013137808 */ /* 0x000fe40000000000 */
[----:B------:R-:W-:Y:S02]  /*7970*/  ISETP.GT.AND P0, PT, R0, 0x21, PT ;  /* 0x000000210000780c */ /* 0x000fe40003f04270 */
[----:B------:R-:W-:Y:S02]  /*7980*/  LOP3.LUT P6, RZ, R178, 0x100000, RZ, 0xc0, !PT ;  /* 0x00100000b2ff7812 */ /* 0x000fe400078cc0ff */
[----:B------:R-:W-:Y:S02]  /*7990*/  FSEL R21, R21, -INF , P0 ;  /* 0xff80000015157808 */ /* 0x000fe40000000000 */
[C---:B------:R-:W-:Y:S02]  /*79a0*/  ISETP.GT.AND P0, PT, R3.reuse, 0x20, PT ;  /* 0x000000200300780c */ /* 0x040fe40003f04270 */
[----:B------:R-:W-:Y:S02]  /*79b0*/  FSEL R20, R20, -INF , P6 ;  /* 0xff80000014147808 */ /* 0x000fe40003000000 */
[----:B------:R-:W-:Y:S02]  /*79c0*/  FSEL R22, R22, -INF , P0 ;  /* 0xff80000016167808 */ /* 0x000fe40000000000 */
[----:B------:R-:W-:Y:S02]  /*79d0*/  ISETP.GT.AND P0, PT, R3, 0x21, PT ;  /* 0x000000210300780c */ /* 0x000fe40003f04270 */
[----:B------:R-:W-:Y:S02]  /*79e0*/  FSEL R24, R24, -INF , P5 ;  /* 0xff80000018187808 */ /* 0x000fe40002800000 */
[----:B------:R-:W-:Y:S02]  /*79f0*/  FSEL R23, R23, -INF , P0 ;  /* 0xff80000017177808 */ /* 0x000fe40000000000 */
[----:B------:R-:W-:Y:S02]  /*7a00*/  ISETP.GT.AND P0, PT, R0, 0x30, PT ;  /* 0x000000300000780c */ /* 0x000fe40003f04270 */
[----:B-----5:R-:W-:Y:S02]  /*7a10*/  FMNMX.FTZ R0, R4, R2, !PT ;  /* 0x0000000204007209 */ /* 0x020fe40007810000 */
[----:B------:R-:W-:Y:S02]  /*7a20*/  FSEL R25, R25, -INF , P4 ;  /* 0xff80000019197808 */ /* 0x000fe40002000000 */
        /* <DEDUP_REMOVED lines=25> */
[----:B------:R-:W-:Y:S02]  /*7bc0*/  LOP3.LUT P6, RZ, R178, 0x80000, RZ, 0xc0, !PT ;  /* 0x00080000b2ff7812 */ /* 0x000fe400078cc0ff */
[----:B------:R-:W-:Y:S02]  /*7bd0*/  FMNMX.FTZ R0, R32, R0, !PT ;  /* 0x0000000020007209 */ /* 0x000fe40007810000 */
[C---:B------:R-:W-:Y:S02]  /*7be0*/  LOP3.LUT P5, RZ, R178.reuse, 0x40000, RZ, 0xc0, !PT ;  /* 0x00040000b2ff7812 */ /* 0x040fe400078ac0ff */
[----:B------:R-:W-:Y:S02]  /*7bf0*/  FMNMX.FTZ R0, R33, R0, !PT ;  /* 0x0000000021007209 */ /* 0x000fe40007810000 */
[C---:B------:R-:W-:Y:S02]  /*7c00*/  LOP3.LUT P4, RZ, R178.reuse, 0x20000, RZ, 0xc0, !PT ;  /* 0x00020000b2ff7812 */ /* 0x040fe4000788c0ff */
[C---:B------:R-:W-:Y:S01]  /*7c10*/  LOP3.LUT P3, RZ, R178.reuse, 0x10000, RZ, 0xc0, !PT ;  /* 0x00010000b2ff7812 */ /* 0x040fe2000786c0ff */
[----:B------:R-:W1:Y:S01]  /*7c20*/  SHFL.BFLY PT, R132, R0, 0x2, 0x1f ;  /* 0x0c401f0000847f89 */ /* 0x000e6200000e0000 */
[C---:B------:R-:W-:Y:S02]  /*7c30*/  LOP3.LUT P2, RZ, R178.reuse, 0x8000, RZ, 0xc0, !PT ;  /* 0x00008000b2ff7812 */ /* 0x040fe4000784c0ff */
[----:B------:R-:W-:Y:S02]  /*7c40*/  LOP3.LUT P1, RZ, R178, 0x4000, RZ, 0xc0, !PT ;  /* 0x00004000b2ff7812 */ /* 0x000fe4000782c0ff */
        /* <DEDUP_REMOVED lines=29> */
[----:B------:R-:W-:Y:S05]  /*7e20*/  FFMA.FTZ R25, R25, c[0x0][0x2d0], -R2 ;  /* 0x0000b40019197a23 */ /* 0x000fea0000010802 */
[----:B------:R-:W4:Y:S10]  /*7e30*/  MUFU.EX2 R2, R0 ;  /* 0x0000000000027308 */ /* 0x000f340000000800 */
[----:B------:R-:W1:Y:S10]  /*7e40*/  MUFU.EX2 R8, R8 ;  /* 0x0000000800087308 */ /* 0x000e740000000800 */
[----:B------:R-:W2:Y:S01]  /*7e50*/  MUFU.EX2 R9, R9 ;  /* 0x0000000900097308 */ /* 0x000ea20000000800 */
[C---:B----4-:R-:W-:Y:S02]  /*7e60*/  FFMA.FTZ R0, R2.reuse, R177, R4 ;  /* 0x000000b102007223 */ /* 0x050fe40000010004 */
[----:B------:R-:W-:Y:S02]  /*7e70*/  FMUL.FTZ R12, R2, R156 ;  /* 0x0000009c020c7220 */ /* 0x000fe40000410000 */
[C---:B------:R-:W-:Y:S01]  /*7e80*/  FADD.FTZ R0, R176.reuse, R0 ;  /* 0x00000000b0007221 */ /* 0x040fe20000010000 */
[----:B------:R-:W-:Y:S01]  /*7e90*/  F2FP.BF16.PACK_AB R176, R176, R4 ;  /* 0x00000004b0b0723e */ /* 0x000fe200000010ff */
[C---:B------:R-:W-:Y:S01]  /*7ea0*/  FMUL.FTZ R13, R2.reuse, R157 ;  /* 0x0000009d020d7220 */ /* 0x040fe20000410000 */
[----:B------:R-:W-:Y:S01]  /*7eb0*/  FSEL R4, R35, -INF , P0 ;  /* 0xff80000023047808 */ /* 0x000fe20000000000 */
[----:B------:R-:W-:Y:S01]  /*7ec0*/  FMUL.FTZ R16, R2, R152 ;  /* 0x0000009802107220 */ /* 0x000fe20000410000 */
[----:B------:R-:W-:Y:S01]  /*7ed0*/  MOV R35, R20 ;  /* 0x0000001400237202 */ /* 0x000fe20000000f00 */
[----:B-1----:R-:W-:Y:S02]  /*7ee0*/  FADD.FTZ R0, R8, R0 ;  /* 0x0000000008007221 */ /* 0x002fe40000010000 */
[C---:B------:R-:W-:Y:S02]  /*7ef0*/  FMUL.FTZ R17, R2.reuse, R153 ;  /* 0x0000009902117220 */ /* 0x040fe40000410000 */
[C---:B------:R-:W-:Y:S02]  /*7f00*/  FMUL.FTZ R20, R2.reuse, R148 ;  /* 0x0000009402147220 */ /* 0x040fe40000410000 */
[C---:B------:R-:W-:Y:S02]  /*7f10*/  FMUL.FTZ R36, R2.reuse, R36 ;  /* 0x0000002402247220 */ /* 0x040fe40000410000 */
[----:B------:R-:W-:Y:S02]  /*7f20*/  FMUL.FTZ R37, R2, R37 ;  /* 0x0000002502257220 */ /* 0x000fe40000410000 */
[C---:B--2---:R-:W-:Y:S01]  /*7f30*/  FADD.FTZ R181, R9.reuse, R0 ;  /* 0x0000000009b57221 */ /* 0x044fe20000010000 */
[----:B------:R-:W-:Y:S01]  /*7f40*/  FMNMX.FTZ R0, R6, R133, !PT ;  /* 0x0000008506007209 */ /* 0x000fe20007810000 */
[C---:B------:R-:W-:Y:S01]  /*7f50*/  FMUL.FTZ R40, R2.reuse, R40 ;  /* 0x0000002802287220 */ /* 0x040fe20000410000 */
[----:B------:R-:W-:Y:S01]  /*7f60*/  F2FP.BF16.PACK_AB R178, R9, R8 ;  /* 0x0000000809b2723e */ /* 0x000fe200000010ff */
        /* <DEDUP_REMOVED lines=64> */
[----:B------:R-:W-:Y:S01]  /*8370*/  FMUL.FTZ R129, R2, R129 ;  /* 0x0000008102817220 */ /* 0x000fe20000410000 */
[----:B-1----:R-:W-:Y:S04]  /*8380*/  FMNMX.FTZ R3, R3, R0, !PT ;  /* 0x0000000003037209 */ /* 0x002fe80007810000 */
[C---:B------:R-:W-:Y:S01]  /*8390*/  FSETP.NEU.FTZ.AND P0, PT, R3.reuse, -INF , PT ;  /* 0xff8000000300780b */ /* 0x040fe20003f1d000 */
[C---:B------:R-:W-:Y:S03]  /*83a0*/  FMUL.FTZ R5, R3.reuse, c[0x0][0x2d0] ;  /* 0x0000b40003057a20 */ /* 0x040fe60000410000 */
[----:B------:R-:W-:Y:S02]  /*83b0*/  FSEL R0, R3, RZ, P0 ;  /* 0x000000ff03007208 */ /* 0x000fe40000000000 */
[----:B------:R-:W-:Y:S02]  /*83c0*/  FSEL R5, R5, RZ, P0 ;  /* 0x000000ff05057208 */ /* 0x000fe40000000000 */
[----:B------:R-:W-:Y:S01]  /*83d0*/  PLOP3.LUT P0, PT, PT, PT, UP0, 0x80, 0x0 ;  /* 0x000000000000781c */ /* 0x000fe20003f0f008 */
[----:B------:R-:W-:Y:S02]  /*83e0*/  FADD.FTZ R0, -R0, R133 ;  /* 0x0000008500007221 */ /* 0x000fe40000010100 */
[--C-:B------:R-:W-:Y:S02]  /*83f0*/  FFMA.FTZ R177, R6, c[0x0][0x2d0], -R5.reuse ;  /* 0x0000b40006b17a23 */ /* 0x100fe40000010805 */
[----:B------:R-:W2:Y:S01]  /*8400*/  LDL.LU R6, [R1+0x80] ;  /* 0x0000800001067983 */ /* 0x000ea20000300800 */
[----:B------:R-:W-:Y:S02]  /*8410*/  FMUL.FTZ R0, R0, c[0x0][0x2d0] ;  /* 0x0000b40000007a20 */ /* 0x000fe40000410000 */
[--C-:B------:R-:W-:Y:S01]  /*8420*/  FFMA.FTZ R34, R34, c[0x0][0x2d0], -R5.reuse ;  /* 0x0000b40022227a23 */ /* 0x100fe20000010805 */
[----:B------:R-:W-:Y:S01]  /*8430*/  MUFU.EX2 R177, R177 ;  /* 0x000000b100b17308 */ /* 0x000fe20000000800 */
[--C-:B------:R-:W-:Y:S01]  /*8440*/  FFMA.FTZ R186, R15, c[0x0][0x2d0], -R5.reuse ;  /* 0x0000b4000fba7a23 */ /* 0x100fe20000010805 */
[----:B------:R-:W-:Y:S01]  /*8450*/  MOV R15, R24 ;  /* 0x00000018000f7202 */ /* 0x000fe20000000f00 */
[--C-:B------:R-:W-:Y:S01]  /*8460*/  FFMA.FTZ R183, R18, c[0x0][0x2d0], -R5.reuse ;  /* 0x0000b40012b77a23 */ /* 0x100fe20000010805 */
[----:B------:R-:W-:Y:S01]  /*8470*/  MOV R18, R21 ;  /* 0x0000001500127202 */ /* 0x000fe20000000f00 */
[--C-:B------:R-:W-:Y:S02]  /*8480*/  FFMA.FTZ R179, R10, c[0x0][0x2d0], -R5.reuse ;  /* 0x0000b4000ab37a23 */ /* 0x100fe40000010805 */
[--C-:B------:R-:W-:Y:S01]  /*8490*/  FFMA.FTZ R190, R23, c[0x0][0x2d0], -R5.reuse ;  /* 0x0000b40017be7a23 */ /* 0x100fe20000010805 */
[----:B------:R-:W-:Y:S01]  /*84a0*/  MOV R23, R32 ;  /* 0x0000002000177202 */ /* 0x000fe20000000f00 */
[----:B------:R-:W-:Y:S01]  /*84b0*/  FMUL.FTZ R32, R2, R136 ;  /* 0x0000008802207220 */ /* 0x000fe20000410000 */
[----:B------:R-:W1:Y:S01]  /*84c0*/  MUFU.EX2 R0, R0 ;  /* 0x0000000000007308 */ /* 0x000e620000000800 */
[--C-:B------:R-:W-:Y:S02]  /*84d0*/  FFMA.FTZ R26, R26, c[0x0][0x2d0], -R5.reuse ;  /* 0x0000b4001a1a7a23 */ /* 0x100fe40000010805 */
[--C-:B------:R-:W-:Y:S02]  /*84e0*/  FFMA.FTZ R30, R30, c[0x0][0x2d0], -R5.reuse ;  /* 0x0000b4001e1e7a23 */ /* 0x100fe40000010805 */
[--C-:B------:R-:W-:Y:S02]  /*84f0*/  FFMA.FTZ R31, R31, c[0x0][0x2d0], -R5.reuse ;  /* 0x0000b4001f1f7a23 */ /* 0x100fe40000010805 */
[----:B------:R-:W-:Y:S01]  /*8500*/  FMUL.FTZ R21, R2, R149 ;  /* 0x0000009502157220 */ /* 0x000fe20000410000 */
[----:B------:R-:W-:Y:S01]  /*8510*/  MOV R149, R15 ;  /* 0x0000000f00957202 */ /* 0x000fe20000000f00 */
[--C-:B------:R-:W-:Y:S01]  /*8520*/  FFMA.FTZ R7, R7, c[0x0][0x2d0], -R5.reuse ;  /* 0x0000b40007077a23 */ /* 0x100fe20000010805 */
[----:B------:R-:W-:Y:S01]  /*8530*/  MUFU.EX2 R152, R179 ;  /* 0x000000b300987308 */ /* 0x000fe20000000800 */
[--C-:B------:R-:W-:Y:S01]  /*8540*/  FFMA.FTZ R180, R11, c[0x0][0x2d0], -R5.reuse ;  /* 0x0000b4000bb47a23 */ /* 0x100fe20000010805 */
[----:B------:R-:W-:Y:S01]  /*8550*/  MOV R161, R30 ;  /* 0x0000001e00a17202 */ /* 0x000fe20000000f00 */
        /* <DEDUP_REMOVED lines=8> */
[----:B------:R-:W-:Y:S01]  /*85e0*/  FMUL.FTZ R33, R2, R137 ;  /* 0x0000008902217220 */ /* 0x000fe20000410000 */
[----:B------:R-:W3:Y:S01]  /*85f0*/  MUFU.EX2 R156, R180 ;  /* 0x000000b4009c7308 */ /* 0x000ee20000000800 */
[----:B------:R-:W-:Y:S01]  /*8600*/  FFMA.FTZ R11, R4, c[0x0][0x2d0], -R5 ;  /* 0x0000b400040b7a23 */ /* 0x000fe20000010805 */
[----:B------:R-:W-:Y:S01]  /*8610*/  MOV R148, R19 ;  /* 0x0000001300947202 */ /* 0x000fe20000000f00 */
[----:B------:R-:W-:Y:S01]  /*8620*/  FMUL.FTZ R5, R2, R165 ;  /* 0x000000a502057220 */ /* 0x000fe20000410000 */
[----:B------:R-:W-:Y:S01]  /*8630*/  MOV R165, R34 ;  /* 0x0000002200a57202 */ /* 0x000fe20000000f00 */
[C---:B-1----:R-:W-:Y:S01]  /*8640*/  FMUL.FTZ R34, R0.reuse, R138 ;  /* 0x0000008a00227220 */ /* 0x042fe20000410000 */
[----:B------:R-:W-:Y:S01]  /*8650*/  MOV R157, R22 ;  /* 0x00000016009d7202 */ /* 0x000fe20000000f00 */
[C---:B------:R-:W-:Y:S01]  /*8660*/  FMUL.FTZ R15, R0.reuse, R159 ;  /* 0x0000009f000f7220 */ /* 0x040fe20000410000 */
[----:B------:R-:W-:Y:S01]  /*8670*/  MOV R159, R18 ;  /* 0x00000012009f7202 */ /* 0x000fe20000000f00 */
[C---:B------:R-:W-:Y:S01]  /*8680*/  FMUL.FTZ R18, R0.reuse, R154 ;  /* 0x0000009a00127220 */ /* 0x040fe20000410000 */
[----:B------:R-:W-:Y:S01]  /*8690*/  MOV R154, R35 ;  /* 0x00000023009a7202 */ /* 0x000fe20000000f00 */
[----:B------:R-:W-:Y:S01]  /*86a0*/  FMUL.FTZ R35, R0, R139 ;  /* 0x0000008b00237220 */ /* 0x000fe20000410000 */
[----:B------:R-:W-:Y:S01]  /*86b0*/  MUFU.EX2 R149, R149 ;  /* 0x0000009500957308 */ /* 0x000fe20000000800 */
[----:B------:R-:W1:Y:S01]  /*86c0*/  LDSM.16.MT88.4 R136, [R135+0x100] ;  /* 0x000100008788783b */ /* 0x000e620000004200 */
[C---:B------:R-:W-:Y:S02]  /*86d0*/  FMUL.FTZ R29, R2.reuse, R141 ;  /* 0x0000008d021d7220 */ /* 0x040fe40000410000 */
[C---:B------:R-:W-:Y:S01]  /*86e0*/  FMUL.FTZ R4, R2.reuse, R164 ;  /* 0x000000a402047220 */ /* 0x040fe20000410000 */
[----:B------:R-:W-:Y:S01]  /*86f0*/  MOV R164, R28 ;  /* 0x0000001c00a47202 */ /* 0x000fe20000000f00 */
[C---:B------:R-:W-:Y:S02]  /*8700*/  FMUL.FTZ R28, R2.reuse, R140 ;  /* 0x0000008c021c7220 */ /* 0x040fe40000410000 */
[C---:B------:R-:W-:Y:S02]  /*8710*/  FMUL.FTZ R24, R2.reuse, R144 ;  /* 0x0000009002187220 */ /* 0x040fe40000410000 */
[----:B------:R-:W-:Y:S01]  /*8720*/  FMUL.FTZ R25, R2, R145 ;  /* 0x0000009102197220 */ /* 0x000fe20000410000 */
[----:B------:R-:W-:Y:S01]  /*8730*/  MUFU.EX2 R144, R182 ;  /* 0x000000b600907308 */ /* 0x000fe20000000800 */
[----:B---3--:R-:W-:Y:S01]  /*8740*/  F2FP.BF16.PACK_AB R179, R156, R152 ;  /* 0x000000989cb3723e */ /* 0x008fe200000010ff */
        /* <DEDUP_REMOVED lines=8> */
[----:B------:R3:W4:Y:S01]  /*87d0*/  MUFU.EX2 R2, R7 ;  /* 0x0000000700027308 */ /* 0x0007220000000800 */
[C---:B------:R-:W-:Y:S02]  /*87e0*/  FMUL.FTZ R22, R0.reuse, R150 ;  /* 0x0000009600167220 */ /* 0x040fe40000410000 */
[C---:B------:R-:W-:Y:S02]  /*87f0*/  FMUL.FTZ R26, R0.reuse, R146 ;  /* 0x00000092001a7220 */ /* 0x040fe40000410000 */
[C---:B------:R-:W-:Y:S02]  /*8800*/  FMUL.FTZ R30, R0.reuse, R142 ;  /* 0x0000008e001e7220 */ /* 0x040fe40000410000 */
[C---:B------:R-:W-:Y:S02]  /*8810*/  FMUL.FTZ R31, R0.reuse, R143 ;  /* 0x0000008f001f7220 */ /* 0x040fe40000410000 */
[C---:B------:R-:W-:Y:S01]  /*8820*/  FMUL.FTZ R38, R0.reuse, R38 ;  /* 0x0000002600267220 */ /* 0x040fe20000410000 */
[----:B------:R-:W-:Y:S01]  /*8830*/  LDSM.16.MT88.4 R140, [R135+0x900] ;  /* 0x00090000878c783b */ /* 0x000fe20000004200 */
        /* <DEDUP_REMOVED lines=9> */
[C---:B---3--:R-:W-:Y:S01]  /*88d0*/  FMUL.FTZ R7, R0.reuse, R167 ;  /* 0x000000a700077220 */ /* 0x048fe20000410000 */
[----:B------:R-:W-:Y:S01]  /*88e0*/  MOV R167, R27 ;  /* 0x0000001b00a77202 */ /* 0x000fe20000000f00 */
        /* <DEDUP_REMOVED lines=49> */
[----:B--2---:R-:W-:Y:S01]  /*8c00*/  FFMA.FTZ R133, R0, R6, R177 ;  /* 0x0000000600857223 */ /* 0x004fe200000100b1 */
[----:B----4-:R-:W-:Y:S01]  /*8c10*/  F2FP.BF16.PACK_AB R177, R2, R177 ;  /* 0x000000b102b1723e */ /* 0x010fe200000010ff */
[C---:B------:R-:W-:Y:S01]  /*8c20*/  FMUL.FTZ R6, R0.reuse, R166 ;  /* 0x000000a600067220 */ /* 0x040fe20000410000 */
[----:B------:R-:W-:Y:S01]  /*8c30*/  MOV R166, R23 ;  /* 0x0000001700a67202 */ /* 0x000fe20000000f00 */
[----:B------:R-:W-:Y:S02]  /*8c40*/  FMUL.FTZ R23, R0, R151 ;  /* 0x0000009700177220 */ /* 0x000fe40000410000 */
[----:B------:R-:W-:Y:S02]  /*8c50*/  FADD.FTZ R153, R2, R133 ;  /* 0x0000008502997221 */ /* 0x000fe40000010000 */
[----:B------:R-:W2:Y:S01]  /*8c60*/  MUFU.EX2 R133, R189 ;  /* 0x000000bd00857308 */ /* 0x000ea20000000800 */
[C---:B-1----:R-:W-:Y:S08]  /*8c70*/  HMMA.16816.F32.BF16 R4, R176.reuse, R136, R4 ;  /* 0x00000088b004723c */ /* 0x042ff00000041804 */
[C---:B------:R-:W-:Y:S01]  /*8c80*/  HMMA.16816.F32.BF16 R8, R176.reuse, R138, R8 ;  /* 0x0000008ab008723c */ /* 0x040fe20000041808 */
[----:B------:R-:W1:Y:S01]  /*8c90*/  LDSM.16.MT88.4 R136, [R248+0x100] ;  /* 0x00010000f888783b */ /* 0x000e620000004200 */
[----:B------:R-:W-:Y:S10]  /*8ca0*/  MUFU.EX2 R189, R161 ;  /* 0x000000a100bd7308 */ /* 0x000ff40000000800 */
[----:B------:R-:W3:Y:S01]  /*8cb0*/  MUFU.EX2 R2, R188 ;  /* 0x000000bc00027308 */ /* 0x000ee20000000800 */
[----:B--2---:R-:W-:Y:S09]  /*8cc0*/  FADD.FTZ R0, R133, R181 ;  /* 0x000000b585007221 */ /* 0x004ff20000010000 */
[----:B------:R-:W2:Y:S10]  /*8cd0*/  MUFU.EX2 R188, R160 ;  /* 0x000000a000bc7308 */ /* 0x000eb40000000800 */
[----:B------:R-:W-:Y:S01]  /*8ce0*/  MUFU.EX2 R181, R191 ;  /* 0x000000bf00b57308 */ /* 0x000fe20000000800 */
[----:B---3--:R-:W-:Y:S04]  /*8cf0*/  FADD.FTZ R0, R2, R0 ;  /* 0x0000000002007221 */ /* 0x008fe80000010000 */
[----:B------:R-:W-:Y:S01]  /*8d00*/  FADD.FTZ R0, R145, R0 ;  /* 0x0000000091007221 */ /* 0x000fe20000010000 */
[C---:B-1----:R-:W-:Y:S03]  /*8d10*/  HMMA.16816.F32.BF16 R12, R176.reuse, R136, R12 ;  /* 0x00000088b00c723c */ /* 0x042fe6000004180c */
[----:B------:R-:W-:Y:S05]  /*8d20*/  FADD.FTZ R0, R144, R0 ;  /* 0x0000000090007221 */ /* 0x000fea0000010000 */
        /* <DEDUP_REMOVED lines=47> */
[----:B------:R-:W3:Y:S02]  /*9020*/  LDSM.16.MT88.4 R144, [R248+0x900] ;  /* 0x00090000f890783b */ /* 0x000ee40000004200 */
[----:B------:R-:W4:Y:S01]  /*9030*/  MUFU.EX2 R2, R159 ;  /* 0x0000009f00027308 */ /* 0x000f220000000800 */
[----:B------:R-:W-:Y:S02]  /*9040*/  F2FP.BF16.PACK_AB R139, R184, R183 ;  /* 0x000000b7b88b723e */ /* 0x000fe400000010ff */
[----:B--2---:R-:W-:Y:S05]  /*9050*/  F2FP.BF16.PACK_AB R177, R188, R189 ;  /* 0x000000bdbcb1723e */ /* 0x004fea00000010ff */
[C---:B------:R-:W-:Y:S02]  /*9060*/  HMMA.16816.F32.BF16 R4, R136.reuse, R140, R4 ;  /* 0x0000008c8804723c */ /* 0x040fe40000041804 */
[----:B------:R-:W-:Y:S03]  /*9070*/  MUFU.EX2 R176, R167 ;  /* 0x000000a700b07308 */ /* 0x000fe60000000800 */
[----:B-1----:R-:W-:Y:S03]  /*9080*/  FADD.FTZ R0, R133, R0 ;  /* 0x0000000085007221 */ /* 0x002fe60000010000 */
[C---:B------:R-:W-:Y:S01]  /*9090*/  HMMA.16816.F32.BF16 R8, R136.reuse, R142, R8 ;  /* 0x0000008e8808723c */ /* 0x040fe20000041808 */
[----:B------:R-:W1:Y:S03]  /*90a0*/  LDSM.16.MT88.4 R140, [R251+0x900] ;  /* 0x00090000fb8c783b */ /* 0x000e660000004200 */
[----:B------:R-:W-:Y:S01]  /*90b0*/  MUFU.EX2 R178, R157 ;  /* 0x0000009d00b27308 */ /* 0x000fe20000000800 */
[----:B----4-:R-:W-:Y:S04]  /*90c0*/  FADD.FTZ R0, R2, R0 ;  /* 0x0000000002007221 */ /* 0x010fe80000010000 */
[----:B------:R-:W-:Y:S04]  /*90d0*/  FADD.FTZ R0, R149, R0 ;  /* 0x0000000095007221 */ /* 0x000fe80000010000 */
[C---:B------:R-:W-:Y:S01]  /*90e0*/  FADD.FTZ R0, R148.reuse, R0 ;  /* 0x0000000094007221 */ /* 0x040fe20000010000 */
        /* <DEDUP_REMOVED lines=51> */
[C---:B-1----:R-:W-:Y:S02]  /*9420*/  HMMA.16816.F32.BF16 R4, R136.reuse, R140, R4 ;  /* 0x0000008c8804723c */ /* 0x042fe40000041804 */
[----:B------:R-:W1:Y:S06]  /*9430*/  MUFU.EX2 R133, R166 ;  /* 0x000000a600857308 */ /* 0x000e6c0000000800 */
[C---:B------:R-:W-:Y:S01]  /*9440*/  HMMA.16816.F32.BF16 R8, R136.reuse, R142, R8 ;  /* 0x0000008e8808723c */ /* 0x040fe20000041808 */
[----:B------:R-:W3:Y:S03]  /*9450*/  LDSM.16.MT88.4 R140, [R250+0x1100] ;  /* 0x00110000fa8c783b */ /* 0x000ee60000004200 */
[----:B----4-:R-:W-:Y:S05]  /*9460*/  FADD.FTZ R0, R2, R0 ;  /* 0x0000000002007221 */ /* 0x010fea0000010000 */
[----:B------:R-:W-:Y:S01]  /*9470*/  LDSM.16.MT88.4 R160, [R135+0x1900] ;  /* 0x0019000087a0783b */ /* 0x000fe20000004200 */
[C---:B--2---:R-:W-:Y:S03]  /*9480*/  HMMA.16816.F32.BF16 R12, R136.reuse, R144, R12 ;  /* 0x00000090880c723c */ /* 0x044fe6000004180c */
[C---:B------:R-:W-:Y:S01]  /*9490*/  FADD.FTZ R0, R176.reuse, R0 ;  /* 0x00000000b0007221 */ /* 0x040fe20000010000 */
[----:B------:R-:W-:Y:S01]  /*94a0*/  F2FP.BF16.PACK_AB R176, R176, R2 ;  /* 0x00000002b0b0723e */ /* 0x000fe200000010ff */
[----:B------:R-:W-:Y:S02]  /*94b0*/  FADD.FTZ R2, R152, R153 ;  /* 0x0000009998027221 */ /* 0x000fe40000010000 */
[----:B------:R-:W-:Y:S01]  /*94c0*/  LDSM.16.MT88.4 R152, [R248+0x1900] ;  /* 0x00190000f898783b */ /* 0x000fe20000004200 */
[C---:B------:R-:W-:Y:S04]  /*94d0*/  HMMA.16816.F32.BF16 R16, R136.reuse, R146, R16 ;  /* 0x000000928810723c */ /* 0x040fe80000041810 */
[----:B-1----:R-:W-:Y:S03]  /*94e0*/  FADD.FTZ R0, R133, R0 ;  /* 0x0000000085007221 */ /* 0x002fe60000010000 */
[----:B------:R-:W1:Y:S01]  /*94f0*/  LDSM.16.MT88.4 R144, [R135+0x3100] ;  /* 0x003100008790783b */ /* 0x000e620000004200 */
[C---:B---3--:R-:W-:Y:S04]  /*9500*/  HMMA.16816.F32.BF16 R20, R136.reuse, R148, R20 ;  /* 0x000000948814723c */ /* 0x048fe80000041814 */
[C---:B------:R-:W-:Y:S01]  /*9510*/  FADD.FTZ R0, R178.reuse, R0 ;  /* 0x00000000b2007221 */ /* 0x040fe20000010000 */
[----:B------:R-:W-:Y:S02]  /*9520*/  F2FP.BF16.PACK_AB R178, R178, R133 ;  /* 0x00000085b2b2723e */ /* 0x000fe400000010ff */
[----:B------:R-:W2:Y:S01]  /*9530*/  MUFU.EX2 R133, R164 ;  /* 0x000000a400857308 */ /* 0x000ea20000000800 */
[C---:B------:R-:W-:Y:S01]  /*9540*/  HMMA.16816.F32.BF16 R24, R136.reuse, R150, R24 ;  /* 0x000000968818723c */ /* 0x040fe20000041818 */
[----:B------:R-:W3:Y:S07]  /*9550*/  LDSM.16.MT88.4 R148, [R248+0x3100] ;  /* 0x00310000f894783b */ /* 0x000eee0000004200 */
[C---:B------:R-:W-:Y:S01]  /*9560*/  HMMA.16816.F32.BF16 R28, R136.reuse, R140, R28 ;  /* 0x0000008c881c723c */ /* 0x040fe2000004181c */
[----:B------:R4:W-:Y:S07]  /*9570*/  STL [R1+0x54], R0 ;  /* 0x0000540001007387 */ /* 0x0009ee0000100800 */
[C---:B------:R-:W-:Y:S01]  /*9580*/  HMMA.16816.F32.BF16 R32, R136.reuse, R142, R32 ;  /* 0x0000008e8820723c */ /* 0x040fe20000041820 */
[----:B------:R-:W3:Y:S03]  /*9590*/  LDSM.16.MT88.4 R140, [R251+0x3100] ;  /* 0x00310000fb8c783b */ /* 0x000ee60000004200 */
[----:B--2---:R-:W-:Y:S04]  /*95a0*/  F2FP.BF16.PACK_AB R179, R133, R187 ;  /* 0x000000bb85b3723e */ /* 0x004fe800000010ff */
[C---:B-1----:R-:W-:Y:S04]  /*95b0*/  HMMA.16816.F32.BF16 R36, R136.reuse, R144, R36 ;  /* 0x000000908824723c */ /* 0x042fe80000041824 */
[----:B----4-:R-:W-:Y:S01]  /*95c0*/  FADD.FTZ R0, R156, R2 ;  /* 0x000000029c007221 */ /* 0x010fe20000010000 */
[----:B------:R-:W-:Y:S03]  /*95d0*/  MOV R2, R132 ;  /* 0x0000008400027202 */ /* 0x000fe60000000f00 */
[----:B------:R-:W-:Y:S01]  /*95e0*/  FADD.FTZ R0, R185, R0 ;  /* 0x00000000b9007221 */ /* 0x000fe20000010000 */
[C---:B------:R-:W-:Y:S01]  /*95f0*/  HMMA.16816.F32.BF16 R40, R136.reuse, R146, R40 ;  /* 0x000000928828723c */ /* 0x040fe20000041828 */
[----:B------:R-:W1:Y:S02]  /*9600*/  LDSM.16.MT88.4 R144, [R250+0x3100] ;  /* 0x00310000fa90783b */ /* 0x000e640000004200 */
[----:B------:R-:W-:Y:S05]  /*9610*/  FADD.FTZ R0, R186, R0 ;  /* 0x00000000ba007221 */ /* 0x000fea0000010000 */
[C---:B---3--:R-:W-:Y:S04]  /*9620*/  HMMA.16816.F32.BF16 R44, R136.reuse, R148, R44 ;  /* 0x00000094882c723c */ /* 0x048fe8000004182c */
[----:B------:R-:W-:Y:S04]  /*9630*/  FADD.FTZ R0, R183, R0 ;  /* 0x00000000b7007221 */ /* 0x000fe80000010000 */
[C---:B------:R-:W-:Y:S01]  /*9640*/  HMMA.16816.F32.BF16 R48, R136.reuse, R150, R48 ;  /* 0x000000968830723c */ /* 0x040fe20000041830 */
[----:B------:R-:W2:Y:S03]  /*9650*/  LDSM.16.MT88.4 R148, [R135+0x5100] ;  /* 0x005100008794783b */ /* 0x000ea60000004200 */
[----:B------:R-:W-:Y:S04]  /*9660*/  FADD.FTZ R0, R184, R0 ;  /* 0x00000000b8007221 */ /* 0x000fe80000010000 */
[C---:B------:R-:W-:Y:S04]  /*9670*/  HMMA.16816.F32.BF16 R52, R136.reuse, R140, R52 ;  /* 0x0000008c8834723c */ /* 0x040fe80000041834 */
        /* <DEDUP_REMOVED lines=15> */
[----:B------:R-:W-:Y:S01]  /*9770*/  FADD.FTZ R0, R133, R0 ;  /* 0x0000000085007221 */ /* 0x000fe20000010000 */
[----:B------:R-:W-:Y:S03]  /*9780*/  MOV R133, R3 ;  /* 0x0000000300857202 */ /* 0x000fe60000000f00 */
[C---:B---3--:R-:W-:Y:S01]  /*9790*/  HMMA.16816.F32.BF16 R76, R136.reuse, R140, R76 ;  /* 0x0000008c884c723c */ /* 0x048fe2000004184c */
[----:B------:R-:W-:Y:S07]  /*97a0*/  STL [R1+0x80], R0 ;  /* 0x0000800001007387 */ /* 0x000fee0000100800 */
        /* <DEDUP_REMOVED lines=24> */
[----:B------:R-:W3:Y:S07]  /*9930*/  LDSM.16.MT88.4 R12, [R251+0x3900] ;  /* 0x00390000fb0c783b */ /* 0x000eee0000004200 */
        /* <DEDUP_REMOVED lines=39> */
.L_x_2473:
[----:B------:R-:W-:-:S13]  /*9bb0*/  ISETP.LE.AND P0, PT, RZ, UR10, PT ;  /* 0x0000000aff007c0c */ /* 0x000fda000bf03270 */
[----:B------:R-:W-:Y:S05]  /*9bc0*/  @!P0 BRA `(.L_x_2477) ;  /* 0x000037c000008947 */ /* 0x000fea0003800000 */
[----:B------:R-:W2:Y:S04]  /*9bd0*/  LDL.LU R4, [R1+0xc4] ;  /* 0x0000c40001047983 */ /* 0x000ea80000300800 */
[----:B------:R-:W2:Y:S01]  /*9be0*/  LDL.LU R0, [R1+0x7c] ;  /* 0x00007c0001007983 */ /* 0x000ea20000300800 */
[----:B------:R-:W-:Y:S01]  /*9bf0*/  IMAD.MOV.U32 R133, RZ, RZ, R3 ;  /* 0x000000ffff857224 */ /* 0x000fe200078e0003 */
[C---:B--2---:R-:W-:Y:S01]  /*9c00*/  SHF.L.U64.HI R4, R0.reuse, 0x1, R4 ;  /* 0x0000000100047819 */ /* 0x044fe20000010204 */
[----:B------:R-:W-:Y:S02]  /*9c10*/  IMAD.SHL.U32 R2, R0, 0x2, RZ ;  /* 0x0000000200027824 */ /* 0x000fe400078e00ff */
[----:B------:R-:W-:Y:S02]  /*9c20*/  IMAD.MOV.U32 R0, RZ, RZ, R132 ;  /* 0x000000ffff007224 */ /* 0x000fe400078e0084 */
[----:B------:R1:W-:Y:S04]  /*9c30*/  STL [R1+0x74], R4 ;  /* 0x0000740401007387 */ /* 0x0003e80000100800 */
[----:B------:R2:W-:Y:S04]  /*9c40*/  STL [R1+0x70], R2 ;  /* 0x0000700201007387 */ /* 0x0005e80000100800 */
[----:B------:R-:W3:Y:S04]  /*9c50*/  LDL.LU R9, [R1+0xbc] ;  /* 0x0000bc0001097983 */ /* 0x000ee80000300800 */
[----:B------:R-:W3:Y:S04]  /*9c60*/  LDL.LU R8, [R1+0xb0] ;  /* 0x0000b00001087983 */ /* 0x000ee80000300800 */
[----:B------:R-:W2:Y:S04]  /*9c70*/  LDL.LU R7, [R1+0xc0] ;  /* 0x0000c00001077983 */ /* 0x000ea80000300800 */
[----:B------:R-:W2:Y:S04]  /*9c80*/  LDL.LU R6, [R1+0xb4] ;  /* 0x0000b40001067983 */ /* 0x000ea80000300800 */
[----:B------:R-:W4:Y:S04]  /*9c90*/  LDL.LU R5, [R1+0x90] ;  /* 0x0000900001057983 */ /* 0x000f280000300800 */
[----:B-1----:R-:W4:Y:S01]  /*9ca0*/  LDL.LU R4, [R1+0x58] ;  /* 0x0000580001047983 */ /* 0x002f220000300800 */
[----:B---3--:R-:W-:-:S02]  /*9cb0*/  SHF.L.U64.HI R9, R8, 0x1, R9 ;  /* 0x0000000108097819 */ /* 0x008fc40000010209 */
[----:B------:R-:W-:-:S03]  /*9cc0*/  SHF.L.U32 R3, R8, 0x1, RZ ;  /* 0x0000000108037819 */ /* 0x000fc600000006ff */
[----:B------:R-:W-:Y:S01]  /*9cd0*/  STL [R1+0x6c], R9 ;  /* 0x00006c0901007387 */ /* 0x000fe20000100800 */
[----:B--2---:R-:W-:-:S03]  /*9ce0*/  SHF.L.U64.HI R2, R6, 0x1, R7 ;  /* 0x0000000106027819 */ /* 0x004fc60000010207 */
[----:B------:R4:W-:Y:S01]  /*9cf0*/  STL [R1+0x68], R3 ;  /* 0x0000680301007387 */ /* 0x0009e20000100800 */
[----:B------:R-:W-:-:S03]  /*9d00*/  IMAD.SHL.U32 R6, R6, 0x2, RZ ;  /* 0x0000000206067824 */ /* 0x000fc600078e00ff */
[----:B------:R1:W-:Y:S04]  /*9d10*/  STL [R1+0x64], R2 ;  /* 0x0000640201007387 */ /* 0x0003e80000100800 */
[----:B------:R2:W-:Y:S01]  /*9d20*/  STL [R1+0x60], R6 ;  /* 0x0000600601007387 */ /* 0x0005e20000100800 */
[C---:B----4-:R-:W-:Y:S02]  /*9d30*/  SHF.L.U64.HI R3, R4.reuse, 0x1, R5 ;  /* 0x0000000104037819 */ /* 0x050fe40000010205 */
[----:B-1----:R-:W-:-:S05]  /*9d40*/  SHF.L.U32 R2, R4, 0x1, RZ ;  /* 0x0000000104027819 */ /* 0x002fca00000006ff */
[----:B------:R2:W-:Y:S04]  /*9d50*/  STL [R1+0x58], R2 ;  /* 0x0000580201007387 */ /* 0x0005e80000100800 */
[----:B------:R2:W-:Y:S01]  /*9d60*/  STL [R1+0x5c], R3 ;  /* 0x00005c0301007387 */ /* 0x0005e20000100800 */
[----:B------:R-:W-:Y:S05]  /*9d70*/  BRA `(.L_x_2478) ;  /* 0x0000045000007947 */ /* 0x000fea0003800000 */
.L_x_2480:
        /* <DEDUP_REMOVED lines=69> */
.L_x_2478:
        /* <DEDUP_REMOVED lines=10> */
[----:B--2---:R-:W2:Y:S04]  /*a270*/  LDL R6, [R1] ;  /* 0x0000000001067983 */ /* 0x004ea80000100800 */
[----:B-1----:R-:W2:Y:S04]  /*a280*/  LDL R40, [R1+0x70] ;  /* 0x0000700001287983 */ /* 0x002ea80000100800 */
[----:B------:R-:W2:Y:S04]  /*a290*/  LDL R39, [R1+0x74] ;  /* 0x0000740001277983 */ /* 0x000ea80000100800 */
        /* <DEDUP_REMOVED lines=27> */
[----:B--2---:R1:W-:Y:S03]  /*a450*/  LDSM.16.M88.4 R176, [R6] ;  /* 0x0000000006b0783b */ /* 0x0043e60000000200 */
[----:B------:R-:W-:Y:S02]  /*a460*/  LEA.HI.X R28, R2, c[0x0][0x1fc], R28, 0x1, P0 ;  /* 0x00007f00021c7a11 */ /* 0x000fe400000f0c1c */
[----:B------:R-:W2:Y:S04]  /*a470*/  SHFL.IDX PT, R2, R20, RZ, 0x181f ;  /* 0x00181fff14027589 */ /* 0x000ea800000e0000 */
[----:B------:R-:W3:Y:S04]  /*a480*/  SHFL.IDX PT, R3, R28, RZ, 0x181f ;  /* 0x00181fff1c037589 */ /* 0x000ee800000e0000 */
[----:B------:R-:W-:Y:S04]  /*a490*/  LDSM.16.M88.4 R180, [R30] ;  /* 0x000000001eb4783b */ /* 0x000fe80000000200 */
[----:B------:R-:W-:Y:S04]  /*a4a0*/  LDSM.16.M88.4 R184, [R23] ;  /* 0x0000000017b8783b */ /* 0x000fe80000000200 */
[----:B------:R4:W-:Y:S01]  /*a4b0*/  LDSM.16.M88.4 R188, [R22] ;  /* 0x0000000016bc783b */ /* 0x0009e20000000200 */
[C---:B-1----:R-:W-:Y:S03]  /*a4c0*/  HMMA.16816.F32.BF16 R4, R168.reuse, R8, RZ ;  /* 0x00000008a804723c */ /* 0x042fe600000418ff */
[----:B------:R-:W1:Y:S01]  /*a4d0*/  SHFL.IDX PT, R20, R20, 0x1, 0x181f ;  /* 0x00381f0014147f89 */ /* 0x000e6200000e0000 */
[C---:B--2---:R-:W-:Y:S03]  /*a4e0*/  IADD3 R12, P0, R2.reuse, R40, RZ ;  /* 0x00000028020c7210 */ /* 0x044fe60007f1e0ff */
[----:B------:R-:W2:Y:S01]  /*a4f0*/  SHFL.IDX PT, R28, R28, 0x1, 0x181f ;  /* 0x00381f001c1c7f89 */ /* 0x000ea200000e0000 */
[C---:B------:R-:W-:Y:S01]  /*a500*/  HMMA.16816.F32.BF16 R8, R168.reuse, R10, RZ ;  /* 0x0000000aa808723c */ /* 0x040fe200000418ff */
[C---:B---3--:R-:W-:Y:S05]  /*a510*/  IMAD.X R13, R3.reuse, 0x1, R39, P0 ;  /* 0x00000001030d7824 */ /* 0x048fea00000e0627 */
[----:B------:R-:W-:Y:S01]  /*a520*/  @!PT LDS RZ, [RZ] ;  /* 0x00000000fffff984 */ /* 0x000fe20000000800 */
[----:B------:R3:W-:Y:S04]  /*a530*/  LDGSTS.E.BYPASS.LTC128B.128 [R29], [R12.64], !P6 ;  /* 0x000000000c1d7fae */ /* 0x0007e8000f101d50 */
[----:B---3--:R-:W3:Y:S02]  /*a540*/  LDL R12, [R1+0xa8] ;  /* 0x0000a800010c7983 */ /* 0x008ee40000100800 */
[C---:B------:R-:W-:Y:S02]  /*a550*/  IADD3 R14, P0, R2.reuse, R38, RZ ;  /* 0x00000026020e7210 */ /* 0x040fe40007f1e0ff */
[----:B------:R-:W3:Y:S03]  /*a560*/  LDL R13, [R1+0xa4] ;  /* 0x0000a400010d7983 */ /* 0x000ee60000100800 */
[C---:B------:R-:W-:Y:S01]  /*a570*/  IMAD.X R15, R3.reuse, 0x1, R37, P0 ;  /* 0x00000001030f7824 */ /* 0x040fe200000e0625 */
[C---:B----4-:R-:W-:Y:S05]  /*a580*/  IADD3 R22, P0, R2.reuse, R36, RZ ;  /* 0x0000002402167210 */ /* 0x050fea0007f1e0ff */
[C---:B------:R-:W-:Y:S01]  /*a590*/  IMAD.X R23, R3.reuse, 0x1, R0, P0 ;  /* 0x0000000103177824 */ /* 0x040fe200000e0600 */
[-C--:B------:R-:W-:Y:S05]  /*a5a0*/  IADD3 R30, P0, R2, R21.reuse, RZ ;  /* 0x00000015021e7210 */ /* 0x080fea0007f1e0ff */
[----:B------:R-:W-:Y:S01]  /*a5b0*/  IMAD.X R31, R3, 0x1, R132, P0 ;  /* 0x00000001031f7824 */ /* 0x000fe200000e0684 */
[----:B-1----:R-:W-:Y:S02]  /*a5c0*/  IADD3 R2, P0, R20, R40, RZ ;  /* 0x0000002814027210 */ /* 0x002fe40007f1e0ff */
[----:B------:R1:W5:Y:S03]  /*a5d0*/  LDL.LU R40, [R1+0xdc] ;  /* 0x0000dc0001287983 */ /* 0x0003660000300800 */
[----:B--2---:R-:W-:Y:S01]  /*a5e0*/  IMAD.X R3, R28, 0x1, R39, P0 ;  /* 0x000000011c037824 */ /* 0x004fe200000e0627 */
[----:B---3--:R2:W-:Y:S04]  /*a5f0*/  LDGSTS.E.BYPASS.LTC128B.128 [R12], [R14.64], !P5 ;  /* 0x000000000e0c7fae */ /* 0x0085e8000e901d50 */
[----:B------:R2:W-:Y:S02]  /*a600*/  LDGSTS.E.BYPASS.LTC128B.128 [R13], [R22.64], !P4 ;  /* 0x00000000160d7fae */ /* 0x0005e4000e101d50 */
[C---:B--2---:R-:W-:Y:S02]  /*a610*/  HMMA.16816.F32.BF16 R12, R168.reuse, R16, RZ ;  /* 0x00000010a80c723c */ /* 0x044fe400000418ff */
[----:B------:R-:W2:Y:S01]  /*a620*/  LDL R17, [R1+0xa0] ;  /* 0x0000a00001117983 */ /* 0x000ea20000100800 */
[----:B------:R-:W-:Y:S03]  /*a630*/  IADD3 R22, P0, R20, R38, RZ ;  /* 0x0000002614167210 */ /* 0x000fe60007f1e0ff */
[----:B------:R1:W5:Y:S02]  /*a640*/  LDL.LU R39, [R1+0xd8] ;  /* 0x0000d80001277983 */ /* 0x0003640000300800 */
[----:B------:R-:W-:Y:S02]  /*a650*/  IMAD.X R23, R28, 0x1, R37, P0 ;  /* 0x000000011c177824 */ /* 0x000fe400000e0625 */
[----:B------:R1:W5:Y:S04]  /*a660*/  LDL.LU R38, [R1+0xd4] ;  /* 0x0000d40001267983 */ /* 0x0003680000300800 */
[----:B------:R1:W5:Y:S04]  /*a670*/  LDL.LU R37, [R1+0xd0] ;  /* 0x0000d00001257983 */ /* 0x0003680000300800 */
[----:B--2---:R2:W-:Y:S04]  /*a680*/  LDGSTS.E.BYPASS.LTC128B.128 [R17], [R30.64], !P3 ;  /* 0x000000001e117fae */ /* 0x0045e8000d901d50 */
[----:B------:R3:W-:Y:S04]  /*a690*/  LDGSTS.E.BYPASS.LTC128B.128 [R29+0x1000], [R2.64], !P6 ;  /* 0x01000000021d7fae */ /* 0x0007e8000f101d50 */
[----:B------:R4:W-:Y:S01]  /*a6a0*/  LDGSTS.E.BYPASS.LTC128B.128 [R29+0x3000], [R22.64], !P5 ;  /* 0x03000000161d7fae */ /* 0x0009e2000e901d50 */
[C---:B--2---:R-:W-:Y:S01]  /*a6b0*/  HMMA.16816.F32.BF16 R16, R168.reuse, R18, RZ ;  /* 0x00000012a810723c */ /* 0x044fe200000418ff */
[----:B---3--:R-:W-:Y:S02]  /*a6c0*/  IADD3 R2, P0, R20, R36, RZ ;  /* 0x0000002414027210 */ /* 0x008fe40007f1e0ff */
[----:B------:R1:W5:Y:S03]  /*a6d0*/  LDL.LU R36, [R1+0xcc] ;  /* 0x0000cc0001247983 */ /* 0x0003660000300800 */
[----:B------:R-:W-:Y:S02]  /*a6e0*/  IMAD.X R3, R28, 0x1, R0, P0 ;  /* 0x000000011c037824 */ /* 0x000fe400000e0600 */
        /* <DEDUP_REMOVED lines=202> */
.L_x_2479:
        /* <DEDUP_REMOVED lines=435> */
[-C--:B------:R-:W-:Y:S01]  /*cec0*/  MOV R3, R2.reuse ;  /* 0x0000000200037202 */ /* 0x080fe20000000f00 */
[C---:B------:R-:W-:Y:S01]  /*ced0*/  HMMA.16816.F32.BF16 R56, R136.reuse, R142, R56 ;  /* 0x0000008e8838723c */ /* 0x040fe20000041838 */
[----:B------:R-:W1:Y:S03]  /*cee0*/  LDSM.16.MT88.4 R140, [R248+0x5100] ;  /* 0x00510000f88c783b */ /* 0x000e660000004200 */
[----:B------:R-:W-:Y:S04]  /*cef0*/  MOV R133, R2 ;  /* 0x0000000200857202 */ /* 0x000fe80000000f00 */
        /* <DEDUP_REMOVED lines=73> */
.L_x_2477:
        /* <DEDUP_REMOVED lines=157> */
.L_x_2471:
        /* <DEDUP_REMOVED lines=197> */
.L_x_2482:
        /* <DEDUP_REMOVED lines=98> */
[----:B------:R-:W-:Y:S02]  /*efd0*/  IMAD R0, R0, c[0x0][0x3d8], RZ ;  /* 0x0000f60000007a24 */ /* 0x000fe400078e02ff */
[----:B------:R-:W-:Y:S01]  /*efe0*/  IMAD R28, R28, 0x80, R14 ;  /* 0x000000801c1c7824 */ /* 0x000fe200078e020e */
[C---:B------:R-:W-:Y:S01]  /*eff0*/  IADD3 R8, R5.reuse, 0x8, RZ ;  /* 0x0000000805087810 */ /* 0x040fe20007ffe0ff */
[----:B------:R-:W-:Y:S01]  /*f000*/  IMAD.WIDE.U32 R2, R6, c[0x0][0x3d8], R2 ;  /* 0x0000f60006027a25 */ /* 0x000fe200078e0002 */
[-C--:B------:R-:W-:Y:S02]  /*f010*/  ISETP.GE.OR P0, PT, R5, R29.reuse, P2 ;  /* 0x0000001d0500720c */ /* 0x080fe40001706670 */
[----:B------:R-:W-:Y:S01]  /*f020*/  ISETP.GE.OR P2, PT, R8, R29, P2 ;  /* 0x0000001d0800720c */ /* 0x000fe20001746670 */
[----:B------:R-:W-:-:S05]  /*f030*/  IMAD.SHL.U32 R5, R18, 0x8, RZ ;  /* 0x0000000812057824 */ /* 0x000fca00078e00ff */
[----:B------:R-:W-:Y:S01]  /*f040*/  LOP3.LUT R7, R17, 0x7ffffe00, R5, 0xf8, !PT ;  /* 0x7ffffe0011077812 */ /* 0x000fe200078ef805 */
[----:B------:R-:W-:-:S04]  /*f050*/  IMAD R5, R6, c[0x0][0x3dc], R0 ;  /* 0x0000f70006057a24 */ /* 0x000fc800078e0200 */
[----:B------:R-:W-:Y:S01]  /*f060*/  IMAD.SHL.U32 R0, R7, 0x2, RZ ;  /* 0x0000000207007824 */ /* 0x000fe200078e00ff */
        /* <DEDUP_REMOVED lines=49> */
.L_x_2484:
[----:B--234-:R-:W-:Y:S05]  /*f380*/  BSYNC B0 ;  /* 0x0000000000007941 */ /* 0x01cfea0003800000 */
.L_x_2483:
        /* <DEDUP_REMOVED lines=30> */
.L_x_2486:
[----:B------:R-:W-:Y:S05]  /*f570*/  BSYNC B0 ;  /* 0x0000000000007941 */ /* 0x000fea0003800000 */
.L_x_2485:
        /* <DEDUP_REMOVED lines=30> */
.L_x_2488:
[----:B------:R-:W-:Y:S05]  /*f760*/  BSYNC B0 ;  /* 0x0000000000007941 */ /* 0x000fea0003800000 */
.L_x_2487:
        /* <DEDUP_REMOVED lines=31> */
.L_x_2481:
        /* <DEDUP_REMOVED lines=31> */
.L_x_2489:
        /* <DEDUP_REMOVED lines=13> */
[----:B------:R-:W-:Y:S02]  /*fc20*/  ULDC.64 UR4, c[0x0][0x490] ;  /* 0x0001240000047ab9 */ /* 0x000fe40000000a00 */
[----:B------:R-:W-:Y:S02]  /*fc30*/  UIMAD UR7, UR8, UR4, URZ ;  /* 0x00000004080772a4 */ /* 0x000fe4000f8e023f */
[----:B------:R-:W-:Y:S01]  /*fc40*/  ISETP.NE.AND P0, PT, R0, 0x1, PT ;  /* 0x000000010000780c */ /* 0x000fe20003f05270 */
[----:B------:R-:W-:Y:S01]  /*fc50*/  UMOV UR12, UR10 ;  /* 0x0000000a000c7c82 */ /* 0x000fe20008000000 */
[----:B------:R-:W-:Y:S01]  /*fc60*/  IMAD.MOV.U32 R0, RZ, RZ, R3 ;  /* 0x000000ffff007224 */ /* 0x000fe200078e0003 */
        /* <DEDUP_REMOVED lines=25> */
.L_x_2491:
[----:B------:R-:W-:Y:S05]  /*fe00*/  BSYNC B0 ;  /* 0x0000000000007941 */ /* 0x000fea0003800000 */
.L_x_2490:
        /* <DEDUP_REMOVED lines=77> */
.L_x_2493:
[----:B------:R-:W-:Y:S05]  /*102e0*/  BSYNC B0 ;  /* 0x0000000000007941 */ /* 0x000fea0003800000 */
.L_x_2492:
        /* <DEDUP_REMOVED lines=27> */
.L_x_2495:
[----:B------:R-:W-:Y:S05]  /*104a0*/  BSYNC B0 ;  /* 0x0000000000007941 */ /* 0x000fea0003800000 */
.L_x_2494:
        /* <DEDUP_REMOVED lines=27> */
.L_x_2497:
[----:B------:R-:W-:Y:S05]  /*10660*/  BSYNC B0 ;  /* 0x0000000000007941 */ /* 0x000fea0003800000 */
.L_x_2496:
        /* <DEDUP_REMOVED lines=28> */
.L_x_2498:
        /* <DEDUP_REMOVED lines=13> */
.L_x_3669:


//--------------------- .text._ZN7cutlass13device_kernelIN5flash19enable_sm80_to_sm89INS1_16FlashAttnFwdSm80INS1_25CollectiveMainloopFwdSm80ILi8ELi1ELb0EN4cute5tupleIJNS5_1CILi128EEENS7_ILi32EEENS7_ILi256EEEEEELi256ENS_10bfloat16_tEfNS_4arch4Sm80ELb1ELb0ELb0ELb1ELb1ELb1ELb1ELb0EEENS1_21CollectiveEpilogueFwdINS6_IJS8_SA_S9_EEENS6_IJNS7_ILi1EEESI_SI_EEESC_SE_Li256ELb1ELb1ELb0ELb0EEENS1_19SingleTileSchedulerILb1ELb0ELb1ELi128EEEEEEEEEvNT_6ParamsE --------------------------
	.section	.text._ZN7cutlass13device_kernelIN5flash19enable_sm80_to_sm89INS1_16FlashAttnFwdSm80INS1_25CollectiveMainloopFwdSm80ILi8ELi1ELb0EN4cute5tupleIJNS5_1CILi128EEENS7_ILi32EEENS7_ILi256EEEEEELi256ENS_10bfloat16_tEfNS_4arch4Sm80ELb1ELb0ELb0ELb1ELb1ELb1ELb1ELb0EEENS1_21CollectiveEpilogueFwdINS6_IJS8_SA_S9_EEENS6_IJNS7_ILi1EEESI_SI_EEESC_SE_Li256ELb1ELb1ELb0ELb0EEENS1_19SingleTileSchedulerILb1ELb0ELb1ELi128EEEEEEEEEvNT_6ParamsE,"ax",@progbits
	.sectioninfo	@"SHI_REGISTERS=251"
	.align	128
.text._ZN7cutlass13device_kernelIN5flash19enable_sm80_to_sm89INS1_16FlashAttnFwdSm80INS1_25CollectiveMainloopFwdSm80ILi8ELi1ELb0EN4cute5tupleIJNS5_1CILi128EEENS7_ILi32EEENS7_ILi256EEEEEELi256ENS_10bfloat16_tEfNS_4arch4Sm80ELb1ELb0ELb0ELb1ELb1ELb1ELb1ELb0EEENS1_21CollectiveEpilogueFwdINS6_IJS8_SA_S9_EEENS6_IJNS7_ILi1EEESI_SI_EEESC_SE_Li256ELb1ELb1ELb0ELb0EEENS1_19SingleTileSchedulerILb1ELb0ELb1ELi128EEEEEEEEEvNT_6ParamsE:
        .type           _ZN7cutlass13device_kernelIN5flash19enable_sm80_to_sm89INS1_16FlashAttnFwdSm80INS1_25CollectiveMainloopFwdSm80ILi8ELi1ELb0EN4cute5tupleIJNS5_1CILi128EEENS7_ILi32EEENS7_ILi256EEEEEELi256ENS_10bfloat16_tEfNS_4arch4Sm80ELb1ELb0ELb0ELb1ELb1ELb1ELb1ELb0EEENS1_21CollectiveEpilogueFwdINS6_IJS8_SA_S9_EEENS6_IJNS7_ILi1EEESI_SI_EEESC_SE_Li256ELb1ELb1ELb0ELb0EEENS1_19SingleTileSchedulerILb1ELb0ELb1ELi128EEEEEEEEEvNT_6ParamsE,@function
        .size           _ZN7cutlass13device_kernelIN5flash19enable_sm80_to_sm89INS1_16FlashAttnFwdSm80INS1_25CollectiveMainloopFwdSm80ILi8ELi1ELb0EN4cute5tupleIJNS5_1CILi128EEENS7_ILi32EEENS7_ILi256EEEEEELi256ENS_10bfloat16_tEfNS_4arch4Sm80ELb1ELb0ELb0ELb1ELb1ELb1ELb1ELb0EEENS1_21CollectiveEpilogueFwdINS6_IJS8_SA_S9_EEENS6_IJNS7_ILi1EEESI_SI_EEESC_SE_Li256ELb1ELb1ELb0ELb0EEENS1_19SingleTileSchedulerILb1ELb0ELb1ELi128EEEEEEEEEvNT_6ParamsE,(.L_x_3670 - _ZN7cutlass13device_kernelIN5flash19enable_sm80_to_sm89INS1_16FlashAttnFwdSm80INS1_25CollectiveMainloopFwdSm80ILi8ELi1ELb0EN4cute5tupleIJNS5_1CILi128EEENS7_ILi32EEENS7_ILi256EEEEEELi256ENS_10bfloat16_tEfNS_4arch4Sm80ELb1ELb0ELb0ELb1ELb1ELb1ELb1ELb0EEENS1_21CollectiveEpilogueFwdINS6_IJS8_SA_S9_EEENS6_IJNS7_ILi1EEESI_SI_EEESC_SE_Li256ELb1ELb1ELb0ELb0EEENS1_19SingleTileSchedulerILb1ELb0ELb1ELi128EEEEEEEEEvNT_6ParamsE)
        .other          _ZN7cutlass13device_kernelIN5flash19enable_sm80_to_sm89INS1_16FlashAttnFwdSm80INS1_25CollectiveMainloopFwdSm80ILi8ELi1ELb0EN4cute5tupleIJNS5_1CILi128EEENS7_ILi32EEENS7_ILi256EEEEEELi256ENS_10bfloat16_tEfNS_4arch4Sm80ELb1ELb0ELb0ELb1ELb1ELb1ELb1ELb0EEENS1_21CollectiveEpilogueFwdINS6_IJS8_SA_S9_EEENS6_IJNS7_ILi1EEESI_SI_EEESC_SE_Li256ELb1ELb1ELb0ELb0EEENS1_19SingleTileSchedulerILb1ELb0ELb1ELi128EEEEEEEEEvNT_6ParamsE,@"STO_CUDA_ENTRY STV_DEFAULT"
_ZN7cutlass13device_kernelIN5flash19enable_sm80_to_sm89INS1_16FlashAttnFwdSm80INS1_25CollectiveMainloopFwdSm80ILi8ELi1ELb0EN4cute5tupleIJNS5_1CILi128EEENS7_ILi32EEENS7_ILi256EEEEEELi256ENS_10bfloat16_tEfNS_4arch4Sm80ELb1ELb0ELb0ELb1ELb1ELb1ELb1ELb0EEENS1_21CollectiveEpilogueFwdINS6_IJS8_SA_S9_EEENS6_IJNS7_ILi1EEESI_SI_EEESC_SE_Li256ELb1ELb1ELb0ELb0EEENS1_19SingleTileSchedulerILb1ELb0ELb1ELi128EEEEEEEEEvNT_6ParamsE:
        /* <DEDUP_REMOVED lines=20> */
.L_x_2500:
        /* <DEDUP_REMOVED lines=13> */
.L_x_2502:
[----:B------:R-:W-:Y:S02]  /*0210*/  ULDC UR5, c[0x0][0x54c] ;  /* 0x0001530000057ab9 */ /* 0x000fe40000000800 */
.L_x_2501:
[----:B------:R-:W-:Y:S02]  /*0220*/  ULDC UR4, c[0x0][0x548] ;  /* 0x0001520000047ab9 */ /* 0x000fe40000000800 */
[----:B------:R-:W-:-:S02]  /*0230*/  USHF.L.U32 UR15, UR14, 0x7, URZ ;  /* 0x000000070e0f7899 */ /* 0x000fc4000800063f */
[----:B------:R-:W-:-:S04]  /*0240*/  UIMAD UR4, UR5, UR4, URZ ;  /* 0x00000004050472a4 */ /* 0x000fc8000f8e023f */
[----:B------:R-:W-:-:S04]  /*0250*/  UISETP.GE.AND UP0, UPT, UR15, UR4, UPT ;  /* 0x000000040f00728c */ /* 0x000fc8000bf06270 */
[----:B------:R-:W-:Y:S01]  /*0260*/  USEL UR21, UR21, 0xffffffff, !UP0 ;  /* 0xffffffff15157887 */ /* 0x000fe2000c000000 */
[----:B------:R-:W-:Y:S05]  /*0270*/  BRA `(.L_x_2503) ;  /* 0x000001b000007947 */ /* 0x000fea0003800000 */
.L_x_2499:
        /* <DEDUP_REMOVED lines=8> */
.L_x_2504:
        /* <DEDUP_REMOVED lines=13> */
.L_x_2506:
[----:B------:R-:W-:Y:S02]  /*03d0*/  ULDC UR5, c[0x0][0x54c] ;  /* 0x0001530000057ab9 */ /* 0x000fe40000000800 */
.L_x_2505:
[----:B------:R-:W-:Y:S02]  /*03e0*/  ULDC UR4, c[0x0][0x548] ;  /* 0x0001520000047ab9 */ /* 0x000fe40000000800 */
[----:B------:R-:W-:-:S02]  /*03f0*/  USHF.L.U32 UR15, UR14, 0x7, URZ ;  /* 0x000000070e0f7899 */ /* 0x000fc4000800063f */
[----:B------:R-:W-:-:S04]  /*0400*/  UIMAD UR4, UR5, UR4, URZ ;  /* 0x00000004050472a4 */ /* 0x000fc8000f8e023f */
[----:B------:R-:W-:-:S04]  /*0410*/  UISETP.GE.AND UP0, UPT, UR15, UR4, UPT ;  /* 0x000000040f00728c */ /* 0x000fc8000bf06270 */
[----:B------:R-:W-:-:S06]  /*0420*/  USEL UR21, UR21, 0xffffffff, !UP0 ;  /* 0xffffffff15157887 */ /* 0x000fcc000c000000 */
.L_x_2503:
        /* <DEDUP_REMOVED lines=64> */
.L_x_2507:
        /* <DEDUP_REMOVED lines=10> */
.L_x_2508:
[----:B------:R-:W-:Y:S05]  /*08d0*/  @!P4 BRA `(.L_x_2509) ;  /* 0x000000500000c947 */ /* 0x000fea0003800000 */
[----:B-1--4-:R-:W4:Y:S04]  /*08e0*/  LDG.E R0, [R8.64] ;  /* 0x0000001808007981 */ /* 0x012f28000c1e1900 */
[----:B---3--:R-:W3:Y:S01]  /*08f0*/  LDG.E R3, [R8.64+0x4] ;  /* 0x0000041808037981 */ /* 0x008ee2000c1e1900 */
[----:B----4-:R-:W1:Y:S08]  /*0900*/  R2UR UR19, R0 ;  /* 0x00000000001373c2 */ /* 0x010e7000000e0000 */
[----:B---3--:R-:W1:Y:S02]  /*0910*/  R2UR UR4, R3 ;  /* 0x00000000030473c2 */ /* 0x008e6400000e0000 */
[----:B-1----:R-:W-:-:S06]  /*0920*/  UIADD3 UR19, -UR19, UR4, URZ ;  /* 0x0000000413137290 */ /* 0x002fcc000fffe13f */
.L_x_2509:
        /* <DEDUP_REMOVED lines=154> */
.L_x_2512:
[----:B------:R-:W-:Y:S05]  /*12d0*/  BSYNC B0 ;  /* 0x0000000000007941 */ /* 0x000fea0003800000 */
.L_x_2511:
        /* <DEDUP_REMOVED lines=128> */
.L_x_2531:
        /* <DEDUP_REMOVED lines=85> */
.L_x_2517:
[----:B------:R-:W-:Y:S05]  /*2030*/  BSYNC B0 ;  /* 0x0000000000007941 */ /* 0x000fea0003800000 */
.L_x_2516:
        /* <DEDUP_REMOVED lines=87> */
.L_x_2520:
[----:B------:R-:W-:Y:S05]  /*25b0*/  BSYNC B0 ;  /* 0x0000000000007941 */ /* 0x000fea0003800000 */
.L_x_2519:
        /* <DEDUP_REMOVED lines=57> */
.L_x_2522:
[----:B------:R-:W-:Y:S05]  /*2950*/  BSYNC B0 ;  /* 0x0000000000007941 */ /* 0x000fea0003800000 */
.L_x_2521:
        /* <DEDUP_REMOVED lines=57> */
.L_x_2524:
[----:B------:R-:W-:Y:S05]  /*2cf0*/  BSYNC B0 ;  /* 0x0000000000007941 */ /* 0x000fea0003800000 */
.L_x_2523:
        /* <DEDUP_REMOVED lines=57> */
.L_x_2515:
        /* <DEDUP_REMOVED lines=29> */
.L_x_2526:
[----:B------:R-:W-:Y:S05]  /*3260*/  BSYNC B0 ;  /* 0x0000000000007941 */ /* 0x000fea0003800000 */
.L_x_2525:
        /* <DEDUP_REMOVED lines=149> */
.L_x_2528:
[----:B------:R-:W-:Y:S05]  /*3bc0*/  BSYNC B0 ;  /* 0x0000000000007941 */ /* 0x000fea0003800000 */
.L_x_2527:
        /* <DEDUP_REMOVED lines=124> */
.L_x_2514:
        /* <DEDUP_REMOVED lines=27> */
.L_x_2518:
[----:B------:R-:W-:Y:S05]  /*4540*/  BSYNC B1 ;  /* 0x0000000000017941 */ /* 0x000fea0003800000 */
.L_x_2513:
        /* <DEDUP_REMOVED lines=61> */
.L_x_2530:
[----:B-12---:R-:W-:Y:S05]  /*4920*/  BSYNC B0 ;  /* 0x0000000000007941 */ /* 0x006fea0003800000 */
.L_x_2529:
        /* <DEDUP_REMOVED lines=25> */
.L_x_2510:
        /* <DEDUP_REMOVED lines=201> */
.L_x_2534:
[----:B-1-34-:R-:W-:Y:S05]  /*5750*/  BSYNC B0 ;  /* 0x0000000000007941 */ /* 0x01afea0003800000 */
.L_x_2533:
        /* <DEDUP_REMOVED lines=26> */
.L_x_2536:
[----:B------:R-:W-:Y:S05]  /*5900*/  BSYNC B0 ;  /* 0x0000000000007941 */ /* 0x000fea0003800000 */
.L_x_2535:
        /* <DEDUP_REMOVED lines=26> */
.L_x_2538:
[----:B------:R-:W-:Y:S05]  /*5ab0*/  BSYNC B0 ;  /* 0x0000000000007941 */ /* 0x000fea0003800000 */
.L_x_2537:
        /* <DEDUP_REMOVED lines=116> */
.L_x_2539:
        /* <DEDUP_REMOVED lines=91> */
.L_x_2543:
[----:B------:R-:W-:Y:S05]  /*67b0*/  BSYNC B0 ;  /* 0x0000000000007941 */ /* 0x000fea0003800000 */
.L_x_2542:
        /* <DEDUP_REMOVED lines=86> */
.L_x_2545:
[----:B------:R-:W-:Y:S05]  /*6d20*/  BSYNC B0 ;  /* 0x0000000000007941 */ /* 0x000fea0003800000 */
.L_x_2544:
        /* <DEDUP_REMOVED lines=88> */
.L_x_2547:
[----:B----4-:R-:W-:Y:S05]  /*72b0*/  BSYNC B0 ;  /* 0x0000000000007941 */ /* 0x010fea0003800000 */
.L_x_2546:
        /* <DEDUP_REMOVED lines=85> */
.L_x_2549:
[----:B----4-:R-:W-:Y:S05]  /*7810*/  BSYNC B0 ;  /* 0x0000000000007941 */ /* 0x010fea0003800000 */
.L_x_2548:
        /* <DEDUP_REMOVED lines=89> */
.L_x_2553:
[----:B------:R-:W-:Y:S05]  /*7db0*/  BSYNC B0 ;  /* 0x0000000000007941 */ /* 0x000fea0003800000 */
.L_x_2552:
        /* <DEDUP_REMOVED lines=50> */
.L_x_2555:
[----:B------:R-:W-:Y:S05]  /*80e0*/  BSYNC B0 ;  /* 0x0000000000007941 */ /* 0x000fea0003800000 */
.L_x_2554:
        /* <DEDUP_REMOVED lines=50> */
.L_x_2557:
[----:B------:R-:W-:Y:S05]  /*8410*/  BSYNC B0 ;  /* 0x0000000000007941 */ /* 0x000fea0003800000 */
.L_x_2556:
        /* <DEDUP_REMOVED lines=49> */
.L_x_2551:
[----:B------:R-:W-:Y:S05]  /*8730*/  BSYNC B1 ;  /* 0x0000000000017941 */ /* 0x000fea0003800000 */
.L_x_2550:
        /* <DEDUP_REMOVED lines=53> */
.L_x_2561:
[----:B------:R-:W-:Y:S05]  /*8a90*/  BSYNC B0 ;  /* 0x0000000000007941 */ /* 0x000fea0003800000 */
.L_x_2560:
        /* <DEDUP_REMOVED lines=50> */
.L_x_2563:
[----:B------:R-:W-:Y:S05]  /*8dc0*/  BSYNC B0 ;  /* 0x0000000000007941 */ /* 0x000fea0003800000 */
.L_x_2562:
        /* <DEDUP_REMOVED lines=50> */
.L_x_2565:
[----:B------:R-:W-:Y:S05]  /*90f0*/  BSYNC B0 ;  /* 0x0000000000007941 */ /* 0x000fea0003800000 */
.L_x_2564:
        /* <DEDUP_REMOVED lines=49> */
.L_x_2559:
[----:B------:R-:W-:Y:S05]  /*9410*/  BSYNC B1 ;  /* 0x0000000000017941 */ /* 0x000fea0003800000 */
.L_x_2558:
        /* <DEDUP_REMOVED lines=53> */
.L_x_2569:
[----:B------:R-:W-:Y:S05]  /*9770*/  BSYNC B0 ;  /* 0x0000000000007941 */ /* 0x000fea0003800000 */
.L_x_2568:
        /* <DEDUP_REMOVED lines=50> */
.L_x_2571:
[----:B------:R-:W-:Y:S05]  /*9aa0*/  BSYNC B0 ;  /* 0x0000000000007941 */ /* 0x000fea0003800000 */
.L_x_2570:
        /* <DEDUP_REMOVED lines=50> */
.L_x_2573:
[----:B------:R-:W-:Y:S05]  /*9dd0*/  BSYNC B0 ;  /* 0x0000000000007941 */ /* 0x000fea0003800000 */
.L_x_2572:
        /* <DEDUP_REMOVED lines=49> */
.L_x_2567:
[----:B------:R-:W-:Y:S05]  /*a0f0*/  BSYNC B1 ;  /* 0x0000000000017941 */ /* 0x000fea0003800000 */
.L_x_2566:
        /* <DEDUP_REMOVED lines=52> */
.L_x_2576:
[----:B------:R-:W-:Y:S05]  /*a440*/  BSYNC B0 ;  /* 0x0000000000007941 */ /* 0x000fea0003800000 */
.L_x_2575:
        /* <DEDUP_REMOVED lines=50> */
.L_x_2578:
[----:B------:R-:W-:Y:S05]  /*a770*/  BSYNC B0 ;  /* 0x0000000000007941 */ /* 0x000fea0003800000 */
.L_x_2577:
        /* <DEDUP_REMOVED lines=50> */
.L_x_2580:
[----:B------:R-:W-:Y:S05]  /*aaa0*/  BSYNC B0 ;  /* 0x0000000000007941 */ /* 0x000fea0003800000 */
.L_x_2579:
        /* <DEDUP_REMOVED lines=50> */
.L_x_2541:
        /* <DEDUP_REMOVED lines=56> */
.L_x_2582:
[----:B--2---:R-:W-:Y:S05]  /*b150*/  BSYNC B0 ;  /* 0x0000000000007941 */ /* 0x004fea0003800000 */
.L_x_2581:
        /* <DEDUP_REMOVED lines=67> */
.L_x_2584:
[----:B--2---:R-:W-:Y:S05]  /*b590*/  BSYNC B0 ;  /* 0x0000000000007941 */ /* 0x004fea0003800000 */
.L_x_2583:
        /* <DEDUP_REMOVED lines=69> */
.L_x_2586:
[----:B--2---:R-:W-:Y:S05]  /*b9f0*/  BSYNC B0 ;  /* 0x0000000000007941 */ /* 0x004fea0003800000 */
.L_x_2585:
        /* <DEDUP_REMOVED lines=66> */
.L_x_2588:
[----:B------:R-:W-:Y:S05]  /*be20*/  BSYNC B0 ;  /* 0x0000000000007941 */ /* 0x000fea0003800000 */
.L_x_2587:
        /* <DEDUP_REMOVED lines=146> */
.L_x_2592:
[----:B------:R-:W-:Y:S05]  /*c750*/  BSYNC B0 ;  /* 0x0000000000007941 */ /* 0x000fea0003800000 */
.L_x_2591:
        /* <DEDUP_REMOVED lines=115> */
.L_x_2590:
[----:B------:R-:W-:Y:S05]  /*ce90*/  BSYNC B1 ;  /* 0x0000000000017941 */ /* 0x000fea0003800000 */
.L_x_2589:
        /* <DEDUP_REMOVED lines=120> */
.L_x_2596:
[----:B------:R-:W-:Y:S05]  /*d620*/  BSYNC B0 ;  /* 0x0000000000007941 */ /* 0x000fea0003800000 */
.L_x_2595:
        /* <DEDUP_REMOVED lines=122> */
.L_x_2594:
[----:B------:R-:W-:Y:S05]  /*ddd0*/  BSYNC B1 ;  /* 0x0000000000017941 */ /* 0x000fea0003800000 */
.L_x_2593:
        /* <DEDUP_REMOVED lines=120> */
.L_x_2600:
[----:B------:R-:W-:Y:S05]  /*e560*/  BSYNC B0 ;  /* 0x0000000000007941 */ /* 0x000fea0003800000 */
.L_x_2599:
        /* <DEDUP_REMOVED lines=122> */
.L_x_2598:
[----:B------:R-:W-:Y:S05]  /*ed10*/  BSYNC B1 ;  /* 0x0000000000017941 */ /* 0x000fea0003800000 */
.L_x_2597:
        /* <DEDUP_REMOVED lines=119> */
.L_x_2602:
[----:B------:R-:W-:Y:S05]  /*f490*/  BSYNC B0 ;  /* 0x0000000000007941 */ /* 0x000fea0003800000 */
.L_x_2601:
        /* <DEDUP_REMOVED lines=42> */
[----:B------:R-:W-:Y:S02]  /*f740*/  PRMT R69, R69, 0x5410, R18 ;  /* 0x0000541045457816 */ /* 0x000fe40000000012 */
[----:B------:R-:W-:-:S02]  /*f750*/  PRMT R71, R71, 0x5410, R24 ;  /* 0x0000541047477816 */ /* 0x000fc40000000018 */
[----:B------:R-:W-:Y:S01]  /*f760*/  PRMT R82, R82, 0x5410, R21 ;  /* 0x0000541052527816 */ /* 0x000fe20000000015 */
[C---:B------:R-:W-:Y:S01]  /*f770*/  IMAD.U32 R21, R80.reuse, 0x10000, RZ ;  /* 0x0001000050157824 */ /* 0x040fe200078e00ff */
[----:B------:R-:W-:Y:S02]  /*f780*/  PRMT R67, R67, 0x5410, R16 ;  /* 0x0000541043437816 */ /* 0x000fe40000000010 */
[----:B------:R-:W-:Y:S02]  /*f790*/  LOP3.LUT R80, R80, 0xffff0000, RZ, 0xc0, !PT ;  /* 0xffff000050507812 */ /* 0x000fe400078ec0ff */
[----:B------:R-:W-:Y:S01]  /*f7a0*/  SHF.R.U32.HI R26, RZ, 0x10, R27 ;  /* 0x00000010ff1a7819 */ /* 0x000fe2000001161b */
[C---:B------:R-:W-:Y:S01]  /*f7b0*/  IMAD.U32 R25, R67.reuse, 0x10000, RZ ;  /* 0x0001000043197824 */ /* 0x040fe200078e00ff */
        /* <DEDUP_REMOVED lines=72> */
.L_x_2574:
[----:B------:R-:W-:Y:S05]  /*fc40*/  BSYNC B2 ;  /* 0x0000000000027941 */ /* 0x000fea0003800000 */
.L_x_2540:
        /* <DEDUP_REMOVED lines=19> */
[----:B------:R-:W-:Y:S01]  /*fd80*/  SHF.R.S32.HI R9, RZ, 0x1f, R30 ;  /* 0x0000001fff097819 */ /* 0x000fe2000001141e */
[----:B------:R-:W-:Y:S01]  /*fd90*/  IMAD R4, R45, c[0x0][0x218], RZ ;  /* 0x000086002d047a24 */ /* 0x000fe200078e02ff */
[----:B------:R-:W-:Y:S01]  /*fda0*/  UISETP.GE.AND UP0, UPT, UR10, 0x2, UPT ;  /* 0x000000020a00788c */ /* 0x000fe2000bf06270 */
[----:B------:R-:W-:Y:S01]  /*fdb0*/  IMAD R217, R11, 0x200, R8 ;  /* 0x000002000bd97824 */ /* 0x000fe200078e0208 */
[----:B------:R-:W-:Y:S01]  /*fdc0*/  LEA.HI R198, R9, R30, RZ, 0x3 ;  /* 0x0000001e09c67211 */ /* 0x000fe200078f18ff */
[----:B------:R-:W-:Y:S01]  /*fdd0*/  IMAD.WIDE.U32 R6, R221, c[0x0][0x218], R6 ;  /* 0x00008600dd067a25 */ /* 0x000fe200078e0006 */
[----:B------:R-:W-:-:S02]  /*fde0*/  SHF.R.S32.HI R8, RZ, 0x1f, R29 ;  /* 0x0000001fff087819 */ /* 0x000fc4000001141d */
[----:B------:R-:W-:Y:S01]  /*fdf0*/  LOP3.LUT R198, R198, 0xfffffff8, RZ, 0xc0, !PT ;  /* 0xfffffff8c6c67812 */ /* 0x000fe200078ec0ff */
[----:B------:R-:W-:Y:S01]  /*fe00*/  IMAD.SHL.U32 R217, R217, 0x2, RZ ;  /* 0x00000002d9d97824 */ /* 0x000fe200078e00ff */
[----:B------:R-:W-:Y:S01]  /*fe10*/  BAR.SYNC.DEFER_BLOCKING 0x0 ;  /* 0x0000000000007b1d */ /* 0x000fe20000010000 */
[----:B------:R-:W-:Y:S01]  /*fe20*/  IMAD R4, R221, c[0x0][0x21c], R4 ;  /* 0x00008700dd047a24 */ /* 0x000fe200078e0204 */
[----:B------:R-:W-:Y:S01]  /*fe30*/  SHF.R.S32.HI R9, RZ, 0x1f, R28 ;  /* 0x0000001fff097819 */ /* 0x000fe2000001141c */
[----:B------:R-:W-:Y:S01]  /*fe40*/  IMAD.SHL.U32 R11, R11, 0x8, RZ ;  /* 0x000000080b0b7824 */ /* 0x000fe200078e00ff */
[C---:B------:R-:W-:Y:S01]  /*fe50*/  IADD3 R5, R217.reuse, 0xc080, RZ ;  /* 0x0000c080d9057810 */ /* 0x040fe20007ffe0ff */
[----:B------:R-:W-:Y:S01]  /*fe60*/  IMAD.SHL.U32 R45, R44, 0x40, RZ ;  /* 0x000000402c2d7824 */ /* 0x000fe200078e00ff */
[----:B------:R-:W-:Y:S02]  /*fe70*/  IADD3 R216, R217, 0xc0a0, RZ ;  /* 0x0000c0a0d9d87810 */ /* 0x000fe40007ffe0ff */
[----:B------:R-:W-:-:S02]  /*fe80*/  @P0 IADD3 R216, R5, -0x20, RZ ;  /* 0xffffffe005d80810 */ /* 0x000fc40007ffe0ff */
[----:B------:R-:W-:Y:S02]  /*fe90*/  IADD3 R5, P0, R6, UR26, RZ ;  /* 0x0000001a06057c10 */ /* 0x000fe4000ff1e0ff */
[----:B------:R-:W-:Y:S02]  /*fea0*/  LOP3.LUT R11, R0, 0x8, R11, 0xf8, !PT ;  /* 0x00000008000b7812 */ /* 0x000fe400078ef80b */
[----:B------:R-:W-:Y:S02]  /*feb0*/  IADD3.X R6, R7, UR12, R4, P0, !PT ;  /* 0x0000000c07067c10 */ /* 0x000fe400087fe404 */
[----:B------:R-:W-:Y:S02]  /*fec0*/  LEA R4, P0, R5, c[0x0][0x1f8], 0x1 ;  /* 0x00007e0005047a11 */ /* 0x000fe400078008ff */
[----:B------:R-:W-:Y:S01]  /*fed0*/  SHF.R.U32.HI R44, RZ, 0x3, R0 ;  /* 0x00000003ff2c7819 */ /* 0x000fe20000011600 */
[----:B------:R-:W-:Y:S01]  /*fee0*/  IMAD.MOV.U32 R0, RZ, RZ, 0x40 ;  /* 0x00000040ff007424 */ /* 0x000fe200078e00ff */
[----:B------:R-:W-:Y:S01]  /*fef0*/  LOP3.LUT R45, R45, 0xfffffe00, RZ, 0xc0, !PT ;  /* 0xfffffe002d2d7812 */ /* 0x000fe200078ec0ff */
[----:B------:R-:W-:Y:S01]  /*ff00*/  SHFL.IDX PT, R24, R4, RZ, 0x181f ;  /* 0x00181fff04187589 */ /* 0x000fe200000e0000 */
[----:B------:R-:W-:-:S02]  /*ff10*/  LEA.HI.X R5, R5, c[0x0][0x1fc], R6, 0x1, P0 ;  /* 0x00007f0005057a11 */ /* 0x000fc400000f0c06 */
[----:B------:R-:W-:Y:S01]  /*ff20*/  LOP3.LUT R44, R11, R44, RZ, 0x3c, !PT ;  /* 0x0000002c0b2c7212 */ /* 0x000fe200078e3cff */
[----:B------:R-:W-:Y:S01]  /*ff30*/  IMAD R7, R48, 0x400, R45 ;  /* 0x0000040030077824 */ /* 0x000fe200078e022d */
[----:B------:R-:W-:Y:S01]  /*ff40*/  LOP3.LUT P0, RZ, R51, 0x4, RZ, 0xc0, !PT ;  /* 0x0000000433ff7812 */ /* 0x000fe2000780c0ff */
[----:B------:R-:W1:Y:S01]  /*ff50*/  SHFL.IDX PT, R25, R5, RZ, 0x181f ;  /* 0x00181fff05197589 */ /* 0x000e6200000e0000 */
[----:B------:R-:W-:Y:S01]  /*ff60*/  LEA.HI R197, R8, R29, RZ, 0x3 ;  /* 0x0000001d08c57211 */ /* 0x000fe200078f18ff */
[----:B------:R-:W-:Y:S01]  /*ff70*/  IMAD.IADD R218, R44, 0x1, R7 ;  /* 0x000000012cda7824 */ /* 0x000fe200078e0207 */
[----:B------:R-:W-:Y:S01]  /*ff80*/  SEL R0, R0, 0xffffffc0, !P0 ;  /* 0xffffffc000007807 */ /* 0x000fe20004000000 */
[----:B------:R-:W-:Y:S01]  /*ff90*/  LDSM.16.M88.4 R12, [R217+0xc080] ;  /* 0x00c08000d90c783b */ /* 0x000fe20000000200 */
[----:B------:R-:W-:Y:S01]  /*ffa0*/  ISETP.LT.AND P0, PT, R50, UR22, PT ;  /* 0x0000001632007c0c */ /* 0x000fe2000bf01270 */
[----:B------:R-:W-:Y:S01]  /*ffb0*/  IMAD.SHL.U32 R218, R218, 0x2, RZ ;  /* 0x00000002dada7824 */ /* 0x000fe200078e00ff */
[----:B------:R-:W-:Y:S01]  /*ffc0*/  LEA.HI R196, R9, R28, RZ, 0x3 ;  /* 0x0000001c09c47211 */ /* 0x000fe200078f18ff */
[----:B------:R-:W-:Y:S01]  /*ffd0*/  LDSM.16.M88.4 R20, [R217+0xc880] ;  /* 0x00c88000d914783b */ /* 0x000fe20000000200 */
[----:B------:R-:W-:Y:S01]  /*ffe0*/  ISETP.GE.OR P6, PT, R46, c[0x0][0x1d4], !P0 ;  /* 0x000075002e007a0c */ /* 0x000fe200047c6670 */
[--C-:B------:R-:W-:Y:S01]  /*fff0*/  IMAD R214, R2, 0x2, R218.reuse ;  /* 0x0000000202d67824 */ /* 0x100fe200078e02da */
[----:B------:R-:W-:Y:S01]  /*10000*/  LOP3.LUT R197, R197, 0xfffffff8, RZ, 0xc0, !PT ;  /* 0xfffffff8c5c57812 */ /* 0x000fe200078ec0ff */
[----:B------:R-:W2:Y:S01]  /*10010*/  LDSM.16.M88.4 R4, [R218+0x10080] ;  /* 0x01008000da04783b */ /* 0x000ea20000000200 */
[----:B------:R-:W-:Y:S01]  /*10020*/  LOP3.LUT R196, R196, 0xfffffff8, RZ, 0xc0, !PT ;  /* 0xfffffff8c4c47812 */ /* 0x000fe200078ec0ff */
[----:B------:R-:W-:Y:S01]  /*10030*/  IMAD R213, R3, 0x2, R218 ;  /* 0x0000000203d57824 */ /* 0x000fe200078e02da */
[----:B------:R-:W-:Y:S01]  /*10040*/  IADD3 R207, R216, 0x800, RZ ;  /* 0x00000800d8cf7810 */ /* 0x000fe20007ffe0ff */
[----:B------:R-:W-:Y:S01]  /*10050*/  LDSM.16.M88.4 R40, [R216] ;  /* 0x00000000d828783b */ /* 0x000fe20000000200 */
[----:B------:R-:W-:Y:S01]  /*10060*/  IMAD.IADD R212, R217, 0x1, R0 ;  /* 0x00000001d9d47824 */ /* 0x000fe200078e0200 */
[----:B------:R-:W-:Y:S01]  /*10070*/  SHF.R.S32.HI R199, RZ, 0x1f, R196 ;  /* 0x0000001fffc77819 */ /* 0x000fe200000114c4 */
[----:B------:R-:W-:Y:S01]  /*10080*/  IMAD R211, R3, 0x2, R214 ;  /* 0x0000000203d37824 */ /* 0x000fe200078e02d6 */
[----:B------:R-:W-:Y:S01]  /*10090*/  LDSM.16.M88.4 R36, [R216+0x800] ;  /* 0x00080000d824783b */ /* 0x000fe20000000200 */
[----:B------:R-:W-:Y:S01]  /*100a0*/  IMAD.IADD R206, R0, 0x1, R216 ;  /* 0x0000000100ce7824 */ /* 0x000fe200078e02d8 */
        /* <DEDUP_REMOVED lines=15> */
[----:B------:R-:W-:-:S02]  /*101a0*/  IADD3 R201, R216, 0x3000, RZ ;  /* 0x00003000d8c97810 */ /* 0x000fc40007ffe0ff */
[----:B------:R-:W-:Y:S02]  /*101b0*/  IADD3 R200, R216, 0x3800, RZ ;  /* 0x00003800d8c87810 */ /* 0x000fe40007ffe0ff */
[----:B------:R3:W-:Y:S01]  /*101c0*/  LDGSTS.E.BYPASS.LTC128B.128 [R223+0x9080], [R10.64], !P6 ;  /* 0x090800000adf7fae */ /* 0x0007e2000f101d58 */
[----:B------:R-:W-:Y:S02]  /*101d0*/  ISETP.GE.OR P6, PT, R29, c[0x0][0x1d4], !P0 ;  /* 0x000075001d007a0c */ /* 0x000fe400047c6670 */
[----:B------:R-:W-:Y:S01]  /*101e0*/  ISETP.GE.OR P0, PT, R28, c[0x0][0x1d4], !P0 ;  /* 0x000075001c007a0c */ /* 0x000fe20004706670 */
[C---:B--2---:R-:W-:Y:S10]  /*101f0*/  HMMA.16816.F32.BF16 R16, R4.reuse, R12, RZ ;  /* 0x0000000c0410723c */ /* 0x044ff400000418ff */
[----:B------:R2:W-:Y:S04]  /*10200*/  LDGSTS.E.BYPASS.LTC128B.128 [R223+0xa080], [R26.64], !P6 ;  /* 0x0a0800001adf7fae */ /* 0x0005e8000f101d58 */
        /* <DEDUP_REMOVED lines=107> */
[C---:B---3--:R-:W-:Y:S07]  /*108c0*/  HMMA.16816.F32.BF16 R4, R36.reuse, R28, R8 ;  /* 0x0000001c2404723c */ /* 0x048fee0000041808 */
[----:B------:R-:W-:Y:S01]  /*108d0*/  SHF.R.S32.HI R9, RZ, 0x1f, R46 ;  /* 0x0000001fff097819 */ /* 0x000fe2000001142e */
[----:B------:R-:W-:Y:S01]  /*108e0*/  HMMA.16816.F32.BF16 R40, R36, R30, R40 ;  /* 0x0000001e2428723c */ /* 0x000fe20000041828 */
[----:B------:R-:W-:Y:S01]  /*108f0*/  SHF.R.S32.HI R11, RZ, 0x1f, R198 ;  /* 0x0000001fff0b7819 */ /* 0x000fe200000114c6 */
[----:B------:R-:W-:Y:S06]  /*10900*/  BAR.SYNC.DEFER_BLOCKING 0x0 ;  /* 0x0000000000007b1d */ /* 0x000fec0000010000 */
[----:B------:R-:W-:Y:S05]  /*10910*/  @P0 BRA `(.L_x_2603) ;  /* 0x000002b000000947 */ /* 0x000fea0003800000 */
[----:B----4-:R-:W-:Y:S01]  /*10920*/  ULEA UR4, UR10, UR16, 0x5 ;  /* 0x000000100a047291 */ /* 0x010fe2000f8e283f */
        /* <DEDUP_REMOVED lines=42> */
.L_x_2603:
[----:B----4-:R-:W-:Y:S01]  /*10bd0*/  LOP3.LUT R49, R49, 0xffffffe0, RZ, 0xc0, !PT ;  /* 0xffffffe031317812 */ /* 0x010fe200078ec0ff */
[----:B------:R-:W-:Y:S01]  /*10be0*/  UMOV UR4, 0xffffffe0 ;  /* 0xffffffe000047882 */ /* 0x000fe20000000000 */
[----:B------:R-:W-:Y:S01]  /*10bf0*/  LEA.HI R21, R47, R66, RZ, 0x2 ;  /* 0x000000422f157211 */ /* 0x000fe200078f10ff */
[----:B------:R-:W-:Y:S01]  /*10c00*/  UIMAD UR4, UR10, UR4, 0x21 ;  /* 0x000000210a0474a4 */ /* 0x000fe2000f8e0204 */
[----:B-1----:R-:W-:Y:S01]  /*10c10*/  SHF.R.S32.HI R11, RZ, 0x1f, R48 ;  /* 0x0000001fff0b7819 */ /* 0x002fe20000011430 */
[C---:B------:R-:W-:Y:S01]  /*10c20*/  IMAD.IADD R0, R66.reuse, 0x1, -R49 ;  /* 0x0000000142007824 */ /* 0x040fe200078e0a31 */
[----:B------:R-:W-:Y:S01]  /*10c30*/  LOP3.LUT R21, R21, 0xfffffffc, RZ, 0xc0, !PT ;  /* 0xfffffffc15157812 */ /* 0x000fe200078ec0ff */
[----:B------:R-:W-:Y:S01]  /*10c40*/  IMAD.IADD R215, R45, 0x1, R44 ;  /* 0x000000012dd77824 */ /* 0x000fe200078e022c */
[----:B------:R-:W-:Y:S01]  /*10c50*/  LEA.HI R11, R11, R48, RZ, 0x3 ;  /* 0x000000300b0b7211 */ /* 0x000fe200078f18ff */
[----:B------:R-:W-:Y:S01]  /*10c60*/  @UP2 USHF.L.U32 UR14, UR14, 0x7, URZ ;  /* 0x000000070e0e2899 */ /* 0x000fe2000800063f */
[----:B------:R-:W-:Y:S01]  /*10c70*/  SHF.R.S32.HI R9, RZ, 0x1f, R0 ;  /* 0x0000001fff097819 */ /* 0x000fe20000011400 */
[----:B------:R-:W-:Y:S01]  /*10c80*/  IMAD.IADD R66, R66, 0x1, -R21 ;  /* 0x0000000142427824 */ /* 0x000fe200078e0a15 */
[----:B------:R-:W-:Y:S01]  /*10c90*/  LOP3.LUT R11, R11, 0xffffff8, RZ, 0xc0, !PT ;  /* 0x0ffffff80b0b7812 */ /* 0x000fe200078ec0ff */
[----:B------:R-:W-:Y:S01]  /*10ca0*/  IMAD.SHL.U32 R215, R215, 0x2, RZ ;  /* 0x00000002d7d77824 */ /* 0x000fe200078e00ff */
[----:B------:R-:W-:Y:S01]  /*10cb0*/  LEA.HI R8, R9, R0, RZ, 0x2 ;  /* 0x0000000009087211 */ /* 0x000fe200078f10ff */
[----:B------:R-:W0:Y:S01]  /*10cc0*/  LDGDEPBAR ;  /* 0x00000000000079af */ /* 0x000e220000000000 */
[----:B------:R-:W-:Y:S01]  /*10cd0*/  LEA.HI R9, R66, R66, RZ, 0x1 ;  /* 0x0000004242097211 */ /* 0x000fe200078f08ff */
[----:B------:R-:W-:Y:S01]  /*10ce0*/  IMAD.IADD R11, R48, 0x1, -R11 ;  /* 0x00000001300b7824 */ /* 0x000fe200078e0a0b */
[----:B------:R-:W-:Y:S01]  /*10cf0*/  PLOP3.LUT P0, PT, PT, PT, UP2, 0x80, 0x0 ;  /* 0x000000000000781c */ /* 0x000fe20003f0f028 */
[--C-:B------:R-:W-:Y:S01]  /*10d00*/  IMAD R210, R2, 0x2, R215.reuse ;  /* 0x0000000202d27824 */ /* 0x100fe200078e02d7 */
[C---:B------:R-:W-:Y:S01]  /*10d10*/  LEA.HI.SX32 R10, R8.reuse, UR15, 0x1e ;  /* 0x0000000f080a7c11 */ /* 0x040fe2000f8ff2ff */
[----:B------:R-:W-:Y:S01]  /*10d20*/  LDSM.16.MT88.4 R132, [R215+0x8080] ;  /* 0x00808000d784783b */ /* 0x000fe20000004200 */
[----:B------:R-:W-:Y:S01]  /*10d30*/  LOP3.LUT R9, R9, 0x1ffffffe, RZ, 0xc0, !PT ;  /* 0x1ffffffe09097812 */ /* 0x000fe200078ec0ff */
[----:B------:R-:W-:Y:S01]  /*10d40*/  IMAD R209, R3, 0x2, R215 ;  /* 0x0000000203d17824 */ /* 0x000fe200078e02d7 */
[----:B------:R-:W-:Y:S01]  /*10d50*/  LOP3.LUT R227, R8, 0x7ffffffc, RZ, 0xc0, !PT ;  /* 0x7ffffffc08e37812 */ /* 0x000fe200078ec0ff */
[----:B------:R-:W-:Y:S01]  /*10d60*/  IMAD R10, R11, 0x10, R10 ;  /* 0x000000100b0a7824 */ /* 0x000fe200078e020a */
[----:B------:R-:W-:Y:S01]  /*10d70*/  LDSM.16.MT88.4 R140, [R210+0x8080] ;  /* 0x00808000d28c783b */ /* 0x000fe20000004200 */
[----:B------:R-:W-:-:S02]  /*10d80*/  IMAD.IADD R9, R66, 0x1, -R9 ;  /* 0x0000000142097824 */ /* 0x000fc400078e0a09 */
[----:B------:R-:W-:Y:S01]  /*10d90*/  IMAD.IADD R227, R0, 0x1, -R227 ;  /* 0x0000000100e37824 */ /* 0x000fe200078e0ae3 */
[----:B------:R-:W-:Y:S01]  /*10da0*/  LDSM.16.MT88.4 R48, [R210+0x9080] ;  /* 0x00908000d230783b */ /* 0x000fe20000004200 */
[----:B------:R-:W-:Y:S02]  /*10db0*/  IMAD R226, R9, 0x8, R10 ;  /* 0x0000000809e27824 */ /* 0x000fe400078e020a */
[----:B------:R-:W-:Y:S01]  /*10dc0*/  IMAD.U32 R0, RZ, RZ, UR4 ;  /* 0x00000004ff007e24 */ /* 0x000fe2000f8e00ff */
[----:B------:R-:W-:Y:S01]  /*10dd0*/  LDSM.16.MT88.4 R72, [R215+0xa080] ;  /* 0x00a08000d748783b */ /* 0x000fe20000004200 */
[----:B------:R-:W-:Y:S01]  /*10de0*/  @P0 IMAD.HI.U32 R9, R226, c[0x0][0x2c8], RZ ;  /* 0x0000b200e2090a27 */ /* 0x000fe200078e00ff */
[----:B------:R-:W-:Y:S01]  /*10df0*/  PLOP3.LUT P0, PT, PT, PT, UP2, 0x80, 0x0 ;  /* 0x000000000000781c */ /* 0x000fe20003f0f028 */
[----:B------:R-:W-:Y:S01]  /*10e00*/  ULDC.64 UR4, c[0x0][0x2c8] ;  /* 0x0000b20000047ab9 */ /* 0x000fe20000000a00 */
[----:B------:R-:W-:Y:S01]  /*10e10*/  LDSM.16.MT88.4 R56, [R209+0x9080] ;  /* 0x00908000d138783b */ /* 0x000fe20000004200 */
[----:B------:R-:W-:-:S02]  /*10e20*/  IMAD.MOV.U32 R11, RZ, RZ, R226 ;  /* 0x000000ffff0b7224 */ /* 0x000fc400078e00e2 */
[----:B------:R-:W-:Y:S01]  /*10e30*/  IMAD.SHL.U32 R227, R227, 0x2, RZ ;  /* 0x00000002e3e37824 */ /* 0x000fe200078e00ff */
[----:B------:R-:W-:Y:S01]  /*10e40*/  LDSM.16.MT88.4 R80, [R210+0xa080] ;  /* 0x00a08000d250783b */ /* 0x000fe20000004200 */
[----:B------:R-:W-:-:S03]  /*10e50*/  IMAD R208, R3, 0x2, R210 ;  /* 0x0000000203d07824 */ /* 0x000fc600078e02d2 */
[C---:B------:R-:W-:Y:S01]  /*10e60*/  IADD3 R0, -R227.reuse, UR11, R0 ;  /* 0x0000000be3007c10 */ /* 0x040fe2000fffe100 */
[----:B------:R-:W-:Y:S02]  /*10e70*/  LDSM.16.MT88.4 R88, [R209+0xa080] ;  /* 0x00a08000d158783b */ /* 0x000fe40000004200 */
[----:B------:R-:W-:Y:S02]  /*10e80*/  @P0 SHF.R.U32.HI R11, RZ, c[0x0][0x2cc], R9 ;  /* 0x0000b300ff0b0a19 */ /* 0x000fe40000011609 */
[----:B------:R-:W-:Y:S01]  /*10e90*/  IADD3 R10, R0, -UR20, RZ ;  /* 0x80000014000a7c10 */ /* 0x000fe2000fffe0ff */
[----:B------:R-:W-:Y:S01]  /*10ea0*/  LDSM.16.MT88.4 R32, [R208+0x8080] ;  /* 0x00808000d020783b */ /* 0x000fe20000004200 */
[----:B------:R-:W-:Y:S01]  /*10eb0*/  IADD3 R0, -R227, UR22, RZ ;  /* 0x00000016e3007c10 */ /* 0x000fe2000fffe1ff */
[----:B------:R-:W-:Y:S02]  /*10ec0*/  UIMAD.WIDE.U32 UR22, UR14, UR4, URZ ;  /* 0x000000040e1672a5 */ /* 0x000fe4000f8e003f */
[----:B------:R-:W1:Y:S04]  /*10ed0*/  SHFL.IDX PT, R9, R11, RZ, 0x1c1f ;  /* 0x001c1fff0b097589 */ /* 0x000e6800000e0000 */
[----:B------:R-:W2:Y:S01]  /*10ee0*/  SHFL.IDX PT, R11, R11, 0x1, 0x1c1f ;  /* 0x003c1f000b0b7f89 */ /* 0x000ea200000e0000 */
        /* <DEDUP_REMOVED lines=11> */
[C---:B-1----:R-:W-:Y:S01]  /*10fa0*/  IMAD.IADD R9, R10.reuse, 0x1, R9 ;  /* 0x000000010a097824 */ /* 0x042fe200078e0209 */
[----:B------:R-:W-:Y:S01]  /*10fb0*/  LDSM.16.MT88.4 R120, [R209+0xb080] ;  /* 0x00b08000d178783b */ /* 0x000fe20000004200 */
[----:B--2---:R-:W-:-:S03]  /*10fc0*/  IMAD.IADD R11, R10, 0x1, R11 ;  /* 0x000000010a0b7824 */ /* 0x004fc600078e020b */
[C---:B------:R-:W-:Y:S01]  /*10fd0*/  IMNMX R9, R0.reuse, R9, PT ;  /* 0x0000000900097217 */ /* 0x040fe20003800200 */
[----:B------:R-:W-:Y:S01]  /*10fe0*/  LDSM.16.MT88.4 R188, [R209+0x8880] ;  /* 0x00888000d1bc783b */ /* 0x000fe20000004200 */
[----:B------:R-:W-:Y:S02]  /*10ff0*/  IMNMX R235, RZ, UR4, !PT ;  /* 0x00000004ffeb7c17 */ /* 0x000fe4000f800200 */
[C---:B------:R-:W-:Y:S01]  /*11000*/  ISETP.GT.AND P0, PT, R9.reuse, RZ, PT ;  /* 0x000000ff0900720c */ /* 0x040fe20003f04270 */
[----:B------:R-:W-:Y:S01]  /*11010*/  LDSM.16.MT88.4 R184, [R208+0x8880] ;  /* 0x00888000d0b8783b */ /* 0x000fe20000004200 */
[----:B------:R-:W-:Y:S02]  /*11020*/  IMNMX R0, R0, R11, PT ;  /* 0x0000000b00007217 */ /* 0x000fe40003800200 */
        /* <DEDUP_REMOVED lines=19> */
[----:B------:R-:W-:Y:S02]  /*11160*/  ISETP.GT.AND P0, PT, R9, 0x18, PT ;  /* 0x000000180900780c */ /* 0x000fe40003f04270 */
[----:B------:R-:W-:Y:S02]  /*11170*/  FMNMX.FTZ R5, R23, R22, !PT ;  /* 0x0000001617057209 */ /* 0x000fe40007810000 */
[----:B------:R-:W-:Y:S02]  /*11180*/  FSEL R12, R40, -INF , P0 ;  /* 0xff800000280c7808 */ /* 0x000fe40000000000 */
[----:B------:R-:W-:Y:S02]  /*11190*/  ISETP.GT.AND P0, PT, R9, 0x19, PT ;  /* 0x000000190900780c */ /* 0x000fe40003f04270 */
[----:B------:R-:W-:-:S02]  /*111a0*/  FMNMX.FTZ R5, R20, R5, !PT ;  /* 0x0000000514057209 */ /* 0x000fc40007810000 */
[----:B------:R-:W-:Y:S02]  /*111b0*/  FSEL R10, R41, -INF , P0 ;  /* 0xff800000290a7808 */ /* 0x000fe40000000000 */
[----:B------:R-:W-:Y:S02]  /*111c0*/  ISETP.GT.AND P0, PT, R0, RZ, PT ;  /* 0x000000ff0000720c */ /* 0x000fe40003f04270 */
[----:B------:R-:W-:Y:S02]  /*111d0*/  FMNMX.FTZ R5, R8, R5, !PT ;  /* 0x0000000508057209 */ /* 0x000fe40007810000 */
[----:B------:R-:W-:Y:S02]  /*111e0*/  FSEL R18, R18, -INF , P0 ;  /* 0xff80000012127808 */ /* 0x000fe40000000000 */
[----:B------:R-:W-:Y:S02]  /*111f0*/  ISETP.GT.AND P0, PT, R0, 0x1, PT ;  /* 0x000000010000780c */ /* 0x000fe40003f04270 */
[----:B------:R-:W-:-:S02]  /*11200*/  FMNMX.FTZ R5, R16, R5, !PT ;  /* 0x0000000510057209 */ /* 0x000fc40007810000 */
[----:B------:R-:W-:Y:S02]  /*11210*/  FSEL R21, R19, -INF , P0 ;  /* 0xff80000013157808 */ /* 0x000fe40000000000 */
[----:B------:R-:W-:Y:S02]  /*11220*/  ISETP.GT.AND P0, PT, R0, 0x8, PT ;  /* 0x000000080000780c */ /* 0x000fe40003f04270 */
        /* <DEDUP_REMOVED lines=8> */
[----:B------:R-:W-:Y:S02]  /*112b0*/  FMNMX.FTZ R6, R19, R24, !PT ;  /* 0x0000001813067209 */ /* 0x000fe40007810000 */
        /* <DEDUP_REMOVED lines=38> */
[----:B------:R-:W-:Y:S01]  /*11520*/  MUFU.EX2 R192, R192 ;  /* 0x000000c000c07308 */ /* 0x000fe20000000800 */
[--C-:B------:R-:W-:Y:S02]  /*11530*/  FFMA.FTZ R224, R4, c[0x0][0x2d0], -R17.reuse ;  /* 0x0000b40004e07a23 */ /* 0x100fe40000010811 */
[----:B------:R-:W2:Y:S01]  /*11540*/  LDSM.16.MT88.4 R4, [R208+0xb080] ;  /* 0x00b08000d004783b */ /* 0x000ea20000004200 */
[--C-:B------:R-:W-:Y:S02]  /*11550*/  FFMA.FTZ R3, R16, c[0x0][0x2d0], -R17.reuse ;  /* 0x0000b40010037a23 */ /* 0x100fe40000010811 */
[----:B------:R-:W-:-:S02]  /*11560*/  FFMA.FTZ R225, R12, c[0x0][0x2d0], -R17 ;  /* 0x0000b4000ce17a23 */ /* 0x000fc40000010811 */
[----:B------:R-:W3:Y:S01]  /*11570*/  MUFU.EX2 R151, R151 ;  /* 0x0000009700977308 */ /* 0x000ee20000000800 */
[----:B------:R-:W-:Y:S02]  /*11580*/  FFMA.FTZ R228, R10, c[0x0][0x2d0], -R17 ;  /* 0x0000b4000ae47a23 */ /* 0x000fe40000010811 */
[--C-:B------:R-:W-:Y:S01]  /*11590*/  FFMA.FTZ R229, R15, c[0x0][0x2d0], -R8.reuse ;  /* 0x0000b4000fe57a23 */ /* 0x100fe20000010808 */
[----:B------:R-:W4:Y:S01]  /*115a0*/  LDSM.16.MT88.4 R16, [R215+0x8880] ;  /* 0x00888000d710783b */ /* 0x000f220000004200 */
[--C-:B------:R-:W-:Y:S02]  /*115b0*/  FFMA.FTZ R230, R13, c[0x0][0x2d0], -R8.reuse ;  /* 0x0000b4000de67a23 */ /* 0x100fe40000010808 */
[--C-:B------:R-:W-:Y:S01]  /*115c0*/  FFMA.FTZ R231, R11, c[0x0][0x2d0], -R8.reuse ;  /* 0x0000b4000be77a23 */ /* 0x100fe20000010808 */
[----:B------:R-:W5:Y:S01]  /*115d0*/  MUFU.EX2 R150, R150 ;  /* 0x0000009600967308 */ /* 0x000f620000000800 */
[----:B------:R-:W-:Y:S01]  /*115e0*/  FFMA.FTZ R232, R9, c[0x0][0x2d0], -R8 ;  /* 0x0000b40009e87a23 */ /* 0x000fe20000010808 */
[----:B------:R-:W1:Y:S04]  /*115f0*/  LDSM.16.MT88.4 R12, [R210+0x8880] ;  /* 0x00888000d20c783b */ /* 0x000e680000004200 */
[----:B------:R-:W1:Y:S02]  /*11600*/  LDSM.16.MT88.4 R8, [R215+0x9880] ;  /* 0x00988000d708783b */ /* 0x000e640000004200 */
[----:B------:R-:W-:Y:S01]  /*11610*/  MUFU.EX2 R193, R193 ;  /* 0x000000c100c17308 */ /* 0x000fe20000000800 */
[----:B---3--:R-:W-:Y:S01]  /*11620*/  F2FP.BF16.PACK_AB R128, R151, R192 ;  /* 0x000000c09780723e */ /* 0x008fe200000010ff */
[----:B------:R-:W-:-:S06]  /*11630*/  FADD.FTZ R151, R192, R151 ;  /* 0x00000097c0977221 */ /* 0x000fcc0000010000 */
        /* <DEDUP_REMOVED lines=49> */
[C---:B--2---:R-:W-:Y:S07]  /*11950*/  HMMA.16816.F32.BF16 R124, R128.reuse, R4, RZ ;  /* 0x00000004807c723c */ /* 0x044fee00000418ff */
        /* <DEDUP_REMOVED lines=8> */
[----:B------:R-:W-:Y:S01]  /*119e0*/  F2FP.BF16.PACK_AB R7, R232, R231 ;  /* 0x000000e7e807723e */ /* 0x000fe200000010ff */
        /* <DEDUP_REMOVED lines=62> */
.L_x_2607:
        /* <DEDUP_REMOVED lines=38> */
.L_x_2605:
[C---:B--234-:R-:W-:Y:S01]  /*12030*/  HMMA.16816.F32.BF16 R4, R148.reuse, R152, RZ ;  /* 0x000000989404723c */ /* 0x05cfe200000418ff */
[----:B------:R-:W0:Y:S01]  /*12040*/  LDGDEPBAR ;  /* 0x00000000000079af */ /* 0x000e220000000000 */
[----:B------:R-:W-:Y:S06]  /*12050*/  UISETP.GE.AND UP0, UPT, UR7, 0x1, UPT ;  /* 0x000000010700788c */ /* 0x000fec000bf06270 */
        /* <DEDUP_REMOVED lines=152> */
.L_x_2606:
[----:B------:R-:W-:Y:S01]  /*129e0*/  PLOP3.LUT P0, PT, PT, PT, UP2, 0x80, 0x0 ;  /* 0x000000000000781c */ /* 0x000fe20003f0f028 */
[----:B------:R-:W-:Y:S01]  /*129f0*/  UIMAD UR5, UR7, -0x20, UR4 ;  /* 0xffffffe0070578a4 */ /* 0x000fe2000f8e0204 */
[----:B-1----:R-:W-:Y:S01]  /*12a00*/  MOV R152, R226 ;  /* 0x000000e200987202 */ /* 0x002fe20000000f00 */
[----:B------:R-:W-:Y:S04]  /*12a10*/  LDSM.16.MT88.4 R156, [R210+0x8080] ;  /* 0x00808000d29c783b */ /* 0x000fe80000004200 */
[----:B------:R-:W-:Y:S04]  /*12a20*/  MOV R0, UR5 ;  /* 0x0000000500007c02 */ /* 0x000fe80008000f00 */
[----:B------:R-:W-:Y:S01]  /*12a30*/  IADD3 R0, R0, UR11, -R227 ;  /* 0x0000000b00007c10 */ /* 0x000fe2000fffe8e3 */
[----:B------:R-:W-:Y:S01]  /*12a40*/  LDSM.16.MT88.4 R172, [R215+0xa880] ;  /* 0x00a88000d7ac783b */ /* 0x000fe20000004200 */
[----:B------:R-:W-:Y:S02]  /*12a50*/  @P0 MOV R152, R234 ;  /* 0x000000ea00980202 */ /* 0x000fe40000000f00 */
[----:B------:R-:W-:Y:S05]  /*12a60*/  IADD3 R0, R0, -UR20, RZ ;  /* 0x8000001400007c10 */ /* 0x000fea000fffe0ff */
[----:B------:R-:W1:Y:S08]  /*12a70*/  SHFL.IDX PT, R151, R152, RZ, 0x1c1f ;  /* 0x001c1fff98977589 */ /* 0x000e7000000e0000 */
[----:B------:R-:W2:Y:S08]  /*12a80*/  SHFL.IDX PT, R149, R152, 0x1, 0x1c1f ;  /* 0x003c1f0098957f89 */ /* 0x000eb000000e0000 */
[----:B------:R-:W-:Y:S08]  /*12a90*/  LDSM.16.MT88.4 R176, [R210+0xa880] ;  /* 0x00a88000d2b0783b */ /* 0x000ff00000004200 */
[----:B------:R-:W-:Y:S08]  /*12aa0*/  LDSM.16.MT88.4 R180, [R208+0xa880] ;  /* 0x00a88000d0b4783b */ /* 0x000ff00000004200 */
[----:B------:R-:W-:Y:S08]  /*12ab0*/  LDSM.16.MT88.4 R184, [R215+0xb880] ;  /* 0x00b88000d7b8783b */ /* 0x000ff00000004200 */
[----:B------:R-:W-:Y:S08]  /*12ac0*/  LDSM.16.MT88.4 R188, [R210+0xb880] ;  /* 0x00b88000d2bc783b */ /* 0x000ff00000004200 */
[----:B------:R-:W-:Y:S08]  /*12ad0*/  LDSM.16.MT88.4 R192, [R208+0xb880] ;  /* 0x00b88000d0c0783b */ /* 0x000ff00000004200 */
[----:B------:R-:W0:Y:S01]  /*12ae0*/  LDGDEPBAR ;  /* 0x00000000000079af */ /* 0x000e220000000000 */
[C---:B-1----:R-:W-:Y:S02]  /*12af0*/  IADD3 R148, R0.reuse, R151, RZ ;  /* 0x0000009700947210 */ /* 0x042fe40007ffe0ff */
[----:B--2---:R-:W-:Y:S02]  /*12b00*/  IADD3 R0, R0, R149, RZ ;  /* 0x0000009500007210 */ /* 0x004fe40007ffe0ff */
[----:B------:R-:W-:Y:S04]  /*12b10*/  ISETP.GT.AND P0, PT, R148, RZ, PT ;  /* 0x000000ff9400720c */ /* 0x000fe80003f04270 */
[----:B------:R-:W-:Y:S02]  /*12b20*/  FSEL R150, R4, -INF , P0 ;  /* 0xff80000004967808 */ /* 0x000fe40000000000 */
[----:B------:R-:W-:Y:S04]  /*12b30*/  ISETP.GT.AND P0, PT, R148, 0x1, PT ;  /* 0x000000019400780c */ /* 0x000fe80003f04270 */
[----:B------:R-:W-:Y:S02]  /*12b40*/  FSEL R4, R5, -INF , P0 ;  /* 0xff80000005047808 */ /* 0x000fe40000000000 */
[----:B------:R-:W-:Y:S02]  /*12b50*/  ISETP.GT.AND P0, PT, R0, RZ, PT ;  /* 0x000000ff0000720c */ /* 0x000fe40003f04270 */
[----:B------:R-:W-:Y:S02]  /*12b60*/  FMNMX.FTZ R5, R150, R3, !PT ;  /* 0x0000000396057209 */ /* 0x000fe40007810000 */
        /* <DEDUP_REMOVED lines=25> */
[C---:B------:R-:W-:Y:S02]  /*12d00*/  ISETP.GT.AND P0, PT, R0.reuse, 0x9, PT ;  /* 0x000000090000780c */ /* 0x040fe40003f04270 */
[----:B------:R-:W-:Y:S02]  /*12d10*/  FMNMX.FTZ R10, R153, R10, !PT ;  /* 0x0000000a990a7209 */ /* 0x000fe40007810000 */
[----:B------:R-:W-:Y:S02]  /*12d20*/  FSEL R11, R11, -INF , P0 ;  /* 0xff8000000b0b7808 */ /* 0x000fe40000000000 */
[----:B------:R-:W-:Y:S02]  /*12d30*/  ISETP.GT.AND P0, PT, R0, 0x10, PT ;  /* 0x000000100000780c */ /* 0x000fe40003f04270 */
[----:B------:R-:W-:Y:S02]  /*12d40*/  FMNMX.FTZ R12, R9, R10, !PT ;  /* 0x0000000a090c7209 */ /* 0x000fe40007810000 */
[----:B------:R-:W-:Y:S01]  /*12d50*/  FSEL R167, R14, -INF , P0 ;  /* 0xff8000000ea77808 */ /* 0x000fe20000000000 */
[----:B------:R-:W1:Y:S01]  /*12d60*/  SHFL.BFLY PT, R10, R5, 0x2, 0x1f ;  /* 0x0c401f00050a7f89 */ /* 0x000e6200000e0000 */
[C---:B------:R-:W-:Y:S02]  /*12d70*/  ISETP.GT.AND P0, PT, R0.reuse, 0x11, PT ;  /* 0x000000110000780c */ /* 0x040fe40003f04270 */
[----:B------:R-:W-:Y:S02]  /*12d80*/  FMNMX.FTZ R12, R11, R12, !PT ;  /* 0x0000000c0b0c7209 */ /* 0x000fe40007810000 */
[----:B------:R-:W-:Y:S02]  /*12d90*/  FSEL R165, R15, -INF , P0 ;  /* 0xff8000000fa57808 */ /* 0x000fe40000000000 */
[----:B------:R-:W-:Y:S02]  /*12da0*/  FMNMX.FTZ R12, R167, R12, !PT ;  /* 0x0000000ca70c7209 */ /* 0x000fe40007810000 */
[----:B------:R-:W-:Y:S04]  /*12db0*/  ISETP.GT.AND P0, PT, R0, 0x18, PT ;  /* 0x000000180000780c */ /* 0x000fe80003f04270 */
[----:B------:R-:W-:Y:S02]  /*12dc0*/  FSEL R161, R18, -INF , P0 ;  /* 0xff80000012a17808 */ /* 0x000fe40000000000 */
[----:B------:R-:W-:Y:S02]  /*12dd0*/  ISETP.GT.AND P0, PT, R0, 0x19, PT ;  /* 0x000000190000780c */ /* 0x000fe40003f04270 */
[----:B------:R-:W-:Y:S02]  /*12de0*/  FMNMX.FTZ R0, R165, R12, !PT ;  /* 0x0000000ca5007209 */ /* 0x000fe40007810000 */
[----:B------:R-:W-:Y:S02]  /*12df0*/  FSEL R149, R19, -INF , P0 ;  /* 0xff80000013957808 */ /* 0x000fe40000000000 */
[----:B------:R-:W-:Y:S02]  /*12e00*/  FMNMX.FTZ R0, R161, R0, !PT ;  /* 0x00000000a1007209 */ /* 0x000fe40007810000 */
[----:B-1----:R-:W-:Y:S02]  /*12e10*/  FMNMX.FTZ R13, R10, R5, !PT ;  /* 0x000000050a0d7209 */ /* 0x002fe40007810000 */
[----:B------:R-:W-:Y:S03]  /*12e20*/  FMNMX.FTZ R7, R149, R0, !PT ;  /* 0x0000000095077209 */ /* 0x000fe60007810000 */
[----:B------:R-:W-:Y:S08]  /*12e30*/  SHFL.BFLY PT, R10, R13, 0x1, 0x1f ;  /* 0x0c201f000d0a7f89 */ /* 0x000ff000000e0000 */
[----:B------:R-:W1:Y:S02]  /*12e40*/  SHFL.BFLY PT, R0, R7, 0x2, 0x1f ;  /* 0x0c401f0007007f89 */ /* 0x000e6400000e0000 */
[----:B-1----:R-:W-:Y:S02]  /*12e50*/  FMNMX.FTZ R5, R7, R0, !PT ;  /* 0x0000000007057209 */ /* 0x002fe40007810000 */
[----:B------:R-:W-:Y:S04]  /*12e60*/  FMNMX.FTZ R0, R13, R10, !PT ;  /* 0x0000000a0d007209 */ /* 0x000fe80007810000 */
[----:B------:R-:W-:Y:S01]  /*12e70*/  LDSM.16.MT88.4 R12, [R215+0x8080] ;  /* 0x00808000d70c783b */ /* 0x000fe20000004200 */
[C---:B------:R-:W-:Y:S01]  /*12e80*/  FSETP.NEU.FTZ.AND P0, PT, R0.reuse, -INF , PT ;  /* 0xff8000000000780b */ /* 0x040fe20003f1d000 */
[----:B------:R-:W-:Y:S06]  /*12e90*/  FMUL.FTZ R163, R0, c[0x0][0x2d0] ;  /* 0x0000b40000a37a20 */ /* 0x000fec0000410000 */
[----:B------:R-:W1:Y:S01]  /*12ea0*/  SHFL.BFLY PT, R148, R5, 0x1, 0x1f ;  /* 0x0c201f0005947f89 */ /* 0x000e6200000e0000 */
[----:B------:R-:W-:Y:S05]  /*12eb0*/  FSEL R163, R163, RZ, P0 ;  /* 0x000000ffa3a37208 */ /* 0x000fea0000000000 */
[--C-:B------:R-:W-:Y:S02]  /*12ec0*/  FFMA.FTZ R151, R150, c[0x0][0x2d0], -R163.reuse ;  /* 0x0000b40096977a23 */ /* 0x100fe400000108a3 */
[--C-:B------:R-:W-:Y:S01]  /*12ed0*/  FFMA.FTZ R150, R4, c[0x0][0x2d0], -R163.reuse ;  /* 0x0000b40004967a23 */ /* 0x100fe200000108a3 */
[----:B------:R-:W-:Y:S01]  /*12ee0*/  FSEL R4, R0, RZ, P0 ;  /* 0x000000ff00047208 */ /* 0x000fe20000000000 */
[--C-:B------:R-:W-:Y:S02]  /*12ef0*/  FFMA.FTZ R241, R8, c[0x0][0x2d0], -R163.reuse ;  /* 0x0000b40008f17a23 */ /* 0x100fe400000108a3 */
[----:B------:R-:W-:Y:S01]  /*12f00*/  FFMA.FTZ R240, R6, c[0x0][0x2d0], -R163 ;  /* 0x0000b40006f07a23 */ /* 0x000fe200000108a3 */
[----:B------:R-:W-:Y:S01]  /*12f10*/  MUFU.EX2 R151, R151 ;  /* 0x0000009700977308 */ /* 0x000fe20000000800 */
[----:B------:R-:W-:Y:S02]  /*12f20*/  FADD.FTZ R4, -R4, R3 ;  /* 0x0000000304047221 */ /* 0x000fe40000010100 */
[--C-:B------:R-:W-:Y:S02]  /*12f30*/  FFMA.FTZ R242, R168, c[0x0][0x2d0], -R163.reuse ;  /* 0x0000b400a8f27a23 */ /* 0x100fe400000108a3 */
[----:B------:R-:W-:Y:S01]  /*12f40*/  FMUL.FTZ R3, R4, c[0x0][0x2d0] ;  /* 0x0000b40004037a20 */ /* 0x000fe20000410000 */
[----:B------:R-:W-:Y:S01]  /*12f50*/  LDSM.16.MT88.4 R168, [R208+0x9880] ;  /* 0x00988000d0a8783b */ /* 0x000fe20000004200 */
[--C-:B------:R-:W-:Y:S02]  /*12f60*/  FFMA.FTZ R243, R166, c[0x0][0x2d0], -R163.reuse ;  /* 0x0000b400a6f37a23 */ /* 0x100fe400000108a3 */
[--C-:B------:R-:W-:Y:S01]  /*12f70*/  FFMA.FTZ R246, R164, c[0x0][0x2d0], -R163.reuse ;  /* 0x0000b400a4f67a23 */ /* 0x100fe200000108a3 */
[----:B------:R-:W2:Y:S01]  /*12f80*/  MUFU.EX2 R150, R150 ;  /* 0x0000009600967308 */ /* 0x000ea20000000800 */
[----:B-1----:R-:W-:Y:S01]  /*12f90*/  FMNMX.FTZ R148, R148, R5, !PT ;  /* 0x0000000594947209 */ /* 0x002fe20007810000 */
[----:B------:R-:W-:Y:S03]  /*12fa0*/  FFMA.FTZ R163, R162, c[0x0][0x2d0], -R163 ;  /* 0x0000b400a2a37a23 */ /* 0x000fe600000108a3 */
[C---:B------:R-:W-:Y:S01]  /*12fb0*/  FSETP.NEU.FTZ.AND P0, PT, R148.reuse, -INF , PT ;  /* 0xff8000009400780b */ /* 0x040fe20003f1d000 */
[C---:B------:R-:W-:Y:S03]  /*12fc0*/  FMUL.FTZ R160, R148.reuse, c[0x0][0x2d0] ;  /* 0x0000b40094a07a20 */ /* 0x040fe60000410000 */
[----:B------:R-:W-:Y:S01]  /*12fd0*/  FSEL R5, R148, RZ, P0 ;  /* 0x000000ff94057208 */ /* 0x000fe20000000000 */
[----:B------:R-:W1:Y:S01]  /*12fe0*/  MUFU.EX2 R3, R3 ;  /* 0x0000000300037308 */ /* 0x000e620000000800 */
[----:B------:R-:W-:Y:S02]  /*12ff0*/  FSEL R160, R160, RZ, P0 ;  /* 0x000000ffa0a07208 */ /* 0x000fe40000000000 */
[----:B------:R-:W-:Y:S01]  /*13000*/  ISETP.LT.AND P0, PT, R235, UR7, PT ;  /* 0x00000007eb007c0c */ /* 0x000fe2000bf01270 */
[----:B------:R-:W-:Y:S01]  /*13010*/  FADD.FTZ R5, -R5, R2 ;  /* 0x0000000205057221 */ /* 0x000fe20000010100 */
[----:B------:R-:W-:Y:S01]  /*13020*/  UIADD3 UR7, UR7, -0x1, URZ ;  /* 0xffffffff07077890 */ /* 0x000fe2000fffe03f */
[--C-:B------:R-:W-:Y:S02]  /*13030*/  FFMA.FTZ R239, R155, c[0x0][0x2d0], -R160.reuse ;  /* 0x0000b4009bef7a23 */ /* 0x100fe400000108a0 */
[--C-:B------:R-:W-:Y:S02]  /*13040*/  FFMA.FTZ R238, R153, c[0x0][0x2d0], -R160.reuse ;  /* 0x0000b40099ee7a23 */ /* 0x100fe400000108a0 */
[--C-:B------:R-:W-:Y:S01]  /*13050*/  FFMA.FTZ R237, R9, c[0x0][0x2d0], -R160.reuse ;  /* 0x0000b40009ed7a23 */ /* 0x100fe200000108a0 */
[----:B------:R-:W-:Y:S01]  /*13060*/  MUFU.EX2 R241, R241 ;  /* 0x000000f100f17308 */ /* 0x000fe20000000800 */
[--C-:B------:R-:W-:Y:S02]  /*13070*/  FFMA.FTZ R236, R11, c[0x0][0x2d0], -R160.reuse ;  /* 0x0000b4000bec7a23 */ /* 0x100fe400000108a0 */
[----:B------:R-:W-:Y:S01]  /*13080*/  FMUL.FTZ R2, R5, c[0x0][0x2d0] ;  /* 0x0000b40005027a20 */ /* 0x000fe20000410000 */
[----:B--2---:R-:W-:Y:S01]  /*13090*/  F2FP.BF16.PACK_AB R152, R150, R151 ;  /* 0x000000979698723e */ /* 0x004fe200000010ff */
[--C-:B------:R-:W-:Y:S02]  /*130a0*/  FFMA.FTZ R244, R167, c[0x0][0x2d0], -R160.reuse ;  /* 0x0000b400a7f47a23 */ /* 0x100fe400000108a0 */
[--C-:B------:R-:W-:Y:S02]  /*130b0*/  FFMA.FTZ R245, R165, c[0x0][0x2d0], -R160.reuse ;  /* 0x0000b400a5f57a23 */ /* 0x100fe400000108a0 */
[----:B------:R-:W-:Y:S01]  /*130c0*/  LDSM.16.MT88.4 R164, [R210+0x9880] ;  /* 0x00988000d2a4783b */ /* 0x000fe20000004200 */
[----:B------:R-:W2:Y:S01]  /*130d0*/  MUFU.EX2 R2, R2 ;  /* 0x0000000200027308 */ /* 0x000ea20000000800 */
[--C-:B------:R-:W-:Y:S02]  /*130e0*/  FFMA.FTZ R248, R161, c[0x0][0x2d0], -R160.reuse ;  /* 0x0000b400a1f87a23 */ /* 0x100fe400000108a0 */
[C---:B-1----:R-:W-:Y:S02]  /*130f0*/  FMUL.FTZ R4, R3.reuse, R144 ;  /* 0x0000009003047220 */ /* 0x042fe40000410000 */
[C---:B------:R-:W-:Y:S02]  /*13100*/  FMUL.FTZ R5, R3.reuse, R145 ;  /* 0x0000009103057220 */ /* 0x040fe40000410000 */
[C---:B------:R-:W-:Y:S02]  /*13110*/  FMUL.FTZ R8, R3.reuse, R132 ;  /* 0x0000008403087220 */ /* 0x040fe40000410000 */
[C---:B------:R-:W-:Y:S01]  /*13120*/  FMUL.FTZ R9, R3.reuse, R133 ;  /* 0x0000008503097220 */ /* 0x040fe20000410000 */
[----:B------:R-:W1:Y:S01]  /*13130*/  MUFU.EX2 R240, R240 ;  /* 0x000000f000f07308 */ /* 0x000e620000000800 */
[C---:B------:R-:W-:Y:S02]  /*13140*/  FMUL.FTZ R16, R3.reuse, R140 ;  /* 0x0000008c03107220 */ /* 0x040fe40000410000 */
[----:B------:R-:W-:Y:S02]  /*13150*/  FMUL.FTZ R17, R3, R141 ;  /* 0x0000008d03117220 */ /* 0x000fe40000410000 */
[----:B------:R-:W-:Y:S02]  /*13160*/  FFMA.FTZ R160, R149, c[0x0][0x2d0], -R160 ;  /* 0x0000b40095a07a23 */ /* 0x000fe400000108a0 */
[C---:B------:R-:W-:Y:S02]  /*13170*/  FMUL.FTZ R28, R3.reuse, R28 ;  /* 0x0000001c031c7220 */ /* 0x040fe40000410000 */
[C---:B------:R-:W-:Y:S01]  /*13180*/  FMUL.FTZ R29, R3.reuse, R29 ;  /* 0x0000001d031d7220 */ /* 0x040fe20000410000 */
[----:B------:R-:W-:Y:S01]  /*13190*/  MUFU.EX2 R239, R239 ;  /* 0x000000ef00ef7308 */ /* 0x000fe20000000800 */
[C---:B------:R-:W-:Y:S02]  /*131a0*/  FMUL.FTZ R32, R3.reuse, R32 ;  /* 0x0000002003207220 */ /* 0x040fe40000410000 */
[C---:B------:R-:W-:Y:S02]  /*131b0*/  FMUL.FTZ R33, R3.reuse, R33 ;  /* 0x0000002103217220 */ /* 0x040fe40000410000 */
[C---:B--2---:R-:W-:Y:S02]  /*131c0*/  FMUL.FTZ R6, R2.reuse, R146 ;  /* 0x0000009202067220 */ /* 0x044fe40000410000 */
[C---:B------:R-:W-:Y:S02]  /*131d0*/  FMUL.FTZ R7, R2.reuse, R147 ;  /* 0x0000009302077220 */ /* 0x040fe40000410000 */
[----:B------:R-:W2:Y:S01]  /*131e0*/  LDSM.16.MT88.4 R144, [R209+0x8080] ;  /* 0x00808000d190783b */ /* 0x000ea20000004200 */
[----:B------:R-:W3:Y:S01]  /*131f0*/  MUFU.EX2 R238, R238 ;  /* 0x000000ee00ee7308 */ /* 0x000ee20000000800 */
[C---:B------:R-:W-:Y:S02]  /*13200*/  FMUL.FTZ R10, R2.reuse, R134 ;  /* 0x00000086020a7220 */ /* 0x040fe40000410000 */
[----:B------:R-:W-:Y:S01]  /*13210*/  FMUL.FTZ R11, R2, R135 ;  /* 0x00000087020b7220 */ /* 0x000fe20000410000 */
[----:B-1----:R-:W-:Y:S01]  /*13220*/  F2FP.BF16.PACK_AB R154, R240, R241 ;  /* 0x000000f1f09a723e */ /* 0x002fe200000010ff */
[C---:B------:R-:W-:Y:S02]  /*13230*/  FMUL.FTZ R18, R2.reuse, R142 ;  /* 0x0000008e02127220 */ /* 0x040fe40000410000 */
[----:B------:R-:W1:Y:S01]  /*13240*/  LDSM.16.MT88.4 R132, [R208+0x8080] ;  /* 0x00808000d084783b */ /* 0x000e620000004200 */
[C---:B------:R-:W-:Y:S02]  /*13250*/  FMUL.FTZ R19, R2.reuse, R143 ;  /* 0x0000008f02137220 */ /* 0x040fe40000410000 */
[----:B------:R-:W-:Y:S01]  /*13260*/  MUFU.EX2 R237, R237 ;  /* 0x000000ed00ed7308 */ /* 0x000fe20000000800 */
[C---:B------:R-:W-:Y:S02]  /*13270*/  FMUL.FTZ R30, R2.reuse, R30 ;  /* 0x0000001e021e7220 */ /* 0x040fe40000410000 */
[C---:B------:R-:W-:Y:S02]  /*13280*/  FMUL.FTZ R31, R2.reuse, R31 ;  /* 0x0000001f021f7220 */ /* 0x040fe40000410000 */
[----:B------:R-:W-:Y:S01]  /*13290*/  LDSM.16.MT88.4 R140, [R210+0x9080] ;  /* 0x00908000d28c783b */ /* 0x000fe20000004200 */
[C---:B------:R-:W-:Y:S02]  /*132a0*/  FMUL.FTZ R34, R2.reuse, R34 ;  /* 0x0000002202227220 */ /* 0x040fe40000410000 */
[----:B------:R-:W-:Y:S02]  /*132b0*/  FMUL.FTZ R35, R2, R35 ;  /* 0x0000002302237220 */ /* 0x000fe40000410000 */
[----:B------:R-:W4:Y:S01]  /*132c0*/  MUFU.EX2 R236, R236 ;  /* 0x000000ec00ec7308 */ /* 0x000f220000000800 */
        /* <DEDUP_REMOVED lines=15> */
[----:B----4-:R-:W-:Y:S01]  /*133c0*/  F2FP.BF16.PACK_AB R155, R236, R237 ;  /* 0x000000edec9b723e */ /* 0x010fe200000010ff */
        /* <DEDUP_REMOVED lines=8> */
[----:B------:R-:W4:Y:S03]  /*13450*/  MUFU.EX2 R243, R243 ;  /* 0x000000f300f37308 */ /* 0x000f260000000800 */
[C---:B------:R-:W-:Y:S01]  /*13460*/  FMUL.FTZ R13, R3.reuse, R137 ;  /* 0x00000089030d7220 */ /* 0x040fe20000410000 */
[----:B---3--:R-:W-:Y:S01]  /*13470*/  LDSM.16.MT88.4 R160, [R215+0x9880] ;  /* 0x00988000d7a0783b */ /* 0x008fe20000004200 */
        /* <DEDUP_REMOVED lines=15> */
[----:B------:R-:W1:Y:S01]  /*13570*/  MUFU.EX2 R246, R246 ;  /* 0x000000f600f67308 */ /* 0x000e620000000800 */
[C---:B------:R-:W-:Y:S02]  /*13580*/  FMUL.FTZ R22, R2.reuse, R22 ;  /* 0x0000001602167220 */ /* 0x040fe40000410000 */
[C---:B------:R-:W-:Y:S04]  /*13590*/  FMUL.FTZ R23, R2.reuse, R23 ;  /* 0x0000001702177220 */ /* 0x040fe80000410000 */
[C---:B------:R-:W-:Y:S02]  /*135a0*/  FMUL.FTZ R57, R3.reuse, R57 ;  /* 0x0000003903397220 */ /* 0x040fe40000410000 */
[C---:B------:R-:W-:Y:S01]  /*135b0*/  FMUL.FTZ R58, R2.reuse, R58 ;  /* 0x0000003a023a7220 */ /* 0x040fe20000410000 */
[C---:B--2---:R-:W-:Y:S01]  /*135c0*/  HMMA.16816.F32.BF16 R20, R152.reuse, R144, R20 ;  /* 0x000000909814723c */ /* 0x044fe20000041814 */
[----:B------:R-:W2:Y:S02]  /*135d0*/  MUFU.EX2 R248, R248 ;  /* 0x000000f800f87308 */ /* 0x000ea40000000800 */
        /* <DEDUP_REMOVED lines=123> */
[----:B-----5:R-:W-:Y:S03]  /*13d90*/  F2FP.BF16.PACK_AB R153, R245, R244 ;  /* 0x000000f4f599723e */ /* 0x020fe600000010ff */
[----:B------:R-:W-:Y:S01]  /*13da0*/  F2FP.BF16.PACK_AB R154, R247, R246 ;  /* 0x000000f6f79a723e */ /* 0x000fe200000010ff */
[----:B------:R-:W-:Y:S01]  /*13db0*/  FADD.FTZ R3, R240, R3 ;  /* 0x00000003f0037221 */ /* 0x000fe20000010000 */
[----:B------:R-:W-:Y:S03]  /*13dc0*/  F2FP.BF16.PACK_AB R155, R149, R248 ;  /* 0x000000f8959b723e */ /* 0x000fe600000010ff */
[----:B------:R-:W-:Y:S01]  /*13dd0*/  FADD.FTZ R242, R242, R3 ;  /* 0x00000003f2f27221 */ /* 0x000fe20000010000 */
[----:B------:R-:W-:Y:S03]  /*13de0*/  MOV R3, R0 ;  /* 0x0000000000037202 */ /* 0x000fe60000000f00 */
[C---:B---3--:R-:W-:Y:S01]  /*13df0*/  HMMA.16816.F32.BF16 R144, R152.reuse, R136, R4 ;  /* 0x000000889890723c */ /* 0x048fe20000041804 */
[----:B------:R-:W1:Y:S02]  /*13e00*/  LDSM.16.MT88.4 R4, [R208+0x8880] ;  /* 0x00888000d004783b */ /* 0x000e640000004200 */
[----:B------:R-:W-:Y:S04]  /*13e10*/  FADD.FTZ R243, R243, R242 ;  /* 0x000000f2f3f37221 */ /* 0x000fe80000010000 */
[----:B------:R-:W-:Y:S01]  /*13e20*/  FADD.FTZ R224, R246, R243 ;  /* 0x000000f3f6e07221 */ /* 0x000fe20000010000 */
[C---:B------:R-:W-:Y:S01]  /*13e30*/  HMMA.16816.F32.BF16 R132, R152.reuse, R138, R8 ;  /* 0x0000008a9884723c */ /* 0x040fe20000041808 */
[----:B------:R-:W3:Y:S03]  /*13e40*/  LDSM.16.MT88.4 R8, [R209+0x9880] ;  /* 0x00988000d108783b */ /* 0x000ee60000004200 */
[----:B------:R-:W-:Y:S04]  /*13e50*/  FADD.FTZ R224, R247, R224 ;  /* 0x000000e0f7e07221 */ /* 0x000fe80000010000 */
[C---:B--2---:R-:W-:Y:S01]  /*13e60*/  HMMA.16816.F32.BF16 R136, R152.reuse, R140, R12 ;  /* 0x0000008c9888723c */ /* 0x044fe2000004180c */
[----:B------:R-:W2:Y:S07]  /*13e70*/  LDSM.16.MT88.4 R12, [R209+0xa880] ;  /* 0x00a88000d10c783b */ /* 0x000eae0000004200 */
[C---:B------:R-:W-:Y:S01]  /*13e80*/  HMMA.16816.F32.BF16 R140, R152.reuse, R142, R16 ;  /* 0x0000008e988c723c */ /* 0x040fe20000041810 */
[----:B------:R-:W4:Y:S07]  /*13e90*/  LDSM.16.MT88.4 R16, [R209+0xb880] ;  /* 0x00b88000d110783b */ /* 0x000f2e0000004200 */
[C---:B------:R-:W-:Y:S08]  /*13ea0*/  HMMA.16816.F32.BF16 R20, R152.reuse, R156, R20 ;  /* 0x0000009c9814723c */ /* 0x040ff00000041814 */
        /* <DEDUP_REMOVED lines=34> */
.L_x_2604:
[----:B------:R-:W-:-:S13]  /*140d0*/  ISETP.LE.AND P0, PT, RZ, UR7, PT ;  /* 0x00000007ff007c0c */ /* 0x000fda000bf03270 */
[----:B------:R-:W-:Y:S05]  /*140e0*/  @!P0 BRA `(.L_x_2608) ;  /* 0x0000214000008947 */ /* 0x000fea0003800000 */
[----:B------:R-:W1:Y:S01]  /*140f0*/  S2R R3, SR_TID.X ;  /* 0x0000000000037919 */ /* 0x000e620000002100 */
[----:B------:R-:W-:Y:S01]  /*14100*/  SHF.R.S32.HI R229, RZ, 0x1f, R198 ;  /* 0x0000001fffe57819 */ /* 0x000fe200000114c6 */
[----:B------:R-:W-:Y:S01]  /*14110*/  IMAD.MOV.U32 R149, RZ, RZ, R148 ;  /* 0x000000ffff957224 */ /* 0x000fe200078e0094 */
[C---:B------:R-:W-:Y:S01]  /*14120*/  SHF.L.U64.HI R228, R196.reuse, 0x1, R199 ;  /* 0x00000001c4e47819 */ /* 0x040fe200000102c7 */
[----:B------:R-:W-:Y:S01]  /*14130*/  IMAD.SHL.U32 R230, R196, 0x2, RZ ;  /* 0x00000002c4e67824 */ /* 0x000fe200078e00ff */
[C---:B------:R-:W-:Y:S01]  /*14140*/  SHF.L.U64.HI R229, R198.reuse, 0x1, R229 ;  /* 0x00000001c6e57819 */ /* 0x040fe200000102e5 */
[----:B------:R-:W-:Y:S02]  /*14150*/  IMAD.SHL.U32 R232, R198, 0x2, RZ ;  /* 0x00000002c6e87824 */ /* 0x000fe400078e00ff */
[----:B------:R-:W-:Y:S01]  /*14160*/  IMAD.SHL.U32 R233, R197, 0x2, RZ ;  /* 0x00000002c5e97824 */ /* 0x000fe200078e00ff */
[----:B-1----:R-:W-:-:S04]  /*14170*/  SHF.R.S32.HI R2, RZ, 0x1f, R3 ;  /* 0x0000001fff027819 */ /* 0x002fc80000011403 */
[----:B------:R-:W-:-:S04]  /*14180*/  LEA.HI R2, R2, R3, RZ, 0x3 ;  /* 0x0000000302027211 */ /* 0x000fc800078f18ff */
[----:B------:R-:W-:-:S05]  /*14190*/  LOP3.LUT R2, R2, 0xfffffff8, RZ, 0xc0, !PT ;  /* 0xfffffff802027812 */ /* 0x000fca00078ec0ff */
[----:B------:R-:W-:Y:S02]  /*141a0*/  IMAD.IADD R2, R3, 0x1, -R2 ;  /* 0x0000000103027824 */ /* 0x000fe400078e0a02 */
[----:B------:R-:W-:Y:S01]  /*141b0*/  IMAD.MOV.U32 R3, RZ, RZ, R0 ;  /* 0x000000ffff037224 */ /* 0x000fe200078e0000 */
[----:B------:R-:W-:Y:S01]  /*141c0*/  SHF.R.S32.HI R0, RZ, 0x1f, R197 ;  /* 0x0000001fff007819 */ /* 0x000fe200000114c5 */
[----:B------:R-:W-:-:S03]  /*141d0*/  IMAD.SHL.U32 R226, R2, 0x8, RZ ;  /* 0x0000000802e27824 */ /* 0x000fc600078e00ff */
[----:B------:R-:W-:Y:S02]  /*141e0*/  SHF.L.U64.HI R231, R197, 0x1, R0 ;  /* 0x00000001c5e77819 */ /* 0x000fe40000010200 */
[----:B------:R-:W-:-:S04]  /*141f0*/  SHF.R.S32.HI R227, RZ, 0x1f, R226 ;  /* 0x0000001fffe37819 */ /* 0x000fc800000114e2 */
[C---:B------:R-:W-:Y:S01]  /*14200*/  SHF.L.U64.HI R227, R226.reuse, 0x1, R227 ;  /* 0x00000001e2e37819 */ /* 0x040fe200000102e3 */
[----:B------:R-:W-:Y:S01]  /*14210*/  IMAD.SHL.U32 R226, R226, 0x2, RZ ;  /* 0x00000002e2e27824 */ /* 0x000fe200078e00ff */
[----:B------:R-:W-:Y:S05]  /*14220*/  BRA `(.L_x_2609) ;  /* 0x000002c000007947 */ /* 0x000fea0003800000 */
.L_x_2611:
        /* <DEDUP_REMOVED lines=42> */
[----:B------:R1:W-:Y:S01]  /*144d0*/  LDGSTS.E.BYPASS.LTC128B.128 [R223+0xf080], [R150.64], !P2 ;  /* 0x0f08000096df7fae */ /* 0x0003e2000d101d58 */
[----:B------:R-:W-:-:S05]  /*144e0*/  BRA `(.L_x_2610) ;  /* 0x0000096000007947 */ /* 0x000fca0003800000 */
.L_x_2609:
        /* <DEDUP_REMOVED lines=25> */
[C---:B--2---:R-:W-:Y:S05]  /*14680*/  IADD3 R178, P0, R151.reuse, R226, RZ ;  /* 0x000000e297b27210 */ /* 0x044fea0007f1e0ff */
[C---:B------:R-:W-:Y:S01]  /*14690*/  HMMA.16816.F32.BF16 R8, R16.reuse, R10, RZ ;  /* 0x0000000a1008723c */ /* 0x040fe200000418ff */
[C---:B---3--:R-:W-:Y:S03]  /*146a0*/  IMAD.X R179, R0.reuse, 0x1, R227, P0 ;  /* 0x0000000100b37824 */ /* 0x048fe600000e06e3 */
[C---:B------:R-:W-:Y:S02]  /*146b0*/  IADD3 R176, P0, R151.reuse, R232, RZ ;  /* 0x000000e897b07210 */ /* 0x040fe40007f1e0ff */
[----:B------:R-:W-:Y:S01]  /*146c0*/  @!PT LDS RZ, [RZ] ;  /* 0x00000000fffff984 */ /* 0x000fe20000000800 */
[----:B------:R-:W-:Y:S01]  /*146d0*/  @!PT LDS RZ, [RZ] ;  /* 0x00000000fffff984 */ /* 0x000fe20000000800 */
[----:B------:R-:W-:Y:S01]  /*146e0*/  @!PT LDS RZ, [RZ] ;  /* 0x00000000fffff984 */ /* 0x000fe20000000800 */
[----:B------:R1:W-:Y:S02]  /*146f0*/  LDGSTS.E.BYPASS.LTC128B.128 [R223+0x8080], [R178.64], !P4 ;  /* 0x08080000b2df7fae */ /* 0x0003e4000e101d58 */
[C---:B------:R-:W-:Y:S01]  /*14700*/  HMMA.16816.F32.BF16 R12, R16.reuse, R152, RZ ;  /* 0x00000098100c723c */ /* 0x040fe200000418ff */
[C---:B------:R-:W-:Y:S03]  /*14710*/  IMAD.X R177, R0.reuse, 0x1, R229, P0 ;  /* 0x0000000100b17824 */ /* 0x040fe600000e06e5 */
[C---:B------:R-:W-:Y:S02]  /*14720*/  IADD3 R180, P0, R151.reuse, R233, RZ ;  /* 0x000000e997b47210 */ /* 0x040fe40007f1e0ff */
[----:B------:R1:W-:Y:S02]  /*14730*/  LDGSTS.E.BYPASS.LTC128B.128 [R223+0x9080], [R176.64], !P5 ;  /* 0x09080000b0df7fae */ /* 0x0003e4000e901d58 */
[----:B------:R-:W-:Y:S01]  /*14740*/  HMMA.16816.F32.BF16 R16, R16, R154, RZ ;  /* 0x0000009a1010723c */ /* 0x000fe200000418ff */
[C---:B------:R-:W-:Y:S03]  /*14750*/  IMAD.X R181, R0.reuse, 0x1, R231, P0 ;  /* 0x0000000100b57824 */ /* 0x040fe600000e06e7 */
        /* <DEDUP_REMOVED lines=110> */
[----:B-1----:R-:W-:-:S07]  /*14e40*/  @P0 BRA `(.L_x_2611) ;  /* 0xfffff3e000000947 */ /* 0x002fce000383ffff */
.L_x_2610:
[----:B------:R-:W-:Y:S01]  /*14e50*/  FMNMX.FTZ R0, R4, R3, !PT ;  /* 0x0000000304007209 */ /* 0x000fe20007810000 */
[----:B------:R-:W-:Y:S01]  /*14e60*/  LDSM.16.MT88.4 R160, [R209+0x8080] ;  /* 0x00808000d1a0783b */ /* 0x000fe20000004200 */
[----:B------:R-:W-:Y:S02]  /*14e70*/  FMNMX.FTZ R2, R6, R149, !PT ;  /* 0x0000009506027209 */ /* 0x000fe40007810000 */
[----:B-1----:R-:W-:Y:S02]  /*14e80*/  FMNMX.FTZ R151, R5, R0, !PT ;  /* 0x0000000005977209 */ /* 0x002fe40007810000 */
        /* <DEDUP_REMOVED lines=30> */
[----:B------:R-:W-:Y:S01]  /*15070*/  LDSM.16.MT88.4 R156, [R210+0x8080] ;  /* 0x00808000d29c783b */ /* 0x000fe20000004200 */
        /* <DEDUP_REMOVED lines=216> */
[----:B------:R-:W-:Y:S02]  /*15e00*/  LDSM.16.MT88.4 R160, [R215+0x9880] ;  /* 0x00988000d7a0783b */ /* 0x000fe40000004200 */
        /* <DEDUP_REMOVED lines=25> */
[----:B------:R-:W-:Y:S01]  /*15fa0*/  MOV R149, R148 ;  /* 0x0000009400957202 */ /* 0x000fe20000000f00 */
        /* <DEDUP_REMOVED lines=40> */
.L_x_2608:
        /* <DEDUP_REMOVED lines=155> */
.L_x_2532:
        /* <DEDUP_REMOVED lines=197> */
.L_x_2613:
        /* <DEDUP_REMOVED lines=157> */
.L_x_2615:
[----:B--234-:R-:W-:Y:S05]  /*18200*/  BSYNC B0 ;  /* 0x0000000000007941 */ /* 0x01cfea0003800000 */
.L_x_2614:
        /* <DEDUP_REMOVED lines=30> */
.L_x_2617:
[----:B------:R-:W-:Y:S05]  /*183f0*/  BSYNC B0 ;  /* 0x0000000000007941 */ /* 0x000fea0003800000 */
.L_x_2616:
        /* <DEDUP_REMOVED lines=30> */
.L_x_2619:
[----:B------:R-:W-:Y:S05]  /*185e0*/  BSYNC B0 ;  /* 0x0000000000007941 */ /* 0x000fea0003800000 */
.L_x_2618:
        /* <DEDUP_REMOVED lines=31> */
.L_x_2612:
        /* <DEDUP_REMOVED lines=31> */
.L_x_2620:
        /* <DEDUP_REMOVED lines=43> */
.L_x_2622:
[----:B------:R-:W-:Y:S05]  /*18c80*/  BSYNC B0 ;  /* 0x0000000000007941 */ /* 0x000fea0003800000 */
.L_x_2621:
        /* <DEDUP_REMOVED lines=77> */
.L_x_2624:
[----:B------:R-:W-:Y:S05]  /*19160*/  BSYNC B0 ;  /* 0x0000000000007941 */ /* 0x000fea0003800000 */
.L_x_2623:
        /* <DEDUP_REMOVED lines=27> */
.L_x_2626:
[----:B------:R-:W-:Y:S05]  /*19320*/  BSYNC B0 ;  /* 0x0000000000007941 */ /* 0x000fea0003800000 */
.L_x_2625:
        /* <DEDUP_REMOVED lines=27> */
.L_x_2628:
[----:B------:R-:W-:Y:S05]  /*194e0*/  BSYNC B0 ;  /* 0x0000000000007941 */ /* 0x000fea0003800000 */
.L_x_2627:
        /* <DEDUP_REMOVED lines=28> */
.L_x_2629:
        /* <DEDUP_REMOVED lines=13> */
.L_x_3670:


//--------------------- .text._ZN7cutlass13device_kernelIN5flash19enable_sm80_to_sm89INS1_16FlashAttnFwdSm80INS1_25CollectiveMainloopFwdSm80ILi8ELi1ELb0EN4cute5tupleIJNS5_1CILi128EEENS7_ILi96EEENS7_ILi256EEEEEELi256ENS_10bfloat16_tEfNS_4arch4Sm80ELb0ELb0ELb0ELb0ELb1ELb0ELb1ELb0EEENS1_21CollectiveEpilogueFwdINS6_IJS8_SA_S9_EEENS6_IJNS7_ILi1EEESI_SI_EEESC_SE_Li256ELb0ELb1ELb0ELb0EEENS1_19SingleTileSchedulerILb0ELb0ELb1ELi128EEEEEEEEEvNT_6ParamsE --------------------------
	.section	.text._ZN7cutlass13device_kernelIN5flash19enable_sm80_to_sm89INS1_16FlashAttnFwdSm80INS1_25CollectiveMainloopFwdSm80ILi8ELi1ELb0EN4cute5tupleIJNS5_1CILi128EEENS7_ILi96EEENS7_ILi256EEEEEELi256ENS_10bfloat16_tEfNS_4arch4Sm80ELb0ELb0ELb0ELb0ELb1ELb0ELb1ELb0EEENS1_21CollectiveEpilogueFwdINS6_IJS8_SA_S9_EEENS6_IJNS7_ILi1EEESI_SI_EEESC_SE_Li256ELb0ELb1ELb0ELb0EEENS1_19SingleTileSchedulerILb0ELb0ELb1ELi128EEEEEEEEEvNT_6ParamsE,"ax",@progbits
	.sectioninfo	@"SHI_REGISTERS=255"
	.align	128
.text._ZN7cutlass13device_kernelIN5flash19enable_sm80_to_sm89INS1_16FlashAttnFwdSm80INS1_25CollectiveMainloopFwdSm80ILi8ELi1ELb0EN4cute5tupleIJNS5_1CILi128EEENS7_ILi96EEENS7_ILi256EEEEEELi256ENS_10bfloat16_tEfNS_4arch4Sm80ELb0ELb0ELb0ELb0ELb1ELb0ELb1ELb0EEENS1_21CollectiveEpilogueFwdINS6_IJS8_SA_S9_EEENS6_IJNS7_ILi1EEESI_SI_EEESC_SE_Li256ELb0ELb1ELb0ELb0EEENS1_19SingleTileSchedulerILb0ELb0ELb1ELi128EEEEEEEEEvNT_6ParamsE:
        .type           _ZN7cutlass13device_kernelIN5flash19enable_sm80_to_sm89INS1_16FlashAttnFwdSm80INS1_25CollectiveMainloopFwdSm80ILi8ELi1ELb0EN4cute5tupleIJNS5_1CILi128EEENS7_ILi96EEENS7_ILi256EEEEEELi256ENS_10bfloat16_tEfNS_4arch4Sm80ELb0ELb0ELb0ELb0ELb1ELb0ELb1ELb0EEENS1_21CollectiveEpilogueFwdINS6_IJS8_SA_S9_EEENS6_IJNS7_ILi1EEESI_SI_EEESC_SE_Li256ELb0ELb1ELb0ELb0EEENS1_19SingleTileSchedulerILb0ELb0ELb1ELi128EEEEEEEEEvNT_6ParamsE,@function
        .size           _ZN7cutlass13device_kernelIN5flash19enable_sm80_to_sm89INS1_16FlashAttnFwdSm80INS1_25CollectiveMainloopFwdSm80ILi8ELi1ELb0EN4cute5tupleIJNS5_1CILi128EEENS7_ILi96EEENS7_ILi256EEEEEELi256ENS_10bfloat16_tEfNS_4arch4Sm80ELb0ELb0ELb0ELb0ELb1ELb0ELb1ELb0EEENS1_21CollectiveEpilogueFwdINS6_IJS8_SA_S9_EEENS6_IJNS7_ILi1EEESI_SI_EEESC_SE_Li256ELb0ELb1ELb0ELb0EEENS1_19SingleTileSchedulerILb0ELb0ELb1ELi128EEEEEEEEEvNT_6ParamsE,(.L_x_3671 - _ZN7cutlass13device_kernelIN5flash19enable_sm80_to_sm89INS1_16FlashAttnFwdSm80INS1_25CollectiveMainloopFwdSm80ILi8ELi1ELb0EN4cute5tupleIJNS5_1CILi128EEENS7_ILi96EEENS7_ILi256EEEEEELi256ENS_10bfloat16_tEfNS_4arch4Sm80ELb0ELb0ELb0ELb0ELb1ELb0ELb1ELb0EEENS1_21CollectiveEpilogueFwdINS6_IJS8_SA_S9_EEENS6_IJNS7_ILi1EEESI_SI_EEESC_SE_Li256ELb0ELb1ELb0ELb0EEENS1_19SingleTileSchedulerILb0ELb0ELb1ELi128EEEEEEEEEvNT_6ParamsE)
        .other          _ZN7cutlass13device_kernelIN5flash19enable_sm80_to_sm89INS1_16FlashAttnFwdSm80INS1_25CollectiveMainloopFwdSm80ILi8ELi1ELb0EN4cute5tupleIJNS5_1CILi128EEENS7_ILi96EEENS7_ILi256EEEEEELi256ENS_10bfloat16_tEfNS_4arch4Sm80ELb0ELb0ELb0ELb0ELb1ELb0ELb1ELb0EEENS1_21CollectiveEpilogueFwdINS6_IJS8_SA_S9_EEENS6_IJNS7_ILi1EEESI_SI_EEESC_SE_Li256ELb0ELb1ELb0ELb0EEENS1_19SingleTileSchedulerILb0ELb0ELb1ELi128EEEEEEEEEvNT_6ParamsE,@"STO_CUDA_ENTRY STV_DEFAULT"
_ZN7cutlass13device_kernelIN5flash19enable_sm80_to_sm89INS1_16FlashAttnFwdSm80INS1_25CollectiveMainloopFwdSm80ILi8ELi1ELb0EN4cute5tupleIJNS5_1CILi128EEENS7_ILi96EEENS7_ILi256EEEEEELi256ENS_10bfloat16_tEfNS_4arch4Sm80ELb0ELb0ELb0ELb0ELb1ELb0ELb1ELb0EEENS1_21CollectiveEpilogueFwdINS6_IJS8_SA_S9_EEENS6_IJNS7_ILi1EEESI_SI_EEESC_SE_Li256ELb0ELb1ELb0ELb0EEENS1_19SingleTileSchedulerILb0ELb0ELb1ELi128EEEEEEEEEvNT_6ParamsE:
        /* <DEDUP_REMOVED lines=31> */
[----:B------:R-:W-:Y:S01]  /*01f0*/  ISETP.NE.AND P0, PT, R11, 0x1, PT ;  /* 0x000000010b00780c */ /* 0x000fe20003f05270 */
        /* <DEDUP_REMOVED lines=9> */
[----:B------:R-:W-:-:S04]  /*0290*/  UIMAD UR5, UR14, UR5, UR9 ;  /* 0x000000050e0572a4 */ /* 0x000fc8000f8e0209 */
[----:B------:R-:W-:Y:S01]  /*02a0*/  UIADD3 UR5, UR11, UR5, URZ ;  /* 0x000000050b057290 */ /* 0x000fe2000fffe03f */
[----:B------:R-:W-:Y:S02]  /*02b0*/  IMAD.U32 R13, RZ, RZ, UR11 ;  /* 0x0000000bff0d7e24 */ /* 0x000fe4000f8e00ff */
[----:B------:R-:W-:-:S03]  /*02c0*/  IMAD.U32 R12, RZ, RZ, UR10 ;  /* 0x0000000aff0c7e24 */ /* 0x000fc6000f8e00ff */
[----:B------:R-:W-:Y:S01]  /*02d0*/  IMAD.U32 R13, RZ, RZ, UR5 ;  /* 0x00000005ff0d7e24 */ /* 0x000fe2000f8e00ff */
[----:B---3--:R-:W-:-:S04]  /*02e0*/  SHF.R.S32.HI R17, RZ, 0x1f, R2 ;  /* 0x0000001fff117819 */ /* 0x008fc80000011402 */
[----:B------:R-:W-:-:S04]  /*02f0*/  LEA.HI R7, R17, R2, RZ, 0x3 ;  /* 0x0000000211077211 */ /* 0x000fc800078f18ff */
[----:B------:R-:W-:Y:S02]  /*0300*/  LOP3.LUT R0, R7, 0xfffffff8, RZ, 0xc0, !PT ;  /* 0xfffffff807007812 */ /* 0x000fe400078ec0ff */
[----:B------:R-:W-:-:S03]  /*0310*/  SHF.R.S32.HI R7, RZ, 0x3, R7 ;  /* 0x00000003ff077819 */ /* 0x000fc60000011407 */
[----:B------:R-:W-:-:S04]  /*0320*/  IMAD.IADD R0, R2, 0x1, -R0 ;  /* 0x0000000102007824 */ /* 0x000fc800078e0a00 */
[----:B------:R-:W-:-:S04]  /*0330*/  IMAD R113, R0, 0x20, R7 ;  /* 0x0000002000717824 */ /* 0x000fc800078e0207 */
[----:B----4-:R-:W-:Y:S01]  /*0340*/  IMAD R9, R251, 0x80, R113 ;  /* 0x00000080fb097824 */ /* 0x010fe200078e0271 */
[----:B------:R-:W-:Y:S03]  /*0350*/  STL [R1+0x4], R113 ;  /* 0x0000047101007387 */ /* 0x000fe60000100800 */
[----:B-1----:R-:W-:Y:S01]  /*0360*/  @P0 IMAD.HI.U32 R5, R9, c[0x0][0x2c8], RZ ;  /* 0x0000b20009050a27 */ /* 0x002fe200078e00ff */
[----:B------:R1:W-:Y:S03]  /*0370*/  STL [R1], R9 ;  /* 0x0000000901007387 */ /* 0x0003e60000100800 */
[----:B------:R-:W-:Y:S01]  /*0380*/  IMAD.MOV.U32 R6, RZ, RZ, R9 ;  /* 0x000000ffff067224 */ /* 0x000fe200078e0009 */
[----:B------:R-:W-:Y:S01]  /*0390*/  @P0 SHF.R.U32.HI R6, RZ, c[0x0][0x2cc], R5 ;  /* 0x0000b300ff060a19 */ /* 0x000fe20000011605 */
[----:B------:R-:W-:-:S02]  /*03a0*/  IMAD.SHL.U32 R252, R7, 0x40, RZ ;  /* 0x0000004007fc7824 */ /* 0x000fc400078e00ff */
[----:B------:R-:W-:Y:S01]  /*03b0*/  IMAD R11, R11, c[0x0][0x168], RZ ;  /* 0x00005a000b0b7a24 */ /* 0x000fe200078e02ff */
[--C-:B------:R-:W-:Y:S01]  /*03c0*/  SHF.R.S32.HI R5, RZ, 0x1f, R6.reuse ;  /* 0x0000001fff057819 */ /* 0x100fe20000011406 */
[----:B------:R-:W-:Y:S01]  /*03d0*/  IMAD.MOV R8, RZ, RZ, -R6 ;  /* 0x000000ffff087224 */ /* 0x000fe200078e0a06 */
[----:B------:R-:W-:Y:S01]  /*03e0*/  UMOV UR11, URZ ;  /* 0x0000003f000b7c82 */ /* 0x000fe20008000000 */
[----:B------:R-:W-:Y:S01]  /*03f0*/  IMAD R251, R251, 0x80, R7 ;  /* 0x00000080fbfb7824 */ /* 0x000fe200078e0207 */
[----:B------:R-:W-:Y:S01]  /*0400*/  ULDC UR4, c[0x0][0x2ac] ;  /* 0x0000ab0000047ab9 */ /* 0x000fe20000000800 */
[----:B------:R-:W-:Y:S01]  /*0410*/  IMAD R5, R5, c[0x0][0x1b0], RZ ;  /* 0x00006c0005057a24 */ /* 0x000fe200078e02ff */
[----:B------:R-:W-:Y:S01]  /*0420*/  ULDC UR10, c[0x0][0x1d0] ;  /* 0x00007400000a7ab9 */ /* 0x000fe20000000800 */
[----:B------:R-:W-:Y:S01]  /*0430*/  IMAD R8, R8, c[0x0][0x2c4], R9 ;  /* 0x0000b10008087a24 */ /* 0x000fe200078e0209 */
[----:B------:R-:W-:Y:S01]  /*0440*/  UMOV UR8, 0x60 ;  /* 0x0000006000087882 */ /* 0x000fe20000000000 */
[----:B------:R-:W-:Y:S01]  /*0450*/  IMAD.WIDE.U32 R12, R6, c[0x0][0x1b0], R12 ;  /* 0x00006c00060c7a25 */ /* 0x000fe200078e000c */
[----:B------:R-:W3:Y:S01]  /*0460*/  LDL.LU R214, [R1+0x10] ;  /* 0x0000100001d67983 */ /* 0x000ee20000300800 */
[----:B------:R-:W-:Y:S01]  /*0470*/  LOP3.LUT R252, R252, 0x1c0, RZ, 0xc0, !PT ;  /* 0x000001c0fcfc7812 */ /* 0x000fe200078ec0ff */
[----:B------:R-:W-:Y:S01]  /*0480*/  UIMAD UR10, UR4, UR10, URZ ;  /* 0x0000000a040a72a4 */ /* 0x000fe2000f8e023f */
[----:B------:R-:W-:Y:S01]  /*0490*/  IMAD R6, R6, c[0x0][0x1b4], R5 ;  /* 0x00006d0006067a24 */ /* 0x000fe200078e0205 */
[----:B------:R-:W-:Y:S01]  /*04a0*/  SHF.R.S32.HI R5, RZ, 0x1f, R8 ;  /* 0x0000001fff057819 */ /* 0x000fe20000011408 */
[----:B------:R-:W-:Y:S01]  /*04b0*/  IMAD.SHL.U32 R215, R0, 0x8, RZ ;  /* 0x0000000800d77824 */ /* 0x000fe200078e00ff */
[----:B------:R-:W-:Y:S01]  /*04c0*/  UIADD3 UR16, UR10, 0x5f, URZ ;  /* 0x0000005f0a107890 */ /* 0x000fe2000fffe03f */
[----:B------:R-:W-:Y:S01]  /*04d0*/  IMAD.IADD R13, R13, 0x1, R6 ;  /* 0x000000010d0d7824 */ /* 0x000fe200078e0206 */
[----:B------:R-:W-:Y:S01]  /*04e0*/  SHF.R.U32.HI R6, RZ, 0x3, R252 ;  /* 0x00000003ff067819 */ /* 0x000fe200000116fc */
[----:B------:R-:W-:Y:S01]  /*04f0*/  IMAD R5, R5, c[0x0][0x1a8], RZ ;  /* 0x00006a0005057a24 */ /* 0x000fe200078e02ff */
[----:B------:R-:W-:Y:S01]  /*0500*/  LOP3.LUT R252, R252, 0x38, R215, 0xf8, !PT ;  /* 0x00000038fcfc7812 */ /* 0x000fe200078ef8d7 */
[----:B------:R-:W-:Y:S01]  /*0510*/  UIMAD.WIDE UR16, UR16, 0x2aaaaaab, URZ ;  /* 0x2aaaaaab101078a5 */ /* 0x000fe2000f8e023f */
[C---:B------:R-:W-:Y:S01]  /*0520*/  IADD3 R29, R215.reuse, 0x40, RZ ;  /* 0x00000040d71d7810 */ /* 0x040fe20007ffe0ff */
[----:B------:R-:W-:Y:S01]  /*0530*/  IMAD R5, R8, c[0x0][0x1ac], R5 ;  /* 0x00006b0008057a24 */ /* 0x000fe200078e0205 */
[----:B------:R-:W-:Y:S01]  /*0540*/  LOP3.LUT R252, R252, R6, RZ, 0x3c, !PT ;  /* 0x00000006fcfc7212 */ /* 0x000fe200078e3cff */
[----:B-1----:R-:W-:Y:S01]  /*0550*/  IMAD.WIDE.U32 R8, R8, c[0x0][0x1a8], R12 ;  /* 0x00006a0008087a25 */ /* 0x002fe200078e000c */
[C---:B------:R-:W-:Y:S01]  /*0560*/  IADD3 R28, R215.reuse, 0x80, RZ ;  /* 0x00000080d71c7810 */ /* 0x040fe20007ffe0ff */
[----:B------:R-:W-:Y:S01]  /*0570*/  ULDC UR4, c[0x0][0x2b8] ;  /* 0x0000ae0000047ab9 */ /* 0x000fe20000000800 */
[----:B------:R-:W-:Y:S01]  /*0580*/  IADD3 R112, R215, 0xc0, RZ ;  /* 0x000000c0d7707810 */ /* 0x000fe20007ffe0ff */
[----:B------:R-:W-:Y:S01]  /*0590*/  IMAD.IADD R9, R9, 0x1, R5 ;  /* 0x0000000109097824 */ /* 0x000fe200078e0205 */
[C---:B------:R-:W-:Y:S01]  /*05a0*/  LEA R10, P0, R8.reuse, c[0x0][0x160], 0x1 ;  /* 0x00005800080a7a11 */ /* 0x040fe200078008ff */
[----:B------:R-:W-:Y:S01]  /*05b0*/  UMOV UR5, UR17 ;  /* 0x0000001100057c82 */ /* 0x000fe20008000000 */
[----:B------:R-:W-:Y:S01]  /*05c0*/  LEA.HI R5, R17, R2, RZ, 0x6 ;  /* 0x0000000211057211 */ /* 0x000fe200078f30ff */
[----:B------:R-:W-:Y:S01]  /*05d0*/  USHF.R.U32.HI UR9, URZ, 0x1f, UR5 ;  /* 0x0000001f3f097899 */ /* 0x000fe20008011605 */
[----:B------:R-:W-:Y:S01]  /*05e0*/  LEA.HI.X R9, R8, c[0x0][0x164], R9, 0x1, P0 ;  /* 0x0000590008097a11 */ /* 0x000fe200000f0c09 */
[----:B------:R-:W-:Y:S01]  /*05f0*/  SHFL.IDX PT, R12, R10, RZ, 0x181f ;  /* 0x00181fff0a0c7589 */ /* 0x000fe200000e0000 */
[-C--:B------:R-:W-:Y:S01]  /*0600*/  ISETP.GE.AND P0, PT, R251, R11.reuse, PT ;  /* 0x0000000bfb00720c */ /* 0x080fe20003f06270 */
[----:B------:R-:W-:Y:S01]  /*0610*/  IMAD.SHL.U32 R6, R5, 0x8, RZ ;  /* 0x0000000805067824 */ /* 0x000fe200078e00ff */
[----:B------:R-:W-:Y:S01]  /*0620*/  IADD3 R5, R251, 0x20, RZ ;  /* 0x00000020fb057810 */ /* 0x000fe20007ffe0ff */
[----:B------:R-:W1:Y:S01]  /*0630*/  SHFL.IDX PT, R13, R9, RZ, 0x181f ;  /* 0x00181fff090d7589 */ /* 0x000e6200000e0000 */
[----:B------:R-:W-:Y:S01]  /*0640*/  ISETP.GE.AND P5, PT, R29, c[0x0][0x198], PT ;  /* 0x000066001d007a0c */ /* 0x000fe20003fa6270 */
[----:B------:R-:W-:Y:S01]  /*0650*/  UISETP.NE.AND UP0, UPT, UR4, 0x1, UPT ;  /* 0x000000010400788c */ /* 0x000fe2000bf05270 */
[----:B------:R-:W-:Y:S01]  /*0660*/  LOP3.LUT R252, R252, 0xfffffe00, R6, 0xf8, !PT ;  /* 0xfffffe00fcfc7812 */ /* 0x000fe200078ef806 */
[----:B------:R-:W-:Y:S01]  /*0670*/  SHFL.IDX PT, R22, R10, 0x1, 0x181f ;  /* 0x00381f000a167f89 */ /* 0x000fe200000e0000 */
[----:B------:R-:W-:Y:S01]  /*0680*/  ISETP.GE.AND P1, PT, R5, R11, PT ;  /* 0x0000000b0500720c */ /* 0x000fe20003f26270 */
[----:B------:R-:W-:Y:S01]  /*0690*/  ULEA.HI.SX32 UR9, UR5, UR9, 0x1c ;  /* 0x0000000905097291 */ /* 0x000fe2000f8fe23f */
[----:B------:R-:W-:Y:S01]  /*06a0*/  ISETP.GE.AND P4, PT, R28, c[0x0][0x198], PT ;  /* 0x000066001c007a0c */ /* 0x000fe20003f86270 */
[----:B------:R-:W4:Y:S01]  /*06b0*/  SHFL.IDX PT, R23, R9, 0x1, 0x181f ;  /* 0x00381f0009177f89 */ /* 0x000f2200000e0000 */
[----:B------:R-:W-:Y:S01]  /*06c0*/  ISETP.GE.AND P3, PT, R112, c[0x0][0x198], PT ;  /* 0x0000660070007a0c */ /* 0x000fe20003f66270 */
[----:B------:R-:W-:Y:S01]  /*06d0*/  @!P0 IMAD.SHL.U32 R8, R252, 0x2, RZ ;  /* 0x00000002fc088824 */ /* 0x000fe200078e00ff */
[----:B------:R-:W-:Y:S01]  /*06e0*/  @!P0 SHF.R.S32.HI R6, RZ, 0x1f, R29 ;  /* 0x0000001fff068819 */ /* 0x000fe2000001141d */
[----:B------:R-:W-:Y:S01]  /*06f0*/  UIMAD UR8, UR9, UR8, -0x60 ;  /* 0xffffffa0090874a4 */ /* 0x000fe2000f8e0208 */
[----:B------:R-:W-:Y:S01]  /*0700*/  @!P0 SHF.R.S32.HI R5, RZ, 0x1f, R28 ;  /* 0x0000001fff058819 */ /* 0x000fe2000001141c */
[----:B------:R-:W-:Y:S01]  /*0710*/  ULDC.64 UR4, c[0x0][0x2b0] ;  /* 0x0000ac0000047ab9 */ /* 0x000fe20000000a00 */
[----:B------:R-:W-:Y:S01]  /*0720*/  @!P0 LEA.HI R6, R6, R29, RZ, 0x3 ;  /* 0x0000001d06068211 */ /* 0x000fe200078f18ff */
[----:B------:R-:W-:Y:S01]  /*0730*/  IMAD.MOV.U32 R249, RZ, RZ, RZ ;  /* 0x000000fffff97224 */ /* 0x000fe200078e00ff */
[----:B------:R-:W-:Y:S01]  /*0740*/  @!P0 LEA.HI R5, R5, R28, RZ, 0x3 ;  /* 0x0000001c05058211 */ /* 0x000fe200078f18ff */
[----:B--2---:R2:W5:Y:S01]  /*0750*/  @P6 R2UR UR15, R3 ;  /* 0x00000000030f63c2 */ /* 0x00456200000e0000 */
[----:B------:R-:W-:Y:S01]  /*0760*/  @!P0 LOP3.LUT R6, R6, 0xfffffff8, RZ, 0xc0, !PT ;  /* 0xfffffff806068812 */ /* 0x000fe200078ec0ff */
[--C-:B-1----:R-:W-:Y:S01]  /*0770*/  @!P0 IMAD.WIDE R14, R215, 0x2, R12.reuse ;  /* 0x00000002d70e8825 */ /* 0x102fe200078e020c */
[----:B------:R-:W-:Y:S01]  /*0780*/  @!P0 LOP3.LUT R5, R5, 0xfffffff8, RZ, 0xc0, !PT ;  /* 0xfffffff805058812 */ /* 0x000fe200078ec0ff */
[----:B-----5:R-:W-:Y:S01]  /*0790*/  @!UP1 UMOV UR15, UR14 ;  /* 0x0000000e000f9c82 */ /* 0x020fe20008000000 */
[----:B------:R-:W-:Y:S01]  /*07a0*/  PLOP3.LUT P6, PT, PT, PT, UP0, 0x80, 0x0 ;  /* 0x000000000000781c */ /* 0x000fe20003fcf008 */
[--C-:B------:R-:W-:Y:S01]  /*07b0*/  @!P0 IMAD.WIDE R18, R6, 0x2, R12.reuse ;  /* 0x0000000206128825 */ /* 0x100fe200078e020c */
[----:B------:R-:W-:Y:S01]  /*07c0*/  USHF.R.S32.HI UR14, URZ, 0x1f, UR15 ;  /* 0x0000001f3f0e7899 */ /* 0x000fe2000801140f */
[----:B------:R1:W5:Y:S01]  /*07d0*/  @P2 R2UR UR11, R4 ;  /* 0x00000000040b23c2 */ /* 0x00036200000e0000 */
[----:B------:R-:W-:Y:S01]  /*07e0*/  ISETP.GE.AND P2, PT, R215, c[0x0][0x198], PT ;  /* 0x00006600d7007a0c */ /* 0x000fe20003f46270 */
[----:B------:R-:W-:Y:S01]  /*07f0*/  @!P0 IMAD.WIDE R20, R5, 0x2, R12 ;  /* 0x0000000205148825 */ /* 0x000fe200078e020c */
[----:B------:R-:W-:Y:S01]  /*0800*/  UIMAD UR14, UR14, UR4, URZ ;  /* 0x000000040e0e72a4 */ /* 0x000fe2000f8e023f */
[----:B------:R-:W-:Y:S01]  /*0810*/  STL [R1+0xc], R215 ;  /* 0x00000cd701007387 */ /* 0x000fe20000100800 */
[----:B------:R-:W-:-:S02]  /*0820*/  UIMAD.WIDE.U32 UR16, UR15, UR4, URZ ;  /* 0x000000040f1072a5 */ /* 0x000fc4000f8e003f */
[----:B------:R-:W-:Y:S01]  /*0830*/  UIMAD UR14, UR15, UR5, UR14 ;  /* 0x000000050f0e72a4 */ /* 0x000fe2000f8e020e */
[----:B------:R-:W-:Y:S01]  /*0840*/  IMAD.SHL.U32 R247, R0, 0x40, RZ ;  /* 0x0000004000f77824 */ /* 0x000fe200078e00ff */
[----:B------:R-:W-:Y:S01]  /*0850*/  UIADD3 UR18, UR9, -0x1, URZ ;  /* 0xffffffff09127890 */ /* 0x000fe2000fffe03f */
[----:B------:R-:W-:Y:S01]  /*0860*/  STL [R1+0x8], R112 ;  /* 0x0000087001007387 */ /* 0x000fe20000100800 */
[----:B------:R-:W-:Y:S02]  /*0870*/  UIADD3 UR14, UR17, UR14, URZ ;  /* 0x0000000e110e7290 */ /* 0x000fe4000fffe03f */
[----:B------:R-:W-:Y:S01]  /*0880*/  ULDC.64 UR4, c[0x0][0x1e8] ;  /* 0x00007a0000047ab9 */ /* 0x000fe20000000a00 */
[----:B------:R2:W-:Y:S04]  /*0890*/  @!P0 LDGSTS.E.BYPASS.LTC128B.128 [R8+0x18100], [R14.64], !P2 ;  /* 0x181000000e088fae */ /* 0x0005e8000d101d4c */
[----:B------:R2:W-:Y:S04]  /*08a0*/  @!P0 LDGSTS.E.BYPASS.LTC128B.128 [R8+0x1c100], [R18.64], !P5 ;  /* 0x1c10000012088fae */ /* 0x0005e8000e901d4c */
[----:B------:R4:W-:Y:S01]  /*08b0*/  @!P0 LDGSTS.E.BYPASS.LTC128B.128 [R8+0x20100], [R20.64], !P4 ;  /* 0x2010000014088fae */ /* 0x0009e2000e101d4c */
[----:B-1----:R-:W-:-:S04]  /*08c0*/  @!P0 SHF.R.S32.HI R4, RZ, 0x1f, R112 ;  /* 0x0000001fff048819 */ /* 0x002fc80000011470 */
[----:B------:R-:W-:-:S04]  /*08d0*/  @!P0 LEA.HI R4, R4, R112, RZ, 0x3 ;  /* 0x0000007004048211 */ /* 0x000fc800078f18ff */
[----:B------:R-:W-:-:S05]  /*08e0*/  @!P0 LOP3.LUT R4, R4, 0xfffffff8, RZ, 0xc0, !PT ;  /* 0xfffffff804048812 */ /* 0x000fca00078ec0ff */
[----:B------:R-:W-:Y:S01]  /*08f0*/  @!P0 IMAD.WIDE R12, R4, 0x2, R12 ;  /* 0x00000002040c8825 */ /* 0x000fe200078e020c */
[----:B------:R-:W-:-:S04]  /*0900*/  IADD3 R4, R251, 0x40, RZ ;  /* 0x00000040fb047810 */ /* 0x000fc80007ffe0ff */
[----:B------:R1:W-:Y:S01]  /*0910*/  @!P0 LDGSTS.E.BYPASS.LTC128B.128 [R8+0x24100], [R12.64], !P3 ;  /* 0x241000000c088fae */ /* 0x0003e2000d901d4c */
[----:B------:R-:W-:Y:S02]  /*0920*/  ISETP.GE.AND P0, PT, R4, R11, PT ;  /* 0x0000000b0400720c */ /* 0x000fe40003f06270 */
[----:B------:R-:W-:Y:S02]  /*0930*/  @!P1 SHF.R.S32.HI R4, RZ, 0x1f, R29 ;  /* 0x0000001fff049819 */ /* 0x000fe4000001141d */
[----:B--2---:R-:W-:Y:S02]  /*0940*/  @!P1 SHF.R.S32.HI R18, RZ, 0x1f, R28 ;  /* 0x0000001fff129819 */ /* 0x004fe4000001141c */
[----:B------:R-:W-:Y:S01]  /*0950*/  @!P1 LEA.HI R4, R4, R29, RZ, 0x3 ;  /* 0x0000001d04049211 */ /* 0x000fe200078f18ff */
[----:B----4-:R-:W-:Y:S01]  /*0960*/  @!P1 IMAD.WIDE R20, R215, 0x2, R22 ;  /* 0x00000002d7149825 */ /* 0x010fe200078e0216 */
[----:B------:R-:W-:Y:S02]  /*0970*/  @!P1 SHF.R.S32.HI R14, RZ, 0x1f, R112 ;  /* 0x0000001fff0e9819 */ /* 0x000fe40000011470 */
[----:B------:R-:W-:-:S02]  /*0980*/  @!P1 LOP3.LUT R4, R4, 0xfffffff8, RZ, 0xc0, !PT ;  /* 0xfffffff804049812 */ /* 0x000fc400078ec0ff */
[----:B------:R-:W-:Y:S01]  /*0990*/  @!P1 LEA.HI R18, R18, R28, RZ, 0x3 ;  /* 0x0000001c12129211 */ /* 0x000fe200078f18ff */
[----:B------:R-:W-:Y:S01]  /*09a0*/  @!P0 IMAD.SHL.U32 R6, R252, 0x2, RZ ;  /* 0x00000002fc068824 */ /* 0x000fe200078e00ff */
[----:B------:R-:W-:Y:S01]  /*09b0*/  @!P0 SHF.R.S32.HI R3, RZ, 0x1f, R112 ;  /* 0x0000001fff038819 */ /* 0x000fe20000011470 */
[----:B------:R-:W-:Y:S01]  /*09c0*/  @!P1 IMAD.WIDE R4, R4, 0x2, R22 ;  /* 0x0000000204049825 */ /* 0x000fe200078e0216 */
[-C--:B------:R-:W-:Y:S02]  /*09d0*/  @!P1 LEA.HI R14, R14, R112.reuse, RZ, 0x3 ;  /* 0x000000700e0e9211 */ /* 0x080fe400078f18ff */
[----:B------:R-:W-:Y:S02]  /*09e0*/  @!P0 LEA.HI R3, R3, R112, RZ, 0x3 ;  /* 0x0000007003038211 */ /* 0x000fe400078f18ff */
[----:B------:R-:W-:Y:S02]  /*09f0*/  @!P1 LOP3.LUT R18, R18, 0xfffffff8, RZ, 0xc0, !PT ;  /* 0xfffffff812129812 */ /* 0x000fe400078ec0ff */
[----:B------:R-:W-:-:S02]  /*0a00*/  @!P1 LOP3.LUT R14, R14, 0xfffffff8, RZ, 0xc0, !PT ;  /* 0xfffffff80e0e9812 */ /* 0x000fc400078ec0ff */
[----:B------:R-:W-:Y:S01]  /*0a10*/  @!P0 LOP3.LUT R3, R3, 0xfffffff8, RZ, 0xc0, !PT ;  /* 0xfffffff803038812 */ /* 0x000fe200078ec0ff */
[--C-:B------:R-:W-:Y:S01]  /*0a20*/  @!P1 IMAD.WIDE R18, R18, 0x2, R22.reuse ;  /* 0x0000000212129825 */ /* 0x100fe200078e0216 */
[----:B-1----:R-:W-:Y:S03]  /*0a30*/  SHFL.IDX PT, R12, R10, 0x2, 0x181f ;  /* 0x00581f000a0c7f89 */ /* 0x002fe600000e0000 */
[----:B------:R-:W-:Y:S01]  /*0a40*/  @!P1 IMAD.SHL.U32 R8, R252, 0x2, RZ ;  /* 0x00000002fc089824 */ /* 0x000fe200078e00ff */
[----:B------:R-:W1:Y:S01]  /*0a50*/  SHFL.IDX PT, R13, R9, 0x2, 0x181f ;  /* 0x00581f00090d7f89 */ /* 0x000e6200000e0000 */
[----:B------:R-:W-:-:S03]  /*0a60*/  @!P1 IMAD.WIDE R14, R14, 0x2, R22 ;  /* 0x000000020e0e9825 */ /* 0x000fc600078e0216 */
[----:B------:R2:W-:Y:S04]  /*0a70*/  @!P1 LDGSTS.E.BYPASS.LTC128B.128 [R8+0x19100], [R20.64], !P2 ;  /* 0x1910000014089fae */ /* 0x0005e8000d101d4c */
[----:B------:R4:W-:Y:S04]  /*0a80*/  @!P1 LDGSTS.E.BYPASS.LTC128B.128 [R8+0x1d100], [R4.64], !P5 ;  /* 0x1d10000004089fae */ /* 0x0009e8000e901d4c */
[----:B------:R2:W-:Y:S04]  /*0a90*/  @!P1 LDGSTS.E.BYPASS.LTC128B.128 [R8+0x21100], [R18.64], !P4 ;  /* 0x2110000012089fae */ /* 0x0005e8000e101d4c */
[----:B------:R2:W-:Y:S01]  /*0aa0*/  @!P1 LDGSTS.E.BYPASS.LTC128B.128 [R8+0x25100], [R14.64], !P3 ;  /* 0x251000000e089fae */ /* 0x0005e2000d901d4c */
[----:B------:R-:W-:-:S03]  /*0ab0*/  PLOP3.LUT P1, PT, PT, PT, UP0, 0x80, 0x0 ;  /* 0x000000000000781c */ /* 0x000fc60003f2f008 */
[----:B------:R-:W-:Y:S01]  /*0ac0*/  SHFL.IDX PT, R10, R10, 0x3, 0x181f ;  /* 0x00781f000a0a7f89 */ /* 0x000fe200000e0000 */
[----:B-1----:R-:W-:Y:S01]  /*0ad0*/  @!P0 IMAD.WIDE R22, R3, 0x2, R12 ;  /* 0x0000000203168825 */ /* 0x002fe200078e020c */
[----:B------:R-:W-:-:S04]  /*0ae0*/  IADD3 R3, R113, UR8, RZ ;  /* 0x0000000871037c10 */ /* 0x000fc8000fffe0ff */
[----:B-----5:R-:W-:Y:S02]  /*0af0*/  IADD3 R250, R3, UR11, RZ ;  /* 0x0000000b03fa7c10 */ /* 0x020fe4000fffe0ff */
[----:B----4-:R-:W-:Y:S02]  /*0b00*/  @!P0 SHF.R.S32.HI R5, RZ, 0x1f, R29 ;  /* 0x0000001fff058819 */ /* 0x010fe4000001141d */
[----:B------:R-:W-:Y:S02]  /*0b10*/  @!P0 SHF.R.S32.HI R4, RZ, 0x1f, R28 ;  /* 0x0000001fff048819 */ /* 0x000fe4000001141c */
[----:B------:R-:W-:Y:S02]  /*0b20*/  @!P0 LEA.HI R5, R5, R29, RZ, 0x3 ;  /* 0x0000001d05058211 */ /* 0x000fe400078f18ff */
[----:B------:R-:W-:Y:S02]  /*0b30*/  @!P0 LEA.HI R4, R4, R28, RZ, 0x3 ;  /* 0x0000001c04048211 */ /* 0x000fe400078f18ff */
[----:B------:R-:W-:-:S02]  /*0b40*/  @!P0 LOP3.LUT R5, R5, 0xfffffff8, RZ, 0xc0, !PT ;  /* 0xfffffff805058812 */ /* 0x000fc400078ec0ff */
[----:B------:R-:W-:Y:S02]  /*0b50*/  @!P0 LOP3.LUT R4, R4, 0xfffffff8, RZ, 0xc0, !PT ;  /* 0xfffffff804048812 */ /* 0x000fe400078ec0ff */
[----:B--2---:R-:W-:Y:S01]  /*0b60*/  IADD3 R8, R251, 0x60, RZ ;  /* 0x00000060fb087810 */ /* 0x004fe20007ffe0ff */
[----:B------:R-:W-:-:S04]  /*0b70*/  @!P0 IMAD.WIDE R20, R5, 0x2, R12 ;  /* 0x0000000205148825 */ /* 0x000fc800078e020c */
[----:B------:R-:W-:-:S04]  /*0b80*/  @!P0 IMAD.WIDE R4, R4, 0x2, R12 ;  /* 0x0000000204048825 */ /* 0x000fc800078e020c */
[----:B------:R-:W-:-:S05]  /*0b90*/  @!P0 IMAD.WIDE R12, R215, 0x2, R12 ;  /* 0x00000002d70c8825 */ /* 0x000fca00078e020c */
[----:B------:R1:W-:Y:S04]  /*0ba0*/  @!P0 LDGSTS.E.BYPASS.LTC128B.128 [R6+0x1a100], [R12.64], !P2 ;  /* 0x1a1000000c068fae */ /* 0x0003e8000d101d4c */
[----:B------:R1:W-:Y:S04]  /*0bb0*/  @!P0 LDGSTS.E.BYPASS.LTC128B.128 [R6+0x1e100], [R20.64], !P5 ;  /* 0x1e10000014068fae */ /* 0x0003e8000e901d4c */
[----:B------:R2:W-:Y:S04]  /*0bc0*/  @!P0 LDGSTS.E.BYPASS.LTC128B.128 [R6+0x22100], [R4.64], !P4 ;  /* 0x2210000004068fae */ /* 0x0005e8000e101d4c */
[----:B------:R1:W-:Y:S01]  /*0bd0*/  @!P0 LDGSTS.E.BYPASS.LTC128B.128 [R6+0x26100], [R22.64], !P3 ;  /* 0x2610000016068fae */ /* 0x0003e2000d901d4c */
[----:B------:R-:W-:-:S03]  /*0be0*/  ISETP.GE.AND P0, PT, R8, R11, PT ;  /* 0x0000000b0800720c */ /* 0x000fc60003f06270 */
[----:B------:R-:W4:Y:S10]  /*0bf0*/  SHFL.IDX PT, R11, R9, 0x3, 0x181f ;  /* 0x00781f00090b7f89 */ /* 0x000f3400000e0000 */
[----:B------:R-:W-:-:S04]  /*0c00*/  @!P0 SHF.R.S32.HI R8, RZ, 0x1f, R29 ;  /* 0x0000001fff088819 */ /* 0x000fc8000001141d */
[----:B------:R-:W-:-:S04]  /*0c10*/  @!P0 LEA.HI R8, R8, R29, RZ, 0x3 ;  /* 0x0000001d08088211 */ /* 0x000fc800078f18ff */
[----:B------:R-:W-:Y:S01]  /*0c20*/  @!P0 LOP3.LUT R8, R8, 0xfffffff8, RZ, 0xc0, !PT ;  /* 0xfffffff808088812 */ /* 0x000fe200078ec0ff */
[----:B--2---:R-:W-:Y:S01]  /*0c30*/  @P1 IMAD.HI.U32 R5, R250, c[0x0][0x2bc], RZ ;  /* 0x0000af00fa051a27 */ /* 0x004fe200078e00ff */
[----:B------:R-:W-:-:S03]  /*0c40*/  ISETP.GE.AND P1, PT, R3, UR10, PT ;  /* 0x0000000a03007c0c */ /* 0x000fc6000bf26270 */
[----:B------:R-:W-:Y:S01]  /*0c50*/  IMAD.MOV.U32 R4, RZ, RZ, R250 ;  /* 0x000000ffff047224 */ /* 0x000fe200078e00fa */
[----:B------:R-:W-:Y:S01]  /*0c60*/  @P6 SHF.R.U32.HI R4, RZ, c[0x0][0x2c0], R5 ;  /* 0x0000b000ff046a19 */ /* 0x000fe20000011605 */
[----:B------:R-:W-:Y:S01]  /*0c70*/  @!P0 IMAD.SHL.U32 R3, R252, 0x2, RZ ;  /* 0x00000002fc038824 */ /* 0x000fe200078e00ff */
[----:B-1----:R-:W-:Y:S01]  /*0c80*/  @!P0 SHF.R.S32.HI R6, RZ, 0x1f, R28 ;  /* 0x0000001fff068819 */ /* 0x002fe2000001141c */
[----:B----4-:R-:W-:Y:S01]  /*0c90*/  @!P0 IMAD.WIDE R18, R215, 0x2, R10 ;  /* 0x00000002d7128825 */ /* 0x010fe200078e020a */
[----:B------:R-:W-:Y:S02]  /*0ca0*/  @!P0 SHF.R.S32.HI R5, RZ, 0x1f, R112 ;  /* 0x0000001fff058819 */ /* 0x000fe40000011470 */
[----:B------:R-:W-:Y:S01]  /*0cb0*/  @!P0 LEA.HI R6, R6, R28, RZ, 0x3 ;  /* 0x0000001c06068211 */ /* 0x000fe200078f18ff */
[----:B------:R-:W-:Y:S01]  /*0cc0*/  @!P0 IMAD.WIDE R20, R8, 0x2, R10 ;  /* 0x0000000208148825 */ /* 0x000fe200078e020a */
[----:B------:R-:W-:Y:S01]  /*0cd0*/  @!P0 LEA.HI R5, R5, R112, RZ, 0x3 ;  /* 0x0000007005058211 */ /* 0x000fe200078f18ff */
[----:B------:R1:W-:Y:S01]  /*0ce0*/  @!P0 LDGSTS.E.BYPASS.LTC128B.128 [R3+0x1b100], [R18.64], !P2 ;  /* 0x1b10000012038fae */ /* 0x0003e2000d101d4c */
[----:B------:R-:W-:-:S02]  /*0cf0*/  @!P0 LOP3.LUT R6, R6, 0xfffffff8, RZ, 0xc0, !PT ;  /* 0xfffffff806068812 */ /* 0x000fc400078ec0ff */
[----:B------:R-:W-:Y:S01]  /*0d00*/  @!P0 LOP3.LUT R5, R5, 0xfffffff8, RZ, 0xc0, !PT ;  /* 0xfffffff805058812 */ /* 0x000fe200078ec0ff */
[----:B------:R1:W-:Y:S01]  /*0d10*/  @!P0 LDGSTS.E.BYPASS.LTC128B.128 [R3+0x1f100], [R20.64], !P5 ;  /* 0x1f10000014038fae */ /* 0x0003e2000e901d4c */
[----:B------:R-:W-:Y:S01]  /*0d20*/  ISETP.GT.OR P1, PT, R113, 0x5f, P1 ;  /* 0x0000005f7100780c */ /* 0x000fe20000f24670 */
[----:B------:R-:W-:-:S04]  /*0d30*/  @!P0 IMAD.WIDE R22, R6, 0x2, R10 ;  /* 0x0000000206168825 */ /* 0x000fc800078e020a */
[----:B------:R-:W-:Y:S01]  /*0d40*/  @!P0 IMAD.WIDE R10, R5, 0x2, R10 ;  /* 0x00000002050a8825 */ /* 0x000fe200078e020a */
[----:B------:R1:W-:Y:S04]  /*0d50*/  @!P0 LDGSTS.E.BYPASS.LTC128B.128 [R3+0x23100], [R22.64], !P4 ;  /* 0x2310000016038fae */ /* 0x0003e8000e101d4c */
[----:B------:R1:W-:Y:S03]  /*0d60*/  @!P0 LDGSTS.E.BYPASS.LTC128B.128 [R3+0x27100], [R10.64], !P3 ;  /* 0x271000000a038fae */ /* 0x0003e6000d901d4c */
[C---:B------:R-:W-:Y:S01]  /*0d70*/  @!P1 IADD3 R12, P6, R4.reuse, UR16, RZ ;  /* 0x00000010040c9c10 */ /* 0x040fe2000ffde0ff */
[----:B------:R-:W0:Y:S03]  /*0d80*/  LDGDEPBAR ;  /* 0x00000000000079af */ /* 0x000e260000000000 */
[----:B------:R-:W-:-:S02]  /*0d90*/  @!P1 LEA.HI.X.SX32 R9, R4, UR14, 0x1, P6 ;  /* 0x0000000e04099c11 */ /* 0x000fc4000b0f0eff */
[----:B------:R-:W-:-:S04]  /*0da0*/  @!P1 LEA R14, P6, R12, c[0x0][0x2a0], 0x2 ;  /* 0x0000a8000c0e9a11 */ /* 0x000fc800078c10ff */
[----:B------:R-:W-:Y:S01]  /*0db0*/  @!P1 LEA.HI.X R15, R12, c[0x0][0x2a4], R9, 0x2, P6 ;  /* 0x0000a9000c0f9a11 */ /* 0x000fe200030f1409 */
[----:B------:R-:W-:Y:S06]  /*0dc0*/  BAR.SYNC.DEFER_BLOCKING 0x0 ;  /* 0x0000000000007b1d */ /* 0x000fec0000010000 */
[----:B------:R-:W2:Y:S01]  /*0dd0*/  @!P1 LDG.E R249, [R14.64] ;  /* 0x0000000c0ef99981 */ /* 0x000ea2000c1e1900 */
[----:B-1----:R-:W-:Y:S01]  /*0de0*/  IMAD.MOV R3, RZ, RZ, -R4 ;  /* 0x000000ffff037224 */ /* 0x002fe200078e0a04 */
[----:B------:R-:W-:Y:S01]  /*0df0*/  UIMAD UR15, UR6, UR4, URZ ;  /* 0x00000004060f72a4 */ /* 0x000fe2000f8e023f */
[----:B------:R-:W-:Y:S01]  /*0e00*/  LOP3.LUT R247, R247, 0x1c0, RZ, 0xc0, !PT ;  /* 0x000001c0f7f77812 */ /* 0x000fe200078ec0ff */
[----:B------:R-:W-:Y:S01]  /*0e10*/  UIMAD.WIDE.U32 UR20, UR7, UR4, URZ ;  /* 0x00000004071472a5 */ /* 0x000fe2000f8e003f */
[----:B------:R-:W-:Y:S01]  /*0e20*/  IMAD R250, R3, c[0x0][0x2b8], R250 ;  /* 0x0000ae0003fa7a24 */ /* 0x000fe200078e02fa */
[----:B------:R-:W-:Y:S01]  /*0e30*/  UIMAD UR15, UR7, UR5, UR15 ;  /* 0x00000005070f72a4 */ /* 0x000fe2000f8e020f */
[----:B------:R-:W-:Y:S01]  /*0e40*/  ISETP.GE.AND P6, PT, R215, c[0x0][0x1d4], PT ;  /* 0x00007500d7007a0c */ /* 0x000fe20003fc6270 */
[----:B------:R-:W-:Y:S01]  /*0e50*/  UIMAD UR18, UR18, -0x60, UR10 ;  /* 0xffffffa0121278a4 */ /* 0x000fe2000f8e020a */
[C---:B------:R-:W-:Y:S01]  /*0e60*/  IMAD.WIDE.U32 R4, R250.reuse, c[0x0][0x1e0], RZ ;  /* 0x00007800fa047a25 */ /* 0x040fe200078e00ff */
[----:B------:R-:W-:Y:S01]  /*0e70*/  SHF.R.S32.HI R13, RZ, 0x1f, R250 ;  /* 0x0000001fff0d7819 */ /* 0x000fe200000114fa */
[----:B------:R-:W-:Y:S01]  /*0e80*/  UIADD3 UR15, UR21, UR15, URZ ;  /* 0x0000000f150f7290 */ /* 0x000fe2000fffe03f */
[----:B------:R-:W-:Y:S01]  /*0e90*/  ISETP.GE.AND P5, PT, R29, c[0x0][0x1d4], PT ;  /* 0x000075001d007a0c */ /* 0x000fe20003fa6270 */
[----:B------:R-:W-:Y:S01]  /*0ea0*/  IMAD R18, R250, c[0x0][0x1e0], RZ ;  /* 0x00007800fa127a24 */ /* 0x000fe200078e02ff */
[----:B------:R-:W-:Y:S01]  /*0eb0*/  ISETP.GE.AND P4, PT, R28, c[0x0][0x1d4], PT ;  /* 0x000075001c007a0c */ /* 0x000fe20003f86270 */
[----:B------:R-:W-:Y:S01]  /*0ec0*/  IMAD R3, R13, c[0x0][0x1e0], RZ ;  /* 0x000078000d037a24 */ /* 0x000fe200078e02ff */
[----:B------:R-:W-:Y:S01]  /*0ed0*/  ISETP.GE.AND P3, PT, R112, c[0x0][0x1d4], PT ;  /* 0x0000750070007a0c */ /* 0x000fe20003f66270 */
[----:B------:R-:W-:Y:S01]  /*0ee0*/  UISETP.GE.AND UP1, UPT, UR10, 0x1, UPT ;  /* 0x000000010a00788c */ /* 0x000fe2000bf26270 */
[----:B---3--:R-:W-:Y:S01]  /*0ef0*/  LOP3.LUT R214, R214, 0xfffffffe, RZ, 0xc0, !PT ;  /* 0xfffffffed6d67812 */ /* 0x008fe200078ec0ff */
[----:B------:R-:W-:Y:S01]  /*0f00*/  IMAD R3, R250, c[0x0][0x1e4], R3 ;  /* 0x00007900fa037a24 */ /* 0x000fe200078e0203 */
[----:B------:R-:W-:-:S02]  /*0f10*/  ULDC.64 UR4, c[0x0][0x210] ;  /* 0x0000840000047ab9 */ /* 0x000fc40000000a00 */
[----:B------:R-:W-:Y:S01]  /*0f20*/  UIMAD UR6, UR6, UR4, URZ ;  /* 0x00000004060672a4 */ /* 0x000fe2000f8e023f */
[----:B------:R-:W-:Y:S01]  /*0f30*/  IMAD.IADD R5, R5, 0x1, R3 ;  /* 0x0000000105057824 */ /* 0x000fe200078e0203 */
[----:B------:R-:W-:Y:S01]  /*0f40*/  LEA.HI R3, R17, R2, RZ, 0x4 ;  /* 0x0000000211037211 */ /* 0x000fe200078f20ff */
[----:B------:R-:W-:Y:S02]  /*0f50*/  UIMAD.WIDE.U32 UR22, UR7, UR4, URZ ;  /* 0x00000004071672a5 */ /* 0x000fe4000f8e003f */
[----:B------:R-:W-:Y:S01]  /*0f60*/  UIMAD UR5, UR7, UR5, UR6 ;  /* 0x00000005070572a4 */ /* 0x000fe2000f8e0206 */
[----:B------:R-:W-:Y:S02]  /*0f70*/  SHF.R.S32.HI R10, RZ, 0x4, R3 ;  /* 0x00000004ff0a7819 */ /* 0x000fe40000011403 */
[C---:B------:R-:W-:Y:S01]  /*0f80*/  LOP3.LUT R9, R3.reuse, 0xfffffff0, RZ, 0xc0, !PT ;  /* 0xfffffff003097812 */ /* 0x040fe200078ec0ff */
[----:B------:R-:W-:Y:S01]  /*0f90*/  UIADD3 UR5, UR23, UR5, URZ ;  /* 0x0000000517057290 */ /* 0x000fe2000fffe03f */
[----:B------:R-:W-:-:S02]  /*0fa0*/  LEA.HI R3, R3, R10, RZ, 0x1 ;  /* 0x0000000a03037211 */ /* 0x000fc400078f08ff */
[----:B------:R-:W-:Y:S01]  /*0fb0*/  @P3 LOP3.LUT R214, R214, 0x1, RZ, 0xfc, !PT ;  /* 0x00000001d6d63812 */ /* 0x000fe200078efcff */
[----:B------:R-:W-:Y:S01]  /*0fc0*/  IMAD.IADD R9, R2, 0x1, -R9 ;  /* 0x0000000102097824 */ /* 0x000fe200078e0a09 */
[----:B------:R-:W-:-:S03]  /*0fd0*/  LOP3.LUT R3, R3, 0xfffffffe, RZ, 0xc0, !PT ;  /* 0xfffffffe03037812 */ /* 0x000fc600078ec0ff */
[----:B------:R-:W-:Y:S02]  /*0fe0*/  STL [R1+0x10], R214 ;  /* 0x000010d601007387 */ /* 0x000fe40000100800 */
[----:B------:R-:W-:Y:S01]  /*0ff0*/  IMAD.IADD R3, R10, 0x1, -R3 ;  /* 0x000000010a037824 */ /* 0x000fe200078e0a03 */
[----:B--2---:R-:W-:Y:S01]  /*1000*/  SHF.R.S32.HI R12, RZ, 0x1f, R249 ;  /* 0x0000001fff0c7819 */ /* 0x004fe200000114f9 */
[----:B------:R-:W-:-:S04]  /*1010*/  IMAD.WIDE.U32 R4, R249, c[0x0][0x1f0], R4 ;  /* 0x00007c00f9047a25 */ /* 0x000fc800078e0004 */
[----:B------:R-:W-:Y:S01]  /*1020*/  IMAD R6, R12, c[0x0][0x1f0], RZ ;  /* 0x00007c000c067a24 */ /* 0x000fe200078e02ff */
[----:B------:R-:W-:Y:S01]  /*1030*/  IADD3 R8, P1, R4, UR20, RZ ;  /* 0x0000001404087c10 */ /* 0x000fe2000ff3e0ff */
[C---:B------:R-:W-:Y:S02]  /*1040*/  IMAD R18, R249.reuse, c[0x0][0x1f0], R18 ;  /* 0x00007c00f9127a24 */ /* 0x040fe400078e0212 */
[----:B------:R-:W-:Y:S01]  /*1050*/  IMAD R4, R249, c[0x0][0x1f4], R6 ;  /* 0x00007d00f9047a24 */ /* 0x000fe200078e0206 */
[----:B------:R-:W-:Y:S01]  /*1060*/  LEA R20, P0, R8, c[0x0][0x1c8], 0x1 ;  /* 0x0000720008147a11 */ /* 0x000fe200078008ff */
[C---:B------:R-:W-:Y:S01]  /*1070*/  IMAD.SHL.U32 R6, R7.reuse, 0x8, RZ ;  /* 0x0000000807067824 */ /* 0x040fe200078e00ff */
[----:B------:R-:W-:Y:S02]  /*1080*/  IADD3 R7, -R7, UR18, RZ ;  /* 0x0000001207077c10 */ /* 0x000fe4000fffe1ff */
[----:B------:R-:W-:Y:S01]  /*1090*/  IADD3.X R4, R5, UR15, R4, P1, !PT ;  /* 0x0000000f05047c10 */ /* 0x000fe20008ffe404 */
[----:B------:R-:W-:Y:S01]  /*10a0*/  SHFL.IDX PT, R26, R20, RZ, 0x181f ;  /* 0x00181fff141a7589 */ /* 0x000fe200000e0000 */
[----:B------:R-:W-:-:S02]  /*10b0*/  ISETP.GE.AND P2, PT, R7, 0x1, PT ;  /* 0x000000010700780c */ /* 0x000fc40003f46270 */
[----:B------:R-:W-:Y:S01]  /*10c0*/  LEA.HI.X R8, R8, c[0x0][0x1cc], R4, 0x1, P0 ;  /* 0x0000730008087a11 */ /* 0x000fe200000f0c04 */
[----:B------:R-:W-:Y:S01]  /*10d0*/  SHFL.IDX PT, R20, R20, 0x1, 0x181f ;  /* 0x00381f0014147f89 */ /* 0x000fe200000e0000 */
[----:B------:R-:W-:Y:S02]  /*10e0*/  IADD3 R18, R18, UR20, RZ ;  /* 0x0000001412127c10 */ /* 0x000fe4000fffe0ff */
[----:B------:R-:W-:Y:S01]  /*10f0*/  LOP3.LUT R6, R247, 0x8, R6, 0xf8, !PT ;  /* 0x00000008f7067812 */ /* 0x000fe200078ef806 */
[----:B------:R-:W1:Y:S01]  /*1100*/  SHFL.IDX PT, R27, R8, RZ, 0x181f ;  /* 0x00181fff081b7589 */ /* 0x000e6200000e0000 */
[----:B------:R-:W-:Y:S02]  /*1110*/  SHF.R.U32.HI R247, RZ, 0x3, R247 ;  /* 0x00000003fff77819 */ /* 0x000fe400000116f7 */
[----:B------:R-:W-:Y:S01]  /*1120*/  ISETP.GE.AND P1, PT, R7, 0x21, PT ;  /* 0x000000210700780c */ /* 0x000fe20003f26270 */
[----:B------:R-:W-:Y:S01]  /*1130*/  SHFL.IDX PT, R21, R8, 0x1, 0x181f ;  /* 0x00381f0008157f89 */ /* 0x000fe200000e0000 */
[----:B------:R-:W-:-:S02]  /*1140*/  LEA R18, R18, c[0x0][0x1c8], 0x1 ;  /* 0x0000720012127a11 */ /* 0x000fc400078e08ff */
[----:B------:R-:W-:Y:S01]  /*1150*/  @P2 SHF.R.S32.HI R22, RZ, 0x1f, R29 ;  /* 0x0000001fff162819 */ /* 0x000fe2000001141d */
[----:B------:R2:W-:Y:S01]  /*1160*/  SHFL.IDX PT, R19, R8, 0x2, 0x181f ;  /* 0x00581f0008137f89 */ /* 0x0005e200000e0000 */
[----:B------:R-:W-:Y:S02]  /*1170*/  @P2 SHF.R.S32.HI R14, RZ, 0x1f, R28 ;  /* 0x0000001fff0e2819 */ /* 0x000fe4000001141c */
[----:B------:R-:W-:Y:S01]  /*1180*/  @P2 SHF.R.S32.HI R10, RZ, 0x1f, R112 ;  /* 0x0000001fff0a2819 */ /* 0x000fe20000011470 */
[----:B------:R-:W3:Y:S01]  /*1190*/  SHFL.IDX PT, R18, R18, 0x2, 0x181f ;  /* 0x00581f0012127f89 */ /* 0x000ee200000e0000 */
[----:B------:R-:W-:Y:S02]  /*11a0*/  @P2 LEA.HI R22, R22, R29, RZ, 0x3 ;  /* 0x0000001d16162211 */ /* 0x000fe400078f18ff */
[----:B------:R-:W-:Y:S01]  /*11b0*/  @P2 LEA.HI R14, R14, R28, RZ, 0x3 ;  /* 0x0000001c0e0e2211 */ /* 0x000fe200078f18ff */
[----:B------:R-:W-:Y:S01]  /*11c0*/  @P1 IMAD.SHL.U32 R16, R252, 0x2, RZ ;  /* 0x00000002fc101824 */ /* 0x000fe200078e00ff */
[----:B------:R-:W-:-:S02]  /*11d0*/  @P2 LEA.HI R10, R10, R112, RZ, 0x3 ;  /* 0x000000700a0a2211 */ /* 0x000fc400078f18ff */
[----:B------:R-:W-:Y:S02]  /*11e0*/  @P2 LOP3.LUT R22, R22, 0xfffffff8, RZ, 0xc0, !PT ;  /* 0xfffffff816162812 */ /* 0x000fe400078ec0ff */
[----:B------:R-:W-:Y:S02]  /*11f0*/  @P2 LOP3.LUT R14, R14, 0xfffffff8, RZ, 0xc0, !PT ;  /* 0xfffffff80e0e2812 */ /* 0x000fe400078ec0ff */
[----:B------:R-:W-:Y:S01]  /*1200*/  SHF.R.S32.HI R5, RZ, 0x1f, R9 ;  /* 0x0000001fff057819 */ /* 0x000fe20000011409 */
[--C-:B-1----:R-:W-:Y:S01]  /*1210*/  @P2 IMAD.WIDE R24, R215, 0x2, R26.reuse ;  /* 0x00000002d7182825 */ /* 0x102fe200078e021a */
[----:B------:R-:W-:Y:S02]  /*1220*/  @P2 LOP3.LUT R10, R10, 0xfffffff8, RZ, 0xc0, !PT ;  /* 0xfffffff80a0a2812 */ /* 0x000fe400078ec0ff */
[----:B------:R-:W-:Y:S01]  /*1230*/  LOP3.LUT R247, R6, R247, RZ, 0x3c, !PT ;  /* 0x000000f706f77212 */ /* 0x000fe200078e3cff */
[----:B------:R-:W-:Y:S01]  /*1240*/  @P2 IMAD.SHL.U32 R6, R252, 0x2, RZ ;  /* 0x00000002fc062824 */ /* 0x000fe200078e00ff */
[----:B------:R-:W-:Y:S01]  /*1250*/  ISETP.GE.AND P0, PT, R7, 0x41, PT ;  /* 0x000000410700780c */ /* 0x000fe20003f06270 */
[----:B------:R-:W-:Y:S01]  /*1260*/  @P2 IMAD.WIDE R22, R22, 0x2, R26 ;  /* 0x0000000216162825 */ /* 0x000fe200078e021a */
[----:B------:R-:W-:-:S02]  /*1270*/  LEA.HI R5, R5, R9, RZ, 0x3 ;  /* 0x0000000905057211 */ /* 0x000fc400078f18ff */
[----:B------:R1:W-:Y:S01]  /*1280*/  @P2 LDGSTS.E.BYPASS.LTC128B.128 [R6+0xc100], [R24.64], !P6 ;  /* 0x0c10000018062fae */ /* 0x0003e2000f101d4c */
[--C-:B------:R-:W-:Y:S01]  /*1290*/  @P2 IMAD.WIDE R14, R14, 0x2, R26.reuse ;  /* 0x000000020e0e2825 */ /* 0x100fe200078e021a */
[----:B------:R-:W-:Y:S02]  /*12a0*/  LOP3.LUT R4, R5, 0xfffffff8, RZ, 0xc0, !PT ;  /* 0xfffffff805047812 */ /* 0x000fe400078ec0ff */
[----:B------:R1:W-:Y:S01]  /*12b0*/  @P2 LDGSTS.E.BYPASS.LTC128B.128 [R6+0xf100], [R22.64], !P5 ;  /* 0x0f10000016062fae */ /* 0x0003e2000e901d4c */
[----:B------:R-:W-:-:S03]  /*12c0*/  @P2 IMAD.WIDE R10, R10, 0x2, R26 ;  /* 0x000000020a0a2825 */ /* 0x000fc600078e021a */
[----:B------:R4:W-:Y:S01]  /*12d0*/  @P2 LDGSTS.E.BYPASS.LTC128B.128 [R6+0x12100], [R14.64], !P4 ;  /* 0x121000000e062fae */ /* 0x0009e2000e101d4c */
[----:B------:R-:W-:Y:S01]  /*12e0*/  IMAD.IADD R4, R9, 0x1, -R4 ;  /* 0x0000000109047824 */ /* 0x000fe200078e0a04 */
[----:B------:R-:W-:Y:S01]  /*12f0*/  @P0 SHF.R.S32.HI R9, RZ, 0x1f, R28 ;  /* 0x0000001fff090819 */ /* 0x000fe2000001141c */
[C---:B------:R-:W-:Y:S01]  /*1300*/  IMAD R247, R3.reuse, 0x200, R247 ;  /* 0x0000020003f77824 */ /* 0x040fe200078e02f7 */
[----:B------:R5:W-:Y:S01]  /*1310*/  @P2 LDGSTS.E.BYPASS.LTC128B.128 [R6+0x15100], [R10.64], !P3 ;  /* 0x151000000a062fae */ /* 0x000be2000d901d4c */
[----:B--2---:R-:W-:Y:S01]  /*1320*/  @P0 SHF.R.S32.HI R8, RZ, 0x1f, R112 ;  /* 0x0000001fff080819 */ /* 0x004fe20000011470 */
[----:B------:R-:W-:Y:S01]  /*1330*/  IMAD.SHL.U32 R3, R3, 0x8, RZ ;  /* 0x0000000803037824 */ /* 0x000fe200078e00ff */
[----:B------:R-:W-:Y:S01]  /*1340*/  @P0 LEA.HI R9, R9, R28, RZ, 0x3 ;  /* 0x0000001c09090211 */ /* 0x000fe200078f18ff */
[----:B------:R-:W-:Y:S01]  /*1350*/  IMAD.SHL.U32 R247, R247, 0x2, RZ ;  /* 0x00000002f7f77824 */ /* 0x000fe200078e00ff */
[----:B------:R-:W-:Y:S02]  /*1360*/  @P0 LEA.HI R8, R8, R112, RZ, 0x3 ;  /* 0x0000007008080211 */ /* 0x000fe400078f18ff */
[----:B------:R-:W-:-:S02]  /*1370*/  @P0 LOP3.LUT R9, R9, 0xfffffff8, RZ, 0xc0, !PT ;  /* 0xfffffff809090812 */ /* 0x000fc400078ec0ff */
[----:B------:R-:W-:Y:S02]  /*1380*/  @P0 LOP3.LUT R8, R8, 0xfffffff8, RZ, 0xc0, !PT ;  /* 0xfffffff808080812 */ /* 0x000fe400078ec0ff */
[----:B------:R-:W-:Y:S01]  /*1390*/  IADD3 R245, R247, 0xc120, RZ ;  /* 0x0000c120f7f57810 */ /* 0x000fe20007ffe0ff */
[----:B---3--:R-:W-:-:S04]  /*13a0*/  @P0 IMAD.WIDE R26, R9, 0x2, R18 ;  /* 0x00000002091a0825 */ /* 0x008fc800078e0212 */
[----:B------:R-:W-:Y:S01]  /*13b0*/  @P0 IMAD.WIDE R8, R8, 0x2, R18 ;  /* 0x0000000208080825 */ /* 0x000fe200078e0212 */
[--C-:B----4-:R-:W-:Y:S02]  /*13c0*/  @P1 SHF.R.S32.HI R15, RZ, 0x1f, R29.reuse ;  /* 0x0000001fff0f1819 */ /* 0x110fe4000001141d */
[----:B------:R-:W-:Y:S02]  /*13d0*/  @P1 SHF.R.S32.HI R14, RZ, 0x1f, R28 ;  /* 0x0000001fff0e1819 */ /* 0x000fe4000001141c */
[----:B-----5:R-:W-:Y:S01]  /*13e0*/  @P1 SHF.R.S32.HI R11, RZ, 0x1f, R112 ;  /* 0x0000001fff0b1819 */ /* 0x020fe20000011470 */
[----:B-1----:R-:W-:Y:S01]  /*13f0*/  @P0 IMAD.SHL.U32 R6, R252, 0x2, RZ ;  /* 0x00000002fc060824 */ /* 0x002fe200078e00ff */
[----:B------:R-:W-:Y:S02]  /*1400*/  @P1 LEA.HI R15, R15, R29, RZ, 0x3 ;  /* 0x0000001d0f0f1211 */ /* 0x000fe400078f18ff */
[----:B------:R-:W-:Y:S02]  /*1410*/  @P0 SHF.R.S32.HI R10, RZ, 0x1f, R29 ;  /* 0x0000001fff0a0819 */ /* 0x000fe4000001141d */
[----:B------:R-:W-:-:S02]  /*1420*/  @P1 LEA.HI R14, R14, R28, RZ, 0x3 ;  /* 0x0000001c0e0e1211 */ /* 0x000fc400078f18ff */
[----:B------:R-:W-:Y:S02]  /*1430*/  @P1 LEA.HI R11, R11, R112, RZ, 0x3 ;  /* 0x000000700b0b1211 */ /* 0x000fe400078f18ff */
[----:B------:R-:W-:Y:S02]  /*1440*/  @P1 LOP3.LUT R15, R15, 0xfffffff8, RZ, 0xc0, !PT ;  /* 0xfffffff80f0f1812 */ /* 0x000fe400078ec0ff */
[----:B------:R-:W-:Y:S02]  /*1450*/  @P0 LEA.HI R10, R10, R29, RZ, 0x3 ;  /* 0x0000001d0a0a0211 */ /* 0x000fe400078f18ff */
[----:B------:R-:W-:Y:S01]  /*1460*/  @P1 LOP3.LUT R14, R14, 0xfffffff8, RZ, 0xc0, !PT ;  /* 0xfffffff80e0e1812 */ /* 0x000fe200078ec0ff */
[--C-:B------:R-:W-:Y:S01]  /*1470*/  @P1 IMAD.WIDE R22, R15, 0x2, R20.reuse ;  /* 0x000000020f161825 */ /* 0x100fe200078e0214 */
[----:B------:R-:W-:Y:S02]  /*1480*/  @P1 LOP3.LUT R11, R11, 0xfffffff8, RZ, 0xc0, !PT ;  /* 0xfffffff80b0b1812 */ /* 0x000fe400078ec0ff */
[----:B------:R-:W-:Y:S01]  /*1490*/  @P0 LOP3.LUT R10, R10, 0xfffffff8, RZ, 0xc0, !PT ;  /* 0xfffffff80a0a0812 */ /* 0x000fe200078ec0ff */
[----:B------:R-:W-:-:S04]  /*14a0*/  @P1 IMAD.WIDE R14, R14, 0x2, R20 ;  /* 0x000000020e0e1825 */ /* 0x000fc800078e0214 */
[----:B------:R-:W-:-:S04]  /*14b0*/  @P1 IMAD.WIDE R24, R11, 0x2, R20 ;  /* 0x000000020b181825 */ /* 0x000fc800078e0214 */
[----:B------:R-:W-:-:S04]  /*14c0*/  @P1 IMAD.WIDE R20, R215, 0x2, R20 ;  /* 0x00000002d7141825 */ /* 0x000fc800078e0214 */
[--C-:B------:R-:W-:Y:S01]  /*14d0*/  @P0 IMAD.WIDE R10, R10, 0x2, R18.reuse ;  /* 0x000000020a0a0825 */ /* 0x100fe200078e0212 */
[----:B------:R1:W-:Y:S03]  /*14e0*/  @P1 LDGSTS.E.BYPASS.LTC128B.128 [R16+0xd100], [R20.64], !P6 ;  /* 0x0d10000014101fae */ /* 0x0003e6000f101d4c */
[----:B------:R-:W-:Y:S01]  /*14f0*/  @P0 IMAD.WIDE R18, R215, 0x2, R18 ;  /* 0x00000002d7120825 */ /* 0x000fe200078e0212 */
[----:B------:R1:W-:Y:S04]  /*1500*/  @P1 LDGSTS.E.BYPASS.LTC128B.128 [R16+0x10100], [R22.64], !P5 ;  /* 0x1010000016101fae */ /* 0x0003e8000e901d4c */
[----:B------:R2:W-:Y:S04]  /*1510*/  @P1 LDGSTS.E.BYPASS.LTC128B.128 [R16+0x13100], [R14.64], !P4 ;  /* 0x131000000e101fae */ /* 0x0005e8000e101d4c */
[----:B------:R3:W-:Y:S01]  /*1520*/  @P1 LDGSTS.E.BYPASS.LTC128B.128 [R16+0x16100], [R24.64], !P3 ;  /* 0x1610000018101fae */ /* 0x0007e2000d901d4c */
[C---:B------:R-:W-:Y:S01]  /*1530*/  R2P PR, R4.reuse, 0x6 ;  /* 0x0000000604007804 */ /* 0x040fe20000000000 */
[----:B------:R-:W-:-:S02]  /*1540*/  IMAD.SHL.U32 R4, R4, 0x40, RZ ;  /* 0x0000004004047824 */ /* 0x000fc400078e00ff */
[----:B------:R4:W-:Y:S04]  /*1550*/  @P0 LDGSTS.E.BYPASS.LTC128B.128 [R6+0xe100], [R18.64], !P6 ;  /* 0x0e10000012060fae */ /* 0x0009e8000f101d4c */
[----:B------:R4:W-:Y:S04]  /*1560*/  @P0 LDGSTS.E.BYPASS.LTC128B.128 [R6+0x11100], [R10.64], !P5 ;  /* 0x111000000a060fae */ /* 0x0009e8000e901d4c */
[----:B------:R4:W-:Y:S04]  /*1570*/  @P0 LDGSTS.E.BYPASS.LTC128B.128 [R6+0x14100], [R26.64], !P4 ;  /* 0x141000001a060fae */ /* 0x0009e8000e101d4c */
[----:B------:R5:W-:Y:S04]  /*1580*/  @P0 LDGSTS.E.BYPASS.LTC128B.128 [R6+0x17100], [R8.64], !P3 ;  /* 0x1710000008060fae */ /* 0x000be8000d901d4c */
[----:B------:R-:W0:Y:S01]  /*1590*/  LDGDEPBAR ;  /* 0x00000000000079af */ /* 0x000e220000000000 */
[----:B--2---:R-:W-:Y:S01]  /*15a0*/  LEA.HI R15, R17, R2, RZ, 0x5 ;  /* 0x00000002110f7211 */ /* 0x004fe200078f28ff */
[----:B------:R-:W-:-:S02]  /*15b0*/  IMAD.MOV.U32 R14, RZ, RZ, 0x20 ;  /* 0x00000020ff0e7424 */ /* 0x000fc400078e00ff */
[----:B-----5:R-:W-:Y:S01]  /*15c0*/  IMAD.MOV.U32 R9, RZ, RZ, 0x10 ;  /* 0x00000010ff097424 */ /* 0x020fe200078e00ff */
[----:B------:R-:W-:-:S04]  /*15d0*/  DEPBAR.LE SB0, 0x1 ;  /* 0x000080400000791a */ /* 0x000fc80000000000 */
[----:B----4-:R-:W-:Y:S01]  /*15e0*/  IMAD.SHL.U32 R6, R5, 0x40, RZ ;  /* 0x0000004005067824 */ /* 0x010fe200078e00ff */
[----:B------:R-:W-:Y:S01]  /*15f0*/  LOP3.LUT R5, R4, 0x1c0, RZ, 0xc0, !PT ;  /* 0x000001c004057812 */ /* 0x000fe200078ec0ff */
[----:B------:R-:W-:-:S04]  /*1600*/  DEPBAR.LE SB0, 0x0 ;  /* 0x000080000000791a */ /* 0x000fc80000000000 */
[----:B------:R-:W-:Y:S01]  /*1610*/  SEL R4, R9, 0xfffffff0, !P1 ;  /* 0xfffffff009047807 */ /* 0x000fe20004800000 */
[----:B------:R-:W-:Y:S01]  /*1620*/  BAR.SYNC.DEFER_BLOCKING 0x0 ;  /* 0x0000000000007b1d */ /* 0x000fe20000010000 */
[----:B------:R-:W-:Y:S02]  /*1630*/  LOP3.LUT R9, R5, 0x8, R3, 0xf8, !PT ;  /* 0x0000000805097812 */ /* 0x000fe400078ef803 */
[----:B------:R-:W-:Y:S02]  /*1640*/  SHF.R.S32.HI R8, RZ, 0x5, R15 ;  /* 0x00000005ff087819 */ /* 0x000fe4000001140f */
[----:B------:R-:W-:Y:S02]  /*1650*/  LOP3.LUT R6, R6, 0xfffffe00, RZ, 0xc0, !PT ;  /* 0xfffffe0006067812 */ /* 0x000fe400078ec0ff */
[----:B------:R-:W-:Y:S02]  /*1660*/  SHF.R.U32.HI R5, RZ, 0x3, R5 ;  /* 0x00000003ff057819 */ /* 0x000fe40000011605 */
[----:B------:R-:W-:-:S02]  /*1670*/  SEL R3, R14, 0xffffffe0, !P2 ;  /* 0xffffffe00e037807 */ /* 0x000fc40005000000 */
[----:B------:R-:W-:Y:S01]  /*1680*/  R2P PR, R0, 0x6 ;  /* 0x0000000600007804 */ /* 0x000fe20000000000 */
[----:B------:R-:W-:Y:S01]  /*1690*/  IMAD R0, R8, 0x400, R6 ;  /* 0x0000040008007824 */ /* 0x000fe200078e0206 */
[----:B------:R-:W-:Y:S02]  /*16a0*/  LOP3.LUT R5, R9, R5, RZ, 0x3c, !PT ;  /* 0x0000000509057212 */ /* 0x000fe400078e3cff */
[----:B------:R-:W-:Y:S02]  /*16b0*/  PLOP3.LUT P0, PT, PT, PT, UP1, 0x80, 0x0 ;  /* 0x000000000000781c */ /* 0x000fe40003f0f018 */
[----:B------:R-:W-:Y:S01]  /*16c0*/  IADD3 R8, R247, 0xc100, RZ ;  /* 0x0000c100f7087810 */ /* 0x000fe20007ffe0ff */
[----:B------:R-:W-:Y:S01]  /*16d0*/  IMAD.IADD R0, R5, 0x1, R0 ;  /* 0x0000000105007824 */ /* 0x000fe200078e0200 */
[----:B------:R-:W-:Y:S02]  /*16e0*/  LOP3.LUT R15, R15, 0xffffffe0, RZ, 0xc0, !PT ;  /* 0xffffffe00f0f7812 */ /* 0x000fe400078ec0ff */
[----:B------:R-:W-:Y:S01]  /*16f0*/  LOP3.LUT R5, R5, R6, RZ, 0xfc, !PT ;  /* 0x0000000605057212 */ /* 0x000fe200078efcff */
[C---:B------:R-:W-:Y:S01]  /*1700*/  IMAD.SHL.U32 R48, R0.reuse, 0x2, RZ ;  /* 0x0000000200307824 */ /* 0x040fe200078e00ff */
[----:B------:R-:W-:Y:S01]  /*1710*/  LEA R248, R0, 0x18100, 0x1 ;  /* 0x0001810000f87811 */ /* 0x000fe200078e08ff */
[----:B------:R2:W4:Y:S01]  /*1720*/  LDSM.16.M88.4 R80, [R247+0xc900] ;  /* 0x00c90000f750783b */ /* 0x0005220000000200 */
[----:B------:R-:W-:Y:S01]  /*1730*/  @P1 IADD3 R245, R8, -0x20, RZ ;  /* 0xffffffe008f51810 */ /* 0x000fe20007ffe0ff */
[----:B------:R-:W-:Y:S01]  /*1740*/  IMAD.IADD R2, R2, 0x1, -R15 ;  /* 0x0000000102027824 */ /* 0x000fe200078e0a0f */
[----:B------:R-:W-:Y:S01]  /*1750*/  ISETP.GE.AND P1, PT, R112, c[0x0][0x1d4], PT ;  /* 0x0000750070007a0c */ /* 0x000fe20003f26270 */
[----:B------:R-:W-:Y:S01]  /*1760*/  IMAD R246, R4, 0x2, R248 ;  /* 0x0000000204f67824 */ /* 0x000fe200078e02f8 */
[----:B------:R-:W2:Y:S01]  /*1770*/  LDSM.16.M88.4 R48, [R48+0x18100] ;  /* 0x018100003030783b */ /* 0x000ea20000000200 */
[----:B------:R-:W-:-:S02]  /*1780*/  ISETP.GT.AND P3, PT, R113, 0x5f, PT ;  /* 0x0000005f7100780c */ /* 0x000fc40003f64270 */
[----:B------:R-:W-:Y:S01]  /*1790*/  SEL R6, RZ, 0x10, P1 ;  /* 0x00000010ff067807 */ /* 0x000fe20000800000 */
[----:B------:R2:W2:Y:S01]  /*17a0*/  LDSM.16.M88.4 R8, [R247+0xc100] ;  /* 0x00c10000f708783b */ /* 0x0004a20000000200 */
[----:B------:R-:W-:Y:S02]  /*17b0*/  SEL R0, R14, 0xffffffe0, !P2 ;  /* 0xffffffe00e007807 */ /* 0x000fe40005000000 */
[C---:B------:R-:W-:Y:S01]  /*17c0*/  IADD3 R237, R245.reuse, 0x800, RZ ;  /* 0x00000800f5ed7810 */ /* 0x040fe20007ffe0ff */
[----:B------:R2:W2:Y:S01]  /*17d0*/  LDSM.16.M88.4 R72, [R247+0xd100] ;  /* 0x00d10000f748783b */ /* 0x0004a20000000200 */
[C---:B------:R-:W-:Y:S02]  /*17e0*/  IADD3 R236, R245.reuse, 0x1000, RZ ;  /* 0x00001000f5ec7810 */ /* 0x040fe40007ffe0ff */
[C---:B------:R-:W-:Y:S01]  /*17f0*/  IADD3 R235, R245.reuse, 0x1800, RZ ;  /* 0x00001800f5eb7810 */ /* 0x040fe20007ffe0ff */
[----:B------:R2:W2:Y:S01]  /*1800*/  LDSM.16.M88.4 R64, [R247+0xd900] ;  /* 0x00d90000f740783b */ /* 0x0004a20000000200 */
[----:B------:R-:W-:-:S02]  /*1810*/  IADD3 R234, R245, 0x2000, RZ ;  /* 0x00002000f5ea7810 */ /* 0x000fc40007ffe0ff */
[----:B------:R-:W-:Y:S01]  /*1820*/  IADD3 R233, R245, 0x2800, RZ ;  /* 0x00002800f5e97810 */ /* 0x000fe20007ffe0ff */
[----:B------:R2:W2:Y:S04]  /*1830*/  LDSM.16.M88.4 R56, [R247+0xe100] ;  /* 0x00e10000f738783b */ /* 0x0004a80000000200 */
[----:B------:R2:W2:Y:S04]  /*1840*/  LDSM.16.M88.4 R92, [R247+0xe900] ;  /* 0x00e90000f75c783b */ /* 0x0004a80000000200 */
[----:B-1----:R1:W1:Y:S04]  /*1850*/  LDSM.16.M88.4 R20, [R246] ;  /* 0x00000000f614783b */ /* 0x0022680000000200 */
[----:B------:R1:W1:Y:S04]  /*1860*/  LDSM.16.M88.4 R88, [R245] ;  /* 0x00000000f558783b */ /* 0x0002680000000200 */
[----:B------:R1:W1:Y:S04]  /*1870*/  LDSM.16.M88.4 R44, [R245+0x800] ;  /* 0x00080000f52c783b */ /* 0x0002680000000200 */
[----:B---3--:R3:W1:Y:S04]  /*1880*/  LDSM.16.M88.4 R24, [R245+0x1000] ;  /* 0x00100000f518783b */ /* 0x0086680000000200 */
[----:B------:R3:W1:Y:S04]  /*1890*/  LDSM.16.M88.4 R40, [R245+0x1800] ;  /* 0x00180000f528783b */ /* 0x0006680000000200 */
[----:B------:R3:W1:Y:S04]  /*18a0*/  LDSM.16.M88.4 R16, [R245+0x2000] ;  /* 0x00200000f510783b */ /* 0x0006680000000200 */
[----:B------:R3:W1:Y:S01]  /*18b0*/  LDSM.16.M88.4 R32, [R245+0x2800] ;  /* 0x00280000f520783b */ /* 0x0006620000000200 */
[----:B------:R-:W-:Y:S05]  /*18c0*/  @!P0 BRA `(.L_x_2630) ;  /* 0x0000059000008947 */ /* 0x000fea0003800000 */
[----:B----4-:R-:W-:Y:S01]  /*18d0*/  IMAD R13, R13, c[0x0][0x208], RZ ;  /* 0x000082000d0d7a24 */ /* 0x010fe200078e02ff */
[----:B------:R-:W-:Y:S01]  /*18e0*/  P2R R38, PR, RZ, 0x8 ;  /* 0x00000008ff267803 */ /* 0x000fe20000000000 */
        /* <DEDUP_REMOVED lines=24> */
[----:B------:R-:W4:Y:S01]  /*1a70*/  SHFL.IDX PT, R36, R15, RZ, 0x181f ;  /* 0x00181fff0f247589 */ /* 0x000f2200000e0000 */
[----:B------:R-:W-:-:S03]  /*1a80*/  SHF.R.S32.HI R12, RZ, 0x1f, R112 ;  /* 0x0000001fff0c7819 */ /* 0x000fc60000011470 */
[----:B------:R-:W5:Y:S01]  /*1a90*/  SHFL.IDX PT, R37, R14, RZ, 0x181f ;  /* 0x00181fff0e257589 */ /* 0x000f6200000e0000 */
[----:B------:R-:W-:-:S03]  /*1aa0*/  LEA.HI R12, R12, R112, RZ, 0x3 ;  /* 0x000000700c0c7211 */ /* 0x000fc600078f18ff */
[----:B------:R-:W3:Y:S01]  /*1ab0*/  SHFL.IDX PT, R30, R15, 0x1, 0x181f ;  /* 0x00381f000f1e7f89 */ /* 0x000ee200000e0000 */
[----:B------:R-:W-:-:S03]  /*1ac0*/  LOP3.LUT R12, R12, 0xfffffff8, RZ, 0xc0, !PT ;  /* 0xfffffff80c0c7812 */ /* 0x000fc600078ec0ff */
[----:B------:R-:W2:Y:S02]  /*1ad0*/  SHFL.IDX PT, R31, R14, 0x1, 0x181f ;  /* 0x00381f000e1f7f89 */ /* 0x000ea400000e0000 */
[----:B------:R-:W-:Y:S01]  /*1ae0*/  IMAD.WIDE R70, R12, 0x2, RZ ;  /* 0x000000020c467825 */ /* 0x000fe200078e02ff */
[----:B------:R-:W-:Y:S01]  /*1af0*/  P2R R12, PR, RZ, 0x10 ;  /* 0x00000010ff0c7803 */ /* 0x000fe20000000000 */
[----:B------:R-:W1:Y:S01]  /*1b00*/  SHFL.IDX PT, R15, R15, 0x2, 0x181f ;  /* 0x00581f000f0f7f89 */ /* 0x000e6200000e0000 */
[----:B------:R-:W-:-:S03]  /*1b10*/  ISETP.LT.OR P4, PT, R7, 0x21, P2 ;  /* 0x000000210700780c */ /* 0x000fc60001781670 */
[----:B------:R-:W1:Y:S01]  /*1b20*/  SHFL.IDX PT, R14, R14, 0x2, 0x181f ;  /* 0x00581f000e0e7f89 */ /* 0x000e6200000e0000 */
[----:B----4-:R-:W-:-:S05]  /*1b30*/  IADD3 R52, P0, R36, R62, RZ ;  /* 0x0000003e24347210 */ /* 0x010fca0007f1e0ff */
[----:B-----5:R-:W-:Y:S01]  /*1b40*/  IMAD.X R53, R37, 0x1, R63, P0 ;  /* 0x0000000125357824 */ /* 0x020fe200000e063f */
[----:B------:R-:W-:-:S13]  /*1b50*/  ISETP.LT.OR P0, PT, R7, 0x1, P3 ;  /* 0x000000010700780c */ /* 0x000fda0001f01670 */
[----:B------:R4:W-:Y:S02]  /*1b60*/  LDGSTS.E.BYPASS.LTC128B.128 [R13+0x100], [R52.64], !P0 ;  /* 0x00100000340d7fae */ /* 0x0009e4000c101d4c */
[----:B----4-:R-:W-:-:S05]  /*1b70*/  IADD3 R52, P0, R36, R60, RZ ;  /* 0x0000003c24347210 */ /* 0x010fca0007f1e0ff */
[----:B------:R-:W-:Y:S01]  /*1b80*/  IMAD.X R53, R37, 0x1, R61, P0 ;  /* 0x0000000125357824 */ /* 0x000fe200000e063d */
[----:B------:R-:W-:-:S05]  /*1b90*/  IADD3 R68, P0, R36, R54, RZ ;  /* 0x0000003624447210 */ /* 0x000fca0007f1e0ff */
[----:B------:R-:W-:Y:S01]  /*1ba0*/  IMAD.X R69, R37, 0x1, R55, P0 ;  /* 0x0000000125457824 */ /* 0x000fe200000e0637 */
[----:B------:R-:W-:-:S05]  /*1bb0*/  IADD3 R36, P0, R36, R70, RZ ;  /* 0x0000004624247210 */ /* 0x000fca0007f1e0ff */
[----:B------:R-:W-:Y:S01]  /*1bc0*/  IMAD.X R37, R37, 0x1, R71, P0 ;  /* 0x0000000125257824 */ /* 0x000fe200000e0647 */
[----:B---3--:R-:W-:-:S05]  /*1bd0*/  IADD3 R84, P0, R62, R30, RZ ;  /* 0x0000001e3e547210 */ /* 0x008fca0007f1e0ff */
[----:B--2---:R-:W-:Y:S01]  /*1be0*/  IMAD.X R85, R63, 0x1, R31, P0 ;  /* 0x000000013f557824 */ /* 0x004fe200000e061f */
[----:B------:R-:W-:-:S05]  /*1bf0*/  IADD3 R78, P0, R60, R30, RZ ;  /* 0x0000001e3c4e7210 */ /* 0x000fca0007f1e0ff */
[----:B------:R-:W-:Y:S01]  /*1c00*/  IMAD.X R79, R61, 0x1, R31, P0 ;  /* 0x000000013d4f7824 */ /* 0x000fe200000e061f */
[----:B------:R-:W-:-:S05]  /*1c10*/  IADD3 R76, P0, R54, R30, RZ ;  /* 0x0000001e364c7210 */ /* 0x000fca0007f1e0ff */
[----:B------:R-:W-:Y:S01]  /*1c20*/  IMAD.X R77, R55, 0x1, R31, P0 ;  /* 0x00000001374d7824 */ /* 0x000fe200000e061f */
[----:B------:R-:W-:-:S05]  /*1c30*/  IADD3 R30, P0, R70, R30, RZ ;  /* 0x0000001e461e7210 */ /* 0x000fca0007f1e0ff */
[----:B------:R-:W-:Y:S01]  /*1c40*/  IMAD.X R31, R71, 0x1, R31, P0 ;  /* 0x00000001471f7824 */ /* 0x000fe200000e061f */
[----:B-1----:R-:W-:-:S05]  /*1c50*/  IADD3 R62, P0, R62, R15, RZ ;  /* 0x0000000f3e3e7210 */ /* 0x002fca0007f1e0ff */
        /* <DEDUP_REMOVED lines=32> */
.L_x_2630:
[C---:B-12-4-:R-:W-:Y:S01]  /*1e60*/  HMMA.16816.F32.BF16 R12, R48.reuse, R8, RZ ;  /* 0x00000008300c723c */ /* 0x056fe200000418ff */
[C---:B------:R-:W-:Y:S01]  /*1e70*/  IMAD R244, R3.reuse, 0x2, R248 ;  /* 0x0000000203f47824 */ /* 0x040fe200078e02f8 */
[----:B------:R-:W0:Y:S01]  /*1e80*/  LDGDEPBAR ;  /* 0x00000000000079af */ /* 0x000e220000000000 */
[C---:B------:R-:W-:Y:S01]  /*1e90*/  IMAD R241, R0.reuse, 0x2, R247 ;  /* 0x0000000200f17824 */ /* 0x040fe200078e02f7 */
[----:B------:R-:W-:Y:S01]  /*1ea0*/  UISETP.GE.AND UP1, UPT, UR10, 0x61, UPT ;  /* 0x000000610a00788c */ /* 0x000fe2000bf26270 */
[----:B------:R-:W-:Y:S01]  /*1eb0*/  IMAD R243, R3, 0x2, R246 ;  /* 0x0000000203f37824 */ /* 0x000fe200078e02f6 */
[----:B------:R-:W-:Y:S01]  /*1ec0*/  LDSM.16.M88.4 R96, [R244] ;  /* 0x00000000f460783b */ /* 0x000fe20000000200 */
[----:B------:R-:W-:Y:S01]  /*1ed0*/  IMAD R232, R0, 0x2, R245 ;  /* 0x0000000200e87824 */ /* 0x000fe200078e02f5 */
[----:B------:R-:W-:Y:S01]  /*1ee0*/  HMMA.16816.F32.BF16 R76, R48, R72, RZ ;  /* 0x00000048304c723c */ /* 0x000fe200000418ff */
[----:B------:R-:W-:Y:S01]  /*1ef0*/  IADD3 R231, R245, 0x3000, RZ ;  /* 0x00003000f5e77810 */ /* 0x000fe20007ffe0ff */
[----:B------:R-:W1:Y:S01]  /*1f00*/  LDSM.16.M88.4 R36, [R241+0xc100] ;  /* 0x00c10000f124783b */ /* 0x000e620000000200 */
[----:B------:R-:W-:-:S02]  /*1f10*/  PLOP3.LUT P0, PT, PT, PT, UP1, 0x40, 0x0 ;  /* 0x000000000000781c */ /* 0x000fc40003f0e818 */
[C---:B------:R-:W-:Y:S01]  /*1f20*/  IADD3 R230, R245.reuse, 0x3800, RZ ;  /* 0x00003800f5e67810 */ /* 0x040fe20007ffe0ff */
[----:B------:R-:W-:Y:S01]  /*1f30*/  LDSM.16.M88.4 R104, [R241+0xe100] ;  /* 0x00e10000f168783b */ /* 0x000fe20000000200 */
[C---:B------:R-:W-:Y:S01]  /*1f40*/  IADD3 R229, R245.reuse, 0x4000, RZ ;  /* 0x00004000f5e57810 */ /* 0x040fe20007ffe0ff */
[C---:B------:R-:W-:Y:S01]  /*1f50*/  HMMA.16816.F32.BF16 R8, R48.reuse, R10, RZ ;  /* 0x0000000a3008723c */ /* 0x040fe200000418ff */
[C---:B------:R-:W-:Y:S01]  /*1f60*/  IADD3 R228, R245.reuse, 0x4800, RZ ;  /* 0x00004800f5e47810 */ /* 0x040fe20007ffe0ff */
[----:B------:R-:W-:Y:S01]  /*1f70*/  LDSM.16.M88.4 R100, [R241+0xe900] ;  /* 0x00e90000f164783b */ /* 0x000fe20000000200 */
[C---:B------:R-:W-:Y:S02]  /*1f80*/  IADD3 R227, R245.reuse, 0x5000, RZ ;  /* 0x00005000f5e37810 */ /* 0x040fe40007ffe0ff */
[C---:B------:R-:W-:Y:S01]  /*1f90*/  IADD3 R226, R245.reuse, 0x5800, RZ ;  /* 0x00005800f5e27810 */ /* 0x040fe20007ffe0ff */
[----:B------:R-:W-:Y:S01]  /*1fa0*/  LDSM.16.M88.4 R108, [R244+0xc000] ;  /* 0x00c00000f46c783b */ /* 0x000fe20000000200 */
[C---:B------:R-:W-:Y:S01]  /*1fb0*/  IADD3 R225, R245.reuse, 0x6000, RZ ;  /* 0x00006000f5e17810 */ /* 0x040fe20007ffe0ff */
[----:B------:R-:W-:Y:S01]  /*1fc0*/  HMMA.16816.F32.BF16 R72, R48, R74, RZ ;  /* 0x0000004a3048723c */ /* 0x000fe200000418ff */
[----:B------:R-:W-:-:S02]  /*1fd0*/  IADD3 R224, R245, 0x6800, RZ ;  /* 0x00006800f5e07810 */ /* 0x000fc40007ffe0ff */
[C---:B------:R-:W-:Y:S02]  /*1fe0*/  IADD3 R223, R245.reuse, 0x7000, RZ ;  /* 0x00007000f5df7810 */ /* 0x040fe40007ffe0ff */
[C---:B------:R-:W-:Y:S02]  /*1ff0*/  IADD3 R222, R245.reuse, 0x7800, RZ ;  /* 0x00007800f5de7810 */ /* 0x040fe40007ffe0ff */
[C---:B------:R-:W-:Y:S01]  /*2000*/  IADD3 R221, R245.reuse, 0x8000, RZ ;  /* 0x00008000f5dd7810 */ /* 0x040fe20007ffe0ff */
[----:B------:R-:W-:Y:S01]  /*2010*/  HMMA.16816.F32.BF16 R84, R48, R80, RZ ;  /* 0x000000503054723c */ /* 0x000fe200000418ff */
[C---:B------:R-:W-:Y:S02]  /*2020*/  IADD3 R220, R245.reuse, 0x8800, RZ ;  /* 0x00008800f5dc7810 */ /* 0x040fe40007ffe0ff */
[C---:B------:R-:W-:Y:S02]  /*2030*/  IADD3 R219, R245.reuse, 0x9000, RZ ;  /* 0x00009000f5db7810 */ /* 0x040fe40007ffe0ff */
[----:B------:R-:W-:-:S02]  /*2040*/  IADD3 R218, R245, 0x9800, RZ ;  /* 0x00009800f5da7810 */ /* 0x000fc40007ffe0ff */
[C---:B------:R-:W-:Y:S01]  /*2050*/  IADD3 R217, R245.reuse, 0xa000, RZ ;  /* 0x0000a000f5d97810 */ /* 0x040fe20007ffe0ff */
[----:B------:R-:W-:Y:S01]  /*2060*/  HMMA.16816.F32.BF16 R68, R48, R64, RZ ;  /* 0x000000403044723c */ /* 0x000fe200000418ff */
[C---:B------:R-:W-:Y:S02]  /*2070*/  IADD3 R216, R245.reuse, 0xa800, RZ ;  /* 0x0000a800f5d87810 */ /* 0x040fe40007ffe0ff */
[C---:B------:R-:W-:Y:S02]  /*2080*/  IADD3 R183, R245.reuse, 0xb000, RZ ;  /* 0x0000b000f5b77810 */ /* 0x040fe40007ffe0ff */
[----:B------:R-:W-:-:S03]  /*2090*/  IADD3 R182, R245, 0xb800, RZ ;  /* 0x0000b800f5b67810 */ /* 0x000fc60007ffe0ff */
        /* <DEDUP_REMOVED lines=16> */
[C---:B------:R-:W-:Y:S08]  /*21a0*/  HMMA.16816.F32.BF16 R68, R20.reuse, R40, R68 ;  /* 0x000000281444723c */ /* 0x040ff00000041844 */
[C---:B------:R-:W-:Y:S01]  /*21b0*/  HMMA.16816.F32.BF16 R64, R20.reuse, R42, R64 ;  /* 0x0000002a1440723c */ /* 0x040fe20000041840 */
[----:B------:R-:W4:Y:S07]  /*21c0*/  LDSM.16.M88.4 R40, [R241+0xd100] ;  /* 0x00d10000f128783b */ /* 0x000f2e0000000200 */
[C---:B------:R-:W-:Y:S08]  /*21d0*/  HMMA.16816.F32.BF16 R60, R20.reuse, R16, R60 ;  /* 0x00000010143c723c */ /* 0x040ff0000004183c */
[C---:B------:R-:W-:Y:S01]  /*21e0*/  HMMA.16816.F32.BF16 R56, R20.reuse, R18, R56 ;  /* 0x000000121438723c */ /* 0x040fe20000041838 */
[----:B------:R-:W5:Y:S07]  /*21f0*/  LDSM.16.M88.4 R16, [R241+0xd900] ;  /* 0x00d90000f110783b */ /* 0x000f6e0000000200 */
[C---:B------:R-:W-:Y:S08]  /*2200*/  HMMA.16816.F32.BF16 R52, R20.reuse, R32, R52 ;  /* 0x000000201434723c */ /* 0x040ff00000041834 */
[----:B------:R-:W-:Y:S01]  /*2210*/  HMMA.16816.F32.BF16 R48, R20, R34, R48 ;  /* 0x000000221430723c */ /* 0x000fe20000041830 */
[----:B------:R-:W-:Y:S04]  /*2220*/  LDSM.16.M88.4 R20, [R243] ;  /* 0x00000000f314783b */ /* 0x000fe80000000200 */
[----:B------:R-:W3:Y:S03]  /*2230*/  LDSM.16.M88.4 R32, [R232] ;  /* 0x00000000e820783b */ /* 0x000ee60000000200 */
[C---:B-1----:R-:W-:Y:S08]  /*2240*/  HMMA.16816.F32.BF16 R12, R96.reuse, R36, R12 ;  /* 0x00000024600c723c */ /* 0x042ff0000004180c */
[C---:B------:R-:W-:Y:S01]  /*2250*/  HMMA.16816.F32.BF16 R8, R96.reuse, R38, R8 ;  /* 0x000000266008723c */ /* 0x040fe20000041808 */
[----:B------:R-:W1:Y:S07]  /*2260*/  LDSM.16.M88.4 R36, [R232+0x800] ;  /* 0x00080000e824783b */ /* 0x000e6e0000000200 */
[C---:B--2---:R-:W-:Y:S08]  /*2270*/  HMMA.16816.F32.BF16 R84, R96.reuse, R24, R84 ;  /* 0x000000186054723c */ /* 0x044ff00000041854 */
[C---:B------:R-:W-:Y:S01]  /*2280*/  HMMA.16816.F32.BF16 R80, R96.reuse, R26, R80 ;  /* 0x0000001a6050723c */ /* 0x040fe20000041850 */
[----:B------:R-:W2:Y:S07]  /*2290*/  LDSM.16.M88.4 R24, [R232+0x1000] ;  /* 0x00100000e818783b */ /* 0x000eae0000000200 */
[C---:B----4-:R-:W-:Y:S08]  /*22a0*/  HMMA.16816.F32.BF16 R76, R96.reuse, R40, R76 ;  /* 0x00000028604c723c */ /* 0x050ff0000004184c */
[C---:B------:R-:W-:Y:S01]  /*22b0*/  HMMA.16816.F32.BF16 R72, R96.reuse, R42, R72 ;  /* 0x0000002a6048723c */ /* 0x040fe20000041848 */
[----:B------:R-:W-:Y:S07]  /*22c0*/  LDSM.16.M88.4 R40, [R247+0xf100] ;  /* 0x00f10000f728783b */ /* 0x000fee0000000200 */
        /* <DEDUP_REMOVED lines=27> */
[----:B------:R-:W5:Y:S04]  /*2480*/  LDSM.16.M88.4 R20, [R247+0x11100] ;  /* 0x01110000f714783b */ /* 0x000f680000000200 */
[----:B------:R-:W2:Y:S03]  /*2490*/  LDSM.16.M88.4 R44, [R247+0x11900] ;  /* 0x01190000f72c783b */ /* 0x000ea60000000200 */
[C---:B----4-:R-:W-:Y:S08]  /*24a0*/  HMMA.16816.F32.BF16 R12, R16.reuse, R40, R12 ;  /* 0x00000028100c723c */ /* 0x050ff0000004180c */
[C---:B------:R-:W-:Y:S01]  /*24b0*/  HMMA.16816.F32.BF16 R8, R16.reuse, R42, R8 ;  /* 0x0000002a1008723c */ /* 0x040fe20000041808 */
[----:B------:R-:W-:Y:S07]  /*24c0*/  LDSM.16.M88.4 R40, [R245+0x3000] ;  /* 0x00300000f528783b */ /* 0x000fee0000000200 */
        /* <DEDUP_REMOVED lines=8> */
[----:B------:R-:W-:Y:S07]  /*2550*/  LDSM.16.M88.4 R24, [R241+0xf100] ;  /* 0x00f10000f118783b */ /* 0x000fee0000000200 */
[C---:B-----5:R-:W-:Y:S08]  /*2560*/  HMMA.16816.F32.BF16 R60, R16.reuse, R20, R60 ;  /* 0x00000014103c723c */ /* 0x060ff0000004183c */
[C---:B------:R-:W-:Y:S01]  /*2570*/  HMMA.16816.F32.BF16 R56, R16.reuse, R22, R56 ;  /* 0x000000161038723c */ /* 0x040fe20000041838 */
[----:B------:R-:W2:Y:S07]  /*2580*/  LDSM.16.M88.4 R20, [R244+0x4000] ;  /* 0x00400000f414783b */ /* 0x000eae0000000200 */
[C---:B------:R-:W-:Y:S08]  /*2590*/  HMMA.16816.F32.BF16 R52, R16.reuse, R44, R52 ;  /* 0x0000002c1034723c */ /* 0x040ff00000041834 */
[----:B------:R-:W-:Y:S01]  /*25a0*/  HMMA.16816.F32.BF16 R48, R16, R46, R48 ;  /* 0x0000002e1030723c */ /* 0x000fe20000041830 */
[----:B------:R-:W4:Y:S04]  /*25b0*/  LDSM.16.M88.4 R16, [R241+0xf900] ;  /* 0x00f90000f110783b */ /* 0x000f280000000200 */
[----:B------:R-:W5:Y:S03]  /*25c0*/  LDSM.16.M88.4 R44, [R241+0x10100] ;  /* 0x01010000f12c783b */ /* 0x000f660000000200 */
        /* <DEDUP_REMOVED lines=17> */
[----:B------:R-:W1:Y:S04]  /*26e0*/  LDSM.16.M88.4 R32, [R241+0x11900] ;  /* 0x01190000f120783b */ /* 0x000e680000000200 */
[----:B------:R-:W-:Y:S03]  /*26f0*/  LDSM.16.M88.4 R88, [R232+0x4800] ;  /* 0x00480000e858783b */ /* 0x000fe60000000200 */
[C---:B--2---:R-:W-:Y:S08]  /*2700*/  HMMA.16816.F32.BF16 R12, R20.reuse, R24, R12 ;  /* 0x00000018140c723c */ /* 0x044ff0000004180c */
        /* <DEDUP_REMOVED lines=9> */
[C---:B------:R-:W-:Y:S01]  /*27a0*/  HMMA.16816.F32.BF16 R64, R20.reuse, R42, R64 ;  /* 0x0000002a1440723c */ /* 0x040fe20000041840 */
[----:B------:R-:W3:Y:S07]  /*27b0*/  LDSM.16.M88.4 R40, [R232+0x5800] ;  /* 0x00580000e828783b */ /* 0x000eee0000000200 */
[C---:B-1----:R-:W-:Y:S08]  /*27c0*/  HMMA.16816.F32.BF16 R60, R20.reuse, R36, R60 ;  /* 0x00000024143c723c */ /* 0x042ff0000004183c */
        /* <DEDUP_REMOVED lines=19> */
[C---:B------:R-:W-:Y:S01]  /*2900*/  HMMA.16816.F32.BF16 R56, R24.reuse, R46, R56 ;  /* 0x0000002e1838723c */ /* 0x040fe20000041838 */
[----:B------:R-:W-:Y:S07]  /*2910*/  LDSM.16.M88.4 R44, [R245+0x7800] ;  /* 0x00780000f52c783b */ /* 0x000fee0000000200 */
[C---:B---3--:R-:W-:Y:S08]  /*2920*/  HMMA.16816.F32.BF16 R52, R24.reuse, R40, R52 ;  /* 0x000000281834723c */ /* 0x048ff00000041834 */
[----:B------:R-:W-:Y:S01]  /*2930*/  HMMA.16816.F32.BF16 R48, R24, R42, R48 ;  /* 0x0000002a1830723c */ /* 0x000fe20000041830 */
[----:B------:R-:W3:Y:S04]  /*2940*/  LDSM.16.M88.4 R24, [R247+0x14100] ;  /* 0x01410000f718783b */ /* 0x000ee80000000200 */
[----:B------:R-:W-:Y:S03]  /*2950*/  LDSM.16.M88.4 R40, [R245+0x8800] ;  /* 0x00880000f528783b */ /* 0x000fe60000000200 */
        /* <DEDUP_REMOVED lines=16> */
[----:B------:R-:W-:Y:S01]  /*2a60*/  HMMA.16816.F32.BF16 R48, R100, R106, R48 ;  /* 0x0000006a6430723c */ /* 0x000fe20000041830 */
[----:B------:R-:W-:Y:S04]  /*2a70*/  LDSM.16.M88.4 R100, [R247+0x16100] ;  /* 0x01610000f764783b */ /* 0x000fe80000000200 */
[----:B------:R-:W-:Y:S03]  /*2a80*/  LDSM.16.M88.4 R104, [R241+0x15900] ;  /* 0x01590000f168783b */ /* 0x000fe60000000200 */
        /* <DEDUP_REMOVED lines=15> */
[C---:B------:R-:W-:Y:S08]  /*2b80*/  HMMA.16816.F32.BF16 R52, R20.reuse, R40, R52 ;  /* 0x000000281434723c */ /* 0x040ff00000041834 */
[----:B------:R-:W-:Y:S01]  /*2b90*/  HMMA.16816.F32.BF16 R48, R20, R42, R48 ;  /* 0x0000002a1430723c */ /* 0x000fe20000041830 */
[----:B------:R-:W2:Y:S04]  /*2ba0*/  LDSM.16.M88.4 R20, [R241+0x13900] ;  /* 0x01390000f114783b */ /* 0x000ea80000000200 */
[----:B------:R-:W4:Y:S03]  /*2bb0*/  LDSM.16.M88.4 R40, [R241+0x14900] ;  /* 0x01490000f128783b */ /* 0x000f260000000200 */
[C---:B---3--:R-:W-:Y:S08]  /*2bc0*/  HMMA.16816.F32.BF16 R84, R36.reuse, R24, R84 ;  /* 0x000000182454723c */ /* 0x048ff00000041854 */
[C---:B------:R-:W-:Y:S01]  /*2bd0*/  HMMA.16816.F32.BF16 R80, R36.reuse, R26, R80 ;  /* 0x0000001a2450723c */ /* 0x040fe20000041850 */
[----:B------:R-:W-:Y:S07]  /*2be0*/  LDSM.16.M88.4 R24, [R243+0x8000] ;  /* 0x00800000f318783b */ /* 0x000fee0000000200 */
[C---:B------:R-:W-:Y:S08]  /*2bf0*/  HMMA.16816.F32.BF16 R12, R36.reuse, R32, R12 ;  /* 0x00000020240c723c */ /* 0x040ff0000004180c */
[C---:B-1----:R-:W-:Y:S08]  /*2c00*/  HMMA.16816.F32.BF16 R76, R36.reuse, R16, R76 ;  /* 0x00000010244c723c */ /* 0x042ff0000004184c */
[C---:B------:R-:W-:Y:S01]  /*2c10*/  HMMA.16816.F32.BF16 R72, R36.reuse, R18, R72 ;  /* 0x000000122448723c */ /* 0x040fe20000041848 */
[----:B------:R-:W1:Y:S07]  /*2c20*/  LDSM.16.M88.4 R16, [R232+0x6800] ;  /* 0x00680000e810783b */ /* 0x000e6e0000000200 */
[C---:B--2---:R-:W-:Y:S08]  /*2c30*/  HMMA.16816.F32.BF16 R68, R36.reuse, R20, R68 ;  /* 0x000000142444723c */ /* 0x044ff00000041844 */
[C---:B------:R-:W-:Y:S01]  /*2c40*/  HMMA.16816.F32.BF16 R64, R36.reuse, R22, R64 ;  /* 0x000000162440723c */ /* 0x040fe20000041840 */
[----:B------:R-:W2:Y:S07]  /*2c50*/  LDSM.16.M88.4 R20, [R232+0x7000] ;  /* 0x00700000e814783b */ /* 0x000eae0000000200 */
[C---:B------:R-:W-:Y:S01]  /*2c60*/  HMMA.16816.F32.BF16 R8, R36.reuse, R34, R8 ;  /* 0x000000222408723c */ /* 0x040fe20000041808 */
[----:B------:R-:W3:Y:S07]  /*2c70*/  LDSM.16.M88.4 R32, [R232+0x6000] ;  /* 0x00600000e820783b */ /* 0x000eee0000000200 */
[C---:B------:R-:W-:Y:S08]  /*2c80*/  HMMA.16816.F32.BF16 R60, R36.reuse, R44, R60 ;  /* 0x0000002c243c723c */ /* 0x040ff0000004183c */
[C---:B------:R-:W-:Y:S01]  /*2c90*/  HMMA.16816.F32.BF16 R56, R36.reuse, R46, R56 ;  /* 0x0000002e2438723c */ /* 0x040fe20000041838 */
[----:B------:R-:W5:Y:S07]  /*2ca0*/  LDSM.16.M88.4 R44, [R232+0x7800] ;  /* 0x00780000e82c783b */ /* 0x000f6e0000000200 */
[C---:B----4-:R-:W-:Y:S08]  /*2cb0*/  HMMA.16816.F32.BF16 R52, R36.reuse, R40, R52 ;  /* 0x000000282434723c */ /* 0x050ff00000041834 */
[----:B------:R-:W-:Y:S01]  /*2cc0*/  HMMA.16816.F32.BF16 R48, R36, R42, R48 ;  /* 0x0000002a2430723c */ /* 0x000fe20000041830 */
[----:B------:R-:W4:Y:S04]  /*2cd0*/  LDSM.16.M88.4 R40, [R232+0x8000] ;  /* 0x00800000e828783b */ /* 0x000f280000000200 */
[----:B------:R-:W4:Y:S03]  /*2ce0*/  LDSM.16.M88.4 R36, [R232+0x8800] ;  /* 0x00880000e824783b */ /* 0x000f260000000200 */
        /* <DEDUP_REMOVED lines=9> */
[C---:B-----5:R-:W-:Y:S08]  /*2d80*/  HMMA.16816.F32.BF16 R68, R24.reuse, R44, R68 ;  /* 0x0000002c1844723c */ /* 0x060ff00000041844 */
[C---:B------:R-:W-:Y:S01]  /*2d90*/  HMMA.16816.F32.BF16 R64, R24.reuse, R46, R64 ;  /* 0x0000002e1840723c */ /* 0x040fe20000041840 */
[----:B------:R-:W-:Y:S07]  /*2da0*/  LDSM.16.M88.4 R44, [R245+0x9800] ;  /* 0x00980000f52c783b */ /* 0x000fee0000000200 */
[C---:B----4-:R-:W-:Y:S08]  /*2db0*/  HMMA.16816.F32.BF16 R60, R24.reuse, R40, R60 ;  /* 0x00000028183c723c */ /* 0x050ff0000004183c */
        /* <DEDUP_REMOVED lines=13> */
[C---:B---3--:R-:W-:Y:S08]  /*2e90*/  HMMA.16816.F32.BF16 R60, R16.reuse, R24, R60 ;  /* 0x00000018103c723c */ /* 0x048ff0000004183c */
[C---:B------:R-:W-:Y:S01]  /*2ea0*/  HMMA.16816.F32.BF16 R56, R16.reuse, R26, R56 ;  /* 0x0000001a1038723c */ /* 0x040fe20000041838 */
[----:B------:R-:W3:Y:S07]  /*2eb0*/  LDSM.16.M88.4 R24, [R245+0xb800] ;  /* 0x00b80000f518783b */ /* 0x000eee0000000200 */
        /* <DEDUP_REMOVED lines=8> */
[----:B------:R-:W5:Y:S03]  /*2f40*/  LDSM.16.M88.4 R92, [R241+0x17100] ;  /* 0x01710000f15c783b */ /* 0x000f660000000200 */
        /* <DEDUP_REMOVED lines=16> */
[----:B------:R-:W-:Y:S01]  /*3050*/  HMMA.16816.F32.BF16 R48, R20, R26, R48 ;  /* 0x0000001a1430723c */ /* 0x000fe20000041830 */
[----:B------:R-:W3:Y:S04]  /*3060*/  LDSM.16.M88.4 R24, [R232+0xa800] ;  /* 0x00a80000e818783b */ /* 0x000ee80000000200 */
[----:B------:R-:W1:Y:S03]  /*3070*/  LDSM.16.M88.4 R20, [R232+0xb000] ;  /* 0x00b00000e814783b */ /* 0x000e660000000200 */
[C---:B----4-:R-:W-:Y:S08]  /*3080*/  HMMA.16816.F32.BF16 R12, R108.reuse, R16, R12 ;  /* 0x000000106c0c723c */ /* 0x050ff0000004180c */
[----:B------:R-:W-:Y:S01]  /*3090*/  HMMA.16816.F32.BF16 R8, R108, R18, R8 ;  /* 0x000000126c08723c */ /* 0x000fe20000041808 */
[----:B------:R-:W4:Y:S01]  /*30a0*/  LDSM.16.M88.4 R16, [R232+0xb800] ;  /* 0x00b80000e810783b */ /* 0x000f220000000200 */
[----:B------:R-:W-:-:S06]  /*30b0*/  DEPBAR.LE SB0, 0x0 ;  /* 0x000080000000791a */ /* 0x000fcc0000000000 */
        /* <DEDUP_REMOVED lines=9> */
[----:B------:R-:W-:Y:S08]  /*3150*/  HMMA.16816.F32.BF16 R48, R108, R90, R48 ;  /* 0x0000005a6c30723c */ /* 0x000ff00000041830 */
        /* <DEDUP_REMOVED lines=8> */
[C---:B------:R-:W-:Y:S08]  /*31e0*/  HMMA.16816.F32.BF16 R60, R44.reuse, R20, R60 ;  /* 0x000000142c3c723c */ /* 0x040ff0000004183c */
[C---:B------:R-:W-:Y:S08]  /*31f0*/  HMMA.16816.F32.BF16 R56, R44.reuse, R22, R56 ;  /* 0x000000162c38723c */ /* 0x040ff00000041838 */
[C---:B----4-:R-:W-:Y:S08]  /*3200*/  HMMA.16816.F32.BF16 R52, R44.reuse, R16, R52 ;  /* 0x000000102c34723c */ /* 0x050ff00000041834 */
[----:B------:R-:W-:Y:S01]  /*3210*/  HMMA.16816.F32.BF16 R48, R44, R18, R48 ;  /* 0x000000122c30723c */ /* 0x000fe20000041830 */
[----:B------:R-:W-:Y:S06]  /*3220*/  BAR.SYNC.DEFER_BLOCKING 0x0 ;  /* 0x0000000000007b1d */ /* 0x000fec0000010000 */
[----:B------:R-:W-:Y:S05]  /*3230*/  @P0 BRA `(.L_x_2631) ;  /* 0x0000065000000947 */ /* 0x000fea0003800000 */
[----:B------:R-:W-:Y:S01]  /*3240*/  IMAD.U32 R0, RZ, RZ, UR8 ;  /* 0x00000008ff007e24 */ /* 0x000fe2000f8e00ff */
        /* <DEDUP_REMOVED lines=32> */
[----:B-1----:R-:W-:Y:S01]  /*3450*/  IMAD.WIDE.U32 R16, R250, c[0x0][0x1e0], RZ ;  /* 0x00007800fa107a25 */ /* 0x002fe200078e00ff */
[----:B------:R-:W-:Y:S02]  /*3460*/  LOP3.LUT R20, R20, 0xf, RZ, 0xc0, !PT ;  /* 0x0000000f14147812 */ /* 0x000fe400078ec0ff */
[----:B------:R-:W-:Y:S01]  /*3470*/  IADD3 R19, -R23, 0x10, RZ ;  /* 0x0000001017137810 */ /* 0x000fe20007ffe1ff */
[----:B------:R-:W-:Y:S01]  /*3480*/  IMAD.IADD R17, R17, 0x1, R0 ;  /* 0x0000000111117824 */ /* 0x000fe200078e0200 */
[----:B------:R-:W-:Y:S01]  /*3490*/  IADD3 R18, -R6, 0x10, RZ ;  /* 0x0000001006127810 */ /* 0x000fe20007ffe1ff */
[----:B------:R-:W-:Y:S01]  /*34a0*/  IMAD.WIDE R36, R7, 0x2, RZ ;  /* 0x0000000207247825 */ /* 0x000fe200078e02ff */
[----:B------:R-:W-:Y:S02]  /*34b0*/  LOP3.LUT R19, R19, 0xf, RZ, 0xc0, !PT ;  /* 0x0000000f13137812 */ /* 0x000fe400078ec0ff */
[----:B------:R-:W-:-:S02]  /*34c0*/  LOP3.LUT R18, R18, 0xf, RZ, 0xc0, !PT ;  /* 0x0000000f12127812 */ /* 0x000fc400078ec0ff */
[----:B--2---:R-:W-:Y:S01]  /*34d0*/  SHF.R.S32.HI R0, RZ, 0x1f, R249 ;  /* 0x0000001fff007819 */ /* 0x004fe200000114f9 */
[----:B------:R-:W-:-:S04]  /*34e0*/  IMAD.WIDE.U32 R16, R249, c[0x0][0x1f0], R16 ;  /* 0x00007c00f9107a25 */ /* 0x000fc800078e0010 */
[----:B------:R-:W-:Y:S01]  /*34f0*/  IMAD R0, R0, c[0x0][0x1f0], RZ ;  /* 0x00007c0000007a24 */ /* 0x000fe200078e02ff */
[----:B------:R-:W-:-:S03]  /*3500*/  IADD3 R16, P0, R16, UR20, RZ ;  /* 0x0000001410107c10 */ /* 0x000fc6000ff1e0ff */
[----:B------:R-:W-:-:S05]  /*3510*/  IMAD R0, R249, c[0x0][0x1f4], R0 ;  /* 0x00007d00f9007a24 */ /* 0x000fca00078e0200 */
[----:B------:R-:W-:Y:S02]  /*3520*/  IADD3.X R0, R17, UR15, R0, P0, !PT ;  /* 0x0000000f11007c10 */ /* 0x000fe400087fe400 */
[----:B------:R-:W-:-:S04]  /*3530*/  LEA R17, P0, R16, c[0x0][0x1c8], 0x1 ;  /* 0x0000720010117a11 */ /* 0x000fc800078008ff */
[----:B------:R-:W-:Y:S01]  /*3540*/  LEA.HI.X R16, R16, c[0x0][0x1cc], R0, 0x1, P0 ;  /* 0x0000730010107a11 */ /* 0x000fe200000f0c00 */
[----:B------:R-:W1:Y:S01]  /*3550*/  SHFL.IDX PT, R21, R17, 0x2, 0x181f ;  /* 0x00581f0011157f89 */ /* 0x000e6200000e0000 */
[----:B------:R-:W-:-:S03]  /*3560*/  SHF.R.S32.HI R0, RZ, 0x1f, R112 ;  /* 0x0000001fff007819 */ /* 0x000fc60000011470 */
[----:B------:R-:W2:Y:S01]  /*3570*/  SHFL.IDX PT, R22, R16, 0x2, 0x181f ;  /* 0x00581f0010167f89 */ /* 0x000ea200000e0000 */
[----:B------:R-:W-:-:S03]  /*3580*/  LEA.HI R0, R0, R112, RZ, 0x3 ;  /* 0x0000007000007211 */ /* 0x000fc600078f18ff */
[----:B------:R-:W3:Y:S01]  /*3590*/  SHFL.IDX PT, R26, R17, RZ, 0x181f ;  /* 0x00181fff111a7589 */ /* 0x000ee200000e0000 */
[----:B------:R-:W-:-:S03]  /*35a0*/  LOP3.LUT R0, R0, 0xfffffff8, RZ, 0xc0, !PT ;  /* 0xfffffff800007812 */ /* 0x000fc600078ec0ff */
[----:B------:R-:W-:Y:S02]  /*35b0*/  SHFL.IDX PT, R27, R16, RZ, 0x181f ;  /* 0x00181fff101b7589 */ /* 0x000fe400000e0000 */
[----:B------:R-:W-:Y:S02]  /*35c0*/  IMAD.WIDE R40, R0, 0x2, RZ ;  /* 0x0000000200287825 */ /* 0x000fe400078e02ff */
[----:B------:R-:W4:Y:S02]  /*35d0*/  SHFL.IDX PT, R17, R17, 0x1, 0x181f ;  /* 0x00381f0011117f89 */ /* 0x000f2400000e0000 */
[----:B------:R-:W-:Y:S02]  /*35e0*/  IMAD.SHL.U32 R0, R252, 0x2, RZ ;  /* 0x00000002fc007824 */ /* 0x000fe400078e00ff */
[----:B------:R-:W5:Y:S01]  /*35f0*/  SHFL.IDX PT, R16, R16, 0x1, 0x181f ;  /* 0x00381f0010107f89 */ /* 0x000f6200000e0000 */
[----:B-1----:R-:W-:-:S04]  /*3600*/  IADD3 R34, P1, P0, R34, R21, R32 ;  /* 0x0000001522227210 */ /* 0x002fc8000783e020 */
[----:B--2---:R-:W-:Y:S02]  /*3610*/  IADD3.X R35, RZ, R22, R33, P1, P0 ;  /* 0x00000016ff237210 */ /* 0x004fe40000fe0421 */
[----:B------:R-:W-:-:S04]  /*3620*/  IADD3 R38, P1, P0, R20, R21, R30 ;  /* 0x0000001514267210 */ /* 0x000fc8000783e01e */
[----:B------:R-:W-:Y:S02]  /*3630*/  IADD3.X R39, RZ, R22, R31, P1, P0 ;  /* 0x00000016ff277210 */ /* 0x000fe40000fe041f */
[----:B------:R-:W-:-:S04]  /*3640*/  IADD3 R42, P1, P0, R19, R21, R36 ;  /* 0x00000015132a7210 */ /* 0x000fc8000783e024 */
[----:B------:R-:W-:Y:S02]  /*3650*/  IADD3.X R43, RZ, R22, R37, P1, P0 ;  /* 0x00000016ff2b7210 */ /* 0x000fe40000fe0425 */
[----:B------:R-:W-:-:S04]  /*3660*/  IADD3 R18, P1, P0, R18, R21, R40 ;  /* 0x0000001512127210 */ /* 0x000fc8000783e028 */
[----:B------:R-:W-:Y:S02]  /*3670*/  IADD3.X R19, RZ, R22, R41, P1, P0 ;  /* 0x00000016ff137210 */ /* 0x000fe40000fe0429 */
[-C--:B---3--:R-:W-:Y:S02]  /*3680*/  IADD3 R46, P0, R32, R26.reuse, RZ ;  /* 0x0000001a202e7210 */ /* 0x088fe40007f1e0ff */
[CC--:B------:R-:W-:Y:S02]  /*3690*/  IADD3 R44, P1, R30.reuse, R26.reuse, RZ ;  /* 0x0000001a1e2c7210 */ /* 0x0c0fe40007f3e0ff */
[-C--:B----4-:R-:W-:Y:S01]  /*36a0*/  IADD3 R30, P2, R30, R17.reuse, RZ ;  /* 0x000000111e1e7210 */ /* 0x090fe20007f5e0ff */
[--C-:B------:R-:W-:Y:S01]  /*36b0*/  IMAD.X R47, R33, 0x1, R27.reuse, P0 ;  /* 0x00000001212f7824 */ /* 0x100fe200000e061b */
[-C--:B------:R-:W-:Y:S01]  /*36c0*/  IADD3 R20, P0, R36, R26.reuse, RZ ;  /* 0x0000001a24147210 */ /* 0x080fe20007f1e0ff */
[C-C-:B------:R-:W-:Y:S01]  /*36d0*/  IMAD.X R45, R31.reuse, 0x1, R27.reuse, P1 ;  /* 0x000000011f2d7824 */ /* 0x140fe200008e061b */
[----:B------:R-:W-:Y:S01]  /*36e0*/  IADD3 R26, P1, R40, R26, RZ ;  /* 0x0000001a281a7210 */ /* 0x000fe20007f3e0ff */
[--C-:B-----5:R-:W-:Y:S01]  /*36f0*/  IMAD.X R31, R31, 0x1, R16.reuse, P2 ;  /* 0x000000011f1f7824 */ /* 0x120fe200010e0610 */
[----:B------:R-:W-:Y:S01]  /*3700*/  ISETP.GE.AND P2, PT, R112, c[0x0][0x1d4], PT ;  /* 0x0000750070007a0c */ /* 0x000fe20003f46270 */
[--C-:B------:R-:W-:Y:S01]  /*3710*/  IMAD.X R21, R37, 0x1, R27.reuse, P0 ;  /* 0x0000000125157824 */ /* 0x100fe200000e061b */
[-C--:B------:R-:W-:Y:S01]  /*3720*/  IADD3 R32, P0, R32, R17.reuse, RZ ;  /* 0x0000001120207210 */ /* 0x080fe20007f1e0ff */
[----:B------:R-:W-:Y:S01]  /*3730*/  IMAD.X R27, R41, 0x1, R27, P1 ;  /* 0x00000001291b7824 */ /* 0x000fe200008e061b */
[-C--:B------:R-:W-:Y:S01]  /*3740*/  IADD3 R36, P1, R36, R17.reuse, RZ ;  /* 0x0000001124247210 */ /* 0x080fe20007f3e0ff */
[----:B------:R1:W-:Y:S02]  /*3750*/  LDGSTS.E.BYPASS.LTC128B.128 [R0+0xc100], [R46.64], !P6 ;  /* 0x0c1000002e007fae */ /* 0x0003e4000f101d4c */
[--C-:B------:R-:W-:Y:S01]  /*3760*/  IMAD.X R33, R33, 0x1, R16.reuse, P0 ;  /* 0x0000000121217824 */ /* 0x100fe200000e0610 */
[----:B------:R-:W-:Y:S01]  /*3770*/  IADD3 R40, P0, R40, R17, RZ ;  /* 0x0000001128287210 */ /* 0x000fe20007f1e0ff */
[--C-:B------:R-:W-:Y:S01]  /*3780*/  IMAD.X R37, R37, 0x1, R16.reuse, P1 ;  /* 0x0000000125257824 */ /* 0x100fe200008e0610 */
[----:B------:R-:W-:Y:S01]  /*3790*/  ISETP.NE.U32.AND P1, PT, R25, RZ, PT ;  /* 0x000000ff1900720c */ /* 0x000fe20003f25070 */
[----:B------:R1:W-:Y:S02]  /*37a0*/  LDGSTS.E.BYPASS.LTC128B.128 [R0+0xf100], [R44.64], !P5 ;  /* 0x0f1000002c007fae */ /* 0x0003e4000e901d4c */
[----:B------:R-:W-:Y:S01]  /*37b0*/  IMAD.X R41, R41, 0x1, R16, P0 ;  /* 0x0000000129297824 */ /* 0x000fe200000e0610 */
[----:B------:R-:W-:Y:S01]  /*37c0*/  ISETP.NE.U32.AND P0, PT, R24, RZ, PT ;  /* 0x000000ff1800720c */ /* 0x000fe20003f05070 */
        /* <DEDUP_REMOVED lines=12> */
.L_x_2631:
[----:B-1----:R-:W-:Y:S01]  /*3890*/  SHF.R.S32.HI R0, RZ, 0x1f, R2 ;  /* 0x0000001fff007819 */ /* 0x002fe20000011402 */
[----:B------:R-:W-:Y:S01]  /*38a0*/  IMAD.SHL.U32 R242, R5, 0x2, RZ ;  /* 0x0000000205f27824 */ /* 0x000fe200078e00ff */
[----:B------:R-:W0:Y:S02]  /*38b0*/  LDGDEPBAR ;  /* 0x00000000000079af */ /* 0x000e240000000000 */
[----:B------:R-:W-:Y:S01]  /*38c0*/  LEA.HI R6, R0, R2, RZ, 0x2 ;  /* 0x0000000200067211 */ /* 0x000fe200078f10ff */
        /* <DEDUP_REMOVED lines=77> */
[----:B------:R-:W-:Y:S02]  /*3da0*/  FSEL R213, R75, -INF , P1 ;  /* 0xff8000004bd57808 */ /* 0x000fe40000800000 */
[----:B------:R-:W-:Y:S01]  /*3db0*/  ISETP.GT.AND P1, PT, R0, 0x38, PT ;  /* 0x000000380000780c */ /* 0x000fe20003f24270 */
[----:B------:R-:W-:Y:S01]  /*3dc0*/  LDSM.16.MT88.4 R72, [R238+0x100] ;  /* 0x00010000ee48783b */ /* 0x000fe20000004200 */
        /* <DEDUP_REMOVED lines=35> */
[----:B------:R-:W-:Y:S01]  /*4000*/  ISETP.GT.AND P0, PT, R0, 0x51, PT ;  /* 0x000000510000780c */ /* 0x000fe20003f04270 */
[----:B------:R-:W-:Y:S01]  /*4010*/  LDSM.16.MT88.4 R56, [R240+0x100] ;  /* 0x00010000f038783b */ /* 0x000fe20000004200 */
[----:B------:R-:W-:Y:S02]  /*4020*/  FSEL R191, R52, -INF , P1 ;  /* 0xff80000034bf7808 */ /* 0x000fe40000800000 */
[----:B------:R-:W-:-:S02]  /*4030*/  FMNMX.FTZ R2, R204, R2, !PT ;  /* 0x00000002cc027209 */ /* 0x000fc40007810000 */
[----:B------:R-:W-:Y:S02]  /*4040*/  FSEL R198, R71, -INF , P2 ;  /* 0xff80000047c67808 */ /* 0x000fe40001000000 */
[----:B------:R-:W-:Y:S02]  /*4050*/  FMNMX.FTZ R6, R209, R6, !PT ;  /* 0x00000006d1067209 */ /* 0x000fe40007810000 */
[----:B------:R-:W-:Y:S02]  /*4060*/  FSEL R196, R54, -INF , P1 ;  /* 0xff80000036c47808 */ /* 0x000fe40000800000 */
[----:B------:R-:W-:Y:S02]  /*4070*/  FSEL R190, R53, -INF , P0 ;  /* 0xff80000035be7808 */ /* 0x000fe40000000000 */
[----:B------:R-:W-:Y:S02]  /*4080*/  ISETP.GT.AND P1, PT, R0, 0x58, PT ;  /* 0x000000580000780c */ /* 0x000fe40003f24270 */
        /* <DEDUP_REMOVED lines=10> */
[----:B------:R-:W-:Y:S02]  /*4130*/  FMNMX.FTZ R0, R188, R0, !PT ;  /* 0x00000000bc007209 */ /* 0x000fe40007810000 */
[----:B------:R-:W-:Y:S02]  /*4140*/  FMNMX.FTZ R2, R205, R2, !PT ;  /* 0x00000002cd027209 */ /* 0x000fe40007810000 */
[----:B------:R-:W-:Y:S01]  /*4150*/  FSEL R185, R50, -INF , P1 ;  /* 0xff80000032b97808 */ /* 0x000fe20000800000 */
[----:B------:R-:W1:Y:S01]  /*4160*/  SHFL.BFLY PT, R7, R0, 0x2, 0x1f ;  /* 0x0c401f0000077f89 */ /* 0x000e6200000e0000 */
[----:B------:R-:W-:-:S02]  /*4170*/  FMNMX.FTZ R2, R203, R2, !PT ;  /* 0x00000002cb027209 */ /* 0x000fc40007810000 */
[----:B------:R-:W-:Y:S02]  /*4180*/  FSEL R184, R51, -INF , P0 ;  /* 0xff80000033b87808 */ /* 0x000fe40000000000 */
        /* <DEDUP_REMOVED lines=24> */
[----:B------:R-:W2:Y:S01]  /*4310*/  MUFU.EX2 R49, R49 ;  /* 0x0000003100317308 */ /* 0x000ea20000000800 */
[--C-:B------:R-:W-:Y:S01]  /*4320*/  FFMA.FTZ R38, R38, c[0x0][0x2d0], -R187.reuse ;  /* 0x0000b40026267a23 */ /* 0x100fe200000108bb */
[----:B-1----:R-:W-:Y:S01]  /*4330*/  FMNMX.FTZ R0, R6, R0, !PT ;  /* 0x0000000006007209 */ /* 0x002fe20007810000 */
[--C-:B------:R-:W-:Y:S02]  /*4340*/  FFMA.FTZ R34, R34, c[0x0][0x2d0], -R187.reuse ;  /* 0x0000b40022227a23 */ /* 0x100fe400000108bb */
[--C-:B------:R-:W-:Y:S01]  /*4350*/  FFMA.FTZ R33, R33, c[0x0][0x2d0], -R187.reuse ;  /* 0x0000b40021217a23 */ /* 0x100fe200000108bb */
[C---:B------:R-:W-:Y:S01]  /*4360*/  FSETP.NEU.FTZ.AND P0, PT, R0.reuse, -INF , PT ;  /* 0xff8000000000780b */ /* 0x040fe20003f1d000 */
[----:B------:R-:W-:Y:S01]  /*4370*/  FMUL.FTZ R181, R0, c[0x0][0x2d0] ;  /* 0x0000b40000b57a20 */ /* 0x000fe20000410000 */
[----:B------:R-:W-:Y:S01]  /*4380*/  MUFU.EX2 R46, R46 ;  /* 0x0000002e002e7308 */ /* 0x000fe20000000800 */
[----:B------:R-:W-:-:S02]  /*4390*/  FFMA.FTZ R30, R30, c[0x0][0x2d0], -R187 ;  /* 0x0000b4001e1e7a23 */ /* 0x000fc400000108bb */
[--C-:B------:R-:W-:Y:S01]  /*43a0*/  FFMA.FTZ R197, R197, c[0x0][0x2d0], -R187.reuse ;  /* 0x0000b400c5c57a23 */ /* 0x100fe200000108bb */
[----:B------:R-:W-:Y:S01]  /*43b0*/  FSEL R181, R181, RZ, P0 ;  /* 0x000000ffb5b57208 */ /* 0x000fe20000000000 */
[--C-:B------:R-:W-:Y:S01]  /*43c0*/  FFMA.FTZ R208, R208, c[0x0][0x2d0], -R187.reuse ;  /* 0x0000b400d0d07a23 */ /* 0x100fe200000108bb */
[----:B------:R-:W-:Y:S01]  /*43d0*/  PLOP3.LUT P0, PT, PT, PT, UP1, 0x40, 0x0 ;  /* 0x000000000000781c */ /* 0x000fe20003f0e818 */
[----:B------:R-:W-:Y:S01]  /*43e0*/  FFMA.FTZ R207, R207, c[0x0][0x2d0], -R187 ;  /* 0x0000b400cfcf7a23 */ /* 0x000fe200000108bb */
[----:B------:R-:W1:Y:S01]  /*43f0*/  MUFU.EX2 R45, R45 ;  /* 0x0000002d002d7308 */ /* 0x000e620000000800 */
[--C-:B------:R-:W-:Y:S01]  /*4400*/  FFMA.FTZ R180, R14, c[0x0][0x2d0], -R181.reuse ;  /* 0x0000b4000eb47a23 */ /* 0x100fe200000108b5 */
[----:B--2---:R-:W-:Y:S01]  /*4410*/  F2FP.BF16.PACK_AB R164, R49, R50 ;  /* 0x0000003231a4723e */ /* 0x004fe200000010ff */
[--C-:B------:R-:W-:Y:S02]  /*4420*/  FFMA.FTZ R51, R15, c[0x0][0x2d0], -R181.reuse ;  /* 0x0000b4000f337a23 */ /* 0x100fe400000108b5 */
[--C-:B------:R-:W-:Y:S01]  /*4430*/  FFMA.FTZ R48, R10, c[0x0][0x2d0], -R181.reuse ;  /* 0x0000b4000a307a23 */ /* 0x100fe200000108b5 */
[----:B------:R-:W2:Y:S01]  /*4440*/  LDSM.16.MT88.4 R12, [R239+0x900] ;  /* 0x00090000ef0c783b */ /* 0x000ea20000004200 */
[--C-:B------:R-:W-:Y:S01]  /*4450*/  FFMA.FTZ R47, R11, c[0x0][0x2d0], -R181.reuse ;  /* 0x0000b4000b2f7a23 */ /* 0x100fe200000108b5 */
[----:B------:R-:W-:Y:S01]  /*4460*/  MUFU.EX2 R180, R180 ;  /* 0x000000b400b47308 */ /* 0x000fe20000000800 */
[--C-:B------:R-:W-:Y:S01]  /*4470*/  FFMA.FTZ R44, R86, c[0x0][0x2d0], -R181.reuse ;  /* 0x0000b400562c7a23 */ /* 0x100fe200000108b5 */
[----:B------:R-:W3:Y:S01]  /*4480*/  LDSM.16.MT88.4 R8, [R240+0x900] ;  /* 0x00090000f008783b */ /* 0x000ee20000004200 */
[----:B------:R-:W-:-:S02]  /*4490*/  FFMA.FTZ R41, R87, c[0x0][0x2d0], -R181 ;  /* 0x0000b40057297a23 */ /* 0x000fc400000108b5 */
[--C-:B------:R-:W-:Y:S02]  /*44a0*/  FFMA.FTZ R40, R82, c[0x0][0x2d0], -R181.reuse ;  /* 0x0000b40052287a23 */ /* 0x100fe400000108b5 */
[--C-:B------:R-:W-:Y:S01]  /*44b0*/  FFMA.FTZ R37, R83, c[0x0][0x2d0], -R181.reuse ;  /* 0x0000b40053257a23 */ /* 0x100fe200000108b5 */
[----:B------:R-:W4:Y:S01]  /*44c0*/  MUFU.EX2 R51, R51 ;  /* 0x0000003300337308 */ /* 0x000f220000000800 */
[----:B-1----:R-:W-:Y:S01]  /*44d0*/  F2FP.BF16.PACK_AB R166, R45, R46 ;  /* 0x0000002e2da6723e */ /* 0x002fe200000010ff */
[----:B------:R-:W1:Y:S01]  /*44e0*/  LDSM.16.MT88.4 R80, [R242+0x3100] ;  /* 0x00310000f250783b */ /* 0x000e620000004200 */
[--C-:B------:R-:W-:Y:S02]  /*44f0*/  FFMA.FTZ R36, R36, c[0x0][0x2d0], -R181.reuse ;  /* 0x0000b40024247a23 */ /* 0x100fe400000108b5 */
[--C-:B------:R-:W-:Y:S02]  /*4500*/  FFMA.FTZ R32, R32, c[0x0][0x2d0], -R181.reuse ;  /* 0x0000b40020207a23 */ /* 0x100fe400000108b5 */
[--C-:B------:R-:W-:Y:S01]  /*4510*/  FFMA.FTZ R31, R31, c[0x0][0x2d0], -R181.reuse ;  /* 0x0000b4001f1f7a23 */ /* 0x100fe200000108b5 */
[----:B------:R-:W-:Y:S01]  /*4520*/  MUFU.EX2 R48, R48 ;  /* 0x0000003000307308 */ /* 0x000fe20000000800 */
[----:B------:R-:W-:-:S02]  /*4530*/  FFMA.FTZ R3, R213, c[0x0][0x2d0], -R181 ;  /* 0x0000b400d5037a23 */ /* 0x000fc400000108b5 */
[--C-:B------:R-:W-:Y:S02]  /*4540*/  FFMA.FTZ R198, R198, c[0x0][0x2d0], -R181.reuse ;  /* 0x0000b400c6c67a23 */ /* 0x100fe400000108b5 */
[--C-:B------:R-:W-:Y:S02]  /*4550*/  FFMA.FTZ R200, R200, c[0x0][0x2d0], -R181.reuse ;  /* 0x0000b400c8c87a23 */ /* 0x100fe400000108b5 */
[----:B------:R-:W-:Y:S01]  /*4560*/  FFMA.FTZ R199, R199, c[0x0][0x2d0], -R181 ;  /* 0x0000b400c7c77a23 */ /* 0x000fe200000108b5 */
[----:B------:R-:W5:Y:S01]  /*4570*/  MUFU.EX2 R47, R47 ;  /* 0x0000002f002f7308 */ /* 0x000f620000000800 */
[----:B----4-:R-:W-:Y:S01]  /*4580*/  F2FP.BF16.PACK_AB R165, R51, R180 ;  /* 0x000000b433a5723e */ /* 0x010fe200000010ff */
[--C-:B------:R-:W-:Y:S02]  /*4590*/  FFMA.FTZ R206, R206, c[0x0][0x2d0], -R187.reuse ;  /* 0x0000b400cece7a23 */ /* 0x100fe400000108bb */
[----:B------:R-:W-:Y:S02]  /*45a0*/  FFMA.FTZ R204, R204, c[0x0][0x2d0], -R187 ;  /* 0x0000b400cccc7a23 */ /* 0x000fe400000108bb */
[----:B------:R-:W-:-:S02]  /*45b0*/  FFMA.FTZ R205, R205, c[0x0][0x2d0], -R181 ;  /* 0x0000b400cdcd7a23 */ /* 0x000fc400000108b5 */
[----:B------:R-:W-:Y:S01]  /*45c0*/  MUFU.EX2 R43, R43 ;  /* 0x0000002b002b7308 */ /* 0x000fe20000000800 */
[--C-:B------:R-:W-:Y:S02]  /*45d0*/  FFMA.FTZ R203, R203, c[0x0][0x2d0], -R181.reuse ;  /* 0x0000b400cbcb7a23 */ /* 0x100fe400000108b5 */
[--C-:B------:R-:W-:Y:S02]  /*45e0*/  FFMA.FTZ R202, R202, c[0x0][0x2d0], -R181.reuse ;  /* 0x0000b400caca7a23 */ /* 0x100fe400000108b5 */
[----:B------:R-:W-:Y:S02]  /*45f0*/  FFMA.FTZ R201, R201, c[0x0][0x2d0], -R181 ;  /* 0x0000b400c9c97a23 */ /* 0x000fe400000108b5 */
[--C-:B------:R-:W-:Y:S01]  /*4600*/  FFMA.FTZ R191, R191, c[0x0][0x2d0], -R187.reuse ;  /* 0x0000b400bfbf7a23 */ /* 0x100fe200000108bb */
[----:B-----5:R-:W-:Y:S01]  /*4610*/  F2FP.BF16.PACK_AB R167, R47, R48 ;  /* 0x000000302fa7723e */ /* 0x020fe200000010ff */
[----:B------:R-:W4:Y:S01]  /*4620*/  MUFU.EX2 R39, R39 ;  /* 0x0000002700277308 */ /* 0x000f220000000800 */
[----:B------:R-:W-:-:S02]  /*4630*/  FFMA.FTZ R190, R190, c[0x0][0x2d0], -R187 ;  /* 0x0000b400bebe7a23 */ /* 0x000fc400000108bb */
[----:B------:R-:W-:Y:S02]  /*4640*/  FFMA.FTZ R189, R189, c[0x0][0x2d0], -R187 ;  /* 0x0000b400bdbd7a23 */ /* 0x000fe400000108bb */
[--C-:B------:R-:W-:Y:S01]  /*4650*/  FFMA.FTZ R186, R186, c[0x0][0x2d0], -R181.reuse ;  /* 0x0000b400baba7a23 */ /* 0x100fe200000108b5 */
[C---:B------:R-:W-:Y:S01]  /*4660*/  HMMA.16816.F32.BF16 R60, R164.reuse, R64, RZ ;  /* 0x00000040a43c723c */ /* 0x040fe200000418ff */
[----:B------:R-:W-:Y:S01]  /*4670*/  FFMA.FTZ R185, R185, c[0x0][0x2d0], -R181 ;  /* 0x0000b400b9b97a23 */ /* 0x000fe200000108b5 */
[----:B------:R-:W-:Y:S01]  /*4680*/  MUFU.EX2 R42, R42 ;  /* 0x0000002a002a7308 */ /* 0x000fe20000000800 */
[----:B------:R-:W-:Y:S02]  /*4690*/  FADD.FTZ R51, R180, R51 ;  /* 0x00000033b4337221 */ /* 0x000fe40000010000 */
[----:B------:R-:W-:Y:S02]  /*46a0*/  FADD.FTZ R49, R50, R49 ;  /* 0x0000003132317221 */ /* 0x000fe40000010000 */
[----:B------:R-:W-:Y:S01]  /*46b0*/  FADD.FTZ R51, R48, R51 ;  /* 0x0000003330337221 */ /* 0x000fe20000010000 */
[----:B------:R-:W-:Y:S01]  /*46c0*/  HMMA.16816.F32.BF16 R64, R164, R66, RZ ;  /* 0x00000042a440723c */ /* 0x000fe200000418ff */
[----:B------:R-:W-:Y:S01]  /*46d0*/  FADD.FTZ R49, R46, R49 ;  /* 0x000000312e317221 */ /* 0x000fe20000010000 */
[----:B------:R-:W5:Y:S01]  /*46e0*/  MUFU.EX2 R35, R35 ;  /* 0x0000002300237308 */ /* 0x000f620000000800 */
[----:B----4-:R-:W-:Y:S01]  /*46f0*/  F2FP.BF16.PACK_AB R4, R39, R43 ;  /* 0x0000002b2704723e */ /* 0x010fe200000010ff */
[----:B------:R-:W-:-:S02]  /*4700*/  FADD.FTZ R47, R47, R51 ;  /* 0x000000332f2f7221 */ /* 0x000fc40000010000 */
[----:B------:R-:W-:Y:S02]  /*4710*/  FADD.FTZ R45, R45, R49 ;  /* 0x000000312d2d7221 */ /* 0x000fe40000010000 */
[----:B------:R-:W-:Y:S02]  /*4720*/  HMMA.16816.F32.BF16 R52, R164, R56, RZ ;  /* 0x00000038a434723c */ /* 0x000fe400000418ff */
[----:B------:R-:W4:Y:S01]  /*4730*/  MUFU.EX2 R44, R44 ;  /* 0x0000002c002c7308 */ /* 0x000f220000000800 */
[----:B------:R-:W-:-:S04]  /*4740*/  FADD.FTZ R45, R43, R45 ;  /* 0x0000002d2b2d7221 */ /* 0x000fc80000010000 */
[----:B------:R-:W-:Y:S01]  /*4750*/  FADD.FTZ R45, R39, R45 ;  /* 0x0000002d272d7221 */ /* 0x000fe20000010000 */
[----:B------:R-:W-:Y:S02]  /*4760*/  HMMA.16816.F32.BF16 R56, R164, R58, RZ ;  /* 0x0000003aa438723c */ /* 0x000fe400000418ff */
[----:B------:R-:W1:Y:S01]  /*4770*/  MUFU.EX2 R41, R41 ;  /* 0x0000002900297308 */ /* 0x000e620000000800 */
[----:B-----5:R-:W-:Y:S01]  /*4780*/  F2FP.BF16.PACK_AB R6, R35, R42 ;  /* 0x0000002a2306723e */ /* 0x020fe200000010ff */
[----:B------:R-:W-:-:S04]  /*4790*/  FADD.FTZ R42, R42, R45 ;  /* 0x0000002d2a2a7221 */ /* 0x000fc80000010000 */
[----:B------:R-:W-:Y:S01]  /*47a0*/  HMMA.16816.F32.BF16 R108, R164, R112, RZ ;  /* 0x00000070a46c723c */ /* 0x000fe200000418ff */
[----:B------:R-:W-:Y:S01]  /*47b0*/  FADD.FTZ R42, R35, R42 ;  /* 0x0000002a232a7221 */ /* 0x000fe20000010000 */
[----:B------:R-:W-:Y:S01]  /*47c0*/  MUFU.EX2 R40, R40 ;  /* 0x0000002800287308 */ /* 0x000fe20000000800 */
[----:B----4-:R-:W-:-:S05]  /*47d0*/  FADD.FTZ R47, R44, R47 ;  /* 0x0000002f2c2f7221 */ /* 0x010fca0000010000 */
[----:B------:R-:W-:Y:S02]  /*47e0*/  HMMA.16816.F32.BF16 R112, R164, R114, RZ ;  /* 0x00000072a470723c */ /* 0x000fe400000418ff */
[----:B------:R-:W4:Y:S01]  /*47f0*/  MUFU.EX2 R37, R37 ;  /* 0x0000002500257308 */ /* 0x000f220000000800 */
[C---:B-1----:R-:W-:Y:S01]  /*4800*/  F2FP.BF16.PACK_AB R5, R41.reuse, R44 ;  /* 0x0000002c2905723e */ /* 0x042fe200000010ff */
[----:B------:R-:W-:-:S04]  /*4810*/  FADD.FTZ R47, R41, R47 ;  /* 0x0000002f292f7221 */ /* 0x000fc80000010000 */
[C---:B------:R-:W-:Y:S02]  /*4820*/  HMMA.16816.F32.BF16 R68, R164.reuse, R72, RZ ;  /* 0x00000048a444723c */ /* 0x040fe400000418ff */
[----:B------:R-:W-:Y:S06]  /*4830*/  MUFU.EX2 R38, R38 ;  /* 0x0000002600267308 */ /* 0x000fec0000000800 */
[----:B------:R-:W-:Y:S01]  /*4840*/  HMMA.16816.F32.BF16 R72, R164, R74, RZ ;  /* 0x0000004aa448723c */ /* 0x000fe200000418ff */
[----:B----4-:R-:W-:Y:S01]  /*4850*/  F2FP.BF16.PACK_AB R7, R37, R40 ;  /* 0x000000282507723e */ /* 0x010fe200000010ff */
[----:B------:R-:W1:Y:S01]  /*4860*/  MUFU.EX2 R34, R34 ;  /* 0x0000002200227308 */ /* 0x000e620000000800 */
[----:B------:R-:W-:-:S05]  /*4870*/  FADD.FTZ R40, R40, R47 ;  /* 0x0000002f28287221 */ /* 0x000fca0000010000 */
[----:B------:R-:W-:Y:S01]  /*4880*/  HMMA.16816.F32.BF16 R84, R164, R88, RZ ;  /* 0x00000058a454723c */ /* 0x000fe200000418ff */
[----:B------:R-:W-:Y:S01]  /*4890*/  FADD.FTZ R40, R37, R40 ;  /* 0x0000002825287221 */ /* 0x000fe20000010000 */
[----:B------:R-:W-:Y:S06]  /*48a0*/  MUFU.EX2 R33, R33 ;  /* 0x0000002100217308 */ /* 0x000fec0000000800 */
[C---:B--2---:R-:W-:Y:S02]  /*48b0*/  HMMA.16816.F32.BF16 R60, R4.reuse, R12, R60 ;  /* 0x0000000c043c723c */ /* 0x044fe4000004183c */
[----:B------:R-:W2:Y:S06]  /*48c0*/  MUFU.EX2 R30, R30 ;  /* 0x0000001e001e7308 */ /* 0x000eac0000000800 */
[C---:B------:R-:W-:Y:S01]  /*48d0*/  HMMA.16816.F32.BF16 R64, R4.reuse, R14, R64 ;  /* 0x0000000e0440723c */ /* 0x040fe20000041840 */
[----:B------:R-:W4:Y:S01]  /*48e0*/  LDSM.16.MT88.4 R12, [R242+0x6900] ;  /* 0x00690000f20c783b */ /* 0x000f220000004200 */
[----:B------:R-:W-:Y:S06]  /*48f0*/  MUFU.EX2 R36, R36 ;  /* 0x0000002400247308 */ /* 0x000fec0000000800 */
[C---:B---3--:R-:W-:Y:S02]  /*4900*/  HMMA.16816.F32.BF16 R52, R4.reuse, R8, R52 ;  /* 0x000000080434723c */ /* 0x048fe40000041834 */
[----:B------:R-:W3:Y:S06]  /*4910*/  MUFU.EX2 R32, R32 ;  /* 0x0000002000207308 */ /* 0x000eec0000000800 */
        /* <DEDUP_REMOVED lines=9> */
[C---:B----4-:R-:W-:Y:S02]  /*49b0*/  HMMA.16816.F32.BF16 R108, R4.reuse, R12, R108 ;  /* 0x0000000c046c723c */ /* 0x050fe4000004186c */
[----:B------:R-:W-:Y:S06]  /*49c0*/  MUFU.EX2 R200, R200 ;  /* 0x000000c800c87308 */ /* 0x000fec0000000800 */
[----:B------:R-:W-:Y:S01]  /*49d0*/  HMMA.16816.F32.BF16 R112, R4, R14, R112 ;  /* 0x0000000e0470723c */ /* 0x000fe20000041870 */
[----:B------:R-:W4:Y:S01]  /*49e0*/  LDSM.16.MT88.4 R12, [R240+0x9900] ;  /* 0x00990000f00c783b */ /* 0x000f220000004200 */
        /* <DEDUP_REMOVED lines=31> */
[C---:B----4-:R-:W-:Y:S08]  /*4be0*/  HMMA.16816.F32.BF16 R148, R4.reuse, R12, R148 ;  /* 0x0000000c0494723c */ /* 0x050ff00000041894 */
[----:B------:R-:W-:Y:S01]  /*4bf0*/  HMMA.16816.F32.BF16 R152, R4, R14, R152 ;  /* 0x0000000e0498723c */ /* 0x000fe20000041898 */
[----:B------:R-:W4:Y:S07]  /*4c00*/  LDSM.16.MT88.4 R12, [R238+0x9900] ;  /* 0x00990000ee0c783b */ /* 0x000f2e0000004200 */
        /* <DEDUP_REMOVED lines=53> */
[----:B---3--:R-:W-:Y:S01]  /*4f60*/  F2FP.BF16.PACK_AB R5, R32, R36 ;  /* 0x000000242005723e */ /* 0x008fe200000010ff */
[----:B------:R-:W-:Y:S01]  /*4f70*/  FADD.FTZ R36, R36, R40 ;  /* 0x0000002824247221 */ /* 0x000fe20000010000 */
[----:B------:R-:W-:Y:S01]  /*4f80*/  F2FP.BF16.PACK_AB R7, R3, R31 ;  /* 0x0000001f0307723e */ /* 0x000fe200000010ff */
[----:B------:R-:W2:Y:S01]  /*4f90*/  MUFU.EX2 R188, R188 ;  /* 0x000000bc00bc7308 */ /* 0x000ea20000000800 */
[----:B------:R-:W-:Y:S02]  /*4fa0*/  FADD.FTZ R38, R34, R38 ;  /* 0x0000002622267221 */ /* 0x000fe40000010000 */
[----:B------:R-:W-:Y:S02]  /*4fb0*/  FADD.FTZ R36, R32, R36 ;  /* 0x0000002420247221 */ /* 0x000fe40000010000 */
[----:B------:R-:W-:Y:S01]  /*4fc0*/  FADD.FTZ R33, R33, R38 ;  /* 0x0000002621217221 */ /* 0x000fe20000010000 */
[----:B----4-:R-:W-:Y:S01]  /*4fd0*/  HMMA.16816.F32.BF16 R176, R4, R12, R176 ;  /* 0x0000000c04b0723c */ /* 0x010fe200000418b0 */
[----:B------:R-:W-:Y:S01]  /*4fe0*/  FADD.FTZ R31, R31, R36 ;  /* 0x000000241f1f7221 */ /* 0x000fe20000010000 */
[----:B------:R-:W3:Y:S01]  /*4ff0*/  MUFU.EX2 R181, R181 ;  /* 0x000000b500b57308 */ /* 0x000ee20000000800 */
[----:B------:R-:W-:-:S02]  /*5000*/  FADD.FTZ R33, R30, R33 ;  /* 0x000000211e217221 */ /* 0x000fc40000010000 */
[----:B------:R-:W-:-:S03]  /*5010*/  FADD.FTZ R31, R3, R31 ;  /* 0x0000001f031f7221 */ /* 0x000fc60000010000 */
        /* <DEDUP_REMOVED lines=59> */
[----:B------:R-:W-:-:S03]  /*53d0*/  FADD.FTZ R200, R199, R200 ;  /* 0x000000c8c7c87221 */ /* 0x000fc60000010000 */
        /* <DEDUP_REMOVED lines=68> */
[----:B------:R-:W-:-:S04]  /*5820*/  FADD.FTZ R202, R185, R202 ;  /* 0x000000cab9ca7221 */ /* 0x000fc80000010000 */
[----:B---3--:R-:W-:Y:S01]  /*5830*/  FADD.FTZ R3, R181, R202 ;  /* 0x000000cab5037221 */ /* 0x008fe20000010000 */
        /* <DEDUP_REMOVED lines=36> */
[C---:B----4-:R-:W-:Y:S08]  /*5a80*/  HMMA.16816.F32.BF16 R140, R4.reuse, R12, R140 ;  /* 0x0000000c048c723c */ /* 0x050ff0000004188c */
[C---:B------:R-:W-:Y:S01]  /*5a90*/  HMMA.16816.F32.BF16 R144, R4.reuse, R14, R144 ;  /* 0x0000000e0490723c */ /* 0x040fe20000041890 */
[----:B------:R-:W4:Y:S07]  /*5aa0*/  LDSM.16.MT88.4 R12, [R242+0x2900] ;  /* 0x00290000f20c783b */ /* 0x000f2e0000004200 */
[C---:B---3--:R-:W-:Y:S08]  /*5ab0*/  HMMA.16816.F32.BF16 R156, R4.reuse, R20, R156 ;  /* 0x00000014049c723c */ /* 0x048ff0000004189c */
        /* <DEDUP_REMOVED lines=8> */
[----:B------:R-:W-:-:S07]  /*5b40*/  F2FP.BF16.PACK_AB R7, R181, R185 ;  /* 0x000000b9b507723e */ /* 0x000fce00000010ff */
        /* <DEDUP_REMOVED lines=42> */
[----:B------:R-:W-:Y:S07]  /*5df0*/  HMMA.16816.F32.BF16 R164, R4, R10, R164 ;  /* 0x0000000a04a4723c */ /* 0x000fee00000418a4 */
[----:B------:R-:W-:-:S05]  /*5e00*/  FADD.FTZ R4, R187, R206 ;  /* 0x000000cebb047221 */ /* 0x000fca0000010000 */
[----:B------:R1:W-:Y:S01]  /*5e10*/  STL [R1+0x5c], R4 ;  /* 0x00005c0401007387 */ /* 0x0003e20000100800 */
[----:B------:R-:W-:Y:S05]  /*5e20*/  @P0 BRA `(.L_x_2632) ;  /* 0x00004b0000000947 */ /* 0x000fea0003800000 */
[----:B------:R-:W-:Y:S01]  /*5e30*/  IADD3 R213, R215, 0xc0, RZ ;  /* 0x000000c0d7d57810 */ /* 0x000fe20007ffe0ff */
[----:B------:R-:W-:Y:S01]  /*5e40*/  IMAD.MOV.U32 R3, RZ, RZ, R0 ;  /* 0x000000ffff037224 */ /* 0x000fe200078e0000 */
[----:B------:R-:W-:Y:S01]  /*5e50*/  SHF.R.S32.HI R5, RZ, 0x1f, R29 ;  /* 0x0000001fff057819 */ /* 0x000fe2000001141d */
[----:B------:R-:W-:Y:S01]  /*5e60*/  IMAD.MOV.U32 R180, RZ, RZ, R2 ;  /* 0x000000ffffb47224 */ /* 0x000fe200078e0002 */
[----:B-1----:R-:W-:Y:S01]  /*5e70*/  SHF.R.S32.HI R4, RZ, 0x1f, R28 ;  /* 0x0000001fff047819 */ /* 0x002fe2000001141c */
[----:B------:R-:W-:Y:S01]  /*5e80*/  UIADD3 UR9, UR9, -0x2, URZ ;  /* 0xfffffffe09097890 */ /* 0x000fe2000fffe03f */
[----:B------:R-:W-:Y:S02]  /*5e90*/  SHF.R.S32.HI R6, RZ, 0x1f, R213 ;  /* 0x0000001fff067819 */ /* 0x000fe400000114d5 */
[----:B------:R-:W-:Y:S02]  /*5ea0*/  LEA.HI R5, R5, R29, RZ, 0x3 ;  /* 0x0000001d05057211 */ /* 0x000fe400078f18ff */
[----:B------:R-:W-:-:S02]  /*5eb0*/  LEA.HI R4, R4, R28, RZ, 0x3 ;  /* 0x0000001c04047211 */ /* 0x000fc400078f18ff */
[----:B------:R-:W-:Y:S02]  /*5ec0*/  LEA.HI R6, R6, R213, RZ, 0x3 ;  /* 0x000000d506067211 */ /* 0x000fe400078f18ff */
[----:B------:R-:W-:Y:S02]  /*5ed0*/  LOP3.LUT R5, R5, 0xfffffff8, RZ, 0xc0, !PT ;  /* 0xfffffff805057812 */ /* 0x000fe400078ec0ff */
[----:B------:R-:W-:Y:S02]  /*5ee0*/  LOP3.LUT R4, R4, 0xfffffff8, RZ, 0xc0, !PT ;  /* 0xfffffff804047812 */ /* 0x000fe400078ec0ff */
[----:B------:R-:W-:Y:S02]  /*5ef0*/  LOP3.LUT R0, R6, 0xfffffff8, RZ, 0xc0, !PT ;  /* 0xfffffff806007812 */ /* 0x000fe400078ec0ff */
[----:B------:R-:W-:Y:S02]  /*5f00*/  SHF.R.S32.HI R7, RZ, 0x1f, R5 ;  /* 0x0000001fff077819 */ /* 0x000fe40000011405 */
[----:B------:R-:W-:-:S02]  /*5f10*/  SHF.R.S32.HI R6, RZ, 0x1f, R4 ;  /* 0x0000001fff067819 */ /* 0x000fc40000011404 */
[----:B------:R-:W-:Y:S02]  /*5f20*/  SHF.R.S32.HI R2, RZ, 0x1f, R0 ;  /* 0x0000001fff027819 */ /* 0x000fe40000011400 */
[C---:B------:R-:W-:Y:S01]  /*5f30*/  SHF.L.U64.HI R8, R5.reuse, 0x1, R7 ;  /* 0x0000000105087819 */ /* 0x040fe20000010207 */
[----:B------:R-:W-:Y:S01]  /*5f40*/  IMAD.SHL.U32 R7, R5, 0x2, RZ ;  /* 0x0000000205077824 */ /* 0x000fe200078e00ff */
[C---:B------:R-:W-:Y:S01]  /*5f50*/  SHF.L.U64.HI R5, R4.reuse, 0x1, R6 ;  /* 0x0000000104057819 */ /* 0x040fe20000010206 */
[----:B------:R-:W-:Y:S01]  /*5f60*/  IMAD.SHL.U32 R4, R4, 0x2, RZ ;  /* 0x0000000204047824 */ /* 0x000fe200078e00ff */
[----:B------:R-:W-:Y:S01]  /*5f70*/  SEL R6, RZ, 0x10, P6 ;  /* 0x00000010ff067807 */ /* 0x000fe20003000000 */
[----:B------:R-:W-:Y:S01]  /*5f80*/  STL [R1+0x38], R8 ;  /* 0x0000380801007387 */ /* 0x000fe20000100800 */
[C---:B------:R-:W-:Y:S01]  /*5f90*/  SHF.L.U64.HI R2, R0.reuse, 0x1, R2 ;  /* 0x0000000100027819 */ /* 0x040fe20000010202 */
[----:B------:R-:W-:Y:S01]  /*5fa0*/  IMAD.SHL.U32 R0, R0, 0x2, RZ ;  /* 0x0000000200007824 */ /* 0x000fe200078e00ff */
[----:B------:R-:W-:Y:S01]  /*5fb0*/  ISETP.NE.U32.AND P1, PT, R6, RZ, PT ;  /* 0x000000ff0600720c */ /* 0x000fe20003f25070 */
[----:B------:R1:W-:Y:S01]  /*5fc0*/  STL [R1+0x3c], R7 ;  /* 0x00003c0701007387 */ /* 0x0003e20000100800 */
[----:B------:R-:W-:-:S02]  /*5fd0*/  LOP3.LUT R214, R214, 0xfffffff7, RZ, 0xc0, !PT ;  /* 0xfffffff7d6d67812 */ /* 0x000fc400078ec0ff */
[----:B------:R-:W-:Y:S01]  /*5fe0*/  ISETP.GE.AND P2, PT, R213, c[0x0][0x1d4], PT ;  /* 0x00007500d5007a0c */ /* 0x000fe20003f46270 */
[----:B------:R2:W-:Y:S04]  /*5ff0*/  STL [R1+0x40], R5 ;  /* 0x0000400501007387 */ /* 0x0005e80000100800 */
[----:B------:R3:W-:Y:S04]  /*6000*/  STL [R1+0x44], R4 ;  /* 0x0000440401007387 */ /* 0x0007e80000100800 */
[----:B------:R4:W-:Y:S01]  /*6010*/  STL [R1+0x48], R2 ;  /* 0x0000480201007387 */ /* 0x0009e20000100800 */
[----:B------:R-:W-:-:S03]  /*6020*/  @P1 LOP3.LUT R214, R214, 0x8, RZ, 0xfc, !PT ;  /* 0x00000008d6d61812 */ /* 0x000fc600078efcff */
[----:B------:R5:W-:Y:S01]  /*6030*/  STL [R1+0x4c], R0 ;  /* 0x00004c0001007387 */ /* 0x000be20000100800 */
[----:B------:R-:W-:-:S03]  /*6040*/  LOP3.LUT R214, R214, 0xfffffffb, RZ, 0xc0, !PT ;  /* 0xfffffffbd6d67812 */ /* 0x000fc600078ec0ff */
[----:B------:R5:W-:Y:S01]  /*6050*/  STL [R1+0x30], R6 ;  /* 0x0000300601007387 */ /* 0x000be20000100800 */
[----:B-1----:R-:W-:Y:S01]  /*6060*/  SEL R7, RZ, 0x10, P4 ;  /* 0x00000010ff077807 */ /* 0x002fe20002000000 */
[----:B--2---:R-:W-:Y:S01]  /*6070*/  IMAD.SHL.U32 R5, R252, 0x2, RZ ;  /* 0x00000002fc057824 */ /* 0x004fe200078e00ff */
[C---:B---3--:R-:W-:Y:S02]  /*6080*/  LEA R4, P0, R215.reuse, RZ, 0x1 ;  /* 0x000000ffd7047211 */ /* 0x048fe400078008ff */
[----:B----4-:R-:W-:Y:S02]  /*6090*/  SEL R2, RZ, 0x10, P5 ;  /* 0x00000010ff027807 */ /* 0x010fe40002800000 */
[----:B------:R-:W-:Y:S02]  /*60a0*/  LEA.HI.X.SX32 R5, R215, RZ, 0x1, P0 ;  /* 0x000000ffd7057211 */ /* 0x000fe400000f0eff */
[----:B------:R-:W-:Y:S01]  /*60b0*/  ISETP.NE.U32.AND P0, PT, R2, RZ, PT ;  /* 0x000000ff0200720c */ /* 0x000fe20003f05070 */
[----:B------:R-:W-:Y:S01]  /*60c0*/  STL [R1+0x2c], R2 ;  /* 0x00002c0201007387 */ /* 0x000fe20000100800 */
[----:B-----5:R-:W-:-:S02]  /*60d0*/  SEL R0, RZ, 0x10, P2 ;  /* 0x00000010ff007807 */ /* 0x020fc40001000000 */
[----:B------:R-:W-:Y:S01]  /*60e0*/  IADD3 R6, -R6, 0x10, RZ ;  /* 0x0000001006067810 */ /* 0x000fe20007ffe1ff */
[----:B------:R-:W-:Y:S01]  /*60f0*/  STL [R1+0x28], R7 ;  /* 0x0000280701007387 */ /* 0x000fe20000100800 */
[----:B------:R-:W-:Y:S02]  /*6100*/  ISETP.NE.U32.AND P2, PT, R0, RZ, PT ;  /* 0x000000ff0000720c */ /* 0x000fe40003f45070 */
[----:B------:R-:W-:Y:S01]  /*6110*/  LOP3.LUT R6, R6, 0xf, RZ, 0xc0, !PT ;  /* 0x0000000f06067812 */ /* 0x000fe200078ec0ff */
[----:B------:R1:W-:Y:S04]  /*6120*/  STL.64 [R1+0x50], R4 ;  /* 0x0000500401007387 */ /* 0x0003e80000100a00 */
[----:B------:R-:W-:Y:S01]  /*6130*/  @P0 LOP3.LUT R214, R214, 0x4, RZ, 0xfc, !PT ;  /* 0x00000004d6d60812 */ /* 0x000fe200078efcff */
[----:B------:R2:W-:Y:S01]  /*6140*/  STL [R1+0x24], R6 ;  /* 0x0000240601007387 */ /* 0x0005e20000100800 */
[----:B------:R-:W-:-:S02]  /*6150*/  ISETP.NE.U32.AND P0, PT, R7, RZ, PT ;  /* 0x000000ff0700720c */ /* 0x000fc40003f05070 */
        /* <DEDUP_REMOVED lines=13> */
.L_x_2635:
[----:B------:R-:W2:Y:S01]  /*6230*/  LDL R0, [R1+0x4] ;  /* 0x0000040001007983 */ /* 0x000ea20000100800 */
[----:B------:R-:W-:Y:S01]  /*6240*/  UIMAD UR4, UR9, 0x60, UR11 ;  /* 0x00000060090478a4 */ /* 0x000fe2000f8e020b */
[----:B------:R-:W-:Y:S01]  /*6250*/  PLOP3.LUT P0, PT, PT, PT, UP0, 0x80, 0x0 ;  /* 0x000000000000781c */ /* 0x000fe20003f0f008 */
[----:B------:R-:W-:Y:S01]  /*6260*/  IMAD.MOV.U32 R249, RZ, RZ, RZ ;  /* 0x000000fffff97224 */ /* 0x000fe200078e00ff */
[----:B------:R-:W3:Y:S01]  /*6270*/  LDL.64 R204, [R1+0x50] ;  /* 0x0000500001cc7983 */ /* 0x000ee20000100a00 */
[----:B------:R-:W-:Y:S02]  /*6280*/  IMAD.SHL.U32 R213, R252, 0x2, RZ ;  /* 0x00000002fcd57824 */ /* 0x000fe400078e00ff */
[----:B------:R-:W-:Y:S01]  /*6290*/  IMAD.U32 R250, RZ, RZ, UR4 ;  /* 0x00000004fffa7e24 */ /* 0x000fe2000f8e00ff */
[----:B------:R-:W4:Y:S04]  /*62a0*/  LDL R203, [R1+0x3c] ;  /* 0x00003c0001cb7983 */ /* 0x000f280000100800 */
[----:B------:R-:W5:Y:S04]  /*62b0*/  LDL R200, [R1+0x38] ;  /* 0x0000380001c87983 */ /* 0x000f680000100800 */
        /* <DEDUP_REMOVED lines=34> */
[----:B-1----:R-:W-:Y:S01]  /*64e0*/  IMAD.X R187, R205, 0x1, R181, P0 ;  /* 0x00000001cdbb7824 */ /* 0x002fe200000e06b5 */
[C---:B----4-:R-:W-:Y:S04]  /*64f0*/  IADD3 R198, P0, R192.reuse, R203, RZ ;  /* 0x000000cbc0c67210 */ /* 0x050fe80007f1e0ff */
[----:B------:R1:W-:Y:S01]  /*6500*/  LDGSTS.E.BYPASS.LTC128B.128 [R213+0xc100], [R186.64], !P6 ;  /* 0x0c100000bad57fae */ /* 0x0003e2000f101d4c */
[C---:B-----5:R-:W-:Y:S01]  /*6510*/  IMAD.X R199, R181.reuse, 0x1, R200, P0 ;  /* 0x00000001b5c77824 */ /* 0x060fe200000e06c8 */
[C---:B------:R-:W-:Y:S04]  /*6520*/  IADD3 R194, P0, R192.reuse, R201, RZ ;  /* 0x000000c9c0c27210 */ /* 0x040fe80007f1e0ff */
[----:B------:R2:W-:Y:S01]  /*6530*/  LDGSTS.E.BYPASS.LTC128B.128 [R213+0xf100], [R198.64], !P5 ;  /* 0x0f100000c6d57fae */ /* 0x0005e2000e901d4c */
[C---:B------:R-:W-:Y:S01]  /*6540*/  IMAD.X R195, R181.reuse, 0x1, R214, P0 ;  /* 0x00000001b5c37824 */ /* 0x040fe200000e06d6 */
[----:B------:R-:W-:Y:S04]  /*6550*/  IADD3 R192, P0, R192, R215, RZ ;  /* 0x000000d7c0c07210 */ /* 0x000fe80007f1e0ff */
[----:B------:R3:W-:Y:S01]  /*6560*/  LDGSTS.E.BYPASS.LTC128B.128 [R213+0x12100], [R194.64], !P4 ;  /* 0x12100000c2d57fae */ /* 0x0007e2000e101d4c */
[----:B------:R-:W-:Y:S03]  /*6570*/  IMAD.X R193, R181, 0x1, R212, P0 ;  /* 0x00000001b5c17824 */ /* 0x000fe600000e06d4 */
[----:B------:R-:W4:Y:S04]  /*6580*/  SHFL.IDX PT, R181, R2, 0x1, 0x181f ;  /* 0x00381f0002b57f89 */ /* 0x000f2800000e0000 */
[----:B------:R-:W5:Y:S04]  /*6590*/  SHFL.IDX PT, R2, R2, 0x2, 0x181f ;  /* 0x00581f0002027f89 */ /* 0x000f6800000e0000 */
        /* <DEDUP_REMOVED lines=12> */
[----:B-----5:R-:W-:Y:S04]  /*6660*/  IADD3 R184, P0, R204, R2, RZ ;  /* 0x00000002ccb87210 */ /* 0x020fe80007f1e0ff */
[----:B------:R4:W-:Y:S01]  /*6670*/  LDGSTS.E.BYPASS.LTC128B.128 [R213+0x16100], [R196.64], !P1 ;  /* 0x16100000c4d57fae */ /* 0x0009e2000c901d4c */
[----:B------:R-:W-:Y:S01]  /*6680*/  IMAD.X R185, R205, 0x1, R0, P0 ;  /* 0x00000001cdb97824 */ /* 0x000fe200000e0600 */
[----:B---3--:R-:W-:Y:S04]  /*6690*/  IADD3 R194, P0, R2, R203, RZ ;  /* 0x000000cb02c27210 */ /* 0x008fe80007f1e0ff */
[----:B------:R4:W-:Y:S01]  /*66a0*/  LDGSTS.E.BYPASS.LTC128B.128 [R213+0xe100], [R184.64], !P6 ;  /* 0x0e100000b8d57fae */ /* 0x0009e2000f101d4c */
[----:B------:R-:W-:Y:S01]  /*66b0*/  IMAD.X R195, R0, 0x1, R200, P0 ;  /* 0x0000000100c37824 */ /* 0x000fe200000e06c8 */
[----:B------:R-:W-:Y:S04]  /*66c0*/  IADD3 R192, P0, R2, R201, RZ ;  /* 0x000000c902c07210 */ /* 0x000fe80007f1e0ff */
[----:B------:R4:W-:Y:S01]  /*66d0*/  LDGSTS.E.BYPASS.LTC128B.128 [R213+0x11100], [R194.64], !P5 ;  /* 0x11100000c2d57fae */ /* 0x0009e2000e901d4c */
[----:B------:R-:W-:Y:S01]  /*66e0*/  IMAD.X R193, R0, 0x1, R214, P0 ;  /* 0x0000000100c17824 */ /* 0x000fe200000e06d6 */
[----:B--2---:R-:W-:Y:S04]  /*66f0*/  IADD3 R198, P0, R2, R215, RZ ;  /* 0x000000d702c67210 */ /* 0x004fe80007f1e0ff */
[----:B------:R4:W-:Y:S01]  /*6700*/  LDGSTS.E.BYPASS.LTC128B.128 [R213+0x14100], [R192.64], !P4 ;  /* 0x14100000c0d57fae */ /* 0x0009e2000e101d4c */
[----:B------:R-:W-:Y:S05]  /*6710*/  IMAD.X R199, R0, 0x1, R212, P0 ;  /* 0x0000000100c77824 */ /* 0x000fea00000e06d4 */
[----:B------:R4:W-:Y:S01]  /*6720*/  LDGSTS.E.BYPASS.LTC128B.128 [R213+0x17100], [R198.64], !P1 ;  /* 0x17100000c6d57fae */ /* 0x0009e2000c901d4c */
[----:B------:R-:W-:-:S05]  /*6730*/  BRA `(.L_x_2634) ;  /* 0x000018c000007947 */ /* 0x000fca0003800000 */
.L_x_2633:
[----:B------:R-:W3:Y:S01]  /*6740*/  LDL R13, [R1+0x24] ;  /* 0x00002400010d7983 */ /* 0x000ee20000100800 */
[----:B------:R-:W-:Y:S01]  /*6750*/  SHF.R.S32.HI R0, RZ, 0x1f, R250 ;  /* 0x0000001fff007819 */ /* 0x000fe200000114fa */
[----:B--2---:R-:W-:Y:S01]  /*6760*/  IMAD.WIDE.U32 R4, R250, c[0x0][0x208], RZ ;  /* 0x00008200fa047a25 */ /* 0x004fe200078e00ff */
[----:B------:R-:W-:Y:S01]  /*6770*/  SHF.R.S32.HI R2, RZ, 0x1f, R249 ;  /* 0x0000001fff027819 */ /* 0x000fe200000114f9 */
[----:B------:R-:W3:Y:S01]  /*6780*/  LDL.64 R18, [R1+0x50] ;  /* 0x0000500001127983 */ /* 0x000ee20000100a00 */
[----:B------:R-:W-:Y:S04]  /*6790*/  DEPBAR.LE SB0, 0x0 ;  /* 0x000080000000791a */ /* 0x000fe80000000000 */
[----:B------:R-:W2:Y:S01]  /*67a0*/  LDL R12, [R1+0x20] ;  /* 0x00002000010c7983 */ /* 0x000ea20000100800 */
[----:B------:R-:W-:Y:S01]  /*67b0*/  IMAD R0, R0, c[0x0][0x208], RZ ;  /* 0x0000820000007a24 */ /* 0x000fe200078e02ff */
[----:B------:R-:W-:Y:S01]  /*67c0*/  UISETP.GE.AND UP1, UPT, UR9, 0x1, UPT ;  /* 0x000000010900788c */ /* 0x000fe2000bf26270 */
[----:B------:R-:W-:Y:S01]  /*67d0*/  IMAD R2, R2, c[0x0][0x218], RZ ;  /* 0x0000860002027a24 */ /* 0x000fe200078e02ff */
[----:B------:R-:W2:Y:S01]  /*67e0*/  LDL R17, [R1+0x3c] ;  /* 0x00003c0001117983 */ /* 0x000ea20000100800 */
[----:B------:R-:W-:Y:S02]  /*67f0*/  IMAD R0, R250, c[0x0][0x20c], R0 ;  /* 0x00008300fa007a24 */ /* 0x000fe400078e0200 */
[----:B------:R-:W-:Y:S01]  /*6800*/  IMAD R2, R249, c[0x0][0x21c], R2 ;  /* 0x00008700f9027a24 */ /* 0x000fe200078e0202 */
[----:B------:R-:W4:Y:S01]  /*6810*/  LDL R7, [R1+0x1c] ;  /* 0x00001c0001077983 */ /* 0x000f220000100800 */
[----:B------:R-:W-:Y:S03]  /*6820*/  IMAD.IADD R5, R5, 0x1, R0 ;  /* 0x0000000105057824 */ /* 0x000fe600078e0200 */
[----:B------:R-:W5:Y:S01]  /*6830*/  LDL R16, [R1+0x38] ;  /* 0x0000380001107983 */ /* 0x000f620000100800 */
[----:B------:R-:W-:Y:S03]  /*6840*/  IMAD.WIDE.U32 R4, R249, c[0x0][0x218], R4 ;  /* 0x00008600f9047a25 */ /* 0x000fe600078e0004 */
[----:B------:R-:W4:Y:S04]  /*6850*/  LDL R11, [R1+0x44] ;  /* 0x00004400010b7983 */ /* 0x000f280000100800 */
[----:B------:R-:W-:Y:S01]  /*6860*/  BAR.SYNC.DEFER_BLOCKING 0x0 ;  /* 0x0000000000007b1d */ /* 0x000fe20000010000 */
[----:B------:R-:W-:Y:S04]  /*6870*/  IADD3 R0, P0, R4, UR22, RZ ;  /* 0x0000001604007c10 */ /* 0x000fe8000ff1e0ff */
[----:B------:R-:W-:Y:S02]  /*6880*/  IADD3.X R2, R5, UR5, R2, P0, !PT ;  /* 0x0000000505027c10 */ /* 0x000fe400087fe402 */
[C---:B------:R-:W-:Y:S04]  /*6890*/  LEA R30, P0, R0.reuse, c[0x0][0x1f8], 0x1 ;  /* 0x00007e00001e7a11 */ /* 0x040fe800078008ff */
[----:B------:R-:W-:Y:S01]  /*68a0*/  LEA.HI.X R0, R0, c[0x0][0x1fc], R2, 0x1, P0 ;  /* 0x00007f0000007a11 */ /* 0x000fe200000f0c02 */
[----:B------:R-:W-:Y:S04]  /*68b0*/  LDSM.16.M88.4 R48, [R248] ;  /* 0x00000000f830783b */ /* 0x000fe80000000200 */
[----:B------:R-:W2:Y:S04]  /*68c0*/  LDL R6, [R1+0x18] ;  /* 0x0000180001067983 */ /* 0x000ea80000100800 */
[----:B------:R-:W2:Y:S04]  /*68d0*/  LDL R10, [R1+0x40] ;  /* 0x00004000010a7983 */ /* 0x000ea80000100800 */
[----:B------:R-:W2:Y:S04]  /*68e0*/  LDL R9, [R1+0x4c] ;  /* 0x00004c0001097983 */ /* 0x000ea80000100800 */
[----:B------:R-:W2:Y:S04]  /*68f0*/  LDL R8, [R1+0x48] ;  /* 0x0000480001087983 */ /* 0x000ea80000100800 */
[----:B------:R-:W2:Y:S04]  /*6900*/  LDL.LU R181, [R1+0x10] ;  /* 0x0000100001b57983 */ /* 0x000ea80000300800 */
[----:B------:R-:W3:Y:S04]  /*6910*/  SHFL.IDX PT, R44, R30, 0x2, 0x181f ;  /* 0x00581f001e2c7f89 */ /* 0x000ee800000e0000 */
[----:B------:R-:W1:Y:S04]  /*6920*/  SHFL.IDX PT, R2, R0, 0x2, 0x181f ;  /* 0x00581f0000027f89 */ /* 0x000e6800000e0000 */
[----:B------:R-:W1:Y:S04]  /*6930*/  SHFL.IDX PT, R14, R30, RZ, 0x181f ;  /* 0x00181fff1e0e7589 */ /* 0x000e6800000e0000 */
[----:B------:R-:W-:Y:S04]  /*6940*/  SHFL.IDX PT, R30, R30, 0x1, 0x181f ;  /* 0x00381f001e1e7f89 */ /* 0x000fe800000e0000 */
[----:B------:R-:W-:Y:S04]  /*6950*/  LDSM.16.M88.4 R24, [R247+0xd100] ;  /* 0x00d10000f718783b */ /* 0x000fe80000000200 */
[----:B------:R-:W-:Y:S04]  /*6960*/  LDSM.16.M88.4 R32, [R247+0xd900] ;  /* 0x00d90000f720783b */ /* 0x000fe80000000200 */
[----:B------:R-:W-:Y:S04]  /*6970*/  LDSM.16.M88.4 R40, [R247+0xe100] ;  /* 0x00e10000f728783b */ /* 0x000fe80000000200 */
[----:B------:R-:W-:Y:S04]  /*6980*/  LDSM.16.M88.4 R184, [R247+0xe900] ;  /* 0x00e90000f7b8783b */ /* 0x000fe80000000200 */
[----:B------:R-:W-:Y:S04]  /*6990*/  LDSM.16.M88.4 R188, [R246] ;  /* 0x00000000f6bc783b */ /* 0x000fe80000000200 */
[----:B------:R-:W-:Y:S04]  /*69a0*/  LDSM.16.M88.4 R192, [R245] ;  /* 0x00000000f5c0783b */ /* 0x000fe80000000200 */
[----:B------:R-:W-:Y:S04]  /*69b0*/  LDSM.16.M88.4 R196, [R237] ;  /* 0x00000000edc4783b */ /* 0x000fe80000000200 */
[----:B------:R-:W-:Y:S04]  /*69c0*/  LDSM.16.M88.4 R200, [R236] ;  /* 0x00000000ecc8783b */ /* 0x000fe80000000200 */
[----:B------:R-:W-:Y:S04]  /*69d0*/  LDSM.16.M88.4 R204, [R235] ;  /* 0x00000000ebcc783b */ /* 0x000fe80000000200 */
[----:B------:R-:W-:Y:S04]  /*69e0*/  LDSM.16.M88.4 R208, [R234] ;  /* 0x00000000ead0783b */ /* 0x000fe80000000200 */
        /* <DEDUP_REMOVED lines=8> */
[----:B----4-:R-:W-:Y:S04]  /*6a70*/  IADD3 R36, P1, P0, R7, R44, R11 ;  /* 0x0000002c07247210 */ /* 0x010fe8000783e00b */
[----:B------:R-:W-:Y:S02]  /*6a80*/  IADD3.X R37, RZ, R2, R10, P1, P0 ;  /* 0x00000002ff257210 */ /* 0x000fe40000fe040a */
[----:B------:R-:W-:Y:S04]  /*6a90*/  IADD3 R44, P1, P0, R6, R44, R9 ;  /* 0x0000002c062c7210 */ /* 0x000fe8000783e009 */
[----:B------:R-:W-:Y:S02]  /*6aa0*/  IADD3.X R45, RZ, R2, R8, P1, P0 ;  /* 0x00000002ff2d7210 */ /* 0x000fe40000fe0408 */
[----:B------:R-:W1:Y:S01]  /*6ab0*/  SHFL.IDX PT, R2, R0, RZ, 0x181f ;  /* 0x00181fff00027589 */ /* 0x000e6200000e0000 */
[----:B------:R-:W-:Y:S03]  /*6ac0*/  IADD3 R46, P0, R18, R14, RZ ;  /* 0x0000000e122e7210 */ /* 0x000fe60007f1e0ff */
[----:B------:R-:W2:Y:S02]  /*6ad0*/  SHFL.IDX PT, R0, R0, 0x1, 0x181f ;  /* 0x00381f0000007f89 */ /* 0x000ea400000e0000 */
[C---:B-1----:R-:W-:Y:S01]  /*6ae0*/  IMAD.X R47, R19.reuse, 0x1, R2, P0 ;  /* 0x00000001132f7824 */ /* 0x042fe200000e0602 */
[----:B------:R-:W-:Y:S05]  /*6af0*/  IADD3 R6, P0, R14, R17, RZ ;  /* 0x000000110e067210 */ /* 0x000fea0007f1e0ff */
[----:B------:R-:W-:Y:S01]  /*6b00*/  IMAD.X R7, R2, 0x1, R16, P0 ;  /* 0x0000000102077824 */ /* 0x000fe200000e0610 */
[----:B------:R-:W-:Y:S05]  /*6b10*/  IADD3 R4, P0, R14, R11, RZ ;  /* 0x0000000b0e047210 */ /* 0x000fea0007f1e0ff */
[----:B------:R-:W-:Y:S01]  /*6b20*/  IMAD.X R5, R2, 0x1, R10, P0 ;  /* 0x0000000102057824 */ /* 0x000fe200000e060a */
[----:B------:R-:W-:Y:S05]  /*6b30*/  IADD3 R14, P0, R14, R9, RZ ;  /* 0x000000090e0e7210 */ /* 0x000fea0007f1e0ff */
[----:B------:R-:W-:Y:S01]  /*6b40*/  IMAD.X R15, R2, 0x1, R8, P0 ;  /* 0x00000001020f7824 */ /* 0x000fe200000e0608 */
[----:B------:R-:W-:Y:S01]  /*6b50*/  IADD3 R12, P0, R18, R30, RZ ;  /* 0x0000001e120c7210 */ /* 0x000fe20007f1e0ff */
[----:B------:R-:W-:Y:S04]  /*6b60*/  IMAD.SHL.U32 R2, R252, 0x2, RZ ;  /* 0x00000002fc027824 */ /* 0x000fe800078e00ff */
[----:B--2---:R-:W-:Y:S01]  /*6b70*/  IMAD.X R13, R19, 0x1, R0, P0 ;  /* 0x00000001130d7824 */ /* 0x004fe200000e0600 */
[----:B------:R-:W-:Y:S05]  /*6b80*/  IADD3 R22, P0, R30, R17, RZ ;  /* 0x000000111e167210 */ /* 0x000fea0007f1e0ff */
[----:B------:R-:W-:Y:S01]  /*6b90*/  IMAD.X R23, R0, 0x1, R16, P0 ;  /* 0x0000000100177824 */ /* 0x000fe200000e0610 */
[----:B------:R-:W-:Y:S01]  /*6ba0*/  IADD3 R20, P0, R30, R11, RZ ;  /* 0x0000000b1e147210 */ /* 0x000fe20007f1e0ff */
[----:B------:R-:W-:Y:S04]  /*6bb0*/  LDSM.16.M88.4 R16, [R247+0xc900] ;  /* 0x00c90000f710783b */ /* 0x000fe80000000200 */
[----:B------:R-:W-:Y:S01]  /*6bc0*/  IMAD.X R21, R0, 0x1, R10, P0 ;  /* 0x0000000100157824 */ /* 0x000fe200000e060a */
[----:B------:R-:W-:Y:S05]  /*6bd0*/  IADD3 R30, P0, R30, R9, RZ ;  /* 0x000000091e1e7210 */ /* 0x000fea0007f1e0ff */
[----:B------:R-:W-:Y:S02]  /*6be0*/  IMAD.X R31, R0, 0x1, R8, P0 ;  /* 0x00000001001f7824 */ /* 0x000fe400000e0608 */
[----:B------:R-:W2:Y:S04]  /*6bf0*/  LDL R0, [R1+0x8] ;  /* 0x0000080001007983 */ /* 0x000ea80000100800 */
[----:B------:R-:W1:Y:S04]  /*6c00*/  LDSM.16.M88.4 R8, [R247+0xc100] ;  /* 0x00c10000f708783b */ /* 0x000e680000000200 */
[----:B------:R-:W-:Y:S01]  /*6c10*/  @!PT LDS RZ, [RZ] ;  /* 0x00000000fffff984 */ /* 0x000fe20000000800 */
[----:B------:R-:W-:Y:S01]  /*6c20*/  @!PT LDS RZ, [RZ] ;  /* 0x00000000fffff984 */ /* 0x000fe20000000800 */
[----:B------:R-:W-:Y:S01]  /*6c30*/  @!PT LDS RZ, [RZ] ;  /* 0x00000000fffff984 */ /* 0x000fe20000000800 */
[----:B------:R3:W-:Y:S04]  /*6c40*/  LDGSTS.E.BYPASS.LTC128B.128 [R2+0x100], [R46.64], !P6 ;  /* 0x001000002e027fae */ /* 0x0007e8000f101d4c */
[----:B------:R1:W-:Y:S04]  /*6c50*/  LDGSTS.E.BYPASS.LTC128B.128 [R2+0x3100], [R6.64], !P5 ;  /* 0x0310000006027fae */ /* 0x0003e8000e901d4c */
[----:B------:R1:W-:Y:S04]  /*6c60*/  LDGSTS.E.BYPASS.LTC128B.128 [R2+0x6100], [R4.64], !P4 ;  /* 0x0610000004027fae */ /* 0x0003e8000e101d4c */
[----:B---3--:R-:W3:Y:S04]  /*6c70*/  LDL R46, [R1+0x30] ;  /* 0x00003000012e7983 */ /* 0x008ee80000100800 */
[----:B------:R-:W4:Y:S01]  /*6c80*/  LDL R47, [R1+0x2c] ;  /* 0x00002c00012f7983 */ /* 0x000f220000100800 */
[C---:B-1----:R-:W-:Y:S08]  /*6c90*/  HMMA.16816.F32.BF16 R4, R48.reuse, R8, RZ ;  /* 0x000000083004723c */ /* 0x042ff000000418ff */
[C---:B------:R-:W-:Y:S01]  /*6ca0*/  HMMA.16816.F32.BF16 R8, R48.reuse, R10, RZ ;  /* 0x0000000a3008723c */ /* 0x040fe200000418ff */
[----:B--2---:R-:W-:Y:S02]  /*6cb0*/  ISETP.GE.AND P1, PT, R0, c[0x0][0x1d4], PT ;  /* 0x0000750000007a0c */ /* 0x004fe40003f26270 */
[----:B------:R-:W2:Y:S11]  /*6cc0*/  LDL R0, [R1+0x28] ;  /* 0x0000280001007983 */ /* 0x000eb60000100800 */
[----:B------:R1:W-:Y:S04]  /*6cd0*/  LDGSTS.E.BYPASS.LTC128B.128 [R2+0x9100], [R14.64], !P1 ;  /* 0x091000000e027fae */ /* 0x0003e8000c901d4c */
[----:B------:R1:W-:Y:S04]  /*6ce0*/  LDGSTS.E.BYPASS.LTC128B.128 [R2+0x1100], [R12.64], !P6 ;  /* 0x011000000c027fae */ /* 0x0003e8000f101d4c */
[----:B------:R5:W-:Y:S04]  /*6cf0*/  LDGSTS.E.BYPASS.LTC128B.128 [R2+0x4100], [R22.64], !P5 ;  /* 0x0410000016027fae */ /* 0x000be8000e901d4c */
[----:B------:R5:W-:Y:S04]  /*6d00*/  LDGSTS.E.BYPASS.LTC128B.128 [R2+0x7100], [R20.64], !P4 ;  /* 0x0710000014027fae */ /* 0x000be8000e101d4c */
[----:B------:R5:W-:Y:S01]  /*6d10*/  LDGSTS.E.BYPASS.LTC128B.128 [R2+0xa100], [R30.64], !P1 ;  /* 0x0a1000001e027fae */ /* 0x000be2000c901d4c */
[----:B---3--:R-:W-:Y:S02]  /*6d20*/  ISETP.NE.U32.AND P0, PT, R46, RZ, PT ;  /* 0x000000ff2e00720c */ /* 0x008fe40003f05070 */
[----:B----4-:R-:W-:Y:S01]  /*6d30*/  ISETP.NE.U32.AND P3, PT, R47, RZ, PT ;  /* 0x000000ff2f00720c */ /* 0x010fe20003f65070 */
[C---:B-1----:R-:W-:Y:S10]  /*6d40*/  HMMA.16816.F32.BF16 R12, R48.reuse, R16, RZ ;  /* 0x00000010300c723c */ /* 0x042ff400000418ff */
[----:B------:R1:W-:Y:S01]  /*6d50*/  LDGSTS.E.BYPASS.LTC128B.128.ZFILL [R2+0x2100], [R28.64], P0 ;  /* 0x021000001c027fae */ /* 0x0003e20008141d4c */
[C---:B------:R-:W-:Y:S03]  /*6d60*/  HMMA.16816.F32.BF16 R16, R48.reuse, R18, RZ ;  /* 0x000000123010723c */ /* 0x040fe600000418ff */
[----:B------:R3:W-:Y:S01]  /*6d70*/  LDGSTS.E.BYPASS.LTC128B.128.ZFILL [R2+0x5100], [R38.64], P3 ;  /* 0x0510000026027fae */ /* 0x0007e20009941d4c */
[----:B------:R-:W-:Y:S04]  /*6d80*/  LOP3.LUT P3, RZ, R181, 0x10, RZ, 0xc0, !PT ;  /* 0x00000010b5ff7812 */ /* 0x000fe8000786c0ff */
[C---:B-----5:R-:W-:Y:S08]  /*6d90*/  HMMA.16816.F32.BF16 R20, R48.reuse, R24, RZ ;  /* 0x000000183014723c */ /* 0x060ff000000418ff */
[C---:B------:R-:W-:Y:S08]  /*6da0*/  HMMA.16816.F32.BF16 R24, R48.reuse, R26, RZ ;  /* 0x0000001a3018723c */ /* 0x040ff000000418ff */
[C---:B-1----:R-:W-:Y:S08]  /*6db0*/  HMMA.16816.F32.BF16 R28, R48.reuse, R32, RZ ;  /* 0x00000020301c723c */ /* 0x042ff000000418ff */
[C---:B------:R-:W-:Y:S01]  /*6dc0*/  HMMA.16816.F32.BF16 R32, R48.reuse, R34, RZ ;  /* 0x000000223020723c */ /* 0x040fe200000418ff */
[----:B--2---:R-:W-:Y:S11]  /*6dd0*/  ISETP.NE.U32.AND P0, PT, R0, RZ, PT ;  /* 0x000000ff0000720c */ /* 0x004ff60003f05070 */
[----:B------:R-:W-:Y:S02]  /*6de0*/  @!UPT UIADD3 URZ, URZ, URZ, URZ ;  /* 0x0000003f3f3ff290 */ /* 0x000fe4000fffe03f */
[----:B------:R3:W-:Y:S01]  /*6df0*/  LDGSTS.E.BYPASS.LTC128B.128.ZFILL [R2+0x8100], [R36.64], P0 ;  /* 0x0810000024027fae */ /* 0x0007e20008141d4c */
[----:B------:R-:W-:Y:S03]  /*6e00*/  PLOP3.LUT P0, PT, PT, PT, UP1, 0x80, 0x0 ;  /* 0x000000000000781c */ /* 0x000fe60003f0f018 */
[----:B------:R1:W-:Y:S04]  /*6e10*/  LDGSTS.E.BYPASS.LTC128B.128.ZFILL [R2+0xb100], [R44.64], P2 ;  /* 0x0b1000002c027fae */ /* 0x0003e80009141d4c */
[----:B------:R-:W0:Y:S01]  /*6e20*/  LDGDEPBAR ;  /* 0x00000000000079af */ /* 0x000e220000000000 */
[C---:B---3--:R-:W-:Y:S08]  /*6e30*/  HMMA.16816.F32.BF16 R36, R48.reuse, R40, RZ ;  /* 0x000000283024723c */ /* 0x048ff000000418ff */
        /* <DEDUP_REMOVED lines=39> */
[----:B------:R-:W2:Y:S04]  /*70b0*/  LDSM.16.M88.4 R184, [R232+0x2000] ;  /* 0x00200000e8b8783b */ /* 0x000ea80000000200 */
[----:B------:R-:W3:Y:S03]  /*70c0*/  LDSM.16.M88.4 R208, [R232+0x2800] ;  /* 0x00280000e8d0783b */ /* 0x000ee60000000200 */
        /* <DEDUP_REMOVED lines=17> */
[----:B------:R-:W2:Y:S04]  /*71e0*/  LDSM.16.M88.4 R188, [R247+0x11100] ;  /* 0x01110000f7bc783b */ /* 0x000ea80000000200 */
[----:B------:R-:W3:Y:S03]  /*71f0*/  LDSM.16.M88.4 R208, [R247+0x11900] ;  /* 0x01190000f7d0783b */ /* 0x000ee60000000200 */
        /* <DEDUP_REMOVED lines=17> */
[----:B------:R-:W2:Y:S04]  /*7310*/  LDSM.16.M88.4 R184, [R227] ;  /* 0x00000000e3b8783b */ /* 0x000ea80000000200 */
[----:B------:R-:W3:Y:S03]  /*7320*/  LDSM.16.M88.4 R208, [R226] ;  /* 0x00000000e2d0783b */ /* 0x000ee60000000200 */
        /* <DEDUP_REMOVED lines=190> */
[----:B------:R-:W-:Y:S04]  /*7f10*/  DEPBAR.LE SB0, 0x0 ;  /* 0x000080000000791a */ /* 0x000fe80000000000 */
[----:B------:R-:W-:Y:S01]  /*7f20*/  BAR.SYNC.DEFER_BLOCKING 0x0 ;  /* 0x0000000000007b1d */ /* 0x000fe20000010000 */
        /* <DEDUP_REMOVED lines=11> */
[----:B------:R-:W-:Y:S01]  /*7fe0*/  HMMA.16816.F32.BF16 R48, R188, R210, R48 ;  /* 0x000000d2bc30723c */ /* 0x000fe20000041830 */
[----:B------:R-:W-:-:S07]  /*7ff0*/  @P0 BRA `(.L_x_2635) ;  /* 0xffffe23000000947 */ /* 0x000fce000383ffff */
.L_x_2634:
[----:B----4-:R-:W-:Y:S01]  /*8000*/  FMNMX.FTZ R184, R4, R180, !PT ;  /* 0x000000b404b87209 */ /* 0x010fe20007810000 */
[----:B------:R-:W2:Y:S01]  /*8010*/  LDL.LU R204, [R1+0x5c] ;  /* 0x00005c0001cc7983 */ /* 0x000ea20000300800 */
[----:B------:R-:W-:Y:S01]  /*8020*/  FMNMX.FTZ R0, R6, R3, !PT ;  /* 0x0000000306007209 */ /* 0x000fe20007810000 */
[----:B------:R-:W-:Y:S01]  /*8030*/  UIADD3 UR4, UR9, -0x1, URZ ;  /* 0xffffffff09047890 */ /* 0x000fe2000fffe03f */
[----:B------:R-:W-:Y:S01]  /*8040*/  FMNMX.FTZ R184, R5, R184, !PT ;  /* 0x000000b805b87209 */ /* 0x000fe20007810000 */
[----:B------:R-:W3:Y:S01]  /*8050*/  LDL.LU R201, [R1+0x58] ;  /* 0x0000580001c97983 */ /* 0x000ee20000300800 */
        /* <DEDUP_REMOVED lines=46> */
[----:B------:R-:W-:Y:S01]  /*8340*/  ISETP.LT.AND P0, PT, RZ, UR9, PT ;  /* 0x00000009ff007c0c */ /* 0x000fe2000bf01270 */
[----:B------:R-:W1:Y:S01]  /*8350*/  SHFL.BFLY PT, R2, R184, 0x2, 0x1f ;  /* 0x0c401f00b8027f89 */ /* 0x000e6200000e0000 */
[----:B------:R-:W-:Y:S07]  /*8360*/  UMOV UR9, UR4 ;  /* 0x0000000400097c82 */ /* 0x000fee0008000000 */
[----:B------:R-:W4:Y:S01]  /*8370*/  SHFL.BFLY PT, R181, R0, 0x2, 0x1f ;  /* 0x0c401f0000b57f89 */ /* 0x000f2200000e0000 */
[----:B-1----:R-:W-:Y:S07]  /*8380*/  FMNMX.FTZ R184, R184, R2, !PT ;  /* 0x00000002b8b87209 */ /* 0x002fee0007810000 */
[----:B------:R-:W1:Y:S01]  /*8390*/  SHFL.BFLY PT, R2, R184, 0x1, 0x1f ;  /* 0x0c201f00b8027f89 */ /* 0x000e6200000e0000 */
[----:B----4-:R-:W-:Y:S07]  /*83a0*/  FMNMX.FTZ R181, R0, R181, !PT ;  /* 0x000000b500b57209 */ /* 0x010fee0007810000 */
[----:B------:R-:W4:Y:S01]  /*83b0*/  SHFL.BFLY PT, R0, R181, 0x1, 0x1f ;  /* 0x0c201f00b5007f89 */ /* 0x000f2200000e0000 */
[----:B-1----:R-:W-:Y:S07]  /*83c0*/  FMNMX.FTZ R2, R184, R2, !PT ;  /* 0x00000002b8027209 */ /* 0x002fee0007810000 */
[----:B------:R-:W1:Y:S01]  /*83d0*/  LDSM.16.MT88.4 R184, [R242+0x100] ;  /* 0x00010000f2b8783b */ /* 0x000e620000004200 */
[C---:B------:R-:W-:Y:S02]  /*83e0*/  FADD.FTZ R180, -R2.reuse, R180 ;  /* 0x000000b402b47221 */ /* 0x040fe40000010100 */
[----:B------:R-:W-:Y:S01]  /*83f0*/  FMUL.FTZ R199, R2, c[0x0][0x2d0] ;  /* 0x0000b40002c77a20 */ /* 0x000fe20000410000 */
[----:B----4-:R-:W-:Y:S01]  /*8400*/  FMNMX.FTZ R0, R181, R0, !PT ;  /* 0x00000000b5007209 */ /* 0x010fe20007810000 */
[----:B------:R-:W-:Y:S02]  /*8410*/  FMUL.FTZ R180, R180, c[0x0][0x2d0] ;  /* 0x0000b400b4b47a20 */ /* 0x000fe40000410000 */
[----:B------:R-:W-:Y:S02]  /*8420*/  FFMA.FTZ R192, R8, c[0x0][0x2d0], -R199 ;  /* 0x0000b40008c07a23 */ /* 0x000fe400000108c7 */
[C---:B------:R-:W-:Y:S02]  /*8430*/  FADD.FTZ R3, -R0.reuse, R3 ;  /* 0x0000000300037221 */ /* 0x040fe40000010100 */
[----:B------:R-:W4:Y:S01]  /*8440*/  MUFU.EX2 R180, R180 ;  /* 0x000000b400b47308 */ /* 0x000f220000000800 */
[----:B------:R-:W-:Y:S02]  /*8450*/  FMUL.FTZ R188, R0, c[0x0][0x2d0] ;  /* 0x0000b40000bc7a20 */ /* 0x000fe40000410000 */
[----:B------:R-:W-:Y:S02]  /*8460*/  FMUL.FTZ R3, R3, c[0x0][0x2d0] ;  /* 0x0000b40003037a20 */ /* 0x000fe40000410000 */
        /* <DEDUP_REMOVED lines=12> */
[C---:B----4-:R-:W-:Y:S02]  /*8530*/  FMUL.FTZ R8, R180.reuse, R172 ;  /* 0x000000acb4087220 */ /* 0x050fe40000410000 */
[C---:B------:R-:W-:Y:S02]  /*8540*/  FMUL.FTZ R9, R180.reuse, R173 ;  /* 0x000000adb4097220 */ /* 0x040fe40000410000 */
[C---:B------:R-:W-:Y:S01]  /*8550*/  FMUL.FTZ R4, R180.reuse, R176 ;  /* 0x000000b0b4047220 */ /* 0x040fe20000410000 */
[----:B------:R-:W4:Y:S01]  /*8560*/  MUFU.EX2 R193, R193 ;  /* 0x000000c100c17308 */ /* 0x000f220000000800 */
[C---:B------:R-:W-:Y:S02]  /*8570*/  FMUL.FTZ R5, R180.reuse, R177 ;  /* 0x000000b1b4057220 */ /* 0x040fe40000410000 */
[C---:B------:R-:W-:Y:S02]  /*8580*/  FMUL.FTZ R52, R180.reuse, R52 ;  /* 0x00000034b4347220 */ /* 0x040fe40000410000 */
[C---:B-----5:R-:W-:Y:S02]  /*8590*/  FMUL.FTZ R10, R3.reuse, R174 ;  /* 0x000000ae030a7220 */ /* 0x060fe40000410000 */
[C---:B------:R-:W-:Y:S02]  /*85a0*/  FMUL.FTZ R11, R3.reuse, R175 ;  /* 0x000000af030b7220 */ /* 0x040fe40000410000 */
[----:B------:R-:W5:Y:S01]  /*85b0*/  LDSM.16.MT88.4 R172, [R240+0x100] ;  /* 0x00010000f0ac783b */ /* 0x000f620000004200 */
        /* <DEDUP_REMOVED lines=9> */
[----:B----4-:R-:W-:Y:S01]  /*8650*/  F2FP.BF16.PACK_AB R176, R193, R198 ;  /* 0x000000c6c1b0723e */ /* 0x010fe200000010ff */
[C---:B------:R-:W-:Y:S02]  /*8660*/  FMUL.FTZ R58, R3.reuse, R58 ;  /* 0x0000003a033a7220 */ /* 0x040fe40000410000 */
[C---:B------:R-:W-:Y:S02]  /*8670*/  FMUL.FTZ R59, R3.reuse, R59 ;  /* 0x0000003b033b7220 */ /* 0x040fe40000410000 */
[C---:B------:R-:W-:Y:S01]  /*8680*/  FMUL.FTZ R60, R180.reuse, R60 ;  /* 0x0000003cb43c7220 */ /* 0x040fe20000410000 */
[----:B------:R-:W4:Y:S01]  /*8690*/  MUFU.EX2 R195, R195 ;  /* 0x000000c300c37308 */ /* 0x000f220000000800 */
        /* <DEDUP_REMOVED lines=12> */
[----:B------:R-:W-:Y:S02]  /*8760*/  FMUL.FTZ R71, R3, R71 ;  /* 0x0000004703477220 */ /* 0x000fe40000410000 */
        /* <DEDUP_REMOVED lines=20> */
[----:B------:R-:W-:Y:S01]  /*88b0*/  FMUL.FTZ R87, R3, R87 ;  /* 0x0000005703577220 */ /* 0x000fe20000410000 */
[----:B----4-:R-:W-:Y:S01]  /*88c0*/  F2FP.BF16.PACK_AB R178, R189, R192 ;  /* 0x000000c0bdb2723e */ /* 0x010fe200000010ff */
[----:B------:R-:W-:Y:S02]  /*88d0*/  FMUL.FTZ R12, R180, R168 ;  /* 0x000000a8b40c7220 */ /* 0x000fe40000410000 */
[----:B------:R-:W-:Y:S02]  /*88e0*/  FMUL.FTZ R14, R3, R170 ;  /* 0x000000aa030e7220 */ /* 0x000fe40000410000 */
[--C-:B------:R-:W-:Y:S01]  /*88f0*/  FFMA.FTZ R20, R20, c[0x0][0x2d0], -R199.reuse ;  /* 0x0000b40014147a23 */ /* 0x100fe200000108c7 */
[----:B------:R-:W-:Y:S01]  /*8900*/  MUFU.EX2 R181, R181 ;  /* 0x000000b500b57308 */ /* 0x000fe20000000800 */
[C---:B------:R-:W-:Y:S05]  /*8910*/  HMMA.16816.F32.BF16 R4, R176.reuse, R184, R4 ;  /* 0x000000b8b004723c */ /* 0x040fea0000041804 */
[--C-:B------:R-:W-:Y:S02]  /*8920*/  FFMA.FTZ R21, R21, c[0x0][0x2d0], -R199.reuse ;  /* 0x0000b40015157a23 */ /* 0x100fe400000108c7 */
[--C-:B------:R-:W-:Y:S01]  /*8930*/  FFMA.FTZ R24, R24, c[0x0][0x2d0], -R199.reuse ;  /* 0x0000b40018187a23 */ /* 0x100fe200000108c7 */
[C---:B------:R-:W-:Y:S04]  /*8940*/  HMMA.16816.F32.BF16 R8, R176.reuse, R186, R8 ;  /* 0x000000bab008723c */ /* 0x040fe80000041808 */
[--C-:B------:R-:W-:Y:S02]  /*8950*/  FFMA.FTZ R25, R25, c[0x0][0x2d0], -R199.reuse ;  /* 0x0000b40019197a23 */ /* 0x100fe400000108c7 */
[--C-:B------:R-:W-:Y:S02]  /*8960*/  FFMA.FTZ R26, R26, c[0x0][0x2d0], -R188.reuse ;  /* 0x0000b4001a1a7a23 */ /* 0x100fe400000108bc */
[C---:B-----5:R-:W-:Y:S04]  /*8970*/  HMMA.16816.F32.BF16 R52, R176.reuse, R172, R52 ;  /* 0x000000acb034723c */ /* 0x060fe80000041834 */
[--C-:B------:R-:W-:Y:S02]  /*8980*/  FFMA.FTZ R27, R27, c[0x0][0x2d0], -R188.reuse ;  /* 0x0000b4001b1b7a23 */ /* 0x100fe400000108bc */
[--C-:B------:R-:W-:Y:S02]  /*8990*/  FFMA.FTZ R29, R29, c[0x0][0x2d0], -R199.reuse ;  /* 0x0000b4001d1d7a23 */ /* 0x100fe400000108c7 */
[C---:B------:R-:W-:Y:S01]  /*89a0*/  HMMA.16816.F32.BF16 R56, R176.reuse, R174, R56 ;  /* 0x000000aeb038723c */ /* 0x040fe20000041838 */
[----:B------:R-:W1:Y:S03]  /*89b0*/  LDSM.16.MT88.4 R172, [R239+0x100] ;  /* 0x00010000efac783b */ /* 0x000e660000004200 */
        /* <DEDUP_REMOVED lines=85> */
[--C-:B------:R-:W-:Y:S02]  /*8f10*/  FFMA.FTZ R187, R13, c[0x0][0x2d0], -R199.reuse ;  /* 0x0000b4000dbb7a23 */ /* 0x100fe400000108c7 */
[C---:B------:R-:W-:Y:S02]  /*8f20*/  FMUL.FTZ R13, R180.reuse, R169 ;  /* 0x000000a9b40d7220 */ /* 0x040fe40000410000 */
[----:B------:R-:W-:Y:S02]  /*8f30*/  FFMA.FTZ R186, R15, c[0x0][0x2d0], -R188 ;  /* 0x0000b4000fba7a23 */ /* 0x000fe400000108bc */
[C---:B------:R-:W-:Y:S01]  /*8f40*/  FMUL.FTZ R15, R3.reuse, R171 ;  /* 0x000000ab030f7220 */ /* 0x040fe20000410000 */
[----:B------:R-:W4:Y:S01]  /*8f50*/  MUFU.EX2 R187, R187 ;  /* 0x000000bb00bb7308 */ /* 0x000f220000000800 */
[----:B------:R-:W-:Y:S01]  /*8f60*/  LDSM.16.MT88.4 R168, [R242+0x900] ;  /* 0x00090000f2a8783b */ /* 0x000fe20000004200 */
[C---:B-1----:R-:W-:Y:S03]  /*8f70*/  HMMA.16816.F32.BF16 R84, R176.reuse, R172, R84 ;  /* 0x000000acb054723c */ /* 0x042fe60000041854 */
[C---:B------:R-:W-:Y:S02]  /*8f80*/  FMUL.FTZ R164, R180.reuse, R164 ;  /* 0x000000a4b4a47220 */ /* 0x040fe40000410000 */
[----:B------:R-:W-:Y:S02]  /*8f90*/  FMUL.FTZ R165, R180, R165 ;  /* 0x000000a5b4a57220 */ /* 0x000fe40000410000 */
[C---:B------:R-:W-:Y:S01]  /*8fa0*/  FMUL.FTZ R166, R3.reuse, R166 ;  /* 0x000000a603a67220 */ /* 0x040fe20000410000 */
[C---:B------:R-:W-:Y:S01]  /*8fb0*/  HMMA.16816.F32.BF16 R88, R176.reuse, R174, R88 ;  /* 0x000000aeb058723c */ /* 0x040fe20000041858 */
[----:B------:R-:W1:Y:S01]  /*8fc0*/  LDSM.16.MT88.4 R172, [R239+0x3100] ;  /* 0x00310000efac783b */ /* 0x000e620000004200 */
[----:B------:R-:W5:Y:S02]  /*8fd0*/  MUFU.EX2 R186, R186 ;  /* 0x000000ba00ba7308 */ /* 0x000f640000000800 */
[----:B------:R-:W-:Y:S02]  /*8fe0*/  FMUL.FTZ R167, R3, R167 ;  /* 0x000000a703a77220 */ /* 0x000fe40000410000 */
[--C-:B------:R-:W-:Y:S02]  /*8ff0*/  FFMA.FTZ R203, R45, c[0x0][0x2d0], -R199.reuse ;  /* 0x0000b4002dcb7a23 */ /* 0x100fe400000108c7 */
[--C-:B------:R-:W-:Y:S04]  /*9000*/  FFMA.FTZ R200, R28, c[0x0][0x2d0], -R199.reuse ;  /* 0x0000b4001cc87a23 */ /* 0x100fe800000108c7 */
[----:B------:R-:W-:Y:S01]  /*9010*/  MUFU.EX2 R45, R20 ;  /* 0x00000014002d7308 */ /* 0x000fe20000000800 */
[--C-:B------:R-:W-:Y:S02]  /*9020*/  FFMA.FTZ R28, R32, c[0x0][0x2d0], -R199.reuse ;  /* 0x0000b400201c7a23 */ /* 0x100fe400000108c7 */
[----:B--2---:R-:W-:Y:S02]  /*9030*/  FFMA.FTZ R32, R180, R204, R198 ;  /* 0x000000ccb4207223 */ /* 0x004fe400000100c6 */
[--C-:B------:R-:W-:Y:S02]  /*9040*/  FFMA.FTZ R204, R34, c[0x0][0x2d0], -R188.reuse ;  /* 0x0000b40022cc7a23 */ /* 0x100fe400000108bc */
[----:B------:R-:W-:Y:S02]  /*9050*/  FFMA.FTZ R202, R33, c[0x0][0x2d0], -R199 ;  /* 0x0000b40021ca7a23 */ /* 0x000fe400000108c7 */
[----:B---3--:R-:W-:Y:S01]  /*9060*/  FFMA.FTZ R33, R3, R201, R197 ;  /* 0x000000c903217223 */ /* 0x008fe200000100c5 */
        /* <DEDUP_REMOVED lines=8> */
[----:B----4-:R-:W-:Y:S01]  /*90f0*/  F2FP.BF16.PACK_AB R16, R187, R196 ;  /* 0x000000c4bb10723e */ /* 0x010fe200000010ff */
[--C-:B------:R-:W-:Y:S01]  /*9100*/  FFMA.FTZ R184, R17, c[0x0][0x2d0], -R199.reuse ;  /* 0x0000b40011b87a23 */ /* 0x100fe200000108c7 */
[----:B-----5:R-:W-:Y:S01]  /*9110*/  F2FP.BF16.PACK_AB R17, R186, R191 ;  /* 0x000000bfba11723e */ /* 0x020fe200000010ff */
[--C-:B------:R-:W-:Y:S02]  /*9120*/  FFMA.FTZ R18, R18, c[0x0][0x2d0], -R188.reuse ;  /* 0x0000b40012127a23 */ /* 0x100fe400000108bc */
[--C-:B------:R-:W-:Y:S01]  /*9130*/  FFMA.FTZ R42, R42, c[0x0][0x2d0], -R188.reuse ;  /* 0x0000b4002a2a7a23 */ /* 0x100fe200000108bc */
[C---:B-1----:R-:W-:Y:S02]  /*9140*/  HMMA.16816.F32.BF16 R92, R176.reuse, R172, R92 ;  /* 0x000000acb05c723c */ /* 0x042fe4000004185c */
[----:B------:R-:W-:Y:S01]  /*9150*/  MUFU.EX2 R40, R25 ;  /* 0x0000001900287308 */ /* 0x000fe20000000800 */
[--C-:B------:R-:W-:Y:S02]  /*9160*/  FFMA.FTZ R43, R43, c[0x0][0x2d0], -R188.reuse ;  /* 0x0000b4002b2b7a23 */ /* 0x100fe400000108bc */
[--C-:B------:R-:W-:Y:S03]  /*9170*/  FFMA.FTZ R47, R47, c[0x0][0x2d0], -R188.reuse ;  /* 0x0000b4002f2f7a23 */ /* 0x100fe600000108bc */
[C---:B------:R-:W-:Y:S01]  /*9180*/  HMMA.16816.F32.BF16 R96, R176.reuse, R174, R96 ;  /* 0x000000aeb060723c */ /* 0x040fe20000041860 */
[----:B------:R-:W1:Y:S03]  /*9190*/  LDSM.16.MT88.4 R172, [R238+0x3100] ;  /* 0x00310000eeac783b */ /* 0x000e660000004200 */
[----:B------:R2:W-:Y:S10]  /*91a0*/  MUFU.EX2 R3, R27 ;  /* 0x0000001b00037308 */ /* 0x0005f40000000800 */
[----:B------:R-:W-:Y:S10]  /*91b0*/  MUFU.EX2 R198, R29 ;  /* 0x0000001d00c67308 */ /* 0x000ff40000000800 */
[----:B------:R-:W-:Y:S01]  /*91c0*/  MUFU.EX2 R197, R28 ;  /* 0x0000001c00c57308 */ /* 0x000fe20000000800 */
[----:B--2---:R-:W-:Y:S09]  /*91d0*/  LDSM.16.MT88.4 R24, [R240+0x1100] ;  /* 0x00110000f018783b */ /* 0x004ff20000004200 */
[----:B------:R-:W-:Y:S01]  /*91e0*/  MUFU.EX2 R185, R185 ;  /* 0x000000b900b97308 */ /* 0x000fe20000000800 */
[C---:B-1----:R-:W-:Y:S09]  /*91f0*/  HMMA.16816.F32.BF16 R100, R176.reuse, R172, R100 ;  /* 0x000000acb064723c */ /* 0x042ff20000041864 */
[----:B------:R-:W1:Y:S01]  /*9200*/  MUFU.EX2 R184, R184 ;  /* 0x000000b800b87308 */ /* 0x000e620000000800 */
[C---:B------:R-:W-:Y:S01]  /*9210*/  HMMA.16816.F32.BF16 R104, R176.reuse, R174, R104 ;  /* 0x000000aeb068723c */ /* 0x040fe20000041868 */
[----:B------:R-:W2:Y:S08]  /*9220*/  LDSM.16.MT88.4 R172, [R242+0x6100] ;  /* 0x00610000f2ac783b */ /* 0x000eb00000004200 */
[----:B------:R-:W-:Y:S10]  /*9230*/  MUFU.EX2 R201, R201 ;  /* 0x000000c900c97308 */ /* 0x000ff40000000800 */
[----:B------:R-:W-:Y:S10]  /*9240*/  MUFU.EX2 R202, R202 ;  /* 0x000000ca00ca7308 */ /* 0x000ff40000000800 */
[----:B------:R-:W-:Y:S10]  /*9250*/  MUFU.EX2 R204, R204 ;  /* 0x000000cc00cc7308 */ /* 0x000ff40000000800 */
[----:B------:R-:W-:Y:S01]  /*9260*/  MUFU.EX2 R42, R42 ;  /* 0x0000002a002a7308 */ /* 0x000fe20000000800 */
[C---:B--2---:R-:W-:Y:S09]  /*9270*/  HMMA.16816.F32.BF16 R108, R176.reuse, R172, R108 ;  /* 0x000000acb06c723c */ /* 0x044ff2000004186c */
[----:B------:R-:W-:Y:S01]  /*9280*/  MUFU.EX2 R43, R43 ;  /* 0x0000002b002b7308 */ /* 0x000fe20000000800 */
[C---:B------:R-:W-:Y:S01]  /*9290*/  HMMA.16816.F32.BF16 R112, R176.reuse, R174, R112 ;  /* 0x000000aeb070723c */ /* 0x040fe20000041870 */
[----:B------:R-:W2:Y:S08]  /*92a0*/  LDSM.16.MT88.4 R172, [R240+0x6100] ;  /* 0x00610000f0ac783b */ /* 0x000eb00000004200 */
[----:B------:R-:W-:Y:S10]  /*92b0*/  MUFU.EX2 R203, R203 ;  /* 0x000000cb00cb7308 */ /* 0x000ff40000000800 */
[----:B------:R-:W-:Y:S01]  /*92c0*/  MUFU.EX2 R47, R47 ;  /* 0x0000002f002f7308 */ /* 0x000fe20000000800 */
        /* <DEDUP_REMOVED lines=19> */
[----:B------:R-:W-:Y:S01]  /*9400*/  HMMA.16816.F32.BF16 R164, R176, R174, R164 ;  /* 0x000000aeb0a4723c */ /* 0x000fe200000418a4 */
[----:B------:R1:W2:Y:S01]  /*9410*/  MUFU.EX2 R176, R18 ;  /* 0x0000001200b07308 */ /* 0x0002a20000000800 */
[----:B------:R-:W-:Y:S05]  /*9420*/  LDSM.16.MT88.4 R172, [R238+0x9900] ;  /* 0x00990000eeac783b */ /* 0x000fea0000004200 */
[--C-:B------:R-:W-:Y:S02]  /*9430*/  FFMA.FTZ R179, R44, c[0x0][0x2d0], -R199.reuse ;  /* 0x0000b4002cb37a23 */ /* 0x100fe400000108c7 */
[--C-:B------:R-:W-:Y:S02]  /*9440*/  FFMA.FTZ R178, R48, c[0x0][0x2d0], -R199.reuse ;  /* 0x0000b40030b27a23 */ /* 0x100fe400000108c7 */
[----:B------:R3:W4:Y:S01]  /*9450*/  MUFU.EX2 R44, R21 ;  /* 0x00000015002c7308 */ /* 0x0007220000000800 */
[--C-:B------:R-:W-:Y:S02]  /*9460*/  FFMA.FTZ R48, R22, c[0x0][0x2d0], -R188.reuse ;  /* 0x0000b40016307a23 */ /* 0x100fe400000108bc */
[----:B------:R-:W-:Y:S02]  /*9470*/  FFMA.FTZ R177, R49, c[0x0][0x2d0], -R199 ;  /* 0x0000b40031b17a23 */ /* 0x000fe400000108c7 */
[--C-:B------:R-:W-:Y:S05]  /*9480*/  FFMA.FTZ R49, R23, c[0x0][0x2d0], -R188.reuse ;  /* 0x0000b40017317a23 */ /* 0x100fea00000108bc */
[----:B------:R5:W-:Y:S01]  /*9490*/  MUFU.EX2 R199, R200 ;  /* 0x000000c800c77308 */ /* 0x000be20000000800 */
[----:B-1----:R-:W-:Y:S02]  /*94a0*/  F2FP.BF16.PACK_AB R18, R184, R185 ;  /* 0x000000b9b812723e */ /* 0x002fe400000010ff */
[----:B--2---:R-:W-:Y:S07]  /*94b0*/  F2FP.BF16.PACK_AB R19, R181, R176 ;  /* 0x000000b0b513723e */ /* 0x004fee00000010ff */
[----:B------:R-:W-:Y:S01]  /*94c0*/  MUFU.EX2 R48, R48 ;  /* 0x0000003000307308 */ /* 0x000fe20000000800 */
[C---:B------:R-:W-:Y:S01]  /*94d0*/  HMMA.16816.F32.BF16 R4, R16.reuse, R168, R4 ;  /* 0x000000a81004723c */ /* 0x040fe20000041804 */
[----:B---3--:R-:W-:Y:S08]  /*94e0*/  LDSM.16.MT88.4 R20, [R242+0x1100] ;  /* 0x00110000f214783b */ /* 0x008ff00000004200 */
[----:B------:R-:W1:Y:S01]  /*94f0*/  MUFU.EX2 R49, R49 ;  /* 0x0000003100317308 */ /* 0x000e620000000800 */
[C---:B------:R-:W-:Y:S01]  /*9500*/  HMMA.16816.F32.BF16 R8, R16.reuse, R170, R8 ;  /* 0x000000aa1008723c */ /* 0x040fe20000041808 */
[----:B------:R-:W2:Y:S02]  /*9510*/  LDSM.16.MT88.4 R168, [R240+0x900] ;  /* 0x00090000f0a8783b */ /* 0x000ea40000004200 */
[----:B-----5:R-:W-:Y:S06]  /*9520*/  FFMA.FTZ R200, R30, c[0x0][0x2d0], -R188 ;  /* 0x0000b4001ec87a23 */ /* 0x020fec00000108bc */
[----:B------:R-:W-:Y:S01]  /*9530*/  LDSM.16.MT88.4 R28, [R239+0x1900] ;  /* 0x00190000ef1c783b */ /* 0x000fe20000004200 */
[----:B------:R-:W3:Y:S01]  /*9540*/  MUFU.EX2 R200, R200 ;  /* 0x000000c800c87308 */ /* 0x000ee20000000800 */
        /* <DEDUP_REMOVED lines=42> */
[C---:B------:R-:W-:Y:S07]  /*97f0*/  HMMA.16816.F32.BF16 R12, R16.reuse, R172, R12 ;  /* 0x000000ac100c723c */ /* 0x040fee000004180c */
[----:B------:R-:W-:Y:S01]  /*9800*/  FADD.FTZ R172, R193, R32 ;  /* 0x00000020c1ac7221 */ /* 0x000fe20000010000 */
[----:B------:R-:W-:Y:S04]  /*9810*/  HMMA.16816.F32.BF16 R164, R16, R174, R164 ;  /* 0x000000ae10a4723c */ /* 0x000fe800000418a4 */
[----:B------:R-:W-:Y:S02]  /*9820*/  FADD.FTZ R173, R195, R33 ;  /* 0x00000021c3ad7221 */ /* 0x000fe40000010000 */
[--C-:B------:R-:W-:Y:S01]  /*9830*/  FFMA.FTZ R193, R39, c[0x0][0x2d0], -R188.reuse ;  /* 0x0000b40027c17a23 */ /* 0x100fe200000108bc */
[----:B----4-:R-:W-:Y:S01]  /*9840*/  F2FP.BF16.PACK_AB R16, R44, R45 ;  /* 0x0000002d2c10723e */ /* 0x010fe200000010ff */
[----:B------:R-:W-:Y:S01]  /*9850*/  FADD.FTZ R173, R194, R173 ;  /* 0x000000adc2ad7221 */ /* 0x000fe20000010000 */
[----:B-1----:R-:W-:Y:S01]  /*9860*/  F2FP.BF16.PACK_AB R17, R49, R48 ;  /* 0x000000303111723e */ /* 0x002fe200000010ff */
[----:B------:R-:W-:Y:S02]  /*9870*/  MUFU.EX2 R194, R36 ;  /* 0x0000002400c27308 */ /* 0x000fe40000000800 */
[----:B------:R-:W-:Y:S01]  /*9880*/  F2FP.BF16.PACK_AB R18, R40, R41 ;  /* 0x000000292812723e */ /* 0x000fe200000010ff */
[----:B------:R-:W-:Y:S01]  /*9890*/  FFMA.FTZ R174, R46, c[0x0][0x2d0], -R188 ;  /* 0x0000b4002eae7a23 */ /* 0x000fe200000108bc */
[----:B------:R-:W-:Y:S01]  /*98a0*/  F2FP.BF16.PACK_AB R19, R3, R180 ;  /* 0x000000b40313723e */ /* 0x000fe200000010ff */
[----:B------:R-:W-:Y:S02]  /*98b0*/  FADD.FTZ R195, R190, R173 ;  /* 0x000000adbec37221 */ /* 0x000fe40000010000 */
[----:B------:R-:W-:Y:S02]  /*98c0*/  FADD.FTZ R172, R192, R172 ;  /* 0x000000acc0ac7221 */ /* 0x000fe40000010000 */
[----:B------:R-:W-:Y:S01]  /*98d0*/  FFMA.FTZ R192, R38, c[0x0][0x2d0], -R188 ;  /* 0x0000b40026c07a23 */ /* 0x000fe200000108bc */
[----:B------:R-:W-:Y:S01]  /*98e0*/  MUFU.EX2 R46, R179 ;  /* 0x000000b3002e7308 */ /* 0x000fe20000000800 */
[C---:B------:R-:W-:Y:S03]  /*98f0*/  HMMA.16816.F32.BF16 R4, R16.reuse, R20, R4 ;  /* 0x000000141004723c */ /* 0x040fe60000041804 */
[----:B------:R-:W-:Y:S02]  /*9900*/  FADD.FTZ R189, R189, R172 ;  /* 0x000000acbdbd7221 */ /* 0x000fe40000010000 */
[----:B------:R-:W-:Y:S02]  /*9910*/  FFMA.FTZ R172, R50, c[0x0][0x2d0], -R188 ;  /* 0x0000b40032ac7a23 */ /* 0x000fe400000108bc */
[----:B------:R-:W-:Y:S01]  /*9920*/  FADD.FTZ R196, R196, R189 ;  /* 0x000000bdc4c47221 */ /* 0x000fe20000010000 */
[C---:B------:R-:W-:Y:S01]  /*9930*/  HMMA.16816.F32.BF16 R8, R16.reuse, R22, R8 ;  /* 0x000000161008723c */ /* 0x040fe20000041808 */
[----:B------:R-:W1:Y:S01]  /*9940*/  LDSM.16.MT88.4 R20, [R238+0x1100] ;  /* 0x00110000ee14783b */ /* 0x000e620000004200 */
[----:B------:R-:W-:Y:S02]  /*9950*/  MUFU.EX2 R50, R174 ;  /* 0x000000ae00327308 */ /* 0x000fe40000000800 */
[----:B------:R-:W-:Y:S04]  /*9960*/  FADD.FTZ R195, R191, R195 ;  /* 0x000000c3bfc37221 */ /* 0x000fe80000010000 */
[C---:B------:R-:W-:Y:S04]  /*9970*/  HMMA.16816.F32.BF16 R52, R16.reuse, R24, R52 ;  /* 0x000000181034723c */ /* 0x040fe80000041834 */
[----:B------:R4:W-:Y:S01]  /*9980*/  MUFU.EX2 R190, R172 ;  /* 0x000000ac00be7308 */ /* 0x0009e20000000800 */
[----:B------:R-:W-:Y:S03]  /*9990*/  FADD.FTZ R186, R186, R195 ;  /* 0x000000c3baba7221 */ /* 0x000fe60000010000 */
[C---:B------:R-:W-:Y:S01]  /*99a0*/  HMMA.16816.F32.BF16 R56, R16.reuse, R26, R56 ;  /* 0x0000001a1038723c */ /* 0x040fe20000041838 */
[----:B------:R-:W5:Y:S05]  /*99b0*/  LDSM.16.MT88.4 R24, [R242+0x4100] ;  /* 0x00410000f218783b */ /* 0x000f6a0000004200 */
[----:B------:R3:W-:Y:S02]  /*99c0*/  MUFU.EX2 R189, R177 ;  /* 0x000000b100bd7308 */ /* 0x0007e40000000800 */
[C---:B--2---:R-:W-:Y:S08]  /*99d0*/  HMMA.16816.F32.BF16 R60, R16.reuse, R168, R60 ;  /* 0x000000a8103c723c */ /* 0x044ff0000004183c */
[C---:B------:R-:W-:Y:S01]  /*99e0*/  HMMA.16816.F32.BF16 R64, R16.reuse, R170, R64 ;  /* 0x000000aa1040723c */ /* 0x040fe20000041840 */
[----:B------:R-:W2:Y:S01]  /*99f0*/  LDSM.16.MT88.4 R168, [R240+0x4100] ;  /* 0x00410000f0a8783b */ /* 0x000ea20000004200 */
[----:B------:R-:W-:Y:S06]  /*9a00*/  MUFU.EX2 R192, R192 ;  /* 0x000000c000c07308 */ /* 0x000fec0000000800 */
[C---:B-1----:R-:W-:Y:S01]  /*9a10*/  HMMA.16816.F32.BF16 R68, R16.reuse, R20, R68 ;  /* 0x000000141044723c */ /* 0x042fe20000041844 */
[----:B----4-:R-:W-:Y:S03]  /*9a20*/  LDSM.16.MT88.4 R172, [R242+0x2900] ;  /* 0x00290000f2ac783b */ /* 0x010fe60000004200 */
[----:B------:R-:W-:Y:S01]  /*9a30*/  MUFU.EX2 R193, R193 ;  /* 0x000000c100c17308 */ /* 0x000fe20000000800 */
[----:B---3--:R-:W-:Y:S03]  /*9a40*/  FADD.FTZ R177, R187, R196 ;  /* 0x000000c4bbb17221 */ /* 0x008fe60000010000 */
[C---:B------:R-:W-:Y:S01]  /*9a50*/  HMMA.16816.F32.BF16 R72, R16.reuse, R22, R72 ;  /* 0x000000161048723c */ /* 0x040fe20000041848 */
[----:B------:R-:W1:Y:S03]  /*9a60*/  LDSM.16.MT88.4 R20, [R239+0x4100] ;  /* 0x00410000ef14783b */ /* 0x000e660000004200 */
        /* <DEDUP_REMOVED lines=9> */
[C---:B--2---:R-:W-:Y:S04]  /*9b00*/  HMMA.16816.F32.BF16 R84, R16.reuse, R168, R84 ;  /* 0x000000a81054723c */ /* 0x044fe80000041854 */
[----:B------:R-:W-:Y:S02]  /*9b10*/  FADD.FTZ R49, R49, R185 ;  /* 0x000000b931317221 */ /* 0x000fe40000010000 */
[----:B------:R-:W-:Y:S02]  /*9b20*/  FADD.FTZ R44, R44, R184 ;  /* 0x000000b82c2c7221 */ /* 0x000fe40000010000 */
[C---:B------:R-:W-:Y:S01]  /*9b30*/  HMMA.16816.F32.BF16 R88, R16.reuse, R170, R88 ;  /* 0x000000aa1058723c */ /* 0x040fe20000041858 */
[----:B------:R-:W2:Y:S03]  /*9b40*/  LDSM.16.MT88.4 R168, [R242+0x7100] ;  /* 0x00710000f2a8783b */ /* 0x000ea60000004200 */
[----:B------:R-:W-:Y:S01]  /*9b50*/  FADD.FTZ R49, R180, R49 ;  /* 0x00000031b4317221 */ /* 0x000fe20000010000 */
[----:B------:R-:W-:Y:S01]  /*9b60*/  MOV R180, R2 ;  /* 0x0000000200b47202 */ /* 0x000fe20000000f00 */
[----:B------:R-:W-:Y:S02]  /*9b70*/  FADD.FTZ R44, R41, R44 ;  /* 0x0000002c292c7221 */ /* 0x000fe40000010000 */
[----:B------:R-:W-:Y:S01]  /*9b80*/  FADD.FTZ R3, R3, R49 ;  /* 0x0000003103037221 */ /* 0x000fe20000010000 */
[C---:B-1----:R-:W-:Y:S03]  /*9b90*/  HMMA.16816.F32.BF16 R92, R16.reuse, R20, R92 ;  /* 0x00000014105c723c */ /* 0x042fe6000004185c */
[----:B------:R-:W-:Y:S02]  /*9ba0*/  FADD.FTZ R3, R200, R3 ;  /* 0x00000003c8037221 */ /* 0x000fe40000010000 */
[----:B------:R-:W-:Y:S03]  /*9bb0*/  FADD.FTZ R40, R40, R44 ;  /* 0x0000002c28287221 */ /* 0x000fe60000010000 */
[C---:B------:R-:W-:Y:S01]  /*9bc0*/  HMMA.16816.F32.BF16 R96, R16.reuse, R22, R96 ;  /* 0x000000161060723c */ /* 0x040fe20000041860 */
[----:B------:R-:W1:Y:S03]  /*9bd0*/  LDSM.16.MT88.4 R20, [R240+0x7100] ;  /* 0x00710000f014783b */ /* 0x000e660000004200 */
[----:B------:R-:W-:Y:S04]  /*9be0*/  FADD.FTZ R40, R199, R40 ;  /* 0x00000028c7287221 */ /* 0x000fe80000010000 */
        /* <DEDUP_REMOVED lines=24> */
[C---:B------:R-:W-:Y:S01]  /*9d70*/  HMMA.16816.F32.BF16 R12, R16.reuse, R168, R12 ;  /* 0x000000a8100c723c */ /* 0x040fe2000004180c */
[----:B------:R-:W2:Y:S06]  /*9d80*/  MUFU.EX2 R169, R206 ;  /* 0x000000ce00a97308 */ /* 0x000eac0000000800 */
[--C-:B------:R-:W-:Y:S01]  /*9d90*/  FFMA.FTZ R168, R35, c[0x0][0x2d0], -R188.reuse ;  /* 0x0000b40023a87a23 */ /* 0x100fe200000108bc */
[----:B------:R-:W-:Y:S01]  /*9da0*/  HMMA.16816.F32.BF16 R164, R16, R170, R164 ;  /* 0x000000aa10a4723c */ /* 0x000fe200000418a4 */
[----:B------:R-:W3:Y:S02]  /*9db0*/  LDSM.16.MT88.4 R32, [R238+0x1900] ;  /* 0x00190000ee20783b */ /* 0x000ee40000004200 */
[----:B------:R4:W-:Y:S01]  /*9dc0*/  MUFU.EX2 R170, R37 ;  /* 0x0000002500aa7308 */ /* 0x0009e20000000800 */
[----:B------:R-:W-:Y:S03]  /*9dd0*/  FFMA.FTZ R188, R51, c[0x0][0x2d0], -R188 ;  /* 0x0000b40033bc7a23 */ /* 0x000fe600000108bc */
[C---:B------:R-:W-:Y:S01]  /*9de0*/  F2FP.BF16.PACK_AB R16, R198.reuse, R199 ;  /* 0x000000c7c610723e */ /* 0x040fe200000010ff */
[----:B------:R-:W-:Y:S01]  /*9df0*/  FADD.FTZ R198, R198, R40 ;  /* 0x00000028c6c67221 */ /* 0x000fe20000010000 */
[C---:B------:R-:W-:Y:S03]  /*9e00*/  F2FP.BF16.PACK_AB R17, R201.reuse, R200 ;  /* 0x000000c8c911723e */ /* 0x040fe600000010ff */
[----:B------:R-:W-:Y:S01]  /*9e10*/  F2FP.BF16.PACK_AB R18, R202, R197 ;  /* 0x000000c5ca12723e */ /* 0x000fe200000010ff */
[----:B------:R-:W5:Y:S01]  /*9e20*/  MUFU.EX2 R168, R168 ;  /* 0x000000a800a87308 */ /* 0x000f620000000800 */
[----:B------:R-:W-:Y:S02]  /*9e30*/  FADD.FTZ R201, R201, R3 ;  /* 0x00000003c9c97221 */ /* 0x000fe40000010000 */
[----:B------:R-:W-:Y:S02]  /*9e40*/  FADD.FTZ R198, R197, R198 ;  /* 0x000000c6c5c67221 */ /* 0x000fe40000010000 */
[----:B------:R-:W-:Y:S02]  /*9e50*/  FADD.FTZ R201, R204, R201 ;  /* 0x000000c9ccc97221 */ /* 0x000fe40000010000 */
[----:B------:R-:W-:Y:S03]  /*9e60*/  FADD.FTZ R202, R202, R198 ;  /* 0x000000c6caca7221 */ /* 0x000fe60000010000 */
[----:B------:R-:W-:Y:S01]  /*9e70*/  MUFU.EX2 R51, R178 ;  /* 0x000000b200337308 */ /* 0x000fe20000000800 */
[----:B--2---:R-:W-:Y:S01]  /*9e80*/  FADD.FTZ R202, R169, R202 ;  /* 0x000000caa9ca7221 */ /* 0x004fe20000010000 */
[----:B----4-:R-:W-:Y:S08]  /*9e90*/  LDSM.16.MT88.4 R36, [R240+0x5100] ;  /* 0x00510000f024783b */ /* 0x010ff00000004200 */
[----:B------:R-:W-:Y:S01]  /*9ea0*/  MUFU.EX2 R188, R188 ;  /* 0x000000bc00bc7308 */ /* 0x000fe20000000800 */
[C---:B-----5:R-:W-:Y:S01]  /*9eb0*/  F2FP.BF16.PACK_AB R19, R168.reuse, R204 ;  /* 0x000000cca813723e */ /* 0x060fe200000010ff */
[----:B------:R-:W-:Y:S04]  /*9ec0*/  FADD.FTZ R168, R168, R201 ;  /* 0x000000c9a8a87221 */ /* 0x000fe80000010000 */
[----:B------:R-:W-:Y:S04]  /*9ed0*/  FADD.FTZ R168, R192, R168 ;  /* 0x000000a8c0a87221 */ /* 0x000fe80000010000 */
[----:B------:R-:W2:Y:S01]  /*9ee0*/  MUFU.EX2 R171, R205 ;  /* 0x000000cd00ab7308 */ /* 0x000ea20000000800 */
[C---:B-1----:R-:W-:Y:S08]  /*9ef0*/  HMMA.16816.F32.BF16 R4, R16.reuse, R20, R4 ;  /* 0x000000141004723c */ /* 0x042ff00000041804 */
[C---:B------:R-:W-:Y:S01]  /*9f00*/  HMMA.16816.F32.BF16 R8, R16.reuse, R22, R8 ;  /* 0x000000161008723c */ /* 0x040fe20000041808 */
[----:B------:R-:W1:Y:S07]  /*9f10*/  LDSM.16.MT88.4 R20, [R242+0x4900] ;  /* 0x00490000f214783b */ /* 0x000e6e0000004200 */
[C---:B------:R-:W-:Y:S08]  /*9f20*/  HMMA.16816.F32.BF16 R52, R16.reuse, R24, R52 ;  /* 0x000000181034723c */ /* 0x040ff00000041834 */
[C---:B------:R-:W-:Y:S01]  /*9f30*/  HMMA.16816.F32.BF16 R56, R16.reuse, R26, R56 ;  /* 0x0000001a1038723c */ /* 0x040fe20000041838 */
[----:B------:R-:W4:Y:S07]  /*9f40*/  LDSM.16.MT88.4 R24, [R240+0x4900] ;  /* 0x00490000f018783b */ /* 0x000f2e0000004200 */
[C---:B------:R-:W-:Y:S08]  /*9f50*/  HMMA.16816.F32.BF16 R60, R16.reuse, R28, R60 ;  /* 0x0000001c103c723c */ /* 0x040ff0000004183c */
[C---:B------:R-:W-:Y:S01]  /*9f60*/  HMMA.16816.F32.BF16 R64, R16.reuse, R30, R64 ;  /* 0x0000001e1040723c */ /* 0x040fe20000041840 */
[----:B------:R-:W5:Y:S07]  /*9f70*/  LDSM.16.MT88.4 R28, [R239+0x4900] ;  /* 0x00490000ef1c783b */ /* 0x000f6e0000004200 */
[C---:B---3--:R-:W-:Y:S08]  /*9f80*/  HMMA.16816.F32.BF16 R68, R16.reuse, R32, R68 ;  /* 0x000000201044723c */ /* 0x048ff00000041844 */
[C---:B------:R-:W-:Y:S01]  /*9f90*/  HMMA.16816.F32.BF16 R72, R16.reuse, R34, R72 ;  /* 0x000000221048723c */ /* 0x040fe20000041848 */
[----:B------:R-:W-:Y:S07]  /*9fa0*/  LDSM.16.MT88.4 R32, [R242+0x7900] ;  /* 0x00790000f220783b */ /* 0x000fee0000004200 */
[C---:B-1----:R-:W-:Y:S08]  /*9fb0*/  HMMA.16816.F32.BF16 R76, R16.reuse, R20, R76 ;  /* 0x00000014104c723c */ /* 0x042ff0000004184c */
[C---:B------:R-:W-:Y:S01]  /*9fc0*/  HMMA.16816.F32.BF16 R80, R16.reuse, R22, R80 ;  /* 0x000000161050723c */ /* 0x040fe20000041850 */
[----:B------:R-:W1:Y:S07]  /*9fd0*/  LDSM.16.MT88.4 R20, [R238+0x4900] ;  /* 0x00490000ee14783b */ /* 0x000e6e0000004200 */
[C---:B----4-:R-:W-:Y:S08]  /*9fe0*/  HMMA.16816.F32.BF16 R84, R16.reuse, R24, R84 ;  /* 0x000000181054723c */ /* 0x050ff00000041854 */
[C---:B------:R-:W-:Y:S01]  /*9ff0*/  HMMA.16816.F32.BF16 R88, R16.reuse, R26, R88 ;  /* 0x0000001a1058723c */ /* 0x040fe20000041858 */
[----:B------:R-:W3:Y:S07]  /*a000*/  LDSM.16.MT88.4 R24, [R240+0x7900] ;  /* 0x00790000f018783b */ /* 0x000eee0000004200 */
[C---:B-----5:R-:W-:Y:S08]  /*a010*/  HMMA.16816.F32.BF16 R92, R16.reuse, R28, R92 ;  /* 0x0000001c105c723c */ /* 0x060ff0000004185c */
        /* <DEDUP_REMOVED lines=27> */
[----:B------:R-:W-:Y:S01]  /*a1d0*/  HMMA.16816.F32.BF16 R164, R16, R30, R164 ;  /* 0x0000001e10a4723c */ /* 0x000fe200000418a4 */
[----:B------:R-:W3:Y:S06]  /*a1e0*/  LDSM.16.MT88.4 R28, [R238+0x2100] ;  /* 0x00210000ee1c783b */ /* 0x000eec0000004200 */
[C---:B--2---:R-:W-:Y:S01]  /*a1f0*/  F2FP.BF16.PACK_AB R16, R171.reuse, R169 ;  /* 0x000000a9ab10723e */ /* 0x044fe200000010ff */
[----:B------:R-:W-:Y:S01]  /*a200*/  FADD.FTZ R171, R171, R202 ;  /* 0x000000caabab7221 */ /* 0x000fe20000010000 */
[C---:B------:R-:W-:Y:S03]  /*a210*/  F2FP.BF16.PACK_AB R17, R193.reuse, R192 ;  /* 0x000000c0c111723e */ /* 0x040fe600000010ff */
[----:B------:R-:W-:Y:S01]  /*a220*/  F2FP.BF16.PACK_AB R18, R194, R170 ;  /* 0x000000aac212723e */ /* 0x000fe200000010ff */
[----:B------:R-:W-:Y:S01]  /*a230*/  FADD.FTZ R193, R193, R168 ;  /* 0x000000a8c1c17221 */ /* 0x000fe20000010000 */
[C---:B------:R-:W-:Y:S01]  /*a240*/  F2FP.BF16.PACK_AB R19, R43.reuse, R42 ;  /* 0x0000002a2b13723e */ /* 0x040fe200000010ff */
[----:B------:R-:W-:Y:S02]  /*a250*/  FADD.FTZ R171, R170, R171 ;  /* 0x000000abaaab7221 */ /* 0x000fe40000010000 */
[----:B------:R-:W-:Y:S02]  /*a260*/  FADD.FTZ R193, R42, R193 ;  /* 0x000000c12ac17221 */ /* 0x000fe40000010000 */
[----:B------:R-:W-:Y:S02]  /*a270*/  FADD.FTZ R194, R194, R171 ;  /* 0x000000abc2c27221 */ /* 0x000fe40000010000 */
[C---:B-1----:R-:W-:Y:S03]  /*a280*/  HMMA.16816.F32.BF16 R4, R16.reuse, R20, R4 ;  /* 0x000000141004723c */ /* 0x042fe60000041804 */
[----:B------:R-:W-:Y:S02]  /*a290*/  FADD.FTZ R194, R46, R194 ;  /* 0x000000c22ec27221 */ /* 0x000fe40000010000 */
[----:B------:R-:W-:Y:S03]  /*a2a0*/  FADD.FTZ R43, R43, R193 ;  /* 0x000000c12b2b7221 */ /* 0x000fe60000010000 */
[C---:B------:R-:W-:Y:S01]  /*a2b0*/  HMMA.16816.F32.BF16 R8, R16.reuse, R22, R8 ;  /* 0x000000161008723c */ /* 0x040fe20000041808 */
[----:B------:R-:W1:Y:S03]  /*a2c0*/  LDSM.16.MT88.4 R20, [R242+0x5100] ;  /* 0x00510000f214783b */ /* 0x000e660000004200 */
[----:B------:R-:W-:Y:S04]  /*a2d0*/  FADD.FTZ R43, R50, R43 ;  /* 0x0000002b322b7221 */ /* 0x000fe80000010000 */
[C---:B------:R-:W-:Y:S08]  /*a2e0*/  HMMA.16816.F32.BF16 R52, R16.reuse, R32, R52 ;  /* 0x000000201034723c */ /* 0x040ff00000041834 */
[C---:B------:R-:W-:Y:S01]  /*a2f0*/  HMMA.16816.F32.BF16 R56, R16.reuse, R34, R56 ;  /* 0x000000221038723c */ /* 0x040fe20000041838 */
[----:B------:R-:W2:Y:S07]  /*a300*/  LDSM.16.MT88.4 R32, [R239+0x5100] ;  /* 0x00510000ef20783b */ /* 0x000eae0000004200 */
[C---:B----4-:R-:W-:Y:S08]  /*a310*/  HMMA.16816.F32.BF16 R60, R16.reuse, R24, R60 ;  /* 0x00000018103c723c */ /* 0x050ff0000004183c */
        /* <DEDUP_REMOVED lines=35> */
[C---:B----4-:R-:W-:Y:S08]  /*a550*/  HMMA.16816.F32.BF16 R156, R16.reuse, R28, R156 ;  /* 0x0000001c109c723c */ /* 0x050ff0000004189c */
[C---:B------:R-:W-:Y:S01]  /*a560*/  HMMA.16816.F32.BF16 R160, R16.reuse, R30, R160 ;  /* 0x0000001e10a0723c */ /* 0x040fe200000418a0 */
[----:B------:R-:W4:Y:S07]  /*a570*/  LDSM.16.MT88.4 R28, [R238+0x2900] ;  /* 0x00290000ee1c783b */ /* 0x000f2e0000004200 */
[C---:B---3--:R-:W-:Y:S08]  /*a580*/  HMMA.16816.F32.BF16 R12, R16.reuse, R36, R12 ;  /* 0x00000024100c723c */ /* 0x048ff0000004180c */
[----:B------:R-:W-:Y:S01]  /*a590*/  HMMA.16816.F32.BF16 R164, R16, R38, R164 ;  /* 0x0000002610a4723c */ /* 0x000fe200000418a4 */
[----:B------:R-:W3:Y:S06]  /*a5a0*/  LDSM.16.MT88.4 R36, [R240+0x5900] ;  /* 0x00590000f024783b */ /* 0x000eec0000004200 */
[C---:B------:R-:W-:Y:S01]  /*a5b0*/  F2FP.BF16.PACK_AB R16, R203.reuse, R46 ;  /* 0x0000002ecb10723e */ /* 0x040fe200000010ff */
[----:B------:R-:W-:Y:S01]  /*a5c0*/  FADD.FTZ R203, R203, R194 ;  /* 0x000000c2cbcb7221 */ /* 0x000fe20000010000 */
[----:B------:R-:W-:Y:S03]  /*a5d0*/  F2FP.BF16.PACK_AB R17, R47, R50 ;  /* 0x000000322f11723e */ /* 0x000fe600000010ff */
[----:B------:R-:W-:Y:S01]  /*a5e0*/  F2FP.BF16.PACK_AB R18, R189, R51 ;  /* 0x00000033bd12723e */ /* 0x000fe200000010ff */
[----:B------:R-:W-:Y:S01]  /*a5f0*/  FADD.FTZ R203, R51, R203 ;  /* 0x000000cb33cb7221 */ /* 0x000fe20000010000 */
[----:B------:R-:W-:Y:S01]  /*a600*/  F2FP.BF16.PACK_AB R19, R188, R190 ;  /* 0x000000bebc13723e */ /* 0x000fe200000010ff */
[----:B------:R-:W-:Y:S04]  /*a610*/  FADD.FTZ R47, R47, R43 ;  /* 0x0000002b2f2f7221 */ /* 0x000fe80000010000 */
[----:B------:R-:W-:Y:S02]  /*a620*/  FADD.FTZ R47, R190, R47 ;  /* 0x0000002fbe2f7221 */ /* 0x000fe40000010000 */
[C---:B------:R-:W-:Y:S01]  /*a630*/  HMMA.16816.F32.BF16 R176, R16.reuse, R172, R4 ;  /* 0x000000ac10b0723c */ /* 0x040fe20000041804 */
[----:B------:R-:W5:Y:S02]  /*a640*/  LDSM.16.MT88.4 R4, [R239+0x5900] ;  /* 0x00590000ef04783b */ /* 0x000f640000004200 */
[----:B------:R-:W-:Y:S05]  /*a650*/  FADD.FTZ R3, R188, R47 ;  /* 0x0000002fbc037221 */ /* 0x000fea0000010000 */
        /* <DEDUP_REMOVED lines=11> */
[C---:B------:R-:W-:Y:S08]  /*a710*/  HMMA.16816.F32.BF16 R76, R16.reuse, R32, R76 ;  /* 0x00000020104c723c */ /* 0x040ff0000004184c */
[C---:B------:R-:W-:Y:S01]  /*a720*/  HMMA.16816.F32.BF16 R80, R16.reuse, R34, R80 ;  /* 0x000000221050723c */ /* 0x040fe20000041850 */
[----:B------:R-:W1:Y:S07]  /*a730*/  LDSM.16.MT88.4 R32, [R238+0x8900] ;  /* 0x00890000ee20783b */ /* 0x000e6e0000004200 */
[C---:B---3--:R-:W-:Y:S08]  /*a740*/  HMMA.16816.F32.BF16 R84, R16.reuse, R36, R84 ;  /* 0x000000241054723c */ /* 0x048ff00000041854 */
[C---:B------:R-:W-:Y:S08]  /*a750*/  HMMA.16816.F32.BF16 R88, R16.reuse, R38, R88 ;  /* 0x000000261058723c */ /* 0x040ff00000041858 */
[C---:B-----5:R-:W-:Y:S08]  /*a760*/  HMMA.16816.F32.BF16 R92, R16.reuse, R4, R92 ;  /* 0x00000004105c723c */ /* 0x060ff0000004185c */
[C---:B------:R-:W-:Y:S01]  /*a770*/  HMMA.16816.F32.BF16 R96, R16.reuse, R6, R96 ;  /* 0x000000061060723c */ /* 0x040fe20000041860 */
[----:B------:R-:W3:Y:S07]  /*a780*/  LDSM.16.MT88.4 R4, [R242+0xb900] ;  /* 0x00b90000f204783b */ /* 0x000eee0000004200 */
[C---:B------:R-:W-:Y:S08]  /*a790*/  HMMA.16816.F32.BF16 R100, R16.reuse, R8, R100 ;  /* 0x000000081064723c */ /* 0x040ff00000041864 */
[C---:B------:R-:W-:Y:S01]  /*a7a0*/  HMMA.16816.F32.BF16 R104, R16.reuse, R10, R104 ;  /* 0x0000000a1068723c */ /* 0x040fe20000041868 */
[----:B------:R-:W5:Y:S07]  /*a7b0*/  LDSM.16.MT88.4 R8, [R240+0xb900] ;  /* 0x00b90000f008783b */ /* 0x000f6e0000004200 */
[C---:B-1----:R-:W-:Y:S08]  /*a7c0*/  HMMA.16816.F32.BF16 R108, R16.reuse, R20, R108 ;  /* 0x00000014106c723c */ /* 0x042ff0000004186c */
[C---:B------:R-:W-:Y:S01]  /*a7d0*/  HMMA.16816.F32.BF16 R112, R16.reuse, R22, R112 ;  /* 0x000000161070723c */ /* 0x040fe20000041870 */
[----:B------:R-:W1:Y:S07]  /*a7e0*/  LDSM.16.MT88.4 R20, [R239+0xb900] ;  /* 0x00b90000ef14783b */ /* 0x000e6e0000004200 */
[C---:B--2---:R-:W-:Y:S08]  /*a7f0*/  HMMA.16816.F32.BF16 R116, R16.reuse, R24, R116 ;  /* 0x000000181074723c */ /* 0x044ff00000041874 */
[C---:B------:R-:W-:Y:S08]  /*a800*/  HMMA.16816.F32.BF16 R120, R16.reuse, R26, R120 ;  /* 0x0000001a1078723c */ /* 0x040ff00000041878 */
[C---:B----4-:R-:W-:Y:S08]  /*a810*/  HMMA.16816.F32.BF16 R124, R16.reuse, R28, R124 ;  /* 0x0000001c107c723c */ /* 0x050ff0000004187c */
[C---:B------:R-:W-:Y:S08]  /*a820*/  HMMA.16816.F32.BF16 R128, R16.reuse, R30, R128 ;  /* 0x0000001e1080723c */ /* 0x040ff00000041880 */
[C---:B------:R-:W-:Y:S08]  /*a830*/  HMMA.16816.F32.BF16 R132, R16.reuse, R32, R132 ;  /* 0x000000201084723c */ /* 0x040ff00000041884 */
[C---:B------:R-:W-:Y:S08]  /*a840*/  HMMA.16816.F32.BF16 R136, R16.reuse, R34, R136 ;  /* 0x000000221088723c */ /* 0x040ff00000041888 */
[C---:B---3--:R-:W-:Y:S08]  /*a850*/  HMMA.16816.F32.BF16 R140, R16.reuse, R4, R140 ;  /* 0x00000004108c723c */ /* 0x048ff0000004188c */
[C---:B------:R-:W-:Y:S01]  /*a860*/  HMMA.16816.F32.BF16 R144, R16.reuse, R6, R144 ;  /* 0x000000061090723c */ /* 0x040fe20000041890 */
[----:B------:R-:W2:Y:S07]  /*a870*/  LDSM.16.MT88.4 R4, [R238+0xb900] ;  /* 0x00b90000ee04783b */ /* 0x000eae0000004200 */
[C---:B-----5:R-:W-:Y:S08]  /*a880*/  HMMA.16816.F32.BF16 R148, R16.reuse, R8, R148 ;  /* 0x000000081094723c */ /* 0x060ff00000041894 */
[C---:B------:R-:W-:Y:S08]  /*a890*/  HMMA.16816.F32.BF16 R152, R16.reuse, R10, R152 ;  /* 0x0000000a1098723c */ /* 0x040ff00000041898 */
[C---:B-1----:R-:W-:Y:S08]  /*a8a0*/  HMMA.16816.F32.BF16 R156, R16.reuse, R20, R156 ;  /* 0x00000014109c723c */ /* 0x042ff0000004189c */
[C---:B------:R-:W-:Y:S08]  /*a8b0*/  HMMA.16816.F32.BF16 R160, R16.reuse, R22, R160 ;  /* 0x0000001610a0723c */ /* 0x040ff000000418a0 */
[C---:B--2---:R-:W-:Y:S07]  /*a8c0*/  HMMA.16816.F32.BF16 R168, R16.reuse, R4, R12 ;  /* 0x0000000410a8723c */ /* 0x044fee000004180c */
[----:B------:R-:W-:Y:S01]  /*a8d0*/  FADD.FTZ R4, R189, R203 ;  /* 0x000000cbbd047221 */ /* 0x000fe20000010000 */
[----:B------:R-:W-:Y:S04]  /*a8e0*/  HMMA.16816.F32.BF16 R164, R16, R6, R164 ;  /* 0x0000000610a4723c */ /* 0x000fe800000418a4 */
[----:B------:R-:W-:Y:S04]  /*a8f0*/  STL [R1+0x5c], R4 ;  /* 0x00005c0401007387 */ /* 0x000fe80000100800 */
[----:B------:R1:W-:Y:S04]  /*a900*/  STL [R1+0x58], R3 ;  /* 0x0000580301007387 */ /* 0x0003e80000100800 */
[----:B-1----:R-:W-:Y:S01]  /*a910*/  MOV R3, R0 ;  /* 0x0000000000037202 */ /* 0x002fe20000000f00 */
[----:B------:R-:W-:-:S05]  /*a920*/  @P0 BRA `(.L_x_2633) ;  /* 0xffffbe1000000947 */ /* 0x000fca000383ffff */
.L_x_2632:
[----:B------:R-:W2:Y:S01]  /*a930*/  LDL.LU R5, [R1+0x5c] ;  /* 0x00005c0001057983 */ /* 0x000ea20000300800 */
[----:B------:R-:W-:-:S03]  /*a940*/  MOV R11, RZ ;  /* 0x000000ff000b7202 */ /* 0x000fc60000000f00 */
[----:B------:R-:W3:Y:S01]  /*a950*/  S2R R8, SR_TID.X ;  /* 0x0000000000087919 */ /* 0x000ee20000002100 */
[----:B------:R-:W4:Y:S01]  /*a960*/  S2UR UR7, SR_CTAID.Y ;  /* 0x00000000000779c3 */ /* 0x000f220000002600 */
[----:B------:R-:W-:Y:S02]  /*a970*/  ULDC.64 UR4, c[0x0][0x490] ;  /* 0x0001240000047ab9 */ /* 0x000fe40000000a00 */
[----:B-1----:R-:W2:Y:S04]  /*a980*/  LDL.LU R4, [R1+0x58] ;  /* 0x0000580001047983 */ /* 0x002ea80000300800 */
[----:B------:R-:W2:Y:S04]  /*a990*/  LDL.LU R15, [R1] ;  /* 0x00000000010f7983 */ /* 0x000ea80000300800 */
[----:B------:R-:W2:Y:S01]  /*a9a0*/  LDL.LU R17, [R1+0x14] ;  /* 0x0000140001117983 */ /* 0x000ea20000300800 */
[----:B---3--:R-:W-:Y:S01]  /*a9b0*/  SHF.R.S32.HI R9, RZ, 0x1f, R8 ;  /* 0x0000001fff097819 */ /* 0x008fe20000011408 */
[----:B----4-:R-:W-:Y:S01]  /*a9c0*/  USHF.R.S32.HI UR6, URZ, 0x1f, UR7 ;  /* 0x0000001f3f067899 */ /* 0x010fe20008011407 */
[----:B------:R-:W-:-:S03]  /*a9d0*/  MOV R16, 0xff800000 ;  /* 0xff80000000107802 */ /* 0x000fc60000000f00 */
[----:B------:R-:W-:Y:S02]  /*a9e0*/  UIMAD UR8, UR6, UR4, URZ ;  /* 0x00000004060872a4 */ /* 0x000fe4000f8e023f */
[----:B------:R-:W-:Y:S02]  /*a9f0*/  UIMAD.WIDE.U32 UR10, UR7, UR4, URZ ;  /* 0x00000004070a72a5 */ /* 0x000fe4000f8e003f */
[----:B------:R-:W-:-:S03]  /*aa00*/  UIMAD UR8, UR7, UR5, UR8 ;  /* 0x00000005070872a4 */ /* 0x000fc6000f8e0208 */
[----:B------:R-:W-:Y:S02]  /*aa10*/  ULDC.64 UR4, c[0x0][0x3e8] ;  /* 0x0000fa0000047ab9 */ /* 0x000fe40000000a00 */
[----:B------:R-:W-:Y:S02]  /*aa20*/  UIMAD UR6, UR6, UR4, URZ ;  /* 0x00000004060672a4 */ /* 0x000fe4000f8e023f */
[----:B------:R-:W-:Y:S02]  /*aa30*/  UIMAD.WIDE.U32 UR14, UR7, UR4, URZ ;  /* 0x00000004070e72a5 */ /* 0x000fe4000f8e003f */
[----:B------:R-:W-:Y:S02]  /*aa40*/  UIMAD UR5, UR7, UR5, UR6 ;  /* 0x00000005070572a4 */ /* 0x000fe4000f8e0206 */
[----:B------:R-:W-:Y:S02]  /*aa50*/  UIADD3 UR8, UR11, UR8, URZ ;  /* 0x000000080b087290 */ /* 0x000fe4000fffe03f */
[----:B------:R-:W-:Y:S01]  /*aa60*/  UIADD3 UR5, UR15, UR5, URZ ;  /* 0x000000050f057290 */ /* 0x000fe2000fffe03f */
[----:B------:R-:W-:Y:S06]  /*aa70*/  BAR.SYNC.DEFER_BLOCKING 0x1, 0x100 ;  /* 0x0044000000007b1d */ /* 0x000fec0000010000 */
[----:B--2---:R-:W1:Y:S04]  /*aa80*/  SHFL.BFLY PT, R6, R5, 0x2, 0x1f ;  /* 0x0c401f0005067f89 */ /* 0x004e6800000e0000 */
[----:B------:R-:W2:Y:S01]  /*aa90*/  SHFL.BFLY PT, R3, R4, 0x2, 0x1f ;  /* 0x0c401f0004037f89 */ /* 0x000ea200000e0000 */
[----:B------:R-:W-:Y:S01]  /*aaa0*/  MOV R7, R15 ;  /* 0x0000000f00077202 */ /* 0x000fe20000000f00 */
[----:B-1----:R-:W-:-:S05]  /*aab0*/  FADD.FTZ R6, R6, R5 ;  /* 0x0000000506067221 */ /* 0x002fca0000010000 */
[----:B------:R-:W1:Y:S01]  /*aac0*/  SHFL.BFLY PT, R5, R6, 0x1, 0x1f ;  /* 0x0c201f0006057f89 */ /* 0x000e6200000e0000 */
[----:B--2---:R-:W-:-:S05]  /*aad0*/  FADD.FTZ R3, R3, R4 ;  /* 0x0000000403037221 */ /* 0x004fca0000010000 */
[----:B------:R-:W2:Y:S01]  /*aae0*/  SHFL.BFLY PT, R4, R3, 0x1, 0x1f ;  /* 0x0c201f0003047f89 */ /* 0x000ea200000e0000 */
[----:B-1----:R-:W-:Y:S01]  /*aaf0*/  FADD.FTZ R5, R6, R5 ;  /* 0x0000000506057221 */ /* 0x002fe20000010000 */
[----:B------:R-:W-:-:S04]  /*ab00*/  MOV R6, c[0x0][0x4e8] ;  /* 0x00013a0000067a02 */ /* 0x000fc80000000f00 */
[----:B------:R-:W-:Y:S02]  /*ab10*/  FSETP.NE.FTZ.AND P1, PT, R5, RZ, PT ;  /* 0x000000ff0500720b */ /* 0x000fe40003f35000 */
[----:B------:R-:W-:Y:S01]  /*ab20*/  ISETP.NE.AND P4, PT, R6, 0x1, PT ;  /* 0x000000010600780c */ /* 0x000fe20003f85270 */
[----:B--2---:R-:W-:Y:S01]  /*ab30*/  FADD.FTZ R4, R3, R4 ;  /* 0x0000000403047221 */ /* 0x004fe20000010000 */
[CC--:B------:R-:W-:Y:S02]  /*ab40*/  LEA.HI R3, R9.reuse, R8.reuse, RZ, 0x5 ;  /* 0x0000000809037211 */ /* 0x0c0fe400078f28ff */
[----:B------:R-:W-:Y:S02]  /*ab50*/  LEA.HI R9, R9, R8, RZ, 0x2 ;  /* 0x0000000809097211 */ /* 0x000fe400078f10ff */
[----:B------:R-:W-:Y:S02]  /*ab60*/  FSETP.NE.FTZ.AND P0, PT, R4, RZ, PT ;  /* 0x000000ff0400720b */ /* 0x000fe40003f15000 */
[----:B------:R-:W-:-:S02]  /*ab70*/  LOP3.LUT R12, R3, 0xffffffe0, RZ, 0xc0, !PT ;  /* 0xffffffe0030c7812 */ /* 0x000fc400078ec0ff */
[----:B------:R-:W-:Y:S01]  /*ab80*/  LOP3.LUT R14, R9, 0xfffffffc, RZ, 0xc0, !PT ;  /* 0xfffffffc090e7812 */ /* 0x000fe200078ec0ff */
[----:B------:R-:W1:Y:S01]  /*ab90*/  @P1 MUFU.RCP R11, R5 ;  /* 0x00000005000b1308 */ /* 0x000e620000001000 */
[-C--:B------:R-:W-:Y:S01]  /*aba0*/  IADD3 R12, -R12, R8.reuse, RZ ;  /* 0x000000080c0c7210 */ /* 0x080fe20007ffe1ff */
[----:B------:R-:W-:Y:S01]  /*abb0*/  @P4 IMAD.HI.U32 R10, R15, c[0x0][0x4ec], RZ ;  /* 0x00013b000f0a4a27 */ /* 0x000fe200078e00ff */
[----:B------:R-:W-:Y:S02]  /*abc0*/  IADD3 R8, -R14, R8, RZ ;  /* 0x000000080e087210 */ /* 0x000fe40007ffe1ff */
[----:B------:R-:W-:Y:S02]  /*abd0*/  LOP3.LUT P3, RZ, R12, 0x3, RZ, 0xc0, !PT ;  /* 0x000000030cff7812 */ /* 0x000fe4000786c0ff */
[----:B------:R-:W-:Y:S01]  /*abe0*/  @P4 SHF.R.U32.HI R7, RZ, c[0x0][0x4f0], R10 ;  /* 0x00013c00ff074a19 */ /* 0x000fe2000001160a */
[C---:B-1----:R-:W-:Y:S02]  /*abf0*/  FMUL.FTZ R81, R11.reuse, R81 ;  /* 0x000000510b517220 */ /* 0x042fe40000410000 */
[----:B------:R-:W-:Y:S01]  /*ac00*/  FMUL.FTZ R80, R11, R80 ;  /* 0x000000500b507220 */ /* 0x000fe20000410000 */
[----:B------:R-:W1:Y:S01]  /*ac10*/  @P0 MUFU.LG2 R14, R4 ;  /* 0x00000004000e0308 */ /* 0x000e620000000c00 */
[----:B------:R-:W-:-:S02]  /*ac20*/  IADD3 R13, -R7, RZ, RZ ;  /* 0x000000ff070d7210 */ /* 0x000fc40007ffe1ff */
[----:B------:R-:W-:Y:S02]  /*ac30*/  MOV R10, RZ ;  /* 0x000000ff000a7202 */ /* 0x000fe40000000f00 */
[----:B------:R-:W-:Y:S01]  /*ac40*/  F2FP.BF16.PACK_AB R80, R81, R80 ;  /* 0x000000505150723e */ /* 0x000fe200000010ff */
[----:B------:R-:W-:Y:S01]  /*ac50*/  IMAD R12, R13, c[0x0][0x4e8], R15 ;  /* 0x00013a000d0c7a24 */ /* 0x000fe200078e020f */
[----:B------:R2:W5:Y:S01]  /*ac60*/  LDL R81, [R1+0xc] ;  /* 0x00000c0001517983 */ /* 0x0005620000100800 */
[--C-:B------:R-:W-:Y:S01]  /*ac70*/  SHF.R.S32.HI R13, RZ, 0x2, R9.reuse ;  /* 0x00000002ff0d7819 */ /* 0x100fe20000011409 */
[----:B------:R3:W-:Y:S01]  /*ac80*/  @P0 MUFU.RCP R10, R4 ;  /* 0x00000004000a0308 */ /* 0x0007e20000001000 */
[----:B------:R-:W-:-:S04]  /*ac90*/  SHF.R.S32.HI R9, RZ, 0x1f, R9 ;  /* 0x0000001fff097819 */ /* 0x000fc80000011409 */
[----:B------:R-:W-:-:S03]  /*aca0*/  LEA.HI R9, R9, R13, RZ, 0x3 ;  /* 0x0000000d09097211 */ /* 0x000fc600078f18ff */
[----:B------:R-:W4:Y:S01]  /*acb0*/  @P1 MUFU.LG2 R5, R5 ;  /* 0x0000000500051308 */ /* 0x000f220000000c00 */
[----:B-1----:R-:W-:Y:S01]  /*acc0*/  @P0 FMUL.FTZ R14, R14, 0.69314718246459960938 ;  /* 0x3f3172180e0e0820 */ /* 0x002fe20000410000 */
[----:B------:R-:W-:Y:S02]  /*acd0*/  LOP3.LUT R9, R9, 0xfffffff8, RZ, 0xc0, !PT ;  /* 0xfffffff809097812 */ /* 0x000fe400078ec0ff */
[----:B---3--:R-:W-:Y:S02]  /*ace0*/  @P0 MOV R4, 0x3f317218 ;  /* 0x3f31721800040802 */ /* 0x008fe40000000f00 */
[----:B------:R-:W-:-:S03]  /*acf0*/  MOV R15, 0xff800000 ;  /* 0xff800000000f7802 */ /* 0x000fc60000000f00 */
[----:B------:R-:W-:Y:S01]  /*ad00*/  @P0 FMUL.FTZ R4, R4, c[0x0][0x2d0] ;  /* 0x0000b40004040a20 */ /* 0x000fe20000410000 */
[----:B------:R-:W-:-:S03]  /*ad10*/  IADD3 R13, R13, -R9, RZ ;  /* 0x800000090d0d7210 */ /* 0x000fc60007ffe0ff */
[----:B------:R-:W-:Y:S01]  /*ad20*/  @P0 FFMA.FTZ R15, R4, R0, R14 ;  /* 0x00000000040f0223 */ /* 0x000fe2000001000e */
[----:B------:R-:W-:Y:S01]  /*ad30*/  @P1 MOV R9, 0x3f317218 ;  /* 0x3f31721800091802 */ /* 0x000fe20000000f00 */
[----:B------:R-:W1:Y:S01]  /*ad40*/  S2R R0, SR_CTAID.Z ;  /* 0x0000000000007919 */ /* 0x000e620000002700 */
[----:B----4-:R-:W-:Y:S01]  /*ad50*/  @P1 FMUL.FTZ R5, R5, 0.69314718246459960938 ;  /* 0x3f31721805051820 */ /* 0x010fe20000410000 */
[----:B------:R-:W-:Y:S02]  /*ad60*/  SHF.R.S32.HI R3, RZ, 0x5, R3 ;  /* 0x00000005ff037819 */ /* 0x000fe40000011403 */
[----:B------:R-:W-:-:S04]  /*ad70*/  @P1 FMUL.FTZ R9, R9, c[0x0][0x2d0] ;  /* 0x0000b40009091a20 */ /* 0x000fc80000410000 */
[----:B------:R-:W-:Y:S01]  /*ad80*/  @P1 FFMA.FTZ R16, R9, R2, R5 ;  /* 0x0000000209101223 */ /* 0x000fe20000010005 */
[----:B------:R-:W-:Y:S01]  /*ad90*/  SHF.R.S32.HI R2, RZ, 0x1f, R3 ;  /* 0x0000001fff027819 */ /* 0x000fe20000011403 */
[----:B------:R-:W3:Y:S01]  /*ada0*/  S2R R5, SR_CTAID.X ;  /* 0x0000000000057919 */ /* 0x000ee20000002500 */
[----:B------:R-:W-:Y:S02]  /*adb0*/  LEA.HI R4, R8, R8, RZ, 0x1 ;  /* 0x0000000808047211 */ /* 0x000fe400078f08ff */
[----:B------:R-:W-:Y:S02]  /*adc0*/  LEA.HI R9, R2, R3, RZ, 0x3 ;  /* 0x0000000302097211 */ /* 0x000fe400078f18ff */
[----:B------:R-:W-:Y:S02]  /*add0*/  LOP3.LUT R14, R4, 0x1ffffffe, RZ, 0xc0, !PT ;  /* 0x1ffffffe040e7812 */ /* 0x000fe400078ec0ff */
[----:B------:R-:W-:Y:S02]  /*ade0*/  LOP3.LUT R9, R9, 0xffffff8, RZ, 0xc0, !PT ;  /* 0x0ffffff809097812 */ /* 0x000fe400078ec0ff */
[----:B------:R-:W-:-:S02]  /*adf0*/  IADD3 R14, R8, -R14, RZ ;  /* 0x8000000e080e7210 */ /* 0x000fc40007ffe0ff */
[C---:B------:R-:W-:Y:S02]  /*ae00*/  IADD3 R9, R3.reuse, -R9, RZ ;  /* 0x8000000903097210 */ /* 0x040fe40007ffe0ff */
[----:B------:R-:W-:Y:S02]  /*ae10*/  LEA R3, R3, R8, 0x9 ;  /* 0x0000000803037211 */ /* 0x000fe400078e48ff */
[----:B-1----:R-:W-:Y:S02]  /*ae20*/  SHF.R.S32.HI R2, RZ, 0x1f, R0 ;  /* 0x0000001fff027819 */ /* 0x002fe40000011400 */
[----:B------:R-:W-:Y:S02]  /*ae30*/  SHF.R.S32.HI R8, RZ, 0x2, R17 ;  /* 0x00000002ff087819 */ /* 0x000fe40000011411 */
[C---:B------:R-:W-:Y:S02]  /*ae40*/  R2P PR, R13.reuse, 0x6 ;  /* 0x000000060d007804 */ /* 0x040fe40000000000 */
[----:B------:R-:W-:-:S02]  /*ae50*/  LOP3.LUT R17, R13, 0x1, RZ, 0xc0, !PT ;  /* 0x000000010d117812 */ /* 0x000fc400078ec0ff */
[----:B------:R-:W-:Y:S01]  /*ae60*/  SHF.L.U32 R13, R13, 0x6, RZ ;  /* 0x000000060d0d7819 */ /* 0x000fe200000006ff */
[C---:B------:R-:W-:Y:S01]  /*ae70*/  IMAD R4, R2.reuse, c[0x0][0x3f0], RZ ;  /* 0x0000fc0002047a24 */ /* 0x040fe200078e02ff */
[----:B------:R-:W-:Y:S02]  /*ae80*/  MOV R21, UR11 ;  /* 0x0000000b00157c02 */ /* 0x000fe40008000f00 */
[----:B------:R-:W-:Y:S01]  /*ae90*/  MOV R19, UR15 ;  /* 0x0000000f00137c02 */ /* 0x000fe20008000f00 */
[----:B------:R-:W-:Y:S01]  /*aea0*/  IMAD R2, R2, c[0x0][0x498], RZ ;  /* 0x0001260002027a24 */ /* 0x000fe200078e02ff */
[----:B------:R-:W-:Y:S02]  /*aeb0*/  MOV R20, UR10 ;  /* 0x0000000a00147c02 */ /* 0x000fe40008000f00 */
[----:B------:R-:W-:Y:S02]  /*aec0*/  MOV R18, UR14 ;  /* 0x0000000e00127c02 */ /* 0x000fe40008000f00 */
[----:B------:R-:W-:-:S02]  /*aed0*/  MOV R21, UR8 ;  /* 0x0000000800157c02 */ /* 0x000fc40008000f00 */
[----:B------:R-:W-:Y:S02]  /*aee0*/  MOV R19, UR5 ;  /* 0x0000000500137c02 */ /* 0x000fe40008000f00 */
[----:B------:R-:W-:Y:S02]  /*aef0*/  LEA R8, R9, R8, 0x4 ;  /* 0x0000000809087211 */ /* 0x000fe400078e20ff */
        /* <DEDUP_REMOVED lines=8> */
[----:B---3--:R-:W-:Y:S01]  /*af80*/  LEA R8, R5, R8, 0x7 ;  /* 0x0000000805087211 */ /* 0x008fe200078e38ff */
        /* <DEDUP_REMOVED lines=82> */
[C---:B------:R-:W-:Y:S01]  /*b4b0*/  FMUL.FTZ R83, R10.reuse, R83 ;  /* 0x000000530a537220 */ /* 0x040fe20000410000 */
[----:B------:R-:W-:Y:S01]  /*b4c0*/  F2FP.BF16.PACK_AB R66, R67, R66 ;  /* 0x000000424342723e */ /* 0x000fe200000010ff */
[----:B------:R-:W-:Y:S01]  /*b4d0*/  FMUL.FTZ R82, R10, R82 ;  /* 0x000000520a527220 */ /* 0x000fe20000410000 */
[----:B------:R-:W-:Y:S01]  /*b4e0*/  STS [R3+0x80], R176 ;  /* 0x000080b003007388 */ /* 0x000fe20000000800 */
[----:B------:R-:W-:-:S02]  /*b4f0*/  IMAD R4, R12, c[0x0][0x3dc], R4 ;  /* 0x0000f7000c047a24 */ /* 0x000fc400078e0204 */
[----:B------:R-:W-:Y:S01]  /*b500*/  IMAD.WIDE.U32 R20, R7, c[0x0][0x488], R20 ;  /* 0x0001220007147a25 */ /* 0x000fe200078e0014 */
[----:B------:R-:W-:Y:S01]  /*b510*/  STS [R3+0x480], R178 ;  /* 0x000480b203007388 */ /* 0x000fe20000000800 */
[----:B------:R-:W-:Y:S02]  /*b520*/  F2FP.BF16.PACK_AB R68, R69, R68 ;  /* 0x000000444544723e */ /* 0x000fe400000010ff */
[----:B------:R-:W-:Y:S01]  /*b530*/  IMAD R9, R7, c[0x0][0x48c], R9 ;  /* 0x0001230007097a24 */ /* 0x000fe200078e0209 */
[----:B------:R-:W-:Y:S01]  /*b540*/  IADD3 R7, R2, R0, RZ ;  /* 0x0000000002077210 */ /* 0x000fe20007ffe0ff */
[----:B------:R-:W-:Y:S01]  /*b550*/  FMUL.FTZ R85, R11, R85 ;  /* 0x000000550b557220 */ /* 0x000fe20000410000 */
[----:B------:R-:W-:Y:S01]  /*b560*/  F2FP.BF16.PACK_AB R70, R71, R70 ;  /* 0x000000464746723e */ /* 0x000fe200000010ff */
[----:B------:R-:W-:Y:S01]  /*b570*/  FMUL.FTZ R84, R11, R84 ;  /* 0x000000540b547220 */ /* 0x000fe20000410000 */
[----:B------:R-:W-:Y:S01]  /*b580*/  STS [R0], R172 ;  /* 0x000000ac00007388 */ /* 0x000fe20000000800 */
[----:B------:R-:W-:-:S02]  /*b590*/  FMUL.FTZ R87, R10, R87 ;  /* 0x000000570a577220 */ /* 0x000fc40000410000 */
[----:B------:R-:W-:Y:S01]  /*b5a0*/  FMUL.FTZ R86, R10, R86 ;  /* 0x000000560a567220 */ /* 0x000fe20000410000 */
[----:B------:R-:W-:Y:S01]  /*b5b0*/  STS [R0+0x400], R174 ;  /* 0x000400ae00007388 */ /* 0x000fe20000000800 */
[----:B------:R-:W-:Y:S01]  /*b5c0*/  IMAD.WIDE.U32 R12, R12, c[0x0][0x3d8], R18 ;  /* 0x0000f6000c0c7a25 */ /* 0x000fe200078e0012 */
[----:B------:R-:W-:Y:S02]  /*b5d0*/  IADD3 R18, R2, R8, RZ ;  /* 0x0000000802127210 */ /* 0x000fe40007ffe0ff */
        /* <DEDUP_REMOVED lines=8> */
[----:B------:R-:W-:Y:S01]  /*b660*/  STS [R8+0x480], R54 ;  /* 0x0004803608007388 */ /* 0x000fe20000000800 */
[----:B------:R-:W-:Y:S01]  /*b670*/  FMUL.FTZ R93, R11, R93 ;  /* 0x0000005d0b5d7220 */ /* 0x000fe20000410000 */
[----:B------:R-:W-:Y:S01]  /*b680*/  F2FP.BF16.PACK_AB R76, R77, R76 ;  /* 0x0000004c4d4c723e */ /* 0x000fe200000010ff */
[----:B------:R-:W-:Y:S01]  /*b690*/  FMUL.FTZ R92, R11, R92 ;  /* 0x0000005c0b5c7220 */ /* 0x000fe20000410000 */
[----:B------:R-:W-:Y:S01]  /*b6a0*/  F2FP.BF16.PACK_AB R78, R79, R78 ;  /* 0x0000004e4f4e723e */ /* 0x000fe200000010ff */
[C---:B------:R-:W-:Y:S01]  /*b6b0*/  FMUL.FTZ R95, R10.reuse, R95 ;  /* 0x0000005f0a5f7220 */ /* 0x040fe20000410000 */
[----:B------:R-:W-:Y:S01]  /*b6c0*/  STS [R5], R56 ;  /* 0x0000003805007388 */ /* 0x000fe20000000800 */
[----:B------:R-:W-:Y:S01]  /*b6d0*/  FMUL.FTZ R94, R10, R94 ;  /* 0x0000005e0a5e7220 */ /* 0x000fe20000410000 */
[----:B------:R-:W-:Y:S01]  /*b6e0*/  F2FP.BF16.PACK_AB R82, R83, R82 ;  /* 0x000000525352723e */ /* 0x000fe200000010ff */
[C---:B------:R-:W-:Y:S01]  /*b6f0*/  FMUL.FTZ R97, R11.reuse, R97 ;  /* 0x000000610b617220 */ /* 0x040fe20000410000 */
[----:B------:R-:W-:Y:S01]  /*b700*/  STS [R5+0x400], R58 ;  /* 0x0004003a05007388 */ /* 0x000fe20000000800 */
[----:B------:R-:W-:-:S02]  /*b710*/  FMUL.FTZ R96, R11, R96 ;  /* 0x000000600b607220 */ /* 0x000fc40000410000 */
        /* <DEDUP_REMOVED lines=144> */
[----:B------:R-:W-:Y:S01]  /*c020*/  F2FP.BF16.PACK_AB R154, R155, R154 ;  /* 0x0000009a9b9a723e */ /* 0x000fe200000010ff */
[----:B------:R-:W-:Y:S01]  /*c030*/  FMUL.FTZ R10, R10, R166 ;  /* 0x000000a60a0a7220 */ /* 0x000fe20000410000 */
[----:B------:R-:W-:Y:S01]  /*c040*/  STS [R18+0x8080], R132 ;  /* 0x0080808412007388 */ /* 0x000fe20000000800 */
[----:B------:R-:W-:Y:S02]  /*c050*/  F2FP.BF16.PACK_AB R156, R157, R156 ;  /* 0x0000009c9d9c723e */ /* 0x000fe400000010ff */
[----:B------:R-:W-:Y:S01]  /*c060*/  F2FP.BF16.PACK_AB R158, R159, R158 ;  /* 0x0000009e9f9e723e */ /* 0x000fe200000010ff */
[----:B------:R-:W-:Y:S01]  /*c070*/  STS [R18+0x8480], R134 ;  /* 0x0084808612007388 */ /* 0x000fe20000000800 */
[----:B------:R-:W-:-:S02]  /*c080*/  LEA R17, P0, R20, c[0x0][0x450], 0x2 ;  /* 0x0001140014117a11 */ /* 0x000fc400078010ff */
[----:B------:R-:W-:Y:S01]  /*c090*/  IADD3 R9, R21, R9, RZ ;  /* 0x0000000915097210 */ /* 0x000fe20007ffe0ff */
[----:B------:R-:W-:Y:S01]  /*c0a0*/  STS [R2+0x8000], R136 ;  /* 0x0080008802007388 */ /* 0x000fe20000000800 */
[----:B------:R-:W-:Y:S02]  /*c0b0*/  F2FP.BF16.PACK_AB R160, R161, R160 ;  /* 0x000000a0a1a0723e */ /* 0x000fe400000010ff */
[----:B------:R-:W-:Y:S01]  /*c0c0*/  F2FP.BF16.PACK_AB R162, R163, R162 ;  /* 0x000000a2a3a2723e */ /* 0x000fe200000010ff */
        /* <DEDUP_REMOVED lines=30> */
[----:B------:R2:W1:Y:S04]  /*c2b0*/  LDS.128 R56, [R14+0x1080] ;  /* 0x001080000e387984 */ /* 0x0004680000000c00 */
        /* <DEDUP_REMOVED lines=14> */
[----:B------:R-:W-:Y:S01]  /*c3a0*/  ISETP.GE.AND P0, PT, R251, R6, PT ;  /* 0x00000006fb00720c */ /* 0x000fe20003f06270 */
        /* <DEDUP_REMOVED lines=13> */
[----:B--2---:R-:W2:Y:S01]  /*c480*/  LDS.128 R12, [R14+0xc080] ;  /* 0x00c080000e0c7984 */ /* 0x004ea20000000c00 */
        /* <DEDUP_REMOVED lines=17> */
[----:B--2---:R1:W-:Y:S02]  /*c5a0*/  @!P0 ST.E.128 [R2.64], R12 ;  /* 0x0000000c02008985 */ /* 0x0043e4000c101d0c */
.L_x_2637:
[----:B---34-:R-:W-:Y:S05]  /*c5b0*/  BSYNC B0 ;  /* 0x0000000000007941 */ /* 0x018fea0003800000 */
.L_x_2636:
[----:B-1----:R-:W-:Y:S01]  /*c5c0*/  IADD3 R2, R251, 0x20, RZ ;  /* 0x00000020fb027810 */ /* 0x002fe20007ffe0ff */
[----:B--2---:R1:W2:Y:S01]  /*c5d0*/  SHFL.IDX PT, R15, R73, 0x1, 0x181f ;  /* 0x00381f00490f7f89 */ /* 0x0042a200000e0000 */
[----:B------:R-:W-:Y:S02]  /*c5e0*/  BSSY B0, `(.L_x_2638) ;  /* 0x000001c000007945 */ /* 0x000fe40003800000 */
[----:B------:R-:W-:Y:S01]  /*c5f0*/  ISETP.GE.AND P0, PT, R2, R6, PT ;  /* 0x000000060200720c */ /* 0x000fe20003f06270 */
[----:B------:R1:W3:-:S12]  /*c600*/  SHFL.IDX PT, R14, R0, 0x1, 0x181f ;  /* 0x00381f00000e7f89 */ /* 0x0002d800000e0000 */
        /* <DEDUP_REMOVED lines=25> */
.L_x_2639:
[----:B------:R-:W-:Y:S05]  /*c7a0*/  BSYNC B0 ;  /* 0x0000000000007941 */ /* 0x000fea0003800000 */
.L_x_2638:
[----:B--2---:R-:W-:Y:S01]  /*c7b0*/  IADD3 R2, R251, 0x40, RZ ;  /* 0x00000040fb027810 */ /* 0x004fe20007ffe0ff */
[----:B------:R2:W4:Y:S01]  /*c7c0*/  SHFL.IDX PT, R15, R73, 0x2, 0x181f ;  /* 0x00581f00490f7f89 */ /* 0x00052200000e0000 */
        /* <DEDUP_REMOVED lines=28> */
.L_x_2641:
[----:B------:R-:W-:Y:S05]  /*c990*/  BSYNC B0 ;  /* 0x0000000000007941 */ /* 0x000fea0003800000 */
.L_x_2640:
[----:B------:R-:W-:Y:S01]  /*c9a0*/  IADD3 R251, R251, 0x60, RZ ;  /* 0x00000060fbfb7810 */ /* 0x000fe20007ffe0ff */
[----:B---3--:R3:W1:Y:S03]  /*c9b0*/  SHFL.IDX PT, R13, R73, 0x3, 0x181f ;  /* 0x00781f00490d7f89 */ /* 0x00866600000e0000 */
[----:B------:R-:W-:Y:S01]  /*c9c0*/  ISETP.GE.AND P0, PT, R251, R6, PT ;  /* 0x00000006fb00720c */ /* 0x000fe20003f06270 */
[----:B------:R3:W2:-:S12]  /*c9d0*/  SHFL.IDX PT, R12, R0, 0x3, 0x181f ;  /* 0x00781f00000c7f89 */ /* 0x00069800000e0000 */
[----:B------:R-:W-:Y:S05]  /*c9e0*/  @P0 EXIT ;  /* 0x000000000000094d */ /* 0x000fea0003800000 */
[C---:B-----5:R-:W-:Y:S02]  /*c9f0*/  IADD3 R4, R81.reuse, 0x40, RZ ;  /* 0x0000004051047810 */ /* 0x060fe40007ffe0ff */
[C---:B------:R-:W-:Y:S02]  /*ca00*/  IADD3 R2, R81.reuse, 0x80, RZ ;  /* 0x0000008051027810 */ /* 0x040fe40007ffe0ff */
[----:B------:R-:W-:Y:S02]  /*ca10*/  ISETP.GE.AND P1, PT, R4, c[0x0][0x3c8], PT ;  /* 0x0000f20004007a0c */ /* 0x000fe40003f26270 */
[----:B------:R-:W-:Y:S02]  /*ca20*/  ISETP.GE.AND P0, PT, R2, c[0x0][0x3c8], PT ;  /* 0x0000f20002007a0c */ /* 0x000fe40003f06270 */
[----:B------:R-:W-:-:S09]  /*ca30*/  ISETP.GE.AND P2, PT, R81, c[0x0][0x3c8], PT ;  /* 0x0000f20051007a0c */ /* 0x000fd20003f46270 */
[----:B------:R-:W-:Y:S02]  /*ca40*/  @!P1 SHF.R.S32.HI R3, RZ, 0x1f, R4 ;  /* 0x0000001fff039819 */ /* 0x000fe40000011404 */
[----:B-123--:R-:W-:Y:S02]  /*ca50*/  @!P0 SHF.R.S32.HI R0, RZ, 0x1f, R2 ;  /* 0x0000001fff008819 */ /* 0x00efe40000011402 */
        /* <DEDUP_REMOVED lines=19> */
.L_x_2642:
        /* <DEDUP_REMOVED lines=15> */
.L_x_3671:


//--------------------- .text._ZN7cutlass13device_kernelIN5flash19enable_sm80_to_sm89INS1_16FlashAttnFwdSm80INS1_25CollectiveMainloopFwdSm80ILi8ELi1ELb0EN4cute5tupleIJNS5_1CILi128EEENS7_ILi96EEENS7_ILi256EEEEEELi256ENS_10bfloat16_tEfNS_4arch4Sm80ELb0ELb0ELb0ELb1ELb1ELb0ELb1ELb0EEENS1_21CollectiveEpilogueFwdINS6_IJS8_SA_S9_EEENS6_IJNS7_ILi1EEESI_SI_EEESC_SE_Li256ELb1ELb1ELb0ELb0EEENS1_19SingleTileSchedulerILb1ELb0ELb1ELi128EEEEEEEEEvNT_6ParamsE --------------------------
	.section	.text._ZN7cutlass13device_kernelIN5flash19enable_sm80_to_sm89INS1_16FlashAttnFwdSm80INS1_25CollectiveMainloopFwdSm80ILi8ELi1ELb0EN4cute5tupleIJNS5_1CILi128EEENS7_ILi96EEENS7_ILi256EEEEEELi256ENS_10bfloat16_tEfNS_4arch4Sm80ELb0ELb0ELb0ELb1ELb1ELb0ELb1ELb0EEENS1_21CollectiveEpilogueFwdINS6_IJS8_SA_S9_EEENS6_IJNS7_ILi1EEESI_SI_EEESC_SE_Li256ELb1ELb1ELb0ELb0EEENS1_19SingleTileSchedulerILb1ELb0ELb1ELi128EEEEEEEEEvNT_6ParamsE,"ax",@progbits
	.sectioninfo	@"SHI_REGISTERS=255"
	.align	128
.text._ZN7cutlass13device_kernelIN5flash19enable_sm80_to_sm89INS1_16FlashAttnFwdSm80INS1_25CollectiveMainloopFwdSm80ILi8ELi1ELb0EN4cute5tupleIJNS5_1CILi128EEENS7_ILi96EEENS7_ILi256EEEEEELi256ENS_10bfloat16_tEfNS_4arch4Sm80ELb0ELb0ELb0ELb1ELb1ELb0ELb1ELb0EEENS1_21CollectiveEpilogueFwdINS6_IJS8_SA_S9_EEENS6_IJNS7_ILi1EEESI_SI_EEESC_SE_Li256ELb1ELb1ELb0ELb0EEENS1_19SingleTileSchedulerILb1ELb0ELb1ELi128EEEEEEEEEvNT_6ParamsE:
        .type           _ZN7cutlass13device_kernelIN5flash19enable_sm80_to_sm89INS1_16FlashAttnFwdSm80INS1_25CollectiveMainloopFwdSm80ILi8ELi1ELb0EN4cute5tupleIJNS5_1CILi128EEENS7_ILi96EEENS7_ILi256EEEEEELi256ENS_10bfloat16_tEfNS_4arch4Sm80ELb0ELb0ELb0ELb1ELb1ELb0ELb1ELb0EEENS1_21CollectiveEpilogueFwdINS6_IJS8_SA_S9_EEENS6_IJNS7_ILi1EEESI_SI_EEESC_SE_Li256ELb1ELb1ELb0ELb0EEENS1_19SingleTileSchedulerILb1ELb0ELb1ELi128EEEEEEEEEvNT_6ParamsE,@function
        .size           _ZN7cutlass13device_kernelIN5flash19enable_sm80_to_sm89INS1_16FlashAttnFwdSm80INS1_25CollectiveMainloopFwdSm80ILi8ELi1ELb0EN4cute5tupleIJNS5_1CILi128EEENS7_ILi96EEENS7_ILi256EEEEEELi256ENS_10bfloat16_tEfNS_4arch4Sm80ELb0ELb0ELb0ELb1ELb1ELb0ELb1ELb0EEENS1_21CollectiveEpilogueFwdINS6_IJS8_SA_S9_EEENS6_IJNS7_ILi1EEESI_SI_EEESC_SE_Li256ELb1ELb1ELb0ELb0EEENS1_19SingleTileSchedulerILb1ELb0ELb1ELi128EEEEEEEEEvNT_6ParamsE,(.L_x_3672 - _ZN7cutlass13device_kernelIN5flash19enable_sm80_to_sm89INS1_16FlashAttnFwdSm80INS1_25CollectiveMainloopFwdSm80ILi8ELi1ELb0EN4cute5tupleIJNS5_1CILi128EEENS7_ILi96EEENS7_ILi256EEEEEELi256ENS_10bfloat16_tEfNS_4arch4Sm80ELb0ELb0ELb0ELb1ELb1ELb0ELb1ELb0EEENS1_21CollectiveEpilogueFwdINS6_IJS8_SA_S9_EEENS6_IJNS7_ILi1EEESI_SI_EEESC_SE_Li256ELb1ELb1ELb0ELb0EEENS1_19SingleTileSchedulerILb1ELb0ELb1ELi128EEEEEEEEEvNT_6ParamsE)
        .other          _ZN7cutlass13device_kernelIN5flash19enable_sm80_to_sm89INS1_16FlashAttnFwdSm80INS1_25CollectiveMainloopFwdSm80ILi8ELi1ELb0EN4cute5tupleIJNS5_1CILi128EEENS7_ILi96EEENS7_ILi256EEEEEELi256ENS_10bfloat16_tEfNS_4arch4Sm80ELb0ELb0ELb0ELb1ELb1ELb0ELb1ELb0EEENS1_21CollectiveEpilogueFwdINS6_IJS8_SA_S9_EEENS6_IJNS7_ILi1EEESI_SI_EEESC_SE_Li256ELb1ELb1ELb0ELb0EEENS1_19SingleTileSchedulerILb1ELb0ELb1ELi128EEEEEEEEEvNT_6ParamsE,@"STO_CUDA_ENTRY STV_DEFAULT"
_ZN7cutlass13device_kernelIN5flash19enable_sm80_to_sm89INS1_16FlashAttnFwdSm80INS1_25CollectiveMainloopFwdSm80ILi8ELi1ELb0EN4cute5tupleIJNS5_1CILi128EEENS7_ILi96EEENS7_ILi256EEEEEELi256ENS_10bfloat16_tEfNS_4arch4Sm80ELb0ELb0ELb0ELb1ELb1ELb0ELb1ELb0EEENS1_21CollectiveEpilogueFwdINS6_IJS8_SA_S9_EEENS6_IJNS7_ILi1EEESI_SI_EEESC_SE_Li256ELb1ELb1ELb0ELb0EEENS1_19SingleTileSchedulerILb1ELb0ELb1ELi128EEEEEEEEEvNT_6ParamsE:
        /* <DEDUP_REMOVED lines=21> */
.L_x_2644:
        /* <DEDUP_REMOVED lines=13> */
.L_x_2646:
[----:B------:R-:W-:Y:S02]  /*0220*/  ULDC UR6, c[0x0][0x54c] ;  /* 0x0001530000067ab9 */ /* 0x000fe40000000800 */
.L_x_2645:
[----:B------:R-:W-:Y:S02]  /*0230*/  ULDC UR4, c[0x0][0x548] ;  /* 0x0001520000047ab9 */ /* 0x000fe40000000800 */
[----:B------:R-:W-:-:S02]  /*0240*/  USHF.L.U32 UR5, UR5, 0x7, URZ ;  /* 0x0000000705057899 */ /* 0x000fc4000800063f */
[----:B------:R-:W-:-:S04]  /*0250*/  UIMAD UR4, UR6, UR4, URZ ;  /* 0x00000004060472a4 */ /* 0x000fc8000f8e023f */
[----:B------:R-:W-:-:S04]  /*0260*/  UISETP.GE.AND UP0, UPT, UR5, UR4, UPT ;  /* 0x000000040500728c */ /* 0x000fc8000bf06270 */
[----:B------:R-:W-:Y:S01]  /*0270*/  USEL UR11, UR11, 0xffffffff, !UP0 ;  /* 0xffffffff0b0b7887 */ /* 0x000fe2000c000000 */
[----:B------:R-:W-:Y:S05]  /*0280*/  BRA `(.L_x_2647) ;  /* 0x000001b000007947 */ /* 0x000fea0003800000 */
.L_x_2643:
        /* <DEDUP_REMOVED lines=8> */
.L_x_2648:
        /* <DEDUP_REMOVED lines=13> */
.L_x_2650:
[----:B------:R-:W-:Y:S02]  /*03e0*/  ULDC UR6, c[0x0][0x54c] ;  /* 0x0001530000067ab9 */ /* 0x000fe40000000800 */
.L_x_2649:
[----:B------:R-:W-:Y:S02]  /*03f0*/  ULDC UR4, c[0x0][0x548] ;  /* 0x0001520000047ab9 */ /* 0x000fe40000000800 */
[----:B------:R-:W-:-:S02]  /*0400*/  USHF.L.U32 UR5, UR5, 0x7, URZ ;  /* 0x0000000705057899 */ /* 0x000fc4000800063f */
[----:B------:R-:W-:-:S04]  /*0410*/  UIMAD UR4, UR6, UR4, URZ ;  /* 0x00000004060472a4 */ /* 0x000fc8000f8e023f */
[----:B------:R-:W-:-:S04]  /*0420*/  UISETP.GE.AND UP0, UPT, UR5, UR4, UPT ;  /* 0x000000040500728c */ /* 0x000fc8000bf06270 */
[----:B------:R-:W-:-:S06]  /*0430*/  USEL UR11, UR11, 0xffffffff, !UP0 ;  /* 0xffffffff0b0b7887 */ /* 0x000fcc000c000000 */
.L_x_2647:
        /* <DEDUP_REMOVED lines=44> */
.L_x_2651:
        /* <DEDUP_REMOVED lines=10> */
.L_x_2652:
        /* <DEDUP_REMOVED lines=12> */
.L_x_2653:
        /* <DEDUP_REMOVED lines=84> */
[----:B------:R-:W1:Y:S01]  /*0da0*/  S2R R10, SR_CTAID.X ;  /* 0x00000000000a7919 */ /* 0x000e620000002500 */
[----:B------:R-:W-:Y:S01]  /*0db0*/  SHF.R.S32.HI R6, RZ, 0x1f, R2 ;  /* 0x0000001fff067819 */ /* 0x000fe20000011402 */
[----:B------:R-:W-:Y:S02]  /*0dc0*/  USHF.R.S32.HI UR15, URZ, 0x1f, UR14 ;  /* 0x0000001f3f0f7899 */ /* 0x000fe4000801140e */
[----:B------:R2:W3:Y:S01]  /*0dd0*/  @P1 LDG.E R3, [R4.64] ;  /* 0x0000000c04031981 */ /* 0x0004e2000c1e1900 */
[CC--:B------:R-:W-:Y:S01]  /*0de0*/  LEA.HI R30, R6.reuse, R2.reuse, RZ, 0x3 ;  /* 0x00000002061e7211 */ /* 0x0c0fe200078f18ff */
[----:B------:R-:W-:Y:S01]  /*0df0*/  ULDC.64 UR4, c[0x0][0x178] ;  /* 0x00005e0000047ab9 */ /* 0x000fe20000000a00 */
[----:B------:R-:W-:Y:S01]  /*0e00*/  LEA.HI R11, R6, R2, RZ, 0x4 ;  /* 0x00000002060b7211 */ /* 0x000fe200078f20ff */
[----:B------:R-:W-:Y:S01]  /*0e10*/  UIMAD UR15, UR15, UR4, URZ ;  /* 0x000000040f0f72a4 */ /* 0x000fe2000f8e023f */
[----:B------:R-:W-:Y:S01]  /*0e20*/  LOP3.LUT R12, R30, 0xfffffff8, RZ, 0xc0, !PT ;  /* 0xfffffff81e0c7812 */ /* 0x000fe200078ec0ff */
[----:B------:R-:W-:Y:S01]  /*0e30*/  UIMAD.WIDE.U32 UR16, UR14, UR4, URZ ;  /* 0x000000040e1072a5 */ /* 0x000fe2000f8e003f */
[----:B------:R-:W-:Y:S01]  /*0e40*/  SHF.R.S32.HI R30, RZ, 0x3, R30 ;  /* 0x00000003ff1e7819 */ /* 0x000fe2000001141e */
[----:B------:R-:W-:Y:S01]  /*0e50*/  UIMAD UR15, UR14, UR5, UR15 ;  /* 0x000000050e0f72a4 */ /* 0x000fe2000f8e020f */
[----:B------:R-:W-:Y:S01]  /*0e60*/  BSSY B0, `(.L_x_2655) ;  /* 0x000005f000007945 */ /* 0x000fe20003800000 */
[----:B------:R-:W-:Y:S01]  /*0e70*/  IMAD.IADD R12, R2, 0x1, -R12 ;  /* 0x00000001020c7824 */ /* 0x000fe200078e0a0c */
[----:B------:R-:W-:Y:S01]  /*0e80*/  ULDC.64 UR4, c[0x0][0x1b8] ;  /* 0x00006e0000047ab9 */ /* 0x000fe20000000a00 */
[----:B------:R-:W-:Y:S01]  /*0e90*/  IMAD.SHL.U32 R249, R30, 0x40, RZ ;  /* 0x000000401ef97824 */ /* 0x000fe200078e00ff */
[----:B------:R-:W-:Y:S01]  /*0ea0*/  UIADD3 UR17, UR17, UR15, URZ ;  /* 0x0000000f11117290 */ /* 0x000fe2000fffe03f */
[C---:B------:R-:W-:Y:S01]  /*0eb0*/  IMAD R108, R12.reuse, 0x20, R30 ;  /* 0x000000200c6c7824 */ /* 0x040fe200078e021e */
[----:B------:R-:W-:Y:S01]  /*0ec0*/  USHF.R.S32.HI UR15, URZ, 0x1f, UR11 ;  /* 0x0000001f3f0f7899 */ /* 0x000fe2000801140b */
[----:B------:R-:W-:Y:S01]  /*0ed0*/  IMAD.SHL.U32 R33, R12, 0x8, RZ ;  /* 0x000000080c217824 */ /* 0x000fe200078e00ff */
[----:B------:R-:W-:Y:S01]  /*0ee0*/  UIMAD UR14, UR8, UR4, URZ ;  /* 0x00000004080e72a4 */ /* 0x000fe2000f8e023f */
[----:B------:R-:W-:Y:S01]  /*0ef0*/  LOP3.LUT R249, R249, 0x1c0, RZ, 0xc0, !PT ;  /* 0x000001c0f9f97812 */ /* 0x000fe200078ec0ff */
[----:B------:R-:W-:Y:S01]  /*0f00*/  USEL UR15, UR15, URZ, !UP1 ;  /* 0x0000003f0f0f7287 */ /* 0x000fe2000c800000 */
[C---:B-1----:R-:W-:Y:S01]  /*0f10*/  IMAD R8, R10.reuse, 0x80, R108 ;  /* 0x000000800a087824 */ /* 0x042fe200078e026c */
[----:B------:R-:W-:Y:S01]  /*0f20*/  UIMAD UR14, UR9, UR5, UR14 ;  /* 0x00000005090e72a4 */ /* 0x000fe2000f8e020e */
[----:B------:R1:W-:Y:S01]  /*0f30*/  STL [R1], R108 ;  /* 0x0000006c01007387 */ /* 0x0003e20000100800 */
[----:B------:R-:W-:Y:S01]  /*0f40*/  UIMAD.WIDE.U32 UR18, UR9, UR4, UR16 ;  /* 0x00000004091272a5 */ /* 0x000fe2000f8e0010 */
[----:B------:R-:W-:Y:S01]  /*0f50*/  IMAD.MOV.U32 R7, RZ, RZ, R8 ;  /* 0x000000ffff077224 */ /* 0x000fe200078e0008 */
[----:B------:R-:W-:Y:S01]  /*0f60*/  USEL UR16, UR11, URZ, !UP1 ;  /* 0x0000003f0b107287 */ /* 0x000fe2000c800000 */
[----:B--2---:R-:W-:Y:S01]  /*0f70*/  IMAD.MOV.U32 R4, RZ, RZ, c[0x0][0x2c4] ;  /* 0x0000b100ff047624 */ /* 0x004fe200078e00ff */
[----:B------:R-:W-:Y:S01]  /*0f80*/  ULDC.64 UR4, c[0x0][0x1c0] ;  /* 0x0000700000047ab9 */ /* 0x000fe20000000a00 */
[----:B------:R-:W-:Y:S01]  /*0f90*/  IMAD R10, R10, 0x80, R30 ;  /* 0x000000800a0a7824 */ /* 0x000fe200078e021e */
[----:B------:R-:W-:Y:S01]  /*0fa0*/  UIMAD UR15, UR15, UR4, URZ ;  /* 0x000000040f0f72a4 */ /* 0x000fe2000f8e023f */
[C---:B------:R-:W-:Y:S01]  /*0fb0*/  IADD3 R13, R33.reuse, 0x40, RZ ;  /* 0x00000040210d7810 */ /* 0x040fe20007ffe0ff */
[----:B------:R-:W-:Y:S01]  /*0fc0*/  UIADD3 UR19, UR19, UR14, URZ ;  /* 0x0000000e13137290 */ /* 0x000fe2000fffe03f */
[----:B------:R-:W-:Y:S01]  /*0fd0*/  ISETP.NE.AND P0, PT, R4, 0x1, PT ;  /* 0x000000010400780c */ /* 0x000fe20003f05270 */
[----:B------:R-:W-:Y:S01]  /*0fe0*/  UIMAD UR5, UR16, UR5, UR15 ;  /* 0x00000005100572a4 */ /* 0x000fe2000f8e020f */
[C---:B------:R-:W-:Y:S01]  /*0ff0*/  IADD3 R32, R33.reuse, 0x80, RZ ;  /* 0x0000008021207810 */ /* 0x040fe20007ffe0ff */
[----:B------:R-:W-:Y:S01]  /*1000*/  UIMAD.WIDE.U32 UR16, UR16, UR4, UR18 ;  /* 0x00000004101072a5 */ /* 0x000fe2000f8e0012 */
[----:B------:R-:W-:-:S02]  /*1010*/  ISETP.GE.AND P4, PT, R33, c[0x0][0x198], PT ;  /* 0x0000660021007a0c */ /* 0x000fc40003f86270 */
[----:B------:R-:W-:Y:S01]  /*1020*/  ISETP.GE.AND P3, PT, R13, c[0x0][0x198], PT ;  /* 0x000066000d007a0c */ /* 0x000fe20003f66270 */
[----:B------:R-:W-:Y:S01]  /*1030*/  UIADD3 UR5, UR17, UR5, URZ ;  /* 0x0000000511057290 */ /* 0x000fe2000fffe03f */
[----:B------:R-:W-:Y:S01]  /*1040*/  ISETP.GE.AND P6, PT, R32, c[0x0][0x198], PT ;  /* 0x0000660020007a0c */ /* 0x000fe20003fc6270 */
[----:B------:R-:W-:Y:S02]  /*1050*/  IMAD.U32 R15, RZ, RZ, UR17 ;  /* 0x00000011ff0f7e24 */ /* 0x000fe4000f8e00ff */
[----:B------:R-:W-:Y:S02]  /*1060*/  IMAD.U32 R14, RZ, RZ, UR16 ;  /* 0x00000010ff0e7e24 */ /* 0x000fe4000f8e00ff */
[----:B------:R-:W-:-:S04]  /*1070*/  @P0 IMAD.HI.U32 R4, R8, c[0x0][0x2c8], RZ ;  /* 0x0000b20008040a27 */ /* 0x000fc800078e00ff */
[----:B------:R-:W-:Y:S01]  /*1080*/  IMAD.U32 R15, RZ, RZ, UR5 ;  /* 0x00000005ff0f7e24 */ /* 0x000fe2000f8e00ff */
[----:B------:R-:W-:-:S04]  /*1090*/  @P0 SHF.R.U32.HI R7, RZ, c[0x0][0x2cc], R4 ;  /* 0x0000b300ff070a19 */ /* 0x000fc80000011604 */
[--C-:B------:R-:W-:Y:S01]  /*10a0*/  SHF.R.S32.HI R5, RZ, 0x1f, R7.reuse ;  /* 0x0000001fff057819 */ /* 0x100fe20000011407 */
[----:B------:R-:W-:Y:S02]  /*10b0*/  IMAD.MOV R4, RZ, RZ, -R7 ;  /* 0x000000ffff047224 */ /* 0x000fe400078e0a07 */
[----:B------:R-:W-:-:S04]  /*10c0*/  IMAD.WIDE.U32 R14, R7, c[0x0][0x1b0], R14 ;  /* 0x00006c00070e7a25 */ /* 0x000fc800078e000e */
[----:B------:R-:W-:Y:S02]  /*10d0*/  IMAD R4, R4, c[0x0][0x2c4], R8 ;  /* 0x0000b10004047a24 */ /* 0x000fe400078e0208 */
[----:B------:R-:W-:-:S03]  /*10e0*/  IMAD R5, R5, c[0x0][0x1b0], RZ ;  /* 0x00006c0005057a24 */ /* 0x000fc600078e02ff */
[----:B------:R-:W-:Y:S01]  /*10f0*/  SHF.R.S32.HI R8, RZ, 0x1f, R4 ;  /* 0x0000001fff087819 */ /* 0x000fe20000011404 */
[----:B------:R-:W-:Y:S01]  /*1100*/  IMAD R5, R7, c[0x0][0x1b4], R5 ;  /* 0x00006d0007057a24 */ /* 0x000fe200078e0205 */
[----:B------:R-:W-:-:S03]  /*1110*/  LOP3.LUT R7, R11, 0xfffffff0, RZ, 0xc0, !PT ;  /* 0xfffffff00b077812 */ /* 0x000fc600078ec0ff */
[----:B------:R-:W-:Y:S02]  /*1120*/  IMAD R8, R8, c[0x0][0x1a8], RZ ;  /* 0x00006a0008087a24 */ /* 0x000fe400078e02ff */
[----:B------:R-:W-:Y:S02]  /*1130*/  IMAD.IADD R15, R15, 0x1, R5 ;  /* 0x000000010f0f7824 */ /* 0x000fe400078e0205 */
[C---:B------:R-:W-:Y:S02]  /*1140*/  IMAD R9, R4.reuse, c[0x0][0x1ac], R8 ;  /* 0x00006b0004097a24 */ /* 0x040fe400078e0208 */
[----:B------:R-:W-:Y:S01]  /*1150*/  IMAD.WIDE.U32 R4, R4, c[0x0][0x1a8], R14 ;  /* 0x00006a0004047a25 */ /* 0x000fe200078e000e */
[----:B------:R-:W-:-:S03]  /*1160*/  LEA.HI R14, R6, R2, RZ, 0x6 ;  /* 0x00000002060e7211 */ /* 0x000fc600078f30ff */
[----:B------:R-:W-:Y:S01]  /*1170*/  IMAD.IADD R9, R5, 0x1, R9 ;  /* 0x0000000105097824 */ /* 0x000fe200078e0209 */
[----:B------:R-:W-:Y:S01]  /*1180*/  LEA R16, P0, R4, c[0x0][0x160], 0x1 ;  /* 0x0000580004107a11 */ /* 0x000fe200078008ff */
[----:B------:R-:W-:Y:S02]  /*1190*/  IMAD.IADD R5, R2, 0x1, -R7 ;  /* 0x0000000102057824 */ /* 0x000fe400078e0a07 */
[----:B-----5:R-:W-:Y:S01]  /*11a0*/  IMAD R8, R0, c[0x0][0x2c4], RZ ;  /* 0x0000b10000087a24 */ /* 0x020fe200078e02ff */
[----:B------:R-:W-:Y:S01]  /*11b0*/  LEA.HI.X R9, R4, c[0x0][0x164], R9, 0x1, P0 ;  /* 0x0000590004097a11 */ /* 0x000fe200000f0c09 */
[----:B------:R-:W-:Y:S01]  /*11c0*/  IMAD.SHL.U32 R14, R14, 0x8, RZ ;  /* 0x000000080e0e7824 */ /* 0x000fe200078e00ff */
[----:B------:R-:W-:Y:S01]  /*11d0*/  SHF.R.S32.HI R7, RZ, 0x1f, R5 ;  /* 0x0000001fff077819 */ /* 0x000fe20000011405 */
[----:B------:R-:W-:Y:S01]  /*11e0*/  IMAD.MOV.U32 R4, RZ, RZ, 0x10 ;  /* 0x00000010ff047424 */ /* 0x000fe200078e00ff */
[----:B------:R-:W-:Y:S01]  /*11f0*/  ISETP.GE.AND P0, PT, R10, R8, PT ;  /* 0x000000080a00720c */ /* 0x000fe20003f06270 */
[----:B------:R1:W2:Y:S01]  /*1200*/  SHFL.IDX PT, R20, R16, RZ, 0x181f ;  /* 0x00181fff10147589 */ /* 0x0002a200000e0000 */
[----:B------:R-:W-:-:S03]  /*1210*/  LEA.HI R7, R7, R5, RZ, 0x3 ;  /* 0x0000000507077211 */ /* 0x000fc600078f18ff */
[----:B------:R1:W4:Y:S01]  /*1220*/  SHFL.IDX PT, R21, R9, RZ, 0x181f ;  /* 0x00181fff09157589 */ /* 0x00032200000e0000 */
[----:B------:R-:W-:-:S05]  /*1230*/  LOP3.LUT R0, R7, 0xfffffff8, RZ, 0xc0, !PT ;  /* 0xfffffff807007812 */ /* 0x000fca00078ec0ff */
[----:B------:R-:W-:Y:S01]  /*1240*/  IMAD.IADD R5, R5, 0x1, -R0 ;  /* 0x0000000105057824 */ /* 0x000fe200078e0a00 */
[----:B------:R-:W-:-:S04]  /*1250*/  IADD3 R0, R33, 0xc0, RZ ;  /* 0x000000c021007810 */ /* 0x000fc80007ffe0ff */
[----:B------:R-:W-:Y:S01]  /*1260*/  ISETP.GE.AND P5, PT, R0, c[0x0][0x198], PT ;  /* 0x0000660000007a0c */ /* 0x000fe20003fa6270 */
[----:B---3--:R3:W1:Y:S03]  /*1270*/  @P1 R2UR UR18, R3 ;  /* 0x00000000031213c2 */ /* 0x00866600000e0000 */
[----:B------:R-:W-:Y:S01]  /*1280*/  R2P PR, R5, 0x6 ;  /* 0x0000000605007804 */ /* 0x000fe20000000000 */
[----:B-1----:R-:W-:-:S04]  /*1290*/  @!UP0 UMOV UR18, UR11 ;  /* 0x0000000b00128c82 */ /* 0x002fc80008000000 */
[----:B------:R-:W-:Y:S02]  /*12a0*/  SEL R4, R4, 0xfffffff0, !P1 ;  /* 0xfffffff004047807 */ /* 0x000fe40004800000 */
[----:B---3--:R-:W-:Y:S02]  /*12b0*/  SHF.R.U32.HI R3, RZ, 0x3, R249 ;  /* 0x00000003ff037819 */ /* 0x008fe400000116f9 */
[----:B------:R-:W-:-:S04]  /*12c0*/  LOP3.LUT R249, R249, 0x38, R33, 0xf8, !PT ;  /* 0x00000038f9f97812 */ /* 0x000fc800078ef821 */
[----:B------:R-:W-:Y:S01]  /*12d0*/  LOP3.LUT R249, R249, R3, RZ, 0x3c, !PT ;  /* 0x00000003f9f97212 */ /* 0x000fe200078e3cff */
[----:B------:R-:W-:-:S03]  /*12e0*/  IMAD.MOV.U32 R3, RZ, RZ, 0x20 ;  /* 0x00000020ff037424 */ /* 0x000fc600078e00ff */
[----:B------:R-:W-:Y:S02]  /*12f0*/  LOP3.LUT R249, R249, 0xfffffe00, R14, 0xf8, !PT ;  /* 0xfffffe00f9f97812 */ /* 0x000fe400078ef80e */
[----:B------:R-:W-:Y:S01]  /*1300*/  SEL R3, R3, 0xffffffe0, !P2 ;  /* 0xffffffe003037807 */ /* 0x000fe20005000000 */
[----:B------:R-:W-:Y:S05]  /*1310*/  @P0 BRA `(.L_x_2656) ;  /* 0x0000013000000947 */ /* 0x000fea0003800000 */
[----:B--2-4-:R-:W-:Y:S01]  /*1320*/  SHF.R.S32.HI R17, RZ, 0x1f, R13 ;  /* 0x0000001fff117819 */ /* 0x014fe2000001140d */
        /* <DEDUP_REMOVED lines=18> */
.L_x_2656:
[----:B--2-4-:R-:W-:Y:S05]  /*1450*/  BSYNC B0 ;  /* 0x0000000000007941 */ /* 0x014fea0003800000 */
.L_x_2655:
[----:B-1----:R-:W-:Y:S01]  /*1460*/  IADD3 R14, R10, 0x20, RZ ;  /* 0x000000200a0e7810 */ /* 0x002fe20007ffe0ff */
[----:B------:R1:W2:Y:S01]  /*1470*/  SHFL.IDX PT, R21, R9, 0x1, 0x181f ;  /* 0x00381f0009157f89 */ /* 0x0002a200000e0000 */
        /* <DEDUP_REMOVED lines=23> */
.L_x_2658:
[----:B------:R-:W-:Y:S05]  /*15f0*/  BSYNC B0 ;  /* 0x0000000000007941 */ /* 0x000fea0003800000 */
.L_x_2657:
[----:B--2---:R-:W-:Y:S01]  /*1600*/  IADD3 R14, R10, 0x40, RZ ;  /* 0x000000400a0e7810 */ /* 0x004fe20007ffe0ff */
[----:B------:R2:W4:Y:S01]  /*1610*/  SHFL.IDX PT, R21, R9, 0x2, 0x181f ;  /* 0x00581f0009157f89 */ /* 0x00052200000e0000 */
        /* <DEDUP_REMOVED lines=23> */
.L_x_2660:
[----:B------:R-:W-:Y:S05]  /*1790*/  BSYNC B0 ;  /* 0x0000000000007941 */ /* 0x000fea0003800000 */
.L_x_2659:
[----:B-12---:R-:W-:Y:S01]  /*17a0*/  SHFL.IDX PT, R16, R16, 0x3, 0x181f ;  /* 0x00781f0010107f89 */ /* 0x006fe200000e0000 */
[----:B------:R-:W-:Y:S01]  /*17b0*/  IADD3 R10, R10, 0x60, RZ ;  /* 0x000000600a0a7810 */ /* 0x000fe20007ffe0ff */
[----:B------:R-:W-:Y:S01]  /*17c0*/  UMOV UR14, 0x60 ;  /* 0x00000060000e7882 */ /* 0x000fe20000000000 */
[----:B------:R-:W-:Y:S01]  /*17d0*/  SHF.R.S32.HI R31, RZ, 0x1f, R13 ;  /* 0x0000001fff1f7819 */ /* 0x000fe2000001140d */
[----:B------:R-:W1:Y:S01]  /*17e0*/  SHFL.IDX PT, R17, R9, 0x3, 0x181f ;  /* 0x00781f0009117f89 */ /* 0x000e6200000e0000 */
[----:B------:R-:W-:Y:S01]  /*17f0*/  ISETP.GE.AND P0, PT, R10, R8, PT ;  /* 0x000000080a00720c */ /* 0x000fe20003f06270 */
[----:B------:R-:W-:Y:S01]  /*1800*/  UIMAD UR14, UR6, UR14, -0x60 ;  /* 0xffffffa0060e74a4 */ /* 0x000fe2000f8e020e */
[----:B------:R-:W-:Y:S01]  /*1810*/  SHF.R.S32.HI R29, RZ, 0x1f, R32 ;  /* 0x0000001fff1d7819 */ /* 0x000fe20000011420 */
[----:B------:R-:W-:Y:S01]  /*1820*/  IMAD.MOV.U32 R250, RZ, RZ, c[0x0][0x2b8] ;  /* 0x0000ae00fffa7624 */ /* 0x000fe200078e00ff */
[----:B------:R-:W-:Y:S01]  /*1830*/  SHF.R.S32.HI R28, RZ, 0x1f, R0 ;  /* 0x0000001fff1c7819 */ /* 0x000fe20000011400 */
[----:B------:R-:W-:Y:S01]  /*1840*/  IMAD.SHL.U32 R249, R249, 0x2, RZ ;  /* 0x00000002f9f97824 */ /* 0x000fe200078e00ff */
[----:B------:R-:W-:Y:S01]  /*1850*/  LEA.HI R31, R31, R13, RZ, 0x3 ;  /* 0x0000000d1f1f7211 */ /* 0x000fe200078f18ff */
[----:B------:R-:W-:Y:S01]  /*1860*/  USHF.R.S32.HI UR15, URZ, 0x1f, UR18 ;  /* 0x0000001f3f0f7899 */ /* 0x000fe20008011412 */
[----:B------:R-:W-:Y:S01]  /*1870*/  LEA.HI R29, R29, R32, RZ, 0x3 ;  /* 0x000000201d1d7211 */ /* 0x000fe200078f18ff */
[----:B------:R-:W-:Y:S01]  /*1880*/  ULDC.64 UR4, c[0x0][0x2b0] ;  /* 0x0000ac0000047ab9 */ /* 0x000fe20000000a00 */
[----:B------:R-:W-:Y:S01]  /*1890*/  LEA.HI R28, R28, R0, RZ, 0x3 ;  /* 0x000000001c1c7211 */ /* 0x000fe200078f18ff */
[----:B------:R-:W-:Y:S01]  /*18a0*/  UIMAD UR15, UR15, UR4, URZ ;  /* 0x000000040f0f72a4 */ /* 0x000fe2000f8e023f */
[----:B---3--:R-:W-:Y:S01]  /*18b0*/  IADD3 R14, R108, UR14, RZ ;  /* 0x0000000e6c0e7c10 */ /* 0x008fe2000fffe0ff */
[----:B------:R-:W-:Y:S01]  /*18c0*/  UIMAD.WIDE.U32 UR16, UR18, UR4, URZ ;  /* 0x00000004121072a5 */ /* 0x000fe2000f8e003f */
[----:B------:R-:W-:Y:S01]  /*18d0*/  LOP3.LUT R31, R31, 0xfffffff8, RZ, 0xc0, !PT ;  /* 0xfffffff81f1f7812 */ /* 0x000fe200078ec0ff */
[----:B------:R-:W-:Y:S01]  /*18e0*/  UIMAD UR15, UR18, UR5, UR15 ;  /* 0x00000005120f72a4 */ /* 0x000fe2000f8e020f */
[----:B------:R-:W-:Y:S01]  /*18f0*/  LOP3.LUT R29, R29, 0xfffffff8, RZ, 0xc0, !PT ;  /* 0xfffffff81d1d7812 */ /* 0x000fe200078ec0ff */
[----:B------:R-:W-:Y:S01]  /*1900*/  IMAD.MOV.U32 R251, RZ, RZ, RZ ;  /* 0x000000fffffb7224 */ /* 0x000fe200078e00ff */
[----:B------:R-:W-:Y:S01]  /*1910*/  ISETP.NE.AND P2, PT, R250, 0x1, PT ;  /* 0x00000001fa00780c */ /* 0x000fe20003f45270 */
[----:B------:R-:W-:Y:S01]  /*1920*/  UIADD3 UR15, UR17, UR15, URZ ;  /* 0x0000000f110f7290 */ /* 0x000fe2000fffe03f */
[----:B------:R-:W-:Y:S01]  /*1930*/  LOP3.LUT R28, R28, 0xfffffff8, RZ, 0xc0, !PT ;  /* 0xfffffff81c1c7812 */ /* 0x000fe200078ec0ff */
[----:B------:R-:W-:Y:S01]  /*1940*/  IMAD.SHL.U32 R247, R12, 0x40, RZ ;  /* 0x000000400cf77824 */ /* 0x000fe200078e00ff */
[C---:B------:R-:W-:Y:S01]  /*1950*/  IADD3 R252, R14.reuse, UR10, RZ ;  /* 0x0000000a0efc7c10 */ /* 0x040fe2000fffe0ff */
[----:B-1----:R-:W-:Y:S01]  /*1960*/  @!P0 IMAD.WIDE R18, R33, 0x2, R16 ;  /* 0x0000000221128825 */ /* 0x002fe200078e0210 */
[----:B------:R-:W-:Y:S01]  /*1970*/  ISETP.GE.AND P1, PT, R14, UR7, PT ;  /* 0x000000070e007c0c */ /* 0x000fe2000bf26270 */
[----:B------:R-:W-:-:S02]  /*1980*/  ULDC.64 UR4, c[0x0][0x1e8] ;  /* 0x00007a0000047ab9 */ /* 0x000fc40000000a00 */
[----:B------:R-:W-:Y:S01]  /*1990*/  @!P0 IMAD.WIDE R14, R31, 0x2, R16 ;  /* 0x000000021f0e8825 */ /* 0x000fe200078e0210 */
[----:B------:R-:W-:Y:S01]  /*19a0*/  @!PT LDS RZ, [RZ] ;  /* 0x00000000fffff984 */ /* 0x000fe20000000800 */
[----:B------:R1:W-:Y:S01]  /*19b0*/  @!P0 LDGSTS.E.BYPASS.LTC128B.128 [R249+0x1b100], [R18.64], !P4 ;  /* 0x1b10000012f98fae */ /* 0x0003e2000e101d4c */
[----:B------:R-:W-:Y:S02]  /*19c0*/  ISETP.GT.OR P1, PT, R108, 0x5f, P1 ;  /* 0x0000005f6c00780c */ /* 0x000fe40000f24670 */
[----:B------:R-:W-:Y:S01]  /*19d0*/  @P2 IMAD.HI.U32 R9, R252, c[0x0][0x2bc], RZ ;  /* 0x0000af00fc092a27 */ /* 0x000fe200078e00ff */
[----:B------:R2:W-:Y:S03]  /*19e0*/  @!P0 LDGSTS.E.BYPASS.LTC128B.128 [R249+0x1f100], [R14.64], !P3 ;  /* 0x1f1000000ef98fae */ /* 0x0005e6000d901d4c */
[----:B------:R-:W-:Y:S01]  /*19f0*/  IMAD.MOV.U32 R8, RZ, RZ, R252 ;  /* 0x000000ffff087224 */ /* 0x000fe200078e00fc */
[----:B------:R-:W-:-:S06]  /*1a00*/  @P2 SHF.R.U32.HI R8, RZ, c[0x0][0x2c0], R9 ;  /* 0x0000b000ff082a19 */ /* 0x000fcc0000011609 */
[----:B------:R-:W-:-:S04]  /*1a10*/  @!P1 IADD3 R10, P2, R8, UR16, RZ ;  /* 0x00000010080a9c10 */ /* 0x000fc8000ff5e0ff */
[----:B------:R-:W-:Y:S01]  /*1a20*/  @!P1 LEA.HI.X.SX32 R9, R8, UR15, 0x1, P2 ;  /* 0x0000000f08099c11 */ /* 0x000fe200090f0eff */
[----:B-1----:R-:W-:-:S04]  /*1a30*/  @!P0 IMAD.WIDE R18, R29, 0x2, R16 ;  /* 0x000000021d128825 */ /* 0x002fc800078e0210 */
[----:B------:R-:W-:Y:S01]  /*1a40*/  @!P0 IMAD.WIDE R16, R28, 0x2, R16 ;  /* 0x000000021c108825 */ /* 0x000fe200078e0210 */
[----:B------:R1:W-:Y:S01]  /*1a50*/  @!P0 LDGSTS.E.BYPASS.LTC128B.128 [R249+0x23100], [R18.64], !P6 ;  /* 0x2310000012f98fae */ /* 0x0003e2000f101d4c */
[----:B--2---:R-:W-:-:S03]  /*1a60*/  @!P1 LEA R14, P2, R10, c[0x0][0x2a0], 0x2 ;  /* 0x0000a8000a0e9a11 */ /* 0x004fc600078410ff */
[----:B------:R2:W-:Y:S01]  /*1a70*/  @!P0 LDGSTS.E.BYPASS.LTC128B.128 [R249+0x27100], [R16.64], !P5 ;  /* 0x2710000010f98fae */ /* 0x0005e2000e901d4c */
[----:B------:R-:W-:-:S03]  /*1a80*/  @!P1 LEA.HI.X R15, R10, c[0x0][0x2a4], R9, 0x2, P2 ;  /* 0x0000a9000a0f9a11 */ /* 0x000fc600010f1409 */
[----:B------:R-:W0:Y:S04]  /*1a90*/  LDGDEPBAR ;  /* 0x00000000000079af */ /* 0x000e280000000000 */
[----:B------:R-:W-:Y:S06]  /*1aa0*/  BAR.SYNC.DEFER_BLOCKING 0x0 ;  /* 0x0000000000007b1d */ /* 0x000fec0000010000 */
[----:B------:R3:W5:Y:S01]  /*1ab0*/  @!P1 LDG.E R251, [R14.64] ;  /* 0x0000000c0efb9981 */ /* 0x000762000c1e1900 */
        /* <DEDUP_REMOVED lines=8> */
[----:B-1----:R-:W-:Y:S01]  /*1b40*/  IMAD.WIDE.U32 R18, R252, c[0x0][0x1e0], RZ ;  /* 0x00007800fc127a25 */ /* 0x002fe200078e00ff */
[----:B------:R-:W-:Y:S01]  /*1b50*/  SHF.R.S32.HI R10, RZ, 0x1f, R252 ;  /* 0x0000001fff0a7819 */ /* 0x000fe200000114fc */
[----:B------:R-:W-:Y:S01]  /*1b60*/  ULDC.64 UR4, c[0x0][0x210] ;  /* 0x0000840000047ab9 */ /* 0x000fe20000000a00 */
[----:B------:R-:W-:Y:S01]  /*1b70*/  LOP3.LUT R8, R247, 0x8, R8, 0xf8, !PT ;  /* 0x00000008f7087812 */ /* 0x000fe200078ef808 */
[----:B------:R-:W-:Y:S01]  /*1b80*/  UIADD3 UR18, UR21, UR18, URZ ;  /* 0x0000001215127290 */ /* 0x000fe2000fffe03f */
[----:B------:R-:W-:Y:S01]  /*1b90*/  SHF.R.U32.HI R247, RZ, 0x3, R247 ;  /* 0x00000003fff77819 */ /* 0x000fe200000116f7 */
[C---:B------:R-:W-:Y:S01]  /*1ba0*/  IMAD R9, R10.reuse, c[0x0][0x1e0], RZ ;  /* 0x000078000a097a24 */ /* 0x040fe200078e02ff */
[----:B------:R-:W-:Y:S01]  /*1bb0*/  UIMAD UR8, UR8, UR4, URZ ;  /* 0x00000004080872a4 */ /* 0x000fe2000f8e023f */
[----:B------:R-:W-:Y:S01]  /*1bc0*/  IMAD R10, R10, c[0x0][0x208], RZ ;  /* 0x000082000a0a7a24 */ /* 0x000fe200078e02ff */
[----:B------:R-:W-:Y:S01]  /*1bd0*/  LOP3.LUT R247, R8, R247, RZ, 0x3c, !PT ;  /* 0x000000f708f77212 */ /* 0x000fe200078e3cff */
[C---:B------:R-:W-:Y:S01]  /*1be0*/  IMAD R9, R252.reuse, c[0x0][0x1e4], R9 ;  /* 0x00007900fc097a24 */ /* 0x040fe200078e0209 */
[----:B------:R-:W-:Y:S01]  /*1bf0*/  UIMAD.WIDE.U32 UR22, UR9, UR4, URZ ;  /* 0x00000004091672a5 */ /* 0x000fe2000f8e003f */
[C---:B--2---:R-:W-:Y:S01]  /*1c00*/  IMAD.WIDE.U32 R16, R252.reuse, c[0x0][0x208], RZ ;  /* 0x00008200fc107a25 */ /* 0x044fe200078e00ff */
[----:B------:R-:W-:Y:S01]  /*1c10*/  UIMAD UR5, UR9, UR5, UR8 ;  /* 0x00000005090572a4 */ /* 0x000fe2000f8e0208 */
[----:B------:R-:W-:Y:S01]  /*1c20*/  ISETP.GE.AND P4, PT, R33, c[0x0][0x1d4], PT ;  /* 0x0000750021007a0c */ /* 0x000fe20003f86270 */
[----:B------:R-:W-:Y:S01]  /*1c30*/  UIADD3 UR4, UR6, -0x1, URZ ;  /* 0xffffffff06047890 */ /* 0x000fe2000fffe03f */
[----:B---3--:R-:W-:Y:S01]  /*1c40*/  SHF.R.S32.HI R14, RZ, 0x4, R11 ;  /* 0x00000004ff0e7819 */ /* 0x008fe2000001140b */
[----:B------:R-:W-:Y:S01]  /*1c50*/  IMAD.IADD R19, R19, 0x1, R9 ;  /* 0x0000000113137824 */ /* 0x000fe200078e0209 */
[----:B------:R-:W-:Y:S01]  /*1c60*/  UIADD3 UR5, UR23, UR5, URZ ;  /* 0x0000000517057290 */ /* 0x000fe2000fffe03f */
[----:B------:R-:W-:Y:S01]  /*1c70*/  IMAD R10, R252, c[0x0][0x20c], R10 ;  /* 0x00008300fc0a7a24 */ /* 0x000fe200078e020a */
[----:B------:R-:W-:Y:S01]  /*1c80*/  LEA.HI R11, R11, R14, RZ, 0x1 ;  /* 0x0000000e0b0b7211 */ /* 0x000fe200078f08ff */
[----:B------:R-:W-:Y:S01]  /*1c90*/  UIMAD UR4, UR4, -0x60, UR7 ;  /* 0xffffffa0040478a4 */ /* 0x000fe2000f8e0207 */
[----:B------:R-:W-:Y:S01]  /*1ca0*/  ISETP.GE.AND P3, PT, R13, c[0x0][0x1d4], PT ;  /* 0x000075000d007a0c */ /* 0x000fe20003f66270 */
[----:B------:R-:W-:Y:S01]  /*1cb0*/  IMAD.IADD R17, R17, 0x1, R10 ;  /* 0x0000000111117824 */ /* 0x000fe200078e020a */
[----:B------:R-:W-:Y:S01]  /*1cc0*/  LOP3.LUT R11, R11, 0xfffffffe, RZ, 0xc0, !PT ;  /* 0xfffffffe0b0b7812 */ /* 0x000fe200078ec0ff */
[----:B------:R-:W-:Y:S01]  /*1cd0*/  IMAD.SHL.U32 R5, R5, 0x40, RZ ;  /* 0x0000004005057824 */ /* 0x000fe200078e00ff */
[----:B------:R-:W-:Y:S01]  /*1ce0*/  ISETP.GE.AND P2, PT, R32, c[0x0][0x1d4], PT ;  /* 0x0000750020007a0c */ /* 0x000fe20003f46270 */
[----:B------:R-:W-:Y:S01]  /*1cf0*/  IMAD.SHL.U32 R7, R7, 0x40, RZ ;  /* 0x0000004007077824 */ /* 0x000fe200078e00ff */
[----:B------:R-:W-:Y:S01]  /*1d00*/  IADD3 R30, -R30, UR4, RZ ;  /* 0x000000041e1e7c10 */ /* 0x000fe2000fffe1ff */
[----:B------:R-:W-:Y:S01]  /*1d10*/  IMAD.IADD R11, R14, 0x1, -R11 ;  /* 0x000000010e0b7824 */ /* 0x000fe200078e0a0b */
[----:B------:R-:W-:Y:S01]  /*1d20*/  LEA.HI R6, R6, R2, RZ, 0x5 ;  /* 0x0000000206067211 */ /* 0x000fe200078f28ff */
[----:B------:R-:W-:Y:S01]  /*1d30*/  UISETP.GE.AND UP0, UPT, UR7, 0x61, UPT ;  /* 0x000000610700788c */ /* 0x000fe2000bf06270 */
[----:B------:R-:W-:Y:S01]  /*1d40*/  LOP3.LUT R5, R5, 0x1c0, RZ, 0xc0, !PT ;  /* 0x000001c005057812 */ /* 0x000fe200078ec0ff */
[----:B------:R-:W-:Y:S01]  /*1d50*/  IMAD R247, R11, 0x200, R247 ;  /* 0x000002000bf77824 */ /* 0x000fe200078e02f7 */
[----:B------:R-:W-:Y:S01]  /*1d60*/  LOP3.LUT R7, R7, 0xfffffe00, RZ, 0xc0, !PT ;  /* 0xfffffe0007077812 */ /* 0x000fe200078ec0ff */
[----:B------:R-:W-:-:S02]  /*1d70*/  IMAD.SHL.U32 R11, R11, 0x8, RZ ;  /* 0x000000080b0b7824 */ /* 0x000fc400078e00ff */
[----:B------:R-:W-:Y:S02]  /*1d80*/  IMAD.SHL.U32 R247, R247, 0x2, RZ ;  /* 0x00000002f7f77824 */ /* 0x000fe400078e00ff */
[----:B------:R-:W-:Y:S01]  /*1d90*/  IMAD.SHL.U32 R248, R6, 0x20, RZ ;  /* 0x0000002006f87824 */ /* 0x000fe200078e00ff */
[----:B------:R-:W-:Y:S02]  /*1da0*/  LOP3.LUT R11, R5, 0x8, R11, 0xf8, !PT ;  /* 0x00000008050b7812 */ /* 0x000fe400078ef80b */
[----:B------:R-:W-:Y:S02]  /*1db0*/  IADD3 R246, R247, 0xc120, RZ ;  /* 0x0000c120f7f67810 */ /* 0x000fe40007ffe0ff */
[----:B------:R-:W-:Y:S02]  /*1dc0*/  SHF.R.U32.HI R5, RZ, 0x3, R5 ;  /* 0x00000003ff057819 */ /* 0x000fe40000011605 */
[----:B------:R-:W-:Y:S02]  /*1dd0*/  LOP3.LUT R248, R248, 0x7ffffc00, RZ, 0xc0, !PT ;  /* 0x7ffffc00f8f87812 */ /* 0x000fe400078ec0ff */
[----:B------:R-:W-:-:S04]  /*1de0*/  LOP3.LUT R5, R11, R5, RZ, 0x3c, !PT ;  /* 0x000000050b057212 */ /* 0x000fc800078e3cff */
[CC--:B------:R-:W-:Y:S02]  /*1df0*/  IADD3 R248, R5.reuse, R7.reuse, R248 ;  /* 0x0000000705f87210 */ /* 0x0c0fe40007ffe0f8 */
[----:B------:R-:W-:-:S03]  /*1e00*/  LOP3.LUT R5, R5, R7, RZ, 0xfc, !PT ;  /* 0x0000000705057212 */ /* 0x000fc600078efcff */
[----:B------:R-:W-:-:S04]  /*1e10*/  IMAD.SHL.U32 R248, R248, 0x2, RZ ;  /* 0x00000002f8f87824 */ /* 0x000fc800078e00ff */
[--C-:B------:R-:W-:Y:S02]  /*1e20*/  IMAD R244, R4, 0x2, R248.reuse ;  /* 0x0000000204f47824 */ /* 0x100fe400078e02f8 */
[C---:B------:R-:W-:Y:S02]  /*1e30*/  IMAD R243, R3.reuse, 0x2, R248 ;  /* 0x0000000203f37824 */ /* 0x040fe400078e02f8 */
[----:B------:R-:W-:Y:S01]  /*1e40*/  IMAD R241, R3, 0x2, R244 ;  /* 0x0000000203f17824 */ /* 0x000fe200078e02f4 */
[----:B-----5:R-:W-:Y:S01]  /*1e50*/  SHF.R.S32.HI R8, RZ, 0x1f, R251 ;  /* 0x0000001fff087819 */ /* 0x020fe200000114fb */
[----:B------:R-:W-:-:S04]  /*1e60*/  IMAD.WIDE.U32 R18, R251, c[0x0][0x1f0], R18 ;  /* 0x00007c00fb127a25 */ /* 0x000fc800078e0012 */
[----:B------:R-:W-:Y:S01]  /*1e70*/  IMAD R14, R8, c[0x0][0x1f0], RZ ;  /* 0x00007c00080e7a24 */ /* 0x000fe200078e02ff */
[----:B------:R-:W-:Y:S01]  /*1e80*/  IADD3 R9, P0, R18, UR20, RZ ;  /* 0x0000001412097c10 */ /* 0x000fe2000ff1e0ff */
[----:B------:R-:W-:Y:S02]  /*1e90*/  IMAD R8, R8, c[0x0][0x218], RZ ;  /* 0x0000860008087a24 */ /* 0x000fe400078e02ff */
[C---:B------:R-:W-:Y:S02]  /*1ea0*/  IMAD R14, R251.reuse, c[0x0][0x1f4], R14 ;  /* 0x00007d00fb0e7a24 */ /* 0x040fe400078e020e */
[----:B------:R-:W-:-:S03]  /*1eb0*/  IMAD.WIDE.U32 R16, R251, c[0x0][0x218], R16 ;  /* 0x00008600fb107a25 */ /* 0x000fc600078e0010 */
[----:B------:R-:W-:Y:S01]  /*1ec0*/  IADD3.X R14, R19, UR18, R14, P0, !PT ;  /* 0x00000012130e7c10 */ /* 0x000fe200087fe40e */
[----:B------:R-:W-:Y:S01]  /*1ed0*/  IMAD R8, R251, c[0x0][0x21c], R8 ;  /* 0x00008700fb087a24 */ /* 0x000fe200078e0208 */
[----:B------:R-:W-:-:S04]  /*1ee0*/  LEA R18, P0, R9, c[0x0][0x1c8], 0x1 ;  /* 0x0000720009127a11 */ /* 0x000fc800078008ff */
[----:B------:R-:W-:Y:S01]  /*1ef0*/  LEA.HI.X R14, R9, c[0x0][0x1cc], R14, 0x1, P0 ;  /* 0x00007300090e7a11 */ /* 0x000fe200000f0c0e */
[----:B------:R-:W-:Y:S01]  /*1f00*/  SHFL.IDX PT, R20, R18, RZ, 0x181f ;  /* 0x00181fff12147589 */ /* 0x000fe200000e0000 */
[----:B------:R-:W-:Y:S01]  /*1f10*/  IADD3 R10, P0, R16, UR22, RZ ;  /* 0x00000016100a7c10 */ /* 0x000fe2000ff1e0ff */
[----:B------:R-:W-:Y:S01]  /*1f20*/  IMAD.U32 R16, RZ, RZ, UR9 ;  /* 0x00000009ff107e24 */ /* 0x000fe2000f8e00ff */
[----:B------:R-:W-:Y:S01]  /*1f30*/  IADD3 R9, R247, 0xc100, RZ ;  /* 0x0000c100f7097810 */ /* 0x000fe20007ffe0ff */
[----:B----4-:R-:W1:Y:S01]  /*1f40*/  SHFL.IDX PT, R21, R14, RZ, 0x181f ;  /* 0x00181fff0e157589 */ /* 0x010e6200000e0000 */
        /* <DEDUP_REMOVED lines=9> */
[----:B------:R-:W-:Y:S01]  /*1fe0*/  ISETP.GE.AND P1, PT, R0, c[0x0][0x1d4], PT ;  /* 0x0000750000007a0c */ /* 0x000fe20003f26270 */
        /* <DEDUP_REMOVED lines=18> */
[----:B------:R-:W-:Y:S02]  /*2110*/  IADD3 R229, R246, 0x4000, RZ ;  /* 0x00004000f6e57810 */ /* 0x000fe40007ffe0ff */
        /* <DEDUP_REMOVED lines=36> */
[----:B---3--:R-:W-:Y:S02]  /*2360*/  IADD3 R20, P5, R20, R34, RZ ;  /* 0x0000002214147210 */ /* 0x008fe40007fbe0ff */
[----:B------:R-:W-:-:S03]  /*2370*/  IADD3 R182, R246, 0xb800, RZ ;  /* 0x0000b800f6b67810 */ /* 0x000fc60007ffe0ff */
        /* <DEDUP_REMOVED lines=8> */
[----:B------:R-:W-:-:S05]  /*2400*/  IADD3 R42, P5, R14, R22, RZ ;  /* 0x000000160e2a7210 */ /* 0x000fca0007fbe0ff */
        /* <DEDUP_REMOVED lines=9> */
[----:B------:R-:W-:-:S02]  /*24a0*/  IADD3 R52, P0, R46, R18, RZ ;  /* 0x000000122e347210 */ /* 0x000fc40007f1e0ff */
[----:B------:R-:W-:-:S03]  /*24b0*/  IADD3 R40, P5, R18, R22, RZ ;  /* 0x0000001612287210 */ /* 0x000fc60007fbe0ff */
[----:B------:R-:W-:Y:S01]  /*24c0*/  IMAD.X R53, R10, 0x1, R19, P0 ;  /* 0x000000010a357824 */ /* 0x000fe200000e0613 */
[----:B------:R-:W-:Y:S01]  /*24d0*/  IADD3 R80, P0, R18, R34, RZ ;  /* 0x0000002212507210 */ /* 0x000fe20007f1e0ff */
[----:B------:R-:W-:-:S04]  /*24e0*/  IMAD.X R41, R19, 0x1, R9, P5 ;  /* 0x0000000113297824 */ /* 0x000fc800028e0609 */
[----:B------:R-:W-:Y:S02]  /*24f0*/  IMAD.X R81, R19, 0x1, R8, P0 ;  /* 0x0000000113517824 */ /* 0x000fe400000e0608 */
[----:B-1----:R-:W-:Y:S01]  /*2500*/  IMAD.WIDE R16, R28, 0x2, RZ ;  /* 0x000000021c107825 */ /* 0x002fe200078e02ff */
[----:B------:R-:W-:-:S04]  /*2510*/  DEPBAR.LE SB0, 0x1 ;  /* 0x000080400000791a */ /* 0x000fc80000000000 */
[----:B------:R-:W-:-:S04]  /*2520*/  DEPBAR.LE SB0, 0x0 ;  /* 0x000080000000791a */ /* 0x000fc80000000000 */
[----:B------:R-:W-:Y:S01]  /*2530*/  BAR.SYNC.DEFER_BLOCKING 0x0 ;  /* 0x0000000000007b1d */ /* 0x000fe20000010000 */
[----:B------:R-:W-:Y:S02]  /*2540*/  IADD3 R46, P6, R46, R16, RZ ;  /* 0x000000102e2e7210 */ /* 0x000fe40007fde0ff */
        /* <DEDUP_REMOVED lines=14> */
[----:B----4-:R-:W1:Y:S04]  /*2630*/  LDSM.16.M88.4 R24, [R247+0xd900] ;  /* 0x00d90000f718783b */ /* 0x010e680000000200 */
[----:B------:R-:W-:Y:S04]  /*2640*/  LDSM.16.M88.4 R16, [R247+0xe100] ;  /* 0x00e10000f710783b */ /* 0x000fe80000000200 */
[----:B------:R-:W-:Y:S04]  /*2650*/  LDSM.16.M88.4 R76, [R247+0xe900] ;  /* 0x00e90000f74c783b */ /* 0x000fe80000000200 */
[----:B------:R-:W-:Y:S04]  /*2660*/  LDSM.16.M88.4 R68, [R246] ;  /* 0x00000000f644783b */ /* 0x000fe80000000200 */
[----:B------:R-:W-:Y:S04]  /*2670*/  LDSM.16.M88.4 R8, [R246+0x800] ;  /* 0x00080000f608783b */ /* 0x000fe80000000200 */
[----:B------:R-:W-:Y:S04]  /*2680*/  LDSM.16.M88.4 R72, [R246+0x1000] ;  /* 0x00100000f648783b */ /* 0x000fe80000000200 */
[----:B------:R-:W2:Y:S04]  /*2690*/  LDSM.16.M88.4 R56, [R246+0x1800] ;  /* 0x00180000f638783b */ /* 0x000ea80000000200 */
[----:B------:R-:W3:Y:S04]  /*26a0*/  LDSM.16.M88.4 R60, [R246+0x2000] ;  /* 0x00200000f63c783b */ /* 0x000ee80000000200 */
[----:B------:R-:W-:Y:S04]  /*26b0*/  LDSM.16.M88.4 R100, [R246+0x2800] ;  /* 0x00280000f664783b */ /* 0x000fe80000000200 */
[----:B------:R-:W-:Y:S01]  /*26c0*/  @!PT LDS RZ, [RZ] ;  /* 0x00000000fffff984 */ /* 0x000fe20000000800 */
[----:B------:R-:W-:Y:S01]  /*26d0*/  @!PT LDS RZ, [RZ] ;  /* 0x00000000fffff984 */ /* 0x000fe20000000800 */
[----:B------:R-:W-:Y:S01]  /*26e0*/  @!PT LDS RZ, [RZ] ;  /* 0x00000000fffff984 */ /* 0x000fe20000000800 */
[----:B------:R4:W-:Y:S01]  /*26f0*/  LDGSTS.E.BYPASS.LTC128B.128 [R249+0x100], [R82.64], !P0 ;  /* 0x0010000052f97fae */ /* 0x0009e2000c101d4c */
[C---:B------:R-:W-:Y:S01]  /*2700*/  ISETP.LT.OR P0, PT, R30.reuse, 0x1, P5 ;  /* 0x000000011e00780c */ /* 0x040fe20002f01670 */
[C---:B-1----:R-:W-:Y:S08]  /*2710*/  HMMA.16816.F32.BF16 R200, R64.reuse, R24, RZ ;  /* 0x0000001840c8723c */ /* 0x042ff000000418ff */
[----:B------:R-:W-:Y:S04]  /*2720*/  HMMA.16816.F32.BF16 R24, R64, R26, RZ ;  /* 0x0000001a4018723c */ /* 0x000fe800000418ff */
[----:B------:R1:W-:Y:S01]  /*2730*/  LDGSTS.E.BYPASS.LTC128B.128 [R249+0x3100], [R54.64], !P0 ;  /* 0x0310000036f97fae */ /* 0x0003e2000c101d4c */
[----:B------:R-:W-:-:S02]  /*2740*/  ISETP.LT.OR P0, PT, R30, 0x1, P6 ;  /* 0x000000011e00780c */ /* 0x000fc40003701670 */
[----:B------:R-:W-:Y:S01]  /*2750*/  ISETP.GE.AND P6, PT, R0, c[0x0][0x1d4], PT ;  /* 0x0000750000007a0c */ /* 0x000fe20003fc6270 */
[----:B------:R-:W-:-:S10]  /*2760*/  IMAD.MOV.U32 R0, RZ, RZ, 0x40 ;  /* 0x00000040ff007424 */ /* 0x000fd400078e00ff */
[----:B------:R1:W-:Y:S01]  /*2770*/  LDGSTS.E.BYPASS.LTC128B.128 [R249+0x6100], [R52.64], !P0 ;  /* 0x0610000034f97fae */ /* 0x0003e2000c101d4c */
[----:B------:R-:W-:Y:S01]  /*2780*/  ISETP.LT.OR P0, PT, R30, 0x1, P6 ;  /* 0x000000011e00780c */ /* 0x000fe20003701670 */
[C---:B--2---:R-:W-:Y:S08]  /*2790*/  HMMA.16816.F32.BF16 R200, R96.reuse, R56, R200 ;  /* 0x0000003860c8723c */ /* 0x044ff000000418c8 */
[----:B------:R-:W-:Y:S04]  /*27a0*/  HMMA.16816.F32.BF16 R24, R96, R58, R24 ;  /* 0x0000003a6018723c */ /* 0x000fe80000041818 */
[----:B------:R2:W-:Y:S01]  /*27b0*/  LDGSTS.E.BYPASS.LTC128B.128 [R249+0x9100], [R46.64], !P0 ;  /* 0x091000002ef97fae */ /* 0x0005e2000c101d4c */
[----:B------:R-:W-:-:S04]  /*27c0*/  ISETP.GE.AND P0, PT, R33, c[0x0][0x1d4], PT ;  /* 0x0000750021007a0c */ /* 0x000fc80003f06270 */
[C---:B------:R-:W-:Y:S01]  /*27d0*/  ISETP.LT.OR P0, PT, R30.reuse, 0x21, P0 ;  /* 0x000000211e00780c */ /* 0x040fe20000701670 */
[C---:B-1----:R-:W-:Y:S11]  /*27e0*/  HMMA.16816.F32.BF16 R52, R64.reuse, R48, RZ ;  /* 0x000000304034723c */ /* 0x042ff600000418ff */
[----:B------:R-:W-:Y:S01]  /*27f0*/  @!UPT UIADD3 URZ, URZ, URZ, URZ ;  /* 0x0000003f3f3ff290 */ /* 0x000fe2000fffe03f */
[----:B------:R2:W-:Y:S01]  /*2800*/  LDGSTS.E.BYPASS.LTC128B.128 [R249+0x1100], [R44.64], !P0 ;  /* 0x011000002cf97fae */ /* 0x0005e2000c101d4c */
[----:B------:R-:W-:Y:S01]  /*2810*/  ISETP.LT.OR P0, PT, R30, 0x21, P5 ;  /* 0x000000211e00780c */ /* 0x000fe20002f01670 */
[----:B------:R-:W-:Y:S11]  /*2820*/  HMMA.16816.F32.BF16 R48, R64, R50, RZ ;  /* 0x000000324030723c */ /* 0x000ff600000418ff */
[----:B------:R-:W-:Y:S01]  /*2830*/  @!UPT UIADD3 URZ, URZ, URZ, URZ ;  /* 0x0000003f3f3ff290 */ /* 0x000fe2000fffe03f */
[----:B------:R1:W-:Y:S01]  /*2840*/  LDGSTS.E.BYPASS.LTC128B.128 [R249+0x4100], [R42.64], !P0 ;  /* 0x041000002af97fae */ /* 0x0003e2000c101d4c */
[----:B------:R-:W-:-:S04]  /*2850*/  ISETP.GE.AND P0, PT, R32, c[0x0][0x1d4], PT ;  /* 0x0000750020007a0c */ /* 0x000fc80003f06270 */
[C---:B------:R-:W-:Y:S01]  /*2860*/  ISETP.LT.OR P0, PT, R30.reuse, 0x21, P0 ;  /* 0x000000211e00780c */ /* 0x040fe20000701670 */
[----:B------:R-:W-:Y:S08]  /*2870*/  HMMA.16816.F32.BF16 R52, R96, R68, R52 ;  /* 0x000000446034723c */ /* 0x000ff00000041834 */
[----:B--2---:R-:W-:Y:S04]  /*2880*/  HMMA.16816.F32.BF16 R44, R64, R36, RZ ;  /* 0x00000024402c723c */ /* 0x004fe800000418ff */
[----:B------:R1:W-:Y:S01]  /*2890*/  LDGSTS.E.BYPASS.LTC128B.128 [R249+0x7100], [R40.64], !P0 ;  /* 0x0710000028f97fae */ /* 0x0003e2000c101d4c */
[----:B------:R-:W-:-:S03]  /*28a0*/  ISETP.LT.OR P0, PT, R30, 0x21, P6 ;  /* 0x000000211e00780c */ /* 0x000fc60003701670 */
[----:B------:R-:W-:Y:S08]  /*28b0*/  HMMA.16816.F32.BF16 R36, R64, R38, RZ ;  /* 0x000000264024723c */ /* 0x000ff000000418ff */
[----:B------:R-:W-:Y:S02]  /*28c0*/  HMMA.16816.F32.BF16 R48, R96, R70, R48 ;  /* 0x000000466030723c */ /* 0x000fe40000041830 */
[----:B------:R2:W-:Y:S01]  /*28d0*/  LDGSTS.E.BYPASS.LTC128B.128 [R249+0xa100], [R22.64], !P0 ;  /* 0x0a10000016f97fae */ /* 0x0005e2000c101d4c */
[----:B------:R-:W-:-:S04]  /*28e0*/  ISETP.GE.AND P0, PT, R33, c[0x0][0x1d4], PT ;  /* 0x0000750021007a0c */ /* 0x000fc80003f06270 */
[C---:B------:R-:W-:Y:S01]  /*28f0*/  ISETP.LT.OR P0, PT, R30.reuse, 0x41, P0 ;  /* 0x000000411e00780c */ /* 0x040fe20000701670 */
[C---:B------:R-:W-:Y:S08]  /*2900*/  HMMA.16816.F32.BF16 R44, R96.reuse, R8, R44 ;  /* 0x00000008602c723c */ /* 0x040ff0000004182c */
[----:B------:R-:W-:Y:S04]  /*2910*/  HMMA.16816.F32.BF16 R36, R96, R10, R36 ;  /* 0x0000000a6024723c */ /* 0x000fe80000041824 */
[----:B------:R2:W-:Y:S01]  /*2920*/  LDGSTS.E.BYPASS.LTC128B.128 [R249+0x2100], [R20.64], !P0 ;  /* 0x0210000014f97fae */ /* 0x0005e2000c101d4c */
[----:B------:R-:W-:-:S02]  /*2930*/  ISETP.LT.OR P0, PT, R30, 0x41, P5 ;  /* 0x000000411e00780c */ /* 0x000fc40002f01670 */
[----:B------:R-:W-:Y:S01]  /*2940*/  ISETP.GE.AND P5, PT, R32, c[0x0][0x1d4], PT ;  /* 0x0000750020007a0c */ /* 0x000fe20003fa6270 */
[----:B-1----:R-:W-:Y:S01]  /*2950*/  HMMA.16816.F32.BF16 R40, R64, R208, RZ ;  /* 0x000000d04028723c */ /* 0x002fe200000418ff */
[----:B------:R-:W-:Y:S02]  /*2960*/  SHF.R.S32.HI R32, RZ, 0x1f, R29 ;  /* 0x0000001fff207819 */ /* 0x000fe4000001141d */
[----:B------:R-:W-:-:S05]  /*2970*/  ISETP.LT.OR P5, PT, R30, 0x41, P5 ;  /* 0x000000411e00780c */ /* 0x000fca0002fa1670 */
[----:B------:R-:W-:Y:S02]  /*2980*/  HMMA.16816.F32.BF16 R208, R64, R210, RZ ;  /* 0x000000d240d0723c */ /* 0x000fe400000418ff */
[----:B------:R1:W-:Y:S01]  /*2990*/  LDGSTS.E.BYPASS.LTC128B.128 [R249+0x5100], [R14.64], !P0 ;  /* 0x051000000ef97fae */ /* 0x0003e2000c101d4c */
[----:B------:R-:W-:-:S04]  /*29a0*/  LOP3.LUT P0, RZ, R12, 0x4, RZ, 0xc0, !PT ;  /* 0x000000040cff7812 */ /* 0x000fc8000780c0ff */
[----:B------:R-:W-:Y:S01]  /*29b0*/  SEL R0, R0, 0xffffffc0, !P0 ;  /* 0xffffffc000007807 */ /* 0x000fe20004000000 */
[----:B------:R4:W-:Y:S01]  /*29c0*/  LDGSTS.E.BYPASS.LTC128B.128 [R249+0x8100], [R80.64], !P5 ;  /* 0x0810000050f97fae */ /* 0x0009e2000e901d4c */
[----:B------:R-:W-:Y:S02]  /*29d0*/  ISETP.LT.OR P0, PT, R30, 0x41, P6 ;  /* 0x000000411e00780c */ /* 0x000fe40003701670 */
[----:B------:R-:W-:Y:S01]  /*29e0*/  ISETP.GT.AND P5, PT, R108, 0x5f, PT ;  /* 0x0000005f6c00780c */ /* 0x000fe20003fa4270 */
[----:B------:R-:W-:Y:S01]  /*29f0*/  IMAD.IADD R242, R247, 0x1, R0 ;  /* 0x00000001f7f27824 */ /* 0x000fe200078e0200 */
[----:B------:R-:W-:Y:S01]  /*2a00*/  SHF.R.S32.HI R30, RZ, 0x1f, R28 ;  /* 0x0000001fff1e7819 */ /* 0x000fe2000001141c */
[----:B------:R-:W-:Y:S01]  /*2a10*/  IMAD.IADD R232, R0, 0x1, R246 ;  /* 0x0000000100e87824 */ /* 0x000fe200078e02f6 */
[----:B--2---:R-:W-:Y:S01]  /*2a20*/  HMMA.16816.F32.BF16 R20, R64, R16, RZ ;  /* 0x000000104014723c */ /* 0x004fe200000418ff */
[----:B------:R-:W-:-:S06]  /*2a30*/  IADD3 R0, R249, 0x100, RZ ;  /* 0x00000100f9007810 */ /* 0x000fcc0007ffe0ff */
[----:B------:R2:W-:Y:S01]  /*2a40*/  LDGSTS.E.BYPASS.LTC128B.128 [R249+0xb100], [R34.64], !P0 ;  /* 0x0b10000022f97fae */ /* 0x0005e2000c101d4c */
[C---:B------:R-:W-:Y:S01]  /*2a50*/  HMMA.16816.F32.BF16 R16, R64.reuse, R18, RZ ;  /* 0x000000124010723c */ /* 0x040fe200000418ff */
[----:B------:R-:W-:Y:S02]  /*2a60*/  PLOP3.LUT P0, PT, PT, PT, UP0, 0x40, 0x0 ;  /* 0x000000000000781c */ /* 0x000fe40003f0e808 */
[----:B------:R-:W-:Y:S04]  /*2a70*/  LDSM.16.M88.4 R8, [R243+0x18100] ;  /* 0x01810000f308783b */ /* 0x000fe80000000200 */
[----:B------:R-:W5:Y:S01]  /*2a80*/  LDSM.16.M88.4 R68, [R242+0xc100] ;  /* 0x00c10000f244783b */ /* 0x000f620000000200 */
[C---:B-1----:R-:W-:Y:S03]  /*2a90*/  HMMA.16816.F32.BF16 R12, R64.reuse, R76, RZ ;  /* 0x0000004c400c723c */ /* 0x042fe600000418ff */
[----:B------:R-:W1:Y:S04]  /*2aa0*/  LDSM.16.M88.4 R56, [R242+0xd100] ;  /* 0x00d10000f238783b */ /* 0x000e680000000200 */
[----:B------:R-:W-:Y:S01]  /*2ab0*/  LDSM.16.M88.4 R92, [R242+0xd900] ;  /* 0x00d90000f25c783b */ /* 0x000fe20000000200 */
[----:B------:R-:W-:Y:S03]  /*2ac0*/  HMMA.16816.F32.BF16 R64, R64, R78, RZ ;  /* 0x0000004e4040723c */ /* 0x000fe600000418ff */
[----:B------:R-:W1:Y:S04]  /*2ad0*/  LDSM.16.M88.4 R76, [R242+0xc900] ;  /* 0x00c90000f24c783b */ /* 0x000e680000000200 */
[----:B------:R-:W1:Y:S01]  /*2ae0*/  LDSM.16.M88.4 R88, [R242+0xe100] ;  /* 0x00e10000f258783b */ /* 0x000e620000000200 */
[----:B------:R-:W-:Y:S01]  /*2af0*/  HMMA.16816.F32.BF16 R40, R96, R72, R40 ;  /* 0x000000486028723c */ /* 0x000fe20000041828 */
[----:B--2---:R-:W-:-:S02]  /*2b00*/  SHF.R.S32.HI R35, RZ, 0x1f, R33 ;  /* 0x0000001fff237819 */ /* 0x004fc40000011421 */
[----:B------:R-:W2:Y:S01]  /*2b10*/  LDSM.16.M88.4 R84, [R242+0xe900] ;  /* 0x00e90000f254783b */ /* 0x000ea20000000200 */
[----:B------:R-:W-:-:S03]  /*2b20*/  SHF.R.S32.HI R34, RZ, 0x1f, R31 ;  /* 0x0000001fff227819 */ /* 0x000fc6000001141f */
[----:B----4-:R-:W-:Y:S01]  /*2b30*/  LDSM.16.M88.4 R80, [R232+0x800] ;  /* 0x00080000e850783b */ /* 0x010fe20000000200 */
[C---:B------:R-:W-:Y:S03]  /*2b40*/  HMMA.16816.F32.BF16 R208, R96.reuse, R74, R208 ;  /* 0x0000004a60d0723c */ /* 0x040fe600000418d0 */
[----:B------:R-:W-:Y:S04]  /*2b50*/  LDSM.16.M88.4 R72, [R241+0x18100] ;  /* 0x01810000f148783b */ /* 0x000fe80000000200 */
[----:B------:R-:W-:Y:S01]  /*2b60*/  LDSM.16.M88.4 R104, [R242+0x15900] ;  /* 0x01590000f268783b */ /* 0x000fe20000000200 */
[C---:B---3--:R-:W-:Y:S03]  /*2b70*/  HMMA.16816.F32.BF16 R20, R96.reuse, R60, R20 ;  /* 0x0000003c6014723c */ /* 0x048fe60000041814 */
[----:B------:R-:W0:Y:S05]  /*2b80*/  LDGDEPBAR ;  /* 0x00000000000079af */ /* 0x000e2a0000000000 */
[----:B------:R-:W-:Y:S01]  /*2b90*/  HMMA.16816.F32.BF16 R16, R96, R62, R16 ;  /* 0x0000003e6010723c */ /* 0x000fe20000041810 */
[----:B------:R-:W3:Y:S07]  /*2ba0*/  LDSM.16.M88.4 R60, [R232] ;  /* 0x00000000e83c783b */ /* 0x000eee0000000200 */
[C---:B-----5:R-:W-:Y:S08]  /*2bb0*/  HMMA.16816.F32.BF16 R52, R8.reuse, R68, R52 ;  /* 0x000000440834723c */ /* 0x060ff00000041834 */
[----:B------:R-:W-:Y:S01]  /*2bc0*/  HMMA.16816.F32.BF16 R48, R8, R70, R48 ;  /* 0x000000460830723c */ /* 0x000fe20000041830 */
[----:B------:R-:W4:Y:S07]  /*2bd0*/  LDSM.16.M88.4 R68, [R232+0x1000] ;  /* 0x00100000e844783b */ /* 0x000f2e0000000200 */
        /* <DEDUP_REMOVED lines=16> */
[C---:B--2---:R-:W-:Y:S08]  /*2ce0*/  HMMA.16816.F32.BF16 R12, R8.reuse, R84, R12 ;  /* 0x00000054080c723c */ /* 0x044ff0000004180c */
[----:B------:R-:W-:Y:S01]  /*2cf0*/  HMMA.16816.F32.BF16 R8, R8, R86, R64 ;  /* 0x000000560808723c */ /* 0x000fe20000041840 */
[----:B------:R-:W-:Y:S04]  /*2d00*/  LDSM.16.M88.4 R64, [R248+0x1c100] ;  /* 0x01c10000f840783b */ /* 0x000fe80000000200 */
[----:B------:R-:W-:Y:S03]  /*2d10*/  LDSM.16.M88.4 R84, [R247+0x11100] ;  /* 0x01110000f754783b */ /* 0x000fe60000000200 */
[C---:B---3--:R-:W-:Y:S08]  /*2d20*/  HMMA.16816.F32.BF16 R52, R72.reuse, R60, R52 ;  /* 0x0000003c4834723c */ /* 0x048ff00000041834 */
[C---:B------:R-:W-:Y:S01]  /*2d30*/  HMMA.16816.F32.BF16 R48, R72.reuse, R62, R48 ;  /* 0x0000003e4830723c */ /* 0x040fe20000041830 */
[----:B------:R-:W2:Y:S07]  /*2d40*/  LDSM.16.M88.4 R60, [R247+0xf100] ;  /* 0x00f10000f73c783b */ /* 0x000eae0000000200 */
[C---:B----4-:R-:W-:Y:S08]  /*2d50*/  HMMA.16816.F32.BF16 R40, R72.reuse, R68, R40 ;  /* 0x000000444828723c */ /* 0x050ff00000041828 */
[C---:B------:R-:W-:Y:S01]  /*2d60*/  HMMA.16816.F32.BF16 R208, R72.reuse, R70, R208 ;  /* 0x0000004648d0723c */ /* 0x040fe200000418d0 */
[----:B------:R-:W3:Y:S07]  /*2d70*/  LDSM.16.M88.4 R68, [R247+0xf900] ;  /* 0x00f90000f744783b */ /* 0x000eee0000000200 */
[C---:B------:R-:W-:Y:S08]  /*2d80*/  HMMA.16816.F32.BF16 R44, R72.reuse, R80, R44 ;  /* 0x00000050482c723c */ /* 0x040ff0000004182c */
[C---:B------:R-:W-:Y:S01]  /*2d90*/  HMMA.16816.F32.BF16 R36, R72.reuse, R82, R36 ;  /* 0x000000524824723c */ /* 0x040fe20000041824 */
[----:B------:R-:W4:Y:S07]  /*2da0*/  LDSM.16.M88.4 R80, [R247+0x11900] ;  /* 0x01190000f750783b */ /* 0x000f2e0000000200 */
[C---:B-1----:R-:W-:Y:S08]  /*2db0*/  HMMA.16816.F32.BF16 R200, R72.reuse, R76, R200 ;  /* 0x0000004c48c8723c */ /* 0x042ff000000418c8 */
        /* <DEDUP_REMOVED lines=37> */
[C---:B---3--:R-:W-:Y:S08]  /*3010*/  HMMA.16816.F32.BF16 R200, R56.reuse, R68, R200 ;  /* 0x0000004438c8723c */ /* 0x048ff000000418c8 */
[C---:B------:R-:W-:Y:S01]  /*3020*/  HMMA.16816.F32.BF16 R24, R56.reuse, R70, R24 ;  /* 0x000000463818723c */ /* 0x040fe20000041818 */
[----:B------:R-:W-:Y:S07]  /*3030*/  LDSM.16.M88.4 R68, [R232+0x3000] ;  /* 0x00300000e844783b */ /* 0x000fee0000000200 */
[C---:B----4-:R-:W-:Y:S08]  /*3040*/  HMMA.16816.F32.BF16 R20, R56.reuse, R64, R20 ;  /* 0x000000403814723c */ /* 0x050ff00000041814 */
[----:B------:R-:W-:Y:S01]  /*3050*/  HMMA.16816.F32.BF16 R16, R56, R66, R16 ;  /* 0x000000423810723c */ /* 0x000fe20000041810 */
[----:B------:R-:W3:Y:S07]  /*3060*/  LDSM.16.M88.4 R64, [R241+0x1c100] ;  /* 0x01c10000f140783b */ /* 0x000eee0000000200 */
[C---:B-1----:R-:W-:Y:S08]  /*3070*/  HMMA.16816.F32.BF16 R52, R72.reuse, R92, R52 ;  /* 0x0000005c4834723c */ /* 0x042ff00000041834 */
[----:B------:R-:W-:Y:S01]  /*3080*/  HMMA.16816.F32.BF16 R48, R72, R94, R48 ;  /* 0x0000005e4830723c */ /* 0x000fe20000041830 */
        /* <DEDUP_REMOVED lines=15> */
[----:B------:R-:W-:Y:S01]  /*3180*/  HMMA.16816.F32.BF16 R48, R64, R70, R48 ;  /* 0x000000464030723c */ /* 0x000fe20000041830 */
[----:B------:R-:W3:Y:S07]  /*3190*/  LDSM.16.M88.4 R68, [R232+0x5000] ;  /* 0x00500000e844783b */ /* 0x000eee0000000200 */
[C---:B------:R-:W-:Y:S08]  /*31a0*/  HMMA.16816.F32.BF16 R12, R72.reuse, R76, R12 ;  /* 0x0000004c480c723c */ /* 0x040ff0000004180c */
[C---:B------:R-:W-:Y:S01]  /*31b0*/  HMMA.16816.F32.BF16 R8, R72.reuse, R78, R8 ;  /* 0x0000004e4808723c */ /* 0x040fe20000041808 */
[----:B------:R-:W4:Y:S07]  /*31c0*/  LDSM.16.M88.4 R76, [R232+0x4800] ;  /* 0x00480000e84c783b */ /* 0x000f2e0000000200 */
[C---:B------:R-:W-:Y:S08]  /*31d0*/  HMMA.16816.F32.BF16 R200, R72.reuse, R80, R200 ;  /* 0x0000005048c8723c */ /* 0x040ff000000418c8 */
[----:B------:R-:W-:Y:S01]  /*31e0*/  HMMA.16816.F32.BF16 R24, R72, R82, R24 ;  /* 0x000000524818723c */ /* 0x000fe20000041818 */
[----:B------:R-:W-:Y:S04]  /*31f0*/  LDSM.16.M88.4 R72, [R247+0x12100] ;  /* 0x01210000f748783b */ /* 0x000fe80000000200 */
        /* <DEDUP_REMOVED lines=12> */
[----:B------:R-:W-:Y:S07]  /*32c0*/  LDSM.16.M88.4 R76, [R247+0x14100] ;  /* 0x01410000f74c783b */ /* 0x000fee0000000200 */
[C---:B------:R-:W-:Y:S08]  /*32d0*/  HMMA.16816.F32.BF16 R12, R64.reuse, R84, R12 ;  /* 0x00000054400c723c */ /* 0x040ff0000004180c */
[----:B------:R-:W-:Y:S01]  /*32e0*/  HMMA.16816.F32.BF16 R8, R64, R86, R8 ;  /* 0x000000564008723c */ /* 0x000fe20000041808 */
[----:B------:R-:W4:Y:S04]  /*32f0*/  LDSM.16.M88.4 R64, [R247+0x14900] ;  /* 0x01490000f740783b */ /* 0x000f280000000200 */
[----:B------:R-:W-:Y:S03]  /*3300*/  LDSM.16.M88.4 R84, [R242+0x12100] ;  /* 0x01210000f254783b */ /* 0x000fe60000000200 */
        /* <DEDUP_REMOVED lines=72> */
[C---:B-1----:R-:W-:Y:S08]  /*3790*/  HMMA.16816.F32.BF16 R12, R60.reuse, R72, R12 ;  /* 0x000000483c0c723c */ /* 0x042ff0000004180c */
        /* <DEDUP_REMOVED lines=8> */
[----:B------:R-:W4:Y:S07]  /*3820*/  LDSM.16.M88.4 R68, [R246+0xb000] ;  /* 0x00b00000f644783b */ /* 0x000f2e0000000200 */
        /* <DEDUP_REMOVED lines=8> */
[----:B------:R-:W5:Y:S07]  /*38b0*/  LDSM.16.M88.4 R100, [R242+0x16100] ;  /* 0x01610000f264783b */ /* 0x000f6e0000000200 */
[C---:B------:R-:W-:Y:S08]  /*38c0*/  HMMA.16816.F32.BF16 R12, R92.reuse, R96, R12 ;  /* 0x000000605c0c723c */ /* 0x040ff0000004180c */
[----:B------:R-:W-:Y:S01]  /*38d0*/  HMMA.16816.F32.BF16 R8, R92, R98, R8 ;  /* 0x000000625c08723c */ /* 0x000fe20000041808 */
[----:B------:R-:W1:Y:S04]  /*38e0*/  LDSM.16.M88.4 R96, [R242+0x16900] ;  /* 0x01690000f260783b */ /* 0x000e680000000200 */
[----:B------:R-:W1:Y:S03]  /*38f0*/  LDSM.16.M88.4 R92, [R242+0x17100] ;  /* 0x01710000f25c783b */ /* 0x000e660000000200 */
        /* <DEDUP_REMOVED lines=18> */
[----:B------:R-:W4:Y:S03]  /*3a20*/  LDSM.16.M88.4 R64, [R232+0xb000] ;  /* 0x00b00000e840783b */ /* 0x000f260000000200 */
[C---:B-1----:R-:W-:Y:S08]  /*3a30*/  HMMA.16816.F32.BF16 R52, R84.reuse, R60, R52 ;  /* 0x0000003c5434723c */ /* 0x042ff00000041834 */
[----:B------:R-:W-:Y:S01]  /*3a40*/  HMMA.16816.F32.BF16 R48, R84, R62, R48 ;  /* 0x0000003e5430723c */ /* 0x000fe20000041830 */
[----:B------:R-:W1:Y:S01]  /*3a50*/  LDSM.16.M88.4 R60, [R232+0xb800] ;  /* 0x00b80000e83c783b */ /* 0x000e620000000200 */
[----:B------:R-:W-:-:S06]  /*3a60*/  DEPBAR.LE SB0, 0x0 ;  /* 0x000080000000791a */ /* 0x000fcc0000000000 */
[C---:B------:R-:W-:Y:S08]  /*3a70*/  HMMA.16816.F32.BF16 R44, R84.reuse, R104, R44 ;  /* 0x00000068542c723c */ /* 0x040ff0000004182c */
[C---:B------:R-:W-:Y:S08]  /*3a80*/  HMMA.16816.F32.BF16 R36, R84.reuse, R106, R36 ;  /* 0x0000006a5424723c */ /* 0x040ff00000041824 */
[C---:B-----5:R-:W-:Y:S08]  /*3a90*/  HMMA.16816.F32.BF16 R40, R84.reuse, R100, R40 ;  /* 0x000000645428723c */ /* 0x060ff00000041828 */
[C---:B------:R-:W-:Y:S08]  /*3aa0*/  HMMA.16816.F32.BF16 R208, R84.reuse, R102, R208 ;  /* 0x0000006654d0723c */ /* 0x040ff000000418d0 */
[C---:B------:R-:W-:Y:S08]  /*3ab0*/  HMMA.16816.F32.BF16 R200, R84.reuse, R96, R200 ;  /* 0x0000006054c8723c */ /* 0x040ff000000418c8 */
[C---:B------:R-:W-:Y:S08]  /*3ac0*/  HMMA.16816.F32.BF16 R24, R84.reuse, R98, R24 ;  /* 0x000000625418723c */ /* 0x040ff00000041818 */
[C---:B------:R-:W-:Y:S08]  /*3ad0*/  HMMA.16816.F32.BF16 R20, R84.reuse, R92, R20 ;  /* 0x0000005c5414723c */ /* 0x040ff00000041814 */
[C---:B------:R-:W-:Y:S08]  /*3ae0*/  HMMA.16816.F32.BF16 R16, R84.reuse, R94, R16 ;  /* 0x0000005e5410723c */ /* 0x040ff00000041810 */
[C---:B--2---:R-:W-:Y:S08]  /*3af0*/  HMMA.16816.F32.BF16 R12, R84.reuse, R88, R12 ;  /* 0x00000058540c723c */ /* 0x044ff0000004180c */
[----:B------:R-:W-:Y:S08]  /*3b00*/  HMMA.16816.F32.BF16 R8, R84, R90, R8 ;  /* 0x0000005a5408723c */ /* 0x000ff00000041808 */
        /* <DEDUP_REMOVED lines=35> */
[----:B------:R-:W-:-:S02]  /*3d40*/  SHF.R.S32.HI R0, RZ, 0x1f, R252 ;  /* 0x0000001fff007819 */ /* 0x000fc400000114fc */
[----:B------:R-:W-:Y:S02]  /*3d50*/  LOP3.LUT R76, R76, 0xf, RZ, 0xc0, !PT ;  /* 0x0000000f4c4c7812 */ /* 0x000fe400078ec0ff */
[----:B------:R-:W-:Y:S01]  /*3d60*/  SHF.L.U64.HI R64, R33, 0x1, R35 ;  /* 0x0000000121407819 */ /* 0x000fe20000010223 */
[----:B------:R-:W-:Y:S01]  /*3d70*/  IMAD R0, R0, c[0x0][0x1e0], RZ ;  /* 0x0000780000007a24 */ /* 0x000fe200078e02ff */
[----:B------:R-:W-:Y:S02]  /*3d80*/  LOP3.LUT R74, R74, 0xf, RZ, 0xc0, !PT ;  /* 0x0000000f4a4a7812 */ /* 0x000fe400078ec0ff */
[----:B------:R-:W-:Y:S01]  /*3d90*/  SEL R69, RZ, 0x10, P1 ;  /* 0x00000010ff457807 */ /* 0x000fe20000800000 */
[----:B------:R-:W-:Y:S01]  /*3da0*/  IMAD R0, R252, c[0x0][0x1e4], R0 ;  /* 0x00007900fc007a24 */ /* 0x000fe200078e0200 */
[----:B------:R-:W-:Y:S02]  /*3db0*/  SHF.L.U64.HI R61, R31, 0x1, R34 ;  /* 0x000000011f3d7819 */ /* 0x000fe40000010222 */
[----:B------:R-:W-:-:S02]  /*3dc0*/  IADD3 R70, -R69, 0x10, RZ ;  /* 0x0000001045467810 */ /* 0x000fc40007ffe1ff */
[----:B------:R-:W-:Y:S01]  /*3dd0*/  SHF.L.U64.HI R58, R29, 0x1, R32 ;  /* 0x000000011d3a7819 */ /* 0x000fe20000010220 */
[----:B-1----:R-:W-:Y:S01]  /*3de0*/  IMAD.WIDE.U32 R56, R252, c[0x0][0x1e0], RZ ;  /* 0x00007800fc387a25 */ /* 0x002fe200078e00ff */
[----:B------:R-:W-:Y:S02]  /*3df0*/  LOP3.LUT R70, R70, 0xf, RZ, 0xc0, !PT ;  /* 0x0000000f46467812 */ /* 0x000fe400078ec0ff */
[----:B------:R-:W-:Y:S01]  /*3e00*/  SHF.L.U64.HI R7, R28, 0x1, R30 ;  /* 0x000000011c077819 */ /* 0x000fe2000001021e */
[----:B------:R-:W-:Y:S01]  /*3e10*/  IMAD.IADD R57, R57, 0x1, R0 ;  /* 0x0000000139397824 */ /* 0x000fe200078e0200 */
[----:B--2---:R-:W-:-:S03]  /*3e20*/  SHF.R.S32.HI R0, RZ, 0x1f, R251 ;  /* 0x0000001fff007819 */ /* 0x004fc600000114fb */
[----:B------:R-:W-:-:S04]  /*3e30*/  IMAD.WIDE.U32 R56, R251, c[0x0][0x1f0], R56 ;  /* 0x00007c00fb387a25 */ /* 0x000fc800078e0038 */
[----:B------:R-:W-:Y:S01]  /*3e40*/  IMAD R0, R0, c[0x0][0x1f0], RZ ;  /* 0x00007c0000007a24 */ /* 0x000fe200078e02ff */
[----:B------:R-:W-:Y:S02]  /*3e50*/  IADD3 R65, P0, R56, UR20, RZ ;  /* 0x0000001438417c10 */ /* 0x000fe4000ff1e0ff */
        /* <DEDUP_REMOVED lines=8> */
[----:B------:R-:W1:Y:S01]  /*3ee0*/  SHFL.IDX PT, R71, R66, 0x2, 0x181f ;  /* 0x00581f0042477f89 */ /* 0x000e6200000e0000 */
[----:B------:R-:W-:-:S03]  /*3ef0*/  IMAD.SHL.U32 R0, R28, 0x2, RZ ;  /* 0x000000021c007824 */ /* 0x000fc600078e00ff */
[----:B------:R-:W2:Y:S04]  /*3f00*/  SHFL.IDX PT, R67, R65, 0x2, 0x181f ;  /* 0x00581f0041437f89 */ /* 0x000ea800000e0000 */
[----:B------:R-:W-:Y:S04]  /*3f10*/  SHFL.IDX PT, R68, R65, RZ, 0x181f ;  /* 0x00181fff41447589 */ /* 0x000fe800000e0000 */
[----:B------:R-:W-:Y:S01]  /*3f20*/  SHFL.IDX PT, R65, R65, 0x1, 0x181f ;  /* 0x00381f0041417f89 */ /* 0x000fe200000e0000 */
        /* <DEDUP_REMOVED lines=42> */
.L_x_2661:
[----:B------:R-:W-:Y:S01]  /*41d0*/  LOP3.LUT R6, R6, 0xffffffe0, RZ, 0xc0, !PT ;  /* 0xffffffe006067812 */ /* 0x000fe200078ec0ff */
[----:B------:R-:W-:Y:S01]  /*41e0*/  IMAD.SHL.U32 R245, R5, 0x2, RZ ;  /* 0x0000000205f57824 */ /* 0x000fe200078e00ff */
[----:B------:R-:W0:Y:S03]  /*41f0*/  LDGDEPBAR ;  /* 0x00000000000079af */ /* 0x000e260000000000 */
[----:B------:R-:W-:Y:S01]  /*4200*/  IMAD.IADD R6, R2, 0x1, -R6 ;  /* 0x0000000102067824 */ /* 0x000fe200078e0a06 */
[----:B------:R-:W-:Y:S01]  /*4210*/  LDSM.16.MT88.4 R172, [R245+0x100] ;  /* 0x00010000f5ac783b */ /* 0x000fe20000004200 */
[----:B------:R-:W-:Y:S02]  /*4220*/  IMAD.U32 R2, RZ, RZ, UR4 ;  /* 0x00000004ff027e24 */ /* 0x000fe4000f8e00ff */
[--C-:B------:R-:W-:Y:S01]  /*4230*/  IMAD R240, R4, 0x2, R245.reuse ;  /* 0x0000000204f07824 */ /* 0x100fe200078e02f5 */
[----:B------:R-:W-:Y:S01]  /*4240*/  SHF.R.S32.HI R0, RZ, 0x1f, R6 ;  /* 0x0000001fff007819 */ /* 0x000fe20000011406 */
[C---:B------:R-:W-:Y:S01]  /*4250*/  IMAD R239, R3.reuse, 0x2, R245 ;  /* 0x0000000203ef7824 */ /* 0x040fe200078e02f5 */
[----:B-1----:R-:W-:Y:S01]  /*4260*/  LDSM.16.MT88.4 R80, [R245+0x3100] ;  /* 0x00310000f550783b */ /* 0x002fe20000004200 */
[----:B------:R-:W-:Y:S01]  /*4270*/  IMAD R238, R3, 0x2, R240 ;  /* 0x0000000203ee7824 */ /* 0x000fe200078e02f0 */
        /* <DEDUP_REMOVED lines=33> */
[----:B------:R-:W-:-:S04]  /*4490*/  ISETP.GT.AND P0, PT, R2, 0x11, PT ;  /* 0x000000110200780c */ /* 0x000fc80003f04270 */
[----:B------:R-:W-:Y:S02]  /*44a0*/  FSEL R47, R47, -INF , P0 ;  /* 0xff8000002f2f7808 */ /* 0x000fe40000000000 */
[----:B------:R-:W-:Y:S02]  /*44b0*/  FSEL R45, R45, -INF , P0 ;  /* 0xff8000002d2d7808 */ /* 0x000fe40000000000 */
        /* <DEDUP_REMOVED lines=28> */
[----:B------:R-:W-:-:S04]  /*4680*/  ISETP.GT.AND P0, PT, R2, 0x38, PT ;  /* 0x000000380200780c */ /* 0x000fc80003f04270 */
[----:B------:R-:W-:Y:S02]  /*4690*/  FSEL R202, R26, -INF , P0 ;  /* 0xff8000001aca7808 */ /* 0x000fe40000000000 */
[----:B------:R-:W-:Y:S02]  /*46a0*/  FMNMX.FTZ R26, R45, R41, !PT ;  /* 0x000000292d1a7209 */ /* 0x000fe40007810000 */
[----:B------:R-:W-:Y:S02]  /*46b0*/  FSEL R197, R24, -INF , P0 ;  /* 0xff80000018c57808 */ /* 0x000fe40000000000 */
[----:B------:R-:W-:Y:S02]  /*46c0*/  FMNMX.FTZ R24, R36, R26, !PT ;  /* 0x0000001a24187209 */ /* 0x000fe40007810000 */
[----:B------:R-:W-:Y:S02]  /*46d0*/  ISETP.GT.AND P0, PT, R2, 0x39, PT ;  /* 0x000000390200780c */ /* 0x000fe40003f04270 */
[----:B------:R-:W-:-:S02]  /*46e0*/  FMNMX.FTZ R24, R37, R24, !PT ;  /* 0x0000001825187209 */ /* 0x000fc40007810000 */
[----:B------:R-:W-:Y:S02]  /*46f0*/  FSEL R201, R27, -INF , P0 ;  /* 0xff8000001bc97808 */ /* 0x000fe40000000000 */
[----:B------:R-:W-:Y:S02]  /*4700*/  FSEL R195, R25, -INF , P0 ;  /* 0xff80000019c37808 */ /* 0x000fe40000000000 */
[----:B------:R-:W-:Y:S02]  /*4710*/  ISETP.GT.AND P0, PT, R2, 0x40, PT ;  /* 0x000000400200780c */ /* 0x000fe40003f04270 */
[----:B------:R-:W-:Y:S02]  /*4720*/  FMNMX.FTZ R24, R44, R24, !PT ;  /* 0x000000182c187209 */ /* 0x000fe40007810000 */
[----:B------:R-:W-:Y:S02]  /*4730*/  FSEL R210, R22, -INF , P0 ;  /* 0xff80000016d27808 */ /* 0x000fe40000000000 */
[----:B------:R-:W-:-:S02]  /*4740*/  FMNMX.FTZ R22, R40, R24, !PT ;  /* 0x0000001828167209 */ /* 0x000fc40007810000 */
[----:B------:R-:W-:Y:S02]  /*4750*/  FSEL R209, R20, -INF , P0 ;  /* 0xff80000014d17808 */ /* 0x000fe40000000000 */
[C---:B------:R-:W-:Y:S02]  /*4760*/  ISETP.GT.AND P0, PT, R2.reuse, 0x41, PT ;  /* 0x000000410200780c */ /* 0x040fe40003f04270 */
[----:B------:R-:W-:Y:S02]  /*4770*/  FMNMX.FTZ R22, R215, R22, !PT ;  /* 0x00000016d7167209 */ /* 0x000fe40007810000 */
[----:B------:R-:W-:Y:S02]  /*4780*/  FSEL R208, R23, -INF , P0 ;  /* 0xff80000017d07808 */ /* 0x000fe40000000000 */
[----:B------:R-:W-:Y:S02]  /*4790*/  FSEL R207, R21, -INF , P0 ;  /* 0xff80000015cf7808 */ /* 0x000fe40000000000 */
[----:B------:R-:W-:-:S02]  /*47a0*/  ISETP.GT.AND P0, PT, R2, 0x48, PT ;  /* 0x000000480200780c */ /* 0x000fc40003f04270 */
[----:B------:R-:W-:Y:S02]  /*47b0*/  FMNMX.FTZ R20, R54, R55, !PT ;  /* 0x0000003736147209 */ /* 0x000fe40007810000 */
[----:B------:R-:W-:Y:S02]  /*47c0*/  FMNMX.FTZ R21, R214, R22, !PT ;  /* 0x00000016d6157209 */ /* 0x000fe40007810000 */
[----:B------:R-:W-:Y:S02]  /*47d0*/  FSEL R206, R18, -INF , P0 ;  /* 0xff80000012ce7808 */ /* 0x000fe40000000000 */
[----:B------:R-:W-:Y:S02]  /*47e0*/  FMNMX.FTZ R20, R52, R20, !PT ;  /* 0x0000001434147209 */ /* 0x000fe40007810000 */
[----:B------:R-:W-:Y:S02]  /*47f0*/  FMNMX.FTZ R18, R200, R21, !PT ;  /* 0x00000015c8127209 */ /* 0x000fe40007810000 */
[----:B------:R-:W-:-:S02]  /*4800*/  FSEL R205, R16, -INF , P0 ;  /* 0xff80000010cd7808 */ /* 0x000fc40000000000 */
[----:B------:R-:W-:Y:S02]  /*4810*/  FMNMX.FTZ R16, R7, R20, !PT ;  /* 0x0000001407107209 */ /* 0x000fe40007810000 */
[----:B------:R-:W-:Y:S01]  /*4820*/  FMNMX.FTZ R18, R198, R18, !PT ;  /* 0x00000012c6127209 */ /* 0x000fe20007810000 */
[----:B------:R-:W-:Y:S01]  /*4830*/  LDSM.16.MT88.4 R20, [R238+0x900] ;  /* 0x00090000ee14783b */ /* 0x000fe20000004200 */
        /* <DEDUP_REMOVED lines=11> */
[----:B------:R-:W-:Y:S02]  /*48f0*/  FSEL R193, R12, -INF , P0 ;  /* 0xff8000000cc17808 */ /* 0x000fe40000000000 */
[----:B------:R-:W-:Y:S02]  /*4900*/  FMNMX.FTZ R12, R39, R16, !PT ;  /* 0x00000010270c7209 */ /* 0x000fe40007810000 */
[----:B------:R-:W-:Y:S01]  /*4910*/  FMNMX.FTZ R14, R207, R14, !PT ;  /* 0x0000000ecf0e7209 */ /* 0x000fe20007810000 */
[----:B------:R-:W-:Y:S01]  /*4920*/  LDSM.16.MT88.4 R16, [R245+0x3900] ;  /* 0x00390000f510783b */ /* 0x000fe20000004200 */
        /* <DEDUP_REMOVED lines=17> */
[----:B------:R-:W-:Y:S01]  /*4a40*/  FMNMX.FTZ R2, R191, R10, !PT ;  /* 0x0000000abf027209 */ /* 0x000fe20007810000 */
[----:B------:R-:W-:Y:S01]  /*4a50*/  LDSM.16.MT88.4 R12, [R245+0x900] ;  /* 0x00090000f50c783b */ /* 0x000fe20000004200 */
[----:B------:R-:W-:Y:S02]  /*4a60*/  FMNMX.FTZ R8, R196, R8, !PT ;  /* 0x00000008c4087209 */ /* 0x000fe40007810000 */
[----:B------:R-:W-:-:S02]  /*4a70*/  FMNMX.FTZ R2, R190, R2, !PT ;  /* 0x00000002be027209 */ /* 0x000fc40007810000 */
        /* <DEDUP_REMOVED lines=15> */
[----:B-1----:R-:W-:-:S04]  /*4b70*/  FMNMX.FTZ R2, R2, R10, !PT ;  /* 0x0000000a02027209 */ /* 0x002fc80007810000 */
        /* <DEDUP_REMOVED lines=22> */
[--C-:B------:R-:W-:Y:S01]  /*4ce0*/  FFMA.FTZ R195, R195, c[0x0][0x2d0], -R194.reuse ;  /* 0x0000b400c3c37a23 */ /* 0x100fe200000108c2 */
[----:B------:R-:W1:Y:S01]  /*4cf0*/  LDSM.16.MT88.4 R8, [R240+0x900] ;  /* 0x00090000f008783b */ /* 0x000e620000004200 */
[--C-:B------:R-:W-:Y:S01]  /*4d00*/  FFMA.FTZ R209, R209, c[0x0][0x2d0], -R194.reuse ;  /* 0x0000b400d1d17a23 */ /* 0x100fe200000108c2 */
[C---:B------:R-:W-:Y:S01]  /*4d10*/  FSETP.NEU.FTZ.AND P0, PT, R0.reuse, -INF , PT ;  /* 0xff8000000000780b */ /* 0x040fe20003f1d000 */
[----:B------:R-:W-:Y:S01]  /*4d20*/  FMUL.FTZ R26, R0, c[0x0][0x2d0] ;  /* 0x0000b400001a7a20 */ /* 0x000fe20000410000 */
[----:B------:R-:W3:Y:S01]  /*4d30*/  MUFU.EX2 R51, R51 ;  /* 0x0000003300337308 */ /* 0x000ee20000000800 */
        /* <DEDUP_REMOVED lines=9> */
[--C-:B------:R-:W-:Y:S02]  /*4dd0*/  FFMA.FTZ R181, R52, c[0x0][0x2d0], -R26.reuse ;  /* 0x0000b40034b57a23 */ /* 0x100fe4000001081a */
[--C-:B------:R-:W-:Y:S01]  /*4de0*/  FFMA.FTZ R180, R7, c[0x0][0x2d0], -R26.reuse ;  /* 0x0000b40007b47a23 */ /* 0x100fe2000001081a */
[----:B------:R-:W-:Y:S01]  /*4df0*/  MUFU.EX2 R186, R186 ;  /* 0x000000ba00ba7308 */ /* 0x000fe20000000800 */
[----:B---3--:R-:W-:Y:S01]  /*4e00*/  F2FP.BF16.PACK_AB R166, R51, R184 ;  /* 0x000000b833a6723e */ /* 0x008fe200000010ff */
[--C-:B------:R-:W-:Y:S02]  /*4e10*/  FFMA.FTZ R48, R47, c[0x0][0x2d0], -R26.reuse ;  /* 0x0000b4002f307a23 */ /* 0x100fe4000001081a */
[--C-:B------:R-:W-:Y:S02]  /*4e20*/  FFMA.FTZ R49, R6, c[0x0][0x2d0], -R26.reuse ;  /* 0x0000b40006317a23 */ /* 0x100fe4000001081a */
[----:B------:R-:W-:-:S02]  /*4e30*/  FFMA.FTZ R47, R38, c[0x0][0x2d0], -R26 ;  /* 0x0000b400262f7a23 */ /* 0x000fc4000001081a */
[----:B------:R-:W2:Y:S01]  /*4e40*/  MUFU.EX2 R185, R185 ;  /* 0x000000b900b97308 */ /* 0x000ea20000000800 */
[--C-:B------:R-:W-:Y:S02]  /*4e50*/  FFMA.FTZ R43, R39, c[0x0][0x2d0], -R26.reuse ;  /* 0x0000b400272b7a23 */ /* 0x100fe4000001081a */
[----:B------:R-:W-:Y:S01]  /*4e60*/  LDSM.16.MT88.4 R36, [R239+0x900] ;  /* 0x00090000ef24783b */ /* 0x000fe20000004200 */
[--C-:B------:R-:W-:Y:S02]  /*4e70*/  FFMA.FTZ R42, R42, c[0x0][0x2d0], -R26.reuse ;  /* 0x0000b4002a2a7a23 */ /* 0x100fe4000001081a */
[--C-:B------:R-:W-:Y:S02]  /*4e80*/  FFMA.FTZ R3, R211, c[0x0][0x2d0], -R26.reuse ;  /* 0x0000b400d3037a23 */ /* 0x100fe4000001081a */
        /* <DEDUP_REMOVED lines=9> */
[--C-:B------:R-:W-:Y:S02]  /*4f20*/  FFMA.FTZ R206, R206, c[0x0][0x2d0], -R26.reuse ;  /* 0x0000b400cece7a23 */ /* 0x100fe4000001081a */
[----:B------:R-:W2:Y:S01]  /*4f30*/  MUFU.EX2 R46, R46 ;  /* 0x0000002e002e7308 */ /* 0x000ea20000000800 */
[----:B------:R-:W-:-:S02]  /*4f40*/  FFMA.FTZ R203, R203, c[0x0][0x2d0], -R26 ;  /* 0x0000b400cbcb7a23 */ /* 0x000fc4000001081a */
[--C-:B------:R-:W-:Y:S02]  /*4f50*/  FFMA.FTZ R193, R193, c[0x0][0x2d0], -R194.reuse ;  /* 0x0000b400c1c17a23 */ /* 0x100fe400000108c2 */
[--C-:B------:R-:W-:Y:S02]  /*4f60*/  FFMA.FTZ R192, R192, c[0x0][0x2d0], -R194.reuse ;  /* 0x0000b400c0c07a23 */ /* 0x100fe400000108c2 */
[--C-:B------:R-:W-:Y:S01]  /*4f70*/  FFMA.FTZ R191, R191, c[0x0][0x2d0], -R194.reuse ;  /* 0x0000b400bfbf7a23 */ /* 0x100fe200000108c2 */
[----:B---3--:R-:W-:Y:S01]  /*4f80*/  F2FP.BF16.PACK_AB R167, R180, R181 ;  /* 0x000000b5b4a7723e */ /* 0x008fe200000010ff */
[----:B------:R-:W-:Y:S01]  /*4f90*/  MUFU.EX2 R45, R45 ;  /* 0x0000002d002d7308 */ /* 0x000fe20000000800 */
[----:B------:R-:W-:Y:S02]  /*4fa0*/  FFMA.FTZ R190, R190, c[0x0][0x2d0], -R194 ;  /* 0x0000b400bebe7a23 */ /* 0x000fe400000108c2 */
[--C-:B------:R-:W-:Y:S02]  /*4fb0*/  FFMA.FTZ R189, R189, c[0x0][0x2d0], -R26.reuse ;  /* 0x0000b400bdbd7a23 */ /* 0x100fe4000001081a */
[--C-:B------:R-:W-:Y:S01]  /*4fc0*/  FFMA.FTZ R188, R188, c[0x0][0x2d0], -R26.reuse ;  /* 0x0000b400bcbc7a23 */ /* 0x100fe2000001081a */
[----:B------:R-:W-:Y:S01]  /*4fd0*/  HMMA.16816.F32.BF16 R176, R164, R172, RZ ;  /* 0x000000aca4b0723c */ /* 0x000fe200000418ff */
[----:B--2---:R-:W-:Y:S01]  /*4fe0*/  F2FP.BF16.PACK_AB R4, R46, R50 ;  /* 0x000000322e04723e */ /* 0x004fe200000010ff */
[----:B------:R-:W2:Y:S01]  /*4ff0*/  MUFU.EX2 R41, R41 ;  /* 0x0000002900297308 */ /* 0x000ea20000000800 */
[----:B------:R-:W-:-:S02]  /*5000*/  FFMA.FTZ R211, R24, c[0x0][0x2d0], -R26 ;  /* 0x0000b40018d37a23 */ /* 0x000fc4000001081a */
        /* <DEDUP_REMOVED lines=17> */
[----:B------:R-:W-:Y:S01]  /*5120*/  HMMA.16816.F32.BF16 R84, R164, R88, RZ ;  /* 0x00000058a454723c */ /* 0x000fe200000418ff */
[----:B------:R-:W-:Y:S01]  /*5130*/  FADD.FTZ R45, R41, R45 ;  /* 0x0000002d292d7221 */ /* 0x000fe20000010000 */
        /* <DEDUP_REMOVED lines=17> */
[C---:B-1----:R-:W-:Y:S02]  /*5250*/  HMMA.16816.F32.BF16 R52, R4.reuse, R8, R52 ;  /* 0x000000080434723c */ /* 0x042fe40000041834 */
        /* <DEDUP_REMOVED lines=32> */
[----:B------:R-:W4:Y:S01]  /*5460*/  LDSM.16.MT88.4 R20, [R245+0x6900] ;  /* 0x00690000f514783b */ /* 0x000f220000004200 */
[----:B------:R-:W-:Y:S06]  /*5470*/  MUFU.EX2 R193, R193 ;  /* 0x000000c100c17308 */ /* 0x000fec0000000800 */
[C---:B------:R-:W-:Y:S02]  /*5480*/  HMMA.16816.F32.BF16 R76, R4.reuse, R16, R76 ;  /* 0x00000010044c723c */ /* 0x040fe4000004184c */
[----:B------:R-:W-:Y:S06]  /*5490*/  MUFU.EX2 R192, R192 ;  /* 0x000000c000c07308 */ /* 0x000fec0000000800 */
[C---:B------:R-:W-:Y:S01]  /*54a0*/  HMMA.16816.F32.BF16 R80, R4.reuse, R18, R80 ;  /* 0x000000120450723c */ /* 0x040fe20000041850 */
[----:B------:R-:W5:Y:S01]  /*54b0*/  LDSM.16.MT88.4 R16, [R240+0x6900] ;  /* 0x00690000f010783b */ /* 0x000f620000004200 */
[----:B------:R-:W-:Y:S06]  /*54c0*/  MUFU.EX2 R191, R191 ;  /* 0x000000bf00bf7308 */ /* 0x000fec0000000800 */
[C---:B-1----:R-:W-:Y:S02]  /*54d0*/  HMMA.16816.F32.BF16 R92, R4.reuse, R8, R92 ;  /* 0x00000008045c723c */ /* 0x042fe4000004185c */
[----:B------:R-:W-:Y:S06]  /*54e0*/  MUFU.EX2 R190, R190 ;  /* 0x000000be00be7308 */ /* 0x000fec0000000800 */
[C---:B------:R-:W-:Y:S01]  /*54f0*/  HMMA.16816.F32.BF16 R96, R4.reuse, R10, R96 ;  /* 0x0000000a0460723c */ /* 0x040fe20000041860 */
[----:B------:R-:W1:Y:S01]  /*5500*/  LDSM.16.MT88.4 R8, [R238+0x6900] ;  /* 0x00690000ee08783b */ /* 0x000e620000004200 */
[----:B------:R-:W-:Y:S06]  /*5510*/  MUFU.EX2 R189, R189 ;  /* 0x000000bd00bd7308 */ /* 0x000fec0000000800 */
[C---:B---3--:R-:W-:Y:S02]  /*5520*/  HMMA.16816.F32.BF16 R124, R4.reuse, R12, R124 ;  /* 0x0000000c047c723c */ /* 0x048fe4000004187c */
[----:B------:R-:W-:Y:S06]  /*5530*/  MUFU.EX2 R188, R188 ;  /* 0x000000bc00bc7308 */ /* 0x000fec0000000800 */
[C---:B------:R-:W-:Y:S01]  /*5540*/  HMMA.16816.F32.BF16 R128, R4.reuse, R14, R128 ;  /* 0x0000000e0480723c */ /* 0x040fe20000041880 */
[----:B------:R-:W3:Y:S01]  /*5550*/  LDSM.16.MT88.4 R12, [R239+0x9900] ;  /* 0x00990000ef0c783b */ /* 0x000ee20000004200 */
        /* <DEDUP_REMOVED lines=14> */
[C---:B----4-:R-:W-:Y:S08]  /*5640*/  HMMA.16816.F32.BF16 R108, R4.reuse, R20, R108 ;  /* 0x00000014046c723c */ /* 0x050ff0000004186c */
[C---:B------:R-:W-:Y:S01]  /*5650*/  HMMA.16816.F32.BF16 R112, R4.reuse, R22, R112 ;  /* 0x000000160470723c */ /* 0x040fe20000041870 */
[----:B------:R-:W4:Y:S07]  /*5660*/  LDSM.16.MT88.4 R20, [R245+0x9900] ;  /* 0x00990000f514783b */ /* 0x000f2e0000004200 */
[C---:B-----5:R-:W-:Y:S08]  /*5670*/  HMMA.16816.F32.BF16 R116, R4.reuse, R16, R116 ;  /* 0x000000100474723c */ /* 0x060ff00000041874 */
[C---:B------:R-:W-:Y:S01]  /*5680*/  HMMA.16816.F32.BF16 R120, R4.reuse, R18, R120 ;  /* 0x000000120478723c */ /* 0x040fe20000041878 */
[----:B------:R-:W5:Y:S07]  /*5690*/  LDSM.16.MT88.4 R16, [R240+0x9900] ;  /* 0x00990000f010783b */ /* 0x000f6e0000004200 */
[C---:B-1----:R-:W-:Y:S08]  /*56a0*/  HMMA.16816.F32.BF16 R132, R4.reuse, R8, R132 ;  /* 0x000000080484723c */ /* 0x042ff00000041884 */
[C---:B------:R-:W-:Y:S01]  /*56b0*/  HMMA.16816.F32.BF16 R136, R4.reuse, R10, R136 ;  /* 0x0000000a0488723c */ /* 0x040fe20000041888 */
[----:B------:R-:W1:Y:S07]  /*56c0*/  LDSM.16.MT88.4 R8, [R238+0x9900] ;  /* 0x00990000ee08783b */ /* 0x000e6e0000004200 */
[C---:B---3--:R-:W-:Y:S08]  /*56d0*/  HMMA.16816.F32.BF16 R152, R4.reuse, R12, R152 ;  /* 0x0000000c0498723c */ /* 0x048ff00000041898 */
[----:B------:R-:W-:Y:S01]  /*56e0*/  HMMA.16816.F32.BF16 R156, R4, R14, R156 ;  /* 0x0000000e049c723c */ /* 0x000fe2000004189c */
[----:B------:R-:W3:Y:S07]  /*56f0*/  LDSM.16.MT88.4 R12, [R239+0x1100] ;  /* 0x00110000ef0c783b */ /* 0x000eee0000004200 */
        /* <DEDUP_REMOVED lines=10> */
[C---:B----4-:R-:W-:Y:S01]  /*57a0*/  HMMA.16816.F32.BF16 R140, R4.reuse, R20, R140 ;  /* 0x00000014048c723c */ /* 0x050fe2000004188c */
[--C-:B------:R-:W-:Y:S02]  /*57b0*/  FFMA.FTZ R38, R213, c[0x0][0x2d0], -R26.reuse ;  /* 0x0000b400d5267a23 */ /* 0x100fe4000001081a */
[----:B------:R-:W-:Y:S02]  /*57c0*/  FFMA.FTZ R194, R25, c[0x0][0x2d0], -R26 ;  /* 0x0000b40019c27a23 */ /* 0x000fe4000001081a */
[----:B------:R-:W4:Y:S01]  /*57d0*/  MUFU.EX2 R39, R39 ;  /* 0x0000002700277308 */ /* 0x000f220000000800 */
[----:B------:R-:W-:Y:S02]  /*57e0*/  LDSM.16.MT88.4 R24, [R239+0x2900] ;  /* 0x00290000ef18783b */ /* 0x000fe40000004200 */
[C---:B------:R-:W-:Y:S02]  /*57f0*/  HMMA.16816.F32.BF16 R144, R4.reuse, R22, R144 ;  /* 0x000000160490723c */ /* 0x040fe40000041890 */
[----:B------:R-:W3:Y:S03]  /*5800*/  LDSM.16.MT88.4 R20, [R245+0x1100] ;  /* 0x00110000f514783b */ /* 0x000ee60000004200 */
[----:B------:R-:W1:Y:S03]  /*5810*/  MUFU.EX2 R38, R38 ;  /* 0x0000002600267308 */ /* 0x000e660000000800 */
[C---:B-----5:R-:W-:Y:S05]  /*5820*/  HMMA.16816.F32.BF16 R148, R4.reuse, R16, R148 ;  /* 0x000000100494723c */ /* 0x060fea0000041894 */
[----:B------:R-:W5:Y:S03]  /*5830*/  MUFU.EX2 R37, R37 ;  /* 0x0000002500257308 */ /* 0x000f660000000800 */
[C---:B------:R-:W-:Y:S01]  /*5840*/  HMMA.16816.F32.BF16 R168, R4.reuse, R18, R168 ;  /* 0x0000001204a8723c */ /* 0x040fe200000418a8 */
[----:B------:R-:W3:Y:S04]  /*5850*/  LDSM.16.MT88.4 R16, [R240+0x1100] ;  /* 0x00110000f010783b */ /* 0x000ee80000004200 */
[----:B------:R-:W2:Y:S03]  /*5860*/  MUFU.EX2 R194, R194 ;  /* 0x000000c200c27308 */ /* 0x000ea60000000800 */
[C---:B-1----:R-:W-:Y:S08]  /*5870*/  HMMA.16816.F32.BF16 R160, R4.reuse, R8, R160 ;  /* 0x0000000804a0723c */ /* 0x042ff000000418a0 */
[----:B------:R-:W-:Y:S01]  /*5880*/  HMMA.16816.F32.BF16 R164, R4, R10, R164 ;  /* 0x0000000a04a4723c */ /* 0x000fe200000418a4 */
[----:B------:R-:W1:Y:S06]  /*5890*/  LDSM.16.MT88.4 R8, [R238+0x1100] ;  /* 0x00110000ee08783b */ /* 0x000e6c0000004200 */
[----:B--2---:R-:W-:Y:S01]  /*58a0*/  F2FP.BF16.PACK_AB R4, R40, R44 ;  /* 0x0000002c2804723e */ /* 0x004fe200000010ff */
[----:B------:R-:W-:Y:S01]  /*58b0*/  FADD.FTZ R44, R44, R45 ;  /* 0x0000002d2c2c7221 */ /* 0x000fe20000010000 */
[----:B----4-:R-:W-:-:S02]  /*58c0*/  F2FP.BF16.PACK_AB R6, R36, R39 ;  /* 0x000000272406723e */ /* 0x010fc400000010ff */
[----:B------:R-:W-:Y:S01]  /*58d0*/  F2FP.BF16.PACK_AB R5, R38, R42 ;  /* 0x0000002a2605723e */ /* 0x000fe200000010ff */
[----:B------:R-:W-:Y:S01]  /*58e0*/  FADD.FTZ R42, R42, R47 ;  /* 0x0000002f2a2a7221 */ /* 0x000fe20000010000 */
[----:B-----5:R-:W-:Y:S01]  /*58f0*/  F2FP.BF16.PACK_AB R7, R3, R37 ;  /* 0x000000250307723e */ /* 0x020fe200000010ff */
[----:B------:R-:W-:Y:S02]  /*5900*/  FADD.FTZ R44, R40, R44 ;  /* 0x0000002c282c7221 */ /* 0x000fe40000010000 */
[----:B------:R-:W-:Y:S02]  /*5910*/  FADD.FTZ R42, R38, R42 ;  /* 0x0000002a262a7221 */ /* 0x000fe40000010000 */
[----:B------:R-:W-:Y:S02]  /*5920*/  FADD.FTZ R39, R39, R44 ;  /* 0x0000002c27277221 */ /* 0x000fe40000010000 */
[----:B---3--:R-:W-:Y:S01]  /*5930*/  HMMA.16816.F32.BF16 R60, R4, R12, R60 ;  /* 0x0000000c043c723c */ /* 0x008fe2000004183c */
[----:B------:R-:W-:-:S02]  /*5940*/  FADD.FTZ R37, R37, R42 ;  /* 0x0000002a25257221 */ /* 0x000fc40000010000 */
[----:B------:R-:W-:Y:S02]  /*5950*/  FADD.FTZ R39, R36, R39 ;  /* 0x0000002724277221 */ /* 0x000fe40000010000 */
[----:B------:R-:W-:-:S03]  /*5960*/  FADD.FTZ R37, R3, R37 ;  /* 0x0000002503257221 */ /* 0x000fc60000010000 */
        /* <DEDUP_REMOVED lines=56> */
[----:B--2---:R-:W-:Y:S01]  /*5cf0*/  HMMA.16816.F32.BF16 R60, R4, R12, R60 ;  /* 0x0000000c043c723c */ /* 0x004fe2000004183c */
[----:B------:R-:W-:-:S02]  /*5d00*/  FADD.FTZ R202, R202, R199 ;  /* 0x000000c7caca7221 */ /* 0x000fc40000010000 */
[----:B------:R-:W-:Y:S02]  /*5d10*/  FADD.FTZ R197, R195, R197 ;  /* 0x000000c5c3c57221 */ /* 0x000fe40000010000 */
[----:B------:R-:W-:-:S03]  /*5d20*/  FADD.FTZ R202, R201, R202 ;  /* 0x000000cac9ca7221 */ /* 0x000fc60000010000 */
        /* <DEDUP_REMOVED lines=40> */
[----:B------:R-:W-:Y:S07]  /*5fb0*/  LDSM.16.MT88.4 R20, [R238+0x2100] ;  /* 0x00210000ee14783b */ /* 0x000fee0000004200 */
[C---:B----4-:R-:W-:Y:S08]  /*5fc0*/  HMMA.16816.F32.BF16 R148, R4.reuse, R16, R148 ;  /* 0x000000100494723c */ /* 0x050ff00000041894 */
[C---:B------:R-:W-:Y:S01]  /*5fd0*/  HMMA.16816.F32.BF16 R168, R4.reuse, R18, R168 ;  /* 0x0000001204a8723c */ /* 0x040fe200000418a8 */
[----:B------:R-:W3:Y:S07]  /*5fe0*/  LDSM.16.MT88.4 R16, [R245+0x2100] ;  /* 0x00210000f510783b */ /* 0x000eee0000004200 */
        /* <DEDUP_REMOVED lines=15> */
[----:B------:R-:W-:Y:S02]  /*60e0*/  FADD.FTZ R206, R203, R206 ;  /* 0x000000cecbce7221 */ /* 0x000fe40000010000 */
[----:B------:R-:W-:Y:S01]  /*60f0*/  FADD.FTZ R205, R193, R205 ;  /* 0x000000cdc1cd7221 */ /* 0x000fe20000010000 */
[----:B------:R-:W-:Y:S01]  /*6100*/  HMMA.16816.F32.BF16 R56, R4, R14, R56 ;  /* 0x0000000e0438723c */ /* 0x000fe20000041838 */
[----:B------:R-:W2:Y:S01]  /*6110*/  LDSM.16.MT88.4 R12, [R240+0x5100] ;  /* 0x00510000f00c783b */ /* 0x000ea20000004200 */
[----:B------:R-:W-:Y:S02]  /*6120*/  FADD.FTZ R206, R189, R206 ;  /* 0x000000cebdce7221 */ /* 0x000fe40000010000 */
[----:B------:R-:W-:Y:S02]  /*6130*/  FADD.FTZ R205, R192, R205 ;  /* 0x000000cdc0cd7221 */ /* 0x000fe40000010000 */
[----:B------:R-:W-:-:S02]  /*6140*/  FADD.FTZ R206, R188, R206 ;  /* 0x000000cebcce7221 */ /* 0x000fc40000010000 */
[----:B---3--:R-:W-:Y:S01]  /*6150*/  HMMA.16816.F32.BF16 R176, R4, R16, R176 ;  /* 0x0000001004b0723c */ /* 0x008fe200000418b0 */
[----:B------:R-:W-:Y:S02]  /*6160*/  FADD.FTZ R205, R191, R205 ;  /* 0x000000cdbfcd7221 */ /* 0x000fe40000010000 */
[----:B------:R-:W-:-:S04]  /*6170*/  FADD.FTZ R206, R194, R206 ;  /* 0x000000cec2ce7221 */ /* 0x000fc80000010000 */
[----:B------:R-:W-:Y:S01]  /*6180*/  FADD.FTZ R3, R211, R206 ;  /* 0x000000ced3037221 */ /* 0x000fe20000010000 */
[C---:B------:R-:W-:Y:S01]  /*6190*/  HMMA.16816.F32.BF16 R172, R4.reuse, R18, R172 ;  /* 0x0000001204ac723c */ /* 0x040fe200000418ac */
[----:B------:R-:W3:Y:S04]  /*61a0*/  LDSM.16.MT88.4 R16, [R245+0x5100] ;  /* 0x00510000f510783b */ /* 0x000ee80000004200 */
[----:B------:R-:W-:Y:S03]  /*61b0*/  STL [R1+0x24], R3 ;  /* 0x0000240301007387 */ /* 0x000fe60000100800 */
[C---:B-1----:R-:W-:Y:S08]  /*61c0*/  HMMA.16816.F32.BF16 R60, R4.reuse, R8, R60 ;  /* 0x00000008043c723c */ /* 0x042ff0000004183c */
[C---:B------:R-:W-:Y:S01]  /*61d0*/  HMMA.16816.F32.BF16 R64, R4.reuse, R10, R64 ;  /* 0x0000000a0440723c */ /* 0x040fe20000041840 */
[----:B------:R-:W1:Y:S07]  /*61e0*/  LDSM.16.MT88.4 R8, [R239+0x5100] ;  /* 0x00510000ef08783b */ /* 0x000e6e0000004200 */
[C---:B------:R-:W-:Y:S08]  /*61f0*/  HMMA.16816.F32.BF16 R68, R4.reuse, R20, R68 ;  /* 0x000000140444723c */ /* 0x040ff00000041844 */
        /* <DEDUP_REMOVED lines=36> */
[----:B------:R-:W-:Y:S01]  /*6440*/  HMMA.16816.F32.BF16 R136, R4, R22, R136 ;  /* 0x000000160488723c */ /* 0x000fe20000041888 */
[----:B------:R-:W-:Y:S06]  /*6450*/  LDSM.16.MT88.4 R20, [R238+0x2900] ;  /* 0x00290000ee14783b */ /* 0x000fec0000004200 */
[----:B------:R-:W-:-:S02]  /*6460*/  F2FP.BF16.PACK_AB R4, R192, R193 ;  /* 0x000000c1c004723e */ /* 0x000fc400000010ff */
[----:B------:R-:W-:Y:S02]  /*6470*/  F2FP.BF16.PACK_AB R6, R190, R191 ;  /* 0x000000bfbe06723e */ /* 0x000fe400000010ff */
[----:B------:R-:W-:Y:S02]  /*6480*/  F2FP.BF16.PACK_AB R5, R188, R189 ;  /* 0x000000bdbc05723e */ /* 0x000fe400000010ff */
[----:B------:R-:W-:-:S07]  /*6490*/  F2FP.BF16.PACK_AB R7, R211, R194 ;  /* 0x000000c2d307723e */ /* 0x000fce00000010ff */
[C---:B-1----:R-:W-:Y:S08]  /*64a0*/  HMMA.16816.F32.BF16 R52, R4.reuse, R8, R52 ;  /* 0x000000080434723c */ /* 0x042ff00000041834 */
[C---:B--2---:R-:W-:Y:S08]  /*64b0*/  HMMA.16816.F32.BF16 R176, R4.reuse, R12, R176 ;  /* 0x0000000c04b0723c */ /* 0x044ff000000418b0 */
        /* <DEDUP_REMOVED lines=40> */
[----:B------:R-:W-:Y:S07]  /*6740*/  HMMA.16816.F32.BF16 R164, R4, R18, R164 ;  /* 0x0000001204a4723c */ /* 0x000fee00000418a4 */
[----:B------:R-:W-:-:S05]  /*6750*/  FADD.FTZ R4, R190, R205 ;  /* 0x000000cdbe047221 */ /* 0x000fca0000010000 */
[----:B------:R1:W-:Y:S01]  /*6760*/  STL [R1+0x28], R4 ;  /* 0x0000280401007387 */ /* 0x0003e20000100800 */
[----:B------:R-:W-:Y:S05]  /*6770*/  @P0 BRA `(.L_x_2662) ;  /* 0x0000483000000947 */ /* 0x000fea0003800000 */
[C---:B------:R-:W-:Y:S01]  /*6780*/  SHF.L.U64.HI R3, R33.reuse, 0x1, R35 ;  /* 0x0000000121037819 */ /* 0x040fe20000010223 */
[----:B------:R-:W-:Y:S01]  /*6790*/  IMAD.SHL.U32 R5, R33, 0x2, RZ ;  /* 0x0000000221057824 */ /* 0x000fe200078e00ff */
[----:B-1----:R-:W-:Y:S01]  /*67a0*/  SHF.L.U64.HI R4, R31, 0x1, R34 ;  /* 0x000000011f047819 */ /* 0x002fe20000010222 */
        /* <DEDUP_REMOVED lines=17> */
.L_x_2665:
[----:B------:R-:W2:Y:S01]  /*68c0*/  LDL R0, [R1] ;  /* 0x0000000001007983 */ /* 0x000ea20000100800 */
        /* <DEDUP_REMOVED lines=42> */
[C---:B---3--:R-:W-:Y:S05]  /*6b70*/  IADD3 R192, P0, R185.reuse, R204, RZ ;  /* 0x000000ccb9c07210 */ /* 0x048fea0007f1e0ff */
        /* <DEDUP_REMOVED lines=10> */
[C---:B-1----:R-:W-:Y:S04]  /*6c20*/  IADD3 R186, P0, R181.reuse, R204, RZ ;  /* 0x000000ccb5ba7210 */ /* 0x042fe80007f1e0ff */
        /* <DEDUP_REMOVED lines=17> */
[----:B-----5:R-:W-:Y:S04]  /*6d40*/  IADD3 R188, P0, R2, R214, RZ ;  /* 0x000000d602bc7210 */ /* 0x020fe80007f1e0ff */
[----:B------:R3:W-:Y:S01]  /*6d50*/  LDGSTS.E.BYPASS.LTC128B.128 [R249+0x11100], [R190.64], !P3 ;  /* 0x11100000bef97fae */ /* 0x0007e2000d901d4c */
[----:B------:R-:W-:Y:S01]  /*6d60*/  IMAD.X R189, R0, 0x1, R215, P0 ;  /* 0x0000000100bd7824 */ /* 0x000fe200000e06d7 */
[----:B-1----:R-:W-:Y:S04]  /*6d70*/  IADD3 R186, P0, R2, R212, RZ ;  /* 0x000000d402ba7210 */ /* 0x002fe80007f1e0ff */
[----:B------:R3:W-:Y:S01]  /*6d80*/  LDGSTS.E.BYPASS.LTC128B.128 [R249+0x14100], [R188.64], !P2 ;  /* 0x14100000bcf97fae */ /* 0x0007e2000d101d4c */
[----:B------:R-:W-:Y:S05]  /*6d90*/  IMAD.X R187, R0, 0x1, R213, P0 ;  /* 0x0000000100bb7824 */ /* 0x000fea00000e06d5 */
[----:B------:R3:W-:Y:S01]  /*6da0*/  LDGSTS.E.BYPASS.LTC128B.128 [R249+0x17100], [R186.64], !P1 ;  /* 0x17100000baf97fae */ /* 0x0007e2000c901d4c */
[----:B------:R-:W-:-:S05]  /*6db0*/  BRA `(.L_x_2664) ;  /* 0x0000185000007947 */ /* 0x000fca0003800000 */
.L_x_2663:
[----:B------:R1:W-:Y:S01]  /*6dc0*/  STL [R1+0x40], R56 ;  /* 0x0000403801007387 */ /* 0x0003e20000100800 */
[----:B--2---:R-:W-:Y:S01]  /*6dd0*/  SHF.R.S32.HI R0, RZ, 0x1f, R252 ;  /* 0x0000001fff007819 */ /* 0x004fe200000114fc */
[----:B------:R-:W-:Y:S01]  /*6de0*/  IMAD.WIDE.U32 R4, R252, c[0x0][0x208], RZ ;  /* 0x00008200fc047a25 */ /* 0x000fe200078e00ff */
[----:B------:R-:W-:Y:S01]  /*6df0*/  SHF.R.S32.HI R2, RZ, 0x1f, R251 ;  /* 0x0000001fff027819 */ /* 0x000fe200000114fb */
[----:B------:R-:W-:Y:S04]  /*6e00*/  DEPBAR.LE SB0, 0x0 ;  /* 0x000080000000791a */ /* 0x000fe80000000000 */
[----:B------:R-:W-:Y:S01]  /*6e10*/  IMAD R0, R0, c[0x0][0x208], RZ ;  /* 0x0000820000007a24 */ /* 0x000fe200078e02ff */
[----:B------:R-:W-:Y:S01]  /*6e20*/  BAR.SYNC.DEFER_BLOCKING 0x0 ;  /* 0x0000000000007b1d */ /* 0x000fe20000010000 */
[----:B------:R-:W-:Y:S01]  /*6e30*/  IMAD R2, R2, c[0x0][0x218], RZ ;  /* 0x0000860002027a24 */ /* 0x000fe200078e02ff */
[----:B------:R-:W-:Y:S01]  /*6e40*/  IADD3 R181, R249, 0x100, RZ ;  /* 0x00000100f9b57810 */ /* 0x000fe20007ffe0ff */
[----:B------:R-:W-:Y:S01]  /*6e50*/  IMAD R0, R252, c[0x0][0x20c], R0 ;  /* 0x00008300fc007a24 */ /* 0x000fe200078e0200 */
[----:B------:R-:W-:Y:S01]  /*6e60*/  UISETP.GE.AND UP0, UPT, UR6, 0x1, UPT ;  /* 0x000000010600788c */ /* 0x000fe2000bf06270 */
[----:B------:R-:W-:Y:S02]  /*6e70*/  IMAD R2, R251, c[0x0][0x21c], R2 ;  /* 0x00008700fb027a24 */ /* 0x000fe400078e0202 */
[----:B------:R-:W-:Y:S04]  /*6e80*/  IMAD.IADD R5, R5, 0x1, R0 ;  /* 0x0000000105057824 */ /* 0x000fe800078e0200 */
[----:B------:R-:W-:Y:S05]  /*6e90*/  IMAD.WIDE.U32 R4, R251, c[0x0][0x218], R4 ;  /* 0x00008600fb047a25 */ /* 0x000fea00078e0004 */
[----:B------:R-:W-:Y:S04]  /*6ea0*/  IADD3 R0, P0, R4, UR22, RZ ;  /* 0x0000001604007c10 */ /* 0x000fe8000ff1e0ff */
[----:B------:R-:W-:Y:S02]  /*6eb0*/  IADD3.X R4, R5, UR5, R2, P0, !PT ;  /* 0x0000000505047c10 */ /* 0x000fe400087fe402 */
[C---:B------:R-:W-:Y:S01]  /*6ec0*/  LEA R2, P0, R0.reuse, c[0x0][0x1f8], 0x1 ;  /* 0x00007e0000027a11 */ /* 0x040fe200078008ff */
[----:B------:R-:W-:Y:S03]  /*6ed0*/  LDSM.16.M88.4 R48, [R248+0x18100] ;  /* 0x01810000f830783b */ /* 0x000fe60000000200 */
[----:B------:R-:W-:Y:S01]  /*6ee0*/  LEA.HI.X R0, R0, c[0x0][0x1fc], R4, 0x1, P0 ;  /* 0x00007f0000007a11 */ /* 0x000fe200000f0c04 */
[----:B-1----:R-:W2:Y:S04]  /*6ef0*/  LDL R56, [R1+0x1c] ;  /* 0x00001c0001387983 */ /* 0x002ea80000100800 */
[----:B------:R1:W-:Y:S04]  /*6f00*/  STL [R1+0x3c], R55 ;  /* 0x00003c3701007387 */ /* 0x0003e80000100800 */
[----:B------:R-:W3:Y:S04]  /*6f10*/  LDL R29, [R1+0x14] ;  /* 0x00001400011d7983 */ /* 0x000ee80000100800 */
[----:B------:R-:W-:Y:S04]  /*6f20*/  SHFL.IDX PT, R44, R2, RZ, 0x181f ;  /* 0x00181fff022c7589 */ /* 0x000fe800000e0000 */
[----:B------:R-:W-:Y:S04]  /*6f30*/  SHFL.IDX PT, R20, R0, RZ, 0x181f ;  /* 0x00181fff00147589 */ /* 0x000fe800000e0000 */
[----:B------:R-:W4:Y:S04]  /*6f40*/  LDSM.16.M88.4 R8, [R247+0xc100] ;  /* 0x00c10000f708783b */ /* 0x000f280000000200 */
[----:B------:R-:W4:Y:S04]  /*6f50*/  LDSM.16.M88.4 R16, [R247+0xc900] ;  /* 0x00c90000f710783b */ /* 0x000f280000000200 */
[----:B------:R-:W-:Y:S04]  /*6f60*/  LDSM.16.M88.4 R24, [R247+0xd100] ;  /* 0x00d10000f718783b */ /* 0x000fe80000000200 */
[----:B-1----:R-:W3:Y:S04]  /*6f70*/  LDL R55, [R1+0x20] ;  /* 0x0000200001377983 */ /* 0x002ee80000100800 */
[----:B------:R1:W-:Y:S04]  /*6f80*/  STL [R1+0x38], R54 ;  /* 0x0000383601007387 */ /* 0x0003e80000100800 */
[----:B------:R-:W-:Y:S04]  /*6f90*/  LDSM.16.M88.4 R32, [R247+0xd900] ;  /* 0x00d90000f720783b */ /* 0x000fe80000000200 */
[----:B------:R-:W-:Y:S04]  /*6fa0*/  LDSM.16.M88.4 R40, [R247+0xe100] ;  /* 0x00e10000f728783b */ /* 0x000fe80000000200 */
[----:B------:R-:W-:Y:S04]  /*6fb0*/  LDSM.16.M88.4 R184, [R247+0xe900] ;  /* 0x00e90000f7b8783b */ /* 0x000fe80000000200 */
[----:B------:R-:W-:Y:S04]  /*6fc0*/  LDSM.16.M88.4 R188, [R244+0x18100] ;  /* 0x01810000f4bc783b */ /* 0x000fe80000000200 */
[----:B------:R-:W-:Y:S01]  /*6fd0*/  LDSM.16.M88.4 R192, [R246] ;  /* 0x00000000f6c0783b */ /* 0x000fe20000000200 */
[C---:B----4-:R-:W-:Y:S03]  /*6fe0*/  HMMA.16816.F32.BF16 R4, R48.reuse, R8, RZ ;  /* 0x000000083004723c */ /* 0x050fe600000418ff */
[----:B-1----:R-:W4:Y:S04]  /*6ff0*/  LDL R54, [R1+0x18] ;  /* 0x0000180001367983 */ /* 0x002f280000100800 */
[----:B------:R1:W-:Y:S01]  /*7000*/  STL [R1+0x34], R53 ;  /* 0x0000343501007387 */ /* 0x0003e20000100800 */
[C---:B------:R-:W-:Y:S03]  /*7010*/  HMMA.16816.F32.BF16 R8, R48.reuse, R10, RZ ;  /* 0x0000000a3008723c */ /* 0x040fe600000418ff */
[----:B------:R-:W-:Y:S04]  /*7020*/  LDSM.16.M88.4 R196, [R237] ;  /* 0x00000000edc4783b */ /* 0x000fe80000000200 */
[----:B------:R-:W-:Y:S01]  /*7030*/  LDSM.16.M88.4 R200, [R236] ;  /* 0x00000000ecc8783b */ /* 0x000fe20000000200 */
[C---:B------:R-:W-:Y:S03]  /*7040*/  HMMA.16816.F32.BF16 R12, R48.reuse, R16, RZ ;  /* 0x00000010300c723c */ /* 0x040fe600000418ff */
[----:B------:R-:W-:Y:S04]  /*7050*/  LDSM.16.M88.4 R204, [R235] ;  /* 0x00000000ebcc783b */ /* 0x000fe80000000200 */
[----:B------:R-:W-:Y:S01]  /*7060*/  LDSM.16.M88.4 R208, [R234] ;  /* 0x00000000ead0783b */ /* 0x000fe20000000200 */
[C---:B------:R-:W-:Y:S03]  /*7070*/  HMMA.16816.F32.BF16 R16, R48.reuse, R18, RZ ;  /* 0x000000123010723c */ /* 0x040fe600000418ff */
[----:B------:R-:W-:Y:S04]  /*7080*/  LDSM.16.M88.4 R212, [R233] ;  /* 0x00000000e9d4783b */ /* 0x000fe80000000200 */
[----:B------:R-:W2:Y:S04]  /*7090*/  SHFL.IDX PT, R38, R2, 0x1, 0x181f ;  /* 0x00381f0002267f89 */ /* 0x000ea800000e0000 */
[----:B-1----:R-:W4:Y:S04]  /*70a0*/  LDL R53, [R1+0xc] ;  /* 0x00000c0001357983 */ /* 0x002f280000100800 */
[----:B------:R1:W-:Y:S04]  /*70b0*/  STL [R1+0x30], R52 ;  /* 0x0000303401007387 */ /* 0x0003e80000100800 */
[----:B------:R-:W2:Y:S04]  /*70c0*/  SHFL.IDX PT, R28, R0, 0x1, 0x181f ;  /* 0x00381f00001c7f89 */ /* 0x000ea800000e0000 */
[----:B------:R-:W2:Y:S04]  /*70d0*/  SHFL.IDX PT, R2, R2, 0x2, 0x181f ;  /* 0x00581f0002027f89 */ /* 0x000ea800000e0000 */
[----:B------:R-:W2:Y:S04]  /*70e0*/  SHFL.IDX PT, R0, R0, 0x2, 0x181f ;  /* 0x00581f0000007f89 */ /* 0x000ea800000e0000 */
[----:B-1----:R-:W4:Y:S04]  /*70f0*/  LDL R52, [R1+0x10] ;  /* 0x0000100001347983 */ /* 0x002f280000100800 */
[----:B------:R1:W-:Y:S04]  /*7100*/  STL [R1+0x2c], R3 ;  /* 0x00002c0301007387 */ /* 0x0003e80000100800 */
[----:B------:R-:W4:Y:S04]  /*7110*/  LDL R250, [R1+0x8] ;  /* 0x0000080001fa7983 */ /* 0x000f280000100800 */
[----:B-1----:R-:W4:Y:S01]  /*7120*/  LDL R3, [R1+0x4] ;  /* 0x0000040001037983 */ /* 0x002f220000100800 */
[-C--:B--2---:R-:W-:Y:S05]  /*7130*/  IADD3 R30, P0, R44, R56.reuse, RZ ;  /* 0x000000382c1e7210 */ /* 0x084fea0007f1e0ff */
[--C-:B---3--:R-:W-:Y:S01]  /*7140*/  IMAD.X R31, R20, 0x1, R55.reuse, P0 ;  /* 0x00000001141f7824 */ /* 0x108fe200000e0637 */
[----:B------:R-:W-:Y:S04]  /*7150*/  IADD3 R22, P0, R44, R29, RZ ;  /* 0x0000001d2c167210 */ /* 0x000fe80007f1e0ff */
[----:B------:R1:W-:Y:S01]  /*7160*/  LDGSTS.E.BYPASS.LTC128B.128 [R181], [R30.64], !P4 ;  /* 0x000000001eb57fae */ /* 0x0003e2000e101d4c */
[----:B----4-:R-:W-:Y:S05]  /*7170*/  IMAD.X R23, R20, 0x1, R54, P0 ;  /* 0x0000000114177824 */ /* 0x010fea00000e0636 */
[----:B------:R2:W-:Y:S01]  /*7180*/  LDGSTS.E.BYPASS.LTC128B.128 [R181+0x3000], [R22.64], !P3 ;  /* 0x0300000016b57fae */ /* 0x0005e2000d901d4c */
[----:B------:R-:W-:Y:S05]  /*7190*/  IADD3 R36, P0, R44, R53, RZ ;  /* 0x000000352c247210 */ /* 0x000fea0007f1e0ff */
[----:B------:R-:W-:Y:S05]  /*71a0*/  IMAD.X R37, R20, 0x1, R52, P0 ;  /* 0x0000000114257824 */ /* 0x000fea00000e0634 */
[----:B------:R3:W-:Y:S01]  /*71b0*/  LDGSTS.E.BYPASS.LTC128B.128 [R181+0x6000], [R36.64], !P2 ;  /* 0x0600000024b57fae */ /* 0x0007e2000d101d4c */
[----:B------:R-:W-:Y:S05]  /*71c0*/  IADD3 R44, P0, R44, R3, RZ ;  /* 0x000000032c2c7210 */ /* 0x000fea0007f1e0ff */
[----:B------:R-:W-:Y:S01]  /*71d0*/  IMAD.X R45, R20, 0x1, R250, P0 ;  /* 0x00000001142d7824 */ /* 0x000fe200000e06fa */
[-C--:B------:R-:W-:Y:S01]  /*71e0*/  IADD3 R46, P0, R38, R56.reuse, RZ ;  /* 0x00000038262e7210 */ /* 0x080fe20007f1e0ff */
[C---:B--2---:R-:W-:Y:S03]  /*71f0*/  HMMA.16816.F32.BF16 R20, R48.reuse, R24, RZ ;  /* 0x000000183014723c */ /* 0x044fe600000418ff */
[----:B------:R2:W-:Y:S01]  /*7200*/  LDGSTS.E.BYPASS.LTC128B.128 [R181+0x9000], [R44.64], !P1 ;  /* 0x090000002cb57fae */ /* 0x0005e2000c901d4c */
[--C-:B------:R-:W-:Y:S01]  /*7210*/  IMAD.X R47, R28, 0x1, R55.reuse, P0 ;  /* 0x000000011c2f7824 */ /* 0x100fe200000e0637 */
[----:B-1----:R-:W-:Y:S03]  /*7220*/  IADD3 R30, P0, R38, R29, RZ ;  /* 0x0000001d261e7210 */ /* 0x002fe60007f1e0ff */
[C---:B------:R-:W-:Y:S01]  /*7230*/  HMMA.16816.F32.BF16 R24, R48.reuse, R26, RZ ;  /* 0x0000001a3018723c */ /* 0x040fe200000418ff */
[----:B------:R1:W-:Y:S03]  /*7240*/  LDGSTS.E.BYPASS.LTC128B.128 [R181+0x1000], [R46.64], !P4 ;  /* 0x010000002eb57fae */ /* 0x0003e6000e101d4c */
[----:B------:R-:W-:Y:S01]  /*7250*/  IMAD.X R31, R28, 0x1, R54, P0 ;  /* 0x000000011c1f7824 */ /* 0x000fe200000e0636 */
[----:B---3--:R-:W-:Y:S04]  /*7260*/  IADD3 R36, P0, R38, R53, RZ ;  /* 0x0000003526247210 */ /* 0x008fe80007f1e0ff */
[----:B------:R3:W-:Y:S03]  /*7270*/  LDGSTS.E.BYPASS.LTC128B.128 [R181+0x4000], [R30.64], !P3 ;  /* 0x040000001eb57fae */ /* 0x0007e6000d901d4c */
[----:B------:R-:W-:Y:S01]  /*7280*/  IMAD.X R37, R28, 0x1, R52, P0 ;  /* 0x000000011c257824 */ /* 0x000fe200000e0634 */
[----:B------:R-:W-:Y:S04]  /*7290*/  IADD3 R38, P0, R38, R3, RZ ;  /* 0x0000000326267210 */ /* 0x000fe80007f1e0ff */
[----:B------:R4:W-:Y:S01]  /*72a0*/  LDGSTS.E.BYPASS.LTC128B.128 [R181+0x7000], [R36.64], !P2 ;  /* 0x0700000024b57fae */ /* 0x0009e2000d101d4c */
[----:B------:R-:W-:Y:S01]  /*72b0*/  IMAD.X R39, R28, 0x1, R250, P0 ;  /* 0x000000011c277824 */ /* 0x000fe200000e06fa */
[----:B--2---:R-:W-:Y:S04]  /*72c0*/  IADD3 R44, P0, R2, R56, RZ ;  /* 0x00000038022c7210 */ /* 0x004fe80007f1e0ff */
[----:B------:R2:W-:Y:S01]  /*72d0*/  LDGSTS.E.BYPASS.LTC128B.128 [R181+0xa000], [R38.64], !P1 ;  /* 0x0a00000026b57fae */ /* 0x0005e2000c901d4c */
[----:B------:R-:W-:Y:S03]  /*72e0*/  IMAD.X R45, R0, 0x1, R55, P0 ;  /* 0x00000001002d7824 */ /* 0x000fe600000e0637 */
[----:B------:R1:W5:Y:S04]  /*72f0*/  LDL.LU R56, [R1+0x40] ;  /* 0x0000400001387983 */ /* 0x0003680000300800 */
[----:B------:R1:W-:Y:S04]  /*7300*/  LDGSTS.E.BYPASS.LTC128B.128 [R181+0x2000], [R44.64], !P4 ;  /* 0x020000002cb57fae */ /* 0x0003e8000e101d4c */
[----:B------:R1:W5:Y:S01]  /*7310*/  LDL.LU R55, [R1+0x3c] ;  /* 0x00003c0001377983 */ /* 0x0003620000300800 */
[----:B----4-:R-:W-:Y:S02]  /*7320*/  IADD3 R36, P0, R2, R29, RZ ;  /* 0x0000001d02247210 */ /* 0x010fe40007f1e0ff */
[C---:B---3--:R-:W-:Y:S03]  /*7330*/  HMMA.16816.F32.BF16 R28, R48.reuse, R32, RZ ;  /* 0x00000020301c723c */ /* 0x048fe600000418ff */
[----:B------:R-:W-:Y:S01]  /*7340*/  IMAD.X R37, R0, 0x1, R54, P0 ;  /* 0x0000000100257824 */ /* 0x000fe200000e0636 */
[----:B--2---:R-:W-:Y:S01]  /*7350*/  IADD3 R38, P0, R2, R53, RZ ;  /* 0x0000003502267210 */ /* 0x004fe20007f1e0ff */
[----:B------:R2:W5:Y:S03]  /*7360*/  LDL.LU R54, [R1+0x38] ;  /* 0x0000380001367983 */ /* 0x0005660000300800 */
[C---:B------:R-:W-:Y:S01]  /*7370*/  HMMA.16816.F32.BF16 R32, R48.reuse, R34, RZ ;  /* 0x000000223020723c */ /* 0x040fe200000418ff */
[----:B------:R-:W-:Y:S01]  /*7380*/  IMAD.X R39, R0, 0x1, R52, P0 ;  /* 0x0000000100277824 */ /* 0x000fe200000e0634 */
[----:B------:R3:W-:Y:S02]  /*7390*/  LDGSTS.E.BYPASS.LTC128B.128 [R181+0x5000], [R36.64], !P3 ;  /* 0x0500000024b57fae */ /* 0x0007e4000d901d4c */
[----:B-1----:R-:W-:Y:S02]  /*73a0*/  IADD3 R44, P0, R2, R3, RZ ;  /* 0x00000003022c7210 */ /* 0x002fe40007f1e0ff */
[----:B------:R3:W-:Y:S04]  /*73b0*/  LDGSTS.E.BYPASS.LTC128B.128 [R181+0x8000], [R38.64], !P2 ;  /* 0x0800000026b57fae */ /* 0x0007e8000d101d4c */
[----:B------:R2:W5:Y:S02]  /*73c0*/  LDL.LU R53, [R1+0x34] ;  /* 0x0000340001357983 */ /* 0x0005640000300800 */
[----:B------:R-:W-:Y:S01]  /*73d0*/  IMAD.X R45, R0, 0x1, R250, P0 ;  /* 0x00000001002d7824 */ /* 0x000fe200000e06fa */
[----:B------:R-:W-:Y:S01]  /*73e0*/  PLOP3.LUT P0, PT, PT, PT, UP0, 0x80, 0x0 ;  /* 0x000000000000781c */ /* 0x000fe20003f0f008 */
[----:B------:R2:W5:Y:S01]  /*73f0*/  LDL.LU R52, [R1+0x30] ;  /* 0x0000300001347983 */ /* 0x0005620000300800 */
[----:B------:R-:W-:Y:S03]  /*7400*/  IMAD.MOV.U32 R250, RZ, RZ, c[0x0][0x2b8] ;  /* 0x0000ae00fffa7624 */ /* 0x000fe600078e00ff */
[----:B------:R1:W-:Y:S04]  /*7410*/  LDGSTS.E.BYPASS.LTC128B.128 [R181+0xb000], [R44.64], !P1 ;  /* 0x0b0000002cb57fae */ /* 0x0003e8000c901d4c */
[----:B------:R-:W0:Y:S04]  /*7420*/  LDGDEPBAR ;  /* 0x00000000000079af */ /* 0x000e280000000000 */
[----:B------:R2:W5:Y:S01]  /*7430*/  LDL.LU R3, [R1+0x2c] ;  /* 0x00002c0001037983 */ /* 0x0005620000300800 */
[C---:B---3--:R-:W-:Y:S08]  /*7440*/  HMMA.16816.F32.BF16 R36, R48.reuse, R40, RZ ;  /* 0x000000283024723c */ /* 0x048ff000000418ff */
        /* <DEDUP_REMOVED lines=283> */
[----:B-----5:R-:W-:-:S07]  /*8600*/  @P0 BRA `(.L_x_2665) ;  /* 0xffffe2b000000947 */ /* 0x020fce000383ffff */
.L_x_2664:
[----:B---3--:R-:W-:Y:S01]  /*8610*/  FMNMX.FTZ R184, R4, R180, !PT ;  /* 0x000000b404b87209 */ /* 0x008fe20007810000 */
        /* <DEDUP_REMOVED lines=51> */
[----:B------:R-:W-:Y:S01]  /*8950*/  SHFL.BFLY PT, R2, R184, 0x2, 0x1f ;  /* 0x0c401f00b8027f89 */ /* 0x000fe200000e0000 */
[----:B------:R-:W-:Y:S07]  /*8960*/  UIADD3 UR6, UR6, -0x1, URZ ;  /* 0xffffffff06067890 */ /* 0x000fee000fffe03f */
[----:B------:R-:W1:Y:S02]  /*8970*/  SHFL.BFLY PT, R0, R181, 0x2, 0x1f ;  /* 0x0c401f00b5007f89 */ /* 0x000e6400000e0000 */
[----:B-1----:R-:W-:Y:S02]  /*8980*/  FMNMX.FTZ R181, R181, R0, !PT ;  /* 0x00000000b5b57209 */ /* 0x002fe40007810000 */
[----:B------:R-:W-:Y:S04]  /*8990*/  FMNMX.FTZ R184, R184, R2, !PT ;  /* 0x00000002b8b87209 */ /* 0x000fe80007810000 */
[----:B------:R-:W1:Y:S08]  /*89a0*/  SHFL.BFLY PT, R0, R181, 0x1, 0x1f ;  /* 0x0c201f00b5007f89 */ /* 0x000e7000000e0000 */
[----:B------:R-:W2:Y:S01]  /*89b0*/  SHFL.BFLY PT, R2, R184, 0x1, 0x1f ;  /* 0x0c201f00b8027f89 */ /* 0x000ea200000e0000 */
[----:B-1----:R-:W-:Y:S05]  /*89c0*/  FMNMX.FTZ R0, R0, R181, !PT ;  /* 0x000000b500007209 */ /* 0x002fea0007810000 */
[C---:B------:R-:W-:Y:S02]  /*89d0*/  FMUL.FTZ R204, R0.reuse, c[0x0][0x2d0] ;  /* 0x0000b40000cc7a20 */ /* 0x040fe40000410000 */
[----:B------:R-:W-:Y:S01]  /*89e0*/  FADD.FTZ R3, -R0, R3 ;  /* 0x0000000300037221 */ /* 0x000fe20000010100 */
[----:B--2---:R-:W-:Y:S01]  /*89f0*/  FMNMX.FTZ R2, R184, R2, !PT ;  /* 0x00000002b8027209 */ /* 0x004fe20007810000 */
[--C-:B------:R-:W-:Y:S01]  /*8a00*/  FFMA.FTZ R197, R10, c[0x0][0x2d0], -R204.reuse ;  /* 0x0000b4000ac57a23 */ /* 0x100fe200000108cc */
[----:B------:R-:W1:Y:S01]  /*8a10*/  LDSM.16.MT88.4 R184, [R245+0x100] ;  /* 0x00010000f5b8783b */ /* 0x000e620000004200 */
[----:B------:R-:W-:Y:S02]  /*8a20*/  FFMA.FTZ R181, R11, c[0x0][0x2d0], -R204 ;  /* 0x0000b4000bb57a23 */ /* 0x000fe400000108cc */
[C---:B------:R-:W-:Y:S02]  /*8a30*/  FMUL.FTZ R205, R2.reuse, c[0x0][0x2d0] ;  /* 0x0000b40002cd7a20 */ /* 0x040fe40000410000 */
[----:B------:R-:W-:Y:S01]  /*8a40*/  FADD.FTZ R180, -R2, R180 ;  /* 0x000000b402b47221 */ /* 0x000fe20000010100 */
[----:B------:R-:W-:Y:S01]  /*8a50*/  MUFU.EX2 R197, R197 ;  /* 0x000000c500c57308 */ /* 0x000fe20000000800 */
[--C-:B------:R-:W-:Y:S02]  /*8a60*/  FFMA.FTZ R198, R8, c[0x0][0x2d0], -R205.reuse ;  /* 0x0000b40008c67a23 */ /* 0x100fe400000108cd */
[--C-:B------:R-:W-:Y:S02]  /*8a70*/  FFMA.FTZ R196, R9, c[0x0][0x2d0], -R205.reuse ;  /* 0x0000b40009c47a23 */ /* 0x100fe400000108cd */
[----:B------:R-:W-:Y:S02]  /*8a80*/  FMUL.FTZ R180, R180, c[0x0][0x2d0] ;  /* 0x0000b400b4b47a20 */ /* 0x000fe40000410000 */
        /* <DEDUP_REMOVED lines=14> */
[----:B------:R-:W3:Y:S01]  /*8b70*/  MUFU.EX2 R3, R3 ;  /* 0x0000000300037308 */ /* 0x000ee20000000800 */
[----:B------:R-:W-:Y:S01]  /*8b80*/  LDSM.16.MT88.4 R28, [R238+0xa100] ;  /* 0x00a10000ee1c783b */ /* 0x000fe20000004200 */
[--C-:B------:R-:W-:Y:S02]  /*8b90*/  FFMA.FTZ R35, R35, c[0x0][0x2d0], -R204.reuse ;  /* 0x0000b40023237a23 */ /* 0x100fe400000108cc */
[--C-:B------:R-:W-:Y:S02]  /*8ba0*/  FFMA.FTZ R213, R32, c[0x0][0x2d0], -R205.reuse ;  /* 0x0000b40020d57a23 */ /* 0x100fe400000108cd */
[--C-:B------:R-:W-:Y:S02]  /*8bb0*/  FFMA.FTZ R214, R33, c[0x0][0x2d0], -R205.reuse ;  /* 0x0000b40021d67a23 */ /* 0x100fe400000108cd */
[--C-:B------:R-:W-:Y:S02]  /*8bc0*/  FFMA.FTZ R215, R34, c[0x0][0x2d0], -R204.reuse ;  /* 0x0000b40022d77a23 */ /* 0x100fe400000108cc */
[----:B------:R-:W-:Y:S01]  /*8bd0*/  MUFU.EX2 R203, R203 ;  /* 0x000000cb00cb7308 */ /* 0x000fe20000000800 */
[--C-:B------:R-:W-:Y:S02]  /*8be0*/  FFMA.FTZ R43, R43, c[0x0][0x2d0], -R204.reuse ;  /* 0x0000b4002b2b7a23 */ /* 0x100fe400000108cc */
[--C-:B------:R-:W-:Y:S02]  /*8bf0*/  FFMA.FTZ R36, R36, c[0x0][0x2d0], -R205.reuse ;  /* 0x0000b40024247a23 */ /* 0x100fe400000108cd */
[C---:B--2---:R-:W-:Y:S02]  /*8c00*/  FMUL.FTZ R4, R180.reuse, R176 ;  /* 0x000000b0b4047220 */ /* 0x044fe40000410000 */
[C---:B------:R-:W-:Y:S02]  /*8c10*/  FMUL.FTZ R5, R180.reuse, R177 ;  /* 0x000000b1b4057220 */ /* 0x040fe40000410000 */
[C---:B------:R-:W-:Y:S01]  /*8c20*/  FMUL.FTZ R8, R180.reuse, R172 ;  /* 0x000000acb4087220 */ /* 0x040fe20000410000 */
[----:B------:R-:W2:Y:S01]  /*8c30*/  MUFU.EX2 R200, R200 ;  /* 0x000000c800c87308 */ /* 0x000ea20000000800 */
[C---:B------:R-:W-:Y:S02]  /*8c40*/  FMUL.FTZ R9, R180.reuse, R173 ;  /* 0x000000adb4097220 */ /* 0x040fe40000410000 */
[C---:B------:R-:W-:Y:S02]  /*8c50*/  FMUL.FTZ R52, R180.reuse, R52 ;  /* 0x00000034b4347220 */ /* 0x040fe40000410000 */
[C---:B---3--:R-:W-:Y:S02]  /*8c60*/  FMUL.FTZ R6, R3.reuse, R178 ;  /* 0x000000b203067220 */ /* 0x048fe40000410000 */
[C---:B------:R-:W-:Y:S02]  /*8c70*/  FMUL.FTZ R7, R3.reuse, R179 ;  /* 0x000000b303077220 */ /* 0x040fe40000410000 */
[C---:B------:R-:W-:Y:S01]  /*8c80*/  FMUL.FTZ R10, R3.reuse, R174 ;  /* 0x000000ae030a7220 */ /* 0x040fe20000410000 */
[----:B------:R-:W3:Y:S01]  /*8c90*/  MUFU.EX2 R196, R196 ;  /* 0x000000c400c47308 */ /* 0x000ee20000000800 */
[C---:B------:R-:W-:Y:S02]  /*8ca0*/  FMUL.FTZ R11, R3.reuse, R175 ;  /* 0x000000af030b7220 */ /* 0x040fe40000410000 */
[----:B------:R-:W4:Y:S01]  /*8cb0*/  LDSM.16.MT88.4 R172, [R238+0x100] ;  /* 0x00010000eeac783b */ /* 0x000f220000004200 */
[C---:B------:R-:W-:Y:S02]  /*8cc0*/  FMUL.FTZ R53, R180.reuse, R53 ;  /* 0x00000035b4357220 */ /* 0x040fe40000410000 */
[C---:B------:R-:W-:Y:S02]  /*8cd0*/  FMUL.FTZ R54, R3.reuse, R54 ;  /* 0x0000003603367220 */ /* 0x040fe40000410000 */
[C---:B------:R-:W-:Y:S02]  /*8ce0*/  FMUL.FTZ R55, R3.reuse, R55 ;  /* 0x0000003703377220 */ /* 0x040fe40000410000 */
[----:B------:R-:W-:Y:S01]  /*8cf0*/  MUFU.EX2 R201, R201 ;  /* 0x000000c900c97308 */ /* 0x000fe20000000800 */
[C---:B------:R-:W-:Y:S02]  /*8d00*/  FMUL.FTZ R56, R180.reuse, R56 ;  /* 0x00000038b4387220 */ /* 0x040fe40000410000 */
[----:B------:R-:W-:Y:S01]  /*8d10*/  FMUL.FTZ R57, R180, R57 ;  /* 0x00000039b4397220 */ /* 0x000fe20000410000 */
[----:B--2---:R-:W-:Y:S01]  /*8d20*/  F2FP.BF16.PACK_AB R176, R200, R203 ;  /* 0x000000cbc8b0723e */ /* 0x004fe200000010ff */
[C---:B------:R-:W-:Y:S02]  /*8d30*/  FMUL.FTZ R58, R3.reuse, R58 ;  /* 0x0000003a033a7220 */ /* 0x040fe40000410000 */
[C---:B------:R-:W-:Y:S02]  /*8d40*/  FMUL.FTZ R59, R3.reuse, R59 ;  /* 0x0000003b033b7220 */ /* 0x040fe40000410000 */
[C---:B------:R-:W-:Y:S01]  /*8d50*/  FMUL.FTZ R60, R180.reuse, R60 ;  /* 0x0000003cb43c7220 */ /* 0x040fe20000410000 */
[----:B------:R-:W2:Y:S01]  /*8d60*/  MUFU.EX2 R199, R199 ;  /* 0x000000c700c77308 */ /* 0x000ea20000000800 */
[----:B------:R-:W-:Y:S02]  /*8d70*/  FMUL.FTZ R61, R180, R61 ;  /* 0x0000003db43d7220 */ /* 0x000fe40000410000 */
[C---:B------:R-:W-:Y:S01]  /*8d80*/  FMUL.FTZ R62, R3.reuse, R62 ;  /* 0x0000003e033e7220 */ /* 0x040fe20000410000 */
[----:B---3--:R-:W-:Y:S01]  /*8d90*/  F2FP.BF16.PACK_AB R178, R196, R198 ;  /* 0x000000c6c4b2723e */ /* 0x008fe200000010ff */
        /* <DEDUP_REMOVED lines=12> */
[----:B--2---:R-:W-:Y:S01]  /*8e60*/  F2FP.BF16.PACK_AB R177, R199, R201 ;  /* 0x000000c9c7b1723e */ /* 0x004fe200000010ff */
[C---:B------:R-:W-:Y:S02]  /*8e70*/  FMUL.FTZ R73, R180.reuse, R73 ;  /* 0x00000049b4497220 */ /* 0x040fe40000410000 */
[C---:B------:R-:W-:Y:S02]  /*8e80*/  FMUL.FTZ R74, R3.reuse, R74 ;  /* 0x0000004a034a7220 */ /* 0x040fe40000410000 */
[----:B------:R-:W-:Y:S01]  /*8e90*/  FMUL.FTZ R75, R3, R75 ;  /* 0x0000004b034b7220 */ /* 0x000fe20000410000 */
[----:B------:R-:W-:Y:S01]  /*8ea0*/  MUFU.EX2 R206, R206 ;  /* 0x000000ce00ce7308 */ /* 0x000fe20000000800 */
[C---:B------:R-:W-:Y:S02]  /*8eb0*/  FMUL.FTZ R76, R180.reuse, R76 ;  /* 0x0000004cb44c7220 */ /* 0x040fe40000410000 */
[----:B------:R-:W-:Y:S01]  /*8ec0*/  FMUL.FTZ R77, R180, R77 ;  /* 0x0000004db44d7220 */ /* 0x000fe20000410000 */
[----:B---3--:R-:W-:Y:S01]  /*8ed0*/  F2FP.BF16.PACK_AB R179, R181, R197 ;  /* 0x000000c5b5b3723e */ /* 0x008fe200000010ff */
[--C-:B------:R-:W-:Y:S02]  /*8ee0*/  FFMA.FTZ R37, R37, c[0x0][0x2d0], -R205.reuse ;  /* 0x0000b40025257a23 */ /* 0x100fe400000108cd */
[--C-:B------:R-:W-:Y:S02]  /*8ef0*/  FFMA.FTZ R38, R38, c[0x0][0x2d0], -R204.reuse ;  /* 0x0000b40026267a23 */ /* 0x100fe400000108cc */
[--C-:B------:R-:W-:Y:S01]  /*8f00*/  FFMA.FTZ R39, R39, c[0x0][0x2d0], -R204.reuse ;  /* 0x0000b40027277a23 */ /* 0x100fe200000108cc */
[----:B------:R-:W-:Y:S01]  /*8f10*/  MUFU.EX2 R207, R207 ;  /* 0x000000cf00cf7308 */ /* 0x000fe20000000800 */
        /* <DEDUP_REMOVED lines=8> */
[C---:B------:R-:W-:Y:S04]  /*8fa0*/  HMMA.16816.F32.BF16 R52, R176.reuse, R188, R52 ;  /* 0x000000bcb034723c */ /* 0x040fe80000041834 */
[C---:B------:R-:W-:Y:S01]  /*8fb0*/  FMUL.FTZ R82, R3.reuse, R82 ;  /* 0x0000005203527220 */ /* 0x040fe20000410000 */
[----:B------:R-:W-:Y:S01]  /*8fc0*/  MUFU.EX2 R209, R209 ;  /* 0x000000d100d17308 */ /* 0x000fe20000000800 */
[C---:B------:R-:W-:Y:S02]  /*8fd0*/  FMUL.FTZ R83, R3.reuse, R83 ;  /* 0x0000005303537220 */ /* 0x040fe40000410000 */
[C---:B------:R-:W-:Y:S01]  /*8fe0*/  HMMA.16816.F32.BF16 R56, R176.reuse, R190, R56 ;  /* 0x000000beb038723c */ /* 0x040fe20000041838 */
[----:B------:R-:W2:Y:S03]  /*8ff0*/  LDSM.16.MT88.4 R188, [R240+0x3100] ;  /* 0x00310000f0bc783b */ /* 0x000ea60000004200 */
[C---:B------:R-:W-:Y:S02]  /*9000*/  FMUL.FTZ R84, R180.reuse, R84 ;  /* 0x00000054b4547220 */ /* 0x040fe40000410000 */
[C---:B------:R-:W-:Y:S01]  /*9010*/  FMUL.FTZ R85, R180.reuse, R85 ;  /* 0x00000055b4557220 */ /* 0x040fe20000410000 */
[----:B------:R-:W-:Y:S01]  /*9020*/  MUFU.EX2 R210, R210 ;  /* 0x000000d200d27308 */ /* 0x000fe20000000800 */
[C---:B------:R-:W-:Y:S04]  /*9030*/  HMMA.16816.F32.BF16 R60, R176.reuse, R192, R60 ;  /* 0x000000c0b03c723c */ /* 0x040fe8000004183c */
[C---:B------:R-:W-:Y:S02]  /*9040*/  FMUL.FTZ R86, R3.reuse, R86 ;  /* 0x0000005603567220 */ /* 0x040fe40000410000 */
[C---:B------:R-:W-:Y:S02]  /*9050*/  FMUL.FTZ R87, R3.reuse, R87 ;  /* 0x0000005703577220 */ /* 0x040fe40000410000 */
[C---:B------:R-:W-:Y:S01]  /*9060*/  HMMA.16816.F32.BF16 R64, R176.reuse, R194, R64 ;  /* 0x000000c2b040723c */ /* 0x040fe20000041840 */
[----:B------:R-:W-:Y:S03]  /*9070*/  MUFU.EX2 R211, R211 ;  /* 0x000000d300d37308 */ /* 0x000fe60000000800 */
[C---:B------:R-:W-:Y:S02]  /*9080*/  FMUL.FTZ R88, R180.reuse, R88 ;  /* 0x00000058b4587220 */ /* 0x040fe40000410000 */
[C---:B------:R-:W-:Y:S02]  /*9090*/  FMUL.FTZ R89, R180.reuse, R89 ;  /* 0x00000059b4597220 */ /* 0x040fe40000410000 */
[C---:B----4-:R-:W-:Y:S03]  /*90a0*/  HMMA.16816.F32.BF16 R68, R176.reuse, R172, R68 ;  /* 0x000000acb044723c */ /* 0x050fe60000041844 */
[----:B------:R-:W-:Y:S01]  /*90b0*/  MUFU.EX2 R212, R212 ;  /* 0x000000d400d47308 */ /* 0x000fe20000000800 */
[C---:B------:R-:W-:Y:S02]  /*90c0*/  FMUL.FTZ R90, R3.reuse, R90 ;  /* 0x0000005a035a7220 */ /* 0x040fe40000410000 */
[C---:B------:R-:W-:Y:S02]  /*90d0*/  FMUL.FTZ R91, R3.reuse, R91 ;  /* 0x0000005b035b7220 */ /* 0x040fe40000410000 */
[C---:B------:R-:W-:Y:S01]  /*90e0*/  HMMA.16816.F32.BF16 R72, R176.reuse, R174, R72 ;  /* 0x000000aeb048723c */ /* 0x040fe20000041848 */
[----:B------:R-:W3:Y:S03]  /*90f0*/  LDSM.16.MT88.4 R172, [R239+0x3100] ;  /* 0x00310000efac783b */ /* 0x000ee60000004200 */
[C---:B------:R-:W-:Y:S01]  /*9100*/  FMUL.FTZ R92, R180.reuse, R92 ;  /* 0x0000005cb45c7220 */ /* 0x040fe20000410000 */
[----:B------:R-:W-:Y:S01]  /*9110*/  MUFU.EX2 R213, R213 ;  /* 0x000000d500d57308 */ /* 0x000fe20000000800 */
[C---:B------:R-:W-:Y:S02]  /*9120*/  FMUL.FTZ R93, R180.reuse, R93 ;  /* 0x0000005db45d7220 */ /* 0x040fe40000410000 */
[C---:B-1----:R-:W-:Y:S04]  /*9130*/  HMMA.16816.F32.BF16 R76, R176.reuse, R184, R76 ;  /* 0x000000b8b04c723c */ /* 0x042fe8000004184c */
[C---:B------:R-:W-:Y:S02]  /*9140*/  FMUL.FTZ R94, R3.reuse, R94 ;  /* 0x0000005e035e7220 */ /* 0x040fe40000410000 */
[C---:B------:R-:W-:Y:S01]  /*9150*/  FMUL.FTZ R95, R3.reuse, R95 ;  /* 0x0000005f035f7220 */ /* 0x040fe20000410000 */
[----:B------:R-:W-:Y:S01]  /*9160*/  MUFU.EX2 R214, R214 ;  /* 0x000000d600d67308 */ /* 0x000fe20000000800 */
        /* <DEDUP_REMOVED lines=27> */
[C---:B------:R-:W-:Y:S04]  /*9320*/  FMUL.FTZ R112, R180.reuse, R112 ;  /* 0x00000070b4707220 */ /* 0x040fe80000410000 */
[C---:B------:R-:W-:Y:S01]  /*9330*/  FMUL.FTZ R113, R180.reuse, R113 ;  /* 0x00000071b4717220 */ /* 0x040fe20000410000 */
        /* <DEDUP_REMOVED lines=48> */
[----:B------:R-:W-:Y:S03]  /*9640*/  FMUL.FTZ R149, R180, R149 ;  /* 0x00000095b4957220 */ /* 0x000fe60000410000 */
[C---:B------:R-:W-:Y:S01]  /*9650*/  HMMA.16816.F32.BF16 R144, R176.reuse, R174, R144 ;  /* 0x000000aeb090723c */ /* 0x040fe20000041890 */
[----:B------:R-:W-:Y:S02]  /*9660*/  LDSM.16.MT88.4 R172, [R245+0x900] ;  /* 0x00090000f5ac783b */ /* 0x000fe40000004200 */
[C---:B------:R-:W-:Y:S02]  /*9670*/  FMUL.FTZ R150, R3.reuse, R150 ;  /* 0x0000009603967220 */ /* 0x040fe40000410000 */
[----:B------:R-:W-:Y:S02]  /*9680*/  FMUL.FTZ R151, R3, R151 ;  /* 0x0000009703977220 */ /* 0x000fe40000410000 */
[--C-:B------:R-:W-:Y:S02]  /*9690*/  FFMA.FTZ R192, R12, c[0x0][0x2d0], -R205.reuse ;  /* 0x0000b4000cc07a23 */ /* 0x100fe400000108cd */
[C---:B------:R-:W-:Y:S03]  /*96a0*/  FMUL.FTZ R12, R180.reuse, R168 ;  /* 0x000000a8b40c7220 */ /* 0x040fe60000410000 */
[C---:B-1----:R-:W-:Y:S01]  /*96b0*/  HMMA.16816.F32.BF16 R148, R176.reuse, R184, R148 ;  /* 0x000000b8b094723c */ /* 0x042fe20000041894 */
[----:B------:R-:W-:Y:S02]  /*96c0*/  MUFU.EX2 R192, R192 ;  /* 0x000000c000c07308 */ /* 0x000fe40000000800 */
[--C-:B------:R-:W-:Y:S02]  /*96d0*/  FFMA.FTZ R193, R13, c[0x0][0x2d0], -R205.reuse ;  /* 0x0000b4000dc17a23 */ /* 0x100fe400000108cd */
[----:B------:R-:W-:Y:S02]  /*96e0*/  FMUL.FTZ R13, R180, R169 ;  /* 0x000000a9b40d7220 */ /* 0x000fe40000410000 */
[--C-:B------:R-:W-:Y:S02]  /*96f0*/  FFMA.FTZ R194, R14, c[0x0][0x2d0], -R204.reuse ;  /* 0x0000b4000ec27a23 */ /* 0x100fe400000108cc */
[----:B------:R-:W-:Y:S02]  /*9700*/  FMUL.FTZ R14, R3, R170 ;  /* 0x000000aa030e7220 */ /* 0x000fe40000410000 */
[----:B------:R-:W1:Y:S01]  /*9710*/  MUFU.EX2 R193, R193 ;  /* 0x000000c100c17308 */ /* 0x000e620000000800 */
[--C-:B------:R-:W-:Y:S02]  /*9720*/  FFMA.FTZ R195, R15, c[0x0][0x2d0], -R204.reuse ;  /* 0x0000b4000fc37a23 */ /* 0x100fe400000108cc */
[C---:B------:R-:W-:Y:S02]  /*9730*/  FMUL.FTZ R15, R3.reuse, R171 ;  /* 0x000000ab030f7220 */ /* 0x040fe40000410000 */
[----:B------:R-:W3:Y:S01]  /*9740*/  LDSM.16.MT88.4 R168, [R238+0x9100] ;  /* 0x00910000eea8783b */ /* 0x000ee20000004200 */
[C---:B------:R-:W-:Y:S02]  /*9750*/  FMUL.FTZ R152, R180.reuse, R152 ;  /* 0x00000098b4987220 */ /* 0x040fe40000410000 */
[C---:B------:R-:W-:Y:S02]  /*9760*/  FMUL.FTZ R153, R180.reuse, R153 ;  /* 0x00000099b4997220 */ /* 0x040fe40000410000 */
[C---:B------:R-:W-:Y:S01]  /*9770*/  HMMA.16816.F32.BF16 R12, R176.reuse, R186, R12 ;  /* 0x000000bab00c723c */ /* 0x040fe2000004180c */
[----:B------:R-:W-:Y:S02]  /*9780*/  MUFU.EX2 R194, R194 ;  /* 0x000000c200c27308 */ /* 0x000fe40000000800 */
[C---:B------:R-:W-:Y:S01]  /*9790*/  FMUL.FTZ R154, R3.reuse, R154 ;  /* 0x0000009a039a7220 */ /* 0x040fe20000410000 */
[----:B------:R-:W4:Y:S01]  /*97a0*/  LDSM.16.MT88.4 R184, [R240+0x900] ;  /* 0x00090000f0b8783b */ /* 0x000f220000004200 */
[C---:B------:R-:W-:Y:S02]  /*97b0*/  FMUL.FTZ R155, R3.reuse, R155 ;  /* 0x0000009b039b7220 */ /* 0x040fe40000410000 */
[C---:B------:R-:W-:Y:S02]  /*97c0*/  FMUL.FTZ R156, R180.reuse, R156 ;  /* 0x0000009cb49c7220 */ /* 0x040fe40000410000 */
[C---:B------:R-:W-:Y:S02]  /*97d0*/  FMUL.FTZ R157, R180.reuse, R157 ;  /* 0x0000009db49d7220 */ /* 0x040fe40000410000 */
[----:B------:R-:W5:Y:S01]  /*97e0*/  MUFU.EX2 R195, R195 ;  /* 0x000000c300c37308 */ /* 0x000f620000000800 */
[C---:B--2---:R-:W-:Y:S03]  /*97f0*/  HMMA.16816.F32.BF16 R152, R176.reuse, R188, R152 ;  /* 0x000000bcb098723c */ /* 0x044fe60000041898 */
[C---:B------:R-:W-:Y:S02]  /*9800*/  FMUL.FTZ R158, R3.reuse, R158 ;  /* 0x0000009e039e7220 */ /* 0x040fe40000410000 */
[----:B------:R-:W-:Y:S02]  /*9810*/  FMUL.FTZ R159, R3, R159 ;  /* 0x0000009f039f7220 */ /* 0x000fe40000410000 */
[C---:B------:R-:W-:Y:S02]  /*9820*/  FMUL.FTZ R160, R180.reuse, R160 ;  /* 0x000000a0b4a07220 */ /* 0x040fe40000410000 */
[----:B------:R-:W-:Y:S03]  /*9830*/  FMUL.FTZ R161, R180, R161 ;  /* 0x000000a1b4a17220 */ /* 0x000fe60000410000 */
[C---:B------:R-:W-:Y:S03]  /*9840*/  HMMA.16816.F32.BF16 R156, R176.reuse, R190, R156 ;  /* 0x000000beb09c723c */ /* 0x040fe6000004189c */
[--C-:B------:R-:W-:Y:S02]  /*9850*/  FFMA.FTZ R17, R17, c[0x0][0x2d0], -R205.reuse ;  /* 0x0000b40011117a23 */ /* 0x100fe400000108cd */
[--C-:B------:R-:W-:Y:S02]  /*9860*/  FFMA.FTZ R202, R16, c[0x0][0x2d0], -R205.reuse ;  /* 0x0000b40010ca7a23 */ /* 0x100fe400000108cd */
[----:B------:R2:W-:Y:S01]  /*9870*/  MUFU.EX2 R188, R17 ;  /* 0x0000001100bc7308 */ /* 0x0005e20000000800 */
[--C-:B------:R-:W-:Y:S04]  /*9880*/  FFMA.FTZ R189, R18, c[0x0][0x2d0], -R204.reuse ;  /* 0x0000b40012bd7a23 */ /* 0x100fe800000108cc */
[--C-:B------:R-:W-:Y:S02]  /*9890*/  FFMA.FTZ R190, R19, c[0x0][0x2d0], -R204.reuse ;  /* 0x0000b40013be7a23 */ /* 0x100fe400000108cc */
[C---:B------:R-:W-:Y:S02]  /*98a0*/  FMUL.FTZ R162, R3.reuse, R162 ;  /* 0x000000a203a27220 */ /* 0x040fe40000410000 */
[----:B------:R-:W-:Y:S01]  /*98b0*/  FMUL.FTZ R163, R3, R163 ;  /* 0x000000a303a37220 */ /* 0x000fe20000410000 */
[----:B------:R-:W4:Y:S01]  /*98c0*/  MUFU.EX2 R202, R202 ;  /* 0x000000ca00ca7308 */ /* 0x000f220000000800 */
[----:B------:R-:W-:Y:S01]  /*98d0*/  FMUL.FTZ R16, R180, R164 ;  /* 0x000000a4b4107220 */ /* 0x000fe20000410000 */
[----:B-1----:R-:W-:Y:S01]  /*98e0*/  F2FP.BF16.PACK_AB R164, R193, R192 ;  /* 0x000000c0c1a4723e */ /* 0x002fe200000010ff */
[C---:B------:R-:W-:Y:S02]  /*98f0*/  FMUL.FTZ R18, R3.reuse, R166 ;  /* 0x000000a603127220 */ /* 0x040fe40000410000 */
[----:B------:R-:W-:Y:S01]  /*9900*/  FMUL.FTZ R19, R3, R167 ;  /* 0x000000a703137220 */ /* 0x000fe20000410000 */
[C---:B---3--:R-:W-:Y:S03]  /*9910*/  HMMA.16816.F32.BF16 R160, R176.reuse, R168, R160 ;  /* 0x000000a8b0a0723c */ /* 0x048fe600000418a0 */
[--C-:B------:R-:W-:Y:S01]  /*9920*/  FFMA.FTZ R41, R41, c[0x0][0x2d0], -R205.reuse ;  /* 0x0000b40029297a23 */ /* 0x100fe200000108cd */
[----:B------:R-:W-:Y:S01]  /*9930*/  MUFU.EX2 R189, R189 ;  /* 0x000000bd00bd7308 */ /* 0x000fe20000000800 */
[--C-:B------:R-:W-:Y:S02]  /*9940*/  FFMA.FTZ R42, R42, c[0x0][0x2d0], -R204.reuse ;  /* 0x0000b4002a2a7a23 */ /* 0x100fe400000108cc */
[--C-:B------:R-:W-:Y:S02]  /*9950*/  FFMA.FTZ R40, R40, c[0x0][0x2d0], -R205.reuse ;  /* 0x0000b40028287a23 */ /* 0x100fe400000108cd */
[----:B--2---:R-:W-:Y:S03]  /*9960*/  FMUL.FTZ R17, R180, R165 ;  /* 0x000000a5b4117220 */ /* 0x004fe60000410000 */
[----:B-----5:R-:W-:Y:S01]  /*9970*/  F2FP.BF16.PACK_AB R165, R195, R194 ;  /* 0x000000c2c3a5723e */ /* 0x020fe200000010ff */
[--C-:B------:R-:W-:Y:S01]  /*9980*/  FFMA.FTZ R45, R45, c[0x0][0x2d0], -R205.reuse ;  /* 0x0000b4002d2d7a23 */ /* 0x100fe200000108cd */
[----:B------:R-:W1:Y:S01]  /*9990*/  MUFU.EX2 R190, R190 ;  /* 0x000000be00be7308 */ /* 0x000e620000000800 */
[--C-:B------:R-:W-:Y:S01]  /*99a0*/  FFMA.FTZ R191, R23, c[0x0][0x2d0], -R204.reuse ;  /* 0x0000b40017bf7a23 */ /* 0x100fe200000108cc */
[----:B------:R-:W-:Y:S01]  /*99b0*/  HMMA.16816.F32.BF16 R16, R176, R170, R16 ;  /* 0x000000aab010723c */ /* 0x000fe20000041810 */
[----:B------:R-:W2:Y:S02]  /*99c0*/  LDSM.16.MT88.4 R168, [R239+0x900] ;  /* 0x00090000efa8783b */ /* 0x000ea40000004200 */
[----:B----4-:R-:W-:Y:S01]  /*99d0*/  F2FP.BF16.PACK_AB R166, R188, R202 ;  /* 0x000000cabca6723e */ /* 0x010fe200000010ff */
[--C-:B------:R-:W-:Y:S01]  /*99e0*/  FFMA.FTZ R46, R46, c[0x0][0x2d0], -R204.reuse ;  /* 0x0000b4002e2e7a23 */ /* 0x100fe200000108cc */
[----:B------:R-:W-:Y:S01]  /*99f0*/  F2FP.BF16.PACK_AB R23, R208, R207 ;  /* 0x000000cfd017723e */ /* 0x000fe200000010ff */
[--C-:B------:R-:W-:Y:S02]  /*9a00*/  FFMA.FTZ R50, R50, c[0x0][0x2d0], -R204.reuse ;  /* 0x0000b40032327a23 */ /* 0x100fe400000108cc */
[----:B------:R-:W-:Y:S01]  /*9a10*/  MUFU.EX2 R191, R191 ;  /* 0x000000bf00bf7308 */ /* 0x000fe20000000800 */
[----:B------:R-:W-:Y:S09]  /*9a20*/  LDSM.16.MT88.4 R176, [R245+0x3900] ;  /* 0x00390000f5b0783b */ /* 0x000ff20000004200 */
[----:B------:R-:W-:Y:S01]  /*9a30*/  MUFU.EX2 R46, R46 ;  /* 0x0000002e002e7308 */ /* 0x000fe20000000800 */
[----:B-1----:R-:W-:Y:S09]  /*9a40*/  F2FP.BF16.PACK_AB R167, R190, R189 ;  /* 0x000000bdbea7723e */ /* 0x002ff200000010ff */
[----:B------:R-:W-:Y:S01]  /*9a50*/  MUFU.EX2 R50, R50 ;  /* 0x0000003200327308 */ /* 0x000fe20000000800 */
[C---:B------:R-:W-:Y:S08]  /*9a60*/  HMMA.16816.F32.BF16 R4, R164.reuse, R172, R4 ;  /* 0x000000aca404723c */ /* 0x040ff00000041804 */
[C---:B------:R-:W-:Y:S01]  /*9a70*/  HMMA.16816.F32.BF16 R8, R164.reuse, R174, R8 ;  /* 0x000000aea408723c */ /* 0x040fe20000041808 */
[----:B------:R-:W1:Y:S07]  /*9a80*/  LDSM.16.MT88.4 R172, [R238+0x900] ;  /* 0x00090000eeac783b */ /* 0x000e6e0000004200 */
[C---:B------:R-:W-:Y:S07]  /*9a90*/  HMMA.16816.F32.BF16 R52, R164.reuse, R184, R52 ;  /* 0x000000b8a434723c */ /* 0x040fee0000041834 */
[--C-:B------:R-:W-:Y:S01]  /*9aa0*/  FFMA.FTZ R184, R20, c[0x0][0x2d0], -R205.reuse ;  /* 0x0000b40014b87a23 */ /* 0x100fe200000108cd */
[C---:B------:R-:W-:Y:S04]  /*9ab0*/  HMMA.16816.F32.BF16 R56, R164.reuse, R186, R56 ;  /* 0x000000baa438723c */ /* 0x040fe80000041838 */
[--C-:B------:R-:W-:Y:S01]  /*9ac0*/  FFMA.FTZ R185, R21, c[0x0][0x2d0], -R205.reuse ;  /* 0x0000b40015b97a23 */ /* 0x100fe200000108cd */
[----:B------:R-:W-:Y:S02]  /*9ad0*/  MUFU.EX2 R184, R184 ;  /* 0x000000b800b87308 */ /* 0x000fe40000000800 */
[--C-:B------:R-:W-:Y:S01]  /*9ae0*/  FFMA.FTZ R186, R24, c[0x0][0x2d0], -R205.reuse ;  /* 0x0000b40018ba7a23 */ /* 0x100fe200000108cd */
[C---:B--2---:R-:W-:Y:S01]  /*9af0*/  HMMA.16816.F32.BF16 R60, R164.reuse, R168, R60 ;  /* 0x000000a8a43c723c */ /* 0x044fe2000004183c */
[----:B------:R-:W-:Y:S03]  /*9b00*/  LDSM.16.MT88.4 R24, [R240+0x1100] ;  /* 0x00110000f018783b */ /* 0x000fe60000004200 */
[--C-:B------:R-:W-:Y:S03]  /*9b10*/  FFMA.FTZ R187, R22, c[0x0][0x2d0], -R204.reuse ;  /* 0x0000b40016bb7a23 */ /* 0x100fe600000108cc */
[----:B------:R-:W2:Y:S01]  /*9b20*/  MUFU.EX2 R185, R185 ;  /* 0x000000b900b97308 */ /* 0x000ea20000000800 */
[C---:B------:R-:W-:Y:S01]  /*9b30*/  HMMA.16816.F32.BF16 R64, R164.reuse, R170, R64 ;  /* 0x000000aaa440723c */ /* 0x040fe20000041840 */
[----:B------:R-:W3:Y:S07]  /*9b40*/  LDSM.16.MT88.4 R168, [R240+0x3900] ;  /* 0x00390000f0a8783b */ /* 0x000eee0000004200 */
[C---:B-1----:R-:W-:Y:S01]  /*9b50*/  HMMA.16816.F32.BF16 R68, R164.reuse, R172, R68 ;  /* 0x000000aca444723c */ /* 0x042fe20000041844 */
[----:B------:R-:W1:Y:S07]  /*9b60*/  MUFU.EX2 R187, R187 ;  /* 0x000000bb00bb7308 */ /* 0x000e6e0000000800 */
[C---:B------:R-:W-:Y:S01]  /*9b70*/  HMMA.16816.F32.BF16 R72, R164.reuse, R174, R72 ;  /* 0x000000aea448723c */ /* 0x040fe20000041848 */
[----:B------:R-:W4:Y:S02]  /*9b80*/  LDSM.16.MT88.4 R172, [R239+0x3900] ;  /* 0x00390000efac783b */ /* 0x000f240000004200 */
[----:B------:R-:W5:Y:S01]  /*9b90*/  MUFU.EX2 R186, R186 ;  /* 0x000000ba00ba7308 */ /* 0x000f620000000800 */
[----:B--2---:R-:W-:Y:S04]  /*9ba0*/  F2FP.BF16.PACK_AB R20, R185, R184 ;  /* 0x000000b8b914723e */ /* 0x004fe800000010ff */
[C---:B------:R-:W-:Y:S08]  /*9bb0*/  HMMA.16816.F32.BF16 R76, R164.reuse, R176, R76 ;  /* 0x000000b0a44c723c */ /* 0x040ff0000004184c */
[C---:B------:R-:W-:Y:S01]  /*9bc0*/  HMMA.16816.F32.BF16 R80, R164.reuse, R178, R80 ;  /* 0x000000b2a450723c */ /* 0x040fe20000041850 */
[----:B------:R-:W2:Y:S03]  /*9bd0*/  LDSM.16.MT88.4 R176, [R238+0x3900] ;  /* 0x00390000eeb0783b */ /* 0x000ea60000004200 */
[----:B-1----:R-:W-:Y:S04]  /*9be0*/  F2FP.BF16.PACK_AB R21, R191, R187 ;  /* 0x000000bbbf15723e */ /* 0x002fe800000010ff */
[C---:B---3--:R-:W-:Y:S04]  /*9bf0*/  HMMA.16816.F32.BF16 R84, R164.reuse, R168, R84 ;  /* 0x000000a8a454723c */ /* 0x048fe80000041854 */
[----:B-----5:R-:W-:Y:S04]  /*9c00*/  F2FP.BF16.PACK_AB R22, R206, R186 ;  /* 0x000000bace16723e */ /* 0x020fe800000010ff */
        /* <DEDUP_REMOVED lines=28> */
[----:B------:R-:W-:Y:S07]  /*9dd0*/  LDSM.16.MT88.4 R168, [R238+0x1100] ;  /* 0x00110000eea8783b */ /* 0x000fee0000004200 */
[C---:B---3--:R-:W-:Y:S01]  /*9de0*/  HMMA.16816.F32.BF16 R160, R164.reuse, R172, R160 ;  /* 0x000000aca4a0723c */ /* 0x048fe200000418a0 */
[----:B------:R-:W3:Y:S01]  /*9df0*/  LDL.LU R172, [R1+0x28] ;  /* 0x0000280001ac7983 */ /* 0x000ee20000300800 */
[----:B------:R1:W-:Y:S06]  /*9e00*/  MUFU.EX2 R173, R42 ;  /* 0x0000002a00ad7308 */ /* 0x0003ec0000000800 */
[----:B------:R-:W-:Y:S01]  /*9e10*/  HMMA.16816.F32.BF16 R16, R164, R174, R16 ;  /* 0x000000aea410723c */ /* 0x000fe20000041810 */
[----:B------:R-:W4:Y:S03]  /*9e20*/  LDSM.16.MT88.4 R164, [R239+0x1100] ;  /* 0x00110000efa4783b */ /* 0x000f260000004200 */
[----:B------:R5:W5:Y:S04]  /*9e30*/  MUFU.EX2 R175, R41 ;  /* 0x0000002900af7308 */ /* 0x000b680000000800 */
[C---:B--2---:R-:W-:Y:S06]  /*9e40*/  HMMA.16816.F32.BF16 R4, R20.reuse, R176, R4 ;  /* 0x000000b01404723c */ /* 0x044fec0000041804 */
[----:B------:R-:W-:Y:S02]  /*9e50*/  MUFU.EX2 R177, R36 ;  /* 0x0000002400b17308 */ /* 0x000fe40000000800 */
[C---:B------:R-:W-:Y:S04]  /*9e60*/  HMMA.16816.F32.BF16 R8, R20.reuse, R178, R8 ;  /* 0x000000b21408723c */ /* 0x040fe80000041808 */
[--C-:B-1----:R-:W-:Y:S02]  /*9e70*/  FFMA.FTZ R42, R47, c[0x0][0x2d0], -R204.reuse ;  /* 0x0000b4002f2a7a23 */ /* 0x102fe400000108cc */
[----:B------:R-:W-:Y:S02]  /*9e80*/  FFMA.FTZ R204, R51, c[0x0][0x2d0], -R204 ;  /* 0x0000b40033cc7a23 */ /* 0x000fe400000108cc */
[C---:B------:R-:W-:Y:S01]  /*9e90*/  HMMA.16816.F32.BF16 R52, R20.reuse, R24, R52 ;  /* 0x000000181434723c */ /* 0x040fe20000041834 */
[----:B------:R-:W-:Y:S03]  /*9ea0*/  MUFU.EX2 R179, R37 ;  /* 0x0000002500b37308 */ /* 0x000fe60000000800 */
[--C-:B-----5:R-:W-:Y:S01]  /*9eb0*/  FFMA.FTZ R41, R44, c[0x0][0x2d0], -R205.reuse ;  /* 0x0000b4002c297a23 */ /* 0x120fe200000108cd */
[----:B------:R-:W-:Y:S03]  /*9ec0*/  MOV R51, R175 ;  /* 0x000000af00337202 */ /* 0x000fe60000000f00 */
[C---:B------:R-:W-:Y:S01]  /*9ed0*/  HMMA.16816.F32.BF16 R56, R20.reuse, R26, R56 ;  /* 0x0000001a1438723c */ /* 0x040fe20000041838 */
[----:B------:R-:W1:Y:S02]  /*9ee0*/  LDSM.16.MT88.4 R24, [R245+0x4100] ;  /* 0x00410000f518783b */ /* 0x000e640000004200 */
[----:B------:R2:W-:Y:S05]  /*9ef0*/  MUFU.EX2 R44, R43 ;  /* 0x0000002b002c7308 */ /* 0x0005ea0000000800 */
[C---:B----4-:R-:W-:Y:S05]  /*9f00*/  HMMA.16816.F32.BF16 R60, R20.reuse, R164, R60 ;  /* 0x000000a4143c723c */ /* 0x050fea000004183c */
[----:B------:R-:W-:Y:S03]  /*9f10*/  MUFU.EX2 R176, R38 ;  /* 0x0000002600b07308 */ /* 0x000fe60000000800 */
[C---:B------:R-:W-:Y:S01]  /*9f20*/  HMMA.16816.F32.BF16 R64, R20.reuse, R166, R64 ;  /* 0x000000a61440723c */ /* 0x040fe20000041840 */
[----:B------:R-:W4:Y:S06]  /*9f30*/  LDSM.16.MT88.4 R164, [R240+0x4100] ;  /* 0x00410000f0a4783b */ /* 0x000f2c0000004200 */
[----:B------:R5:W-:Y:S01]  /*9f40*/  MUFU.EX2 R178, R39 ;  /* 0x0000002700b27308 */ /* 0x000be20000000800 */
[C---:B------:R-:W-:Y:S01]  /*9f50*/  HMMA.16816.F32.BF16 R68, R20.reuse, R168, R68 ;  /* 0x000000a81444723c */ /* 0x040fe20000041844 */
[----:B--2---:R-:W2:Y:S07]  /*9f60*/  LDL.LU R43, [R1+0x24] ;  /* 0x00002400012b7983 */ /* 0x004eae0000300800 */
[C---:B------:R-:W-:Y:S01]  /*9f70*/  HMMA.16816.F32.BF16 R72, R20.reuse, R170, R72 ;  /* 0x000000aa1448723c */ /* 0x040fe20000041848 */
[----:B------:R-:W4:Y:S01]  /*9f80*/  LDSM.16.MT88.4 R168, [R239+0x4100] ;  /* 0x00410000efa8783b */ /* 0x000f220000004200 */
[----:B------:R-:W-:Y:S06]  /*9f90*/  MUFU.EX2 R47, R45 ;  /* 0x0000002d002f7308 */ /* 0x000fec0000000800 */
[C---:B-1----:R-:W-:Y:S04]  /*9fa0*/  HMMA.16816.F32.BF16 R76, R20.reuse, R24, R76 ;  /* 0x00000018144c723c */ /* 0x042fe8000004184c */
[----:B------:R-:W1:Y:S01]  /*9fb0*/  MUFU.EX2 R45, R42 ;  /* 0x0000002a002d7308 */ /* 0x000e620000000800 */
[----:B-----5:R-:W-:Y:S03]  /*9fc0*/  LDSM.16.MT88.4 R36, [R239+0x2100] ;  /* 0x00210000ef24783b */ /* 0x020fe60000004200 */
[C---:B------:R-:W-:Y:S05]  /*9fd0*/  HMMA.16816.F32.BF16 R80, R20.reuse, R26, R80 ;  /* 0x0000001a1450723c */ /* 0x040fea0000041850 */
[----:B------:R-:W5:Y:S01]  /*9fe0*/  LDSM.16.MT88.4 R24, [R238+0x4100] ;  /* 0x00410000ee18783b */ /* 0x000f620000004200 */
[----:B------:R-:W1:Y:S02]  /*9ff0*/  MUFU.EX2 R204, R204 ;  /* 0x000000cc00cc7308 */ /* 0x000e640000000800 */
[C---:B----4-:R-:W-:Y:S08]  /*a000*/  HMMA.16816.F32.BF16 R84, R20.reuse, R164, R84 ;  /* 0x000000a41454723c */ /* 0x050ff00000041854 */
[C---:B------:R-:W-:Y:S01]  /*a010*/  HMMA.16816.F32.BF16 R88, R20.reuse, R166, R88 ;  /* 0x000000a61458723c */ /* 0x040fe20000041858 */
[----:B------:R-:W4:Y:S07]  /*a020*/  LDSM.16.MT88.4 R164, [R245+0x7100] ;  /* 0x00710000f5a4783b */ /* 0x000f2e0000004200 */
[C---:B------:R-:W-:Y:S08]  /*a030*/  HMMA.16816.F32.BF16 R92, R20.reuse, R168, R92 ;  /* 0x000000a8145c723c */ /* 0x040ff0000004185c */
[C---:B------:R-:W-:Y:S01]  /*a040*/  HMMA.16816.F32.BF16 R96, R20.reuse, R170, R96 ;  /* 0x000000aa1460723c */ /* 0x040fe20000041860 */
[----:B------:R-:W1:Y:S07]  /*a050*/  LDSM.16.MT88.4 R168, [R240+0x7100] ;  /* 0x00710000f0a8783b */ /* 0x000e6e0000004200 */
[C---:B-----5:R-:W-:Y:S08]  /*a060*/  HMMA.16816.F32.BF16 R100, R20.reuse, R24, R100 ;  /* 0x000000181464723c */ /* 0x060ff00000041864 */
[C---:B------:R-:W-:Y:S01]  /*a070*/  HMMA.16816.F32.BF16 R104, R20.reuse, R26, R104 ;  /* 0x0000001a1468723c */ /* 0x040fe20000041868 */
[----:B------:R-:W5:Y:S07]  /*a080*/  LDSM.16.MT88.4 R24, [R239+0x7100] ;  /* 0x00710000ef18783b */ /* 0x000f6e0000004200 */
[C---:B----4-:R-:W-:Y:S08]  /*a090*/  HMMA.16816.F32.BF16 R108, R20.reuse, R164, R108 ;  /* 0x000000a4146c723c */ /* 0x050ff0000004186c */
[C---:B------:R-:W-:Y:S01]  /*a0a0*/  HMMA.16816.F32.BF16 R112, R20.reuse, R166, R112 ;  /* 0x000000a61470723c */ /* 0x040fe20000041870 */
[----:B------:R-:W4:Y:S07]  /*a0b0*/  LDSM.16.MT88.4 R164, [R238+0x7100] ;  /* 0x00710000eea4783b */ /* 0x000f2e0000004200 */
[C---:B-1----:R-:W-:Y:S08]  /*a0c0*/  HMMA.16816.F32.BF16 R116, R20.reuse, R168, R116 ;  /* 0x000000a81474723c */ /* 0x042ff00000041874 */
        /* <DEDUP_REMOVED lines=8> */
[C---:B-1----:R-:W-:Y:S01]  /*a150*/  HMMA.16816.F32.BF16 R140, R20.reuse, R168, R140 ;  /* 0x000000a8148c723c */ /* 0x042fe2000004188c */
[----:B------:R1:W-:Y:S07]  /*a160*/  MUFU.EX2 R169, R35 ;  /* 0x0000002300a97308 */ /* 0x0003ee0000000800 */
[C---:B------:R-:W-:Y:S03]  /*a170*/  HMMA.16816.F32.BF16 R144, R20.reuse, R170, R144 ;  /* 0x000000aa1490723c */ /* 0x040fe60000041890 */
[----:B------:R1:W-:Y:S05]  /*a180*/  MUFU.EX2 R168, R40 ;  /* 0x0000002800a87308 */ /* 0x0003ea0000000800 */
[C---:B-----5:R-:W-:Y:S08]  /*a190*/  HMMA.16816.F32.BF16 R148, R20.reuse, R24, R148 ;  /* 0x000000181494723c */ /* 0x060ff00000041894 */
[C---:B------:R-:W-:Y:S01]  /*a1a0*/  HMMA.16816.F32.BF16 R12, R20.reuse, R26, R12 ;  /* 0x0000001a140c723c */ /* 0x040fe2000004180c */
[----:B------:R-:W5:Y:S07]  /*a1b0*/  LDSM.16.MT88.4 R24, [R245+0x1900] ;  /* 0x00190000f518783b */ /* 0x000f6e0000004200 */
[C---:B----4-:R-:W-:Y:S01]  /*a1c0*/  HMMA.16816.F32.BF16 R152, R20.reuse, R164, R152 ;  /* 0x000000a41498723c */ /* 0x050fe20000041898 */
[----:B-1----:R-:W1:Y:S03]  /*a1d0*/  LDSM.16.MT88.4 R32, [R240+0x1900] ;  /* 0x00190000f020783b */ /* 0x002e660000004200 */
[--C-:B------:R-:W-:Y:S02]  /*a1e0*/  FFMA.FTZ R40, R48, c[0x0][0x2d0], -R205.reuse ;  /* 0x0000b40030287a23 */ /* 0x100fe400000108cd */
[----:B------:R-:W4:Y:S01]  /*a1f0*/  MUFU.EX2 R48, R41 ;  /* 0x0000002900307308 */ /* 0x000f220000000800 */
[----:B------:R-:W-:Y:S01]  /*a200*/  FFMA.FTZ R205, R49, c[0x0][0x2d0], -R205 ;  /* 0x0000b40031cd7a23 */ /* 0x000fe200000108cd */
[C---:B------:R-:W-:Y:S04]  /*a210*/  HMMA.16816.F32.BF16 R156, R20.reuse, R166, R156 ;  /* 0x000000a6149c723c */ /* 0x040fe8000004189c */
[----:B------:R-:W-:Y:S03]  /*a220*/  F2FP.BF16.PACK_AB R165, R45, R46 ;  /* 0x0000002e2da5723e */ /* 0x000fe600000010ff */
[----:B------:R-:W-:Y:S01]  /*a230*/  F2FP.BF16.PACK_AB R167, R204, R50 ;  /* 0x00000032cca7723e */ /* 0x000fe200000010ff */
[C---:B------:R-:W-:Y:S01]  /*a240*/  HMMA.16816.F32.BF16 R160, R20.reuse, R28, R160 ;  /* 0x0000001c14a0723c */ /* 0x040fe200000418a0 */
[----:B------:R-:W-:Y:S07]  /*a250*/  MUFU.EX2 R49, R40 ;  /* 0x0000002800317308 */ /* 0x000fee0000000800 */
[----:B------:R-:W-:Y:S01]  /*a260*/  HMMA.16816.F32.BF16 R16, R20, R30, R16 ;  /* 0x0000001e1410723c */ /* 0x000fe20000041810 */
[----:B------:R-:W1:Y:S02]  /*a270*/  LDSM.16.MT88.4 R28, [R239+0x1900] ;  /* 0x00190000ef1c783b */ /* 0x000e640000004200 */
[----:B------:R-:W3:Y:S01]  /*a280*/  MUFU.EX2 R205, R205 ;  /* 0x000000cd00cd7308 */ /* 0x000ee20000000800 */
[----:B----4-:R-:W-:Y:S03]  /*a290*/  F2FP.BF16.PACK_AB R164, R47, R48 ;  /* 0x000000302fa4723e */ /* 0x010fe600000010ff */
[----:B------:R-:W-:Y:S02]  /*a2a0*/  F2FP.BF16.PACK_AB R23, R169, R215 ;  /* 0x000000d7a917723e */ /* 0x000fe400000010ff */
[----:B------:R-:W-:Y:S03]  /*a2b0*/  F2FP.BF16.PACK_AB R20, R210, R209 ;  /* 0x000000d1d214723e */ /* 0x000fe600000010ff */
[----:B------:R-:W-:Y:S02]  /*a2c0*/  F2FP.BF16.PACK_AB R21, R212, R211 ;  /* 0x000000d3d415723e */ /* 0x000fe400000010ff */
[----:B------:R-:W-:Y:S07]  /*a2d0*/  F2FP.BF16.PACK_AB R22, R214, R213 ;  /* 0x000000d5d616723e */ /* 0x000fee00000010ff */
[C---:B-----5:R-:W-:Y:S03]  /*a2e0*/  HMMA.16816.F32.BF16 R4, R20.reuse, R24, R4 ;  /* 0x000000181404723c */ /* 0x060fe60000041804 */
[----:B---3--:R-:W-:Y:S01]  /*a2f0*/  F2FP.BF16.PACK_AB R166, R205, R49 ;  /* 0x00000031cda6723e */ /* 0x008fe200000010ff */
[----:B------:R-:W-:Y:S01]  /*a300*/  FFMA.FTZ R203, R180, R172, R203 ;  /* 0x000000acb4cb7223 */ /* 0x000fe200000100cb */
[----:B------:R-:W-:Y:S03]  /*a310*/  MOV R180, R173 ;  /* 0x000000ad00b47202 */ /* 0x000fe60000000f00 */
[C---:B------:R-:W-:Y:S01]  /*a320*/  HMMA.16816.F32.BF16 R8, R20.reuse, R26, R8 ;  /* 0x0000001a1408723c */ /* 0x040fe20000041808 */
[----:B------:R-:W3:Y:S03]  /*a330*/  LDSM.16.MT88.4 R24, [R238+0x1900] ;  /* 0x00190000ee18783b */ /* 0x000ee60000004200 */
[----:B------:R-:W-:Y:S01]  /*a340*/  FADD.FTZ R203, R200, R203 ;  /* 0x000000cbc8cb7221 */ /* 0x000fe20000010000 */
[----:B------:R-:W-:Y:S03]  /*a350*/  MOV R200, R168 ;  /* 0x000000a800c87202 */ /* 0x000fe60000000f00 */
[C---:B-1----:R-:W-:Y:S01]  /*a360*/  HMMA.16816.F32.BF16 R52, R20.reuse, R32, R52 ;  /* 0x000000201434723c */ /* 0x042fe20000041834 */
[----:B------:R-:W-:Y:S03]  /*a370*/  LDSM.16.MT88.4 R172, [R245+0x2900] ;  /* 0x00290000f5ac783b */ /* 0x000fe60000004200 */
[----:B------:R-:W-:Y:S01]  /*a380*/  FADD.FTZ R198, R198, R203 ;  /* 0x000000cbc6c67221 */ /* 0x000fe20000010000 */
[----:B------:R-:W-:Y:S03]  /*a390*/  MOV R203, R179 ;  /* 0x000000b300cb7202 */ /* 0x000fe60000000f00 */
[C---:B------:R-:W-:Y:S01]  /*a3a0*/  HMMA.16816.F32.BF16 R56, R20.reuse, R34, R56 ;  /* 0x000000221438723c */ /* 0x040fe20000041838 */
[----:B------:R-:W1:Y:S03]  /*a3b0*/  LDSM.16.MT88.4 R32, [R245+0x4900] ;  /* 0x00490000f520783b */ /* 0x000e660000004200 */
[----:B------:R-:W-:Y:S01]  /*a3c0*/  FADD.FTZ R196, R196, R198 ;  /* 0x000000c6c4c47221 */ /* 0x000fe20000010000 */
[----:B------:R-:W-:Y:S03]  /*a3d0*/  MOV R198, R177 ;  /* 0x000000b100c67202 */ /* 0x000fe60000000f00 */
[C---:B------:R-:W-:Y:S04]  /*a3e0*/  HMMA.16816.F32.BF16 R60, R20.reuse, R28, R60 ;  /* 0x0000001c143c723c */ /* 0x040fe8000004183c */
[----:B------:R-:W-:Y:S04]  /*a3f0*/  FADD.FTZ R196, R192, R196 ;  /* 0x000000c4c0c47221 */ /* 0x000fe80000010000 */
[C---:B------:R-:W-:Y:S01]  /*a400*/  HMMA.16816.F32.BF16 R64, R20.reuse, R30, R64 ;  /* 0x0000001e1440723c */ /* 0x040fe20000041840 */
[----:B------:R-:W4:Y:S03]  /*a410*/  LDSM.16.MT88.4 R28, [R240+0x4900] ;  /* 0x00490000f01c783b */ /* 0x000f260000004200 */
        /* <DEDUP_REMOVED lines=8> */
[C---:B-1----:R-:W-:Y:S04]  /*a4a0*/  HMMA.16816.F32.BF16 R76, R20.reuse, R32, R76 ;  /* 0x00000020144c723c */ /* 0x042fe8000004184c */
[----:B------:R-:W-:Y:S02]  /*a4b0*/  FADD.FTZ R185, R186, R185 ;  /* 0x000000b9bab97221 */ /* 0x000fe40000010000 */
[----:B--2---:R-:W-:Y:S02]  /*a4c0*/  FFMA.FTZ R201, R3, R43, R201 ;  /* 0x0000002b03c97223 */ /* 0x004fe400000100c9 */
[C---:B------:R-:W-:Y:S01]  /*a4d0*/  HMMA.16816.F32.BF16 R80, R20.reuse, R34, R80 ;  /* 0x000000221450723c */ /* 0x040fe20000041850 */
[----:B------:R-:W1:Y:S03]  /*a4e0*/  LDSM.16.MT88.4 R32, [R238+0x4900] ;  /* 0x00490000ee20783b */ /* 0x000e660000004200 */
[----:B------:R-:W-:Y:S01]  /*a4f0*/  FADD.FTZ R201, R199, R201 ;  /* 0x000000c9c7c97221 */ /* 0x000fe20000010000 */
[----:B------:R-:W-:Y:S01]  /*a500*/  MOV R199, R178 ;  /* 0x000000b200c77202 */ /* 0x000fe20000000f00 */
[----:B------:R-:W-:Y:S02]  /*a510*/  FADD.FTZ R206, R206, R185 ;  /* 0x000000b9cece7221 */ /* 0x000fe40000010000 */
[C---:B----4-:R-:W-:Y:S01]  /*a520*/  HMMA.16816.F32.BF16 R84, R20.reuse, R28, R84 ;  /* 0x0000001c1454723c */ /* 0x050fe20000041854 */
[----:B------:R-:W-:Y:S03]  /*a530*/  LDSM.16.MT88.4 R40, [R245+0x5900] ;  /* 0x00590000f528783b */ /* 0x000fe60000004200 */
[----:B------:R-:W-:Y:S01]  /*a540*/  FADD.FTZ R197, R197, R201 ;  /* 0x000000c9c5c57221 */ /* 0x000fe20000010000 */
[-C--:B------:R-:W-:Y:S01]  /*a550*/  MOV R201, R176.reuse ;  /* 0x000000b000c97202 */ /* 0x080fe20000000f00 */
[----:B------:R-:W-:Y:S02]  /*a560*/  FADD.FTZ R206, R209, R206 ;  /* 0x000000ced1ce7221 */ /* 0x000fe40000010000 */
[C---:B------:R-:W-:Y:S01]  /*a570*/  HMMA.16816.F32.BF16 R88, R20.reuse, R30, R88 ;  /* 0x0000001e1458723c */ /* 0x040fe20000041858 */
[----:B------:R-:W2:Y:S03]  /*a580*/  LDSM.16.MT88.4 R28, [R245+0x7900] ;  /* 0x00790000f51c783b */ /* 0x000ea60000004200 */
[----:B------:R-:W-:Y:S02]  /*a590*/  FADD.FTZ R210, R210, R206 ;  /* 0x000000ced2d27221 */ /* 0x000fe40000010000 */
[----:B------:R-:W-:Y:S02]  /*a5a0*/  FADD.FTZ R197, R181, R197 ;  /* 0x000000c5b5c57221 */ /* 0x000fe40000010000 */
[----:B------:R-:W-:Y:S01]  /*a5b0*/  FADD.FTZ R210, R213, R210 ;  /* 0x000000d2d5d27221 */ /* 0x000fe20000010000 */
[C---:B---3--:R-:W-:Y:S03]  /*a5c0*/  HMMA.16816.F32.BF16 R92, R20.reuse, R24, R92 ;  /* 0x00000018145c723c */ /* 0x048fe6000004185c */
[----:B------:R-:W-:Y:S02]  /*a5d0*/  FADD.FTZ R214, R214, R210 ;  /* 0x000000d2d6d67221 */ /* 0x000fe40000010000 */
[----:B------:R-:W-:Y:S02]  /*a5e0*/  FADD.FTZ R197, R194, R197 ;  /* 0x000000c5c2c57221 */ /* 0x000fe40000010000 */
[----:B------:R-:W-:Y:S01]  /*a5f0*/  FADD.FTZ R214, R198, R214 ;  /* 0x000000d6c6d67221 */ /* 0x000fe20000010000 */
        /* <DEDUP_REMOVED lines=45> */
[----:B------:R-:W-:Y:S07]  /*a8d0*/  LDSM.16.MT88.4 R32, [R240+0x5100] ;  /* 0x00510000f020783b */ /* 0x000fee0000004200 */
[C---:B--2---:R-:W-:Y:S08]  /*a8e0*/  HMMA.16816.F32.BF16 R52, R20.reuse, R28, R52 ;  /* 0x0000001c1434723c */ /* 0x044ff00000041834 */
        /* <DEDUP_REMOVED lines=52> */
[C---:B----4-:R-:W-:Y:S08]  /*ac30*/  HMMA.16816.F32.BF16 R60, R164.reuse, R32, R60 ;  /* 0x00000020a43c723c */ /* 0x050ff0000004183c */
[C---:B------:R-:W-:Y:S01]  /*ac40*/  HMMA.16816.F32.BF16 R64, R164.reuse, R34, R64 ;  /* 0x00000022a440723c */ /* 0x040fe20000041840 */
[----:B------:R-:W4:Y:S07]  /*ac50*/  LDSM.16.MT88.4 R32, [R239+0x8900] ;  /* 0x00890000ef20783b */ /* 0x000f2e0000004200 */
[C---:B--2---:R-:W-:Y:S07]  /*ac60*/  HMMA.16816.F32.BF16 R68, R164.reuse, R36, R68 ;  /* 0x00000024a444723c */ /* 0x044fee0000041844 */
[----:B------:R-:W-:Y:S01]  /*ac70*/  MOV R37, R169 ;  /* 0x000000a900257202 */ /* 0x000fe20000000f00 */
[C---:B------:R-:W-:Y:S01]  /*ac80*/  HMMA.16816.F32.BF16 R72, R164.reuse, R38, R72 ;  /* 0x00000026a448723c */ /* 0x040fe20000041848 */
[----:B------:R-:W-:Y:S03]  /*ac90*/  LDSM.16.MT88.4 R168, [R240+0xb900] ;  /* 0x00b90000f0a8783b */ /* 0x000fe60000004200 */
[----:B------:R-:W-:Y:S04]  /*aca0*/  FADD.FTZ R3, R37, R3 ;  /* 0x0000000325037221 */ /* 0x000fe80000010000 */
[C---:B------:R-:W-:Y:S08]  /*acb0*/  HMMA.16816.F32.BF16 R76, R164.reuse, R40, R76 ;  /* 0x00000028a44c723c */ /* 0x040ff0000004184c */
[C---:B------:R-:W-:Y:S08]  /*acc0*/  HMMA.16816.F32.BF16 R80, R164.reuse, R42, R80 ;  /* 0x0000002aa450723c */ /* 0x040ff00000041850 */
[C---:B---3--:R-:W-:Y:S08]  /*acd0*/  HMMA.16816.F32.BF16 R84, R164.reuse, R20, R84 ;  /* 0x00000014a454723c */ /* 0x048ff00000041854 */
[C---:B------:R-:W-:Y:S01]  /*ace0*/  HMMA.16816.F32.BF16 R88, R164.reuse, R22, R88 ;  /* 0x00000016a458723c */ /* 0x040fe20000041858 */
[----:B------:R-:W2:Y:S07]  /*acf0*/  LDSM.16.MT88.4 R20, [R238+0x8900] ;  /* 0x00890000ee14783b */ /* 0x000eae0000004200 */
[C---:B-----5:R-:W-:Y:S08]  /*ad00*/  HMMA.16816.F32.BF16 R92, R164.reuse, R4, R92 ;  /* 0x00000004a45c723c */ /* 0x060ff0000004185c */
[C---:B------:R-:W-:Y:S01]  /*ad10*/  HMMA.16816.F32.BF16 R96, R164.reuse, R6, R96 ;  /* 0x00000006a460723c */ /* 0x040fe20000041860 */
[----:B------:R-:W3:Y:S07]  /*ad20*/  LDSM.16.MT88.4 R4, [R245+0xb900] ;  /* 0x00b90000f504783b */ /* 0x000eee0000004200 */
[C---:B------:R-:W-:Y:S08]  /*ad30*/  HMMA.16816.F32.BF16 R100, R164.reuse, R8, R100 ;  /* 0x00000008a464723c */ /* 0x040ff00000041864 */
[C---:B------:R-:W-:Y:S01]  /*ad40*/  HMMA.16816.F32.BF16 R104, R164.reuse, R10, R104 ;  /* 0x0000000aa468723c */ /* 0x040fe20000041868 */
[----:B------:R-:W5:Y:S07]  /*ad50*/  LDSM.16.MT88.4 R8, [R239+0xb900] ;  /* 0x00b90000ef08783b */ /* 0x000f6e0000004200 */
[C---:B-1----:R-:W-:Y:S08]  /*ad60*/  HMMA.16816.F32.BF16 R108, R164.reuse, R24, R108 ;  /* 0x00000018a46c723c */ /* 0x042ff0000004186c */
[C---:B------:R-:W-:Y:S08]  /*ad70*/  HMMA.16816.F32.BF16 R112, R164.reuse, R26, R112 ;  /* 0x0000001aa470723c */ /* 0x040ff00000041870 */
[C---:B------:R-:W-:Y:S08]  /*ad80*/  HMMA.16816.F32.BF16 R116, R164.reuse, R28, R116 ;  /* 0x0000001ca474723c */ /* 0x040ff00000041874 */
[C---:B------:R-:W-:Y:S08]  /*ad90*/  HMMA.16816.F32.BF16 R120, R164.reuse, R30, R120 ;  /* 0x0000001ea478723c */ /* 0x040ff00000041878 */
[C---:B----4-:R-:W-:Y:S08]  /*ada0*/  HMMA.16816.F32.BF16 R124, R164.reuse, R32, R124 ;  /* 0x00000020a47c723c */ /* 0x050ff0000004187c */
[C---:B------:R-:W-:Y:S08]  /*adb0*/  HMMA.16816.F32.BF16 R128, R164.reuse, R34, R128 ;  /* 0x00000022a480723c */ /* 0x040ff00000041880 */
[C---:B--2---:R-:W-:Y:S08]  /*adc0*/  HMMA.16816.F32.BF16 R132, R164.reuse, R20, R132 ;  /* 0x00000014a484723c */ /* 0x044ff00000041884 */
[C---:B------:R-:W-:Y:S08]  /*add0*/  HMMA.16816.F32.BF16 R136, R164.reuse, R22, R136 ;  /* 0x00000016a488723c */ /* 0x040ff00000041888 */
[C---:B---3--:R-:W-:Y:S08]  /*ade0*/  HMMA.16816.F32.BF16 R140, R164.reuse, R4, R140 ;  /* 0x00000004a48c723c */ /* 0x048ff0000004188c */
[C---:B------:R-:W-:Y:S01]  /*adf0*/  HMMA.16816.F32.BF16 R144, R164.reuse, R6, R144 ;  /* 0x00000006a490723c */ /* 0x040fe20000041890 */
[----:B------:R-:W1:Y:S07]  /*ae00*/  LDSM.16.MT88.4 R4, [R238+0xb900] ;  /* 0x00b90000ee04783b */ /* 0x000e6e0000004200 */
[C---:B------:R-:W-:Y:S08]  /*ae10*/  HMMA.16816.F32.BF16 R148, R164.reuse, R168, R148 ;  /* 0x000000a8a494723c */ /* 0x040ff00000041894 */
[C---:B------:R-:W-:Y:S08]  /*ae20*/  HMMA.16816.F32.BF16 R168, R164.reuse, R170, R12 ;  /* 0x000000aaa4a8723c */ /* 0x040ff0000004180c */
[C---:B-----5:R-:W-:Y:S07]  /*ae30*/  HMMA.16816.F32.BF16 R152, R164.reuse, R8, R152 ;  /* 0x00000008a498723c */ /* 0x060fee0000041898 */
[----:B------:R-:W-:Y:S01]  /*ae40*/  FADD.FTZ R8, R201, R3 ;  /* 0x00000003c9087221 */ /* 0x000fe20000010000 */
[C---:B------:R-:W-:Y:S04]  /*ae50*/  HMMA.16816.F32.BF16 R156, R164.reuse, R10, R156 ;  /* 0x0000000aa49c723c */ /* 0x040fe8000004189c */
[----:B------:R-:W-:Y:S02]  /*ae60*/  FADD.FTZ R3, R203, R214 ;  /* 0x000000d6cb037221 */ /* 0x000fe40000010000 */
[----:B------:R-:W-:Y:S02]  /*ae70*/  FADD.FTZ R8, R199, R8 ;  /* 0x00000008c7087221 */ /* 0x000fe40000010000 */
[----:B------:R-:W-:Y:S01]  /*ae80*/  FADD.FTZ R3, R200, R3 ;  /* 0x00000003c8037221 */ /* 0x000fe20000010000 */
[C---:B-1----:R-:W-:Y:S03]  /*ae90*/  HMMA.16816.F32.BF16 R160, R164.reuse, R4, R160 ;  /* 0x00000004a4a0723c */ /* 0x042fe600000418a0 */
[----:B------:R-:W-:Y:S02]  /*aea0*/  FADD.FTZ R3, R51, R3 ;  /* 0x0000000333037221 */ /* 0x000fe40000010000 */
[----:B------:R-:W-:Y:S01]  /*aeb0*/  FADD.FTZ R8, R180, R8 ;  /* 0x00000008b4087221 */ /* 0x000fe20000010000 */
[----:B------:R-:W-:Y:S01]  /*aec0*/  MOV R180, R2 ;  /* 0x0000000200b47202 */ /* 0x000fe20000000f00 */
        /* <DEDUP_REMOVED lines=8> */
[----:B------:R-:W-:Y:S03]  /*af50*/  FADD.FTZ R44, R50, R44 ;  /* 0x0000002c322c7221 */ /* 0x000fe60000010000 */
[----:B------:R1:W-:Y:S01]  /*af60*/  STL [R1+0x28], R3 ;  /* 0x0000280301007387 */ /* 0x0003e20000100800 */
[----:B------:R-:W-:Y:S05]  /*af70*/  FADD.FTZ R4, R204, R44 ;  /* 0x0000002ccc047221 */ /* 0x000fea0000010000 */
[----:B------:R2:W-:Y:S01]  /*af80*/  STL [R1+0x24], R4 ;  /* 0x0000240401007387 */ /* 0x0005e20000100800 */
[----:B-1----:R-:W-:Y:S01]  /*af90*/  MOV R3, R0 ;  /* 0x0000000000037202 */ /* 0x002fe20000000f00 */
[----:B--2---:R-:W-:-:S05]  /*afa0*/  @P0 BRA `(.L_x_2663) ;  /* 0xffffbe1000000947 */ /* 0x004fca000383ffff */
.L_x_2662:
        /* <DEDUP_REMOVED lines=157> */
.L_x_2654:
        /* <DEDUP_REMOVED lines=197> */
.L_x_2667:
        /* <DEDUP_REMOVED lines=157> */
.L_x_2669:
[----:B--234-:R-:W-:Y:S05]  /*cfa0*/  BSYNC B0 ;  /* 0x0000000000007941 */ /* 0x01cfea0003800000 */
.L_x_2668:
        /* <DEDUP_REMOVED lines=30> */
.L_x_2671:
[----:B------:R-:W-:Y:S05]  /*d190*/  BSYNC B0 ;  /* 0x0000000000007941 */ /* 0x000fea0003800000 */
.L_x_2670:
        /* <DEDUP_REMOVED lines=30> */
.L_x_2673:
[----:B------:R-:W-:Y:S05]  /*d380*/  BSYNC B0 ;  /* 0x0000000000007941 */ /* 0x000fea0003800000 */
.L_x_2672:
        /* <DEDUP_REMOVED lines=31> */
.L_x_2666:
        /* <DEDUP_REMOVED lines=31> */
.L_x_2674:
        /* <DEDUP_REMOVED lines=43> */
.L_x_2676:
[----:B------:R-:W-:Y:S05]  /*da20*/  BSYNC B0 ;  /* 0x0000000000007941 */ /* 0x000fea0003800000 */
.L_x_2675:
        /* <DEDUP_REMOVED lines=77> */
.L_x_2678:
[----:B------:R-:W-:Y:S05]  /*df00*/  BSYNC B0 ;  /* 0x0000000000007941 */ /* 0x000fea0003800000 */
.L_x_2677:
        /* <DEDUP_REMOVED lines=27> */
.L_x_2680:
[----:B------:R-:W-:Y:S05]  /*e0c0*/  BSYNC B0 ;  /* 0x0000000000007941 */ /* 0x000fea0003800000 */
.L_x_2679:
        /* <DEDUP_REMOVED lines=27> */
.L_x_2682:
[----:B------:R-:W-:Y:S05]  /*e280*/  BSYNC B0 ;  /* 0x0000000000007941 */ /* 0x000fea0003800000 */
.L_x_2681:
        /* <DEDUP_REMOVED lines=28> */
.L_x_2683:
        /* <DEDUP_REMOVED lines=11> */
.L_x_3672:


//--------------------- .text._ZN7cutlass13device_kernelIN5flash19enable_sm80_to_sm89INS1_16FlashAttnFwdSm80INS1_25CollectiveMainloopFwdSm80ILi8ELi1ELb0EN4cute5tupleIJNS5_1CILi128EEENS7_ILi48EEENS7_ILi256EEEEEELi256ENS_10bfloat16_tEfNS_4arch4Sm80ELb0ELb0ELb0ELb1ELb1ELb1ELb1ELb0EEENS1_21CollectiveEpilogueFwdINS6_IJS8_SA_S9_EEENS6_IJNS7_ILi1EEESI_SI_EEESC_SE_Li256ELb1ELb1ELb0ELb0EEENS1_19SingleTileSchedulerILb1ELb0ELb1ELi128EEEEEEEEEvNT_6ParamsE --------------------------
	.section	.text._ZN7cutlass13device_kernelIN5flash19enable_sm80_to_sm89INS1_16FlashAttnFwdSm80INS1_25CollectiveMainloopFwdSm80ILi8ELi1ELb0EN4cute5tupleIJNS5_1CILi128EEENS7_ILi48EEENS7_ILi256EEEEEELi256ENS_10bfloat16_tEfNS_4arch4Sm80ELb0ELb0ELb0ELb1ELb1ELb1ELb1ELb0EEENS1_21CollectiveEpilogueFwdINS6_IJS8_SA_S9_EEENS6_IJNS7_ILi1EEESI_SI_EEESC_SE_Li256ELb1ELb1ELb0ELb0EEENS1_19SingleTileSchedulerILb1ELb0ELb1ELi128EEEEEEEEEvNT_6ParamsE,"ax",@progbits
	.sectioninfo	@"SHI_REGISTERS=248"
	.align	128
.text._ZN7cutlass13device_kernelIN5flash19enable_sm80_to_sm89INS1_16FlashAttnFwdSm80INS1_25CollectiveMainloopFwdSm80ILi8ELi1ELb0EN4cute5tupleIJNS5_1CILi128EEENS7_ILi48EEENS7_ILi256EEEEEELi256ENS_10bfloat16_tEfNS_4arch4Sm80ELb0ELb0ELb0ELb1ELb1ELb1ELb1ELb0EEENS1_21CollectiveEpilogueFwdINS6_IJS8_SA_S9_EEENS6_IJNS7_ILi1EEESI_SI_EEESC_SE_Li256ELb1ELb1ELb0ELb0EEENS1_19SingleTileSchedulerILb1ELb0ELb1ELi128EEEEEEEEEvNT_6ParamsE:
        .type           _ZN7cutlass13device_kernelIN5flash19enable_sm80_to_sm89INS1_16FlashAttnFwdSm80INS1_25CollectiveMainloopFwdSm80ILi8ELi1ELb0EN4cute5tupleIJNS5_1CILi128EEENS7_ILi48EEENS7_ILi256EEEEEELi256ENS_10bfloat16_tEfNS_4arch4Sm80ELb0ELb0ELb0ELb1ELb1ELb1ELb1ELb0EEENS1_21CollectiveEpilogueFwdINS6_IJS8_SA_S9_EEENS6_IJNS7_ILi1EEESI_SI_EEESC_SE_Li256ELb1ELb1ELb0ELb0EEENS1_19SingleTileSchedulerILb1ELb0ELb1ELi128EEEEEEEEEvNT_6ParamsE,@function
        .size           _ZN7cutlass13device_kernelIN5flash19enable_sm80_to_sm89INS1_16FlashAttnFwdSm80INS1_25CollectiveMainloopFwdSm80ILi8ELi1ELb0EN4cute5tupleIJNS5_1CILi128EEENS7_ILi48EEENS7_ILi256EEEEEELi256ENS_10bfloat16_tEfNS_4arch4Sm80ELb0ELb0ELb0ELb1ELb1ELb1ELb1ELb0EEENS1_21CollectiveEpilogueFwdINS6_IJS8_SA_S9_EEENS6_IJNS7_ILi1EEESI_SI_EEESC_SE_Li256ELb1ELb1ELb0ELb0EEENS1_19SingleTileSchedulerILb1ELb0ELb1ELi128EEEEEEEEEvNT_6ParamsE,(.L_x_3673 - _ZN7cutlass13device_kernelIN5flash19enable_sm80_to_sm89INS1_16FlashAttnFwdSm80INS1_25CollectiveMainloopFwdSm80ILi8ELi1ELb0EN4cute5tupleIJNS5_1CILi128EEENS7_ILi48EEENS7_ILi256EEEEEELi256ENS_10bfloat16_tEfNS_4arch4Sm80ELb0ELb0ELb0ELb1ELb1ELb1ELb1ELb0EEENS1_21CollectiveEpilogueFwdINS6_IJS8_SA_S9_EEENS6_IJNS7_ILi1EEESI_SI_EEESC_SE_Li256ELb1ELb1ELb0ELb0EEENS1_19SingleTileSchedulerILb1ELb0ELb1ELi128EEEEEEEEEvNT_6ParamsE)
        .other          _ZN7cutlass13device_kernelIN5flash19enable_sm80_to_sm89INS1_16FlashAttnFwdSm80INS1_25CollectiveMainloopFwdSm80ILi8ELi1ELb0EN4cute5tupleIJNS5_1CILi128EEENS7_ILi48EEENS7_ILi256EEEEEELi256ENS_10bfloat16_tEfNS_4arch4Sm80ELb0ELb0ELb0ELb1ELb1ELb1ELb1ELb0EEENS1_21CollectiveEpilogueFwdINS6_IJS8_SA_S9_EEENS6_IJNS7_ILi1EEESI_SI_EEESC_SE_Li256ELb1ELb1ELb0ELb0EEENS1_19SingleTileSchedulerILb1ELb0ELb1ELi128EEEEEEEEEvNT_6ParamsE,@"STO_CUDA_ENTRY STV_DEFAULT"
_ZN7cutlass13device_kernelIN5flash19enable_sm80_to_sm89INS1_16FlashAttnFwdSm80INS1_25CollectiveMainloopFwdSm80ILi8ELi1ELb0EN4cute5tupleIJNS5_1CILi128EEENS7_ILi48EEENS7_ILi256EEEEEELi256ENS_10bfloat16_tEfNS_4arch4Sm80ELb0ELb0ELb0ELb1ELb1ELb1ELb1ELb0EEENS1_21CollectiveEpilogueFwdINS6_IJS8_SA_S9_EEENS6_IJNS7_ILi1EEESI_SI_EEESC_SE_Li256ELb1ELb1ELb0ELb0EEENS1_19SingleTileSchedulerILb1ELb0ELb1ELi128EEEEEEEEEvNT_6ParamsE:
        /* <DEDUP_REMOVED lines=16> */
.L_x_2685:
        /* <DEDUP_REMOVED lines=8> */
.L_x_2687:
[----:B------:R-:W-:-:S05]  /*0180*/  MOV R3, c[0x0][0x54c] ;  /* 0x0001530000037a02 */ /* 0x000fca0000000f00 */
.L_x_2686:
[----:B-----5:R-:W-:Y:S01]  /*0190*/  IMAD R3, R3, c[0x0][0x548], RZ ;  /* 0x0001520003037a24 */ /* 0x020fe200078e02ff */
[----:B------:R-:W-:-:S04]  /*01a0*/  SHF.L.U32 R0, R109, 0x7, RZ ;  /* 0x000000076d007819 */ /* 0x000fc800000006ff */
[----:B------:R-:W-:-:S04]  /*01b0*/  ISETP.GE.AND P0, PT, R0, R3, PT ;  /* 0x000000030000720c */ /* 0x000fc80003f06270 */
[----:B------:R-:W-:Y:S01]  /*01c0*/  SEL R218, R218, 0xffffffff, !P0 ;  /* 0xffffffffdada7807 */ /* 0x000fe20004000000 */
[----:B------:R-:W-:Y:S05]  /*01d0*/  BRA `(.L_x_2688) ;  /* 0x0000012000007947 */ /* 0x000fea0003800000 */
.L_x_2684:
[----:B---3--:R-:W-:-:S04]  /*01e0*/  ISETP.NE.U32.AND P0, PT, RZ, c[0x0][0x568], PT ;  /* 0x00015a00ff007a0c */ /* 0x008fc80003f05070 */
[----:B------:R-:W-:-:S13]  /*01f0*/  ISETP.NE.AND.EX P0, PT, RZ, c[0x0][0x56c], PT, P0 ;  /* 0x00015b00ff007a0c */ /* 0x000fda0003f05300 */
[----:B------:R-:W-:Y:S05]  /*0200*/  @!P0 BRA `(.L_x_2689) ;  /* 0x0000002000008947 */ /* 0x000fea0003800000 */
[----:B------:R1:W5:Y:S01]  /*0210*/  LDG.E R3, [R2.64] ;  /* 0x0000001002037981 */ /* 0x000362000c1e1900 */
[----:B------:R-:W-:Y:S05]  /*0220*/  BRA `(.L_x_2690) ;  /* 0x0000009000007947 */ /* 0x000fea0003800000 */
.L_x_2689:
        /* <DEDUP_REMOVED lines=8> */
.L_x_2691:
[----:B------:R-:W-:-:S05]  /*02b0*/  MOV R3, c[0x0][0x54c] ;  /* 0x0001530000037a02 */ /* 0x000fca0000000f00 */
.L_x_2690:
[----:B-----5:R-:W-:Y:S01]  /*02c0*/  IMAD R3, R3, c[0x0][0x548], RZ ;  /* 0x0001520003037a24 */ /* 0x020fe200078e02ff */
[----:B------:R-:W-:-:S04]  /*02d0*/  SHF.L.U32 R0, R109, 0x7, RZ ;  /* 0x000000076d007819 */ /* 0x000fc800000006ff */
[----:B------:R-:W-:-:S04]  /*02e0*/  ISETP.GE.AND P0, PT, R0, R3, PT ;  /* 0x000000030000720c */ /* 0x000fc80003f06270 */
[----:B------:R-:W-:-:S04]  /*02f0*/  SEL R218, R218, 0xffffffff, !P0 ;  /* 0xffffffffdada7807 */ /* 0x000fc80004000000 */
.L_x_2688:
        /* <DEDUP_REMOVED lines=36> */
.L_x_2692:
[----:B--2---:R-:W-:-:S04]  /*0540*/  ISETP.NE.U32.AND P0, PT, RZ, c[0x0][0x368], PT ;  /* 0x0000da00ff007a0c */ /* 0x004fc80003f05070 */
[----:B------:R-:W-:-:S13]  /*0550*/  ISETP.NE.AND.EX P0, PT, RZ, c[0x0][0x36c], PT, P0 ;  /* 0x0000db00ff007a0c */ /* 0x000fda0003f05300 */
[----:B------:R-:W-:Y:S05]  /*0560*/  @!P0 BRA `(.L_x_2693) ;  /* 0x0000003000008947 */ /* 0x000fea0003800000 */
[----:B------:R-:W-:-:S05]  /*0570*/  IMAD.WIDE R8, R218, R7, c[0x0][0x368] ;  /* 0x0000da00da087625 */ /* 0x000fca00078e0207 */
[----:B------:R1:W5:Y:S01]  /*0580*/  LDG.E R5, [R8.64] ;  /* 0x0000001008057981 */ /* 0x000362000c1e1900 */
[----:B------:R-:W-:Y:S05]  /*0590*/  BRA `(.L_x_2694) ;  /* 0x0000004000007947 */ /* 0x000fea0003800000 */
.L_x_2693:
[----:B------:R-:W-:Y:S05]  /*05a0*/  @!P3 BRA `(.L_x_2694) ;  /* 0x000000300000b947 */ /* 0x000fea0003800000 */
[----:B------:R-:W2:Y:S04]  /*05b0*/  LDG.E R5, [R8.64] ;  /* 0x0000001008057981 */ /* 0x000ea8000c1e1900 */
[----:B------:R-:W2:Y:S02]  /*05c0*/  LDG.E R0, [R8.64+0x4] ;  /* 0x0000041008007981 */ /* 0x000ea4000c1e1900 */
[----:B--2---:R-:W-:Y:S02]  /*05d0*/  IADD3 R5, -R5, R0, RZ ;  /* 0x0000000005057210 */ /* 0x004fe40007ffe1ff */
.L_x_2694:
        /* <DEDUP_REMOVED lines=259> */
.L_x_2735:
        /* <DEDUP_REMOVED lines=91> */
.L_x_2700:
[----:B------:R-:W-:Y:S05]  /*1bc0*/  BSYNC B0 ;  /* 0x0000000000007941 */ /* 0x000fea0003800000 */
.L_x_2699:
        /* <DEDUP_REMOVED lines=74> */
.L_x_2702:
[----:B------:R-:W-:Y:S05]  /*2070*/  BSYNC B0 ;  /* 0x0000000000007941 */ /* 0x000fea0003800000 */
.L_x_2701:
        /* <DEDUP_REMOVED lines=94> */
.L_x_2706:
[----:B------:R-:W-:Y:S05]  /*2660*/  BSYNC B0 ;  /* 0x0000000000007941 */ /* 0x000fea0003800000 */
.L_x_2705:
        /* <DEDUP_REMOVED lines=58> */
.L_x_2708:
[----:B------:R-:W-:Y:S05]  /*2a10*/  BSYNC B0 ;  /* 0x0000000000007941 */ /* 0x000fea0003800000 */
.L_x_2707:
        /* <DEDUP_REMOVED lines=58> */
.L_x_2710:
[----:B------:R-:W-:Y:S05]  /*2dc0*/  BSYNC B0 ;  /* 0x0000000000007941 */ /* 0x000fea0003800000 */
.L_x_2709:
        /* <DEDUP_REMOVED lines=57> */
.L_x_2704:
[----:B-123--:R-:W-:Y:S05]  /*3160*/  BSYNC B1 ;  /* 0x0000000000017941 */ /* 0x00efea0003800000 */
.L_x_2703:
        /* <DEDUP_REMOVED lines=61> */
.L_x_2713:
[----:B------:R-:W-:Y:S05]  /*3540*/  BSYNC B0 ;  /* 0x0000000000007941 */ /* 0x000fea0003800000 */
.L_x_2712:
        /* <DEDUP_REMOVED lines=58> */
.L_x_2715:
[----:B------:R-:W-:Y:S05]  /*38f0*/  BSYNC B0 ;  /* 0x0000000000007941 */ /* 0x000fea0003800000 */
.L_x_2714:
        /* <DEDUP_REMOVED lines=58> */
.L_x_2717:
[----:B------:R-:W-:Y:S05]  /*3ca0*/  BSYNC B0 ;  /* 0x0000000000007941 */ /* 0x000fea0003800000 */
.L_x_2716:
        /* <DEDUP_REMOVED lines=58> */
.L_x_2698:
        /* <DEDUP_REMOVED lines=36> */
.L_x_2719:
[----:B------:R-:W-:Y:S05]  /*4290*/  BSYNC B0 ;  /* 0x0000000000007941 */ /* 0x000fea0003800000 */
.L_x_2718:
        /* <DEDUP_REMOVED lines=66> */
.L_x_2721:
[----:B------:R-:W-:Y:S05]  /*46c0*/  BSYNC B0 ;  /* 0x0000000000007941 */ /* 0x000fea0003800000 */
.L_x_2720:
        /* <DEDUP_REMOVED lines=159> */
.L_x_2725:
[----:B------:R-:W-:Y:S05]  /*50c0*/  BSYNC B0 ;  /* 0x0000000000007941 */ /* 0x000fea0003800000 */
.L_x_2724:
        /* <DEDUP_REMOVED lines=121> */
.L_x_2723:
[----:B-123--:R-:W-:Y:S05]  /*5860*/  BSYNC B1 ;  /* 0x0000000000017941 */ /* 0x00efea0003800000 */
.L_x_2722:
        /* <DEDUP_REMOVED lines=125> */
.L_x_2727:
[----:B------:R-:W-:Y:S05]  /*6040*/  BSYNC B0 ;  /* 0x0000000000007941 */ /* 0x000fea0003800000 */
.L_x_2726:
        /* <DEDUP_REMOVED lines=125> */
.L_x_2697:
        /* <DEDUP_REMOVED lines=30> */
.L_x_2729:
[----:B-12---:R-:W-:Y:S05]  /*6a00*/  BSYNC B0 ;  /* 0x0000000000007941 */ /* 0x006fea0003800000 */
.L_x_2728:
        /* <DEDUP_REMOVED lines=25> */
.L_x_2711:
[----:B------:R-:W-:Y:S05]  /*6ba0*/  BSYNC B2 ;  /* 0x0000000000027941 */ /* 0x000fea0003800000 */
.L_x_2696:
        /* <DEDUP_REMOVED lines=77> */
.L_x_2731:
[----:B-123--:R-:W-:Y:S05]  /*7080*/  BSYNC B0 ;  /* 0x0000000000007941 */ /* 0x00efea0003800000 */
.L_x_2730:
        /* <DEDUP_REMOVED lines=25> */
.L_x_2733:
[----:B------:R-:W-:Y:S05]  /*7220*/  BSYNC B0 ;  /* 0x0000000000007941 */ /* 0x000fea0003800000 */
.L_x_2732:
        /* <DEDUP_REMOVED lines=41> */
.L_x_2734:
[----:B------:R-:W0:Y:S01]  /*74c0*/  LDGDEPBAR ;  /* 0x00000000000079af */ /* 0x000e220000000000 */
[----:B------:R-:W-:Y:S01]  /*74d0*/  IADD3 R61, R61, -0x1, RZ ;  /* 0xffffffff3d3d7810 */ /* 0x000fe20007ffe0ff */
[----:B------:R-:W-:-:S05]  /*74e0*/  @P5 BRA `(.L_x_2735) ;  /* 0xffffa12000005947 */ /* 0x000fca000383ffff */
[----:B------:R-:W-:Y:S06]  /*74f0*/  BAR.SYNC.DEFER_BLOCKING 0x0 ;  /* 0x0000000000007b1d */ /* 0x000fec0000010000 */
.L_x_2695:
[----:B-1----:R-:W-:Y:S01]  /*7500*/  ISETP.GE.AND P0, PT, R107, 0x1, PT ;  /* 0x000000016b00780c */ /* 0x002fe20003f06270 */
[----:B------:R-:W-:Y:S01]  /*7510*/  CS2R R142, SRZ ;  /* 0x00000000008e7805 */ /* 0x000fe2000001ff00 */
[----:B------:R-:W-:Y:S01]  /*7520*/  PLOP3.LUT P2, PT, PT, PT, PT, 0x80, 0x0 ;  /* 0x000000000000781c */ /* 0x000fe20003f4f070 */
        /* <DEDUP_REMOVED lines=20> */
[----:B--2---:R-:W-:Y:S01]  /*7670*/  MOV R4, RZ ;  /* 0x000000ff00047202 */ /* 0x004fe20000000f00 */
[----:B------:R-:W-:Y:S01]  /*7680*/  IMAD.MOV.U32 R13, RZ, RZ, RZ ;  /* 0x000000ffff0d7224 */ /* 0x000fe200078e00ff */
        /* <DEDUP_REMOVED lines=78> */
[----:B------:R-:W-:Y:S01]  /*7b70*/  IMAD.MOV.U32 R8, RZ, RZ, R3 ;  /* 0x000000ffff087224 */ /* 0x000fe200078e0003 */
[----:B------:R-:W-:Y:S01]  /*7b80*/  @P1 SHF.R.U32.HI R8, RZ, c[0x0][0x2cc], R0 ;  /* 0x0000b300ff081a19 */ /* 0x000fe20000011600 */
[----:B------:R-:W-:Y:S02]  /*7b90*/  IMAD R9, R9, c[0x0][0x1c0], RZ ;  /* 0x0000700009097a24 */ /* 0x000fe400078e02ff */
[----:B------:R-:W-:Y:S02]  /*7ba0*/  IMAD.IADD R5, R5, 0x1, R7 ;  /* 0x0000000105057824 */ /* 0x000fe400078e0207 */
[C---:B------:R-:W-:Y:S02]  /*7bb0*/  IMAD R9, R6.reuse, c[0x0][0x1c4], R9 ;  /* 0x0000710006097a24 */ /* 0x040fe400078e0209 */
[----:B------:R-:W-:Y:S01]  /*7bc0*/  IMAD.WIDE.U32 R6, R6, c[0x0][0x1c0], R4 ;  /* 0x0000700006067a25 */ /* 0x000fe200078e0004 */
[----:B------:R-:W-:-:S03]  /*7bd0*/  SHF.R.S32.HI R5, RZ, 0x1f, R8 ;  /* 0x0000001fff057819 */ /* 0x000fc60000011408 */
[----:B------:R-:W-:Y:S02]  /*7be0*/  IMAD.MOV R4, RZ, RZ, -R8 ;  /* 0x000000ffff047224 */ /* 0x000fe400078e0a08 */
[----:B------:R-:W-:Y:S02]  /*7bf0*/  IMAD R5, R5, c[0x0][0x1b0], RZ ;  /* 0x00006c0005057a24 */ /* 0x000fe400078e02ff */
[----:B------:R-:W-:Y:S01]  /*7c00*/  IMAD R4, R4, c[0x0][0x2c4], R3 ;  /* 0x0000b10004047a24 */ /* 0x000fe200078e0203 */
[----:B------:R-:W-:Y:S01]  /*7c10*/  LOP3.LUT R3, R19, 0xfffffff0, RZ, 0xc0, !PT ;  /* 0xfffffff013037812 */ /* 0x000fe200078ec0ff */
[----:B------:R-:W-:Y:S02]  /*7c20*/  IMAD.IADD R7, R7, 0x1, R9 ;  /* 0x0000000107077824 */ /* 0x000fe400078e0209 */
[C---:B------:R-:W-:Y:S02]  /*7c30*/  IMAD R5, R8.reuse, c[0x0][0x1b4], R5 ;  /* 0x00006d0008057a24 */ /* 0x040fe400078e0205 */
        /* <DEDUP_REMOVED lines=9> */
[----:B------:R-:W-:Y:S01]  /*7cd0*/  IMAD.SHL.U32 R46, R2, 0x40, RZ ;  /* 0x00000040022e7824 */ /* 0x000fe200078e00ff */
[----:B------:R-:W-:Y:S01]  /*7ce0*/  LOP3.LUT R18, R0, 0xfffffff8, RZ, 0xc0, !PT ;  /* 0xfffffff800127812 */ /* 0x000fe200078ec0ff */
[----:B------:R-:W-:Y:S01]  /*7cf0*/  IMAD.SHL.U32 R43, R43, 0x8, RZ ;  /* 0x000000082b2b7824 */ /* 0x000fe200078e00ff */
[----:B------:R-:W-:Y:S01]  /*7d00*/  IADD3 R7, R5, R7, RZ ;  /* 0x0000000705077210 */ /* 0x000fe20007ffe0ff */
[----:B------:R-:W-:Y:S01]  /*7d10*/  IMAD R5, R109, 0x80, R2 ;  /* 0x000000806d057824 */ /* 0x000fe200078e0202 */
[----:B------:R-:W-:Y:S01]  /*7d20*/  LEA R6, P0, R4, c[0x0][0x160], 0x1 ;  /* 0x0000580004067a11 */ /* 0x000fe200078008ff */
[----:B------:R-:W-:Y:S01]  /*7d30*/  IMAD.IADD R18, R3, 0x1, -R18 ;  /* 0x0000000103127824 */ /* 0x000fe200078e0a12 */
[----:B------:R-:W-:Y:S01]  /*7d40*/  LOP3.LUT R46, R46, 0x1c0, RZ, 0xc0, !PT ;  /* 0x000001c02e2e7812 */ /* 0x000fe200078ec0ff */
[----:B------:R-:W-:Y:S01]  /*7d50*/  IMAD.SHL.U32 R3, R13, 0x8, RZ ;  /* 0x000000080d037824 */ /* 0x000fe200078e00ff */
[----:B------:R-:W-:Y:S01]  /*7d60*/  LEA.HI.X R7, R4, c[0x0][0x164], R7, 0x1, P0 ;  /* 0x0000590004077a11 */ /* 0x000fe200000f0c07 */
[----:B------:R-:W-:Y:S01]  /*7d70*/  IMAD.MOV.U32 R213, RZ, RZ, 0x10 ;  /* 0x00000010ffd57424 */ /* 0x000fe200078e00ff */
[----:B------:R-:W-:Y:S01]  /*7d80*/  ISETP.GE.AND P0, PT, R5, R26, PT ;  /* 0x0000001a0500720c */ /* 0x000fe20003f06270 */
[----:B------:R-:W-:Y:S01]  /*7d90*/  IMAD.MOV.U32 R211, RZ, RZ, 0x20 ;  /* 0x00000020ffd37424 */ /* 0x000fe200078e00ff */
[C---:B------:R-:W-:Y:S01]  /*7da0*/  IADD3 R221, R3.reuse, 0x40, RZ ;  /* 0x0000004003dd7810 */ /* 0x040fe20007ffe0ff */
[----:B------:R1:W2:Y:S01]  /*7db0*/  SHFL.IDX PT, R8, R6, RZ, 0x181f ;  /* 0x00181fff06087589 */ /* 0x0002a200000e0000 */
[C---:B------:R-:W-:Y:S01]  /*7dc0*/  IADD3 R15, R3.reuse, 0x80, RZ ;  /* 0x00000080030f7810 */ /* 0x040fe20007ffe0ff */
[----:B------:R-:W-:Y:S01]  /*7dd0*/  IMAD.MOV.U32 R222, RZ, RZ, 0x181f ;  /* 0x0000181fffde7424 */ /* 0x000fe200078e00ff */
[C---:B------:R-:W-:Y:S01]  /*7de0*/  IADD3 R14, R3.reuse, 0xc0, RZ ;  /* 0x000000c0030e7810 */ /* 0x040fe20007ffe0ff */
[----:B------:R1:W3:Y:S01]  /*7df0*/  SHFL.IDX PT, R9, R7, RZ, 0x181f ;  /* 0x00181fff07097589 */ /* 0x0002e200000e0000 */
[----:B------:R-:W-:Y:S01]  /*7e00*/  ISETP.GE.AND P3, PT, R3, c[0x0][0x198], PT ;  /* 0x0000660003007a0c */ /* 0x000fe20003f66270 */
[----:B------:R-:W-:Y:S01]  /*7e10*/  IMAD.MOV.U32 R219, RZ, RZ, -0x1 ;  /* 0xffffffffffdb7424 */ /* 0x000fe200078e00ff */
[----:B------:R-:W-:-:S02]  /*7e20*/  SHF.R.U32.HI R44, RZ, 0x3, R46 ;  /* 0x00000003ff2c7819 */ /* 0x000fc4000001162e */
[----:B------:R-:W-:Y:S02]  /*7e30*/  LOP3.LUT R11, R46, 0x38, R3, 0xf8, !PT ;  /* 0x000000382e0b7812 */ /* 0x000fe400078ef803 */
[----:B------:R-:W-:Y:S02]  /*7e40*/  ISETP.GE.AND P4, PT, R221, c[0x0][0x198], PT ;  /* 0x00006600dd007a0c */ /* 0x000fe40003f86270 */
[----:B------:R-:W-:Y:S02]  /*7e50*/  ISETP.GE.AND P6, PT, R14, c[0x0][0x198], PT ;  /* 0x000066000e007a0c */ /* 0x000fe40003fc6270 */
[----:B------:R-:W-:Y:S02]  /*7e60*/  ISETP.GE.AND P5, PT, R15, c[0x0][0x198], PT ;  /* 0x000066000f007a0c */ /* 0x000fe40003fa6270 */
[----:B------:R-:W-:Y:S02]  /*7e70*/  LOP3.LUT R43, R43, 0xfffffe00, RZ, 0xc0, !PT ;  /* 0xfffffe002b2b7812 */ /* 0x000fe400078ec0ff */
        /* <DEDUP_REMOVED lines=27> */
.L_x_2738:
[----:B-123--:R-:W-:Y:S05]  /*8030*/  BSYNC B0 ;  /* 0x0000000000007941 */ /* 0x00efea0003800000 */
.L_x_2737:
        /* <DEDUP_REMOVED lines=25> */
.L_x_2740:
[----:B------:R-:W-:Y:S05]  /*81d0*/  BSYNC B0 ;  /* 0x0000000000007941 */ /* 0x000fea0003800000 */
.L_x_2739:
        /* <DEDUP_REMOVED lines=25> */
.L_x_2742:
[----:B------:R-:W-:Y:S05]  /*8370*/  BSYNC B0 ;  /* 0x0000000000007941 */ /* 0x000fea0003800000 */
.L_x_2741:
[----:B---3--:R3:W-:Y:S01]  /*8380*/  SHFL.IDX PT, R20, R6, 0x3, 0x181f ;  /* 0x00781f0006147f89 */ /* 0x0087e200000e0000 */
[----:B------:R-:W-:Y:S01]  /*8390*/  IADD3 R5, R5, 0x60, RZ ;  /* 0x0000006005057810 */ /* 0x000fe20007ffe0ff */
[----:B------:R-:W-:Y:S01]  /*83a0*/  IMAD.MOV.U32 R63, RZ, RZ, 0x30 ;  /* 0x00000030ff3f7424 */ /* 0x000fe200078e00ff */
[----:B-1---5:R-:W-:Y:S01]  /*83b0*/  SHF.R.S32.HI R9, RZ, 0x1f, R228 ;  /* 0x0000001fff097819 */ /* 0x022fe200000114e4 */
[----:B------:R-:W1:Y:S01]  /*83c0*/  SHFL.IDX PT, R21, R7, 0x3, 0x181f ;  /* 0x00781f0007157f89 */ /* 0x000e6200000e0000 */
[----:B------:R-:W-:Y:S01]  /*83d0*/  ISETP.GE.AND P0, PT, R5, R26, PT ;  /* 0x0000001a0500720c */ /* 0x000fe20003f06270 */
[----:B------:R-:W-:Y:S01]  /*83e0*/  IMAD.MOV.U32 R223, RZ, RZ, c[0x0][0x2b8] ;  /* 0x0000ae00ffdf7624 */ /* 0x000fe200078e00ff */
[----:B------:R-:W-:Y:S01]  /*83f0*/  LOP3.LUT R12, R12, 0xffffffef, RZ, 0xc0, !PT ;  /* 0xffffffef0c0c7812 */ /* 0x000fe200078ec0ff */
        /* <DEDUP_REMOVED lines=10> */
[----:B--23--:R-:W-:Y:S01]  /*84a0*/  @!P0 SHF.R.S32.HI R6, RZ, 0x1f, R221 ;  /* 0x0000001fff068819 */ /* 0x00cfe200000114dd */
[----:B------:R-:W-:Y:S01]  /*84b0*/  IMAD.IADD R224, R229, 0x1, R9 ;  /* 0x00000001e5e07824 */ /* 0x000fe200078e0209 */
[----:B------:R-:W-:Y:S01]  /*84c0*/  @P2 LOP3.LUT R12, R12, 0x10, RZ, 0xfc, !PT ;  /* 0x000000100c0c2812 */ /* 0x000fe200078efcff */
[----:B------:R-:W-:Y:S01]  /*84d0*/  @P2 IMAD.HI.U32 R8, R226, c[0x0][0x2bc], RZ ;  /* 0x0000af00e2082a27 */ /* 0x000fe200078e00ff */
[----:B------:R-:W-:Y:S02]  /*84e0*/  @!P0 LEA.HI R23, R6, R221, RZ, 0x3 ;  /* 0x000000dd06178211 */ /* 0x000fe400078f18ff */
[----:B------:R-:W-:Y:S01]  /*84f0*/  @!P0 SHF.R.S32.HI R6, RZ, 0x1f, R15 ;  /* 0x0000001fff068819 */ /* 0x000fe2000001140f */
[----:B-1----:R-:W-:Y:S01]  /*8500*/  @!P0 IMAD.WIDE R10, R3, 0x2, R20 ;  /* 0x00000002030a8825 */ /* 0x002fe200078e0214 */
        /* <DEDUP_REMOVED lines=23> */
[----:B------:R1:W3:Y:S01]  /*8680*/  @!P1 LDG.E R225, [R8.64] ;  /* 0x0000001008e19981 */ /* 0x0002e2000c1e1900 */
[----:B------:R-:W-:Y:S01]  /*8690*/  IMAD.MOV R7, RZ, RZ, -R7 ;  /* 0x000000ffff077224 */ /* 0x000fe200078e0a07 */
[----:B------:R-:W-:Y:S01]  /*86a0*/  ISETP.GE.AND P6, PT, R3, c[0x0][0x1d4], PT ;  /* 0x0000750003007a0c */ /* 0x000fe20003fc6270 */
[----:B------:R-:W-:Y:S01]  /*86b0*/  IMAD R6, R108, c[0x0][0x1e8], RZ ;  /* 0x00007a006c067a24 */ /* 0x000fe200078e02ff */
[----:B------:R-:W-:Y:S01]  /*86c0*/  ISETP.GE.AND P3, PT, R221, c[0x0][0x1d4], PT ;  /* 0x00007500dd007a0c */ /* 0x000fe20003f66270 */
[----:B------:R-:W-:Y:S01]  /*86d0*/  IMAD R226, R7, c[0x0][0x2b8], R226 ;  /* 0x0000ae0007e27a24 */ /* 0x000fe200078e02e2 */
[----:B------:R-:W-:Y:S01]  /*86e0*/  ISETP.GE.AND P5, PT, R15, c[0x0][0x1d4], PT ;  /* 0x000075000f007a0c */ /* 0x000fe20003fa6270 */
[----:B--2---:R-:W-:Y:S01]  /*86f0*/  IMAD R5, R215, c[0x0][0x1ec], R6 ;  /* 0x00007b00d7057a24 */ /* 0x004fe200078e0206 */
[----:B------:R-:W-:Y:S01]  /*8700*/  ISETP.GE.AND P4, PT, R14, c[0x0][0x1d4], PT ;  /* 0x000075000e007a0c */ /* 0x000fe20003f86270 */
[----:B------:R-:W-:Y:S01]  /*8710*/  IMAD.WIDE.U32 R28, R226, c[0x0][0x1e0], RZ ;  /* 0x00007800e21c7a25 */ /* 0x000fe200078e00ff */
        /* <DEDUP_REMOVED lines=14> */
[----:B---3--:R-:W-:Y:S01]  /*8800*/  SHF.R.S32.HI R21, RZ, 0x1f, R225 ;  /* 0x0000001fff157819 */ /* 0x008fe200000114e1 */
        /* <DEDUP_REMOVED lines=40> */
[----:B------:R-:W-:-:S02]  /*8a90*/  @P0 LOP3.LUT R6, R20, 0xfffffff8, RZ, 0xc0, !PT ;  /* 0xfffffff814060812 */ /* 0x000fc400078ec0ff */
        /* <DEDUP_REMOVED lines=12> */
[----:B------:R-:W-:Y:S01]  /*8b60*/  IMAD R5, R215, c[0x0][0x214], R108 ;  /* 0x00008500d7057a24 */ /* 0x000fe200078e026c */
[----:B------:R-:W0:Y:S03]  /*8b70*/  LDGDEPBAR ;  /* 0x00000000000079af */ /* 0x000e260000000000 */
[----:B------:R-:W-:-:S07]  /*8b80*/  IMAD.IADD R20, R25, 0x1, R5 ;  /* 0x0000000119147824 */ /* 0x000fce00078e0205 */
[----:B------:R-:W-:Y:S05]  /*8b90*/  @P0 BRA `(.L_x_2743) ;  /* 0x0000002000000947 */ /* 0x000fea0003800000 */
[----:B------:R-:W-:-:S04]  /*8ba0*/  DEPBAR.LE SB0, 0x1 ;  /* 0x000080400000791a */ /* 0x000fc80000000000 */
[----:B------:R-:W-:Y:S05]  /*8bb0*/  BRA `(.L_x_2744) ;  /* 0x00006bf000007947 */ /* 0x000fea0003800000 */
.L_x_2743:
        /* <DEDUP_REMOVED lines=70> */
.L_x_2747:
[----:B------:R-:W-:Y:S05]  /*9020*/  BSYNC B0 ;  /* 0x0000000000007941 */ /* 0x000fea0003800000 */
.L_x_2746:
[----:B-----5:R-:W-:Y:S01]  /*9030*/  IMAD.MOV.U32 R49, RZ, RZ, R30 ;  /* 0x000000ffff317224 */ /* 0x020fe200078e001e */
[----:B----4-:R-:W-:Y:S01]  /*9040*/  SHF.R.U64 R34, R30, 0x10, R31 ;  /* 0x000000101e227819 */ /* 0x010fe2000000121f */
[----:B------:R-:W-:Y:S01]  /*9050*/  IMAD.MOV.U32 R35, RZ, RZ, R28 ;  /* 0x000000ffff237224 */ /* 0x000fe200078e001c */
[----:B------:R-:W-:Y:S01]  /*9060*/  SHF.R.U64 R30, R28, 0x10, R29 ;  /* 0x000000101c1e7819 */ /* 0x000fe2000000121d */
[----:B------:R-:W-:Y:S01]  /*9070*/  IMAD R26, R109, -0x80, R26 ;  /* 0xffffff806d1a7824 */ /* 0x000fe200078e021a */
[--C-:B------:R-:W-:Y:S01]  /*9080*/  SHF.R.U64 R39, R32, 0x10, R33.reuse ;  /* 0x0000001020277819 */ /* 0x100fe20000001221 */
[----:B------:R-:W-:Y:S01]  /*9090*/  IMAD.MOV.U32 R51, RZ, RZ, R33 ;  /* 0x000000ffff337224 */ /* 0x000fe200078e0021 */
[----:B------:R-:W-:Y:S01]  /*90a0*/  PRMT R30, R35, 0x5410, R30 ;  /* 0x00005410231e7816 */ /* 0x000fe2000000001e */
[----:B------:R-:W-:Y:S01]  /*90b0*/  IMAD.MOV.U32 R50, RZ, RZ, R32 ;  /* 0x000000ffff327224 */ /* 0x000fe200078e0020 */
[----:B------:R-:W-:Y:S01]  /*90c0*/  IMNMX R35, R26, 0x80, PT ;  /* 0x000000801a237817 */ /* 0x000fe20003800200 */
[----:B------:R-:W-:Y:S01]  /*90d0*/  IMAD.MOV.U32 R48, RZ, RZ, R31 ;  /* 0x000000ffff307224 */ /* 0x000fe200078e001f */
[----:B------:R-:W-:Y:S01]  /*90e0*/  SHF.R.U32.HI R38, RZ, 0x10, R33 ;  /* 0x00000010ff267819 */ /* 0x000fe20000011621 */
[----:B------:R-:W-:Y:S01]  /*90f0*/  IMAD.MOV.U32 R42, RZ, RZ, R40 ;  /* 0x000000ffff2a7224 */ /* 0x000fe200078e0028 */
[----:B------:R-:W-:Y:S01]  /*9100*/  ISETP.GE.AND P0, PT, R2, R35, PT ;  /* 0x000000230200720c */ /* 0x000fe20003f06270 */
[----:B------:R-:W-:Y:S01]  /*9110*/  IMAD.MOV.U32 R43, RZ, RZ, R41 ;  /* 0x000000ffff2b7224 */ /* 0x000fe200078e0029 */
[----:B------:R-:W-:Y:S01]  /*9120*/  SHF.R.U32.HI R33, RZ, 0x10, R31 ;  /* 0x00000010ff217819 */ /* 0x000fe2000001161f */
[----:B------:R-:W-:Y:S01]  /*9130*/  IMAD.MOV.U32 R47, RZ, RZ, R29 ;  /* 0x000000ffff2f7224 */ /* 0x000fe200078e001d */
[----:B------:R-:W-:Y:S01]  /*9140*/  SHF.R.U64 R37, R40, 0x10, R41 ;  /* 0x0000001028257819 */ /* 0x000fe20000001229 */
[----:B------:R-:W-:Y:S01]  /*9150*/  IMAD.MOV.U32 R40, RZ, RZ, R7 ;  /* 0x000000ffff287224 */ /* 0x000fe200078e0007 */
[----:B------:R-:W-:Y:S01]  /*9160*/  SHF.R.U32.HI R36, RZ, 0x10, R41 ;  /* 0x00000010ff247819 */ /* 0x000fe20000011629 */
[----:B------:R-:W-:Y:S01]  /*9170*/  IMAD.MOV.U32 R41, RZ, RZ, R6 ;  /* 0x000000ffff297224 */ /* 0x000fe200078e0006 */
        /* <DEDUP_REMOVED lines=41> */
[C---:B-1----:R-:W-:Y:S01]  /*9410*/  SHF.L.U32 R41, R4.reuse, 0x10, RZ ;  /* 0x0000001004297819 */ /* 0x042fe200000006ff */
[----:B------:R-:W-:Y:S01]  /*9420*/  IMAD.U32 R44, R7, 0x10000, RZ ;  /* 0x00010000072c7824 */ /* 0x000fe200078e00ff */
[----:B------:R-:W-:Y:S02]  /*9430*/  LOP3.LUT R40, R4, 0xffff0000, RZ, 0xc0, !PT ;  /* 0xffff000004287812 */ /* 0x000fe400078ec0ff */
[C---:B------:R-:W-:Y:S02]  /*9440*/  SHF.L.U32 R4, R5.reuse, 0x10, RZ ;  /* 0x0000001005047819 */ /* 0x040fe400000006ff */
[----:B------:R-:W-:-:S02]  /*9450*/  LOP3.LUT R48, R5, 0xffff0000, RZ, 0xc0, !PT ;  /* 0xffff000005307812 */ /* 0x000fc400078ec0ff */
[----:B------:R-:W-:Y:S02]  /*9460*/  LOP3.LUT R5, R37, 0xffff0000, RZ, 0xc0, !PT ;  /* 0xffff000025057812 */ /* 0x000fe400078ec0ff */
[C---:B------:R-:W-:Y:S02]  /*9470*/  SHF.L.U32 R47, R6.reuse, 0x10, RZ ;  /* 0x00000010062f7819 */ /* 0x040fe400000006ff */
[----:B------:R-:W-:Y:S01]  /*9480*/  LOP3.LUT R46, R6, 0xffff0000, RZ, 0xc0, !PT ;  /* 0xffff0000062e7812 */ /* 0x000fe200078ec0ff */
[CC--:B------:R-:W-:Y:S01]  /*9490*/  FMUL.FTZ R6, R40.reuse, R42.reuse ;  /* 0x0000002a28067220 */ /* 0x0c0fe20000410000 */
[----:B------:R-:W-:Y:S01]  /*94a0*/  LOP3.LUT R49, R7, 0xffff0000, RZ, 0xc0, !PT ;  /* 0xffff000007317812 */ /* 0x000fe200078ec0ff */
[----:B------:R-:W-:Y:S02]  /*94b0*/  FMUL.FTZ R40, R40, R45 ;  /* 0x0000002d28287220 */ /* 0x000fe40000410000 */
[----:B------:R-:W-:Y:S02]  /*94c0*/  FMUL.FTZ R7, R48, R5 ;  /* 0x0000000530077220 */ /* 0x000fe40000410000 */
[C---:B------:R-:W-:Y:S01]  /*94d0*/  FFMA.FTZ R6, R41.reuse, R45, -R6 ;  /* 0x0000002d29067223 */ /* 0x040fe20000010806 */
        /* <DEDUP_REMOVED lines=8> */
[C---:B------:R-:W-:Y:S02]  /*9560*/  FMUL.FTZ R4, R46.reuse, R42 ;  /* 0x0000002a2e047220 */ /* 0x040fe40000410000 */
[C---:B------:R-:W-:Y:S02]  /*9570*/  FMUL.FTZ R5, R49.reuse, R40 ;  /* 0x0000002831057220 */ /* 0x040fe40000410000 */
[----:B------:R-:W-:Y:S02]  /*9580*/  FMUL.FTZ R46, R46, R45 ;  /* 0x0000002d2e2e7220 */ /* 0x000fe40000410000 */
[----:B------:R-:W-:Y:S02]  /*9590*/  FMUL.FTZ R49, R49, R43 ;  /* 0x0000002b31317220 */ /* 0x000fe40000410000 */
[----:B------:R-:W-:Y:S01]  /*95a0*/  FFMA.FTZ R45, R47, R45, -R4 ;  /* 0x0000002d2f2d7223 */ /* 0x000fe20000010804 */
[----:B------:R-:W-:Y:S01]  /*95b0*/  F2FP.BF16.PACK_AB R4, R41, R6 ;  /* 0x000000062904723e */ /* 0x000fe200000010ff */
[----:B------:R-:W-:-:S02]  /*95c0*/  FFMA.FTZ R46, R47, R42, R46 ;  /* 0x0000002a2f2e7223 */ /* 0x000fc4000001002e */
[----:B------:R-:W-:Y:S01]  /*95d0*/  FFMA.FTZ R43, R44, R43, -R5 ;  /* 0x0000002b2c2b7223 */ /* 0x000fe20000010805 */
[----:B------:R-:W-:Y:S01]  /*95e0*/  F2FP.BF16.PACK_AB R5, R48, R7 ;  /* 0x000000073005723e */ /* 0x000fe200000010ff */
[----:B------:R-:W-:Y:S01]  /*95f0*/  FFMA.FTZ R40, R44, R40, R49 ;  /* 0x000000282c287223 */ /* 0x000fe20000010031 */
[----:B------:R-:W-:-:S04]  /*9600*/  F2FP.BF16.PACK_AB R6, R46, R45 ;  /* 0x0000002d2e06723e */ /* 0x000fc800000010ff */
[----:B------:R-:W-:-:S05]  /*9610*/  F2FP.BF16.PACK_AB R7, R40, R43 ;  /* 0x0000002b2807723e */ /* 0x000fca00000010ff */
[----:B------:R1:W-:Y:S02]  /*9620*/  STS.128 [R23+0x10080], R4 ;  /* 0x0100800417007388 */ /* 0x0003e40000000c00 */
.L_x_2751:
[----:B------:R-:W-:Y:S05]  /*9630*/  BSYNC B0 ;  /* 0x0000000000007941 */ /* 0x000fea0003800000 */
.L_x_2750:
        /* <DEDUP_REMOVED lines=19> */
[C---:B------:R-:W-:Y:S02]  /*9770*/  FMUL.FTZ R7, R48.reuse, R5 ;  /* 0x0000000530077220 */ /* 0x040fe40000410000 */
[----:B------:R-:W-:Y:S01]  /*9780*/  FFMA.FTZ R6, R41, R45, -R6 ;  /* 0x0000002d29067223 */ /* 0x000fe20000010806 */
        /* <DEDUP_REMOVED lines=21> */
.L_x_2753:
[----:B------:R-:W-:Y:S05]  /*98e0*/  BSYNC B0 ;  /* 0x0000000000007941 */ /* 0x000fea0003800000 */
.L_x_2752:
        /* <DEDUP_REMOVED lines=42> */
.L_x_2755:
[----:B------:R-:W-:Y:S05]  /*9b90*/  BSYNC B0 ;  /* 0x0000000000007941 */ /* 0x000fea0003800000 */
.L_x_2754:
[----:B-1----:R-:W-:-:S04]  /*9ba0*/  IADD3 R4, R8, 0x60, RZ ;  /* 0x0000006008047810 */ /* 0x002fc80007ffe0ff */
        /* <DEDUP_REMOVED lines=40> */
.L_x_2749:
[----:B------:R-:W-:Y:S05]  /*9e30*/  BSYNC B1 ;  /* 0x0000000000017941 */ /* 0x000fea0003800000 */
.L_x_2748:
        /* <DEDUP_REMOVED lines=19> */
[-C--:B------:R-:W-:Y:S01]  /*9f70*/  FMUL.FTZ R6, R42, R40.reuse ;  /* 0x000000282a067220 */ /* 0x080fe20000410000 */
[----:B------:R-:W-:Y:S01]  /*9f80*/  LOP3.LUT R49, R7, 0xffff0000, RZ, 0xc0, !PT ;  /* 0xffff000007317812 */ /* 0x000fe200078ec0ff */
[C---:B------:R-:W-:Y:S02]  /*9f90*/  FMUL.FTZ R40, R44.reuse, R40 ;  /* 0x000000282c287220 */ /* 0x040fe40000410000 */
[-C--:B------:R-:W-:Y:S02]  /*9fa0*/  FMUL.FTZ R7, R5, R48.reuse ;  /* 0x0000003005077220 */ /* 0x080fe40000410000 */
[-C--:B------:R-:W-:Y:S01]  /*9fb0*/  FFMA.FTZ R6, R44, R41.reuse, -R6 ;  /* 0x000000292c067223 */ /* 0x080fe20000010806 */
        /* <DEDUP_REMOVED lines=21> */
.L_x_2759:
[----:B------:R-:W-:Y:S05]  /*a110*/  BSYNC B0 ;  /* 0x0000000000007941 */ /* 0x000fea0003800000 */
.L_x_2758:
        /* <DEDUP_REMOVED lines=42> */
.L_x_2761:
[----:B------:R-:W-:Y:S05]  /*a3c0*/  BSYNC B0 ;  /* 0x0000000000007941 */ /* 0x000fea0003800000 */
.L_x_2760:
        /* <DEDUP_REMOVED lines=42> */
.L_x_2763:
[----:B------:R-:W-:Y:S05]  /*a670*/  BSYNC B0 ;  /* 0x0000000000007941 */ /* 0x000fea0003800000 */
.L_x_2762:
        /* <DEDUP_REMOVED lines=41> */
.L_x_2757:
[----:B------:R-:W-:Y:S05]  /*a910*/  BSYNC B1 ;  /* 0x0000000000017941 */ /* 0x000fea0003800000 */
.L_x_2756:
        /* <DEDUP_REMOVED lines=45> */
.L_x_2767:
[----:B------:R-:W-:Y:S05]  /*abf0*/  BSYNC B0 ;  /* 0x0000000000007941 */ /* 0x000fea0003800000 */
.L_x_2766:
        /* <DEDUP_REMOVED lines=42> */
.L_x_2769:
[----:B------:R-:W-:Y:S05]  /*aea0*/  BSYNC B0 ;  /* 0x0000000000007941 */ /* 0x000fea0003800000 */
.L_x_2768:
        /* <DEDUP_REMOVED lines=42> */
.L_x_2771:
[----:B------:R-:W-:Y:S05]  /*b150*/  BSYNC B0 ;  /* 0x0000000000007941 */ /* 0x000fea0003800000 */
.L_x_2770:
        /* <DEDUP_REMOVED lines=41> */
.L_x_2765:
[----:B------:R-:W-:Y:S05]  /*b3f0*/  BSYNC B1 ;  /* 0x0000000000017941 */ /* 0x000fea0003800000 */
.L_x_2764:
[----:B-1----:R-:W-:-:S04]  /*b400*/  IADD3 R4, R2, 0x60, RZ ;  /* 0x0000006002047810 */ /* 0x002fc80007ffe0ff */
[----:B------:R-:W-:-:S13]  /*b410*/  ISETP.GE.AND P0, PT, R4, R35, PT ;  /* 0x000000230400720c */ /* 0x000fda0003f06270 */
        /* <DEDUP_REMOVED lines=34> */
[----:B------:R-:W-:-:S02]  /*b640*/  FFMA.FTZ R44, R7, R45, R44 ;  /* 0x0000002d072c7223 */ /* 0x000fc4000001002c */
[----:B------:R-:W-:Y:S01]  /*b650*/  FFMA.FTZ R39, R39, R45, -R4 ;  /* 0x0000002d27277223 */ /* 0x000fe20000010804 */
[----:B------:R-:W-:Y:S01]  /*b660*/  F2FP.BF16.PACK_AB R4, R35, R6 ;  /* 0x000000062304723e */ /* 0x000fe200000010ff */
[-C--:B------:R-:W-:Y:S02]  /*b670*/  FFMA.FTZ R7, R38, R43.reuse, -R37 ;  /* 0x0000002b26077223 */ /* 0x080fe40000010825 */
[----:B------:R-:W-:Y:S01]  /*b680*/  FFMA.FTZ R46, R36, R43, R46 ;  /* 0x0000002b242e7223 */ /* 0x000fe2000001002e */
[----:B------:R-:W-:-:S04]  /*b690*/  F2FP.BF16.PACK_AB R6, R44, R39 ;  /* 0x000000272c06723e */ /* 0x000fc800000010ff */
[----:B------:R-:W-:-:S05]  /*b6a0*/  F2FP.BF16.PACK_AB R7, R46, R7 ;  /* 0x000000072e07723e */ /* 0x000fca00000010ff */
[----:B------:R1:W-:Y:S02]  /*b6b0*/  STS.128 [R23+0x13080], R4 ;  /* 0x0130800417007388 */ /* 0x0003e40000000c00 */
.L_x_2774:
[----:B------:R-:W-:Y:S05]  /*b6c0*/  BSYNC B0 ;  /* 0x0000000000007941 */ /* 0x000fea0003800000 */
.L_x_2773:
        /* <DEDUP_REMOVED lines=42> */
.L_x_2776:
[----:B------:R-:W-:Y:S05]  /*b970*/  BSYNC B0 ;  /* 0x0000000000007941 */ /* 0x000fea0003800000 */
.L_x_2775:
        /* <DEDUP_REMOVED lines=42> */
.L_x_2778:
[----:B------:R-:W-:Y:S05]  /*bc20*/  BSYNC B0 ;  /* 0x0000000000007941 */ /* 0x000fea0003800000 */
.L_x_2777:
        /* <DEDUP_REMOVED lines=42> */
.L_x_2745:
        /* <DEDUP_REMOVED lines=28> */
.L_x_2780:
[----:B------:R-:W-:Y:S05]  /*c090*/  BSYNC B0 ;  /* 0x0000000000007941 */ /* 0x000fea0003800000 */
.L_x_2779:
[----:B-----5:R-:W-:Y:S01]  /*c0a0*/  IMAD.MOV.U32 R53, RZ, RZ, R30 ;  /* 0x000000ffff357224 */ /* 0x020fe200078e001e */
[--C-:B-1----:R-:W-:Y:S01]  /*c0b0*/  SHF.R.U64 R40, R30, 0x10, R31.reuse ;  /* 0x000000101e287819 */ /* 0x102fe2000000121f */
[--C-:B------:R-:W-:Y:S01]  /*c0c0*/  IMAD.MOV.U32 R39, RZ, RZ, R31.reuse ;  /* 0x000000ffff277224 */ /* 0x100fe200078e001f */
[----:B------:R-:W-:Y:S01]  /*c0d0*/  SHF.R.U32.HI R56, RZ, 0x10, R31 ;  /* 0x00000010ff387819 */ /* 0x000fe2000001161f */
[--C-:B------:R-:W-:Y:S01]  /*c0e0*/  IMAD.MOV.U32 R30, RZ, RZ, R35.reuse ;  /* 0x000000ffff1e7224 */ /* 0x100fe200078e0023 */
[----:B------:R-:W-:Y:S01]  /*c0f0*/  SHF.R.U64 R31, R34, 0x10, R35 ;  /* 0x00000010221f7819 */ /* 0x000fe20000001223 */
[----:B------:R-:W-:Y:S01]  /*c100*/  IMAD.MOV.U32 R41, RZ, RZ, R29 ;  /* 0x000000ffff297224 */ /* 0x000fe200078e001d */
[----:B------:R-:W-:Y:S01]  /*c110*/  SHF.R.U32.HI R49, RZ, 0x10, R35 ;  /* 0x00000010ff317819 */ /* 0x000fe20000011623 */
[----:B------:R-:W-:Y:S01]  /*c120*/  IMAD R35, R109, -0x80, R26 ;  /* 0xffffff806d237824 */ /* 0x000fe200078e021a */
[--C-:B------:R-:W-:Y:S01]  /*c130*/  SHF.R.U64 R42, R28, 0x10, R29.reuse ;  /* 0x000000101c2a7819 */ /* 0x100fe2000000121d */
[----:B------:R-:W-:Y:S01]  /*c140*/  IMAD.MOV.U32 R55, RZ, RZ, R32 ;  /* 0x000000ffff377224 */ /* 0x000fe200078e0020 */
[----:B------:R-:W-:Y:S01]  /*c150*/  SHF.R.U32.HI R54, RZ, 0x10, R29 ;  /* 0x00000010ff367819 */ /* 0x000fe2000001161d */
[----:B------:R-:W-:Y:S01]  /*c160*/  IMAD.MOV.U32 R47, RZ, RZ, R6 ;  /* 0x000000ffff2f7224 */ /* 0x000fe200078e0006 */
[----:B------:R-:W-:Y:S01]  /*c170*/  IMNMX R35, R35, 0x80, PT ;  /* 0x0000008023237817 */ /* 0x000fe20003800200 */
[----:B------:R-:W-:Y:S01]  /*c180*/  IMAD.MOV.U32 R51, RZ, RZ, R28 ;  /* 0x000000ffff337224 */ /* 0x000fe200078e001c */
[----:B------:R-:W-:Y:S01]  /*c190*/  SHF.R.U64 R36, R6, 0x10, R7 ;  /* 0x0000001006247819 */ /* 0x000fe20000001207 */
[--C-:B------:R-:W-:Y:S01]  /*c1a0*/  IMAD.MOV.U32 R27, RZ, RZ, R33.reuse ;  /* 0x000000ffff1b7224 */ /* 0x100fe200078e0021 */
[----:B------:R-:W-:Y:S01]  /*c1b0*/  ISETP.GE.AND P0, PT, R2, R35, PT ;  /* 0x000000230200720c */ /* 0x000fe20003f06270 */
[----:B------:R-:W-:Y:S01]  /*c1c0*/  IMAD.MOV.U32 R48, RZ, RZ, R34 ;  /* 0x000000ffff307224 */ /* 0x000fe200078e0022 */
[----:B------:R-:W-:Y:S01]  /*c1d0*/  SHF.R.U64 R32, R32, 0x10, R33 ;  /* 0x0000001020207819 */ /* 0x000fe20000001221 */
[----:B------:R-:W-:Y:S01]  /*c1e0*/  IMAD.MOV.U32 R45, RZ, RZ, R4 ;  /* 0x000000ffff2d7224 */ /* 0x000fe200078e0004 */
[--C-:B------:R-:W-:Y:S01]  /*c1f0*/  SHF.R.U64 R38, R4, 0x10, R5.reuse ;  /* 0x0000001004267819 */ /* 0x100fe20000001205 */
[--C-:B------:R-:W-:Y:S01]  /*c200*/  IMAD.MOV.U32 R37, RZ, RZ, R5.reuse ;  /* 0x000000ffff257224 */ /* 0x100fe200078e0005 */
        /* <DEDUP_REMOVED lines=11> */
[----:B------:R-:W-:-:S04]  /*c2c0*/  DEPBAR.LE SB0, 0x1 ;  /* 0x000080400000791a */ /* 0x000fc80000000000 */
        /* <DEDUP_REMOVED lines=28> */
[----:B------:R-:W-:Y:S02]  /*c490*/  SHF.L.U32 R57, R36, 0x10, RZ ;  /* 0x0000001024397819 */ /* 0x000fe400000006ff */
[----:B------:R-:W-:Y:S01]  /*c4a0*/  SHF.R.S32.HI R4, RZ, 0x1f, R7 ;  /* 0x0000001fff047819 */ /* 0x000fe20000011407 */
[----:B------:R-:W-:Y:S01]  /*c4b0*/  IMAD.SHL.U32 R5, R7, 0x8, RZ ;  /* 0x0000000807057824 */ /* 0x000fe200078e00ff */
[----:B------:R-:W-:-:S02]  /*c4c0*/  LOP3.LUT R67, R41, 0xffff0000, RZ, 0xc0, !PT ;  /* 0xffff000029437812 */ /* 0x000fc400078ec0ff */
        /* <DEDUP_REMOVED lines=20> */
[C---:B------:R-:W-:Y:S01]  /*c610*/  FMUL.FTZ R54, R53.reuse, R56 ;  /* 0x0000003835367220 */ /* 0x040fe20000410000 */
        /* <DEDUP_REMOVED lines=13> */
[----:B------:R-:W-:Y:S02]  /*c6f0*/  FFMA.FTZ R51, R52, R6, -R55 ;  /* 0x0000000634337223 */ /* 0x000fe40000010837 */
[C---:B------:R-:W-:Y:S02]  /*c700*/  FMUL.FTZ R55, R4.reuse, R5 ;  /* 0x0000000504377220 */ /* 0x040fe40000410000 */
[----:B------:R-:W-:Y:S02]  /*c710*/  FMUL.FTZ R6, R4, R53 ;  /* 0x0000003504067220 */ /* 0x000fe40000410000 */
[----:B------:R-:W-:Y:S01]  /*c720*/  FFMA.FTZ R4, R52, R7, R56 ;  /* 0x0000000734047223 */ /* 0x000fe20000010038 */
[----:B------:R-:W-:Y:S01]  /*c730*/  SHF.L.U32 R7, R34, 0x10, RZ ;  /* 0x0000001022077819 */ /* 0x000fe200000006ff */
[----:B------:R-:W-:Y:S01]  /*c740*/  FFMA.FTZ R52, R50, R53, -R55 ;  /* 0x0000003532347223 */ /* 0x000fe20000010837 */
[C---:B------:R-:W-:Y:S01]  /*c750*/  LOP3.LUT R55, R40.reuse, 0xffff0000, RZ, 0xc0, !PT ;  /* 0xffff000028377812 */ /* 0x040fe200078ec0ff */
        /* <DEDUP_REMOVED lines=17> */
[----:B------:R-:W-:Y:S01]  /*c870*/  FFMA.FTZ R48, R9, R5, -R68 ;  /* 0x0000000509307223 */ /* 0x000fe20000010844 */
[----:B------:R-:W-:Y:S01]  /*c880*/  LOP3.LUT R5, R37, 0xffff0000, RZ, 0xc0, !PT ;  /* 0xffff000025057812 */ /* 0x000fe200078ec0ff */
[----:B------:R-:W-:Y:S01]  /*c890*/  FFMA.FTZ R7, R9, R7, R66 ;  /* 0x0000000709077223 */ /* 0x000fe20000010042 */
[----:B------:R-:W-:Y:S01]  /*c8a0*/  F2FP.BF16.PACK_AB R6, R6, R49 ;  /* 0x000000310606723e */ /* 0x000fe200000010ff */
[----:B------:R-:W-:-:S02]  /*c8b0*/  FMUL.FTZ R59, R58, R67 ;  /* 0x000000433a3b7220 */ /* 0x000fc40000410000 */
[----:B------:R-:W-:Y:S02]  /*c8c0*/  FMUL.FTZ R9, R58, R5 ;  /* 0x000000053a097220 */ /* 0x000fe40000410000 */
[C---:B------:R-:W-:Y:S02]  /*c8d0*/  FMUL.FTZ R58, R62.reuse, R55 ;  /* 0x000000373e3a7220 */ /* 0x040fe40000410000 */
        /* <DEDUP_REMOVED lines=13> */
.L_x_2784:
[----:B------:R-:W-:Y:S05]  /*c9b0*/  BSYNC B0 ;  /* 0x0000000000007941 */ /* 0x000fea0003800000 */
.L_x_2783:
[----:B------:R-:W-:-:S13]  /*c9c0*/  ISETP.GE.AND P0, PT, R221, c[0x0][0x27c], PT ;  /* 0x00009f00dd007a0c */ /* 0x000fda0003f06270 */
[----:B------:R-:W-:Y:S05]  /*c9d0*/  @P0 BRA `(.L_x_2782) ;  /* 0x0000061000000947 */ /* 0x000fea0003800000 */
[----:B-1----:R-:W-:Y:S01]  /*c9e0*/  SHF.R.S32.HI R8, RZ, 0x1f, R221 ;  /* 0x0000001fff087819 */ /* 0x002fe200000114dd */
[----:B------:R-:W-:Y:S01]  /*c9f0*/  IMAD.MOV.U32 R7, RZ, RZ, c[0x0][0x27c] ;  /* 0x00009f00ff077624 */ /* 0x000fe200078e00ff */
[----:B------:R-:W-:Y:S01]  /*ca00*/  SHF.L.U32 R58, R33, 0x10, RZ ;  /* 0x00000010213a7819 */ /* 0x000fe200000006ff */
[----:B------:R-:W-:Y:S01]  /*ca10*/  IMAD.U32 R50, R29, 0x10000, RZ ;  /* 0x000100001d327824 */ /* 0x000fe200078e00ff */
[CC--:B------:R-:W-:Y:S02]  /*ca20*/  LEA.HI R5, R8.reuse, R221.reuse, RZ, 0x3 ;  /* 0x000000dd08057211 */ /* 0x0c0fe400078f18ff */
[----:B------:R-:W-:Y:S02]  /*ca30*/  LEA.HI R8, R8, R221, RZ, 0x6 ;  /* 0x000000dd08087211 */ /* 0x000fe400078f30ff */
[--C-:B------:R-:W-:Y:S02]  /*ca40*/  SHF.R.S32.HI R4, RZ, 0x3, R5.reuse ;  /* 0x00000003ff047819 */ /* 0x100fe40000011405 */
[----:B------:R-:W-:Y:S01]  /*ca50*/  LOP3.LUT R5, R46, 0x38, R5, 0xf8, !PT ;  /* 0x000000382e057812 */ /* 0x000fe200078ef805 */
[----:B------:R-:W-:Y:S01]  /*ca60*/  IMAD.SHL.U32 R8, R8, 0x80, RZ ;  /* 0x0000008008087824 */ /* 0x000fe200078e00ff */
[----:B------:R-:W-:-:S02]  /*ca70*/  LEA.HI R7, R7, R4, RZ, 0x1d ;  /* 0x0000000407077211 */ /* 0x000fc400078fe8ff */
[-C--:B------:R-:W-:Y:S02]  /*ca80*/  LOP3.LUT R6, R5, R44.reuse, RZ, 0x3c, !PT ;  /* 0x0000002c05067212 */ /* 0x080fe400078e3cff */
        /* <DEDUP_REMOVED lines=14> */
[----:B------:R-:W1:Y:S04]  /*cb70*/  LDS.128 R8, [R23+0x10080] ;  /* 0x0100800017087984 */ /* 0x000e680000000c00 */
[----:B------:R-:W2:Y:S01]  /*cb80*/  LDS.128 R4, [R43+0x10080] ;  /* 0x010080002b047984 */ /* 0x000ea20000000c00 */
[C---:B-1----:R-:W-:Y:S01]  /*cb90*/  IMAD.U32 R45, R8.reuse, 0x10000, RZ ;  /* 0x00010000082d7824 */ /* 0x042fe200078e00ff */
[----:B------:R-:W-:Y:S01]  /*cba0*/  LOP3.LUT R48, R8, 0xffff0000, RZ, 0xc0, !PT ;  /* 0xffff000008307812 */ /* 0x000fe200078ec0ff */
[C---:B------:R-:W-:Y:S01]  /*cbb0*/  IMAD.U32 R46, R9.reuse, 0x10000, RZ ;  /* 0x00010000092e7824 */ /* 0x040fe200078e00ff */
[----:B------:R-:W-:Y:S01]  /*cbc0*/  LOP3.LUT R8, R9, 0xffff0000, RZ, 0xc0, !PT ;  /* 0xffff000009087812 */ /* 0x000fe200078ec0ff */
[----:B--2---:R-:W-:Y:S01]  /*cbd0*/  IMAD.U32 R51, R4, 0x10000, RZ ;  /* 0x0001000004337824 */ /* 0x004fe200078e00ff */
[C---:B------:R-:W-:Y:S01]  /*cbe0*/  LOP3.LUT R55, R6.reuse, 0xffff0000, RZ, 0xc0, !PT ;  /* 0xffff000006377812 */ /* 0x040fe200078ec0ff */
[----:B------:R-:W-:Y:S01]  /*cbf0*/  IMAD.U32 R49, R6, 0x10000, RZ ;  /* 0x0001000006317824 */ /* 0x000fe200078e00ff */
[C---:B------:R-:W-:Y:S01]  /*cc00*/  SHF.L.U32 R47, R10.reuse, 0x10, RZ ;  /* 0x000000100a2f7819 */ /* 0x040fe200000006ff */
[C---:B------:R-:W-:Y:S01]  /*cc10*/  FMUL.FTZ R52, R51.reuse, R50 ;  /* 0x0000003233347220 */ /* 0x040fe20000410000 */
[----:B------:R-:W-:Y:S01]  /*cc20*/  LOP3.LUT R44, R10, 0xffff0000, RZ, 0xc0, !PT ;  /* 0xffff00000a2c7812 */ /* 0x000fe200078ec0ff */
[-C--:B------:R-:W-:Y:S01]  /*cc30*/  FMUL.FTZ R6, R51, R58.reuse ;  /* 0x0000003a33067220 */ /* 0x080fe20000410000 */
[----:B------:R-:W-:Y:S01]  /*cc40*/  LOP3.LUT R4, R4, 0xffff0000, RZ, 0xc0, !PT ;  /* 0xffff000004047812 */ /* 0x000fe200078ec0ff */
[C---:B------:R-:W-:Y:S01]  /*cc50*/  IMAD.U32 R9, R11.reuse, 0x10000, RZ ;  /* 0x000100000b097824 */ /* 0x040fe200078e00ff */
[----:B------:R-:W-:Y:S01]  /*cc60*/  LOP3.LUT R10, R11, 0xffff0000, RZ, 0xc0, !PT ;  /* 0xffff00000b0a7812 */ /* 0x000fe200078ec0ff */
[----:B------:R-:W-:Y:S01]  /*cc70*/  FFMA.FTZ R52, R45, R58, -R52 ;  /* 0x0000003a2d347223 */ /* 0x000fe20000010834 */
[----:B------:R-:W-:Y:S01]  /*cc80*/  SHF.L.U32 R11, R5, 0x10, RZ ;  /* 0x00000010050b7819 */ /* 0x000fe200000006ff */
[----:B------:R-:W-:Y:S01]  /*cc90*/  FFMA.FTZ R45, R45, R50, R6 ;  /* 0x000000322d2d7223 */ /* 0x000fe20000010006 */
[----:B------:R-:W-:Y:S01]  /*cca0*/  LOP3.LUT R56, R5, 0xffff0000, RZ, 0xc0, !PT ;  /* 0xffff000005387812 */ /* 0x000fe200078ec0ff */
[----:B------:R-:W-:Y:S01]  /*ccb0*/  IMAD.U32 R58, R27, 0x10000, RZ ;  /* 0x000100001b3a7824 */ /* 0x000fe200078e00ff */
[C---:B------:R-:W-:Y:S01]  /*ccc0*/  SHF.L.U32 R5, R7.reuse, 0x10, RZ ;  /* 0x0000001007057819 */ /* 0x040fe200000006ff */
[----:B------:R-:W-:Y:S01]  /*ccd0*/  FMUL.FTZ R51, R4, R53 ;  /* 0x0000003504337220 */ /* 0x000fe20000410000 */
[----:B------:R-:W-:Y:S01]  /*cce0*/  LOP3.LUT R54, R7, 0xffff0000, RZ, 0xc0, !PT ;  /* 0xffff000007367812 */ /* 0x000fe200078ec0ff */
[----:B------:R-:W-:Y:S01]  /*ccf0*/  FMUL.FTZ R57, R49, R58 ;  /* 0x0000003a31397220 */ /* 0x000fe20000410000 */
[----:B------:R-:W-:-:S02]  /*cd00*/  LOP3.LUT R7, R33, 0xffff0000, RZ, 0xc0, !PT ;  /* 0xffff000021077812 */ /* 0x000fc400078ec0ff */
[----:B------:R-:W-:Y:S02]  /*cd10*/  SHF.L.U32 R50, R31, 0x10, RZ ;  /* 0x000000101f327819 */ /* 0x000fe400000006ff */
[----:B------:R-:W-:Y:S01]  /*cd20*/  LOP3.LUT R6, R27, 0xffff0000, RZ, 0xc0, !PT ;  /* 0xffff00001b067812 */ /* 0x000fe200078ec0ff */
[-C--:B------:R-:W-:Y:S02]  /*cd30*/  FMUL.FTZ R4, R4, R7.reuse ;  /* 0x0000000704047220 */ /* 0x080fe40000410000 */
[----:B------:R-:W-:Y:S02]  /*cd40*/  FFMA.FTZ R51, R48, R7, -R51 ;  /* 0x0000000730337223 */ /* 0x000fe40000010833 */
[-C--:B------:R-:W-:Y:S01]  /*cd50*/  FMUL.FTZ R7, R49, R50.reuse ;  /* 0x0000003231077220 */ /* 0x080fe20000410000 */
[----:B------:R-:W-:Y:S01]  /*cd60*/  LOP3.LUT R49, R31, 0xffff0000, RZ, 0xc0, !PT ;  /* 0xffff00001f317812 */ /* 0x000fe200078ec0ff */
[----:B------:R-:W-:Y:S01]  /*cd70*/  FFMA.FTZ R50, R47, R50, -R57 ;  /* 0x000000322f327223 */ /* 0x000fe20000010839 */
[----:B------:R-:W-:Y:S01]  /*cd80*/  LOP3.LUT R57, R32, 0xffff0000, RZ, 0xc0, !PT ;  /* 0xffff000020397812 */ /* 0x000fe200078ec0ff */
[----:B------:R-:W-:-:S02]  /*cd90*/  FFMA.FTZ R4, R48, R53, R4 ;  /* 0x0000003530047223 */ /* 0x000fc40000010004 */
[----:B------:R-:W-:Y:S01]  /*cda0*/  FFMA.FTZ R47, R47, R58, R7 ;  /* 0x0000003a2f2f7223 */ /* 0x000fe20000010007 */
[----:B------:R-:W-:Y:S01]  /*cdb0*/  SHF.L.U32 R7, R28, 0x10, RZ ;  /* 0x000000101c077819 */ /* 0x000fe200000006ff */
[C---:B------:R-:W-:Y:S01]  /*cdc0*/  FMUL.FTZ R53, R55.reuse, R6 ;  /* 0x0000000637357220 */ /* 0x040fe20000410000 */
[----:B------:R-:W-:Y:S01]  /*cdd0*/  F2FP.BF16.PACK_AB R4, R4, R45 ;  /* 0x0000002d0404723e */ /* 0x000fe200000010ff */
[----:B------:R-:W-:Y:S02]  /*cde0*/  IMAD.U32 R48, R32, 0x10000, RZ ;  /* 0x0001000020307824 */ /* 0x000fe400078e00ff */
[-C--:B------:R-:W-:Y:S02]  /*cdf0*/  FMUL.FTZ R55, R55, R49.reuse ;  /* 0x0000003137377220 */ /* 0x080fe40000410000 */
[----:B------:R-:W-:Y:S02]  /*ce00*/  FFMA.FTZ R49, R44, R49, -R53 ;  /* 0x000000312c317223 */ /* 0x000fe40000010835 */
[----:B------:R-:W-:-:S02]  /*ce10*/  FMUL.FTZ R53, R11, R7 ;  /* 0x000000070b357220 */ /* 0x000fc40000410000 */
[-C--:B------:R-:W-:Y:S02]  /*ce20*/  FMUL.FTZ R11, R11, R48.reuse ;  /* 0x000000300b0b7220 */ /* 0x080fe40000410000 */
[----:B------:R-:W-:Y:S02]  /*ce30*/  IMAD.U32 R58, R26, 0x10000, RZ ;  /* 0x000100001a3a7824 */ /* 0x000fe400078e00ff */
        /* <DEDUP_REMOVED lines=27> */
.L_x_2782:
[----:B------:R-:W-:Y:S05]  /*cff0*/  BSYNC B1 ;  /* 0x0000000000017941 */ /* 0x000fea0003800000 */
.L_x_2781:
[----:B------:R-:W-:Y:S01]  /*d000*/  IADD3 R44, R2, 0x20, RZ ;  /* 0x00000020022c7810 */ /* 0x000fe20007ffe0ff */
[----:B------:R-:W-:Y:S03]  /*d010*/  BSSY B1, `(.L_x_2785) ;  /* 0x00000d2000017945 */ /* 0x000fe60003800000 */
[----:B------:R-:W-:-:S13]  /*d020*/  ISETP.GE.AND P0, PT, R44, R35, PT ;  /* 0x000000232c00720c */ /* 0x000fda0003f06270 */
[----:B------:R-:W-:Y:S05]  /*d030*/  @P0 BRA `(.L_x_2786) ;  /* 0x00000cf000000947 */ /* 0x000fea0003800000 */
[----:B------:R-:W-:Y:S01]  /*d040*/  ISETP.GE.AND P0, PT, R3, c[0x0][0x27c], PT ;  /* 0x00009f0003007a0c */ /* 0x000fe20003f06270 */
[----:B------:R-:W-:-:S12]  /*d050*/  BSSY B0, `(.L_x_2787) ;  /* 0x0000063000007945 */ /* 0x000fd80003800000 */
[----:B------:R-:W-:Y:S05]  /*d060*/  @P0 BRA `(.L_x_2788) ;  /* 0x0000061000000947 */ /* 0x000fea0003800000 */
[----:B-1----:R-:W-:Y:S01]  /*d070*/  IMAD.MOV.U32 R8, RZ, RZ, c[0x0][0x27c] ;  /* 0x00009f00ff087624 */ /* 0x002fe200078e00ff */
[----:B------:R-:W-:Y:S01]  /*d080*/  SHF.R.S32.HI R5, RZ, 0x1f, R44 ;  /* 0x0000001fff057819 */ /* 0x000fe2000001142c */
[----:B------:R-:W-:Y:S01]  /*d090*/  IMAD.SHL.U32 R9, R44, 0x40, RZ ;  /* 0x000000402c097824 */ /* 0x000fe200078e00ff */
[----:B------:R-:W-:Y:S01]  /*d0a0*/  LOP3.LUT R66, R40, 0xffff0000, RZ, 0xc0, !PT ;  /* 0xffff000028427812 */ /* 0x000fe200078ec0ff */
        /* <DEDUP_REMOVED lines=10> */
[----:B------:R-:W-:Y:S01]  /*d150*/  SHF.R.U32.HI R7, RZ, 0x3, R9 ;  /* 0x00000003ff077819 */ /* 0x000fe20000011609 */
[----:B------:R-:W-:Y:S01]  /*d160*/  IMAD.SHL.U32 R5, R5, 0x400, RZ ;  /* 0x0000040005057824 */ /* 0x000fe200078e00ff */
[----:B------:R-:W-:Y:S02]  /*d170*/  LOP3.LUT R6, R9, 0x38, R6, 0xf8, !PT ;  /* 0x0000003809067812 */ /* 0x000fe400078ef806 */
[----:B------:R-:W-:Y:S02]  /*d180*/  LOP3.LUT R4, R4, 0xfffffe00, RZ, 0xc0, !PT ;  /* 0xfffffe0004047812 */ /* 0x000fe400078ec0ff */
[----:B------:R-:W-:-:S02]  /*d190*/  LOP3.LUT R23, R6, R7, RZ, 0x3c, !PT ;  /* 0x0000000706177212 */ /* 0x000fc400078e3cff */
[----:B------:R-:W-:Y:S02]  /*d1a0*/  LOP3.LUT R5, R5, 0x7fffe000, RZ, 0xc0, !PT ;  /* 0x7fffe00005057812 */ /* 0x000fe400078ec0ff */
[----:B------:R-:W-:Y:S02]  /*d1b0*/  LOP3.LUT R10, R9, 0x38, R3, 0xf8, !PT ;  /* 0x00000038090a7812 */ /* 0x000fe400078ef803 */
[----:B------:R-:W-:Y:S02]  /*d1c0*/  IADD3 R23, R23, R5, R4 ;  /* 0x0000000517177210 */ /* 0x000fe40007ffe004 */
[----:B------:R-:W-:-:S03]  /*d1d0*/  LOP3.LUT R10, R4, R10, R7, 0xf6, !PT ;  /* 0x0000000a040a7212 */ /* 0x000fc600078ef607 */
[----:B------:R-:W-:Y:S01]  /*d1e0*/  IMAD.SHL.U32 R23, R23, 0x2, RZ ;  /* 0x0000000217177824 */ /* 0x000fe200078e00ff */
[----:B------:R-:W-:-:S04]  /*d1f0*/  SHF.L.U32 R43, R10, 0x1, RZ ;  /* 0x000000010a2b7819 */ /* 0x000fc800000006ff */
[----:B------:R-:W1:Y:S04]  /*d200*/  LDS.128 R4, [R23+0x10080] ;  /* 0x0100800017047984 */ /* 0x000e680000000c00 */
[----:B------:R-:W2:Y:S01]  /*d210*/  LDS.128 R8, [R43+0x10080] ;  /* 0x010080002b087984 */ /* 0x000ea20000000c00 */
[----:B-1----:R-:W-:Y:S02]  /*d220*/  SHF.L.U32 R53, R6, 0x10, RZ ;  /* 0x0000001006357819 */ /* 0x002fe400000006ff */
[----:B------:R-:W-:Y:S01]  /*d230*/  LOP3.LUT R50, R4, 0xffff0000, RZ, 0xc0, !PT ;  /* 0xffff000004327812 */ /* 0x000fe200078ec0ff */
[C---:B--2---:R-:W-:Y:S01]  /*d240*/  IMAD.U32 R45, R8.reuse, 0x10000, RZ ;  /* 0x00010000082d7824 */ /* 0x044fe200078e00ff */
[----:B------:R-:W-:Y:S01]  /*d250*/  LOP3.LUT R46, R8, 0xffff0000, RZ, 0xc0, !PT ;  /* 0xffff0000082e7812 */ /* 0x000fe200078ec0ff */
[----:B------:R-:W-:Y:S01]  /*d260*/  IMAD.U32 R49, R10, 0x10000, RZ ;  /* 0x000100000a317824 */ /* 0x000fe200078e00ff */
[C---:B------:R-:W-:Y:S01]  /*d270*/  SHF.L.U32 R48, R9.reuse, 0x10, RZ ;  /* 0x0000001009307819 */ /* 0x040fe200000006ff */
[----:B------:R-:W-:Y:S01]  /*d280*/  FMUL.FTZ R55, R52, R53 ;  /* 0x0000003534377220 */ /* 0x000fe20000410000 */
[----:B------:R-:W-:-:S02]  /*d290*/  LOP3.LUT R8, R9, 0xffff0000, RZ, 0xc0, !PT ;  /* 0xffff000009087812 */ /* 0x000fc400078ec0ff */
[----:B------:R-:W-:Y:S02]  /*d2a0*/  LOP3.LUT R47, R10, 0xffff0000, RZ, 0xc0, !PT ;  /* 0xffff00000a2f7812 */ /* 0x000fe400078ec0ff */
[C---:B------:R-:W-:Y:S02]  /*d2b0*/  SHF.L.U32 R9, R11.reuse, 0x10, RZ ;  /* 0x000000100b097819 */ /* 0x040fe400000006ff */
[----:B------:R-:W-:Y:S01]  /*d2c0*/  LOP3.LUT R10, R11, 0xffff0000, RZ, 0xc0, !PT ;  /* 0xffff00000b0a7812 */ /* 0x000fe200078ec0ff */
[----:B------:R-:W-:Y:S01]  /*d2d0*/  IMAD.U32 R11, R4, 0x10000, RZ ;  /* 0x00010000040b7824 */ /* 0x000fe200078e00ff */
[C---:B------:R-:W-:Y:S02]  /*d2e0*/  SHF.L.U32 R4, R5.reuse, 0x10, RZ ;  /* 0x0000001005047819 */ /* 0x040fe400000006ff */
[----:B------:R-:W-:Y:S02]  /*d2f0*/  LOP3.LUT R58, R5, 0xffff0000, RZ, 0xc0, !PT ;  /* 0xffff0000053a7812 */ /* 0x000fe400078ec0ff */
[----:B------:R-:W-:-:S02]  /*d300*/  SHF.L.U32 R5, R7, 0x10, RZ ;  /* 0x0000001007057819 */ /* 0x000fc400000006ff */
[----:B------:R-:W-:Y:S01]  /*d310*/  LOP3.LUT R62, R7, 0xffff0000, RZ, 0xc0, !PT ;  /* 0xffff0000073e7812 */ /* 0x000fe200078ec0ff */
[----:B------:R-:W-:Y:S01]  /*d320*/  FMUL.FTZ R7, R54, R53 ;  /* 0x0000003536077220 */ /* 0x000fe20000410000 */
[----:B------:R-:W-:Y:S01]  /*d330*/  LOP3.LUT R51, R6, 0xffff0000, RZ, 0xc0, !PT ;  /* 0xffff000006337812 */ /* 0x000fe200078ec0ff */
[-C--:B------:R-:W-:Y:S01]  /*d340*/  FFMA.FTZ R54, R54, R49.reuse, -R55 ;  /* 0x0000003136367223 */ /* 0x080fe20000010837 */
[----:B------:R-:W-:Y:S01]  /*d350*/  LOP3.LUT R6, R36, 0xffff0000, RZ, 0xc0, !PT ;  /* 0xffff000024067812 */ /* 0x000fe200078ec0ff */
[----:B------:R-:W-:Y:S01]  /*d360*/  FFMA.FTZ R49, R52, R49, R7 ;  /* 0x0000003134317223 */ /* 0x000fe20000010007 */
[----:B------:R-:W-:Y:S01]  /*d370*/  SHF.L.U32 R52, R42, 0x10, RZ ;  /* 0x000000102a347819 */ /* 0x000fe200000006ff */
[----:B------:R-:W-:Y:S01]  /*d380*/  FMUL.FTZ R7, R56, R11 ;  /* 0x0000000b38077220 */ /* 0x000fe20000410000 */
[----:B------:R-:W-:Y:S01]  /*d390*/  LOP3.LUT R55, R38, 0xffff0000, RZ, 0xc0, !PT ;  /* 0xffff000026377812 */ /* 0x000fe200078ec0ff */
[-C--:B------:R-:W-:Y:S02]  /*d3a0*/  FMUL.FTZ R53, R6, R51.reuse ;  /* 0x0000003306357220 */ /* 0x080fe40000410000 */
[----:B------:R-:W-:-:S02]  /*d3b0*/  FMUL.FTZ R51, R66, R51 ;  /* 0x0000003342337220 */ /* 0x000fc40000410000 */
[----:B------:R-:W-:Y:S02]  /*d3c0*/  FMUL.FTZ R11, R52, R11 ;  /* 0x0000000b340b7220 */ /* 0x000fe40000410000 */
[-C--:B------:R-:W-:Y:S01]  /*d3d0*/  FFMA.FTZ R53, R66, R47.reuse, -R53 ;  /* 0x0000002f42357223 */ /* 0x080fe20000010835 */
[----:B------:R-:W-:Y:S01]  /*d3e0*/  SHF.L.U32 R66, R39, 0x10, RZ ;  /* 0x0000001027427819 */ /* 0x000fe200000006ff */
        /* <DEDUP_REMOVED lines=21> */
[C---:B------:R-:W-:Y:S01]  /*d540*/  FMUL.FTZ R7, R66.reuse, R5 ;  /* 0x0000000542077220 */ /* 0x040fe20000410000 */
        /* <DEDUP_REMOVED lines=19> */
.L_x_2788:
[----:B------:R-:W-:Y:S05]  /*d680*/  BSYNC B0 ;  /* 0x0000000000007941 */ /* 0x000fea0003800000 */
.L_x_2787:
        /* <DEDUP_REMOVED lines=30> */
[----:B------:R-:W-:-:S03]  /*d870*/  SHF.L.U32 R23, R23, 0x1, RZ ;  /* 0x0000000117177819 */ /* 0x000fc600000006ff */
[----:B------:R-:W-:Y:S02]  /*d880*/  IMAD.SHL.U32 R43, R8, 0x2, RZ ;  /* 0x00000002082b7824 */ /* 0x000fe400078e00ff */
[----:B------:R-:W1:Y:S04]  /*d890*/  LDS.128 R4, [R23+0x10080] ;  /* 0x0100800017047984 */ /* 0x000e680000000c00 */
[----:B------:R-:W2:Y:S01]  /*d8a0*/  LDS.128 R8, [R43+0x10080] ;  /* 0x010080002b087984 */ /* 0x000ea20000000c00 */
[C---:B-1----:R-:W-:Y:S01]  /*d8b0*/  IMAD.U32 R56, R4.reuse, 0x10000, RZ ;  /* 0x0001000004387824 */ /* 0x042fe200078e00ff */
[----:B------:R-:W-:Y:S01]  /*d8c0*/  LOP3.LUT R49, R4, 0xffff0000, RZ, 0xc0, !PT ;  /* 0xffff000004317812 */ /* 0x000fe200078ec0ff */
[----:B------:R-:W-:Y:S01]  /*d8d0*/  IMAD.U32 R45, R7, 0x10000, RZ ;  /* 0x00010000072d7824 */ /* 0x000fe200078e00ff */
[C---:B------:R-:W-:Y:S01]  /*d8e0*/  SHF.L.U32 R4, R5.reuse, 0x10, RZ ;  /* 0x0000001005047819 */ /* 0x040fe200000006ff */
[----:B--2---:R-:W-:Y:S01]  /*d8f0*/  IMAD.U32 R46, R8, 0x10000, RZ ;  /* 0x00010000082e7824 */ /* 0x004fe200078e00ff */
[----:B------:R-:W-:Y:S01]  /*d900*/  LOP3.LUT R47, R5, 0xffff0000, RZ, 0xc0, !PT ;  /* 0xffff0000052f7812 */ /* 0x000fe200078ec0ff */
[----:B------:R-:W-:Y:S01]  /*d910*/  FMUL.FTZ R51, R55, R56 ;  /* 0x0000003837337220 */ /* 0x000fe20000410000 */
[----:B------:R-:W-:-:S02]  /*d920*/  LOP3.LUT R5, R29, 0xffff0000, RZ, 0xc0, !PT ;  /* 0xffff00001d057812 */ /* 0x000fc400078ec0ff */
[C---:B------:R-:W-:Y:S02]  /*d930*/  SHF.L.U32 R52, R6.reuse, 0x10, RZ ;  /* 0x0000001006347819 */ /* 0x040fe400000006ff */
[----:B------:R-:W-:Y:S01]  /*d940*/  LOP3.LUT R54, R6, 0xffff0000, RZ, 0xc0, !PT ;  /* 0xffff000006367812 */ /* 0x000fe200078ec0ff */
[----:B------:R-:W-:Y:S01]  /*d950*/  FMUL.FTZ R6, R57, R56 ;  /* 0x0000003839067220 */ /* 0x000fe20000410000 */
[----:B------:R-:W-:Y:S01]  /*d960*/  LOP3.LUT R56, R33, 0xffff0000, RZ, 0xc0, !PT ;  /* 0xffff000021387812 */ /* 0x000fe200078ec0ff */
[-C--:B------:R-:W-:Y:S01]  /*d970*/  FFMA.FTZ R57, R57, R46.reuse, -R51 ;  /* 0x0000002e39397223 */ /* 0x080fe20000010833 */
[----:B------:R-:W-:Y:S01]  /*d980*/  LOP3.LUT R48, R8, 0xffff0000, RZ, 0xc0, !PT ;  /* 0xffff000008307812 */ /* 0x000fe200078ec0ff */
[-C--:B------:R-:W-:Y:S01]  /*d990*/  FMUL.FTZ R53, R5, R49.reuse ;  /* 0x0000003105357220 */ /* 0x080fe20000410000 */
[----:B------:R-:W-:Y:S01]  /*d9a0*/  LOP3.LUT R58, R7, 0xffff0000, RZ, 0xc0, !PT ;  /* 0xffff0000073a7812 */ /* 0x000fe200078ec0ff */
[----:B------:R-:W-:Y:S01]  /*d9b0*/  IMAD.U32 R51, R27, 0x10000, RZ ;  /* 0x000100001b337824 */ /* 0x000fe200078e00ff */
[----:B------:R-:W-:Y:S01]  /*d9c0*/  SHF.L.U32 R7, R31, 0x10, RZ ;  /* 0x000000101f077819 */ /* 0x000fe200000006ff */
[----:B------:R-:W-:Y:S01]  /*d9d0*/  FFMA.FTZ R46, R55, R46, R6 ;  /* 0x0000002e372e7223 */ /* 0x000fe20000010006 */
[----:B------:R-:W-:Y:S01]  /*d9e0*/  SHF.L.U32 R50, R10, 0x10, RZ ;  /* 0x000000100a327819 */ /* 0x000fe200000006ff */
[C---:B------:R-:W-:Y:S01]  /*d9f0*/  FMUL.FTZ R55, R56.reuse, R49 ;  /* 0x0000003138377220 */ /* 0x040fe20000410000 */
[----:B------:R-:W-:Y:S01]  /*da00*/  LOP3.LUT R49, R27, 0xffff0000, RZ, 0xc0, !PT ;  /* 0xffff00001b317812 */ /* 0x000fe200078ec0ff */
[----:B------:R-:W-:Y:S01]  /*da10*/  FFMA.FTZ R56, R56, R48, -R53 ;  /* 0x0000003038387223 */ /* 0x000fe20000010835 */
[----:B------:R-:W-:Y:S01]  /*da20*/  LOP3.LUT R10, R10, 0xffff0000, RZ, 0xc0, !PT ;  /* 0xffff00000a0a7812 */ /* 0x000fe200078ec0ff */
[-C--:B------:R-:W-:Y:S01]  /*da30*/  FMUL.FTZ R53, R51, R52.reuse ;  /* 0x0000003433357220 */ /* 0x080fe20000410000 */
[----:B------:R-:W-:Y:S01]  /*da40*/  LOP3.LUT R44, R9, 0xffff0000, RZ, 0xc0, !PT ;  /* 0xffff0000092c7812 */ /* 0x000fe200078ec0ff */
[----:B------:R-:W-:-:S02]  /*da50*/  FMUL.FTZ R6, R7, R52 ;  /* 0x0000003407067220 */ /* 0x000fc40000410000 */
[----:B------:R-:W-:Y:S02]  /*da60*/  FFMA.FTZ R5, R5, R48, R55 ;  /* 0x0000003005057223 */ /* 0x000fe40000010037 */
[-C--:B------:R-:W-:Y:S01]  /*da70*/  FFMA.FTZ R48, R7, R50.reuse, -R53 ;  /* 0x0000003207307223 */ /* 0x080fe20000010835 */
[----:B------:R-:W-:Y:S01]  /*da80*/  LOP3.LUT R7, R31, 0xffff0000, RZ, 0xc0, !PT ;  /* 0xffff00001f077812 */ /* 0x000fe200078ec0ff */
[----:B------:R-:W-:Y:S02]  /*da90*/  FFMA.FTZ R6, R51, R50, R6 ;  /* 0x0000003233067223 */ /* 0x000fe40000010006 */
[-C--:B------:R-:W-:Y:S02]  /*daa0*/  FMUL.FTZ R50, R49, R54.reuse ;  /* 0x0000003631327220 */ /* 0x080fe40000410000 */
[----:B------:R-:W-:Y:S02]  /*dab0*/  IMAD.U32 R51, R28, 0x10000, RZ ;  /* 0x000100001c337824 */ /* 0x000fe400078e00ff */
[----:B------:R-:W-:-:S02]  /*dac0*/  FMUL.FTZ R54, R7, R54 ;  /* 0x0000003607367220 */ /* 0x000fc40000410000 */
[----:B------:R-:W-:Y:S02]  /*dad0*/  IMAD.U32 R53, R32, 0x10000, RZ ;  /* 0x0001000020357824 */ /* 0x000fe400078e00ff */
[----:B------:R-:W-:Y:S01]  /*dae0*/  FFMA.FTZ R7, R7, R10, -R50 ;  /* 0x0000000a07077223 */ /* 0x000fe20000010832 */
[----:B------:R-:W-:Y:S01]  /*daf0*/  SHF.L.U32 R50, R26, 0x10, RZ ;  /* 0x000000101a327819 */ /* 0x000fe200000006ff */
[-C--:B------:R-:W-:Y:S02]  /*db00*/  FMUL.FTZ R55, R51, R4.reuse ;  /* 0x0000000433377220 */ /* 0x080fe40000410000 */
[----:B------:R-:W-:Y:S02]  /*db10*/  IMAD.U32 R8, R9, 0x10000, RZ ;  /* 0x0001000009087824 */ /* 0x000fe400078e00ff */
[----:B------:R-:W-:Y:S02]  /*db20*/  FMUL.FTZ R4, R53, R4 ;  /* 0x0000000435047220 */ /* 0x000fe40000410000 */
[----:B------:R-:W-:-:S02]  /*db30*/  IMAD.U32 R52, R30, 0x10000, RZ ;  /* 0x000100001e347824 */ /* 0x000fc400078e00ff */
[----:B------:R-:W-:Y:S02]  /*db40*/  FFMA.FTZ R49, R49, R10, R54 ;  /* 0x0000000a31317223 */ /* 0x000fe40000010036 */
[C---:B------:R-:W-:Y:S01]  /*db50*/  IMAD.U32 R9, R11.reuse, 0x10000, RZ ;  /* 0x000100000b097824 */ /* 0x040fe200078e00ff */
[----:B------:R-:W-:Y:S01]  /*db60*/  LOP3.LUT R11, R11, 0xffff0000, RZ, 0xc0, !PT ;  /* 0xffff00000b0b7812 */ /* 0x000fe200078ec0ff */
[-C--:B------:R-:W-:Y:S01]  /*db70*/  FMUL.FTZ R10, R50, R45.reuse ;  /* 0x0000002d320a7220 */ /* 0x080fe20000410000 */
[----:B------:R-:W-:Y:S01]  /*db80*/  F2FP.BF16.PACK_AB R6, R49, R6 ;  /* 0x000000063106723e */ /* 0x000fe200000010ff */
[-C--:B------:R-:W-:Y:S01]  /*db90*/  FFMA.FTZ R55, R53, R8.reuse, -R55 ;  /* 0x0000000835377223 */ /* 0x080fe20000010837 */
[----:B------:R-:W-:Y:S01]  /*dba0*/  LOP3.LUT R53, R32, 0xffff0000, RZ, 0xc0, !PT ;  /* 0xffff000020357812 */ /* 0x000fe200078ec0ff */
[----:B------:R-:W-:Y:S01]  /*dbb0*/  FFMA.FTZ R51, R51, R8, R4 ;  /* 0x0000000833337223 */ /* 0x000fe20000010004 */
[----:B------:R-:W-:Y:S01]  /*dbc0*/  LOP3.LUT R8, R28, 0xffff0000, RZ, 0xc0, !PT ;  /* 0xffff00001c087812 */ /* 0x000fe200078ec0ff */
[----:B------:R-:W-:Y:S01]  /*dbd0*/  FMUL.FTZ R45, R52, R45 ;  /* 0x0000002d342d7220 */ /* 0x000fe20000410000 */
[----:B------:R-:W-:Y:S01]  /*dbe0*/  LOP3.LUT R4, R26, 0xffff0000, RZ, 0xc0, !PT ;  /* 0xffff00001a047812 */ /* 0x000fe200078ec0ff */
[-C--:B------:R-:W-:Y:S01]  /*dbf0*/  FFMA.FTZ R52, R52, R9.reuse, -R10 ;  /* 0x0000000934347223 */ /* 0x080fe2000001080a */
[----:B------:R-:W-:Y:S01]  /*dc00*/  LOP3.LUT R10, R30, 0xffff0000, RZ, 0xc0, !PT ;  /* 0xffff00001e0a7812 */ /* 0x000fe200078ec0ff */
[----:B------:R-:W-:-:S02]  /*dc10*/  FFMA.FTZ R50, R50, R9, R45 ;  /* 0x0000000932327223 */ /* 0x000fc4000001002d */
[-C--:B------:R-:W-:Y:S02]  /*dc20*/  FMUL.FTZ R54, R8, R47.reuse ;  /* 0x0000002f08367220 */ /* 0x080fe40000410000 */
[C---:B------:R-:W-:Y:S02]  /*dc30*/  FMUL.FTZ R47, R53.reuse, R47 ;  /* 0x0000002f352f7220 */ /* 0x040fe40000410000 */
        /* <DEDUP_REMOVED lines=15> */
.L_x_2786:
[----:B------:R-:W-:Y:S05]  /*dd30*/  BSYNC B1 ;  /* 0x0000000000017941 */ /* 0x000fea0003800000 */
.L_x_2785:
        /* <DEDUP_REMOVED lines=104> */
.L_x_2792:
[----:B------:R-:W-:Y:S05]  /*e3c0*/  BSYNC B0 ;  /* 0x0000000000007941 */ /* 0x000fea0003800000 */
.L_x_2791:
        /* <DEDUP_REMOVED lines=106> */
.L_x_2790:
[----:B------:R-:W-:Y:S05]  /*ea70*/  BSYNC B1 ;  /* 0x0000000000017941 */ /* 0x000fea0003800000 */
.L_x_2789:
[----:B------:R-:W-:-:S04]  /*ea80*/  IADD3 R44, R2, 0x60, RZ ;  /* 0x00000060022c7810 */ /* 0x000fc80007ffe0ff */
[----:B------:R-:W-:-:S13]  /*ea90*/  ISETP.GE.AND P0, PT, R44, R35, PT ;  /* 0x000000232c00720c */ /* 0x000fda0003f06270 */
[----:B------:R-:W-:Y:S05]  /*eaa0*/  @P0 BRA `(.L_x_2772) ;  /* 0x00000cf000000947 */ /* 0x000fea0003800000 */
[----:B------:R-:W-:Y:S01]  /*eab0*/  ISETP.GE.AND P0, PT, R3, c[0x0][0x27c], PT ;  /* 0x00009f0003007a0c */ /* 0x000fe20003f06270 */
[----:B------:R-:W-:-:S12]  /*eac0*/  BSSY B0, `(.L_x_2793) ;  /* 0x0000063000007945 */ /* 0x000fd80003800000 */
[----:B------:R-:W-:Y:S05]  /*ead0*/  @P0 BRA `(.L_x_2794) ;  /* 0x0000061000000947 */ /* 0x000fea0003800000 */
[----:B-1----:R-:W-:Y:S01]  /*eae0*/  IMAD.MOV.U32 R8, RZ, RZ, c[0x0][0x27c] ;  /* 0x00009f00ff087624 */ /* 0x002fe200078e00ff */
        /* <DEDUP_REMOVED lines=9> */
[----:B------:R-:W-:Y:S01]  /*eb80*/  SHF.R.U32.HI R7, RZ, 0x3, R10 ;  /* 0x00000003ff077819 */ /* 0x000fe2000001160a */
[----:B------:R-:W-:Y:S01]  /*eb90*/  IMAD.SHL.U32 R5, R5, 0x400, RZ ;  /* 0x0000040005057824 */ /* 0x000fe200078e00ff */
[C---:B------:R-:W-:Y:S02]  /*eba0*/  LOP3.LUT R6, R10.reuse, 0x38, R6, 0xf8, !PT ;  /* 0x000000380a067812 */ /* 0x040fe400078ef806 */
[----:B------:R-:W-:Y:S02]  /*ebb0*/  LOP3.LUT R9, R10, 0x38, R3, 0xf8, !PT ;  /* 0x000000380a097812 */ /* 0x000fe400078ef803 */
[----:B------:R-:W-:Y:S02]  /*ebc0*/  LOP3.LUT R4, R4, 0xfffffe00, RZ, 0xc0, !PT ;  /* 0xfffffe0004047812 */ /* 0x000fe400078ec0ff */
[----:B------:R-:W-:Y:S02]  /*ebd0*/  LOP3.LUT R23, R6, R7, RZ, 0x3c, !PT ;  /* 0x0000000706177212 */ /* 0x000fe400078e3cff */
[----:B------:R-:W-:-:S02]  /*ebe0*/  LOP3.LUT R5, R5, 0x7fffe000, RZ, 0xc0, !PT ;  /* 0x7fffe00005057812 */ /* 0x000fc400078ec0ff */
[----:B------:R-:W-:Y:S02]  /*ebf0*/  LOP3.LUT R9, R4, R9, R7, 0xf6, !PT ;  /* 0x0000000904097212 */ /* 0x000fe400078ef607 */
        /* <DEDUP_REMOVED lines=12> */
[----:B------:R-:W-:Y:S01]  /*ecc0*/  LOP3.LUT R51, R11, 0xffff0000, RZ, 0xc0, !PT ;  /* 0xffff00000b337812 */ /* 0x000fe200078ec0ff */
[----:B------:R-:W-:Y:S01]  /*ecd0*/  IMAD.U32 R11, R36, 0x10000, RZ ;  /* 0x00010000240b7824 */ /* 0x000fe200078e00ff */
[----:B------:R-:W-:Y:S02]  /*ece0*/  SHF.L.U32 R48, R6, 0x10, RZ ;  /* 0x0000001006307819 */ /* 0x000fe400000006ff */
[----:B------:R-:W-:Y:S02]  /*ecf0*/  LOP3.LUT R49, R4, 0xffff0000, RZ, 0xc0, !PT ;  /* 0xffff000004317812 */ /* 0x000fe400078ec0ff */
[C---:B------:R-:W-:Y:S02]  /*ed00*/  SHF.L.U32 R4, R5.reuse, 0x10, RZ ;  /* 0x0000001005047819 */ /* 0x040fe400000006ff */
[----:B------:R-:W-:Y:S01]  /*ed10*/  LOP3.LUT R54, R5, 0xffff0000, RZ, 0xc0, !PT ;  /* 0xffff000005367812 */ /* 0x000fe200078ec0ff */
        /* <DEDUP_REMOVED lines=8> */
[-C--:B------:R-:W-:Y:S01]  /*eda0*/  FMUL.FTZ R55, R36, R53.reuse ;  /* 0x0000003524377220 */ /* 0x080fe20000410000 */
[----:B------:R-:W-:Y:S01]  /*edb0*/  SHF.L.U32 R52, R7, 0x10, RZ ;  /* 0x0000001007347819 */ /* 0x000fe200000006ff */
[----:B------:R-:W-:Y:S01]  /*edc0*/  FFMA.FTZ R48, R11, R46, R48 ;  /* 0x0000002e0b307223 */ /* 0x000fe20000010030 */
[----:B------:R-:W-:Y:S01]  /*edd0*/  SHF.L.U32 R11, R42, 0x10, RZ ;  /* 0x000000102a0b7819 */ /* 0x000fe200000006ff */
[C---:B------:R-:W-:Y:S01]  /*ede0*/  IMAD.U32 R5, R38.reuse, 0x10000, RZ ;  /* 0x0001000026057824 */ /* 0x040fe200078e00ff */
[----:B------:R-:W-:Y:S01]  /*edf0*/  LOP3.LUT R38, R38, 0xffff0000, RZ, 0xc0, !PT ;  /* 0xffff000026267812 */ /* 0x000fe200078ec0ff */
[----:B------:R-:W-:Y:S01]  /*ee00*/  FMUL.FTZ R53, R40, R53 ;  /* 0x0000003528357220 */ /* 0x000fe20000410000 */
[----:B------:R-:W-:Y:S01]  /*ee10*/  LOP3.LUT R42, R42, 0xffff0000, RZ, 0xc0, !PT ;  /* 0xffff00002a2a7812 */ /* 0x000fe200078ec0ff */
[----:B------:R-:W-:Y:S01]  /*ee20*/  FFMA.FTZ R55, R40, R10, -R55 ;  /* 0x0000000a28377223 */ /* 0x000fe20000010837 */
[----:B------:R-:W-:Y:S01]  /*ee30*/  LOP3.LUT R7, R7, 0xffff0000, RZ, 0xc0, !PT ;  /* 0xffff000007077812 */ /* 0x000fe200078ec0ff */
[----:B------:R-:W-:-:S02]  /*ee40*/  FMUL.FTZ R40, R5, R50 ;  /* 0x0000003205287220 */ /* 0x000fc40000410000 */
[C---:B------:R-:W-:Y:S02]  /*ee50*/  FMUL.FTZ R50, R11.reuse, R50 ;  /* 0x000000320b327220 */ /* 0x040fe40000410000 */
[-C--:B------:R-:W-:Y:S02]  /*ee60*/  FFMA.FTZ R40, R11, R45.reuse, -R40 ;  /* 0x0000002d0b287223 */ /* 0x080fe40000010828 */
[----:B------:R-:W-:Y:S01]  /*ee70*/  FFMA.FTZ R50, R5, R45, R50 ;  /* 0x0000002d05327223 */ /* 0x000fe20000010032 */
[C---:B------:R-:W-:Y:S01]  /*ee80*/  SHF.L.U32 R5, R37.reuse, 0x10, RZ ;  /* 0x0000001025057819 */ /* 0x040fe200000006ff */
[-C--:B------:R-:W-:Y:S01]  /*ee90*/  FMUL.FTZ R45, R38, R49.reuse ;  /* 0x00000031262d7220 */ /* 0x080fe20000410000 */
[----:B------:R-:W-:Y:S01]  /*eea0*/  LOP3.LUT R37, R37, 0xffff0000, RZ, 0xc0, !PT ;  /* 0xffff000025257812 */ /* 0x000fe200078ec0ff */
[C---:B------:R-:W-:Y:S01]  /*eeb0*/  IMAD.U32 R11, R41.reuse, 0x10000, RZ ;  /* 0x00010000290b7824 */ /* 0x040fe200078e00ff */
[----:B------:R-:W-:Y:S01]  /*eec0*/  LOP3.LUT R41, R41, 0xffff0000, RZ, 0xc0, !PT ;  /* 0xffff000029297812 */ /* 0x000fe200078ec0ff */
[----:B------:R-:W-:-:S02]  /*eed0*/  FMUL.FTZ R49, R42, R49 ;  /* 0x000000312a317220 */ /* 0x000fc40000410000 */
[-C--:B------:R-:W-:Y:S02]  /*eee0*/  FFMA.FTZ R45, R42, R43.reuse, -R45 ;  /* 0x0000002b2a2d7223 */ /* 0x080fe4000001082d */
[----:B------:R-:W-:Y:S01]  /*eef0*/  FFMA.FTZ R53, R36, R10, R53 ;  /* 0x0000000a24357223 */ /* 0x000fe20000010035 */
[----:B------:R-:W-:Y:S01]  /*ef00*/  SHF.L.U32 R36, R39, 0x10, RZ ;  /* 0x0000001027247819 */ /* 0x000fe200000006ff */
[-C--:B------:R-:W-:Y:S02]  /*ef10*/  FMUL.FTZ R42, R5, R4.reuse ;  /* 0x00000004052a7220 */ /* 0x080fe40000410000 */
[C---:B------:R-:W-:Y:S01]  /*ef20*/  IMAD.U32 R10, R34.reuse, 0x10000, RZ ;  /* 0x00010000220a7824 */ /* 0x040fe200078e00ff */
[----:B------:R-:W-:Y:S01]  /*ef30*/  LOP3.LUT R34, R34, 0xffff0000, RZ, 0xc0, !PT ;  /* 0xffff000022227812 */ /* 0x000fe200078ec0ff */
[----:B------:R-:W-:Y:S02]  /*ef40*/  FMUL.FTZ R4, R11, R4 ;  /* 0x000000040b047220 */ /* 0x000fe40000410000 */
[----:B------:R-:W-:-:S02]  /*ef50*/  FFMA.FTZ R49, R38, R43, R49 ;  /* 0x0000002b26317223 */ /* 0x000fc40000010031 */
[----:B------:R-:W-:Y:S02]  /*ef60*/  FMUL.FTZ R38, R10, R52 ;  /* 0x000000340a267220 */ /* 0x000fe40000410000 */
[-C--:B------:R-:W-:Y:S01]  /*ef70*/  FFMA.FTZ R5, R5, R8.reuse, R4 ;  /* 0x0000000805057223 */ /* 0x080fe20000010004 */
[----:B------:R-:W-:Y:S01]  /*ef80*/  LOP3.LUT R4, R39, 0xffff0000, RZ, 0xc0, !PT ;  /* 0xffff000027047812 */ /* 0x000fe200078ec0ff */
[----:B------:R-:W-:Y:S02]  /*ef90*/  FFMA.FTZ R42, R11, R8, -R42 ;  /* 0x000000080b2a7223 */ /* 0x000fe4000001082a */
[C---:B------:R-:W-:Y:S02]  /*efa0*/  FMUL.FTZ R52, R36.reuse, R52 ;  /* 0x0000003424347220 */ /* 0x040fe40000410000 */
[----:B------:R-:W-:Y:S02]  /*efb0*/  FFMA.FTZ R11, R36, R9, -R38 ;  /* 0x00000009240b7223 */ /* 0x000fe40000010826 */
[----:B------:R-:W-:-:S02]  /*efc0*/  FMUL.FTZ R8, R37, R54 ;  /* 0x0000003625087220 */ /* 0x000fc40000410000 */
[-C--:B------:R-:W-:Y:S02]  /*efd0*/  FMUL.FTZ R36, R34, R7.reuse ;  /* 0x0000000722247220 */ /* 0x080fe40000410000 */
[----:B------:R-:W-:Y:S02]  /*efe0*/  FMUL.FTZ R38, R41, R54 ;  /* 0x0000003629267220 */ /* 0x000fe40000410000 */
[----:B------:R-:W-:Y:S02]  /*eff0*/  FMUL.FTZ R7, R4, R7 ;  /* 0x0000000704077220 */ /* 0x000fe40000410000 */
[----:B------:R-:W-:Y:S01]  /*f000*/  FFMA.FTZ R52, R10, R9, R52 ;  /* 0x000000090a347223 */ /* 0x000fe20000010034 */
[----:B------:R-:W-:Y:S01]  /*f010*/  F2FP.BF16.PACK_AB R10, R55, R6 ;  /* 0x00000006370a723e */ /* 0x000fe200000010ff */
        /* <DEDUP_REMOVED lines=13> */
.L_x_2794:
[----:B------:R-:W-:Y:S05]  /*f0f0*/  BSYNC B0 ;  /* 0x0000000000007941 */ /* 0x000fea0003800000 */
.L_x_2793:
[----:B------:R-:W-:-:S13]  /*f100*/  ISETP.GE.AND P0, PT, R221, c[0x0][0x27c], PT ;  /* 0x00009f00dd007a0c */ /* 0x000fda0003f06270 */
[----:B------:R-:W-:Y:S05]  /*f110*/  @P0 BRA `(.L_x_2772) ;  /* 0x0000068000000947 */ /* 0x000fea0003800000 */
[----:B-1----:R-:W-:Y:S01]  /*f120*/  SHF.R.S32.HI R8, RZ, 0x1f, R221 ;  /* 0x0000001fff087819 */ /* 0x002fe200000114dd */
[----:B------:R-:W-:Y:S01]  /*f130*/  IMAD.MOV.U32 R9, RZ, RZ, c[0x0][0x27c] ;  /* 0x00009f00ff097624 */ /* 0x000fe200078e00ff */
[----:B------:R-:W-:Y:S01]  /*f140*/  SHF.R.S32.HI R5, RZ, 0x1f, R44 ;  /* 0x0000001fff057819 */ /* 0x000fe2000001142c */
[----:B------:R-:W-:Y:S01]  /*f150*/  IMAD.SHL.U32 R10, R44, 0x40, RZ ;  /* 0x000000402c0a7824 */ /* 0x000fe200078e00ff */
[CC--:B------:R-:W-:Y:S01]  /*f160*/  LEA.HI R11, R8.reuse, R221.reuse, RZ, 0x3 ;  /* 0x000000dd080b7211 */ /* 0x0c0fe200078f18ff */
        /* <DEDUP_REMOVED lines=99> */
.L_x_2772:
[----:B------:R-:W-:Y:S05]  /*f7a0*/  BSYNC B2 ;  /* 0x0000000000027941 */ /* 0x000fea0003800000 */
.L_x_2744:
[----:B-1----:R-:W-:Y:S01]  /*f7b0*/  IMAD R5, R22, c[0x0][0x208], RZ ;  /* 0x0000820016057a24 */ /* 0x002fe200078e02ff */
[----:B----4-:R-:W-:Y:S01]  /*f7c0*/  SHF.R.S32.HI R8, RZ, 0x4, R19 ;  /* 0x00000004ff087819 */ /* 0x010fe20000011413 */
[----:B------:R-:W-:Y:S01]  /*f7d0*/  IMAD.SHL.U32 R6, R13, 0x40, RZ ;  /* 0x000000400d067824 */ /* 0x000fe200078e00ff */
[----:B------:R-:W-:Y:S01]  /*f7e0*/  LEA.HI R62, R17, R216, RZ, 0x5 ;  /* 0x000000d8113e7211 */ /* 0x000fe200078f28ff */
[----:B------:R-:W-:Y:S01]  /*f7f0*/  IMAD R4, R226, c[0x0][0x20c], R5 ;  /* 0x00008300e2047a24 */ /* 0x000fe200078e0205 */
[----:B------:R-:W-:Y:S01]  /*f800*/  LEA.HI R19, R19, R8, RZ, 0x1 ;  /* 0x0000000813137211 */ /* 0x000fe200078f08ff */
[----:B------:R-:W-:Y:S01]  /*f810*/  IMAD.SHL.U32 R5, R2, 0x8, RZ ;  /* 0x0000000802057824 */ /* 0x000fe200078e00ff */
[----:B------:R-:W-:Y:S01]  /*f820*/  LOP3.LUT R6, R6, 0x1c0, RZ, 0xc0, !PT ;  /* 0x000001c006067812 */ /* 0x000fe200078ec0ff */
[----:B------:R-:W-:Y:S01]  /*f830*/  IMAD.WIDE.U32 R10, R226, c[0x0][0x208], RZ ;  /* 0x00008200e20a7a25 */ /* 0x000fe200078e00ff */
[----:B------:R-:W-:Y:S01]  /*f840*/  LOP3.LUT R19, R19, 0xfffffffe, RZ, 0xc0, !PT ;  /* 0xfffffffe13137812 */ /* 0x000fe200078ec0ff */
[----:B------:R-:W-:-:S04]  /*f850*/  DEPBAR.LE SB0, 0x0 ;  /* 0x000080000000791a */ /* 0x000fc80000000000 */
[----:B------:R-:W-:Y:S01]  /*f860*/  LOP3.LUT R5, R6, 0x8, R5, 0xf8, !PT ;  /* 0x0000000806057812 */ /* 0x000fe200078ef805 */
[----:B------:R-:W-:Y:S01]  /*f870*/  IMAD.IADD R11, R11, 0x1, R4 ;  /* 0x000000010b0b7824 */ /* 0x000fe200078e0204 */
[----:B------:R-:W-:Y:S01]  /*f880*/  SHF.R.U32.HI R6, RZ, 0x3, R6 ;  /* 0x00000003ff067819 */ /* 0x000fe20000011606 */
[----:B------:R-:W-:Y:S01]  /*f890*/  IMAD.IADD R4, R8, 0x1, -R19 ;  /* 0x0000000108047824 */ /* 0x000fe200078e0a13 */
[----:B------:R-:W-:Y:S01]  /*f8a0*/  LOP3.LUT R12, R12, 0xfffffff7, RZ, 0xc0, !PT ;  /* 0xfffffff70c0c7812 */ /* 0x000fe200078ec0ff */
[----:B------:R-:W-:Y:S01]  /*f8b0*/  IMAD.WIDE.U32 R10, R225, c[0x0][0x218], R10 ;  /* 0x00008600e10a7a25 */ /* 0x000fe200078e000a */
[----:B------:R-:W-:Y:S01]  /*f8c0*/  LOP3.LUT R5, R5, R6, RZ, 0x3c, !PT ;  /* 0x0000000605057212 */ /* 0x000fe200078e3cff */
[----:B------:R-:W-:Y:S01]  /*f8d0*/  BSSY B0, `(.L_x_2795) ;  /* 0x000006f000007945 */ /* 0x000fe20003800000 */
[----:B------:R-:W-:Y:S01]  /*f8e0*/  SHF.R.S32.HI R66, RZ, 0x1f, R15 ;  /* 0x0000001fff427819 */ /* 0x000fe2000001140f */
[----:B------:R-:W-:Y:S01]  /*f8f0*/  IMAD R6, R21, c[0x0][0x218], RZ ;  /* 0x0000860015067a24 */ /* 0x000fe200078e02ff */
[----:B------:R-:W-:Y:S01]  /*f900*/  BAR.SYNC.DEFER_BLOCKING 0x0 ;  /* 0x0000000000007b1d */ /* 0x000fe20000010000 */
[----:B------:R-:W-:Y:S01]  /*f910*/  IMAD R209, R4, 0x200, R5 ;  /* 0x0000020004d17824 */ /* 0x000fe200078e0205 */
[----:B------:R-:W-:Y:S01]  /*f920*/  IADD3 R10, P0, R24, R10, RZ ;  /* 0x0000000a180a7210 */ /* 0x000fe20007f1e0ff */
[----:B------:R-:W-:Y:S01]  /*f930*/  IMAD R5, R225, c[0x0][0x21c], R6 ;  /* 0x00008700e1057a24 */ /* 0x000fe200078e0206 */
[----:B------:R-:W-:Y:S01]  /*f940*/  LEA.HI R66, R66, R15, RZ, 0x3 ;  /* 0x0000000f42427211 */ /* 0x000fe200078f18ff */
[----:B------:R-:W-:Y:S01]  /*f950*/  IMAD.SHL.U32 R8, R18, 0x40, RZ ;  /* 0x0000004012087824 */ /* 0x000fe200078e00ff */
[----:B------:R-:W-:Y:S01]  /*f960*/  R2P PR, R13, 0x6 ;  /* 0x000000060d007804 */ /* 0x000fe20000000000 */
[----:B------:R-:W-:Y:S01]  /*f970*/  IMAD.SHL.U32 R209, R209, 0x2, RZ ;  /* 0x00000002d1d17824 */ /* 0x000fe200078e00ff */
[----:B------:R-:W-:Y:S01]  /*f980*/  IADD3.X R5, R20, R11, R5, P0, !PT ;  /* 0x0000000b14057210 */ /* 0x000fe200007fe405 */
[----:B------:R-:W-:Y:S01]  /*f990*/  IMAD.SHL.U32 R9, R0, 0x40, RZ ;  /* 0x0000004000097824 */ /* 0x000fe200078e00ff */
[----:B------:R-:W-:Y:S01]  /*f9a0*/  LEA R19, P0, R10, c[0x0][0x1f8], 0x1 ;  /* 0x00007e000a137a11 */ /* 0x000fe200078008ff */
[----:B------:R-:W-:Y:S01]  /*f9b0*/  IMAD.SHL.U32 R0, R62, 0x20, RZ ;  /* 0x000000203e007824 */ /* 0x000fe200078e00ff */
[----:B------:R-:W-:Y:S01]  /*f9c0*/  LOP3.LUT R8, R8, 0x1c0, RZ, 0xc0, !PT ;  /* 0x000001c008087812 */ /* 0x000fe200078ec0ff */
[----:B------:R-:W-:Y:S01]  /*f9d0*/  IMAD.SHL.U32 R227, R16, 0x2, RZ ;  /* 0x0000000210e37824 */ /* 0x000fe200078e00ff */
[----:B------:R-:W-:Y:S01]  /*f9e0*/  LEA.HI.X R10, R10, c[0x0][0x1fc], R5, 0x1, P0 ;  /* 0x00007f000a0a7a11 */ /* 0x000fe200000f0c05 */
[----:B------:R-:W-:Y:S01]  /*f9f0*/  IMAD.SHL.U32 R5, R4, 0x8, RZ ;  /* 0x0000000804057824 */ /* 0x000fe200078e00ff */
[----:B------:R-:W-:Y:S01]  /*fa00*/  SHFL.IDX PT, R24, R19, RZ, 0x181f ;  /* 0x00181fff13187589 */ /* 0x000fe200000e0000 */
[----:B------:R-:W-:Y:S01]  /*fa10*/  IADD3 R6, R209, 0xa080, RZ ;  /* 0x0000a080d1067810 */ /* 0x000fe20007ffe0ff */
[----:B------:R-:W-:Y:S01]  /*fa20*/  IMAD.IADD R16, R61, 0x1, -R2 ;  /* 0x000000013d107824 */ /* 0x000fe200078e0a02 */
[----:B------:R-:W-:Y:S01]  /*fa30*/  IADD3 R208, R209, 0xa0a0, RZ ;  /* 0x0000a0a0d1d07810 */ /* 0x000fe20007ffe0ff */
[----:B------:R-:W1:Y:S01]  /*fa40*/  SHFL.IDX PT, R25, R10, RZ, 0x181f ;  /* 0x00181fff0a197589 */ /* 0x000e6200000e0000 */
[----:B------:R-:W-:-:S02]  /*fa50*/  LOP3.LUT R5, R8, 0x8, R5, 0xf8, !PT ;  /* 0x0000000808057812 */ /* 0x000fc400078ef805 */
[----:B------:R-:W-:Y:S01]  /*fa60*/  SHF.R.U32.HI R8, RZ, 0x3, R8 ;  /* 0x00000003ff087819 */ /* 0x000fe20000011608 */
[----:B------:R2:W3:Y:S01]  /*fa70*/  LDSM.16.M88.4 R36, [R209+0xa080] ;  /* 0x00a08000d124783b */ /* 0x0004e20000000200 */
[----:B------:R-:W-:Y:S02]  /*fa80*/  LOP3.LUT R9, R9, 0xfffffe00, RZ, 0xc0, !PT ;  /* 0xfffffe0009097812 */ /* 0x000fe400078ec0ff */
[----:B------:R-:W-:Y:S01]  /*fa90*/  LOP3.LUT R8, R5, R8, RZ, 0x3c, !PT ;  /* 0x0000000805087212 */ /* 0x000fe200078e3cff */
[----:B------:R2:W4:Y:S01]  /*faa0*/  LDSM.16.M88.4 R28, [R209+0xa880] ;  /* 0x00a88000d11c783b */ /* 0x0005220000000200 */
[----:B------:R-:W-:Y:S02]  /*fab0*/  LOP3.LUT R0, R0, 0x7ffffc00, RZ, 0xc0, !PT ;  /* 0x7ffffc0000007812 */ /* 0x000fe400078ec0ff */
[----:B------:R-:W-:Y:S02]  /*fac0*/  @P1 IADD3 R208, R6, -0x20, RZ ;  /* 0xffffffe006d01810 */ /* 0x000fe40007ffe0ff */
[----:B------:R-:W-:Y:S01]  /*fad0*/  ISETP.GE.AND P1, PT, R3, c[0x0][0x1d4], PT ;  /* 0x0000750003007a0c */ /* 0x000fe20003f26270 */
[----:B------:R2:W2:Y:S01]  /*fae0*/  LDSM.16.M88.4 R4, [R209+0xb080] ;  /* 0x00b08000d104783b */ /* 0x0004a20000000200 */
[----:B------:R-:W-:-:S02]  /*faf0*/  IADD3 R0, R8, R9, R0 ;  /* 0x0000000908007210 */ /* 0x000fc40007ffe000 */
[----:B------:R-:W-:Y:S01]  /*fb00*/  ISETP.LT.OR P0, PT, R16, 0x1, P1 ;  /* 0x000000011000780c */ /* 0x000fe20000f01670 */
[----:B------:R2:W2:Y:S01]  /*fb10*/  LDSM.16.M88.4 R56, [R208] ;  /* 0x00000000d038783b */ /* 0x0004a20000000200 */
[C---:B------:R-:W-:Y:S01]  /*fb20*/  LEA R210, R0.reuse, 0x10080, 0x1 ;  /* 0x0001008000d27811 */ /* 0x040fe200078e08ff */
[----:B------:R-:W-:Y:S01]  /*fb30*/  IMAD.SHL.U32 R44, R0, 0x2, RZ ;  /* 0x00000002002c7824 */ /* 0x000fe200078e00ff */
[----:B------:R-:W-:Y:S01]  /*fb40*/  SHF.R.S32.HI R0, RZ, 0x1f, R221 ;  /* 0x0000001fff007819 */ /* 0x000fe200000114dd */
[----:B------:R2:W2:Y:S01]  /*fb50*/  LDSM.16.M88.4 R52, [R208+0x800] ;  /* 0x00080000d034783b */ /* 0x0004a20000000200 */
[----:B------:R-:W-:Y:S01]  /*fb60*/  LOP3.LUT R66, R66, 0xfffffff8, RZ, 0xc0, !PT ;  /* 0xfffffff842427812 */ /* 0x000fe200078ec0ff */
[----:B------:R-:W-:Y:S01]  /*fb70*/  IMAD R72, R213, 0x2, R210 ;  /* 0x00000002d5487824 */ /* 0x000fe200078e02d2 */
[----:B------:R-:W-:Y:S01]  /*fb80*/  LEA.HI R67, R0, R221, RZ, 0x3 ;  /* 0x000000dd00437211 */ /* 0x000fe200078f18ff */
[----:B-1----:R-:W-:Y:S01]  /*fb90*/  IMAD.WIDE R26, R3, 0x2, R24 ;  /* 0x00000002031a7825 */ /* 0x002fe200078e0218 */
[----:B------:R1:W1:Y:S01]  /*fba0*/  LDSM.16.M88.4 R48, [R208+0x1000] ;  /* 0x00100000d030783b */ /* 0x0002620000000200 */
[----:B------:R-:W-:-:S02]  /*fbb0*/  SHF.R.S32.HI R11, RZ, 0x1f, R14 ;  /* 0x0000001fff0b7819 */ /* 0x000fc4000001140e */
[----:B------:R-:W-:Y:S01]  /*fbc0*/  LOP3.LUT R67, R67, 0xfffffff8, RZ, 0xc0, !PT ;  /* 0xfffffff843437812 */ /* 0x000fe200078ec0ff */
[----:B------:R-:W1:Y:S01]  /*fbd0*/  LDSM.16.M88.4 R44, [R44+0x10080] ;  /* 0x010080002c2c783b */ /* 0x000e620000000200 */
[----:B------:R-:W-:Y:S01]  /*fbe0*/  LEA.HI R230, R11, R14, RZ, 0x3 ;  /* 0x0000000e0be67211 */ /* 0x000fe200078f18ff */
[----:B------:R-:W-:Y:S01]  /*fbf0*/  IMAD.MOV.U32 R0, RZ, RZ, 0x20 ;  /* 0x00000020ff007424 */ /* 0x000fe200078e00ff */
[----:B------:R-:W-:Y:S01]  /*fc00*/  SHF.R.S32.HI R68, RZ, 0x1f, R3 ;  /* 0x0000001fff447819 */ /* 0x000fe20000011403 */
[----:B------:R1:W1:Y:S01]  /*fc10*/  LDSM.16.M88.4 R20, [R72] ;  /* 0x000000004814783b */ /* 0x0002620000000200 */
[----:B------:R-:W-:Y:S01]  /*fc20*/  IMAD.WIDE R32, R67, 0x2, R24 ;  /* 0x0000000243207825 */ /* 0x000fe200078e0218 */
[----:B------:R-:W-:Y:S02]  /*fc30*/  LOP3.LUT R230, R230, 0xfffffff8, RZ, 0xc0, !PT ;  /* 0xfffffff8e6e67812 */ /* 0x000fe400078ec0ff */
[----:B------:R-:W-:Y:S01]  /*fc40*/  @!PT LDS RZ, [RZ] ;  /* 0x00000000fffff984 */ /* 0x000fe20000000800 */
[----:B------:R-:W-:Y:S01]  /*fc50*/  @!PT LDS RZ, [RZ] ;  /* 0x00000000fffff984 */ /* 0x000fe20000000800 */
[----:B------:R-:W-:Y:S01]  /*fc60*/  @!PT LDS RZ, [RZ] ;  /* 0x00000000fffff984 */ /* 0x000fe20000000800 */
[----:B------:R5:W-:Y:S01]  /*fc70*/  LDGSTS.E.BYPASS.LTC128B.128 [R227+0x4080], [R26.64], !P0 ;  /* 0x040800001ae37fae */ /* 0x000be2000c101d50 */
[----:B------:R-:W-:-:S02]  /*fc80*/  ISETP.GE.AND P0, PT, R221, c[0x0][0x1d4], PT ;  /* 0x00007500dd007a0c */ /* 0x000fc40003f06270 */
[----:B------:R-:W-:Y:S02]  /*fc90*/  SEL R212, R0, 0xffffffe0, !P2 ;  /* 0xffffffe000d47807 */ /* 0x000fe40005000000 */
[----:B------:R-:W-:Y:S02]  /*fca0*/  LOP3.LUT R0, R8, R9, RZ, 0xfc, !PT ;  /* 0x0000000908007212 */ /* 0x000fe400078efcff */
[----:B------:R-:W-:Y:S02]  /*fcb0*/  SHF.R.S32.HI R70, RZ, 0x1f, R67 ;  /* 0x0000001fff467819 */ /* 0x000fe40000011443 */
[----:B------:R-:W-:Y:S02]  /*fcc0*/  SHF.R.S32.HI R71, RZ, 0x1f, R66 ;  /* 0x0000001fff477819 */ /* 0x000fe40000011442 */
[----:B------:R-:W-:Y:S02]  /*fcd0*/  SHF.R.S32.HI R69, RZ, 0x1f, R230 ;  /* 0x0000001fff457819 */ /* 0x000fe400000114e6 */
[----:B------:R-:W-:-:S02]  /*fce0*/  IADD3 R203, R208, 0x800, RZ ;  /* 0x00000800d0cb7810 */ /* 0x000fc40007ffe0ff */
[----:B------:R-:W-:Y:S02]  /*fcf0*/  @P0 LOP3.LUT R12, R12, 0x8, RZ, 0xfc, !PT ;  /* 0x000000080c0c0812 */ /* 0x000fe400078efcff */
[----:B------:R-:W-:Y:S02]  /*fd00*/  ISETP.LT.OR P0, PT, R16, 0x1, P0 ;  /* 0x000000011000780c */ /* 0x000fe40000701670 */
[----:B------:R-:W-:Y:S02]  /*fd10*/  LOP3.LUT R12, R12, 0xfffffffb, RZ, 0xc0, !PT ;  /* 0xfffffffb0c0c7812 */ /* 0x000fe400078ec0ff */
[----:B------:R-:W-:Y:S01]  /*fd20*/  IADD3 R202, R208, 0x1000, RZ ;  /* 0x00001000d0ca7810 */ /* 0x000fe20007ffe0ff */
[----:B-----5:R-:W-:-:S08]  /*fd30*/  IMAD.WIDE R26, R66, 0x2, R24 ;  /* 0x00000002421a7825 */ /* 0x020fd000078e0218 */
        /* <DEDUP_REMOVED lines=16> */
[----:B------:R2:W3:Y:S04]  /*fe40*/  SHFL.IDX PT, R17, R10, 0x1, 0x181f ;  /* 0x00381f000a117f89 */ /* 0x0004e800000e0000 */
[----:B------:R2:W4:Y:S02]  /*fe50*/  SHFL.IDX PT, R9, R19, 0x1, 0x181f ;  /* 0x00381f0013097f89 */ /* 0x00052400000e0000 */
.L_x_2825:
[----:B----4-:R-:W-:Y:S02]  /*fe60*/  LEA R12, P0, R67, R9, 0x1 ;  /* 0x00000009430c7211 */ /* 0x010fe400078008ff */
[----:B------:R-:W-:Y:S02]  /*fe70*/  ISETP.GE.AND P2, PT, R221, c[0x0][0x1d4], PT ;  /* 0x00007500dd007a0c */ /* 0x000fe40003f46270 */
[----:B---3--:R-:W-:Y:S02]  /*fe80*/  LEA.HI.X R13, R67, R17, R70, 0x1, P0 ;  /* 0x00000011430d7211 */ /* 0x008fe400000f0c46 */
[----:B--2---:R-:W-:-:S04]  /*fe90*/  LEA R10, P0, R66, R9, 0x1 ;  /* 0x00000009420a7211 */ /* 0x004fc800078008ff */
        /* <DEDUP_REMOVED lines=18> */
.L_x_2796:
[----:B--234-:R-:W-:Y:S05]  /*ffc0*/  BSYNC B0 ;  /* 0x0000000000007941 */ /* 0x01cfea0003800000 */
.L_x_2795:
[----:B------:R-:W0:Y:S01]  /*ffd0*/  LDGDEPBAR ;  /* 0x00000000000079af */ /* 0x000e220000000000 */
[----:B------:R-:W-:Y:S02]  /*ffe0*/  WARPSYNC 0xffffffff ;  /* 0xffffffff00007948 */ /* 0x000fe40003800000 */
[C---:B-1----:R-:W-:Y:S01]  /*fff0*/  HMMA.16816.F32.BF16 R40, R44.reuse, R36, RZ ;  /* 0x000000242c28723c */ /* 0x042fe200000418ff */
[----:B------:R-:W-:Y:S01]  /*10000*/  IMAD R75, R211, 0x2, R210 ;  /* 0x00000002d34b7824 */ /* 0x000fe200078e02d2 */
[----:B------:R-:W-:Y:S01]  /*10010*/  ISETP.GE.AND P1, PT, R107, 0x31, PT ;  /* 0x000000316b00780c */ /* 0x000fe20003f26270 */
[----:B------:R-:W-:Y:S01]  /*10020*/  IMAD R73, R212, 0x2, R209 ;  /* 0x00000002d4497824 */ /* 0x000fe200078e02d1 */
[C---:B------:R-:W-:Y:S01]  /*10030*/  IADD3 R200, R208.reuse, 0x1800, RZ ;  /* 0x00001800d0c87810 */ /* 0x040fe20007ffe0ff */
[----:B------:R-:W-:Y:S01]  /*10040*/  IMAD R74, R211, 0x2, R72 ;  /* 0x00000002d34a7824 */ /* 0x000fe200078e0248 */
[----:B------:R-:W-:Y:S01]  /*10050*/  IADD3 R199, R208, 0x2000, RZ ;  /* 0x00002000d0c77810 */ /* 0x000fe20007ffe0ff */
[----:B------:R-:W-:Y:S01]  /*10060*/  IMAD R201, R212, 0x2, R208 ;  /* 0x00000002d4c97824 */ /* 0x000fe200078e02d0 */
[----:B------:R-:W-:Y:S01]  /*10070*/  HMMA.16816.F32.BF16 R32, R44, R28, RZ ;  /* 0x0000001c2c20723c */ /* 0x000fe200000418ff */
[----:B------:R-:W-:Y:S01]  /*10080*/  LDSM.16.M88.4 R16, [R73+0xa080] ;  /* 0x00a080004910783b */ /* 0x000fe20000000200 */
[----:B------:R-:W-:-:S02]  /*10090*/  IADD3 R198, R208, 0x2800, RZ ;  /* 0x00002800d0c67810 */ /* 0x000fc40007ffe0ff */
[C---:B------:R-:W-:Y:S01]  /*100a0*/  IADD3 R197, R208.reuse, 0x3000, RZ ;  /* 0x00003000d0c57810 */ /* 0x040fe20007ffe0ff */
[----:B------:R-:W-:Y:S01]  /*100b0*/  LDSM.16.M88.4 R12, [R73+0xa880] ;  /* 0x00a88000490c783b */ /* 0x000fe20000000200 */
[C---:B------:R-:W-:Y:S02]  /*100c0*/  IADD3 R196, R208.reuse, 0x3800, RZ ;  /* 0x00003800d0c47810 */ /* 0x040fe40007ffe0ff */
[----:B------:R-:W-:Y:S01]  /*100d0*/  HMMA.16816.F32.BF16 R36, R44, R38, RZ ;  /* 0x000000262c24723c */ /* 0x000fe200000418ff */
[----:B------:R-:W-:Y:S01]  /*100e0*/  LDSM.16.M88.4 R8, [R73+0xb080] ;  /* 0x00b080004908783b */ /* 0x000fe20000000200 */
[C---:B------:R-:W-:Y:S02]  /*100f0*/  IADD3 R195, R208.reuse, 0x4000, RZ ;  /* 0x00004000d0c37810 */ /* 0x040fe40007ffe0ff */
[C---:B------:R-:W-:Y:S02]  /*10100*/  IADD3 R194, R208.reuse, 0x4800, RZ ;  /* 0x00004800d0c27810 */ /* 0x040fe40007ffe0ff */
[----:B------:R-:W-:-:S02]  /*10110*/  IADD3 R193, R208, 0x5000, RZ ;  /* 0x00005000d0c17810 */ /* 0x000fc40007ffe0ff */
[----:B------:R-:W-:Y:S01]  /*10120*/  HMMA.16816.F32.BF16 R28, R44, R30, RZ ;  /* 0x0000001e2c1c723c */ /* 0x000fe200000418ff */
[----:B------:R-:W-:-:S07]  /*10130*/  IADD3 R192, R208, 0x5800, RZ ;  /* 0x00005800d0c07810 */ /* 0x000fce0007ffe0ff */
[C---:B------:R-:W-:Y:S08]  /*10140*/  HMMA.16816.F32.BF16 R24, R44.reuse, R4, RZ ;  /* 0x000000042c18723c */ /* 0x040ff000000418ff */
[----:B------:R-:W-:Y:S01]  /*10150*/  HMMA.16816.F32.BF16 R44, R44, R6, RZ ;  /* 0x000000062c2c723c */ /* 0x000fe200000418ff */
[----:B------:R-:W1:Y:S07]  /*10160*/  LDSM.16.M88.4 R4, [R75] ;  /* 0x000000004b04783b */ /* 0x000e6e0000000200 */
[C---:B------:R-:W-:Y:S08]  /*10170*/  HMMA.16816.F32.BF16 R40, R20.reuse, R56, R40 ;  /* 0x000000381428723c */ /* 0x040ff00000041828 */
[C---:B------:R-:W-:Y:S01]  /*10180*/  HMMA.16816.F32.BF16 R36, R20.reuse, R58, R36 ;  /* 0x0000003a1424723c */ /* 0x040fe20000041824 */
[----:B------:R-:W-:Y:S07]  /*10190*/  LDSM.16.M88.4 R56, [R201] ;  /* 0x00000000c938783b */ /* 0x000fee0000000200 */
[C---:B------:R-:W-:Y:S08]  /*101a0*/  HMMA.16816.F32.BF16 R32, R20.reuse, R52, R32 ;  /* 0x000000341420723c */ /* 0x040ff00000041820 */
[C---:B------:R-:W-:Y:S01]  /*101b0*/  HMMA.16816.F32.BF16 R28, R20.reuse, R54, R28 ;  /* 0x00000036141c723c */ /* 0x040fe2000004181c */
[----:B------:R-:W-:Y:S07]  /*101c0*/  LDSM.16.M88.4 R52, [R201+0x800] ;  /* 0x00080000c934783b */ /* 0x000fee0000000200 */
[C---:B------:R-:W-:Y:S08]  /*101d0*/  HMMA.16816.F32.BF16 R24, R20.reuse, R48, R24 ;  /* 0x000000301418723c */ /* 0x040ff00000041818 */
[----:B------:R-:W-:Y:S01]  /*101e0*/  HMMA.16816.F32.BF16 R20, R20, R50, R44 ;  /* 0x000000321414723c */ /* 0x000fe2000004182c */
[----:B------:R-:W2:Y:S04]  /*101f0*/  LDSM.16.M88.4 R44, [R74] ;  /* 0x000000004a2c783b */ /* 0x000ea80000000200 */
        /* <DEDUP_REMOVED lines=12> */
[C---:B------:R-:W-:Y:S01]  /*102c0*/  HMMA.16816.F32.BF16 R36, R44.reuse, R58, R36 ;  /* 0x0000003a2c24723c */ /* 0x040fe20000041824 */
[----:B------:R-:W-:Y:S07]  /*102d0*/  LDSM.16.M88.4 R56, [R208+0x1800] ;  /* 0x00180000d038783b */ /* 0x000fee0000000200 */
[C---:B------:R-:W-:Y:S08]  /*102e0*/  HMMA.16816.F32.BF16 R32, R44.reuse, R52, R32 ;  /* 0x000000342c20723c */ /* 0x040ff00000041820 */
[C---:B------:R-:W-:Y:S01]  /*102f0*/  HMMA.16816.F32.BF16 R28, R44.reuse, R54, R28 ;  /* 0x000000362c1c723c */ /* 0x040fe2000004181c */
[----:B------:R-:W-:Y:S07]  /*10300*/  LDSM.16.M88.4 R52, [R208+0x2000] ;  /* 0x00200000d034783b */ /* 0x000fee0000000200 */
        /* <DEDUP_REMOVED lines=10> */
[C---:B----4-:R-:W-:Y:S08]  /*103b0*/  HMMA.16816.F32.BF16 R24, R4.reuse, R8, R24 ;  /* 0x000000080418723c */ /* 0x050ff00000041818 */
        /* <DEDUP_REMOVED lines=48> */
[----:B------:R-:W2:Y:S07]  /*106c0*/  LDSM.16.M88.4 R52, [R201+0x3000] ;  /* 0x00300000c934783b */ /* 0x000eae0000000200 */
[C---:B---3--:R-:W-:Y:S08]  /*106d0*/  HMMA.16816.F32.BF16 R24, R44.reuse, R48, R24 ;  /* 0x000000302c18723c */ /* 0x048ff00000041818 */
[----:B------:R-:W-:Y:S01]  /*106e0*/  HMMA.16816.F32.BF16 R20, R44, R50, R20 ;  /* 0x000000322c14723c */ /* 0x000fe20000041814 */
[----:B------:R-:W3:Y:S04]  /*106f0*/  LDSM.16.M88.4 R48, [R201+0x3800] ;  /* 0x00380000c930783b */ /* 0x000ee80000000200 */
[----:B------:R-:W5:Y:S03]  /*10700*/  LDSM.16.M88.4 R44, [R201+0x4000] ;  /* 0x00400000c92c783b */ /* 0x000f660000000200 */
[C---:B-1----:R-:W-:Y:S08]  /*10710*/  HMMA.16816.F32.BF16 R40, R4.reuse, R16, R40 ;  /* 0x000000100428723c */ /* 0x042ff00000041828 */
[C---:B------:R-:W-:Y:S01]  /*10720*/  HMMA.16816.F32.BF16 R36, R4.reuse, R18, R36 ;  /* 0x000000120424723c */ /* 0x040fe20000041824 */
[----:B------:R-:W-:Y:S07]  /*10730*/  LDSM.16.M88.4 R16, [R210+0xc000] ;  /* 0x00c00000d210783b */ /* 0x000fee0000000200 */
[C---:B------:R-:W-:Y:S08]  /*10740*/  HMMA.16816.F32.BF16 R32, R4.reuse, R12, R32 ;  /* 0x0000000c0420723c */ /* 0x040ff00000041820 */
[C---:B------:R-:W-:Y:S01]  /*10750*/  HMMA.16816.F32.BF16 R28, R4.reuse, R14, R28 ;  /* 0x0000000e041c723c */ /* 0x040fe2000004181c */
[----:B------:R-:W1:Y:S07]  /*10760*/  LDSM.16.M88.4 R12, [R209+0xe880] ;  /* 0x00e88000d10c783b */ /* 0x000e6e0000000200 */
[C---:B----4-:R-:W-:Y:S08]  /*10770*/  HMMA.16816.F32.BF16 R24, R4.reuse, R8, R24 ;  /* 0x000000080418723c */ /* 0x050ff00000041818 */
[----:B------:R-:W-:Y:S01]  /*10780*/  HMMA.16816.F32.BF16 R20, R4, R10, R20 ;  /* 0x0000000a0414723c */ /* 0x000fe20000041814 */
[----:B------:R-:W4:Y:S04]  /*10790*/  LDSM.16.M88.4 R8, [R209+0xf080] ;  /* 0x00f08000d108783b */ /* 0x000f280000000200 */
[----:B------:R-:W1:Y:S03]  /*107a0*/  LDSM.16.M88.4 R4, [R209+0xf880] ;  /* 0x00f88000d104783b */ /* 0x000e660000000200 */
[C---:B--2---:R-:W-:Y:S08]  /*107b0*/  HMMA.16816.F32.BF16 R40, R56.reuse, R52, R40 ;  /* 0x000000343828723c */ /* 0x044ff00000041828 */
[C---:B------:R-:W-:Y:S01]  /*107c0*/  HMMA.16816.F32.BF16 R36, R56.reuse, R54, R36 ;  /* 0x000000363824723c */ /* 0x040fe20000041824 */
[----:B------:R-:W-:Y:S07]  /*107d0*/  LDSM.16.M88.4 R52, [R208+0x4800] ;  /* 0x00480000d034783b */ /* 0x000fee0000000200 */
[C---:B---3--:R-:W-:Y:S08]  /*107e0*/  HMMA.16816.F32.BF16 R32, R56.reuse, R48, R32 ;  /* 0x000000303820723c */ /* 0x048ff00000041820 */
[C---:B------:R-:W-:Y:S01]  /*107f0*/  HMMA.16816.F32.BF16 R28, R56.reuse, R50, R28 ;  /* 0x00000032381c723c */ /* 0x040fe2000004181c */
[----:B------:R-:W-:Y:S07]  /*10800*/  LDSM.16.M88.4 R48, [R208+0x5000] ;  /* 0x00500000d030783b */ /* 0x000fee0000000200 */
[C---:B-----5:R-:W-:Y:S08]  /*10810*/  HMMA.16816.F32.BF16 R24, R56.reuse, R44, R24 ;  /* 0x0000002c3818723c */ /* 0x060ff00000041818 */
[----:B------:R-:W-:Y:S01]  /*10820*/  HMMA.16816.F32.BF16 R20, R56, R46, R20 ;  /* 0x0000002e3814723c */ /* 0x000fe20000041814 */
[----:B------:R-:W2:Y:S04]  /*10830*/  LDSM.16.M88.4 R56, [R72+0xc000] ;  /* 0x00c000004838783b */ /* 0x000ea80000000200 */
[----:B------:R-:W3:Y:S03]  /*10840*/  LDSM.16.M88.4 R44, [R208+0x5800] ;  /* 0x00580000d02c783b */ /* 0x000ee60000000200 */
        /* <DEDUP_REMOVED lines=8> */
[----:B------:R-:W4:Y:S04]  /*108d0*/  LDSM.16.M88.4 R4, [R73+0xf080] ;  /* 0x00f080004904783b */ /* 0x000f280000000200 */
[----:B------:R-:W5:Y:S03]  /*108e0*/  LDSM.16.M88.4 R16, [R73+0xf880] ;  /* 0x00f880004910783b */ /* 0x000f660000000200 */
        /* <DEDUP_REMOVED lines=9> */
[----:B------:R-:W3:Y:S01]  /*10980*/  LDSM.16.M88.4 R44, [R201+0x5800] ;  /* 0x00580000c92c783b */ /* 0x000ee20000000200 */
[----:B------:R-:W-:-:S04]  /*10990*/  DEPBAR.LE SB0, 0x0 ;  /* 0x000080000000791a */ /* 0x000fc80000000000 */
[C---:B-1----:R-:W-:Y:S08]  /*109a0*/  HMMA.16816.F32.BF16 R40, R12.reuse, R8, R40 ;  /* 0x000000080c28723c */ /* 0x042ff00000041828 */
[C---:B------:R-:W-:Y:S08]  /*109b0*/  HMMA.16816.F32.BF16 R36, R12.reuse, R10, R36 ;  /* 0x0000000a0c24723c */ /* 0x040ff00000041824 */
[C---:B----4-:R-:W-:Y:S08]  /*109c0*/  HMMA.16816.F32.BF16 R32, R12.reuse, R4, R32 ;  /* 0x000000040c20723c */ /* 0x050ff00000041820 */
[C---:B------:R-:W-:Y:S08]  /*109d0*/  HMMA.16816.F32.BF16 R28, R12.reuse, R6, R28 ;  /* 0x000000060c1c723c */ /* 0x040ff0000004181c */
[C---:B-----5:R-:W-:Y:S08]  /*109e0*/  HMMA.16816.F32.BF16 R24, R12.reuse, R16, R24 ;  /* 0x000000100c18723c */ /* 0x060ff00000041818 */
[----:B------:R-:W-:Y:S08]  /*109f0*/  HMMA.16816.F32.BF16 R20, R12, R18, R20 ;  /* 0x000000120c14723c */ /* 0x000ff00000041814 */
[C---:B--2---:R-:W-:Y:S08]  /*10a00*/  HMMA.16816.F32.BF16 R40, R56.reuse, R52, R40 ;  /* 0x000000343828723c */ /* 0x044ff00000041828 */
[C---:B------:R-:W-:Y:S08]  /*10a10*/  HMMA.16816.F32.BF16 R36, R56.reuse, R54, R36 ;  /* 0x000000363824723c */ /* 0x040ff00000041824 */
[C---:B------:R-:W-:Y:S08]  /*10a20*/  HMMA.16816.F32.BF16 R32, R56.reuse, R48, R32 ;  /* 0x000000303820723c */ /* 0x040ff00000041820 */
[C---:B------:R-:W-:Y:S08]  /*10a30*/  HMMA.16816.F32.BF16 R28, R56.reuse, R50, R28 ;  /* 0x00000032381c723c */ /* 0x040ff0000004181c */
[C---:B---3--:R-:W-:Y:S08]  /*10a40*/  HMMA.16816.F32.BF16 R24, R56.reuse, R44, R24 ;  /* 0x0000002c3818723c */ /* 0x048ff00000041818 */
[----:B------:R-:W-:Y:S01]  /*10a50*/  HMMA.16816.F32.BF16 R20, R56, R46, R20 ;  /* 0x0000002e3814723c */ /* 0x000fe20000041814 */
[----:B------:R-:W-:Y:S06]  /*10a60*/  BAR.SYNC.DEFER_BLOCKING 0x0 ;  /* 0x0000000000007b1d */ /* 0x000fec0000010000 */
[----:B------:R-:W-:Y:S05]  /*10a70*/  @!P1 BRA `(.L_x_2798) ;  /* 0x0000043000009947 */ /* 0x000fea0003800000 */
[----:B------:R-:W-:Y:S01]  /*10a80*/  ISETP.NE.AND P0, PT, R223, 0x1, PT ;  /* 0x00000001df00780c */ /* 0x000fe20003f05270 */
        /* <DEDUP_REMOVED lines=23> */
[----:B------:R-:W-:-:S04]  /*10c00*/  IMAD R4, R4, c[0x0][0x1f0], RZ ;  /* 0x00007c0004047a24 */ /* 0x000fc800078e02ff */
[----:B------:R-:W-:Y:S01]  /*10c10*/  IMAD R5, R225, c[0x0][0x1f4], R4 ;  /* 0x00007d00e1057a24 */ /* 0x000fe200078e0204 */
[----:B------:R-:W-:-:S04]  /*10c20*/  IADD3 R4, P0, R64, R6, RZ ;  /* 0x0000000640047210 */ /* 0x000fc80007f1e0ff */
[----:B------:R-:W-:Y:S02]  /*10c30*/  IADD3.X R7, R60, R7, R5, P0, !PT ;  /* 0x000000073c077210 */ /* 0x000fe400007fe405 */
[----:B------:R-:W-:-:S04]  /*10c40*/  LEA R5, P0, R4, c[0x0][0x1c8], 0x1 ;  /* 0x0000720004057a11 */ /* 0x000fc800078008ff */
[----:B------:R-:W-:Y:S01]  /*10c50*/  LEA.HI.X R4, R4, c[0x0][0x1cc], R7, 0x1, P0 ;  /* 0x0000730004047a11 */ /* 0x000fe200000f0c07 */
[----:B------:R1:W2:Y:S01]  /*10c60*/  SHFL.IDX PT, R6, R5, RZ, 0x181f ;  /* 0x00181fff05067589 */ /* 0x0002a200000e0000 */
[----:B------:R-:W-:-:S03]  /*10c70*/  ISETP.GE.AND P0, PT, R2, 0x1, PT ;  /* 0x000000010200780c */ /* 0x000fc60003f06270 */
[----:B------:R1:W3:Y:S10]  /*10c80*/  SHFL.IDX PT, R7, R4, RZ, 0x181f ;  /* 0x00181fff04077589 */ /* 0x0002f400000e0000 */
[----:B------:R-:W-:Y:S05]  /*10c90*/  @!P0 BRA `(.L_x_2800) ;  /* 0x000000d000008947 */ /* 0x000fea0003800000 */
        /* <DEDUP_REMOVED lines=13> */
.L_x_2800:
[----:B------:R-:W-:Y:S05]  /*10d70*/  BSYNC B0 ;  /* 0x0000000000007941 */ /* 0x000fea0003800000 */
.L_x_2799:
[----:B------:R-:W-:Y:S01]  /*10d80*/  ISETP.GE.AND P0, PT, R2, 0x21, PT ;  /* 0x000000210200780c */ /* 0x000fe20003f06270 */
[----:B-1----:R-:W1:Y:S01]  /*10d90*/  SHFL.IDX PT, R4, R4, 0x1, 0x181f ;  /* 0x00381f0004047f89 */ /* 0x002e6200000e0000 */
[----:B------:R-:W-:Y:S03]  /*10da0*/  BSSY B0, `(.L_x_2798) ;  /* 0x0000010000007945 */ /* 0x000fe60003800000 */
[----:B------:R-:W4:Y:S08]  /*10db0*/  SHFL.IDX PT, R5, R5, 0x1, 0x181f ;  /* 0x00381f0005057f89 */ /* 0x000f3000000e0000 */
[----:B------:R-:W-:Y:S05]  /*10dc0*/  @!P0 BRA `(.L_x_2801) ;  /* 0x000000d000008947 */ /* 0x000fea0003800000 */
[----:B----4-:R-:W-:-:S04]  /*10dd0*/  LEA R2, P0, R3, R5, 0x1 ;  /* 0x0000000503027211 */ /* 0x010fc800078008ff */
[----:B-1----:R-:W-:Y:S02]  /*10de0*/  LEA.HI.X R3, R3, R4, R68, 0x1, P0 ;  /* 0x0000000403037211 */ /* 0x002fe400000f0c44 */
[----:B--2---:R-:W-:-:S03]  /*10df0*/  LEA R6, P0, R67, R5, 0x1 ;  /* 0x0000000543067211 */ /* 0x004fc600078008ff */
[----:B------:R-:W-:Y:S01]  /*10e00*/  @!PT LDS RZ, [RZ] ;  /* 0x00000000fffff984 */ /* 0x000fe20000000800 */
[----:B------:R1:W-:Y:S01]  /*10e10*/  LDGSTS.E.BYPASS.LTC128B.128 [R227+0xb080], [R2.64], !P6 ;  /* 0x0b08000002e37fae */ /* 0x0003e2000f101d50 */
[----:B---3--:R-:W-:Y:S02]  /*10e20*/  LEA.HI.X R7, R67, R4, R70, 0x1, P0 ;  /* 0x0000000443077211 */ /* 0x008fe400000f0c46 */
[----:B------:R-:W-:-:S03]  /*10e30*/  LEA R8, P0, R66, R5, 0x1 ;  /* 0x0000000542087211 */ /* 0x000fc600078008ff */
[----:B------:R1:W-:Y:S01]  /*10e40*/  LDGSTS.E.BYPASS.LTC128B.128 [R227+0xc880], [R6.64], !P2 ;  /* 0x0c88000006e37fae */ /* 0x0003e2000d101d50 */
[----:B------:R-:W-:Y:S02]  /*10e50*/  LEA.HI.X R9, R66, R4, R71, 0x1, P0 ;  /* 0x0000000442097211 */ /* 0x000fe400000f0c47 */
[----:B------:R-:W-:-:S03]  /*10e60*/  LEA R10, P0, R230, R5, 0x1 ;  /* 0x00000005e60a7211 */ /* 0x000fc600078008ff */
[----:B------:R1:W-:Y:S01]  /*10e70*/  LDGSTS.E.BYPASS.LTC128B.128 [R227+0xe080], [R8.64], !P5 ;  /* 0x0e08000008e37fae */ /* 0x0003e2000e901d50 */
[----:B------:R-:W-:-:S05]  /*10e80*/  LEA.HI.X R11, R230, R4, R69, 0x1, P0 ;  /* 0x00000004e60b7211 */ /* 0x000fca00000f0c45 */
[----:B------:R1:W-:Y:S04]  /*10e90*/  LDGSTS.E.BYPASS.LTC128B.128 [R227+0xf880], [R10.64], !P4 ;  /* 0x0f8800000ae37fae */ /* 0x0003e8000e101d50 */
.L_x_2801:
[----:B------:R-:W-:Y:S05]  /*10ea0*/  BSYNC B0 ;  /* 0x0000000000007941 */ /* 0x000fea0003800000 */
.L_x_2798:
[----:B-1----:R-:W-:Y:S01]  /*10eb0*/  LOP3.LUT R3, R62, 0xffffffe0, RZ, 0xc0, !PT ;  /* 0xffffffe03e037812 */ /* 0x002fe200078ec0ff */
        /* <DEDUP_REMOVED lines=28> */
[----:B------:R-:W-:Y:S01]  /*11080*/  LDSM.16.MT88.4 R128, [R206+0x8880] ;  /* 0x00888000ce80783b */ /* 0x000fe20000004200 */
[----:B------:R-:W-:-:S02]  /*11090*/  FMNMX.FTZ R3, R40, R41, !PT ;  /* 0x0000002928037209 */ /* 0x000fc40007810000 */
[----:B--23--:R-:W-:Y:S01]  /*110a0*/  FSEL R7, R38, -INF , P0 ;  /* 0xff80000026077808 */ /* 0x00cfe20000000000 */
[----:B------:R-:W-:Y:S01]  /*110b0*/  LDSM.16.MT88.4 R136, [R205+0x8880] ;  /* 0x00888000cd88783b */ /* 0x000fe20000004200 */
[----:B------:R-:W-:Y:S02]  /*110c0*/  FSEL R36, R36, -INF , P0 ;  /* 0xff80000024247808 */ /* 0x000fe40000000000 */
[----:B------:R-:W-:Y:S01]  /*110d0*/  ISETP.GT.AND P0, PT, R61, 0x9, PT ;  /* 0x000000093d00780c */ /* 0x000fe20003f04270 */
[----:B------:R-:W-:Y:S01]  /*110e0*/  LDSM.16.MT88.4 R164, [R206+0x6080] ;  /* 0x00608000cea4783b */ /* 0x000fe20000004200 */
[----:B------:R-:W-:Y:S02]  /*110f0*/  FMNMX.FTZ R3, R36, R3, !PT ;  /* 0x0000000324037209 */ /* 0x000fe40007810000 */
[----:B----4-:R-:W-:Y:S01]  /*11100*/  FSEL R5, R39, -INF , P0 ;  /* 0xff80000027057808 */ /* 0x010fe20000000000 */
[----:B------:R-:W-:Y:S01]  /*11110*/  LDSM.16.MT88.4 R160, [R205+0x6080] ;  /* 0x00608000cda0783b */ /* 0x000fe20000004200 */
[----:B------:R-:W-:-:S02]  /*11120*/  FSEL R2, R37, -INF , P0 ;  /* 0xff80000025027808 */ /* 0x000fc40000000000 */
[C---:B------:R-:W-:Y:S01]  /*11130*/  ISETP.GT.AND P0, PT, R61.reuse, 0x10, PT ;  /* 0x000000103d00780c */ /* 0x040fe20003f04270 */
[----:B------:R-:W-:Y:S01]  /*11140*/  LDSM.16.MT88.4 R172, [R204+0x4880] ;  /* 0x00488000ccac783b */ /* 0x000fe20000004200 */
[----:B------:R-:W-:Y:S02]  /*11150*/  FMNMX.FTZ R3, R2, R3, !PT ;  /* 0x0000000302037209 */ /* 0x000fe40007810000 */
[----:B------:R-:W-:Y:S01]  /*11160*/  FSEL R9, R34, -INF , P0 ;  /* 0xff80000022097808 */ /* 0x000fe20000000000 */
[----:B------:R-:W-:Y:S01]  /*11170*/  LDSM.16.MT88.4 R168, [R207+0x6080] ;  /* 0x00608000cfa8783b */ /* 0x000fe20000004200 */
        /* <DEDUP_REMOVED lines=28> */
[----:B------:R-:W-:Y:S01]  /*11340*/  FMNMX.FTZ R3, R182, R3, !PT ;  /* 0x00000003b6037209 */ /* 0x000fe20007810000 */
[----:B------:R-:W-:Y:S01]  /*11350*/  LDSM.16.MT88.4 R60, [R207+0x5880] ;  /* 0x00588000cf3c783b */ /* 0x000fe20000004200 */
[----:B------:R-:W-:-:S02]  /*11360*/  FSEL R180, R21, -INF , P0 ;  /* 0xff80000015b47808 */ /* 0x000fc40000000000 */
[----:B------:R-:W-:Y:S02]  /*11370*/  FSEL R176, R23, -INF , P0 ;  /* 0xff80000017b07808 */ /* 0x000fe40000000000 */
[----:B------:R-:W-:Y:S01]  /*11380*/  FMNMX.FTZ R14, R180, R3, !PT ;  /* 0x00000003b40e7209 */ /* 0x000fe20007810000 */
[----:B------:R-:W-:Y:S04]  /*11390*/  LDSM.16.MT88.4 R20, [R206+0x7880] ;  /* 0x00788000ce14783b */ /* 0x000fe80000004200 */
[----:B------:R-:W1:Y:S02]  /*113a0*/  SHFL.BFLY PT, R11, R14, 0x2, 0x1f ;  /* 0x0c401f000e0b7f89 */ /* 0x000e6400000e0000 */
        /* <DEDUP_REMOVED lines=16> */
[----:B------:R-:W-:Y:S01]  /*114b0*/  LDSM.16.MT88.4 R36, [R206+0x4080] ;  /* 0x00408000ce24783b */ /* 0x000fe20000004200 */
        /* <DEDUP_REMOVED lines=9> */
[--C-:B------:R-:W-:Y:S01]  /*11550*/  FFMA.FTZ R232, R232, c[0x0][0x2d0], -R183.reuse ;  /* 0x0000b400e8e87a23 */ /* 0x100fe200000108b7 */
[----:B------:R-:W1:Y:S01]  /*11560*/  MUFU.EX2 R158, R158 ;  /* 0x0000009e009e7308 */ /* 0x000e620000000800 */
[--C-:B------:R-:W-:Y:S01]  /*11570*/  FFMA.FTZ R234, R182, c[0x0][0x2d0], -R183.reuse ;  /* 0x0000b400b6ea7a23 */ /* 0x100fe200000108b7 */
[----:B------:R-:W-:Y:S01]  /*11580*/  FMNMX.FTZ R11, R177, R12, !PT ;  /* 0x0000000cb10b7209 */ /* 0x000fe20007810000 */
[----:B------:R-:W-:-:S03]  /*11590*/  FFMA.FTZ R241, R180, c[0x0][0x2d0], -R183 ;  /* 0x0000b400b4f17a23 */ /* 0x000fc600000108b7 */
[----:B------:R-:W-:Y:S02]  /*115a0*/  FMNMX.FTZ R11, R176, R11, !PT ;  /* 0x0000000bb00b7209 */ /* 0x000fe40007810000 */
[----:B------:R-:W-:Y:S03]  /*115b0*/  MUFU.EX2 R159, R159 ;  /* 0x0000009f009f7308 */ /* 0x000fe60000000800 */
[----:B------:R-:W2:Y:S05]  /*115c0*/  SHFL.BFLY PT, R12, R11, 0x2, 0x1f ;  /* 0x0c401f000b0c7f89 */ /* 0x000eaa00000e0000 */
[----:B------:R-:W3:Y:S01]  /*115d0*/  MUFU.EX2 R2, R2 ;  /* 0x0000000200027308 */ /* 0x000ee20000000800 */
[----:B-1----:R-:W-:Y:S01]  /*115e0*/  F2FP.BF16.PACK_AB R140, R158, R185 ;  /* 0x000000b99e8c723e */ /* 0x002fe200000010ff */
[----:B------:R-:W-:-:S06]  /*115f0*/  FADD.FTZ R158, R185, R158 ;  /* 0x0000009eb99e7221 */ /* 0x000fcc0000010000 */
[----:B------:R-:W-:Y:S01]  /*11600*/  MUFU.EX2 R231, R231 ;  /* 0x000000e700e77308 */ /* 0x000fe20000000800 */
[----:B---3--:R-:W-:-:S07]  /*11610*/  F2FP.BF16.PACK_AB R142, R2, R159 ;  /* 0x0000009f028e723e */ /* 0x008fce00000010ff */
[----:B------:R-:W-:Y:S01]  /*11620*/  MUFU.EX2 R188, R188 ;  /* 0x000000bc00bc7308 */ /* 0x000fe20000000800 */
[----:B------:R-:W-:Y:S01]  /*11630*/  FADD.FTZ R159, R159, R158 ;  /* 0x0000009e9f9f7221 */ /* 0x000fe20000010000 */
[----:B--2---:R-:W-:-:S03]  /*11640*/  FMNMX.FTZ R12, R11, R12, !PT ;  /* 0x0000000c0b0c7209 */ /* 0x004fc60007810000 */
[----:B------:R-:W-:Y:S02]  /*11650*/  FADD.FTZ R2, R2, R159 ;  /* 0x0000009f02027221 */ /* 0x000fe40000010000 */
[----:B------:R-:W1:Y:S01]  /*11660*/  SHFL.BFLY PT, R157, R12, 0x1, 0x1f ;  /* 0x0c201f000c9d7f89 */ /* 0x000e6200000e0000 */
[----:B------:R-:W-:Y:S08]  /*11670*/  MUFU.EX2 R191, R191 ;  /* 0x000000bf00bf7308 */ /* 0x000ff00000000800 */
[----:B------:R-:W-:Y:S08]  /*11680*/  MUFU.EX2 R186, R186 ;  /* 0x000000ba00ba7308 */ /* 0x000ff00000000800 */
[----:B------:R-:W-:Y:S01]  /*11690*/  MUFU.EX2 R232, R232 ;  /* 0x000000e800e87308 */ /* 0x000fe20000000800 */
[----:B-1----:R-:W-:-:S07]  /*116a0*/  FMNMX.FTZ R157, R157, R12, !PT ;  /* 0x0000000c9d9d7209 */ /* 0x002fce0007810000 */
[----:B------:R-:W-:Y:S01]  /*116b0*/  MUFU.EX2 R237, R237 ;  /* 0x000000ed00ed7308 */ /* 0x000fe20000000800 */
[C---:B------:R-:W-:Y:S01]  /*116c0*/  FSETP.NEU.FTZ.AND P0, PT, R157.reuse, -INF , PT ;  /* 0xff8000009d00780b */ /* 0x040fe20003f1d000 */
[----:B------:R-:W-:-:S06]  /*116d0*/  FMUL.FTZ R178, R157, c[0x0][0x2d0] ;  /* 0x0000b4009db27a20 */ /* 0x000fcc0000410000 */
[----:B------:R-:W-:Y:S01]  /*116e0*/  MUFU.EX2 R234, R234 ;  /* 0x000000ea00ea7308 */ /* 0x000fe20000000800 */
[----:B------:R-:W-:-:S05]  /*116f0*/  FSEL R178, R178, RZ, P0 ;  /* 0x000000ffb2b27208 */ /* 0x000fca0000000000 */
[--C-:B------:R-:W-:Y:S02]  /*11700*/  FFMA.FTZ R189, R42, c[0x0][0x2d0], -R178.reuse ;  /* 0x0000b4002abd7a23 */ /* 0x100fe400000108b2 */
[--C-:B------:R-:W-:Y:S01]  /*11710*/  FFMA.FTZ R184, R43, c[0x0][0x2d0], -R178.reuse ;  /* 0x0000b4002bb87a23 */ /* 0x100fe200000108b2 */
[----:B------:R-:W-:Y:S01]  /*11720*/  MUFU.EX2 R241, R241 ;  /* 0x000000f100f17308 */ /* 0x000fe20000000800 */
[--C-:B------:R-:W-:Y:S02]  /*11730*/  FFMA.FTZ R187, R7, c[0x0][0x2d0], -R178.reuse ;  /* 0x0000b40007bb7a23 */ /* 0x100fe400000108b2 */
[--C-:B------:R-:W-:Y:S02]  /*11740*/  FFMA.FTZ R0, R5, c[0x0][0x2d0], -R178.reuse ;  /* 0x0000b40005007a23 */ /* 0x100fe400000108b2 */
[----:B------:R-:W1:Y:S01]  /*11750*/  LDSM.16.MT88.4 R4, [R204+0x8880] ;  /* 0x00888000cc04783b */ /* 0x000e620000004200 */
[--C-:B------:R-:W-:Y:S02]  /*11760*/  FFMA.FTZ R235, R9, c[0x0][0x2d0], -R178.reuse ;  /* 0x0000b40009eb7a23 */ /* 0x100fe400000108b2 */
[----:B------:R-:W-:Y:S01]  /*11770*/  MUFU.EX2 R189, R189 ;  /* 0x000000bd00bd7308 */ /* 0x000fe20000000800 */
[----:B------:R-:W2:Y:S01]  /*11780*/  LDSM.16.MT88.4 R8, [R207+0x4880] ;  /* 0x00488000cf08783b */ /* 0x000ea20000004200 */
[----:B------:R-:W-:-:S02]  /*11790*/  FFMA.FTZ R214, R17, c[0x0][0x2d0], -R178 ;  /* 0x0000b40011d67a23 */ /* 0x000fc400000108b2 */
[--C-:B------:R-:W-:Y:S01]  /*117a0*/  FFMA.FTZ R233, R13, c[0x0][0x2d0], -R178.reuse ;  /* 0x0000b4000de97a23 */ /* 0x100fe200000108b2 */
[----:B------:R-:W3:Y:S01]  /*117b0*/  LDSM.16.MT88.4 R16, [R206+0x4880] ;  /* 0x00488000ce10783b */ /* 0x000ee20000004200 */
[--C-:B------:R-:W-:Y:S02]  /*117c0*/  FFMA.FTZ R190, R15, c[0x0][0x2d0], -R178.reuse ;  /* 0x0000b4000fbe7a23 */ /* 0x100fe400000108b2 */
[----:B------:R-:W4:Y:S01]  /*117d0*/  MUFU.EX2 R184, R184 ;  /* 0x000000b800b87308 */ /* 0x000f220000000800 */
[----:B------:R-:W5:Y:S01]  /*117e0*/  LDSM.16.MT88.4 R12, [R205+0x4880] ;  /* 0x00488000cd0c783b */ /* 0x000f620000004200 */
[--C-:B------:R-:W-:Y:S02]  /*117f0*/  FFMA.FTZ R236, R181, c[0x0][0x2d0], -R178.reuse ;  /* 0x0000b400b5ec7a23 */ /* 0x100fe400000108b2 */
[--C-:B------:R-:W-:Y:S01]  /*11800*/  FFMA.FTZ R239, R179, c[0x0][0x2d0], -R178.reuse ;  /* 0x0000b400b3ef7a23 */ /* 0x100fe200000108b2 */
[----:B------:R-:W-:Y:S01]  /*11810*/  LDSM.16.MT88.4 R180, [R207+0x6880] ;  /* 0x00688000cfb4783b */ /* 0x000fe20000004200 */
[----:B------:R-:W-:-:S02]  /*11820*/  FFMA.FTZ R238, R177, c[0x0][0x2d0], -R178 ;  /* 0x0000b400b1ee7a23 */ /* 0x000fc400000108b2 */
[----:B------:R-:W-:Y:S01]  /*11830*/  MUFU.EX2 R187, R187 ;  /* 0x000000bb00bb7308 */ /* 0x000fe20000000800 */
[----:B------:R-:W-:Y:S02]  /*11840*/  FFMA.FTZ R243, R176, c[0x0][0x2d0], -R178 ;  /* 0x0000b400b0f37a23 */ /* 0x000fe400000108b2 */
[----:B------:R-:W-:Y:S05]  /*11850*/  LDSM.16.MT88.4 R176, [R205+0x6880] ;  /* 0x00688000cdb0783b */ /* 0x000fea0000004200 */
[----:B------:R-:W1:Y:S01]  /*11860*/  MUFU.EX2 R0, R0 ;  /* 0x0000000000007308 */ /* 0x000e620000000800 */
[----:B----4-:R-:W-:Y:S01]  /*11870*/  F2FP.BF16.PACK_AB R141, R184, R189 ;  /* 0x000000bdb88d723e */ /* 0x010fe200000010ff */
[----:B------:R-:W-:-:S06]  /*11880*/  FADD.FTZ R184, R189, R184 ;  /* 0x000000b8bdb87221 */ /* 0x000fcc0000010000 */
[----:B------:R-:W-:Y:S01]  /*11890*/  MUFU.EX2 R235, R235 ;  /* 0x000000eb00eb7308 */ /* 0x000fe20000000800 */
[----:B-1----:R-:W-:-:S07]  /*118a0*/  F2FP.BF16.PACK_AB R143, R0, R187 ;  /* 0x000000bb008f723e */ /* 0x002fce00000010ff */
[----:B------:R-:W1:Y:S01]  /*118b0*/  MUFU.EX2 R214, R214 ;  /* 0x000000d600d67308 */ /* 0x000e620000000800 */
[----:B------:R-:W-:-:S04]  /*118c0*/  FADD.FTZ R187, R187, R184 ;  /* 0x000000b8bbbb7221 */ /* 0x000fc80000010000 */
[----:B------:R-:W-:Y:S01]  /*118d0*/  FADD.FTZ R0, R0, R187 ;  /* 0x000000bb00007221 */ /* 0x000fe20000010000 */
        /* <DEDUP_REMOVED lines=39> */
[----:B-1----:R-:W-:Y:S01]  /*11b50*/  F2FP.BF16.PACK_AB R5, R214, R235 ;  /* 0x000000ebd605723e */ /* 0x002fe200000010ff */
[----:B------:R-:W-:-:S02]  /*11b60*/  FADD.FTZ R231, R231, R2 ;  /* 0x00000002e7e77221 */ /* 0x000fc40000010000 */
[----:B------:R-:W-:Y:S02]  /*11b70*/  FADD.FTZ R235, R235, R0 ;  /* 0x00000000ebeb7221 */ /* 0x000fe40000010000 */
[----:B------:R-:W-:Y:S01]  /*11b80*/  FADD.FTZ R188, R188, R231 ;  /* 0x000000e7bcbc7221 */ /* 0x000fe20000010000 */
[----:B------:R-:W-:Y:S01]  /*11b90*/  F2FP.BF16.PACK_AB R6, R186, R191 ;  /* 0x000000bfba06723e */ /* 0x000fe200000010ff */
[----:B------:R-:W-:Y:S01]  /*11ba0*/  FADD.FTZ R214, R214, R235 ;  /* 0x000000ebd6d67221 */ /* 0x000fe20000010000 */
[----:B----4-:R-:W-:Y:S01]  /*11bb0*/  F2FP.BF16.PACK_AB R7, R190, R233 ;  /* 0x000000e9be07723e */ /* 0x010fe200000010ff */
[----:B------:R-:W-:Y:S02]  /*11bc0*/  FADD.FTZ R191, R191, R188 ;  /* 0x000000bcbfbf7221 */ /* 0x000fe40000010000 */
[----:B------:R-:W-:Y:S02]  /*11bd0*/  FADD.FTZ R233, R233, R214 ;  /* 0x000000d6e9e97221 */ /* 0x000fe40000010000 */
[----:B------:R-:W-:-:S02]  /*11be0*/  FADD.FTZ R191, R186, R191 ;  /* 0x000000bfbabf7221 */ /* 0x000fc40000010000 */
[----:B--2---:R-:W-:Y:S01]  /*11bf0*/  HMMA.16816.F32.BF16 R152, R4, R8, R152 ;  /* 0x000000080498723c */ /* 0x004fe20000041898 */
[----:B------:R-:W-:-:S07]  /*11c00*/  FADD.FTZ R233, R190, R233 ;  /* 0x000000e9bee97221 */ /* 0x000fce0000010000 */
[C---:B------:R-:W-:Y:S01]  /*11c10*/  HMMA.16816.F32.BF16 R28, R4.reuse, R10, R28 ;  /* 0x0000000a041c723c */ /* 0x040fe2000004181c */
[----:B------:R-:W1:Y:S07]  /*11c20*/  LDSM.16.MT88.4 R8, [R204+0x6080] ;  /* 0x00608000cc08783b */ /* 0x000e6e0000004200 */
[C---:B---3--:R-:W-:Y:S08]  /*11c30*/  HMMA.16816.F32.BF16 R32, R4.reuse, R16, R32 ;  /* 0x000000100420723c */ /* 0x048ff00000041820 */
[C---:B------:R-:W-:Y:S01]  /*11c40*/  HMMA.16816.F32.BF16 R36, R4.reuse, R18, R36 ;  /* 0x000000120424723c */ /* 0x040fe20000041824 */
[----:B------:R-:W-:Y:S07]  /*11c50*/  LDSM.16.MT88.4 R16, [R205+0x7880] ;  /* 0x00788000cd10783b */ /* 0x000fee0000004200 */
[C---:B-----5:R-:W-:Y:S08]  /*11c60*/  HMMA.16816.F32.BF16 R40, R4.reuse, R12, R40 ;  /* 0x0000000c0428723c */ /* 0x060ff00000041828 */
        /* <DEDUP_REMOVED lines=117> */
.L_x_2807:
        /* <DEDUP_REMOVED lines=56> */
.L_x_2826:
        /* <DEDUP_REMOVED lines=16> */
.L_x_2804:
[----:B----4-:R-:W-:Y:S05]  /*12840*/  BSYNC B0 ;  /* 0x0000000000007941 */ /* 0x010fea0003800000 */
.L_x_2803:
[----:B------:R-:W0:Y:S01]  /*12850*/  LDGDEPBAR ;  /* 0x00000000000079af */ /* 0x000e220000000000 */
[----:B------:R-:W-:Y:S01]  /*12860*/  WARPSYNC 0xffffffff ;  /* 0xffffffff00007948 */ /* 0x000fe20003800000 */
[C---:B-1----:R-:W-:Y:S03]  /*12870*/  HMMA.16816.F32.BF16 R4, R160.reuse, R164, RZ ;  /* 0x000000a4a004723c */ /* 0x042fe600000418ff */
[----:B------:R-:W-:Y:S01]  /*12880*/  ISETP.GE.AND P0, PT, R238, 0x1, PT ;  /* 0x00000001ee00780c */ /* 0x000fe20003f06270 */
[C---:B------:R-:W-:Y:S01]  /*12890*/  IMAD R158, R211.reuse, 0x2, R210 ;  /* 0x00000002d39e7824 */ /* 0x040fe200078e02d2 */
[----:B------:R-:W-:Y:S01]  /*128a0*/  LEA R2, R212, R209, 0x1 ;  /* 0x000000d1d4027211 */ /* 0x000fe200078e08ff */
[----:B------:R-:W-:Y:S02]  /*128b0*/  IMAD R156, R211, 0x2, R214 ;  /* 0x00000002d39c7824 */ /* 0x000fe400078e02d6 */
[C---:B------:R-:W-:Y:S01]  /*128c0*/  HMMA.16816.F32.BF16 R8, R160.reuse, R166, RZ ;  /* 0x000000a6a008723c */ /* 0x040fe200000418ff */
[----:B------:R-:W-:Y:S07]  /*128d0*/  LDSM.16.M88.4 R164, [R158] ;  /* 0x000000009ea4783b */ /* 0x000fee0000000200 */
[C---:B------:R-:W-:Y:S08]  /*128e0*/  HMMA.16816.F32.BF16 R12, R160.reuse, R168, RZ ;  /* 0x000000a8a00c723c */ /* 0x040ff000000418ff */
[C---:B------:R-:W-:Y:S01]  /*128f0*/  HMMA.16816.F32.BF16 R16, R160.reuse, R170, RZ ;  /* 0x000000aaa010723c */ /* 0x040fe200000418ff */
[----:B------:R-:W1:Y:S07]  /*12900*/  LDSM.16.M88.4 R168, [R2+0xa080] ;  /* 0x00a0800002a8783b */ /* 0x000e6e0000000200 */
[C---:B------:R-:W-:Y:S08]  /*12910*/  HMMA.16816.F32.BF16 R20, R160.reuse, R172, RZ ;  /* 0x000000aca014723c */ /* 0x040ff000000418ff */
[----:B------:R-:W-:Y:S01]  /*12920*/  HMMA.16816.F32.BF16 R24, R160, R174, RZ ;  /* 0x000000aea018723c */ /* 0x000fe200000418ff */
[----:B------:R-:W2:Y:S05]  /*12930*/  LDSM.16.M88.4 R160, [R2+0xa880] ;  /* 0x00a8800002a0783b */ /* 0x000eaa0000000200 */
[----:B------:R-:W4:Y:S02]  /*12940*/  LDSM.16.M88.4 R172, [R2+0xb080] ;  /* 0x00b0800002ac783b */ /* 0x000f240000000200 */
[C---:B------:R-:W-:Y:S08]  /*12950*/  HMMA.16816.F32.BF16 R4, R176.reuse, R180, R4 ;  /* 0x000000b4b004723c */ /* 0x040ff00000041804 */
[C---:B------:R-:W-:Y:S01]  /*12960*/  HMMA.16816.F32.BF16 R8, R176.reuse, R182, R8 ;  /* 0x000000b6b008723c */ /* 0x040fe20000041808 */
[----:B------:R-:W-:Y:S07]  /*12970*/  LDSM.16.M88.4 R180, [R156] ;  /* 0x000000009cb4783b */ /* 0x000fee0000000200 */
[C---:B---3--:R-:W-:Y:S08]  /*12980*/  HMMA.16816.F32.BF16 R12, R176.reuse, R184, R12 ;  /* 0x000000b8b00c723c */ /* 0x048ff0000004180c */
[C---:B------:R-:W-:Y:S01]  /*12990*/  HMMA.16816.F32.BF16 R16, R176.reuse, R186, R16 ;  /* 0x000000bab010723c */ /* 0x040fe20000041810 */
[----:B------:R-:W3:Y:S07]  /*129a0*/  LDSM.16.M88.4 R184, [R201] ;  /* 0x00000000c9b8783b */ /* 0x000eee0000000200 */
[C---:B------:R-:W-:Y:S08]  /*129b0*/  HMMA.16816.F32.BF16 R20, R176.reuse, R188, R20 ;  /* 0x000000bcb014723c */ /* 0x040ff00000041814 */
[----:B------:R-:W-:Y:S01]  /*129c0*/  HMMA.16816.F32.BF16 R24, R176, R190, R24 ;  /* 0x000000beb018723c */ /* 0x000fe20000041818 */
[----:B------:R-:W5:Y:S05]  /*129d0*/  LDSM.16.M88.4 R176, [R201+0x800] ;  /* 0x00080000c9b0783b */ /* 0x000f6a0000000200 */
[----:B------:R-:W3:Y:S02]  /*129e0*/  LDSM.16.M88.4 R188, [R201+0x1000] ;  /* 0x00100000c9bc783b */ /* 0x000ee40000000200 */
        /* <DEDUP_REMOVED lines=8> */
[----:B------:R-:W2:Y:S05]  /*12a70*/  LDSM.16.M88.4 R164, [R209+0xc080] ;  /* 0x00c08000d1a4783b */ /* 0x000eaa0000000200 */
[----:B------:R-:W4:Y:S02]  /*12a80*/  LDSM.16.M88.4 R172, [R209+0xc880] ;  /* 0x00c88000d1ac783b */ /* 0x000f240000000200 */
[C---:B---3--:R-:W-:Y:S08]  /*12a90*/  HMMA.16816.F32.BF16 R4, R180.reuse, R184, R4 ;  /* 0x000000b8b404723c */ /* 0x048ff00000041804 */
[C---:B------:R-:W-:Y:S01]  /*12aa0*/  HMMA.16816.F32.BF16 R8, R180.reuse, R186, R8 ;  /* 0x000000bab408723c */ /* 0x040fe20000041808 */
[----:B------:R-:W-:Y:S07]  /*12ab0*/  LDSM.16.M88.4 R184, [R200] ;  /* 0x00000000c8b8783b */ /* 0x000fee0000000200 */
[C---:B-----5:R-:W-:Y:S08]  /*12ac0*/  HMMA.16816.F32.BF16 R12, R180.reuse, R176, R12 ;  /* 0x000000b0b40c723c */ /* 0x060ff0000004180c */
[C---:B------:R-:W-:Y:S01]  /*12ad0*/  HMMA.16816.F32.BF16 R16, R180.reuse, R178, R16 ;  /* 0x000000b2b410723c */ /* 0x040fe20000041810 */
[----:B------:R-:W3:Y:S07]  /*12ae0*/  LDSM.16.M88.4 R176, [R214+0x4000] ;  /* 0x00400000d6b0783b */ /* 0x000eee0000000200 */
[C---:B------:R-:W-:Y:S08]  /*12af0*/  HMMA.16816.F32.BF16 R20, R180.reuse, R188, R20 ;  /* 0x000000bcb414723c */ /* 0x040ff00000041814 */
[----:B------:R-:W-:Y:S01]  /*12b00*/  HMMA.16816.F32.BF16 R24, R180, R190, R24 ;  /* 0x000000beb418723c */ /* 0x000fe20000041818 */
[----:B------:R-:W5:Y:S05]  /*12b10*/  LDSM.16.M88.4 R180, [R199] ;  /* 0x00000000c7b4783b */ /* 0x000f6a0000000200 */
[----:B------:R-:W3:Y:S02]  /*12b20*/  LDSM.16.M88.4 R188, [R198] ;  /* 0x00000000c6bc783b */ /* 0x000ee40000000200 */
        /* <DEDUP_REMOVED lines=12> */
[----:B------:R-:W-:Y:S07]  /*12bf0*/  LDSM.16.M88.4 R184, [R201+0x1800] ;  /* 0x00180000c9b8783b */ /* 0x000fee0000000200 */
[C---:B-----5:R-:W-:Y:S08]  /*12c00*/  HMMA.16816.F32.BF16 R12, R176.reuse, R180, R12 ;  /* 0x000000b4b00c723c */ /* 0x060ff0000004180c */
[C---:B------:R-:W-:Y:S01]  /*12c10*/  HMMA.16816.F32.BF16 R16, R176.reuse, R182, R16 ;  /* 0x000000b6b010723c */ /* 0x040fe20000041810 */
[----:B------:R-:W3:Y:S07]  /*12c20*/  LDSM.16.M88.4 R180, [R156+0x4000] ;  /* 0x004000009cb4783b */ /* 0x000eee0000000200 */
        /* <DEDUP_REMOVED lines=84> */
[C---:B-1----:R-:W-:Y:S01]  /*13170*/  HMMA.16816.F32.BF16 R4, R164.reuse, R168, R4 ;  /* 0x000000a8a404723c */ /* 0x042fe20000041804 */
[----:B------:R-:W-:Y:S04]  /*13180*/  DEPBAR.LE SB0, 0x0 ;  /* 0x000080000000791a */ /* 0x000fe80000000000 */
[----:B------:R-:W-:Y:S03]  /*13190*/  BAR.SYNC.DEFER_BLOCKING 0x0 ;  /* 0x0000000000007b1d */ /* 0x000fe60000010000 */
[C---:B------:R-:W-:Y:S08]  /*131a0*/  HMMA.16816.F32.BF16 R8, R164.reuse, R170, R8 ;  /* 0x000000aaa408723c */ /* 0x040ff00000041808 */
[C---:B--2---:R-:W-:Y:S08]  /*131b0*/  HMMA.16816.F32.BF16 R12, R164.reuse, R160, R12 ;  /* 0x000000a0a40c723c */ /* 0x044ff0000004180c */
[C---:B------:R-:W-:Y:S08]  /*131c0*/  HMMA.16816.F32.BF16 R16, R164.reuse, R162, R16 ;  /* 0x000000a2a410723c */ /* 0x040ff00000041810 */
[C---:B----4-:R-:W-:Y:S08]  /*131d0*/  HMMA.16816.F32.BF16 R20, R164.reuse, R172, R20 ;  /* 0x000000aca414723c */ /* 0x050ff00000041814 */
[----:B------:R-:W-:Y:S08]  /*131e0*/  HMMA.16816.F32.BF16 R24, R164, R174, R24 ;  /* 0x000000aea418723c */ /* 0x000ff00000041818 */
[C---:B---3--:R-:W-:Y:S08]  /*131f0*/  HMMA.16816.F32.BF16 R4, R180.reuse, R184, R4 ;  /* 0x000000b8b404723c */ /* 0x048ff00000041804 */
[C---:B------:R-:W-:Y:S08]  /*13200*/  HMMA.16816.F32.BF16 R8, R180.reuse, R186, R8 ;  /* 0x000000bab408723c */ /* 0x040ff00000041808 */
[C---:B-----5:R-:W-:Y:S08]  /*13210*/  HMMA.16816.F32.BF16 R12, R180.reuse, R176, R12 ;  /* 0x000000b0b40c723c */ /* 0x060ff0000004180c */
[C---:B------:R-:W-:Y:S08]  /*13220*/  HMMA.16816.F32.BF16 R16, R180.reuse, R178, R16 ;  /* 0x000000b2b410723c */ /* 0x040ff00000041810 */
[C---:B------:R-:W-:Y:S08]  /*13230*/  HMMA.16816.F32.BF16 R20, R180.reuse, R188, R20 ;  /* 0x000000bcb414723c */ /* 0x040ff00000041814 */
[----:B------:R-:W-:Y:S01]  /*13240*/  HMMA.16816.F32.BF16 R24, R180, R190, R24 ;  /* 0x000000beb418723c */ /* 0x000fe20000041818 */
[----:B------:R-:W-:-:S07]  /*13250*/  @!P0 BRA `(.L_x_2806) ;  /* 0x0000040000008947 */ /* 0x000fce0003800000 */
[----:B------:R-:W-:Y:S01]  /*13260*/  IMAD R161, R238, 0x30, R217 ;  /* 0x00000030eea17824 */ /* 0x000fe200078e02d9 */
[----:B------:R-:W-:Y:S01]  /*13270*/  ISETP.NE.AND P1, PT, R223, 0x1, PT ;  /* 0x00000001df00780c */ /* 0x000fe20003f25270 */
[----:B------:R-:W-:Y:S02]  /*13280*/  IMAD.MOV.U32 R225, RZ, RZ, RZ ;  /* 0x000000ffffe17224 */ /* 0x000fe400078e00ff */
[----:B------:R-:W-:Y:S01]  /*13290*/  IMAD R159, R159, c[0x0][0x1e8], RZ ;  /* 0x00007a009f9f7a24 */ /* 0x000fe200078e02ff */
[----:B------:R-:W-:Y:S03]  /*132a0*/  IADD3 R226, R161, -0x30, R220 ;  /* 0xffffffd0a1e27810 */ /* 0x000fe60007ffe0dc */
[----:B------:R-:W-:Y:S02]  /*132b0*/  IMAD R159, R215, c[0x0][0x1ec], R159 ;  /* 0x00007b00d79f7a24 */ /* 0x000fe400078e029f */
        /* <DEDUP_REMOVED lines=9> */
[----:B------:R-:W-:Y:S03]  /*13350*/  @!P3 LEA.HI.X R165, R163, c[0x0][0x2a4], R2, 0x2, P0 ;  /* 0x0000a900a3a5ba11 */ /* 0x000fe600000f1402 */
[C---:B------:R-:W-:Y:S01]  /*13360*/  IMAD.WIDE.U32 R162, R226.reuse, c[0x0][0x1e0], RZ ;  /* 0x00007800e2a27a25 */ /* 0x040fe200078e00ff */
[----:B------:R-:W-:Y:S01]  /*13370*/  SHF.R.S32.HI R161, RZ, 0x1f, R226 ;  /* 0x0000001fffa17819 */ /* 0x000fe200000114e2 */
[----:B------:R1:W2:Y:S04]  /*13380*/  @!P3 LDG.E R225, [R164.64] ;  /* 0x00000004a4e1b981 */ /* 0x0002a8000c1e1900 */
[----:B------:R-:W-:Y:S04]  /*13390*/  IMAD R161, R161, c[0x0][0x1e0], RZ ;  /* 0x00007800a1a17a24 */ /* 0x000fe800078e02ff */
[----:B------:R-:W-:Y:S04]  /*133a0*/  IMAD R161, R226, c[0x0][0x1e4], R161 ;  /* 0x00007900e2a17a24 */ /* 0x000fe800078e02a1 */
[----:B------:R-:W-:Y:S02]  /*133b0*/  IMAD.IADD R163, R163, 0x1, R161 ;  /* 0x00000001a3a37824 */ /* 0x000fe400078e02a1 */
[----:B-1----:R-:W-:Y:S04]  /*133c0*/  IMAD.WIDE.U32 R164, R215, c[0x0][0x1e8], RZ ;  /* 0x00007a00d7a47a25 */ /* 0x002fe800078e00ff */
[----:B------:R-:W-:Y:S01]  /*133d0*/  IMAD.IADD R159, R165, 0x1, R159 ;  /* 0x00000001a59f7824 */ /* 0x000fe200078e029f */
[----:B--2---:R-:W-:Y:S01]  /*133e0*/  SHF.R.S32.HI R160, RZ, 0x1f, R225 ;  /* 0x0000001fffa07819 */ /* 0x004fe200000114e1 */
[C---:B------:R-:W-:Y:S04]  /*133f0*/  IMAD.WIDE.U32 R162, R225.reuse, c[0x0][0x1f0], R162 ;  /* 0x00007c00e1a27a25 */ /* 0x040fe800078e00a2 */
[----:B------:R-:W-:Y:S01]  /*13400*/  IMAD R160, R160, c[0x0][0x1f0], RZ ;  /* 0x00007c00a0a07a24 */ /* 0x000fe200078e02ff */
[----:B------:R-:W-:Y:S03]  /*13410*/  IADD3 R158, P0, R164, R162, RZ ;  /* 0x000000a2a49e7210 */ /* 0x000fe60007f1e0ff */
[----:B------:R-:W-:Y:S05]  /*13420*/  IMAD R160, R225, c[0x0][0x1f4], R160 ;  /* 0x00007d00e1a07a24 */ /* 0x000fea00078e02a0 */
[----:B------:R-:W-:Y:S02]  /*13430*/  IADD3.X R159, R159, R163, R160, P0, !PT ;  /* 0x000000a39f9f7210 */ /* 0x000fe400007fe4a0 */
[C---:B------:R-:W-:Y:S04]  /*13440*/  LEA R156, P0, R158.reuse, c[0x0][0x1c8], 0x1 ;  /* 0x000072009e9c7a11 */ /* 0x040fe800078008ff */
[----:B------:R-:W-:Y:S02]  /*13450*/  LEA.HI.X R2, R158, c[0x0][0x1cc], R159, 0x1, P0 ;  /* 0x000073009e027a11 */ /* 0x000fe400000f0c9f */
[----:B------:R-:W1:Y:S04]  /*13460*/  SHFL.IDX PT, R158, R156, RZ, 0x181f ;  /* 0x00181fff9c9e7589 */ /* 0x000e6800000e0000 */
[----:B------:R-:W2:Y:S04]  /*13470*/  SHFL.IDX PT, R159, R2, RZ, 0x181f ;  /* 0x00181fff029f7589 */ /* 0x000ea800000e0000 */
[----:B------:R-:W3:Y:S01]  /*13480*/  SHFL.IDX PT, R156, R156, 0x1, 0x181f ;  /* 0x00381f009c9c7f89 */ /* 0x000ee200000e0000 */
[C---:B-1----:R-:W-:Y:S05]  /*13490*/  @P1 IADD3 R164, P0, R158.reuse, R233, RZ ;  /* 0x000000e99ea41210 */ /* 0x042fea0007f1e0ff */
[C---:B--2---:R-:W-:Y:S01]  /*134a0*/  @P1 IMAD.X R165, R159.reuse, 0x1, R232, P0 ;  /* 0x000000019fa51824 */ /* 0x044fe200000e06e8 */
[C---:B------:R-:W-:Y:S04]  /*134b0*/  @P1 IADD3 R162, P0, R158.reuse, R235, RZ ;  /* 0x000000eb9ea21210 */ /* 0x040fe80007f1e0ff */
[----:B------:R1:W-:Y:S01]  /*134c0*/  @P1 LDGSTS.E.BYPASS.LTC128B.128 [R227+0xa080], [R164.64], !P6 ;  /* 0x0a080000a4e31fae */ /* 0x0003e2000f101d44 */
[C---:B------:R-:W-:Y:S01]  /*134d0*/  @P1 IMAD.X R163, R159.reuse, 0x1, R234, P0 ;  /* 0x000000019fa31824 */ /* 0x040fe200000e06ea */
[----:B------:R-:W-:Y:S05]  /*134e0*/  @P1 IADD3 R160, P0, R158, R237, RZ ;  /* 0x000000ed9ea01210 */ /* 0x000fea0007f1e0ff */
[----:B------:R-:W-:Y:S01]  /*134f0*/  @P1 IMAD.X R161, R159, 0x1, R236, P0 ;  /* 0x000000019fa11824 */ /* 0x000fe200000e06ec */
[C---:B------:R-:W-:Y:S04]  /*13500*/  @P1 LEA R166, P0, R230.reuse, R158, 0x1 ;  /* 0x0000009ee6a61211 */ /* 0x040fe800078008ff */
[C-C-:B------:R-:W-:Y:S02]  /*13510*/  @P1 LEA.HI.X R167, R230.reuse, R159, R243.reuse, 0x1, P0 ;  /* 0x0000009fe6a71211 */ /* 0x140fe400000f0cf3 */
[----:B------:R-:W2:Y:S01]  /*13520*/  SHFL.IDX PT, R159, R2, 0x1, 0x181f ;  /* 0x00381f00029f7f89 */ /* 0x000ea200000e0000 */
[----:B------:R-:W-:Y:S11]  /*13530*/  ISETP.GE.AND P0, PT, R231, 0x21, PT ;  /* 0x00000021e700780c */ /* 0x000ff60003f06270 */
[----:B------:R-:W-:Y:S02]  /*13540*/  @!UPT UIADD3 URZ, URZ, URZ, URZ ;  /* 0x0000003f3f3ff290 */ /* 0x000fe4000fffe03f */
[C---:B---3--:R-:W-:Y:S04]  /*13550*/  @P0 LEA R168, P2, R230.reuse, R156, 0x1 ;  /* 0x0000009ce6a80211 */ /* 0x048fe800078408ff */
[----:B--2---:R-:W-:Y:S02]  /*13560*/  @P0 LEA.HI.X R169, R230, R159, R243, 0x1, P2 ;  /* 0x0000009fe6a90211 */ /* 0x004fe400010f0cf3 */
        /* <DEDUP_REMOVED lines=15> */
.L_x_2806:
[----:B------:R-:W-:Y:S01]  /*13660*/  FMNMX.FTZ R2, R4, R3, !PT ;  /* 0x0000000304027209 */ /* 0x000fe20007810000 */
        /* <DEDUP_REMOVED lines=24> */
[----:B------:R-:W-:Y:S02]  /*137f0*/  ISETP.GT.AND P0, PT, R238, RZ, PT ;  /* 0x000000ffee00720c */ /* 0x000fe40003f04270 */
        /* <DEDUP_REMOVED lines=9> */
[----:B-1----:R-:W-:Y:S05]  /*13890*/  FMNMX.FTZ R156, R156, R159, !PT ;  /* 0x0000009f9c9c7209 */ /* 0x002fea0007810000 */
[----:B------:R-:W-:Y:S01]  /*138a0*/  FMUL.FTZ R176, R156, c[0x0][0x2d0] ;  /* 0x0000b4009cb07a20 */ /* 0x000fe20000410000 */
[----:B--2---:R-:W-:Y:S03]  /*138b0*/  FMNMX.FTZ R3, R160, R161, !PT ;  /* 0x000000a1a0037209 */ /* 0x004fe60007810000 */
[--C-:B------:R-:W-:Y:S01]  /*138c0*/  FFMA.FTZ R6, R6, c[0x0][0x2d0], -R176.reuse ;  /* 0x0000b40006067a23 */ /* 0x100fe200000108b0 */
[----:B------:R-:W1:Y:S01]  /*138d0*/  LDSM.16.MT88.4 R160, [R207+0x4080] ;  /* 0x00408000cfa0783b */ /* 0x000e620000004200 */
[----:B------:R-:W-:Y:S02]  /*138e0*/  FFMA.FTZ R7, R7, c[0x0][0x2d0], -R176 ;  /* 0x0000b40007077a23 */ /* 0x000fe400000108b0 */
[C---:B------:R-:W-:Y:S02]  /*138f0*/  FADD.FTZ R0, -R3.reuse, R0 ;  /* 0x0000000003007221 */ /* 0x040fe40000010100 */
[----:B------:R-:W-:Y:S01]  /*13900*/  FMUL.FTZ R177, R3, c[0x0][0x2d0] ;  /* 0x0000b40003b17a20 */ /* 0x000fe20000410000 */
[----:B------:R-:W-:Y:S01]  /*13910*/  MUFU.EX2 R6, R6 ;  /* 0x0000000600067308 */ /* 0x000fe20000000800 */
[----:B------:R-:W-:Y:S02]  /*13920*/  FMUL.FTZ R2, R0, c[0x0][0x2d0] ;  /* 0x0000b40000027a20 */ /* 0x000fe40000410000 */
[----:B------:R-:W-:Y:S02]  /*13930*/  FADD.FTZ R0, -R156, R157 ;  /* 0x0000009d9c007221 */ /* 0x000fe40000010100 */
[--C-:B------:R-:W-:Y:S02]  /*13940*/  FFMA.FTZ R158, R4, c[0x0][0x2d0], -R177.reuse ;  /* 0x0000b400049e7a23 */ /* 0x100fe400000108b1 */
[----:B------:R-:W-:Y:S02]  /*13950*/  FMUL.FTZ R157, R0, c[0x0][0x2d0] ;  /* 0x0000b400009d7a20 */ /* 0x000fe40000410000 */
[--C-:B------:R-:W-:Y:S01]  /*13960*/  FFMA.FTZ R5, R5, c[0x0][0x2d0], -R177.reuse ;  /* 0x0000b40005057a23 */ /* 0x100fe200000108b1 */
[----:B------:R-:W2:Y:S01]  /*13970*/  MUFU.EX2 R2, R2 ;  /* 0x0000000200027308 */ /* 0x000ea20000000800 */
[--C-:B------:R-:W-:Y:S02]  /*13980*/  FFMA.FTZ R159, R8, c[0x0][0x2d0], -R177.reuse ;  /* 0x0000b400089f7a23 */ /* 0x100fe400000108b1 */
[--C-:B------:R-:W-:Y:S02]  /*13990*/  FFMA.FTZ R180, R9, c[0x0][0x2d0], -R177.reuse ;  /* 0x0000b40009b47a23 */ /* 0x100fe400000108b1 */
[--C-:B------:R-:W-:Y:S02]  /*139a0*/  FFMA.FTZ R182, R11, c[0x0][0x2d0], -R176.reuse ;  /* 0x0000b4000bb67a23 */ /* 0x100fe400000108b0 */
[--C-:B------:R-:W-:Y:S02]  /*139b0*/  FFMA.FTZ R189, R20, c[0x0][0x2d0], -R177.reuse ;  /* 0x0000b40014bd7a23 */ /* 0x100fe400000108b1 */
[--C-:B------:R-:W-:Y:S01]  /*139c0*/  FFMA.FTZ R214, R21, c[0x0][0x2d0], -R177.reuse ;  /* 0x0000b40015d67a23 */ /* 0x100fe200000108b1 */
[----:B------:R3:W4:Y:S01]  /*139d0*/  MUFU.EX2 R0, R157 ;  /* 0x0000009d00007308 */ /* 0x0007220000000800 */
[--C-:B------:R-:W-:Y:S02]  /*139e0*/  FFMA.FTZ R191, R22, c[0x0][0x2d0], -R176.reuse ;  /* 0x0000b40016bf7a23 */ /* 0x100fe400000108b0 */
[--C-:B------:R-:W-:Y:S02]  /*139f0*/  FFMA.FTZ R240, R23, c[0x0][0x2d0], -R176.reuse ;  /* 0x0000b40017f07a23 */ /* 0x100fe400000108b0 */
[----:B------:R-:W-:Y:S01]  /*13a00*/  LDSM.16.MT88.4 R20, [R205+0x9080] ;  /* 0x00908000cd14783b */ /* 0x000fe20000004200 */
        /* <DEDUP_REMOVED lines=10> */
[----:B------:R-:W-:Y:S02]  /*13ab0*/  FMUL.FTZ R32, R2, R32 ;  /* 0x0000002002207220 */ /* 0x000fe40000410000 */
[--C-:B---3--:R-:W-:Y:S02]  /*13ac0*/  FFMA.FTZ R157, R10, c[0x0][0x2d0], -R176.reuse ;  /* 0x0000b4000a9d7a23 */ /* 0x108fe400000108b0 */
[C---:B----4-:R-:W-:Y:S02]  /*13ad0*/  FMUL.FTZ R10, R0.reuse, R154 ;  /* 0x0000009a000a7220 */ /* 0x050fe40000410000 */
[C---:B------:R-:W-:Y:S01]  /*13ae0*/  FMUL.FTZ R11, R0.reuse, R155 ;  /* 0x0000009b000b7220 */ /* 0x040fe20000410000 */
[----:B------:R-:W-:Y:S01]  /*13af0*/  MUFU.EX2 R159, R159 ;  /* 0x0000009f009f7308 */ /* 0x000fe20000000800 */
[C---:B------:R-:W-:Y:S02]  /*13b00*/  FMUL.FTZ R30, R0.reuse, R30 ;  /* 0x0000001e001e7220 */ /* 0x040fe40000410000 */
[----:B------:R-:W-:Y:S02]  /*13b10*/  FMUL.FTZ R31, R0, R31 ;  /* 0x0000001f001f7220 */ /* 0x000fe40000410000 */
[----:B------:R-:W-:Y:S02]  /*13b20*/  FMUL.FTZ R33, R2, R33 ;  /* 0x0000002102217220 */ /* 0x000fe40000410000 */
[C---:B------:R-:W-:Y:S02]  /*13b30*/  FMUL.FTZ R34, R0.reuse, R34 ;  /* 0x0000002200227220 */ /* 0x040fe40000410000 */
[----:B------:R-:W-:Y:S01]  /*13b40*/  FMUL.FTZ R35, R0, R35 ;  /* 0x0000002300237220 */ /* 0x000fe20000410000 */
[----:B------:R-:W3:Y:S01]  /*13b50*/  MUFU.EX2 R180, R180 ;  /* 0x000000b400b47308 */ /* 0x000ee20000000800 */
[C---:B------:R-:W-:Y:S02]  /*13b60*/  FMUL.FTZ R12, R2.reuse, R148 ;  /* 0x00000094020c7220 */ /* 0x040fe40000410000 */
[C---:B------:R-:W-:Y:S01]  /*13b70*/  FMUL.FTZ R13, R2.reuse, R149 ;  /* 0x00000095020d7220 */ /* 0x040fe20000410000 */
[----:B--2---:R-:W-:Y:S01]  /*13b80*/  F2FP.BF16.PACK_AB R152, R5, R158 ;  /* 0x0000009e0598723e */ /* 0x004fe200000010ff */
[C---:B------:R-:W-:Y:S02]  /*13b90*/  FMUL.FTZ R36, R2.reuse, R36 ;  /* 0x0000002402247220 */ /* 0x040fe40000410000 */
[----:B------:R-:W-:Y:S02]  /*13ba0*/  FMUL.FTZ R37, R2, R37 ;  /* 0x0000002502257220 */ /* 0x000fe40000410000 */
[C---:B------:R-:W-:Y:S01]  /*13bb0*/  FMUL.FTZ R38, R0.reuse, R38 ;  /* 0x0000002600267220 */ /* 0x040fe20000410000 */
[----:B------:R-:W2:Y:S01]  /*13bc0*/  MUFU.EX2 R7, R7 ;  /* 0x0000000700077308 */ /* 0x000ea20000000800 */
[----:B------:R-:W-:Y:S02]  /*13bd0*/  FMUL.FTZ R39, R0, R39 ;  /* 0x0000002700277220 */ /* 0x000fe40000410000 */
[C---:B------:R-:W-:Y:S02]  /*13be0*/  FMUL.FTZ R40, R2.reuse, R40 ;  /* 0x0000002802287220 */ /* 0x040fe40000410000 */
[----:B------:R-:W-:Y:S02]  /*13bf0*/  FMUL.FTZ R41, R2, R41 ;  /* 0x0000002902297220 */ /* 0x000fe40000410000 */
[C---:B------:R-:W-:Y:S02]  /*13c00*/  FMUL.FTZ R42, R0.reuse, R42 ;  /* 0x0000002a002a7220 */ /* 0x040fe40000410000 */
[----:B------:R-:W-:Y:S01]  /*13c10*/  FMUL.FTZ R43, R0, R43 ;  /* 0x0000002b002b7220 */ /* 0x000fe20000410000 */
[----:B------:R-:W-:Y:S01]  /*13c20*/  MUFU.EX2 R157, R157 ;  /* 0x0000009d009d7308 */ /* 0x000fe20000000800 */
[C---:B------:R-:W-:Y:S02]  /*13c30*/  FMUL.FTZ R44, R2.reuse, R44 ;  /* 0x0000002c022c7220 */ /* 0x040fe40000410000 */
[----:B------:R-:W-:Y:S01]  /*13c40*/  FMUL.FTZ R45, R2, R45 ;  /* 0x0000002d022d7220 */ /* 0x000fe20000410000 */
[----:B---3--:R-:W-:Y:S01]  /*13c50*/  F2FP.BF16.PACK_AB R154, R180, R159 ;  /* 0x0000009fb49a723e */ /* 0x008fe200000010ff */
[C---:B------:R-:W-:Y:S02]  /*13c60*/  FMUL.FTZ R46, R0.reuse, R46 ;  /* 0x0000002e002e7220 */ /* 0x040fe40000410000 */
[----:B------:R-:W-:Y:S02]  /*13c70*/  FMUL.FTZ R47, R0, R47 ;  /* 0x0000002f002f7220 */ /* 0x000fe40000410000 */
[C---:B------:R-:W-:Y:S01]  /*13c80*/  FMUL.FTZ R48, R2.reuse, R48 ;  /* 0x0000003002307220 */ /* 0x040fe20000410000 */
[----:B------:R-:W3:Y:S01]  /*13c90*/  MUFU.EX2 R182, R182 ;  /* 0x000000b600b67308 */ /* 0x000ee20000000800 */
[----:B------:R-:W-:Y:S02]  /*13ca0*/  FMUL.FTZ R49, R2, R49 ;  /* 0x0000003102317220 */ /* 0x000fe40000410000 */
[C---:B------:R-:W-:Y:S01]  /*13cb0*/  FMUL.FTZ R50, R0.reuse, R50 ;  /* 0x0000003200327220 */ /* 0x040fe20000410000 */
        /* <DEDUP_REMOVED lines=10> */
[----:B------:R-:W2:Y:S01]  /*13d60*/  MUFU.EX2 R184, R184 ;  /* 0x000000b800b87308 */ /* 0x000ea20000000800 */
[----:B------:R-:W-:Y:S02]  /*13d70*/  FMUL.FTZ R59, R0, R59 ;  /* 0x0000003b003b7220 */ /* 0x000fe40000410000 */
[----:B------:R-:W-:Y:S01]  /*13d80*/  FMUL.FTZ R60, R2, R60 ;  /* 0x0000003c023c7220 */ /* 0x000fe20000410000 */
[----:B---3--:R-:W-:Y:S01]  /*13d90*/  F2FP.BF16.PACK_AB R155, R182, R157 ;  /* 0x0000009db69b723e */ /* 0x008fe200000010ff */
[----:B------:R-:W-:Y:S02]  /*13da0*/  FMUL.FTZ R61, R2, R61 ;  /* 0x0000003d023d7220 */ /* 0x000fe40000410000 */
[C---:B------:R-:W-:Y:S02]  /*13db0*/  FMUL.FTZ R62, R0.reuse, R62 ;  /* 0x0000003e003e7220 */ /* 0x040fe40000410000 */
[----:B------:R-:W-:Y:S01]  /*13dc0*/  FMUL.FTZ R63, R0, R63 ;  /* 0x0000003f003f7220 */ /* 0x000fe20000410000 */
[----:B------:R-:W-:Y:S01]  /*13dd0*/  MUFU.EX2 R189, R189 ;  /* 0x000000bd00bd7308 */ /* 0x000fe20000000800 */
[C---:B-1----:R-:W-:Y:S05]  /*13de0*/  HMMA.16816.F32.BF16 R8, R152.reuse, R160, R8 ;  /* 0x000000a09808723c */ /* 0x042fea0000041808 */
[C---:B------:R-:W-:Y:S02]  /*13df0*/  FMUL.FTZ R64, R2.reuse, R64 ;  /* 0x0000004002407220 */ /* 0x040fe40000410000 */
[----:B------:R-:W-:Y:S01]  /*13e00*/  FMUL.FTZ R65, R2, R65 ;  /* 0x0000004102417220 */ /* 0x000fe20000410000 */
[C---:B------:R-:W-:Y:S01]  /*13e10*/  HMMA.16816.F32.BF16 R28, R152.reuse, R162, R28 ;  /* 0x000000a2981c723c */ /* 0x040fe2000004181c */
[----:B------:R-:W1:Y:S01]  /*13e20*/  LDSM.16.MT88.4 R160, [R204+0x4080] ;  /* 0x00408000cca0783b */ /* 0x000e620000004200 */
[----:B------:R-:W-:Y:S02]  /*13e30*/  MUFU.EX2 R214, R214 ;  /* 0x000000d600d67308 */ /* 0x000fe40000000800 */
[C---:B------:R-:W-:Y:S02]  /*13e40*/  FMUL.FTZ R66, R0.reuse, R66 ;  /* 0x0000004200427220 */ /* 0x040fe40000410000 */
[----:B------:R-:W-:Y:S02]  /*13e50*/  FMUL.FTZ R67, R0, R67 ;  /* 0x0000004300437220 */ /* 0x000fe40000410000 */
[C---:B------:R-:W-:Y:S04]  /*13e60*/  HMMA.16816.F32.BF16 R32, R152.reuse, R164, R32 ;  /* 0x000000a49820723c */ /* 0x040fe80000041820 */
[C---:B------:R-:W-:Y:S01]  /*13e70*/  FMUL.FTZ R68, R2.reuse, R68 ;  /* 0x0000004402447220 */ /* 0x040fe20000410000 */
[----:B------:R-:W-:Y:S01]  /*13e80*/  MUFU.EX2 R191, R191 ;  /* 0x000000bf00bf7308 */ /* 0x000fe20000000800 */
[----:B------:R-:W-:Y:S02]  /*13e90*/  FMUL.FTZ R69, R2, R69 ;  /* 0x0000004502457220 */ /* 0x000fe40000410000 */
[C---:B------:R-:W-:Y:S01]  /*13ea0*/  HMMA.16816.F32.BF16 R36, R152.reuse, R166, R36 ;  /* 0x000000a69824723c */ /* 0x040fe20000041824 */
[----:B------:R-:W3:Y:S03]  /*13eb0*/  LDSM.16.MT88.4 R164, [R207+0x5880] ;  /* 0x00588000cfa4783b */ /* 0x000ee60000004200 */
[C---:B------:R-:W-:Y:S02]  /*13ec0*/  FMUL.FTZ R70, R0.reuse, R70 ;  /* 0x0000004600467220 */ /* 0x040fe40000410000 */
[----:B------:R-:W-:Y:S01]  /*13ed0*/  FMUL.FTZ R71, R0, R71 ;  /* 0x0000004700477220 */ /* 0x000fe20000410000 */
[----:B------:R-:W-:Y:S01]  /*13ee0*/  MUFU.EX2 R240, R240 ;  /* 0x000000f000f07308 */ /* 0x000fe20000000800 */
[C---:B------:R-:W-:Y:S04]  /*13ef0*/  HMMA.16816.F32.BF16 R40, R152.reuse, R168, R40 ;  /* 0x000000a89828723c */ /* 0x040fe80000041828 */
[C---:B------:R-:W-:Y:S02]  /*13f00*/  FMUL.FTZ R72, R2.reuse, R72 ;  /* 0x0000004802487220 */ /* 0x040fe40000410000 */
[----:B------:R-:W-:Y:S02]  /*13f10*/  FMUL.FTZ R73, R2, R73 ;  /* 0x0000004902497220 */ /* 0x000fe40000410000 */
[C---:B------:R-:W-:Y:S01]  /*13f20*/  HMMA.16816.F32.BF16 R44, R152.reuse, R170, R44 ;  /* 0x000000aa982c723c */ /* 0x040fe2000004182c */
[----:B------:R-:W4:Y:S01]  /*13f30*/  LDSM.16.MT88.4 R168, [R206+0x5880] ;  /* 0x00588000cea8783b */ /* 0x000f220000004200 */
[----:B------:R-:W-:Y:S02]  /*13f40*/  MUFU.EX2 R242, R242 ;  /* 0x000000f200f27308 */ /* 0x000fe40000000800 */
[C---:B------:R-:W-:Y:S02]  /*13f50*/  FMUL.FTZ R74, R0.reuse, R74 ;  /* 0x0000004a004a7220 */ /* 0x040fe40000410000 */
[----:B------:R-:W-:Y:S02]  /*13f60*/  FMUL.FTZ R75, R0, R75 ;  /* 0x0000004b004b7220 */ /* 0x000fe40000410000 */
[C---:B------:R-:W-:Y:S01]  /*13f70*/  FMUL.FTZ R76, R2.reuse, R76 ;  /* 0x0000004c024c7220 */ /* 0x040fe20000410000 */
[C---:B-1----:R-:W-:Y:S03]  /*13f80*/  HMMA.16816.F32.BF16 R48, R152.reuse, R160, R48 ;  /* 0x000000a09830723c */ /* 0x042fe60000041830 */
[----:B------:R-:W-:Y:S01]  /*13f90*/  FMUL.FTZ R77, R2, R77 ;  /* 0x0000004d024d7220 */ /* 0x000fe20000410000 */
[----:B------:R-:W-:Y:S01]  /*13fa0*/  MUFU.EX2 R244, R244 ;  /* 0x000000f400f47308 */ /* 0x000fe20000000800 */
[C---:B------:R-:W-:Y:S02]  /*13fb0*/  FMUL.FTZ R78, R0.reuse, R78 ;  /* 0x0000004e004e7220 */ /* 0x040fe40000410000 */
[----:B------:R-:W-:Y:S01]  /*13fc0*/  FMUL.FTZ R79, R0, R79 ;  /* 0x0000004f004f7220 */ /* 0x000fe20000410000 */
[C---:B------:R-:W-:Y:S01]  /*13fd0*/  HMMA.16816.F32.BF16 R52, R152.reuse, R162, R52 ;  /* 0x000000a29834723c */ /* 0x040fe20000041834 */
[----:B------:R-:W1:Y:S03]  /*13fe0*/  LDSM.16.MT88.4 R160, [R205+0x5880] ;  /* 0x00588000cda0783b */ /* 0x000e660000004200 */
        /* <DEDUP_REMOVED lines=51> */
[C---:B------:R-:W-:Y:S04]  /*14320*/  FMUL.FTZ R112, R2.reuse, R112 ;  /* 0x0000007002707220 */ /* 0x040fe80000410000 */
[----:B------:R-:W-:Y:S01]  /*14330*/  FMUL.FTZ R113, R2, R113 ;  /* 0x0000007102717220 */ /* 0x000fe20000410000 */
        /* <DEDUP_REMOVED lines=20> */
[--C-:B------:R-:W-:Y:S02]  /*14480*/  FFMA.FTZ R183, R14, c[0x0][0x2d0], -R176.reuse ;  /* 0x0000b4000eb77a23 */ /* 0x100fe400000108b0 */
[C---:B------:R-:W-:Y:S03]  /*14490*/  FMUL.FTZ R14, R0.reuse, R150 ;  /* 0x00000096000e7220 */ /* 0x040fe60000410000 */
[C---:B------:R-:W-:Y:S01]  /*144a0*/  HMMA.16816.F32.BF16 R124, R152.reuse, R162, R124 ;  /* 0x000000a2987c723c */ /* 0x040fe2000004187c */
[----:B------:R-:W-:Y:S01]  /*144b0*/  LDSM.16.MT88.4 R160, [R207+0x4880] ;  /* 0x00488000cfa0783b */ /* 0x000fe20000004200 */
[----:B------:R-:W-:Y:S01]  /*144c0*/  MUFU.EX2 R183, R183 ;  /* 0x000000b700b77308 */ /* 0x000fe20000000800 */
[--C-:B------:R-:W-:Y:S02]  /*144d0*/  FFMA.FTZ R186, R15, c[0x0][0x2d0], -R176.reuse ;  /* 0x0000b4000fba7a23 */ /* 0x100fe400000108b0 */
[----:B------:R-:W-:Y:S02]  /*144e0*/  FMUL.FTZ R15, R0, R151 ;  /* 0x00000097000f7220 */ /* 0x000fe40000410000 */
[C---:B------:R-:W-:Y:S02]  /*144f0*/  FMUL.FTZ R128, R2.reuse, R128 ;  /* 0x0000008002807220 */ /* 0x040fe40000410000 */
[----:B------:R-:W1:Y:S03]  /*14500*/  LDSM.16.MT88.4 R148, [R204+0x8880] ;  /* 0x00888000cc94783b */ /* 0x000e660000004200 */
[C---:B---3--:R-:W-:Y:S01]  /*14510*/  HMMA.16816.F32.BF16 R12, R152.reuse, R164, R12 ;  /* 0x000000a4980c723c */ /* 0x048fe2000004180c */
[----:B------:R-:W3:Y:S02]  /*14520*/  MUFU.EX2 R186, R186 ;  /* 0x000000ba00ba7308 */ /* 0x000ee40000000800 */
        /* <DEDUP_REMOVED lines=9> */
[--C-:B------:R-:W-:Y:S02]  /*145c0*/  FFMA.FTZ R185, R16, c[0x0][0x2d0], -R177.reuse ;  /* 0x0000b40010b97a23 */ /* 0x100fe400000108b1 */
[--C-:B------:R-:W-:Y:S03]  /*145d0*/  FFMA.FTZ R188, R17, c[0x0][0x2d0], -R177.reuse ;  /* 0x0000b40011bc7a23 */ /* 0x100fe600000108b1 */
[C---:B----4-:R-:W-:Y:S01]  /*145e0*/  HMMA.16816.F32.BF16 R132, R152.reuse, R168, R132 ;  /* 0x000000a89884723c */ /* 0x050fe20000041884 */
[----:B------:R-:W-:Y:S02]  /*145f0*/  MUFU.EX2 R185, R185 ;  /* 0x000000b900b97308 */ /* 0x000fe40000000800 */
[--C-:B------:R-:W-:Y:S02]  /*14600*/  FFMA.FTZ R187, R18, c[0x0][0x2d0], -R176.reuse ;  /* 0x0000b40012bb7a23 */ /* 0x100fe400000108b0 */
[--C-:B------:R-:W-:Y:S02]  /*14610*/  FFMA.FTZ R190, R19, c[0x0][0x2d0], -R176.reuse ;  /* 0x0000b40013be7a23 */ /* 0x100fe400000108b0 */
[C---:B------:R-:W-:Y:S02]  /*14620*/  FMUL.FTZ R136, R2.reuse, R136 ;  /* 0x0000008802887220 */ /* 0x040fe40000410000 */
[----:B------:R-:W-:Y:S02]  /*14630*/  FMUL.FTZ R137, R2, R137 ;  /* 0x0000008902897220 */ /* 0x000fe40000410000 */
[----:B------:R-:W4:Y:S01]  /*14640*/  MUFU.EX2 R188, R188 ;  /* 0x000000bc00bc7308 */ /* 0x000f220000000800 */
[C---:B------:R-:W-:Y:S02]  /*14650*/  FMUL.FTZ R138, R0.reuse, R138 ;  /* 0x0000008a008a7220 */ /* 0x040fe40000410000 */
[----:B------:R-:W-:Y:S02]  /*14660*/  FMUL.FTZ R139, R0, R139 ;  /* 0x0000008b008b7220 */ /* 0x000fe40000410000 */
[----:B------:R-:W-:Y:S02]  /*14670*/  FFMA.FTZ R177, R25, c[0x0][0x2d0], -R177 ;  /* 0x0000b40019b17a23 */ /* 0x000fe400000108b1 */
[----:B------:R-:W-:Y:S02]  /*14680*/  FFMA.FTZ R176, R27, c[0x0][0x2d0], -R176 ;  /* 0x0000b4001bb07a23 */ /* 0x000fe400000108b0 */
[----:B------:R-:W-:Y:S01]  /*14690*/  LDSM.16.MT88.4 R24, [R206+0x5080] ;  /* 0x00508000ce18783b */ /* 0x000fe20000004200 */
[C---:B------:R-:W-:Y:S01]  /*146a0*/  HMMA.16816.F32.BF16 R136, R152.reuse, R170, R136 ;  /* 0x000000aa9888723c */ /* 0x040fe20000041888 */
[----:B------:R-:W-:Y:S02]  /*146b0*/  MUFU.EX2 R187, R187 ;  /* 0x000000bb00bb7308 */ /* 0x000fe40000000800 */
[----:B------:R-:W-:Y:S01]  /*146c0*/  FMUL.FTZ R16, R2, R144 ;  /* 0x0000009002107220 */ /* 0x000fe20000410000 */
[----:B--2---:R-:W-:Y:S01]  /*146d0*/  F2FP.BF16.PACK_AB R144, R184, R181 ;  /* 0x000000b5b890723e */ /* 0x004fe200000010ff */
[----:B------:R-:W-:Y:S01]  /*146e0*/  FMUL.FTZ R17, R2, R145 ;  /* 0x0000009102117220 */ /* 0x000fe20000410000 */
[----:B---3--:R-:W-:Y:S01]  /*146f0*/  F2FP.BF16.PACK_AB R145, R186, R183 ;  /* 0x000000b7ba91723e */ /* 0x008fe200000010ff */
[C---:B------:R-:W-:Y:S01]  /*14700*/  FMUL.FTZ R18, R0.reuse, R146 ;  /* 0x0000009200127220 */ /* 0x040fe20000410000 */
[----:B------:R-:W2:Y:S01]  /*14710*/  LDSM.16.MT88.4 R168, [R205+0x4880] ;  /* 0x00488000cda8783b */ /* 0x000ea20000004200 */
[----:B------:R-:W-:Y:S02]  /*14720*/  FMUL.FTZ R19, R0, R147 ;  /* 0x0000009300137220 */ /* 0x000fe40000410000 */
[----:B------:R-:W3:Y:S01]  /*14730*/  MUFU.EX2 R190, R190 ;  /* 0x000000be00be7308 */ /* 0x000ee20000000800 */
[----:B------:R-:W-:Y:S01]  /*14740*/  FMUL.FTZ R140, R2, R140 ;  /* 0x0000008c028c7220 */ /* 0x000fe20000410000 */
[----:B----4-:R-:W-:Y:S01]  /*14750*/  F2FP.BF16.PACK_AB R146, R188, R185 ;  /* 0x000000b9bc92723e */ /* 0x010fe200000010ff */
[----:B------:R-:W-:Y:S02]  /*14760*/  FMUL.FTZ R141, R2, R141 ;  /* 0x0000008d028d7220 */ /* 0x000fe40000410000 */
[C---:B-1----:R-:W-:Y:S03]  /*14770*/  HMMA.16816.F32.BF16 R16, R152.reuse, R148, R16 ;  /* 0x000000949810723c */ /* 0x042fe60000041810 */
[C---:B------:R-:W-:Y:S02]  /*14780*/  FMUL.FTZ R142, R0.reuse, R142 ;  /* 0x0000008e008e7220 */ /* 0x040fe40000410000 */
[----:B------:R-:W-:Y:S01]  /*14790*/  FMUL.FTZ R143, R0, R143 ;  /* 0x0000008f008f7220 */ /* 0x000fe20000410000 */
[----:B------:R-:W1:Y:S01]  /*147a0*/  MUFU.EX2 R243, R177 ;  /* 0x000000b100f37308 */ /* 0x000e620000000800 */
[----:B------:R-:W-:Y:S02]  /*147b0*/  FFMA.FTZ R158, R2, R241, R158 ;  /* 0x000000f1029e7223 */ /* 0x000fe4000001009e */
[----:B------:R-:W-:Y:S03]  /*147c0*/  FFMA.FTZ R6, R0, R239, R6 ;  /* 0x000000ef00067223 */ /* 0x000fe60000010006 */
[----:B------:R-:W-:Y:S01]  /*147d0*/  HMMA.16816.F32.BF16 R140, R152, R150, R140 ;  /* 0x00000096988c723c */ /* 0x000fe2000004188c */
[----:B------:R-:W4:Y:S02]  /*147e0*/  LDSM.16.MT88.4 R148, [R207+0x6080] ;  /* 0x00608000cf94783b */ /* 0x000f240000004200 */
[----:B------:R-:W-:Y:S01]  /*147f0*/  IADD3 R0, R238, -0x1, RZ ;  /* 0xffffffffee007810 */ /* 0x000fe20007ffe0ff */
[----:B------:R1:W1:Y:S01]  /*14800*/  MUFU.EX2 R245, R176 ;  /* 0x000000b000f57308 */ /* 0x0002620000000800 */
[----:B------:R-:W-:Y:S01]  /*14810*/  FADD.FTZ R158, R5, R158 ;  /* 0x0000009e059e7221 */ /* 0x000fe20000010000 */
[----:B---3--:R-:W-:Y:S01]  /*14820*/  F2FP.BF16.PACK_AB R147, R190, R187 ;  /* 0x000000bbbe93723e */ /* 0x008fe200000010ff */
[----:B------:R-:W-:Y:S02]  /*14830*/  FADD.FTZ R6, R7, R6 ;  /* 0x0000000607067221 */ /* 0x000fe40000010000 */
[----:B------:R-:W3:Y:S03]  /*14840*/  LDSM.16.MT88.4 R152, [R206+0x6080] ;  /* 0x00608000ce98783b */ /* 0x000ee60000004200 */
[----:B------:R-:W-:Y:S01]  /*14850*/  MOV R238, R0 ;  /* 0x0000000000ee7202 */ /* 0x000fe20000000f00 */
[----:B------:R-:W-:Y:S01]  /*14860*/  FADD.FTZ R159, R159, R158 ;  /* 0x0000009e9f9f7221 */ /* 0x000fe20000010000 */
[C---:B------:R-:W-:Y:S05]  /*14870*/  HMMA.16816.F32.BF16 R8, R144.reuse, R160, R8 ;  /* 0x000000a09008723c */ /* 0x040fea0000041808 */
[----:B------:R-:W-:Y:S02]  /*14880*/  FADD.FTZ R157, R157, R6 ;  /* 0x000000069d9d7221 */ /* 0x000fe40000010000 */
[----:B------:R-:W-:Y:S01]  /*14890*/  FADD.FTZ R180, R180, R159 ;  /* 0x0000009fb4b47221 */ /* 0x000fe20000010000 */
[C---:B------:R-:W-:Y:S01]  /*148a0*/  HMMA.16816.F32.BF16 R28, R144.reuse, R162, R28 ;  /* 0x000000a2901c723c */ /* 0x040fe2000004181c */
[----:B------:R-:W3:Y:S03]  /*148b0*/  LDSM.16.MT88.4 R160, [R205+0x6080] ;  /* 0x00608000cda0783b */ /* 0x000ee60000004200 */
[----:B------:R-:W-:Y:S01]  /*148c0*/  FADD.FTZ R182, R182, R157 ;  /* 0x0000009db6b67221 */ /* 0x000fe20000010000 */
[----:B------:R-:W-:Y:S01]  /*148d0*/  MOV R157, R156 ;  /* 0x0000009c009d7202 */ /* 0x000fe20000000f00 */
[----:B------:R-:W-:Y:S02]  /*148e0*/  FADD.FTZ R181, R181, R180 ;  /* 0x000000b4b5b57221 */ /* 0x000fe40000010000 */
[C---:B-----5:R-:W-:Y:S01]  /*148f0*/  HMMA.16816.F32.BF16 R32, R144.reuse, R164, R32 ;  /* 0x000000a49020723c */ /* 0x060fe20000041820 */
[----:B-1----:R-:W-:Y:S03]  /*14900*/  LDSM.16.MT88.4 R176, [R204+0x8080] ;  /* 0x00808000ccb0783b */ /* 0x002fe60000004200 */
[----:B------:R-:W-:Y:S02]  /*14910*/  FADD.FTZ R183, R183, R182 ;  /* 0x000000b6b7b77221 */ /* 0x000fe40000010000 */
[----:B------:R-:W-:Y:S02]  /*14920*/  FADD.FTZ R184, R184, R181 ;  /* 0x000000b5b8b87221 */ /* 0x000fe40000010000 */
[C---:B------:R-:W-:Y:S01]  /*14930*/  HMMA.16816.F32.BF16 R36, R144.reuse, R166, R36 ;  /* 0x000000a69024723c */ /* 0x040fe20000041824 */
[----:B------:R-:W1:Y:S03]  /*14940*/  LDSM.16.MT88.4 R164, [R204+0x6080] ;  /* 0x00608000cca4783b */ /* 0x000e660000004200 */
[----:B------:R-:W-:Y:S02]  /*14950*/  FADD.FTZ R186, R186, R183 ;  /* 0x000000b7baba7221 */ /* 0x000fe40000010000 */
[----:B------:R-:W-:Y:S02]  /*14960*/  FADD.FTZ R185, R185, R184 ;  /* 0x000000b8b9b97221 */ /* 0x000fe40000010000 */
[C---:B--2---:R-:W-:Y:S04]  /*14970*/  HMMA.16816.F32.BF16 R40, R144.reuse, R168, R40 ;  /* 0x000000a89028723c */ /* 0x044fe80000041828 */
[----:B------:R-:W-:Y:S02]  /*14980*/  FADD.FTZ R187, R187, R186 ;  /* 0x000000babbbb7221 */ /* 0x000fe40000010000 */
[----:B------:R-:W-:Y:S02]  /*14990*/  FADD.FTZ R188, R188, R185 ;  /* 0x000000b9bcbc7221 */ /* 0x000fe40000010000 */
[C---:B------:R-:W-:Y:S01]  /*149a0*/  HMMA.16816.F32.BF16 R44, R144.reuse, R170, R44 ;  /* 0x000000aa902c723c */ /* 0x040fe2000004182c */
[----:B------:R-:W2:Y:S03]  /*149b0*/  LDSM.16.MT88.4 R168, [R207+0x7880] ;  /* 0x00788000cfa8783b */ /* 0x000ea60000004200 */
[----:B------:R-:W-:Y:S02]  /*149c0*/  FADD.FTZ R190, R190, R187 ;  /* 0x000000bbbebe7221 */ /* 0x000fe40000010000 */
[----:B------:R-:W-:Y:S02]  /*149d0*/  FADD.FTZ R5, R189, R188 ;  /* 0x000000bcbd057221 */ /* 0x000fe40000010000 */
[C---:B------:R-:W-:Y:S04]  /*149e0*/  HMMA.16816.F32.BF16 R48, R144.reuse, R172, R48 ;  /* 0x000000ac9030723c */ /* 0x040fe80000041830 */
[C---:B------:R-:W-:Y:S04]  /*149f0*/  FADD.FTZ R5, R214.reuse, R5 ;  /* 0x00000005d6057221 */ /* 0x040fe80000010000 */
[C---:B------:R-:W-:Y:S01]  /*14a00*/  HMMA.16816.F32.BF16 R52, R144.reuse, R174, R52 ;  /* 0x000000ae9034723c */ /* 0x040fe20000041834 */
[----:B------:R-:W5:Y:S07]  /*14a10*/  LDSM.16.MT88.4 R172, [R206+0x7880] ;  /* 0x00788000ceac783b */ /* 0x000f6e0000004200 */
[C---:B----4-:R-:W-:Y:S08]  /*14a20*/  HMMA.16816.F32.BF16 R56, R144.reuse, R148, R56 ;  /* 0x000000949038723c */ /* 0x050ff00000041838 */
[C---:B------:R-:W-:Y:S01]  /*14a30*/  HMMA.16816.F32.BF16 R60, R144.reuse, R150, R60 ;  /* 0x00000096903c723c */ /* 0x040fe2000004183c */
[----:B------:R-:W4:Y:S07]  /*14a40*/  LDSM.16.MT88.4 R148, [R205+0x7880] ;  /* 0x00788000cd94783b */ /* 0x000f2e0000004200 */
[C---:B---3--:R-:W-:Y:S08]  /*14a50*/  HMMA.16816.F32.BF16 R64, R144.reuse, R152, R64 ;  /* 0x000000989040723c */ /* 0x048ff00000041840 */
[C---:B------:R-:W-:Y:S01]  /*14a60*/  HMMA.16816.F32.BF16 R68, R144.reuse, R154, R68 ;  /* 0x0000009a9044723c */ /* 0x040fe20000041844 */
[----:B------:R-:W3:Y:S07]  /*14a70*/  LDSM.16.MT88.4 R152, [R204+0x7880] ;  /* 0x00788000cc98783b */ /* 0x000eee0000004200 */
        /* <DEDUP_REMOVED lines=8> */
[----:B------:R-:W-:Y:S07]  /*14b00*/  LDSM.16.MT88.4 R168, [R204+0x5080] ;  /* 0x00508000cca8783b */ /* 0x000fee0000004200 */
[C---:B-----5:R-:W-:Y:S08]  /*14b10*/  HMMA.16816.F32.BF16 R96, R144.reuse, R172, R96 ;  /* 0x000000ac9060723c */ /* 0x060ff00000041860 */
[C---:B------:R-:W-:Y:S01]  /*14b20*/  HMMA.16816.F32.BF16 R100, R144.reuse, R174, R100 ;  /* 0x000000ae9064723c */ /* 0x040fe20000041864 */
[----:B------:R-:W-:Y:S07]  /*14b30*/  LDSM.16.MT88.4 R172, [R205+0x8080] ;  /* 0x00808000cdac783b */ /* 0x000fee0000004200 */
[C---:B----4-:R-:W-:Y:S08]  /*14b40*/  HMMA.16816.F32.BF16 R104, R144.reuse, R148, R104 ;  /* 0x000000949068723c */ /* 0x050ff00000041868 */
[C---:B------:R-:W-:Y:S01]  /*14b50*/  HMMA.16816.F32.BF16 R108, R144.reuse, R150, R108 ;  /* 0x00000096906c723c */ /* 0x040fe2000004186c */
[----:B------:R-:W2:Y:S07]  /*14b60*/  LDSM.16.MT88.4 R148, [R204+0x9080] ;  /* 0x00908000cc94783b */ /* 0x000eae0000004200 */
[C---:B---3--:R-:W-:Y:S08]  /*14b70*/  HMMA.16816.F32.BF16 R112, R144.reuse, R152, R112 ;  /* 0x000000989070723c */ /* 0x048ff00000041870 */
[C---:B------:R-:W-:Y:S08]  /*14b80*/  HMMA.16816.F32.BF16 R116, R144.reuse, R154, R116 ;  /* 0x0000009a9074723c */ /* 0x040ff00000041874 */
[C---:B------:R-:W-:Y:S08]  /*14b90*/  HMMA.16816.F32.BF16 R120, R144.reuse, R160, R120 ;  /* 0x000000a09078723c */ /* 0x040ff00000041878 */
[C---:B------:R-:W-:Y:S01]  /*14ba0*/  HMMA.16816.F32.BF16 R124, R144.reuse, R162, R124 ;  /* 0x000000a2907c723c */ /* 0x040fe2000004187c */
[----:B------:R-:W3:Y:S07]  /*14bb0*/  LDSM.16.MT88.4 R160, [R207+0x5080] ;  /* 0x00508000cfa0783b */ /* 0x000eee0000004200 */
[C---:B-1----:R-:W-:Y:S08]  /*14bc0*/  HMMA.16816.F32.BF16 R12, R144.reuse, R164, R12 ;  /* 0x000000a4900c723c */ /* 0x042ff0000004180c */
[C---:B------:R-:W-:Y:S01]  /*14bd0*/  HMMA.16816.F32.BF16 R128, R144.reuse, R166, R128 ;  /* 0x000000a69080723c */ /* 0x040fe20000041880 */
[----:B------:R-:W1:Y:S07]  /*14be0*/  LDSM.16.MT88.4 R164, [R205+0x5080] ;  /* 0x00508000cda4783b */ /* 0x000e6e0000004200 */
[C---:B------:R-:W-:Y:S07]  /*14bf0*/  HMMA.16816.F32.BF16 R132, R144.reuse, R20, R132 ;  /* 0x000000149084723c */ /* 0x040fee0000041884 */
[----:B------:R-:W-:Y:S01]  /*14c00*/  F2FP.BF16.PACK_AB R20, R214, R189 ;  /* 0x000000bdd614723e */ /* 0x000fe200000010ff */
[C---:B------:R-:W-:Y:S04]  /*14c10*/  HMMA.16816.F32.BF16 R136, R144.reuse, R22, R136 ;  /* 0x000000169088723c */ /* 0x040fe80000041888 */
[C---:B------:R-:W-:Y:S01]  /*14c20*/  F2FP.BF16.PACK_AB R21, R240.reuse, R191 ;  /* 0x000000bff015723e */ /* 0x040fe200000010ff */
[----:B------:R-:W-:Y:S02]  /*14c30*/  FADD.FTZ R191, R191, R190 ;  /* 0x000000bebfbf7221 */ /* 0x000fe40000010000 */
[----:B------:R-:W-:Y:S01]  /*14c40*/  F2FP.BF16.PACK_AB R22, R243, R242 ;  /* 0x000000f2f316723e */ /* 0x000fe200000010ff */
[C---:B--2---:R-:W-:Y:S04]  /*14c50*/  HMMA.16816.F32.BF16 R16, R144.reuse, R148, R16 ;  /* 0x000000949010723c */ /* 0x044fe80000041810 */
[----:B------:R-:W-:Y:S01]  /*14c60*/  F2FP.BF16.PACK_AB R23, R245, R244 ;  /* 0x000000f4f517723e */ /* 0x000fe200000010ff */
[----:B------:R-:W-:Y:S02]  /*14c70*/  FADD.FTZ R191, R240, R191 ;  /* 0x000000bff0bf7221 */ /* 0x000fe40000010000 */
[----:B------:R-:W-:Y:S01]  /*14c80*/  FADD.FTZ R242, R242, R5 ;  /* 0x00000005f2f27221 */ /* 0x000fe20000010000 */
[----:B------:R-:W-:Y:S01]  /*14c90*/  HMMA.16816.F32.BF16 R140, R144, R150, R140 ;  /* 0x00000096908c723c */ /* 0x000fe2000004188c */
[----:B------:R-:W-:Y:S03]  /*14ca0*/  LDSM.16.MT88.4 R144, [R205+0x6880] ;  /* 0x00688000cd90783b */ /* 0x000fe60000004200 */
[----:B------:R-:W-:Y:S02]  /*14cb0*/  FADD.FTZ R244, R244, R191 ;  /* 0x000000bff4f47221 */ /* 0x000fe40000010000 */
[----:B------:R-:W-:Y:S02]  /*14cc0*/  FADD.FTZ R241, R243, R242 ;  /* 0x000000f2f3f17221 */ /* 0x000fe40000010000 */
[C---:B---3--:R-:W-:Y:S01]  /*14cd0*/  HMMA.16816.F32.BF16 R152, R20.reuse, R160, R8 ;  /* 0x000000a01498723c */ /* 0x048fe20000041808 */
[----:B------:R-:W2:Y:S04]  /*14ce0*/  LDSM.16.MT88.4 R8, [R207+0x6880] ;  /* 0x00688000cf08783b */ /* 0x000ea80000004200 */
[----:B------:R-:W-:Y:S03]  /*14cf0*/  FADD.FTZ R239, R245, R244 ;  /* 0x000000f4f5ef7221 */ /* 0x000fe60000010000 */
[C---:B------:R-:W-:Y:S01]  /*14d00*/  HMMA.16816.F32.BF16 R28, R20.reuse, R162, R28 ;  /* 0x000000a2141c723c */ /* 0x040fe2000004181c */
[----:B------:R-:W-:Y:S07]  /*14d10*/  LDSM.16.MT88.4 R148, [R204+0x6880] ;  /* 0x00688000cc94783b */ /* 0x000fee0000004200 */
[C---:B------:R-:W-:Y:S01]  /*14d20*/  HMMA.16816.F32.BF16 R32, R20.reuse, R24, R32 ;  /* 0x000000181420723c */ /* 0x040fe20000041820 */
[----:B------:R-:W-:Y:S07]  /*14d30*/  LDSM.16.MT88.4 R160, [R207+0x8080] ;  /* 0x00808000cfa0783b */ /* 0x000fee0000004200 */
        /* <DEDUP_REMOVED lines=16> */
[C---:B------:R-:W-:Y:S08]  /*14e40*/  HMMA.16816.F32.BF16 R80, R20.reuse, R148, R80 ;  /* 0x000000941450723c */ /* 0x040ff00000041850 */
[C---:B------:R-:W-:Y:S08]  /*14e50*/  HMMA.16816.F32.BF16 R84, R20.reuse, R150, R84 ;  /* 0x000000961454723c */ /* 0x040ff00000041854 */
[C---:B------:R-:W-:Y:S08]  /*14e60*/  HMMA.16816.F32.BF16 R88, R20.reuse, R160, R88 ;  /* 0x000000a01458723c */ /* 0x040ff00000041858 */
[C---:B------:R-:W-:Y:S01]  /*14e70*/  HMMA.16816.F32.BF16 R92, R20.reuse, R162, R92 ;  /* 0x000000a2145c723c */ /* 0x040fe2000004185c */
[----:B------:R-:W5:Y:S07]  /*14e80*/  LDSM.16.MT88.4 R160, [R204+0x9880] ;  /* 0x00988000cca0783b */ /* 0x000f6e0000004200 */
[C---:B-1----:R-:W-:Y:S08]  /*14e90*/  HMMA.16816.F32.BF16 R96, R20.reuse, R164, R96 ;  /* 0x000000a41460723c */ /* 0x042ff00000041860 */
        /* <DEDUP_REMOVED lines=10> */
[C---:B------:R-:W-:Y:S08]  /*14f40*/  HMMA.16816.F32.BF16 R136, R20.reuse, R26, R136 ;  /* 0x0000001a1488723c */ /* 0x040ff00000041888 */
[C---:B-----5:R-:W-:Y:S08]  /*14f50*/  HMMA.16816.F32.BF16 R144, R20.reuse, R160, R16 ;  /* 0x000000a01490723c */ /* 0x060ff00000041810 */
[----:B------:R-:W-:Y:S01]  /*14f60*/  HMMA.16816.F32.BF16 R140, R20, R162, R140 ;  /* 0x000000a2148c723c */ /* 0x000fe2000004188c */
[----:B------:R-:W-:-:S07]  /*14f70*/  @P0 BRA `(.L_x_2807) ;  /* 0xffffd44000000947 */ /* 0x000fce000383ffff */
.L_x_2802:
        /* <DEDUP_REMOVED lines=16> */
[----:B------:R-:W-:-:S05]  /*15080*/  @P0 MOV R15, 0x3f317218 ;  /* 0x3f317218000f0802 */ /* 0x000fca0000000f00 */
[----:B------:R-:W2:Y:S08]  /*15090*/  @P1 MUFU.LG2 R5, R5 ;  /* 0x0000000500051308 */ /* 0x000eb00000000c00 */
[----:B------:R-:W3:Y:S01]  /*150a0*/  @P0 MUFU.LG2 R10, R0 ;  /* 0x00000000000a0308 */ /* 0x000ee20000000c00 */
[C---:B-1----:R-:W-:Y:S02]  /*150b0*/  FMUL.FTZ R152, R4.reuse, R152 ;  /* 0x0000009804987220 */ /* 0x042fe40000410000 */
[----:B------:R-:W-:-:S02]  /*150c0*/  FMUL.FTZ R153, R4, R153 ;  /* 0x0000009904997220 */ /* 0x000fc40000410000 */
[C---:B------:R-:W-:Y:S02]  /*150d0*/  FMUL.FTZ R28, R4.reuse, R28 ;  /* 0x0000001c041c7220 */ /* 0x040fe40000410000 */
[----:B------:R-:W-:Y:S01]  /*150e0*/  FMUL.FTZ R29, R4, R29 ;  /* 0x0000001d041d7220 */ /* 0x000fe20000410000 */
[----:B------:R1:W4:Y:S01]  /*150f0*/  @P0 MUFU.RCP R2, R0 ;  /* 0x0000000000020308 */ /* 0x0003220000001000 */
[----:B--2---:R-:W-:Y:S02]  /*15100*/  @P1 FMUL.FTZ R12, R5, 0.69314718246459960938 ;  /* 0x3f317218050c1820 */ /* 0x004fe40000410000 */
[----:B------:R-:W-:Y:S02]  /*15110*/  @P1 FMUL.FTZ R5, R14, c[0x0][0x2d0] ;  /* 0x0000b4000e051a20 */ /* 0x000fe40000410000 */
[C---:B------:R-:W-:Y:S02]  /*15120*/  FMUL.FTZ R32, R4.reuse, R32 ;  /* 0x0000002004207220 */ /* 0x040fe40000410000 */
[----:B------:R-:W-:-:S02]  /*15130*/  FMUL.FTZ R33, R4, R33 ;  /* 0x0000002104217220 */ /* 0x000fc40000410000 */
[----:B---3--:R-:W-:Y:S02]  /*15140*/  @P0 FMUL.FTZ R14, R10, 0.69314718246459960938 ;  /* 0x3f3172180a0e0820 */ /* 0x008fe40000410000 */
[----:B------:R-:W-:Y:S02]  /*15150*/  @P0 FMUL.FTZ R10, R15, c[0x0][0x2d0] ;  /* 0x0000b4000f0a0a20 */ /* 0x000fe40000410000 */
[C---:B------:R-:W-:Y:S02]  /*15160*/  FMUL.FTZ R36, R4.reuse, R36 ;  /* 0x0000002404247220 */ /* 0x040fe40000410000 */
[C---:B------:R-:W-:Y:S01]  /*15170*/  FMUL.FTZ R37, R4.reuse, R37 ;  /* 0x0000002504257220 */ /* 0x040fe20000410000 */
[----:B-1----:R-:W-:Y:S01]  /*15180*/  MOV R0, 0xff800000 ;  /* 0xff80000000007802 */ /* 0x002fe20000000f00 */
        /* <DEDUP_REMOVED lines=122> */
.L_x_2736:
[----:B------:R-:W-:Y:S01]  /*15930*/  ULDC.64 UR4, c[0x0][0x118] ;  /* 0x0000460000047ab9 */ /* 0x000fe20000000a00 */
[----:B------:R-:W-:Y:S01]  /*15940*/  SHF.R.S32.HI R2, RZ, 0x1f, R215 ;  /* 0x0000001fff027819 */ /* 0x000fe200000114d7 */
[----:B------:R-:W-:Y:S05]  /*15950*/  @P2 BRA `(.L_x_2808) ;  /* 0x00001a8000002947 */ /* 0x000fea0003800000 */
[----:B------:R-:W1:Y:S01]  /*15960*/  S2R R3, SR_TID.X ;  /* 0x0000000000037919 */ /* 0x000e620000002100 */
[----:B------:R-:W-:-:S02]  /*15970*/  F2FP.BF16.PACK_AB R12, R7, R6 ;  /* 0x00000006070c723e */ /* 0x000fc400000010ff */
[----:B------:R-:W-:Y:S01]  /*15980*/  F2FP.BF16.PACK_AB R4, R13, R4 ;  /* 0x000000040d04723e */ /* 0x000fe200000010ff */
[----:B------:R-:W-:Y:S01]  /*15990*/  BAR.SYNC.DEFER_BLOCKING 0x1, 0x100 ;  /* 0x0044000000007b1d */ /* 0x000fe20000010000 */
        /* <DEDUP_REMOVED lines=160> */
[----:B-1----:R-:W-:-:S03]  /*163a0*/  IMAD.WIDE R16, R218, R9, c[0x0][0x500] ;  /* 0x00014000da107625 */ /* 0x002fc600078e0209 */
[----:B------:R3:W-:Y:S04]  /*163b0*/  STS [R23+0xc080], R144 ;  /* 0x00c0809017007388 */ /* 0x0007e80000000800 */
[----:B------:R3:W-:Y:S04]  /*163c0*/  STS [R23+0xc480], R146 ;  /* 0x00c4809217007388 */ /* 0x0007e80000000800 */
[----:B------:R3:W-:Y:S04]  /*163d0*/  STS [R25+0xc000], R140 ;  /* 0x00c0008c19007388 */ /* 0x0007e80000000800 */
[----:B------:R3:W-:Y:S04]  /*163e0*/  STS [R25+0xc400], R142 ;  /* 0x00c4008e19007388 */ /* 0x0007e80000000800 */
[----:B------:R-:W-:Y:S01]  /*163f0*/  BAR.SYNC.DEFER_BLOCKING 0x1, 0x100 ;  /* 0x0044000000007b1d */ /* 0x000fe20000010000 */
[----:B------:R-:W-:-:S02]  /*16400*/  IMAD.MOV.U32 R4, RZ, RZ, c[0x0][0x388] ;  /* 0x0000e200ff047624 */ /* 0x000fc400078e00ff */
[----:B--2---:R-:W-:-:S03]  /*16410*/  @P1 IMAD.WIDE R18, R218, R9, c[0x0][0x508] ;  /* 0x00014200da121625 */ /* 0x004fc600078e0209 */
        /* <DEDUP_REMOVED lines=10> */
.L_x_2809:
        /* <DEDUP_REMOVED lines=8> */
[----:B------:R-:W-:Y:S01]  /*16540*/  LOP3.LUT R11, R11, 0x1ffffffe, RZ, 0xc0, !PT ;  /* 0x1ffffffe0b0b7812 */ /* 0x000fe200078ec0ff */
[----:B------:R-:W-:Y:S01]  /*16550*/  BSSY B0, `(.L_x_2810) ;  /* 0x000008b000007945 */ /* 0x000fe20003800000 */
[----:B------:R-:W-:-:S02]  /*16560*/  SHF.R.S32.HI R6, RZ, 0x1f, R7 ;  /* 0x0000001fff067819 */ /* 0x000fc40000011407 */
[----:B------:R-:W-:Y:S01]  /*16570*/  LOP3.LUT R16, R16, 0xffffff8, RZ, 0xc0, !PT ;  /* 0x0ffffff810107812 */ /* 0x000fe200078ec0ff */
[----:B------:R-:W-:Y:S01]  /*16580*/  IMAD.IADD R14, R14, 0x1, -R11 ;  /* 0x000000010e0e7824 */ /* 0x000fe200078e0a0b */
[----:B------:R-:W-:Y:S02]  /*16590*/  LEA.HI R6, R6, R7, RZ, 0x2 ;  /* 0x0000000706067211 */ /* 0x000fe400078f10ff */
[----:B------:R-:W-:Y:S02]  /*165a0*/  IADD3 R5, R5, -R16, RZ ;  /* 0x8000001005057210 */ /* 0x000fe40007ffe0ff */
[----:B------:R-:W-:Y:S02]  /*165b0*/  SHF.R.S32.HI R6, RZ, 0x2, R6 ;  /* 0x00000002ff067819 */ /* 0x000fe40000011406 */
[----:B------:R-:W-:Y:S02]  /*165c0*/  ISETP.NE.AND P1, PT, R9, 0x1, PT ;  /* 0x000000010900780c */ /* 0x000fe40003f25270 */
[----:B------:R-:W-:Y:S01]  /*165d0*/  MOV R18, R12 ;  /* 0x0000000c00127202 */ /* 0x000fe20000000f00 */
[----:B------:R-:W-:Y:S01]  /*165e0*/  IMAD R5, R5, 0x10, R6 ;  /* 0x0000001005057824 */ /* 0x000fe200078e0206 */
[----:B------:R-:W-:Y:S01]  /*165f0*/  LOP3.LUT P2, RZ, R7, 0x3, RZ, 0xc0, !PT ;  /* 0x0000000307ff7812 */ /* 0x000fe2000784c0ff */
[----:B------:R-:W-:Y:S01]  /*16600*/  IMAD R6, R2, c[0x0][0x490], RZ ;  /* 0x0001240002067a24 */ /* 0x000fe200078e02ff */
[-C--:B------:R-:W-:Y:S01]  /*16610*/  LEA.HI R17, R10, R3.reuse, RZ, 0x3 ;  /* 0x000000030a117211 */ /* 0x080fe200078f18ff */
[----:B------:R-:W-:Y:S01]  /*16620*/  IMAD R9, R14, 0x8, R5 ;  /* 0x000000080e097824 */ /* 0x000fe200078e0205 */
[----:B------:R-:W-:Y:S01]  /*16630*/  LEA.HI R10, R10, R3, RZ, 0x6 ;  /* 0x000000030a0a7211 */ /* 0x000fe200078f30ff */
[----:B------:R-:W-:-:S02]  /*16640*/  IMAD R7, R13, c[0x0][0x3a0], RZ ;  /* 0x0000e8000d077a24 */ /* 0x000fc400078e02ff */
[----:B------:R-:W-:Y:S01]  /*16650*/  IMAD.WIDE.U32 R18, R215, c[0x0][0x490], R18 ;  /* 0x00012400d7127a25 */ /* 0x000fe200078e0012 */
[----:B-1----:R-:W-:-:S03]  /*16660*/  LEA R9, R72, R9, 0x7 ;  /* 0x0000000948097211 */ /* 0x002fc600078e38ff */
[----:B------:R-:W-:Y:S01]  /*16670*/  IMAD R11, R215, c[0x0][0x494], R6 ;  /* 0x00012500d70b7a24 */ /* 0x000fe200078e0206 */
[----:B------:R-:W-:Y:S01]  /*16680*/  LOP3.LUT R6, R17, 0xfffffff8, RZ, 0xc0, !PT ;  /* 0xfffffff811067812 */ /* 0x000fe200078ec0ff */
[C---:B------:R-:W-:Y:S01]  /*16690*/  IMAD R7, R12.reuse, c[0x0][0x3a4], R7 ;  /* 0x0000e9000c077a24 */ /* 0x040fe200078e0207 */
[----:B------:R-:W-:Y:S01]  /*166a0*/  SHF.R.S32.HI R17, RZ, 0x3, R17 ;  /* 0x00000003ff117819 */ /* 0x000fe20000011411 */
        /* <DEDUP_REMOVED lines=43> */
[----:B------:R-:W-:Y:S01]  /*16960*/  LOP3.LUT R6, R6, R3, RZ, 0x3c, !PT ;  /* 0x0000000306067212 */ /* 0x000fe200078e3cff */
[--C-:B------:R-:W-:Y:S01]  /*16970*/  IMAD.MOV R16, RZ, RZ, -R7.reuse ;  /* 0x000000ffff107224 */ /* 0x100fe200078e0a07 */
[----:B------:R-:W-:Y:S01]  /*16980*/  SHF.R.S32.HI R3, RZ, 0x1f, R7 ;  /* 0x0000001fff037819 */ /* 0x000fe20000011407 */
[----:B------:R-:W1:Y:S01]  /*16990*/  SHFL.IDX PT, R19, R15, RZ, 0x1c1f ;  /* 0x001c1fff0f137589 */ /* 0x000e6200000e0000 */
[----:B------:R-:W-:-:S03]  /*169a0*/  IMAD.WIDE.U32 R12, R218, c[0x0][0x3f0], R12 ;  /* 0x0000fc00da0c7a25 */ /* 0x000fc600078e000c */
[----:B------:R-:W2:Y:S01]  /*169b0*/  SHFL.IDX PT, R33, R15, 0x1, 0x1c1f ;  /* 0x003c1f000f217f89 */ /* 0x000ea200000e0000 */
[----:B------:R-:W-:Y:S01]  /*169c0*/  IMAD R74, R16, c[0x0][0x4e8], R9 ;  /* 0x00013a00104a7a24 */ /* 0x000fe200078e0209 */
[----:B------:R-:W-:Y:S01]  /*169d0*/  IADD3 R13, R13, R11, RZ ;  /* 0x0000000b0d0d7210 */ /* 0x000fe20007ffe0ff */
[C---:B------:R-:W-:Y:S01]  /*169e0*/  IMAD R16, R72.reuse, 0x80, R5 ;  /* 0x0000008048107824 */ /* 0x040fe200078e0205 */
[----:B------:R-:W-:Y:S01]  /*169f0*/  LEA R72, R72, R17, 0x7 ;  /* 0x0000001148487211 */ /* 0x000fe200078e38ff */
[----:B------:R-:W-:Y:S01]  /*16a00*/  IMAD R20, R3, c[0x0][0x3e0], RZ ;  /* 0x0000f80003147a24 */ /* 0x000fe200078e02ff */
[----:B------:R-:W-:Y:S01]  /*16a10*/  SHF.R.S32.HI R5, RZ, 0x1f, R74 ;  /* 0x0000001fff057819 */ /* 0x000fe2000001144a */
[----:B-----5:R-:W-:Y:S01]  /*16a20*/  IMAD R3, R4, c[0x0][0x4e8], RZ ;  /* 0x00013a0004037a24 */ /* 0x020fe200078e02ff */
[C---:B------:R-:W-:Y:S01]  /*16a30*/  IADD3 R4, R16.reuse, 0x8, RZ ;  /* 0x0000000810047810 */ /* 0x040fe20007ffe0ff */
[C---:B------:R-:W-:Y:S02]  /*16a40*/  IMAD R20, R7.reuse, c[0x0][0x3e4], R20 ;  /* 0x0000f90007147a24 */ /* 0x040fe400078e0214 */
[----:B------:R-:W-:Y:S01]  /*16a50*/  IMAD.WIDE.U32 R12, R7, c[0x0][0x3e0], R12 ;  /* 0x0000f800070c7a25 */ /* 0x000fe200078e000c */
[----:B------:R-:W-:-:S02]  /*16a60*/  ISETP.GE.OR P1, PT, R16, R3, P2 ;  /* 0x000000031000720c */ /* 0x000fc40001726670 */
[----:B------:R-:W-:Y:S01]  /*16a70*/  ISETP.GE.OR P0, PT, R4, R3, P2 ;  /* 0x000000030400720c */ /* 0x000fe20001706670 */
[----:B------:R-:W-:Y:S01]  /*16a80*/  IMAD.IADD R13, R13, 0x1, R20 ;  /* 0x000000010d0d7824 */ /* 0x000fe200078e0214 */
[----:B------:R-:W-:Y:S01]  /*16a90*/  SHF.L.U32 R7, R10, 0x3, RZ ;  /* 0x000000030a077819 */ /* 0x000fe200000006ff */
[----:B------:R-:W-:-:S03]  /*16aa0*/  IMAD R5, R5, c[0x0][0x3d8], RZ ;  /* 0x0000f60005057a24 */ /* 0x000fc600078e02ff */
[----:B------:R-:W-:Y:S01]  /*16ab0*/  LOP3.LUT R6, R6, 0x7ffffe00, R7, 0xf8, !PT ;  /* 0x7ffffe0006067812 */ /* 0x000fe200078ef807 */
[C---:B------:R-:W-:Y:S02]  /*16ac0*/  IMAD R16, R74.reuse, c[0x0][0x3dc], R5 ;  /* 0x0000f7004a107a24 */ /* 0x040fe400078e0205 */
[----:B------:R-:W-:Y:S01]  /*16ad0*/  IMAD.WIDE.U32 R74, R74, c[0x0][0x3d8], R12 ;  /* 0x0000f6004a4a7a25 */ /* 0x000fe200078e000c */
[----:B------:R-:W-:Y:S01]  /*16ae0*/  SHF.L.U32 R76, R6, 0x1, RZ ;  /* 0x00000001064c7819 */ /* 0x000fe200000006ff */
[----:B-1----:R1:W-:Y:S02]  /*16af0*/  @!P1 ST.E [R18.64], R0 ;  /* 0x0000000012009985 */ /* 0x0023e4000c101904 */
[----:B------:R-:W-:Y:S02]  /*16b00*/  IMAD.IADD R16, R75, 0x1, R16 ;  /* 0x000000014b107824 */ /* 0x000fe400078e0210 */
        /* <DEDUP_REMOVED lines=47> */
.L_x_2811:
[----:B--234-:R-:W-:Y:S05]  /*16e00*/  BSYNC B0 ;  /* 0x0000000000007941 */ /* 0x01cfea0003800000 */
.L_x_2810:
        /* <DEDUP_REMOVED lines=30> */
.L_x_2813:
[----:B------:R-:W-:Y:S05]  /*16ff0*/  BSYNC B0 ;  /* 0x0000000000007941 */ /* 0x000fea0003800000 */
.L_x_2812:
        /* <DEDUP_REMOVED lines=30> */
.L_x_2815:
[----:B------:R-:W-:Y:S05]  /*171e0*/  BSYNC B0 ;  /* 0x0000000000007941 */ /* 0x000fea0003800000 */
.L_x_2814:
        /* <DEDUP_REMOVED lines=31> */
.L_x_2808:
        /* <DEDUP_REMOVED lines=18> */
.L_x_2816:
        /* <DEDUP_REMOVED lines=41> */
.L_x_2818:
[----:B------:R-:W-:Y:S05]  /*17790*/  BSYNC B0 ;  /* 0x0000000000007941 */ /* 0x000fea0003800000 */
.L_x_2817:
        /* <DEDUP_REMOVED lines=72> */
.L_x_2820:
[----:B------:R-:W-:Y:S05]  /*17c20*/  BSYNC B0 ;  /* 0x0000000000007941 */ /* 0x000fea0003800000 */
.L_x_2819:
        /* <DEDUP_REMOVED lines=27> */
.L_x_2822:
[----:B------:R-:W-:Y:S05]  /*17de0*/  BSYNC B0 ;  /* 0x0000000000007941 */ /* 0x000fea0003800000 */
.L_x_2821:
        /* <DEDUP_REMOVED lines=27> */
.L_x_2824:
[----:B------:R-:W-:Y:S05]  /*17fa0*/  BSYNC B0 ;  /* 0x0000000000007941 */ /* 0x000fea0003800000 */
.L_x_2823:
        /* <DEDUP_REMOVED lines=28> */
.L_x_2797:
[----:B------:R-:W-:Y:S02]  /*18170*/  MOV R9, 0x1 ;  /* 0x0000000100097802 */ /* 0x000fe40000000f00 */
[----:B------:R-:W-:Y:S02]  /*18180*/  MOV R8, 0x181a0 ;  /* 0x000181a000087802 */ /* 0x000fe40000000f00 */
[----:B-1----:R-:W-:Y:S05]  /*18190*/  CALL.REL.NOINC `($__internal_15_$__cuda_sm70_shflsync_idx_p) ;  /* 0x000000f000007944 */ /* 0x002fea0003c00000 */
[----:B--2---:R-:W-:Y:S01]  /*181a0*/  IMAD.MOV.U32 R17, RZ, RZ, R9 ;  /* 0x000000ffff117224 */ /* 0x004fe200078e0009 */
[----:B-1----:R-:W-:Y:S01]  /*181b0*/  MOV R10, R19 ;  /* 0x00000013000a7202 */ /* 0x002fe20000000f00 */
[----:B------:R-:W-:Y:S01]  /*181c0*/  IMAD.MOV.U32 R9, RZ, RZ, 0x1 ;  /* 0x00000001ff097424 */ /* 0x000fe200078e00ff */
[----:B------:R-:W-:Y:S02]  /*181d0*/  MOV R8, 0x181f0 ;  /* 0x000181f000087802 */ /* 0x000fe40000000f00 */
[----:B------:R-:W-:Y:S05]  /*181e0*/  CALL.REL.NOINC `($__internal_15_$__cuda_sm70_shflsync_idx_p) ;  /* 0x000000a000007944 */ /* 0x000fea0003c00000 */
[----:B-12---:R-:W-:Y:S05]  /*181f0*/  BRA `(.L_x_2825) ;  /* 0xffff7c6000007947 */ /* 0x006fea000383ffff */
.L_x_2805:
[----:B-1----:R-:W-:Y:S02]  /*18200*/  MOV R9, 0x1 ;  /* 0x0000000100097802 */ /* 0x002fe40000000f00 */
[----:B------:R-:W-:Y:S02]  /*18210*/  MOV R8, 0x18230 ;  /* 0x0001823000087802 */ /* 0x000fe40000000f00 */
[----:B---3--:R-:W-:Y:S05]  /*18220*/  CALL.REL.NOINC `($__internal_15_$__cuda_sm70_shflsync_idx_p) ;  /* 0x0000006000007944 */ /* 0x008fea0003c00000 */
[----:B-1----:R-:W-:Y:S01]  /*18230*/  MOV R10, R2 ;  /* 0x00000002000a7202 */ /* 0x002fe20000000f00 */
[----:B--2---:R-:W-:Y:S01]  /*18240*/  IMAD.MOV.U32 R5, RZ, RZ, R9 ;  /* 0x000000ffff057224 */ /* 0x004fe200078e0009 */
[----:B------:R-:W-:Y:S01]  /*18250*/  MOV R8, 0x18280 ;  /* 0x0001828000087802 */ /* 0x000fe20000000f00 */
[----:B------:R-:W-:Y:S02]  /*18260*/  IMAD.MOV.U32 R9, RZ, RZ, 0x1 ;  /* 0x00000001ff097424 */ /* 0x000fe400078e00ff */
[----:B------:R-:W-:Y:S05]  /*18270*/  CALL.REL.NOINC `($__internal_15_$__cuda_sm70_shflsync_idx_p) ;  /* 0x0000001000007944 */ /* 0x000fea0003c00000 */
[----:B-12---:R-:W-:-:S05]  /*18280*/  BRA `(.L_x_2826) ;  /* 0xffffa4b000007947 */ /* 0x006fca000383ffff */
        .weak           $__internal_15_$__cuda_sm70_shflsync_idx_p
        .type           $__internal_15_$__cuda_sm70_shflsync_idx_p,@function
        .size           $__internal_15_$__cuda_sm70_shflsync_idx_p,(.L_x_3673 - $__internal_15_$__cuda_sm70_shflsync_idx_p)
$__internal_15_$__cuda_sm70_shflsync_idx_p:
[----:B------:R-:W-:Y:S01]  /*18290*/  MOV R12, R8 ;  /* 0x00000008000c7202 */ /* 0x000fe20000000f00 */
[----:B------:R-:W-:Y:S04]  /*182a0*/  WARPSYNC R219 ;  /* 0x000000db00007348 */ /* 0x000fe80003800000 */
[----:B------:R-:W-:Y:S01]  /*182b0*/  MOV R13, 0x0 ;  /* 0x00000000000d7802 */ /* 0x000fe20000000f00 */
[----:B------:R1:W2:Y:S03]  /*182c0*/  SHFL.IDX PT, R9, R10, R9, R222 ;  /* 0x000000090a097389 */ /* 0x0002a600000e00de */
[----:B------:R-:W-:Y:S05]  /*182d0*/  RET.REL.NODEC R12 `(_ZN7cutlass13device_kernelIN5flash19enable_sm80_to_sm89INS1_16FlashAttnFwdSm80INS1_25CollectiveMainloopFwdSm80ILi8ELi1ELb0EN4cute5tupleIJNS5_1CILi128EEENS7_ILi48EEENS7_ILi256EEEEEELi256ENS_10bfloat16_tEfNS_4arch4Sm80ELb0ELb0ELb0ELb1ELb1ELb1ELb1ELb0EEENS1_21CollectiveEpilogueFwdINS6_IJS8_SA_S9_EEENS6_IJNS7_ILi1EEESI_SI_EEESC_SE_Li256ELb1ELb1ELb0ELb0EEENS1_19SingleTileSchedulerILb1ELb0ELb1ELi128EEEEEEEEEvNT_6ParamsE) ;  /* 0xfffe7d200c007950 */ /* 0x000fea0003c3ffff */
.L_x_2827:
        /* <DEDUP_REMOVED lines=10> */
.L_x_3673:


//--------------------- .text._ZN7cutlass13device_kernelIN5flash19enable_sm80_to_sm89INS1_16FlashAttnFwdSm80INS1_25CollectiveMainloopFwdSm80ILi8ELi1ELb0EN4cute5tupleIJNS5_1CILi128EEENS7_ILi64EEENS7_ILi256EEEEEELi256ENS_10bfloat16_tEfNS_4arch4Sm80ELb0ELb1ELb0ELb0ELb1ELb0ELb1ELb0EEENS1_21CollectiveEpilogueFwdINS6_IJS8_SA_S9_EEENS6_IJNS7_ILi1EEESI_SI_EEESC_SE_Li256ELb0ELb1ELb0ELb0EEENS1_19SingleTileSchedulerILb0ELb0ELb1ELi128EEEEEEEEEvNT_6ParamsE --------------------------
	.section	.text._ZN7cutlass13device_kernelIN5flash19enable_sm80_to_sm89INS1_16FlashAttnFwdSm80INS1_25CollectiveMainloopFwdSm80ILi8ELi1ELb0EN4cute5tupleIJNS5_1CILi128EEENS7_ILi64EEENS7_ILi256EEEEEELi256ENS_10bfloat16_tEfNS_4arch4Sm80ELb0ELb1ELb0ELb0ELb1ELb0ELb1ELb0EEENS1_21CollectiveEpilogueFwdINS6_IJS8_SA_S9_EEENS6_IJNS7_ILi1EEESI_SI_EEESC_SE_Li256ELb0ELb1ELb0ELb0EEENS1_19SingleTileSchedulerILb0ELb0ELb1ELi128EEEEEEEEEvNT_6ParamsE,"ax",@progbits
	.sectioninfo	@"SHI_REGISTERS=255"
	.align	128
.text._ZN7cutlass13device_kernelIN5flash19enable_sm80_to_sm89INS1_16FlashAttnFwdSm80INS1_25CollectiveMainloopFwdSm80ILi8ELi1ELb0EN4cute5tupleIJNS5_1CILi128EEENS7_ILi64EEENS7_ILi256EEEEEELi256ENS_10bfloat16_tEfNS_4arch4Sm80ELb0ELb1ELb0ELb0ELb1ELb0ELb1ELb0EEENS1_21CollectiveEpilogueFwdINS6_IJS8_SA_S9_EEENS6_IJNS7_ILi1EEESI_SI_EEESC_SE_Li256ELb0ELb1ELb0ELb0EEENS1_19SingleTileSchedulerILb0ELb0ELb1ELi128EEEEEEEEEvNT_6ParamsE:
        .type           _ZN7cutlass13device_kernelIN5flash19enable_sm80_to_sm89INS1_16FlashAttnFwdSm80INS1_25CollectiveMainloopFwdSm80ILi8ELi1ELb0EN4cute5tupleIJNS5_1CILi128EEENS7_ILi64EEENS7_ILi256EEEEEELi256ENS_10bfloat16_tEfNS_4arch4Sm80ELb0ELb1ELb0ELb0ELb1ELb0ELb1ELb0EEENS1_21CollectiveEpilogueFwdINS6_IJS8_SA_S9_EEENS6_IJNS7_ILi1EEESI_SI_EEESC_SE_Li256ELb0ELb1ELb0ELb0EEENS1_19SingleTileSchedulerILb0ELb0ELb1ELi128EEEEEEEEEvNT_6ParamsE,@function
        .size           _ZN7cutlass13device_kernelIN5flash19enable_sm80_to_sm89INS1_16FlashAttnFwdSm80INS1_25CollectiveMainloopFwdSm80ILi8ELi1ELb0EN4cute5tupleIJNS5_1CILi128EEENS7_ILi64EEENS7_ILi256EEEEEELi256ENS_10bfloat16_tEfNS_4arch4Sm80ELb0ELb1ELb0ELb0ELb1ELb0ELb1ELb0EEENS1_21CollectiveEpilogueFwdINS6_IJS8_SA_S9_EEENS6_IJNS7_ILi1EEESI_SI_EEESC_SE_Li256ELb0ELb1ELb0ELb0EEENS1_19SingleTileSchedulerILb0ELb0ELb1ELi128EEEEEEEEEvNT_6ParamsE,(.L_x_3675 - _ZN7cutlass13device_kernelIN5flash19enable_sm80_to_sm89INS1_16FlashAttnFwdSm80INS1_25CollectiveMainloopFwdSm80ILi8ELi1ELb0EN4cute5tupleIJNS5_1CILi128EEENS7_ILi64EEENS7_ILi256EEEEEELi256ENS_10bfloat16_tEfNS_4arch4Sm80ELb0ELb1ELb0ELb0ELb1ELb0ELb1ELb0EEENS1_21CollectiveEpilogueFwdINS6_IJS8_SA_S9_EEENS6_IJNS7_ILi1EEESI_SI_EEESC_SE_Li256ELb0ELb1ELb0ELb0EEENS1_19SingleTileSchedulerILb0ELb0ELb1ELi128EEEEEEEEEvNT_6ParamsE)
        .other          _ZN7cutlass13device_kernelIN5flash19enable_sm80_to_sm89INS1_16FlashAttnFwdSm80INS1_25CollectiveMainloopFwdSm80ILi8ELi1ELb0EN4cute5tupleIJNS5_1CILi128EEENS7_ILi64EEENS7_ILi256EEEEEELi256ENS_10bfloat16_tEfNS_4arch4Sm80ELb0ELb1ELb0ELb0ELb1ELb0ELb1ELb0EEENS1_21CollectiveEpilogueFwdINS6_IJS8_SA_S9_EEENS6_IJNS7_ILi1EEESI_SI_EEESC_SE_Li256ELb0ELb1ELb0ELb0EEENS1_19SingleTileSchedulerILb0ELb0ELb1ELi128EEEEEEEEEvNT_6ParamsE,@"STO_CUDA_ENTRY STV_DEFAULT"
_ZN7cutlass13device_kernelIN5flash19enable_sm80_to_sm89INS1_16FlashAttnFwdSm80INS1_25CollectiveMainloopFwdSm80ILi8ELi1ELb0EN4cute5tupleIJNS5_1CILi128EEENS7_ILi64EEENS7_ILi256EEEEEELi256ENS_10bfloat16_tEfNS_4arch4Sm80ELb0ELb1ELb0ELb0ELb1ELb0ELb1ELb0EEENS1_21CollectiveEpilogueFwdINS6_IJS8_SA_S9_EEENS6_IJNS7_ILi1EEESI_SI_EEESC_SE_Li256ELb0ELb1ELb0ELb0EEENS1_19SingleTileSchedulerILb0ELb0ELb1ELi128EEEEEEEEEvNT_6ParamsE:
[----:B------:R-:W-:Y:S02]  /*0000*/  MOV R1, c[0x0][0x28] ;  /* 0x00000a0000017a02 */ /* 0x000fe40000000f00 */
[----:B------:R-:W1:Y:S02]  /*0010*/  S2UR UR6, SR_CTAID.Z ;  /* 0x00000000000679c3 */ /* 0x000e640000002700 */
        /* <DEDUP_REMOVED lines=51> */
.L_x_2829:
[----:B------:R-:W-:Y:S02]  /*0350*/  ULDC UR4, c[0x0][0x32c] ;  /* 0x0000cb0000047ab9 */ /* 0x000fe40000000800 */
[----:B------:R-:W-:-:S03]  /*0360*/  UISETP.NE.AND UP0, UPT, UR13, UR4, UPT ;  /* 0x000000040d00728c */ /* 0x000fc6000bf05270 */
[----:B------:R-:W-:Y:S02]  /*0370*/  ULDC.64 UR4, c[0x0][0x330] ;  /* 0x0000cc0000047ab9 */ /* 0x000fe40000000a00 */
[----:B------:R-:W-:-:S07]  /*0380*/  UIMAD.WIDE.U32 UR20, UR14, UR4, URZ ;  /* 0x000000040e1472a5 */ /* 0x000fce000f8e003f */
[----:B------:R-:W-:Y:S02]  /*0390*/  @UP0 UMOV UR13, UR21 ;  /* 0x00000015000d0c82 */ /* 0x000fe40008000000 */
[----:B------:R-:W-:Y:S02]  /*03a0*/  @UP0 USHF.R.U32.HI UR14, URZ, UR5, UR13 ;  /* 0x000000053f0e0299 */ /* 0x000fe4000801160d */
.L_x_2830:
[----:B------:R-:W-:Y:S02]  /*03b0*/  ULDC UR4, c[0x0][0x32c] ;  /* 0x0000cb0000047ab9 */ /* 0x000fe40000000800 */
[----:B------:R-:W-:-:S04]  /*03c0*/  UIMAD UR4, UR14, UR4, UR4 ;  /* 0x000000040e0472a4 */ /* 0x000fc8000f8e0204 */
[----:B------:R-:W-:-:S04]  /*03d0*/  UISETP.LT.AND UP0, UPT, UR7, UR4, UPT ;  /* 0x000000040700728c */ /* 0x000fc8000bf01270 */
[----:B------:R-:W-:Y:S02]  /*03e0*/  USEL UR7, UR7, UR4, UP0 ;  /* 0x0000000407077287 */ /* 0x000fe40008000000 */
.L_x_2828:
        /* <DEDUP_REMOVED lines=33> */
.L_x_2832:
[----:B------:R-:W-:Y:S02]  /*0600*/  ULDC UR4, c[0x0][0x32c] ;  /* 0x0000cb0000047ab9 */ /* 0x000fe40000000800 */
[----:B------:R-:W-:-:S03]  /*0610*/  UISETP.NE.AND UP0, UPT, UR4, 0x1, UPT ;  /* 0x000000010400788c */ /* 0x000fc6000bf05270 */
[----:B------:R-:W-:Y:S02]  /*0620*/  ULDC.64 UR4, c[0x0][0x330] ;  /* 0x0000cc0000047ab9 */ /* 0x000fe40000000a00 */
[----:B------:R-:W-:-:S06]  /*0630*/  UIMAD.WIDE.U32 UR14, UR13, UR4, URZ ;  /* 0x000000040d0e72a5 */ /* 0x000fcc000f8e003f */
[----:B------:R-:W-:Y:S02]  /*0640*/  @UP0 USHF.R.U32.HI UR13, URZ, UR5, UR15 ;  /* 0x000000053f0d0299 */ /* 0x000fe4000801160f */
.L_x_2833:
[----:B------:R-:W-:Y:S02]  /*0650*/  ULDC UR4, c[0x0][0x32c] ;  /* 0x0000cb0000047ab9 */ /* 0x000fe40000000800 */
[----:B------:R-:W-:-:S04]  /*0660*/  UIMAD UR4, UR13, UR4, URZ ;  /* 0x000000040d0472a4 */ /* 0x000fc8000f8e023f */
[----:B------:R-:W-:-:S04]  /*0670*/  UISETP.LT.AND UP0, UPT, UR7, UR4, UPT ;  /* 0x000000040700728c */ /* 0x000fc8000bf01270 */
[----:B------:R-:W-:-:S04]  /*0680*/  USEL UR7, UR7, UR4, !UP0 ;  /* 0x0000000407077287 */ /* 0x000fc8000c000000 */
.L_x_2831:
        /* <DEDUP_REMOVED lines=86> */
[----:B------:R-:W-:-:S03]  /*0bf0*/  ULDC.64 UR4, c[0x0][0x1b8] ;  /* 0x00006e0000047ab9 */ /* 0x000fc60000000a00 */
[----:B------:R-:W-:Y:S01]  /*0c00*/  LEA.HI R229, R85, R83, RZ, 0x3 ;  /* 0x0000005355e57211 */ /* 0x000fe200078f18ff */
[----:B------:R3:W4:Y:S01]  /*0c10*/  @P0 LDG.E R6, [R6.64] ;  /* 0x0000001006060981 */ /* 0x000722000c1e1900 */
[----:B------:R-:W-:Y:S01]  /*0c20*/  PLOP3.LUT P2, PT, PT, PT, UP2, 0x80, 0x0 ;  /* 0x000000000000781c */ /* 0x000fe20003f4f028 */
[----:B------:R-:W-:Y:S01]  /*0c30*/  UIMAD UR13, UR18, UR4, URZ ;  /* 0x00000004120d72a4 */ /* 0x000fe2000f8e023f */
[----:B------:R-:W-:Y:S01]  /*0c40*/  LOP3.LUT R0, R229, 0xfffffff8, RZ, 0xc0, !PT ;  /* 0xfffffff8e5007812 */ /* 0x000fe200078ec0ff */
[----:B------:R-:W-:Y:S01]  /*0c50*/  UIMAD.WIDE.U32 UR22, UR9, UR4, URZ ;  /* 0x00000004091672a5 */ /* 0x000fe2000f8e003f */
[----:B------:R-:W-:Y:S01]  /*0c60*/  SHF.R.S32.HI R229, RZ, 0x3, R229 ;  /* 0x00000003ffe57819 */ /* 0x000fe200000114e5 */
[----:B------:R-:W-:Y:S01]  /*0c70*/  UIMAD UR13, UR9, UR5, UR13 ;  /* 0x00000005090d72a4 */ /* 0x000fe2000f8e020d */
[----:B------:R-:W-:Y:S01]  /*0c80*/  PLOP3.LUT P1, PT, PT, PT, UP2, 0x80, 0x0 ;  /* 0x000000000000781c */ /* 0x000fe20003f2f028 */
[----:B------:R-:W-:Y:S01]  /*0c90*/  IMAD.IADD R0, R83, 0x1, -R0 ;  /* 0x0000000153007824 */ /* 0x000fe200078e0a00 */
[----:B------:R-:W-:Y:S01]  /*0ca0*/  USHF.R.S32.HI UR14, URZ, 0x1f, UR6 ;  /* 0x0000001f3f0e7899 */ /* 0x000fe20008011406 */
[----:B------:R-:W-:Y:S01]  /*0cb0*/  IMAD.SHL.U32 R233, R229, 0x40, RZ ;  /* 0x00000040e5e97824 */ /* 0x000fe200078e00ff */
[----:B------:R-:W-:Y:S01]  /*0cc0*/  ULDC.64 UR4, c[0x0][0x1c0] ;  /* 0x0000700000047ab9 */ /* 0x000fe20000000a00 */
[C---:B------:R-:W-:Y:S01]  /*0cd0*/  IMAD R234, R0.reuse, 0x20, R229 ;  /* 0x0000002000ea7824 */ /* 0x040fe200078e02e5 */
[----:B------:R-:W-:Y:S01]  /*0ce0*/  UIADD3 UR23, UR23, UR13, URZ ;  /* 0x0000000d17177290 */ /* 0x000fe2000fffe03f */
[----:B------:R-:W-:Y:S01]  /*0cf0*/  IMAD.SHL.U32 R235, R0, 0x8, RZ ;  /* 0x0000000800eb7824 */ /* 0x000fe200078e00ff */
[----:B------:R-:W-:Y:S01]  /*0d00*/  UIMAD UR14, UR14, UR4, URZ ;  /* 0x000000040e0e72a4 */ /* 0x000fe2000f8e023f */
[----:B------:R-:W-:Y:S01]  /*0d10*/  LOP3.LUT R233, R233, 0x1c0, RZ, 0xc0, !PT ;  /* 0x000001c0e9e97812 */ /* 0x000fe200078ec0ff */
[----:B------:R-:W-:Y:S01]  /*0d20*/  UIMAD.WIDE.U32 UR22, UR6, UR4, UR22 ;  /* 0x00000004061672a5 */ /* 0x000fe2000f8e0016 */
[----:B------:R-:W-:Y:S01]  /*0d30*/  IADD3 R4, R234, UR25, RZ ;  /* 0x00000019ea047c10 */ /* 0x000fe2000fffe0ff */
[----:B------:R-:W-:Y:S01]  /*0d40*/  UIMAD UR5, UR6, UR5, UR14 ;  /* 0x00000005060572a4 */ /* 0x000fe2000f8e020e */
[----:B------:R-:W-:Y:S01]  /*0d50*/  IADD3 R16, R235, 0x40, RZ ;  /* 0x00000040eb107810 */ /* 0x000fe20007ffe0ff */
[----:B------:R-:W-:Y:S01]  /*0d60*/  ULDC UR4, c[0x0][0x168] ;  /* 0x00005a0000047ab9 */ /* 0x000fe20000000800 */
[----:B------:R-:W-:Y:S01]  /*0d70*/  IMAD.MOV.U32 R231, RZ, RZ, RZ ;  /* 0x000000ffffe77224 */ /* 0x000fe200078e00ff */
[----:B------:R-:W-:Y:S01]  /*0d80*/  UIADD3 UR5, UR23, UR5, URZ ;  /* 0x0000000517057290 */ /* 0x000fe2000fffe03f */
[----:B-1----:R-:W-:Y:S01]  /*0d90*/  @P2 IMAD.HI.U32 R2, R4, c[0x0][0x2c8], RZ ;  /* 0x0000b20004022a27 */ /* 0x002fe200078e00ff */
[----:B------:R-:W-:Y:S01]  /*0da0*/  UIMAD UR12, UR12, UR4, URZ ;  /* 0x000000040c0c72a4 */ /* 0x000fe2000f8e023f */
[----:B------:R-:W-:Y:S01]  /*0db0*/  SHF.R.S32.HI R202, RZ, 0x1f, R16 ;  /* 0x0000001fffca7819 */ /* 0x000fe20000011410 */
[----:B------:R-:W-:Y:S01]  /*0dc0*/  UIADD3 UR26, UR21, -0x1, URZ ;  /* 0xffffffff151a7890 */ /* 0x000fe2000fffe03f */
[----:B------:R-:W-:Y:S01]  /*0dd0*/  IMAD.MOV.U32 R3, RZ, RZ, R4 ;  /* 0x000000ffff037224 */ /* 0x000fe200078e0004 */
[----:B------:R-:W-:Y:S01]  /*0de0*/  @P1 SHF.R.U32.HI R3, RZ, c[0x0][0x2cc], R2 ;  /* 0x0000b300ff031a19 */ /* 0x000fe20000011602 */
[----:B------:R-:W-:Y:S01]  /*0df0*/  IMAD.U32 R9, RZ, RZ, UR23 ;  /* 0x00000017ff097e24 */ /* 0x000fe2000f8e00ff */
[----:B------:R-:W-:Y:S01]  /*0e00*/  LEA.HI R202, R202, R16, RZ, 0x3 ;  /* 0x00000010caca7211 */ /* 0x000fe200078f18ff */
[----:B------:R-:W-:Y:S01]  /*0e10*/  IMAD.U32 R8, RZ, RZ, UR22 ;  /* 0x00000016ff087e24 */ /* 0x000fe2000f8e00ff */
[--C-:B------:R-:W-:Y:S01]  /*0e20*/  SHF.R.S32.HI R2, RZ, 0x1f, R3.reuse ;  /* 0x0000001fff027819 */ /* 0x100fe20000011403 */
[----:B------:R-:W-:Y:S01]  /*0e30*/  IMAD.MOV R10, RZ, RZ, -R3 ;  /* 0x000000ffff0a7224 */ /* 0x000fe200078e0a03 */
[----:B------:R-:W-:Y:S01]  /*0e40*/  ISETP.GE.AND P5, PT, R16, c[0x0][0x198], PT ;  /* 0x0000660010007a0c */ /* 0x000fe20003fa6270 */
[----:B------:R-:W-:Y:S01]  /*0e50*/  IMAD.U32 R9, RZ, RZ, UR5 ;  /* 0x00000005ff097e24 */ /* 0x000fe2000f8e00ff */
[----:B------:R-:W-:Y:S01]  /*0e60*/  LOP3.LUT R202, R202, 0xfffffff8, RZ, 0xc0, !PT ;  /* 0xfffffff8caca7812 */ /* 0x000fe200078ec0ff */
[----:B------:R-:W-:Y:S01]  /*0e70*/  IMAD R2, R2, c[0x0][0x1b0], RZ ;  /* 0x00006c0002027a24 */ /* 0x000fe200078e02ff */
[----:B------:R-:W-:Y:S01]  /*0e80*/  USHF.L.U32 UR20, UR26, 0x6, URZ ;  /* 0x000000061a147899 */ /* 0x000fe2000800063f */
[----:B------:R-:W-:Y:S01]  /*0e90*/  IMAD R10, R10, c[0x0][0x2c4], R4 ;  /* 0x0000b1000a0a7a24 */ /* 0x000fe200078e0204 */
[----:B------:R-:W-:Y:S01]  /*0ea0*/  ULDC.64 UR4, c[0x0][0x2b0] ;  /* 0x0000ac0000047ab9 */ /* 0x000fe20000000a00 */
[----:B------:R-:W-:-:S03]  /*0eb0*/  IMAD.WIDE.U32 R8, R3, c[0x0][0x1b0], R8 ;  /* 0x00006c0003087a25 */ /* 0x000fc600078e0008 */
[----:B------:R-:W-:Y:S01]  /*0ec0*/  IADD3 R232, R234, UR20, RZ ;  /* 0x00000014eae87c10 */ /* 0x000fe2000fffe0ff */
[----:B------:R-:W-:Y:S01]  /*0ed0*/  IMAD R2, R3, c[0x0][0x1b4], R2 ;  /* 0x00006d0003027a24 */ /* 0x000fe200078e0202 */
[----:B------:R-:W-:-:S03]  /*0ee0*/  SHF.R.S32.HI R3, RZ, 0x1f, R10 ;  /* 0x0000001fff037819 */ /* 0x000fc6000001140a */
[----:B------:R-:W-:Y:S01]  /*0ef0*/  IMAD.IADD R9, R9, 0x1, R2 ;  /* 0x0000000109097824 */ /* 0x000fe200078e0202 */
[----:B------:R-:W-:Y:S01]  /*0f00*/  SHF.R.U32.HI R2, RZ, 0x3, R233 ;  /* 0x00000003ff027819 */ /* 0x000fe200000116e9 */
[----:B------:R-:W-:Y:S01]  /*0f10*/  IMAD R3, R3, c[0x0][0x1a8], RZ ;  /* 0x00006a0003037a24 */ /* 0x000fe200078e02ff */
[----:B------:R-:W-:-:S03]  /*0f20*/  LOP3.LUT R233, R233, 0x38, R235, 0xf8, !PT ;  /* 0x00000038e9e97812 */ /* 0x000fc600078ef8eb */
[C---:B------:R-:W-:Y:S01]  /*0f30*/  IMAD R3, R10.reuse, c[0x0][0x1ac], R3 ;  /* 0x00006b000a037a24 */ /* 0x040fe200078e0203 */
[----:B------:R-:W-:Y:S01]  /*0f40*/  LOP3.LUT R233, R233, R2, RZ, 0x3c, !PT ;  /* 0x00000002e9e97212 */ /* 0x000fe200078e3cff */
[----:B------:R-:W-:Y:S01]  /*0f50*/  IMAD.WIDE.U32 R10, R10, c[0x0][0x1a8], R8 ;  /* 0x00006a000a0a7a25 */ /* 0x000fe200078e0008 */
[----:B------:R-:W-:Y:S02]  /*0f60*/  IADD3 R2, R229, UR25, RZ ;  /* 0x00000019e5027c10 */ /* 0x000fe4000fffe0ff */
[----:B------:R-:W-:Y:S01]  /*0f70*/  LEA.HI R8, R85, R83, RZ, 0x6 ;  /* 0x0000005355087211 */ /* 0x000fe200078f30ff */
[----:B------:R-:W-:Y:S01]  /*0f80*/  IMAD.IADD R3, R11, 0x1, R3 ;  /* 0x000000010b037824 */ /* 0x000fe200078e0203 */
[----:B------:R-:W-:Y:S02]  /*0f90*/  LEA R4, P1, R10, c[0x0][0x160], 0x1 ;  /* 0x000058000a047a11 */ /* 0x000fe400078208ff */
[C---:B------:R-:W-:Y:S01]  /*0fa0*/  IADD3 R11, R235.reuse, 0x80, RZ ;  /* 0x00000080eb0b7810 */ /* 0x040fe20007ffe0ff */
[----:B------:R-:W-:Y:S01]  /*0fb0*/  IMAD.SHL.U32 R8, R8, 0x8, RZ ;  /* 0x0000000808087824 */ /* 0x000fe200078e00ff */
[----:B------:R-:W-:Y:S01]  /*0fc0*/  LEA.HI.X R3, R10, c[0x0][0x164], R3, 0x1, P1 ;  /* 0x000059000a037a11 */ /* 0x000fe200008f0c03 */
[----:B------:R-:W-:Y:S01]  /*0fd0*/  SHFL.IDX PT, R14, R4, RZ, 0x181f ;  /* 0x00181fff040e7589 */ /* 0x000fe200000e0000 */
[----:B------:R-:W-:-:S02]  /*0fe0*/  IADD3 R10, R235, 0xc0, RZ ;  /* 0x000000c0eb0a7810 */ /* 0x000fc40007ffe0ff */
[----:B------:R-:W-:Y:S01]  /*0ff0*/  ISETP.GE.AND P3, PT, R2, UR12, PT ;  /* 0x0000000c02007c0c */ /* 0x000fe2000bf66270 */
[----:B------:R-:W1:Y:S01]  /*1000*/  SHFL.IDX PT, R15, R3, RZ, 0x181f ;  /* 0x00181fff030f7589 */ /* 0x000e6200000e0000 */
[----:B------:R-:W-:Y:S02]  /*1010*/  SHF.R.S32.HI R201, RZ, 0x1f, R11 ;  /* 0x0000001fffc97819 */ /* 0x000fe4000001140b */
[----:B------:R-:W-:Y:S01]  /*1020*/  SHF.R.S32.HI R200, RZ, 0x1f, R10 ;  /* 0x0000001fffc87819 */ /* 0x000fe2000001140a */
[----:B------:R-:W-:Y:S01]  /*1030*/  SHFL.IDX PT, R12, R4, 0x1, 0x181f ;  /* 0x00381f00040c7f89 */ /* 0x000fe200000e0000 */
[----:B------:R-:W-:Y:S02]  /*1040*/  LEA.HI R201, R201, R11, RZ, 0x3 ;  /* 0x0000000bc9c97211 */ /* 0x000fe400078f18ff */
[----:B------:R-:W-:Y:S01]  /*1050*/  ISETP.GE.AND P4, PT, R11, c[0x0][0x198], PT ;  /* 0x000066000b007a0c */ /* 0x000fe20003f86270 */
[----:B------:R-:W5:Y:S01]  /*1060*/  SHFL.IDX PT, R13, R3, 0x1, 0x181f ;  /* 0x00381f00030d7f89 */ /* 0x000f6200000e0000 */
[----:B------:R-:W-:-:S02]  /*1070*/  LEA.HI R200, R200, R10, RZ, 0x3 ;  /* 0x0000000ac8c87211 */ /* 0x000fc400078f18ff */
[----:B------:R-:W-:Y:S01]  /*1080*/  LOP3.LUT R233, R233, 0xfffffe00, R8, 0xf8, !PT ;  /* 0xfffffe00e9e97812 */ /* 0x000fe200078ef808 */
[----:B------:R-:W-:Y:S01]  /*1090*/  SHFL.IDX PT, R9, R3, 0x2, 0x181f ;  /* 0x00581f0003097f89 */ /* 0x000fe200000e0000 */
[----:B------:R-:W-:Y:S02]  /*10a0*/  ISETP.GE.AND P2, PT, R10, c[0x0][0x198], PT ;  /* 0x000066000a007a0c */ /* 0x000fe40003f46270 */
[----:B---3--:R-:W-:Y:S01]  /*10b0*/  IADD3 R7, R2, 0x20, RZ ;  /* 0x0000002002077810 */ /* 0x008fe20007ffe0ff */
[----:B------:R-:W-:Y:S01]  /*10c0*/  IMAD.SHL.U32 R233, R233, 0x2, RZ ;  /* 0x00000002e9e97824 */ /* 0x000fe200078e00ff */
[----:B------:R-:W-:Y:S01]  /*10d0*/  LOP3.LUT R201, R201, 0xfffffff8, RZ, 0xc0, !PT ;  /* 0xfffffff8c9c97812 */ /* 0x000fe200078ec0ff */
[----:B------:R-:W3:Y:S01]  /*10e0*/  SHFL.IDX PT, R8, R4, 0x2, 0x181f ;  /* 0x00581f0004087f89 */ /* 0x000ee200000e0000 */
[----:B------:R-:W-:Y:S02]  /*10f0*/  LOP3.LUT R200, R200, 0xfffffff8, RZ, 0xc0, !PT ;  /* 0xfffffff8c8c87812 */ /* 0x000fe400078ec0ff */
[----:B------:R-:W-:Y:S01]  /*1100*/  ISETP.GE.AND P1, PT, R7, UR12, PT ;  /* 0x0000000c07007c0c */ /* 0x000fe2000bf26270 */
[----:B------:R-:W-:Y:S01]  /*1110*/  SHFL.IDX PT, R3, R3, 0x3, 0x181f ;  /* 0x00781f0003037f89 */ /* 0x000fe200000e0000 */
[----:B-1----:R-:W-:-:S04]  /*1120*/  @!P3 IMAD.WIDE R22, R235, 0x2, R14 ;  /* 0x00000002eb16b825 */ /* 0x002fc800078e020e */
[----:B------:R-:W-:-:S04]  /*1130*/  @!P3 IMAD.WIDE R20, R202, 0x2, R14 ;  /* 0x00000002ca14b825 */ /* 0x000fc800078e020e */
[----:B------:R-:W-:-:S04]  /*1140*/  @!P3 IMAD.WIDE R18, R201, 0x2, R14 ;  /* 0x00000002c912b825 */ /* 0x000fc800078e020e */
[----:B------:R-:W-:Y:S01]  /*1150*/  @!P3 IMAD.WIDE R14, R200, 0x2, R14 ;  /* 0x00000002c80eb825 */ /* 0x000fe200078e020e */
[----:B----4-:R1:W4:Y:S01]  /*1160*/  @P0 R2UR UR14, R6 ;  /* 0x00000000060e03c2 */ /* 0x01032200000e0000 */
[----:B------:R-:W-:Y:S01]  /*1170*/  ISETP.GE.AND P0, PT, R235, c[0x0][0x198], PT ;  /* 0x00006600eb007a0c */ /* 0x000fe20003f06270 */
[----:B----4-:R-:W-:Y:S02]  /*1180*/  @!UP0 UMOV UR14, UR6 ;  /* 0x00000006000e8c82 */ /* 0x010fe40008000000 */
[----:B------:R-:W-:-:S04]  /*1190*/  USHF.R.S32.HI UR6, URZ, 0x1f, UR14 ;  /* 0x0000001f3f067899 */ /* 0x000fc8000801140e */
[----:B------:R-:W-:-:S04]  /*11a0*/  UIMAD UR6, UR6, UR4, URZ ;  /* 0x00000004060672a4 */ /* 0x000fc8000f8e023f */
[----:B------:R-:W-:Y:S02]  /*11b0*/  UIMAD UR6, UR14, UR5, UR6 ;  /* 0x000000050e0672a4 */ /* 0x000fe4000f8e0206 */
[----:B------:R4:W-:Y:S04]  /*11c0*/  @!P3 LDGSTS.E.BYPASS.LTC128B.128 [R233+0x10100], [R22.64], !P0 ;  /* 0x1010000016e9bfae */ /* 0x0009e8000c101d50 */
[----:B------:R5:W-:Y:S04]  /*11d0*/  @!P3 LDGSTS.E.BYPASS.LTC128B.128 [R233+0x14100], [R20.64], !P5 ;  /* 0x1410000014e9bfae */ /* 0x000be8000e901d50 */
[----:B------:R2:W-:Y:S01]  /*11e0*/  @!P3 LDGSTS.E.BYPASS.LTC128B.128 [R233+0x18100], [R18.64], !P4 ;  /* 0x1810000012e9bfae */ /* 0x0005e2000e101d50 */
[----:B-1----:R-:W-:-:S03]  /*11f0*/  IADD3 R6, R2, 0x40, RZ ;  /* 0x0000004002067810 */ /* 0x002fc60007ffe0ff */
[----:B------:R1:W-:Y:S01]  /*1200*/  @!P3 LDGSTS.E.BYPASS.LTC128B.128 [R233+0x1c100], [R14.64], !P2 ;  /* 0x1c1000000ee9bfae */ /* 0x0003e2000d101d50 */
[----:B------:R-:W-:Y:S01]  /*1210*/  ISETP.GE.AND P6, PT, R6, UR12, PT ;  /* 0x0000000c06007c0c */ /* 0x000fe2000bfc6270 */
[----:B------:R-:W-:-:S05]  /*1220*/  IMAD.MOV.U32 R6, RZ, RZ, c[0x0][0x2b8] ;  /* 0x0000ae00ff067624 */ /* 0x000fca00078e00ff */
[----:B------:R-:W-:Y:S02]  /*1230*/  ISETP.NE.AND P3, PT, R6, 0x1, PT ;  /* 0x000000010600780c */ /* 0x000fe40003f65270 */
[----:B------:R-:W-:Y:S02]  /*1240*/  IADD3 R6, R2, 0x60, RZ ;  /* 0x0000006002067810 */ /* 0x000fe40007ffe0ff */
[----:B------:R3:W3:Y:S01]  /*1250*/  SHFL.IDX PT, R2, R4, 0x3, 0x181f ;  /* 0x00781f0004027f89 */ /* 0x0006e200000e0000 */
[----:B-----5:R-:W-:-:S04]  /*1260*/  @!P1 IMAD.WIDE R20, R235, 0x2, R12 ;  /* 0x00000002eb149825 */ /* 0x020fc800078e020c */
[--C-:B--2---:R-:W-:Y:S01]  /*1270*/  @!P1 IMAD.WIDE R18, R202, 0x2, R12.reuse ;  /* 0x00000002ca129825 */ /* 0x104fe200078e020c */
[----:B------:R2:W-:Y:S03]  /*1280*/  @!P1 LDGSTS.E.BYPASS.LTC128B.128 [R233+0x11100], [R20.64], !P0 ;  /* 0x1110000014e99fae */ /* 0x0005e6000c101d50 */
[--C-:B-1----:R-:W-:Y:S01]  /*1290*/  @!P1 IMAD.WIDE R14, R201, 0x2, R12.reuse ;  /* 0x00000002c90e9825 */ /* 0x102fe200078e020c */
[----:B------:R3:W-:Y:S03]  /*12a0*/  @!P1 LDGSTS.E.BYPASS.LTC128B.128 [R233+0x15100], [R18.64], !P5 ;  /* 0x1510000012e99fae */ /* 0x0007e6000e901d50 */
[----:B------:R-:W-:Y:S01]  /*12b0*/  @!P1 IMAD.WIDE R12, R200, 0x2, R12 ;  /* 0x00000002c80c9825 */ /* 0x000fe200078e020c */
[----:B------:R1:W-:Y:S04]  /*12c0*/  @!P1 LDGSTS.E.BYPASS.LTC128B.128 [R233+0x19100], [R14.64], !P4 ;  /* 0x191000000ee99fae */ /* 0x0003e8000e101d50 */
[----:B------:R5:W-:Y:S01]  /*12d0*/  @!P1 LDGSTS.E.BYPASS.LTC128B.128 [R233+0x1d100], [R12.64], !P2 ;  /* 0x1d1000000ce99fae */ /* 0x000be2000d101d50 */
[----:B------:R-:W-:Y:S01]  /*12e0*/  ISETP.GE.AND P1, PT, R6, UR12, PT ;  /* 0x0000000c06007c0c */ /* 0x000fe2000bf26270 */
[----:B------:R-:W-:-:S03]  /*12f0*/  UIMAD.WIDE.U32 UR12, UR14, UR4, URZ ;  /* 0x000000040e0c72a5 */ /* 0x000fc6000f8e003f */
[----:B------:R-:W-:Y:S02]  /*1300*/  ULDC.64 UR4, c[0x0][0x210] ;  /* 0x0000840000047ab9 */ /* 0x000fe40000000a00 */
[----:B------:R-:W-:Y:S01]  /*1310*/  UIADD3 UR6, UR13, UR6, URZ ;  /* 0x000000060d067290 */ /* 0x000fe2000fffe03f */
[----:B---3--:R-:W-:-:S04]  /*1320*/  @!P6 IMAD.WIDE R18, R235, 0x2, R8 ;  /* 0x00000002eb12e825 */ /* 0x008fc800078e0208 */
[--C-:B-1----:R-:W-:Y:S01]  /*1330*/  @!P6 IMAD.WIDE R14, R202, 0x2, R8.reuse ;  /* 0x00000002ca0ee825 */ /* 0x102fe200078e0208 */
[----:B------:R1:W-:Y:S03]  /*1340*/  @!P6 LDGSTS.E.BYPASS.LTC128B.128 [R233+0x12100], [R18.64], !P0 ;  /* 0x1210000012e9efae */ /* 0x0003e6000c101d50 */
[--C-:B-----5:R-:W-:Y:S01]  /*1350*/  @!P6 IMAD.WIDE R12, R201, 0x2, R8.reuse ;  /* 0x00000002c90ce825 */ /* 0x120fe200078e0208 */
[----:B------:R3:W-:Y:S03]  /*1360*/  @!P6 LDGSTS.E.BYPASS.LTC128B.128 [R233+0x16100], [R14.64], !P5 ;  /* 0x161000000ee9efae */ /* 0x0007e6000e901d50 */
[----:B------:R-:W-:Y:S01]  /*1370*/  @!P6 IMAD.WIDE R8, R200, 0x2, R8 ;  /* 0x00000002c808e825 */ /* 0x000fe200078e0208 */
[----:B------:R5:W-:Y:S04]  /*1380*/  @!P6 LDGSTS.E.BYPASS.LTC128B.128 [R233+0x1a100], [R12.64], !P4 ;  /* 0x1a1000000ce9efae */ /* 0x000be8000e101d50 */
[----:B------:R1:W-:Y:S01]  /*1390*/  @!P6 LDGSTS.E.BYPASS.LTC128B.128 [R233+0x1e100], [R8.64], !P2 ;  /* 0x1e10000008e9efae */ /* 0x0003e2000d101d50 */
[----:B------:R-:W-:-:S02]  /*13a0*/  ISETP.GE.AND P6, PT, R232, UR8, PT ;  /* 0x00000008e8007c0c */ /* 0x000fc4000bfc6270 */
[----:B------:R-:W-:Y:S02]  /*13b0*/  IADD3 R232, R232, UR10, RZ ;  /* 0x0000000ae8e87c10 */ /* 0x000fe4000fffe0ff */
[----:B------:R-:W-:-:S03]  /*13c0*/  ISETP.GT.OR P6, PT, R234, 0x3f, P6 ;  /* 0x0000003fea00780c */ /* 0x000fc600037c4670 */
[----:B------:R-:W-:-:S04]  /*13d0*/  @P3 IMAD.HI.U32 R6, R232, c[0x0][0x2bc], RZ ;  /* 0x0000af00e8063a27 */ /* 0x000fc800078e00ff */
[----:B------:R-:W-:Y:S01]  /*13e0*/  IMAD.MOV.U32 R4, RZ, RZ, R232 ;  /* 0x000000ffff047224 */ /* 0x000fe200078e00e8 */
[----:B------:R-:W-:Y:S01]  /*13f0*/  @P3 SHF.R.U32.HI R4, RZ, c[0x0][0x2c0], R6 ;  /* 0x0000b000ff043a19 */ /* 0x000fe20000011606 */
[----:B---3--:R-:W-:-:S04]  /*1400*/  @!P1 IMAD.WIDE R14, R202, 0x2, R2 ;  /* 0x00000002ca0e9825 */ /* 0x008fc800078e0202 */
[----:B-----5:R-:W-:-:S04]  /*1410*/  @!P1 IMAD.WIDE R12, R201, 0x2, R2 ;  /* 0x00000002c90c9825 */ /* 0x020fc800078e0202 */
[----:B-1----:R-:W-:-:S04]  /*1420*/  @!P1 IMAD.WIDE R8, R235, 0x2, R2 ;  /* 0x00000002eb089825 */ /* 0x002fc800078e0202 */
[----:B------:R-:W-:Y:S01]  /*1430*/  @!P1 IMAD.WIDE R2, R200, 0x2, R2 ;  /* 0x00000002c8029825 */ /* 0x000fe200078e0202 */
[----:B------:R1:W-:Y:S01]  /*1440*/  @!P1 LDGSTS.E.BYPASS.LTC128B.128 [R233+0x13100], [R8.64], !P0 ;  /* 0x1310000008e99fae */ /* 0x0003e2000c101d50 */
[----:B------:R-:W-:-:S03]  /*1450*/  @!P6 IADD3 R7, P0, R4, UR12, RZ ;  /* 0x0000000c0407ec10 */ /* 0x000fc6000ff1e0ff */
[----:B------:R3:W-:Y:S01]  /*1460*/  @!P1 LDGSTS.E.BYPASS.LTC128B.128 [R233+0x17100], [R14.64], !P5 ;  /* 0x171000000ee99fae */ /* 0x0007e2000e901d50 */
[----:B------:R-:W-:-:S03]  /*1470*/  @!P6 LEA.HI.X.SX32 R6, R4, UR6, 0x1, P0 ;  /* 0x000000060406ec11 */ /* 0x000fc600080f0eff */
[----:B------:R5:W-:Y:S04]  /*1480*/  @!P1 LDGSTS.E.BYPASS.LTC128B.128 [R233+0x1b100], [R12.64], !P4 ;  /* 0x1b1000000ce99fae */ /* 0x000be8000e101d50 */
[----:B------:R2:W-:Y:S04]  /*1490*/  @!P1 LDGSTS.E.BYPASS.LTC128B.128 [R233+0x1f100], [R2.64], !P2 ;  /* 0x1f10000002e99fae */ /* 0x0005e8000d101d50 */
[----:B------:R-:W0:Y:S01]  /*14a0*/  LDGDEPBAR ;  /* 0x00000000000079af */ /* 0x000e220000000000 */
[----:B-1----:R-:W-:-:S04]  /*14b0*/  @!P6 LEA R8, P0, R7, c[0x0][0x2a0], 0x2 ;  /* 0x0000a8000708ea11 */ /* 0x002fc800078010ff */
[----:B------:R-:W-:Y:S01]  /*14c0*/  @!P6 LEA.HI.X R9, R7, c[0x0][0x2a4], R6, 0x2, P0 ;  /* 0x0000a9000709ea11 */ /* 0x000fe200000f1406 */
[----:B------:R-:W-:Y:S06]  /*14d0*/  BAR.SYNC.DEFER_BLOCKING 0x0 ;  /* 0x0000000000007b1d */ /* 0x000fec0000010000 */
[----:B------:R1:W3:Y:S01]  /*14e0*/  @!P6 LDG.E R231, [R8.64] ;  /* 0x0000001008e7e981 */ /* 0x0002e2000c1e1900 */
[----:B--2---:R-:W-:Y:S01]  /*14f0*/  IMAD.MOV R2, RZ, RZ, -R4 ;  /* 0x000000ffff027224 */ /* 0x004fe200078e0a04 */
[----:B------:R-:W-:Y:S01]  /*1500*/  UIMAD UR19, UR18, UR4, URZ ;  /* 0x00000004121372a4 */ /* 0x000fe2000f8e023f */
[C---:B------:R-:W-:Y:S01]  /*1510*/  IMAD.WIDE R20, R235.reuse, 0x2, RZ ;  /* 0x00000002eb147825 */ /* 0x040fe200078e02ff */
[----:B------:R-:W-:Y:S01]  /*1520*/  UIMAD.WIDE.U32 UR14, UR9, UR4, URZ ;  /* 0x00000004090e72a5 */ /* 0x000fe2000f8e003f */
[----:B------:R-:W-:Y:S01]  /*1530*/  ISETP.GE.AND P6, PT, R16, c[0x0][0x1d4], PT ;  /* 0x0000750010007a0c */ /* 0x000fe20003fc6270 */
[----:B------:R-:W-:Y:S01]  /*1540*/  UIMAD UR19, UR9, UR5, UR19 ;  /* 0x00000005091372a4 */ /* 0x000fe2000f8e0213 */
[----:B------:R-:W-:Y:S01]  /*1550*/  IMAD R232, R2, c[0x0][0x2b8], R232 ;  /* 0x0000ae0002e87a24 */ /* 0x000fe200078e02e8 */
[----:B------:R-:W-:Y:S01]  /*1560*/  ISETP.GE.AND P4, PT, R235, c[0x0][0x1d4], PT ;  /* 0x00007500eb007a0c */ /* 0x000fe20003f86270 */
[----:B------:R-:W-:Y:S01]  /*1570*/  ULDC.64 UR4, c[0x0][0x1e8] ;  /* 0x00007a0000047ab9 */ /* 0x000fe20000000a00 */
[----:B------:R-:W-:Y:S01]  /*1580*/  IMAD.U32 R80, RZ, RZ, UR20 ;  /* 0x00000014ff507e24 */ /* 0x000fe2000f8e00ff */
[----:B------:R-:W-:Y:S01]  /*1590*/  UIMAD.WIDE.U32 UR22, UR9, UR4, URZ ;  /* 0x00000004091672a5 */ /* 0x000fe2000f8e003f */
[----:B------:R-:W-:Y:S01]  /*15a0*/  SHF.R.S32.HI R2, RZ, 0x1f, R232 ;  /* 0x0000001fff027819 */ /* 0x000fe200000114e8 */
[C---:B------:R-:W-:Y:S01]  /*15b0*/  IMAD.WIDE.U32 R6, R232.reuse, c[0x0][0x208], RZ ;  /* 0x00008200e8067a25 */ /* 0x040fe200078e00ff */
[----:B------:R-:W-:Y:S01]  /*15c0*/  UIADD3 UR19, UR15, UR19, URZ ;  /* 0x000000130f137290 */ /* 0x000fe2000fffe03f */
[----:B------:R-:W-:Y:S01]  /*15d0*/  ISETP.GE.AND P5, PT, R11, c[0x0][0x1d4], PT ;  /* 0x000075000b007a0c */ /* 0x000fe20003fa6270 */
[----:B------:R-:W-:Y:S01]  /*15e0*/  UIMAD UR18, UR18, UR4, URZ ;  /* 0x00000004121272a4 */ /* 0x000fe2000f8e023f */
[----:B-----5:R-:W-:Y:S01]  /*15f0*/  IMAD.WIDE.U32 R12, R232, c[0x0][0x1e0], RZ ;  /* 0x00007800e80c7a25 */ /* 0x020fe200078e00ff */
[----:B------:R-:W-:Y:S01]  /*1600*/  ISETP.GE.AND P4, PT, R10, c[0x0][0x1d4], PT ;  /* 0x000075000a007a0c */ /* 0x000fe20003f86270 */
[----:B------:R-:W-:Y:S01]  /*1610*/  UISETP.GT.AND UP0, UPT, UR26, UR7, UPT ;  /* 0x000000071a00728c */ /* 0x000fe2000bf04270 */
[CC--:B------:R-:W-:Y:S01]  /*1620*/  LEA.HI R81, R85.reuse, R83.reuse, RZ, 0x4 ;  /* 0x0000005355517211 */ /* 0x0c0fe200078f20ff */
[----:B------:R-:W-:Y:S01]  /*1630*/  UIMAD UR18, UR9, UR5, UR18 ;  /* 0x00000005091272a4 */ /* 0x000fe2000f8e0212 */
[----:B------:R-:W-:Y:S01]  /*1640*/  IMAD.WIDE R18, R202, 0x2, RZ ;  /* 0x00000002ca127825 */ /* 0x000fe200078e02ff */
[----:B------:R-:W-:-:S02]  /*1650*/  LEA.HI R84, R85, R83, RZ, 0x5 ;  /* 0x0000005355547211 */ /* 0x000fc400078f28ff */
[----:B------:R-:W-:Y:S01]  /*1660*/  UIADD3 UR18, UR23, UR18, URZ ;  /* 0x0000001217127290 */ /* 0x000fe2000fffe03f */
[C---:B-1----:R-:W-:Y:S01]  /*1670*/  IMAD R8, R2.reuse, c[0x0][0x1e0], RZ ;  /* 0x0000780002087a24 */ /* 0x042fe200078e02ff */
[----:B------:R-:W-:Y:S01]  /*1680*/  LOP3.LUT R5, R81, 0xfffffff0, RZ, 0xc0, !PT ;  /* 0xfffffff051057812 */ /* 0x000fe200078ec0ff */
[----:B------:R-:W-:Y:S01]  /*1690*/  IMAD R2, R2, c[0x0][0x208], RZ ;  /* 0x0000820002027a24 */ /* 0x000fe200078e02ff */
[----:B------:R-:W-:Y:S01]  /*16a0*/  SHF.R.S32.HI R86, RZ, 0x5, R84 ;  /* 0x00000005ff567819 */ /* 0x000fe20000011454 */
[C---:B------:R-:W-:Y:S01]  /*16b0*/  IMAD R8, R232.reuse, c[0x0][0x1e4], R8 ;  /* 0x00007900e8087a24 */ /* 0x040fe200078e0208 */
[----:B------:R-:W-:Y:S01]  /*16c0*/  SEL R243, RZ, 0x10, P4 ;  /* 0x00000010fff37807 */ /* 0x000fe20002000000 */
[----:B------:R-:W-:Y:S01]  /*16d0*/  IMAD R2, R232, c[0x0][0x20c], R2 ;  /* 0x00008300e8027a24 */ /* 0x000fe200078e0202 */
[----:B------:R-:W-:Y:S01]  /*16e0*/  SHF.R.S32.HI R242, RZ, 0x1f, R202 ;  /* 0x0000001ffff27819 */ /* 0x000fe200000114ca */
[----:B------:R-:W-:Y:S01]  /*16f0*/  IMAD.IADD R9, R13, 0x1, R8 ;  /* 0x000000010d097824 */ /* 0x000fe200078e0208 */
[----:B------:R-:W-:Y:S01]  /*1700*/  SHF.R.S32.HI R241, RZ, 0x1f, R201 ;  /* 0x0000001ffff17819 */ /* 0x000fe200000114c9 */
[----:B------:R-:W-:Y:S01]  /*1710*/  IMAD.IADD R7, R7, 0x1, R2 ;  /* 0x0000000107077824 */ /* 0x000fe200078e0202 */
[----:B------:R-:W-:Y:S01]  /*1720*/  SHF.R.S32.HI R203, RZ, 0x1f, R200 ;  /* 0x0000001fffcb7819 */ /* 0x000fe200000114c8 */
[----:B------:R-:W-:Y:S01]  /*1730*/  IMAD.MOV.U32 R8, RZ, RZ, R12 ;  /* 0x000000ffff087224 */ /* 0x000fe200078e000c */
[----:B------:R-:W-:Y:S01]  /*1740*/  IADD3 R238, R233, 0x100, RZ ;  /* 0x00000100e9ee7810 */ /* 0x000fe20007ffe0ff */
[----:B------:R-:W-:-:S05]  /*1750*/  IMAD.IADD R5, R83, 0x1, -R5 ;  /* 0x0000000153057824 */ /* 0x000fca00078e0a05 */
[----:B------:R-:W-:-:S04]  /*1760*/  SHF.R.S32.HI R82, RZ, 0x1f, R5 ;  /* 0x0000001fff527819 */ /* 0x000fc80000011405 */
[----:B------:R-:W-:Y:S02]  /*1770*/  LEA.HI R82, R82, R5, RZ, 0x3 ;  /* 0x0000000552527211 */ /* 0x000fe400078f18ff */
[----:B---3--:R-:W-:Y:S01]  /*1780*/  SHF.R.S32.HI R4, RZ, 0x1f, R231 ;  /* 0x0000001fff047819 */ /* 0x008fe200000114e7 */
[----:B------:R-:W-:-:S04]  /*1790*/  IMAD.WIDE.U32 R6, R231, c[0x0][0x218], R6 ;  /* 0x00008600e7067a25 */ /* 0x000fc800078e0006 */
[----:B------:R-:W-:Y:S01]  /*17a0*/  IMAD R3, R4, c[0x0][0x218], RZ ;  /* 0x0000860004037a24 */ /* 0x000fe200078e02ff */
[----:B------:R-:W-:Y:S01]  /*17b0*/  IADD3 R6, P0, R6, UR14, RZ ;  /* 0x0000000e06067c10 */ /* 0x000fe2000ff1e0ff */
[----:B------:R-:W-:-:S04]  /*17c0*/  IMAD.WIDE.U32 R8, R231, c[0x0][0x1f0], R8 ;  /* 0x00007c00e7087a25 */ /* 0x000fc800078e0008 */
[----:B------:R-:W-:Y:S01]  /*17d0*/  IMAD R3, R231, c[0x0][0x21c], R3 ;  /* 0x00008700e7037a24 */ /* 0x000fe200078e0203 */
[----:B------:R-:W-:Y:S01]  /*17e0*/  IADD3 R2, P1, R8, UR22, RZ ;  /* 0x0000001608027c10 */ /* 0x000fe2000ff3e0ff */
[----:B------:R-:W-:-:S03]  /*17f0*/  IMAD R4, R4, c[0x0][0x1f0], RZ ;  /* 0x00007c0004047a24 */ /* 0x000fc600078e02ff */
[----:B------:R-:W-:Y:S01]  /*1800*/  IADD3.X R3, R7, UR19, R3, P0, !PT ;  /* 0x0000001307037c10 */ /* 0x000fe200087fe403 */
[----:B------:R-:W-:Y:S01]  /*1810*/  IMAD R4, R231, c[0x0][0x1f4], R4 ;  /* 0x00007d00e7047a24 */ /* 0x000fe200078e0204 */
[----:B------:R-:W-:-:S04]  /*1820*/  LEA R8, P0, R6, c[0x0][0x1f8], 0x1 ;  /* 0x00007e0006087a11 */ /* 0x000fc800078008ff */
[----:B------:R-:W-:Y:S01]  /*1830*/  LEA.HI.X R3, R6, c[0x0][0x1fc], R3, 0x1, P0 ;  /* 0x00007f0006037a11 */ /* 0x000fe200000f0c03 */
[----:B------:R-:W1:Y:S01]  /*1840*/  SHFL.IDX PT, R54, R8, RZ, 0x181f ;  /* 0x00181fff08367589 */ /* 0x000e6200000e0000 */
[----:B------:R-:W-:Y:S01]  /*1850*/  IADD3.X R4, R9, UR18, R4, P1, !PT ;  /* 0x0000001209047c10 */ /* 0x000fe20008ffe404 */
[----:B------:R-:W-:Y:S01]  /*1860*/  IMAD.SHL.U32 R6, R0, 0x40, RZ ;  /* 0x0000004000067824 */ /* 0x000fe200078e00ff */
[C---:B------:R-:W-:Y:S01]  /*1870*/  LEA R12, P1, R2.reuse, c[0x0][0x1c8], 0x1 ;  /* 0x00007200020c7a11 */ /* 0x040fe200078208ff */
[----:B------:R-:W2:Y:S01]  /*1880*/  SHFL.IDX PT, R7, R3, RZ, 0x181f ;  /* 0x00181fff03077589 */ /* 0x000ea200000e0000 */
[----:B------:R-:W-:Y:S02]  /*1890*/  SHF.R.S32.HI R9, RZ, 0x4, R81 ;  /* 0x00000004ff097819 */ /* 0x000fe40000011451 */
[----:B------:R-:W-:Y:S01]  /*18a0*/  LEA.HI.X R4, R2, c[0x0][0x1cc], R4, 0x1, P1 ;  /* 0x0000730002047a11 */ /* 0x000fe200008f0c04 */
[----:B------:R-:W3:Y:S01]  /*18b0*/  SHFL.IDX PT, R8, R8, 0x1, 0x181f ;  /* 0x00381f0008087f89 */ /* 0x000ee200000e0000 */
[C---:B------:R-:W-:Y:S01]  /*18c0*/  IADD3 R2, -R229.reuse, UR8, -R80 ;  /* 0x00000008e5027c10 */ /* 0x040fe2000fffe950 */
[----:B------:R-:W-:Y:S01]  /*18d0*/  IMAD.SHL.U32 R229, R229, 0x8, RZ ;  /* 0x00000008e5e57824 */ /* 0x000fe200078e00ff */
[----:B------:R-:W-:Y:S01]  /*18e0*/  LOP3.LUT R6, R6, 0x1c0, RZ, 0xc0, !PT ;  /* 0x000001c006067812 */ /* 0x000fe200078ec0ff */
[----:B------:R-:W5:Y:S01]  /*18f0*/  SHFL.IDX PT, R3, R3, 0x1, 0x181f ;  /* 0x00381f0003037f89 */ /* 0x000f6200000e0000 */
[----:B------:R-:W-:-:S02]  /*1900*/  ISETP.GE.AND P1, PT, R2, 0x1, PT ;  /* 0x000000010200780c */ /* 0x000fc40003f26270 */
[----:B------:R-:W-:Y:S01]  /*1910*/  LEA.HI R81, R81, R9, RZ, 0x1 ;  /* 0x0000000951517211 */ /* 0x000fe200078f08ff */
[----:B------:R-:W-:Y:S01]  /*1920*/  SHFL.IDX PT, R14, R12, RZ, 0x181f ;  /* 0x00181fff0c0e7589 */ /* 0x000fe200000e0000 */
[----:B------:R-:W-:Y:S02]  /*1930*/  LOP3.LUT R229, R6, 0x8, R229, 0xf8, !PT ;  /* 0x0000000806e57812 */ /* 0x000fe400078ef8e5 */
[----:B------:R-:W-:Y:S01]  /*1940*/  LOP3.LUT R81, R81, 0xfffffffe, RZ, 0xc0, !PT ;  /* 0xfffffffe51517812 */ /* 0x000fe200078ec0ff */
[----:B------:R-:W4:Y:S01]  /*1950*/  SHFL.IDX PT, R15, R4, RZ, 0x181f ;  /* 0x00181fff040f7589 */ /* 0x000f2200000e0000 */
[----:B------:R-:W-:Y:S02]  /*1960*/  SHF.R.U32.HI R6, RZ, 0x3, R6 ;  /* 0x00000003ff067819 */ /* 0x000fe40000011606 */
[----:B-1----:R-:W-:Y:S01]  /*1970*/  IADD3 R52, P2, R54, R20, RZ ;  /* 0x0000001436347210 */ /* 0x002fe20007f5e0ff */
[----:B------:R-:W-:Y:S01]  /*1980*/  SHFL.IDX PT, R12, R12, 0x1, 0x181f ;  /* 0x00381f000c0c7f89 */ /* 0x000fe200000e0000 */
[----:B------:R-:W-:Y:S01]  /*1990*/  LOP3.LUT R229, R229, R6, RZ, 0x3c, !PT ;  /* 0x00000006e5e57212 */ /* 0x000fe200078e3cff */
[----:B------:R-:W-:-:S02]  /*19a0*/  IMAD.IADD R81, R9, 0x1, -R81 ;  /* 0x0000000109517824 */ /* 0x000fc400078e0a51 */
[----:B--2---:R-:W-:Y:S01]  /*19b0*/  IMAD.X R53, R7, 0x1, R21, P2 ;  /* 0x0000000107357824 */ /* 0x004fe200010e0615 */
[----:B------:R-:W-:Y:S01]  /*19c0*/  IADD3 R46, P2, R54, R18, RZ ;  /* 0x00000012362e7210 */ /* 0x000fe20007f5e0ff */
[----:B------:R1:W2:Y:S01]  /*19d0*/  SHFL.IDX PT, R13, R4, 0x1, 0x181f ;  /* 0x00381f00040d7f89 */ /* 0x0002a200000e0000 */
[-C--:B---3--:R-:W-:Y:S01]  /*19e0*/  IADD3 R34, P0, R20, R8.reuse, RZ ;  /* 0x0000000814227210 */ /* 0x088fe20007f1e0ff */
[----:B------:R-:W-:Y:S02]  /*19f0*/  IMAD R229, R81, 0x200, R229 ;  /* 0x0000020051e57824 */ /* 0x000fe400078e02e5 */
[----:B------:R-:W-:Y:S01]  /*1a00*/  IMAD.X R47, R7, 0x1, R19, P2 ;  /* 0x00000001072f7824 */ /* 0x000fe200010e0613 */
[----:B------:R-:W-:Y:S01]  /*1a10*/  ISETP.GE.AND P2, PT, R235, c[0x0][0x1d4], PT ;  /* 0x00007500eb007a0c */ /* 0x000fe20003f46270 */
[----:B-----5:R-:W-:Y:S01]  /*1a20*/  IMAD.X R35, R21, 0x1, R3, P0 ;  /* 0x0000000115237824 */ /* 0x020fe200000e0603 */
[----:B------:R-:W-:Y:S01]  /*1a30*/  IADD3 R32, P0, R18, R8, RZ ;  /* 0x0000000812207210 */ /* 0x000fe20007f1e0ff */
[----:B------:R-:W-:-:S02]  /*1a40*/  IMAD.SHL.U32 R81, R81, 0x8, RZ ;  /* 0x0000000851517824 */ /* 0x000fc400078e00ff */
[----:B------:R-:W-:Y:S02]  /*1a50*/  IMAD.SHL.U32 R229, R229, 0x2, RZ ;  /* 0x00000002e5e57824 */ /* 0x000fe400078e00ff */
[----:B------:R-:W-:Y:S02]  /*1a60*/  IMAD.X R33, R19, 0x1, R3, P0 ;  /* 0x0000000113217824 */ /* 0x000fe400000e0603 */
[----:B----4-:R-:W-:Y:S01]  /*1a70*/  @P1 IMAD.WIDE R20, R235, 0x2, R14 ;  /* 0x00000002eb141825 */ /* 0x010fe200078e020e */
[----:B------:R-:W-:-:S03]  /*1a80*/  IADD3 R228, R229, 0x8120, RZ ;  /* 0x00008120e5e47810 */ /* 0x000fc60007ffe0ff */
[----:B------:R-:W-:Y:S01]  /*1a90*/  @P1 IMAD.WIDE R18, R201, 0x2, R14 ;  /* 0x00000002c9121825 */ /* 0x000fe200078e020e */
[----:B------:R3:W-:Y:S01]  /*1aa0*/  @P1 LDGSTS.E.BYPASS.LTC128B.128 [R233+0x8100], [R20.64], !P2 ;  /* 0x0810000014e91fae */ /* 0x0007e2000d101d50 */
[C---:B-1----:R-:W-:Y:S02]  /*1ab0*/  LOP3.LUT R4, R82.reuse, 0xfffffff8, RZ, 0xc0, !PT ;  /* 0xfffffff852047812 */ /* 0x042fe400078ec0ff */
[----:B------:R-:W-:-:S03]  /*1ac0*/  IMAD.SHL.U32 R82, R82, 0x40, RZ ;  /* 0x0000004052527824 */ /* 0x000fc600078e00ff */
[----:B------:R-:W-:Y:S02]  /*1ad0*/  IMAD.IADD R4, R5, 0x1, -R4 ;  /* 0x0000000105047824 */ /* 0x000fe400078e0a04 */
[----:B------:R-:W-:Y:S02]  /*1ae0*/  LOP3.LUT R82, R82, 0xfffffe00, RZ, 0xc0, !PT ;  /* 0xfffffe0052527812 */ /* 0x000fe400078ec0ff */
[----:B------:R-:W-:Y:S01]  /*1af0*/  IADD3 R5, R229, 0x8100, RZ ;  /* 0x00008100e5057810 */ /* 0x000fe20007ffe0ff */
[----:B------:R-:W-:Y:S02]  /*1b00*/  IMAD.SHL.U32 R6, R4, 0x40, RZ ;  /* 0x0000004004067824 */ /* 0x000fe400078e00ff */
[----:B------:R-:W-:-:S03]  /*1b10*/  IMAD R230, R86, 0x400, R82 ;  /* 0x0000040056e67824 */ /* 0x000fc600078e0252 */
[----:B------:R-:W-:-:S04]  /*1b20*/  LOP3.LUT R6, R6, 0x1c0, RZ, 0xc0, !PT ;  /* 0x000001c006067812 */ /* 0x000fc800078ec0ff */
[----:B------:R-:W-:Y:S02]  /*1b30*/  LOP3.LUT R81, R6, 0x8, R81, 0xf8, !PT ;  /* 0x0000000806517812 */ /* 0x000fe400078ef851 */
[----:B------:R-:W-:Y:S01]  /*1b40*/  SHF.R.U32.HI R6, RZ, 0x3, R6 ;  /* 0x00000003ff067819 */ /* 0x000fe20000011606 */
[----:B---3--:R-:W-:-:S03]  /*1b50*/  @P1 IMAD.WIDE R20, R202, 0x2, R14 ;  /* 0x00000002ca141825 */ /* 0x008fc600078e020e */
[----:B------:R-:W-:Y:S01]  /*1b60*/  LOP3.LUT R81, R81, R6, RZ, 0x3c, !PT ;  /* 0x0000000651517212 */ /* 0x000fe200078e3cff */
[----:B------:R-:W-:Y:S01]  /*1b70*/  @P1 IMAD.WIDE R14, R200, 0x2, R14 ;  /* 0x00000002c80e1825 */ /* 0x000fe200078e020e */
[----:B------:R1:W-:Y:S03]  /*1b80*/  @P1 LDGSTS.E.BYPASS.LTC128B.128 [R233+0xa100], [R20.64], !P6 ;  /* 0x0a10000014e91fae */ /* 0x0003e6000f101d50 */
[----:B------:R-:W-:Y:S01]  /*1b90*/  IMAD.IADD R230, R81, 0x1, R230 ;  /* 0x0000000151e67824 */ /* 0x000fe200078e02e6 */
[----:B------:R3:W-:Y:S03]  /*1ba0*/  @P1 LDGSTS.E.BYPASS.LTC128B.128 [R233+0xc100], [R18.64], !P5 ;  /* 0x0c10000012e91fae */ /* 0x0007e6000e901d50 */
[----:B------:R-:W-:Y:S01]  /*1bb0*/  IMAD.SHL.U32 R230, R230, 0x2, RZ ;  /* 0x00000002e6e67824 */ /* 0x000fe200078e00ff */
[----:B------:R4:W-:Y:S01]  /*1bc0*/  @P1 LDGSTS.E.BYPASS.LTC128B.128 [R233+0xe100], [R14.64], !P4 ;  /* 0x0e1000000ee91fae */ /* 0x0009e2000e101d50 */
[----:B------:R-:W-:-:S13]  /*1bd0*/  ISETP.GT.AND P1, PT, R2, 0x20, PT ;  /* 0x000000200200780c */ /* 0x000fda0003f24270 */
[----:B--2---:R-:W-:-:S04]  /*1be0*/  @P1 IMAD.WIDE R24, R235, 0x2, R12 ;  /* 0x00000002eb181825 */ /* 0x004fc800078e020c */
[--C-:B------:R-:W-:Y:S01]  /*1bf0*/  @P1 IMAD.WIDE R22, R202, 0x2, R12.reuse ;  /* 0x00000002ca161825 */ /* 0x100fe200078e020c */
[----:B------:R2:W-:Y:S03]  /*1c00*/  @P1 LDGSTS.E.BYPASS.LTC128B.128 [R233+0x9100], [R24.64], !P2 ;  /* 0x0910000018e91fae */ /* 0x0005e6000d101d50 */
[C-C-:B-1----:R-:W-:Y:S01]  /*1c10*/  @P1 IMAD.WIDE R20, R201.reuse, 0x2, R12.reuse ;  /* 0x00000002c9141825 */ /* 0x142fe200078e020c */
[----:B------:R1:W-:Y:S03]  /*1c20*/  @P1 LDGSTS.E.BYPASS.LTC128B.128 [R233+0xb100], [R22.64], !P6 ;  /* 0x0b10000016e91fae */ /* 0x0003e6000f101d50 */
[----:B------:R-:W-:Y:S01]  /*1c30*/  @P1 IMAD.WIDE R12, R200, 0x2, R12 ;  /* 0x00000002c80c1825 */ /* 0x000fe200078e020c */
[----:B------:R1:W-:Y:S03]  /*1c40*/  @P1 LDGSTS.E.BYPASS.LTC128B.128 [R233+0xd100], [R20.64], !P5 ;  /* 0x0d10000014e91fae */ /* 0x0003e6000e901d50 */
[----:B----4-:R-:W-:Y:S01]  /*1c50*/  IMAD.WIDE R14, R201, 0x2, RZ ;  /* 0x00000002c90e7825 */ /* 0x010fe200078e02ff */
[----:B------:R4:W-:Y:S01]  /*1c60*/  @P1 LDGSTS.E.BYPASS.LTC128B.128 [R233+0xf100], [R12.64], !P4 ;  /* 0x0f1000000ce91fae */ /* 0x0009e2000e101d50 */
[----:B------:R-:W-:-:S03]  /*1c70*/  LOP3.LUT P1, RZ, R0, 0x2, RZ, 0xc0, !PT ;  /* 0x0000000200ff7812 */ /* 0x000fc6000782c0ff */
[----:B------:R-:W0:Y:S01]  /*1c80*/  LDGDEPBAR ;  /* 0x00000000000079af */ /* 0x000e220000000000 */
[----:B------:R-:W-:-:S05]  /*1c90*/  IADD3 R44, P0, R54, R14, RZ ;  /* 0x0000000e362c7210 */ /* 0x000fca0007f1e0ff */
[----:B------:R-:W-:Y:S01]  /*1ca0*/  IMAD.X R45, R7, 0x1, R15, P0 ;  /* 0x00000001072d7824 */ /* 0x000fe200000e060f */
[----:B---3--:R-:W-:-:S03]  /*1cb0*/  IADD3 R18, P0, R14, R8, RZ ;  /* 0x000000080e127210 */ /* 0x008fc60007f1e0ff */
[----:B------:R-:W-:Y:S02]  /*1cc0*/  @P1 IADD3 R228, R5, -0x20, RZ ;  /* 0xffffffe005e41810 */ /* 0x000fe40007ffe0ff */
[----:B------:R-:W-:Y:S02]  /*1cd0*/  IMAD.X R19, R15, 0x1, R3, P0 ;  /* 0x000000010f137824 */ /* 0x000fe400000e0603 */
[C---:B------:R-:W-:Y:S02]  /*1ce0*/  IADD3 R219, R228.reuse, 0x800, RZ ;  /* 0x00000800e4db7810 */ /* 0x040fe40007ffe0ff */
[C---:B------:R-:W-:Y:S02]  /*1cf0*/  IADD3 R218, R228.reuse, 0x1000, RZ ;  /* 0x00001000e4da7810 */ /* 0x040fe40007ffe0ff */
[C---:B------:R-:W-:Y:S02]  /*1d00*/  IADD3 R217, R228.reuse, 0x1800, RZ ;  /* 0x00001800e4d97810 */ /* 0x040fe40007ffe0ff */
[----:B------:R-:W-:-:S02]  /*1d10*/  IADD3 R215, R228, 0x2000, RZ ;  /* 0x00002000e4d77810 */ /* 0x000fc40007ffe0ff */
[----:B------:R-:W-:Y:S01]  /*1d20*/  IADD3 R214, R228, 0x2800, RZ ;  /* 0x00002800e4d67810 */ /* 0x000fe20007ffe0ff */
[----:B----4-:R-:W-:Y:S01]  /*1d30*/  IMAD.WIDE R12, R200, 0x2, RZ ;  /* 0x00000002c80c7825 */ /* 0x010fe200078e02ff */
[----:B------:R-:W-:-:S04]  /*1d40*/  DEPBAR.LE SB0, 0x1 ;  /* 0x000080400000791a */ /* 0x000fc80000000000 */
[----:B------:R-:W-:Y:S01]  /*1d50*/  IADD3 R54, P0, R54, R12, RZ ;  /* 0x0000000c36367210 */ /* 0x000fe20007f1e0ff */
[----:B------:R-:W-:-:S04]  /*1d60*/  DEPBAR.LE SB0, 0x0 ;  /* 0x000080000000791a */ /* 0x000fc80000000000 */
[----:B------:R-:W-:Y:S01]  /*1d70*/  BAR.SYNC.DEFER_BLOCKING 0x0 ;  /* 0x0000000000007b1d */ /* 0x000fe20000010000 */
[----:B------:R-:W-:Y:S01]  /*1d80*/  IMAD.X R55, R7, 0x1, R13, P0 ;  /* 0x0000000107377824 */ /* 0x000fe200000e060d */
[----:B------:R-:W-:Y:S02]  /*1d90*/  IADD3 R8, P0, R12, R8, RZ ;  /* 0x000000080c087210 */ /* 0x000fe40007f1e0ff */
[----:B------:R-:W-:Y:S02]  /*1da0*/  IADD3 R213, R228, 0x3000, RZ ;  /* 0x00003000e4d57810 */ /* 0x000fe40007ffe0ff */
[----:B------:R-:W-:Y:S01]  /*1db0*/  R2P PR, R4, 0x6 ;  /* 0x0000000604007804 */ /* 0x000fe20000000000 */
[----:B------:R-:W-:Y:S01]  /*1dc0*/  IMAD.X R9, R13, 0x1, R3, P0 ;  /* 0x000000010d097824 */ /* 0x000fe200000e0603 */
[----:B------:R-:W-:Y:S01]  /*1dd0*/  ISETP.GE.AND P0, PT, R235, c[0x0][0x1d4], PT ;  /* 0x00007500eb007a0c */ /* 0x000fe20003f06270 */
[----:B------:R-:W-:Y:S01]  /*1de0*/  IMAD.MOV.U32 R3, RZ, RZ, 0x10 ;  /* 0x00000010ff037424 */ /* 0x000fe200078e00ff */
[----:B------:R-:W-:-:S02]  /*1df0*/  IADD3 R212, R228, 0x3800, RZ ;  /* 0x00003800e4d47810 */ /* 0x000fc40007ffe0ff */
[----:B------:R-:W-:Y:S02]  /*1e00*/  ISETP.LT.OR P0, PT, R2, 0x1, P0 ;  /* 0x000000010200780c */ /* 0x000fe40000701670 */
[----:B------:R-:W-:Y:S02]  /*1e10*/  SEL R3, R3, 0xfffffff0, !P1 ;  /* 0xfffffff003037807 */ /* 0x000fe40004800000 */
[----:B------:R-:W-:Y:S02]  /*1e20*/  ISETP.GE.AND P1, PT, R16, c[0x0][0x1d4], PT ;  /* 0x0000750010007a0c */ /* 0x000fe40003f26270 */
[C---:B------:R-:W-:Y:S01]  /*1e30*/  IADD3 R211, R228.reuse, 0x4000, RZ ;  /* 0x00004000e4d37810 */ /* 0x040fe20007ffe0ff */
[----:B------:R-:W-:Y:S01]  /*1e40*/  IMAD R226, R3, 0x2, R230 ;  /* 0x0000000203e27824 */ /* 0x000fe200078e02e6 */
[C---:B------:R-:W-:Y:S02]  /*1e50*/  IADD3 R210, R228.reuse, 0x4800, RZ ;  /* 0x00004800e4d27810 */ /* 0x040fe40007ffe0ff */
[C---:B------:R-:W-:Y:S01]  /*1e60*/  IADD3 R209, R228.reuse, 0x5000, RZ ;  /* 0x00005000e4d17810 */ /* 0x040fe20007ffe0ff */
[----:B------:R-:W-:Y:S01]  /*1e70*/  LDSM.16.M88.4 R40, [R230+0x10100] ;  /* 0x01010000e628783b */ /* 0x000fe20000000200 */
[----:B------:R-:W-:-:S02]  /*1e80*/  IADD3 R208, R228, 0x5800, RZ ;  /* 0x00005800e4d07810 */ /* 0x000fc40007ffe0ff */
[C---:B------:R-:W-:Y:S01]  /*1e90*/  IADD3 R207, R228.reuse, 0x6000, RZ ;  /* 0x00006000e4cf7810 */ /* 0x040fe20007ffe0ff */
[----:B------:R-:W-:Y:S01]  /*1ea0*/  LDSM.16.M88.4 R4, [R226+0x10100] ;  /* 0x01010000e204783b */ /* 0x000fe20000000200 */
[C---:B------:R-:W-:Y:S02]  /*1eb0*/  IADD3 R206, R228.reuse, 0x6800, RZ ;  /* 0x00006800e4ce7810 */ /* 0x040fe40007ffe0ff */
[C---:B------:R-:W-:Y:S01]  /*1ec0*/  IADD3 R205, R228.reuse, 0x7000, RZ ;  /* 0x00007000e4cd7810 */ /* 0x040fe20007ffe0ff */
[----:B------:R-:W-:Y:S01]  /*1ed0*/  LDSM.16.M88.4 R12, [R229+0x8100] ;  /* 0x00810000e50c783b */ /* 0x000fe20000000200 */
[----:B------:R-:W-:-:S03]  /*1ee0*/  IADD3 R204, R228, 0x7800, RZ ;  /* 0x00007800e4cc7810 */ /* 0x000fc60007ffe0ff */
[----:B------:R-:W3:Y:S04]  /*1ef0*/  LDSM.16.M88.4 R56, [R229+0x8900] ;  /* 0x00890000e538783b */ /* 0x000ee80000000200 */
[----:B------:R-:W-:Y:S04]  /*1f00*/  LDSM.16.M88.4 R48, [R229+0x9100] ;  /* 0x00910000e530783b */ /* 0x000fe80000000200 */
[----:B-1----:R-:W-:Y:S04]  /*1f10*/  LDSM.16.M88.4 R20, [R229+0x9900] ;  /* 0x00990000e514783b */ /* 0x002fe80000000200 */
[----:B------:R-:W-:Y:S04]  /*1f20*/  LDSM.16.M88.4 R64, [R228] ;  /* 0x00000000e440783b */ /* 0x000fe80000000200 */
[----:B------:R-:W1:Y:S04]  /*1f30*/  LDSM.16.M88.4 R36, [R228+0x800] ;  /* 0x00080000e424783b */ /* 0x000e680000000200 */
[----:B------:R-:W-:Y:S04]  /*1f40*/  LDSM.16.M88.4 R28, [R228+0x1000] ;  /* 0x00100000e41c783b */ /* 0x000fe80000000200 */
[----:B--2---:R-:W2:Y:S04]  /*1f50*/  LDSM.16.M88.4 R24, [R228+0x1800] ;  /* 0x00180000e418783b */ /* 0x004ea80000000200 */
[----:B------:R-:W-:Y:S01]  /*1f60*/  @!PT LDS RZ, [RZ] ;  /* 0x00000000fffff984 */ /* 0x000fe20000000800 */
[----:B------:R-:W-:Y:S01]  /*1f70*/  @!PT LDS RZ, [RZ] ;  /* 0x00000000fffff984 */ /* 0x000fe20000000800 */
[----:B------:R-:W-:Y:S01]  /*1f80*/  @!PT LDS RZ, [RZ] ;  /* 0x00000000fffff984 */ /* 0x000fe20000000800 */
[----:B------:R4:W-:Y:S01]  /*1f90*/  LDGSTS.E.BYPASS.LTC128B.128 [R233+0x100], [R52.64], !P0 ;  /* 0x0010000034e97fae */ /* 0x0009e2000c101d50 */
[----:B------:R-:W-:-:S02]  /*1fa0*/  ISETP.LT.OR P0, PT, R2, 0x1, P1 ;  /* 0x000000010200780c */ /* 0x000fc40000f01670 */
[----:B------:R-:W-:Y:S01]  /*1fb0*/  ISETP.GE.AND P1, PT, R11, c[0x0][0x1d4], PT ;  /* 0x000075000b007a0c */ /* 0x000fe20003f26270 */
[----:B---3--:R-:W-:Y:S10]  /*1fc0*/  HMMA.16816.F32.BF16 R60, R40, R56, RZ ;  /* 0x00000038283c723c */ /* 0x008ff400000418ff */
[----:B------:R3:W-:Y:S01]  /*1fd0*/  LDGSTS.E.BYPASS.LTC128B.128 [R233+0x2100], [R46.64], !P0 ;  /* 0x021000002ee97fae */ /* 0x0007e2000c101d50 */
[----:B------:R-:W-:-:S02]  /*1fe0*/  ISETP.LT.OR P0, PT, R2, 0x1, P1 ;  /* 0x000000010200780c */ /* 0x000fc40000f01670 */
[----:B------:R-:W-:Y:S01]  /*1ff0*/  ISETP.GE.AND P1, PT, R10, c[0x0][0x1d4], PT ;  /* 0x000075000a007a0c */ /* 0x000fe20003f26270 */
[----:B------:R-:W-:Y:S01]  /*2000*/  IMAD.MOV.U32 R10, RZ, RZ, 0x20 ;  /* 0x00000020ff0a7424 */ /* 0x000fe200078e00ff */
[----:B------:R-:W-:Y:S09]  /*2010*/  HMMA.16816.F32.BF16 R56, R40, R58, RZ ;  /* 0x0000003a2838723c */ /* 0x000ff200000418ff */
[----:B------:R3:W-:Y:S01]  /*2020*/  LDGSTS.E.BYPASS.LTC128B.128 [R233+0x4100], [R44.64], !P0 ;  /* 0x041000002ce97fae */ /* 0x0007e2000c101d50 */
[----:B------:R-:W-:-:S02]  /*2030*/  ISETP.LT.OR P0, PT, R2, 0x1, P1 ;  /* 0x000000010200780c */ /* 0x000fc40000f01670 */
[C---:B------:R-:W-:Y:S01]  /*2040*/  ISETP.LT.OR P1, PT, R2.reuse, 0x21, P1 ;  /* 0x000000210200780c */ /* 0x040fe20000f21670 */
[C---:B-1----:R-:W-:Y:S10]  /*2050*/  HMMA.16816.F32.BF16 R60, R4.reuse, R36, R60 ;  /* 0x00000024043c723c */ /* 0x042ff4000004183c */
[----:B------:R4:W-:Y:S01]  /*2060*/  LDGSTS.E.BYPASS.LTC128B.128 [R233+0x6100], [R54.64], !P0 ;  /* 0x0610000036e97fae */ /* 0x0009e2000c101d50 */
[----:B------:R-:W-:Y:S01]  /*2070*/  ISETP.GE.AND P0, PT, R235, c[0x0][0x1d4], PT ;  /* 0x00007500eb007a0c */ /* 0x000fe20003f06270 */
[----:B------:R-:W-:Y:S03]  /*2080*/  HMMA.16816.F32.BF16 R56, R4, R38, R56 ;  /* 0x000000260438723c */ /* 0x000fe60000041838 */
[----:B------:R-:W-:-:S05]  /*2090*/  ISETP.LT.OR P0, PT, R2, 0x21, P0 ;  /* 0x000000210200780c */ /* 0x000fca0000701670 */
[----:B---3--:R-:W-:Y:S08]  /*20a0*/  HMMA.16816.F32.BF16 R44, R40, R20, RZ ;  /* 0x00000014282c723c */ /* 0x008ff000000418ff */
[----:B------:R1:W-:Y:S01]  /*20b0*/  LDGSTS.E.BYPASS.LTC128B.128 [R233+0x1100], [R34.64], !P0 ;  /* 0x0110000022e97fae */ /* 0x0003e2000c101d50 */
[----:B------:R-:W-:-:S04]  /*20c0*/  ISETP.GE.AND P0, PT, R16, c[0x0][0x1d4], PT ;  /* 0x0000750010007a0c */ /* 0x000fc80003f06270 */
[----:B------:R-:W-:Y:S01]  /*20d0*/  ISETP.LT.OR P0, PT, R2, 0x21, P0 ;  /* 0x000000210200780c */ /* 0x000fe20000701670 */
[C---:B----4-:R-:W-:Y:S08]  /*20e0*/  HMMA.16816.F32.BF16 R52, R40.reuse, R48, RZ ;  /* 0x000000302834723c */ /* 0x050ff000000418ff */
[----:B------:R-:W-:Y:S04]  /*20f0*/  HMMA.16816.F32.BF16 R48, R40, R50, RZ ;  /* 0x000000322830723c */ /* 0x000fe800000418ff */
[----:B------:R1:W-:Y:S01]  /*2100*/  LDGSTS.E.BYPASS.LTC128B.128 [R233+0x3100], [R32.64], !P0 ;  /* 0x0310000020e97fae */ /* 0x0003e2000c101d50 */
[----:B------:R-:W-:-:S04]  /*2110*/  ISETP.GE.AND P0, PT, R11, c[0x0][0x1d4], PT ;  /* 0x000075000b007a0c */ /* 0x000fc80003f06270 */
[----:B------:R-:W-:Y:S02]  /*2120*/  ISETP.LT.OR P0, PT, R2, 0x21, P0 ;  /* 0x000000210200780c */ /* 0x000fe40000701670 */
[----:B------:R-:W-:Y:S01]  /*2130*/  SEL R2, R10, 0xffffffe0, !P2 ;  /* 0xffffffe00a027807 */ /* 0x000fe20005000000 */
[C---:B--2---:R-:W-:Y:S04]  /*2140*/  HMMA.16816.F32.BF16 R44, R4.reuse, R24, R44 ;  /* 0x00000018042c723c */ /* 0x044fe8000004182c */
[C---:B------:R-:W-:Y:S02]  /*2150*/  IMAD R225, R2.reuse, 0x2, R230 ;  /* 0x0000000202e17824 */ /* 0x040fe400078e02e6 */
[----:B------:R-:W-:Y:S02]  /*2160*/  IMAD R223, R2, 0x2, R226 ;  /* 0x0000000202df7824 */ /* 0x000fe400078e02e2 */
[----:B------:R-:W-:Y:S02]  /*2170*/  HMMA.16816.F32.BF16 R52, R4, R28, R52 ;  /* 0x0000001c0434723c */ /* 0x000fe40000041834 */
[----:B------:R2:W-:Y:S01]  /*2180*/  LDGSTS.E.BYPASS.LTC128B.128 [R233+0x5100], [R18.64], !P0 ;  /* 0x0510000012e97fae */ /* 0x0005e2000c101d50 */
[----:B------:R-:W-:Y:S01]  /*2190*/  LOP3.LUT P0, RZ, R0, 0x4, RZ, 0xc0, !PT ;  /* 0x0000000400ff7812 */ /* 0x000fe2000780c0ff */
[----:B------:R-:W-:-:S02]  /*21a0*/  IMAD.MOV.U32 R0, RZ, RZ, 0x40 ;  /* 0x00000040ff007424 */ /* 0x000fc400078e00ff */
[----:B------:R3:W-:Y:S01]  /*21b0*/  LDGSTS.E.BYPASS.LTC128B.128 [R233+0x7100], [R8.64], !P1 ;  /* 0x0710000008e97fae */ /* 0x0007e2000c901d50 */
[----:B------:R-:W-:Y:S01]  /*21c0*/  ISETP.GT.AND P1, PT, R234, 0x3f, PT ;  /* 0x0000003fea00780c */ /* 0x000fe20003f24270 */
[----:B------:R-:W-:Y:S01]  /*21d0*/  HMMA.16816.F32.BF16 R48, R4, R30, R48 ;  /* 0x0000001e0430723c */ /* 0x000fe20000041830 */
[----:B------:R-:W-:Y:S01]  /*21e0*/  SEL R0, R0, 0xffffffc0, !P0 ;  /* 0xffffffc000007807 */ /* 0x000fe20004000000 */
[----:B------:R-:W-:Y:S01]  /*21f0*/  LDSM.16.M88.4 R76, [R230+0x1c100] ;  /* 0x01c10000e64c783b */ /* 0x000fe20000000200 */
[----:B------:R-:W-:-:S03]  /*2200*/  PLOP3.LUT P0, PT, PT, PT, UP0, 0x40, 0x0 ;  /* 0x000000000000781c */ /* 0x000fc60003f0e808 */
[----:B------:R-:W-:Y:S01]  /*2210*/  IMAD.IADD R224, R229, 0x1, R0 ;  /* 0x00000001e5e07824 */ /* 0x000fe200078e0200 */
[----:B-1----:R-:W-:Y:S01]  /*2220*/  LDSM.16.M88.4 R32, [R225+0x10100] ;  /* 0x01010000e120783b */ /* 0x002fe20000000200 */
[----:B------:R-:W-:-:S03]  /*2230*/  IMAD.IADD R216, R0, 0x1, R228 ;  /* 0x0000000100d87824 */ /* 0x000fc600078e02e4 */
[----:B------:R-:W-:Y:S04]  /*2240*/  LDSM.16.M88.4 R68, [R224+0x9900] ;  /* 0x00990000e044783b */ /* 0x000fe80000000200 */
[----:B------:R-:W-:Y:S04]  /*2250*/  LDSM.16.M88.4 R28, [R216] ;  /* 0x00000000d81c783b */ /* 0x000fe80000000200 */
[----:B------:R-:W-:Y:S01]  /*2260*/  LDSM.16.M88.4 R36, [R216+0x800] ;  /* 0x00080000d824783b */ /* 0x000fe20000000200 */
[C---:B--2---:R-:W-:Y:S03]  /*2270*/  HMMA.16816.F32.BF16 R16, R40.reuse, R12, RZ ;  /* 0x0000000c2810723c */ /* 0x044fe600000418ff */
[----:B------:R-:W-:Y:S04]  /*2280*/  LDSM.16.M88.4 R72, [R224+0xc900] ;  /* 0x00c90000e048783b */ /* 0x000fe80000000200 */
[----:B---3--:R-:W1:Y:S01]  /*2290*/  LDSM.16.M88.4 R8, [R224+0x8100] ;  /* 0x00810000e008783b */ /* 0x008e620000000200 */
[C---:B------:R-:W-:Y:S03]  /*22a0*/  HMMA.16816.F32.BF16 R12, R40.reuse, R14, RZ ;  /* 0x0000000e280c723c */ /* 0x040fe600000418ff */
[----:B------:R-:W0:Y:S05]  /*22b0*/  LDGDEPBAR ;  /* 0x00000000000079af */ /* 0x000e2a0000000000 */
[----:B------:R-:W-:Y:S01]  /*22c0*/  HMMA.16816.F32.BF16 R40, R40, R22, RZ ;  /* 0x000000162828723c */ /* 0x000fe200000418ff */
[----:B------:R-:W2:Y:S07]  /*22d0*/  LDSM.16.M88.4 R20, [R224+0x8900] ;  /* 0x00890000e014783b */ /* 0x000eae0000000200 */
[C---:B------:R-:W-:Y:S08]  /*22e0*/  HMMA.16816.F32.BF16 R16, R4.reuse, R64, R16 ;  /* 0x000000400410723c */ /* 0x040ff00000041810 */
[C---:B------:R-:W-:Y:S01]  /*22f0*/  HMMA.16816.F32.BF16 R12, R4.reuse, R66, R12 ;  /* 0x00000042040c723c */ /* 0x040fe2000004180c */
[----:B------:R-:W-:Y:S07]  /*2300*/  LDSM.16.M88.4 R64, [R216+0x1000] ;  /* 0x00100000d840783b */ /* 0x000fee0000000200 */
        /* <DEDUP_REMOVED lines=13> */
[----:B------:R-:W-:Y:S01]  /*23e0*/  HMMA.16816.F32.BF16 R40, R32, R70, R40 ;  /* 0x000000462028723c */ /* 0x000fe20000041828 */
[----:B------:R-:W4:Y:S04]  /*23f0*/  LDSM.16.M88.4 R32, [R229+0xa900] ;  /* 0x00a90000e520783b */ /* 0x000f280000000200 */
[----:B------:R-:W-:Y:S03]  /*2400*/  LDSM.16.M88.4 R68, [R224+0xb900] ;  /* 0x00b90000e044783b */ /* 0x000fe60000000200 */
        /* <DEDUP_REMOVED lines=10> */
[----:B------:R-:W-:Y:S01]  /*24b0*/  HMMA.16816.F32.BF16 R12, R24, R6, R12 ;  /* 0x00000006180c723c */ /* 0x000fe2000004180c */
[----:B------:R-:W2:Y:S07]  /*24c0*/  LDSM.16.M88.4 R4, [R228+0x2000] ;  /* 0x00200000e404783b */ /* 0x000eae0000000200 */
[C---:B------:R-:W-:Y:S08]  /*24d0*/  HMMA.16816.F32.BF16 R52, R8.reuse, R64, R52 ;  /* 0x000000400834723c */ /* 0x040ff00000041834 */
[----:B------:R-:W-:Y:S01]  /*24e0*/  HMMA.16816.F32.BF16 R48, R8, R66, R48 ;  /* 0x000000420830723c */ /* 0x000fe20000041830 */
[----:B------:R-:W3:Y:S04]  /*24f0*/  LDSM.16.M88.4 R8, [R228+0x2800] ;  /* 0x00280000e408783b */ /* 0x000ee80000000200 */
[----:B------:R-:W-:Y:S03]  /*2500*/  LDSM.16.M88.4 R64, [R230+0x18100] ;  /* 0x01810000e640783b */ /* 0x000fe60000000200 */
[C---:B----4-:R-:W-:Y:S08]  /*2510*/  HMMA.16816.F32.BF16 R60, R24.reuse, R32, R60 ;  /* 0x00000020183c723c */ /* 0x050ff0000004183c */
[C---:B------:R-:W-:Y:S01]  /*2520*/  HMMA.16816.F32.BF16 R56, R24.reuse, R34, R56 ;  /* 0x000000221838723c */ /* 0x040fe20000041838 */
[----:B------:R-:W4:Y:S07]  /*2530*/  LDSM.16.M88.4 R32, [R228+0x3000] ;  /* 0x00300000e420783b */ /* 0x000f2e0000000200 */
[C---:B-1----:R-:W-:Y:S08]  /*2540*/  HMMA.16816.F32.BF16 R52, R24.reuse, R28, R52 ;  /* 0x0000001c1834723c */ /* 0x042ff00000041834 */
[C---:B------:R-:W-:Y:S01]  /*2550*/  HMMA.16816.F32.BF16 R48, R24.reuse, R30, R48 ;  /* 0x0000001e1830723c */ /* 0x040fe20000041830 */
[----:B------:R-:W1:Y:S07]  /*2560*/  LDSM.16.M88.4 R28, [R228+0x3800] ;  /* 0x00380000e41c783b */ /* 0x000e6e0000000200 */
[C---:B-----5:R-:W-:Y:S08]  /*2570*/  HMMA.16816.F32.BF16 R44, R24.reuse, R36, R44 ;  /* 0x00000024182c723c */ /* 0x060ff0000004182c */
        /* <DEDUP_REMOVED lines=25> */
[C---:B------:R-:W-:Y:S08]  /*2710*/  HMMA.16816.F32.BF16 R44, R36.reuse, R68, R44 ;  /* 0x00000044242c723c */ /* 0x040ff0000004182c */
[----:B------:R-:W-:Y:S01]  /*2720*/  HMMA.16816.F32.BF16 R40, R36, R70, R40 ;  /* 0x000000462428723c */ /* 0x000fe20000041828 */
[----:B------:R-:W5:Y:S04]  /*2730*/  LDSM.16.M88.4 R68, [R229+0xd900] ;  /* 0x00d90000e544783b */ /* 0x000f680000000200 */
[----:B------:R-:W3:Y:S03]  /*2740*/  LDSM.16.M88.4 R36, [R229+0xc900] ;  /* 0x00c90000e524783b */ /* 0x000ee60000000200 */
[C---:B-1----:R-:W-:Y:S08]  /*2750*/  HMMA.16816.F32.BF16 R16, R20.reuse, R32, R16 ;  /* 0x000000201410723c */ /* 0x042ff00000041810 */
[C---:B------:R-:W-:Y:S01]  /*2760*/  HMMA.16816.F32.BF16 R12, R20.reuse, R34, R12 ;  /* 0x00000022140c723c */ /* 0x040fe2000004180c */
[----:B------:R-:W-:Y:S07]  /*2770*/  LDSM.16.M88.4 R32, [R228+0x4000] ;  /* 0x00400000e420783b */ /* 0x000fee0000000200 */
[C---:B--2---:R-:W-:Y:S08]  /*2780*/  HMMA.16816.F32.BF16 R52, R20.reuse, R4, R52 ;  /* 0x000000041434723c */ /* 0x044ff00000041834 */
[C---:B------:R-:W-:Y:S01]  /*2790*/  HMMA.16816.F32.BF16 R48, R20.reuse, R6, R48 ;  /* 0x000000061430723c */ /* 0x040fe20000041830 */
[----:B------:R-:W1:Y:S07]  /*27a0*/  LDSM.16.M88.4 R4, [R229+0xd100] ;  /* 0x00d10000e504783b */ /* 0x000e6e0000000200 */
[C---:B----4-:R-:W-:Y:S08]  /*27b0*/  HMMA.16816.F32.BF16 R44, R20.reuse, R24, R44 ;  /* 0x00000018142c723c */ /* 0x050ff0000004182c */
[C---:B------:R-:W-:Y:S08]  /*27c0*/  HMMA.16816.F32.BF16 R60, R20.reuse, R28, R60 ;  /* 0x0000001c143c723c */ /* 0x040ff0000004183c */
[C---:B------:R-:W-:Y:S01]  /*27d0*/  HMMA.16816.F32.BF16 R56, R20.reuse, R30, R56 ;  /* 0x0000001e1438723c */ /* 0x040fe20000041838 */
[----:B------:R-:W-:Y:S07]  /*27e0*/  LDSM.16.M88.4 R28, [R228+0x4800] ;  /* 0x00480000e41c783b */ /* 0x000fee0000000200 */
[----:B------:R-:W-:Y:S01]  /*27f0*/  HMMA.16816.F32.BF16 R40, R20, R26, R40 ;  /* 0x0000001a1428723c */ /* 0x000fe20000041828 */
[----:B------:R-:W-:Y:S04]  /*2800*/  LDSM.16.M88.4 R20, [R226+0x18100] ;  /* 0x01810000e214783b */ /* 0x000fe80000000200 */
[----:B------:R-:W2:Y:S03]  /*2810*/  LDSM.16.M88.4 R24, [R228+0x5800] ;  /* 0x00580000e418783b */ /* 0x000ea60000000200 */
[C---:B---3--:R-:W-:Y:S08]  /*2820*/  HMMA.16816.F32.BF16 R16, R64.reuse, R8, R16 ;  /* 0x000000084010723c */ /* 0x048ff00000041810 */
[C---:B------:R-:W-:Y:S01]  /*2830*/  HMMA.16816.F32.BF16 R12, R64.reuse, R10, R12 ;  /* 0x0000000a400c723c */ /* 0x040fe2000004180c */
[----:B------:R-:W3:Y:S07]  /*2840*/  LDSM.16.M88.4 R8, [R228+0x5000] ;  /* 0x00500000e408783b */ /* 0x000eee0000000200 */
[C---:B-----5:R-:W-:Y:S08]  /*2850*/  HMMA.16816.F32.BF16 R44, R64.reuse, R68, R44 ;  /* 0x00000044402c723c */ /* 0x060ff0000004182c */
[C---:B------:R-:W-:Y:S08]  /*2860*/  HMMA.16816.F32.BF16 R60, R64.reuse, R36, R60 ;  /* 0x00000024403c723c */ /* 0x040ff0000004183c */
[C---:B------:R-:W-:Y:S01]  /*2870*/  HMMA.16816.F32.BF16 R56, R64.reuse, R38, R56 ;  /* 0x000000264038723c */ /* 0x040fe20000041838 */
[----:B------:R-:W-:Y:S07]  /*2880*/  LDSM.16.M88.4 R36, [R225+0x18100] ;  /* 0x01810000e124783b */ /* 0x000fee0000000200 */
[C---:B------:R-:W-:Y:S01]  /*2890*/  HMMA.16816.F32.BF16 R40, R64.reuse, R70, R40 ;  /* 0x000000464028723c */ /* 0x040fe20000041828 */
[----:B------:R-:W-:Y:S07]  /*28a0*/  LDSM.16.M88.4 R68, [R224+0xd100] ;  /* 0x00d10000e044783b */ /* 0x000fee0000000200 */
[C---:B-1----:R-:W-:Y:S08]  /*28b0*/  HMMA.16816.F32.BF16 R52, R64.reuse, R4, R52 ;  /* 0x000000044034723c */ /* 0x042ff00000041834 */
[----:B------:R-:W-:Y:S01]  /*28c0*/  HMMA.16816.F32.BF16 R48, R64, R6, R48 ;  /* 0x000000064030723c */ /* 0x000fe20000041830 */
[----:B------:R-:W1:Y:S04]  /*28d0*/  LDSM.16.M88.4 R64, [R224+0xd900] ;  /* 0x00d90000e040783b */ /* 0x000e680000000200 */
[----:B------:R-:W4:Y:S03]  /*28e0*/  LDSM.16.M88.4 R4, [R224+0xc100] ;  /* 0x00c10000e004783b */ /* 0x000f260000000200 */
[C---:B--2---:R-:W-:Y:S08]  /*28f0*/  HMMA.16816.F32.BF16 R44, R20.reuse, R24, R44 ;  /* 0x00000018142c723c */ /* 0x044ff0000004182c */
[C---:B------:R-:W-:Y:S08]  /*2900*/  HMMA.16816.F32.BF16 R16, R20.reuse, R32, R16 ;  /* 0x000000201410723c */ /* 0x040ff00000041810 */
[C---:B------:R-:W-:Y:S01]  /*2910*/  HMMA.16816.F32.BF16 R12, R20.reuse, R34, R12 ;  /* 0x00000022140c723c */ /* 0x040fe2000004180c */
[----:B------:R-:W-:Y:S07]  /*2920*/  LDSM.16.M88.4 R32, [R216+0x4000] ;  /* 0x00400000d820783b */ /* 0x000fee0000000200 */
[C---:B------:R-:W-:Y:S08]  /*2930*/  HMMA.16816.F32.BF16 R60, R20.reuse, R28, R60 ;  /* 0x0000001c143c723c */ /* 0x040ff0000004183c */
[C---:B------:R-:W-:Y:S01]  /*2940*/  HMMA.16816.F32.BF16 R56, R20.reuse, R30, R56 ;  /* 0x0000001e1438723c */ /* 0x040fe20000041838 */
[----:B------:R-:W-:Y:S07]  /*2950*/  LDSM.16.M88.4 R28, [R216+0x4800] ;  /* 0x00480000d81c783b */ /* 0x000fee0000000200 */
[C---:B------:R-:W-:Y:S01]  /*2960*/  HMMA.16816.F32.BF16 R40, R20.reuse, R26, R40 ;  /* 0x0000001a1428723c */ /* 0x040fe20000041828 */
[----:B------:R-:W-:Y:S07]  /*2970*/  LDSM.16.M88.4 R24, [R216+0x5000] ;  /* 0x00500000d818783b */ /* 0x000fee0000000200 */
[C---:B---3--:R-:W-:Y:S08]  /*2980*/  HMMA.16816.F32.BF16 R52, R20.reuse, R8, R52 ;  /* 0x000000081434723c */ /* 0x048ff00000041834 */
[----:B------:R-:W-:Y:S01]  /*2990*/  HMMA.16816.F32.BF16 R48, R20, R10, R48 ;  /* 0x0000000a1430723c */ /* 0x000fe20000041830 */
[----:B------:R-:W-:Y:S04]  /*29a0*/  LDSM.16.M88.4 R8, [R223+0x18100] ;  /* 0x01810000df08783b */ /* 0x000fe80000000200 */
[----:B------:R-:W2:Y:S03]  /*29b0*/  LDSM.16.M88.4 R20, [R216+0x5800] ;  /* 0x00580000d814783b */ /* 0x000ea60000000200 */
[C---:B-1----:R-:W-:Y:S08]  /*29c0*/  HMMA.16816.F32.BF16 R44, R36.reuse, R64, R44 ;  /* 0x00000040242c723c */ /* 0x042ff0000004182c */
[C---:B----4-:R-:W-:Y:S08]  /*29d0*/  HMMA.16816.F32.BF16 R16, R36.reuse, R4, R16 ;  /* 0x000000042410723c */ /* 0x050ff00000041810 */
        /* <DEDUP_REMOVED lines=9> */
[----:B------:R-:W3:Y:S04]  /*2a70*/  LDSM.16.M88.4 R68, [R229+0xf100] ;  /* 0x00f10000e544783b */ /* 0x000ee80000000200 */
[----:B------:R-:W-:Y:S03]  /*2a80*/  LDSM.16.M88.4 R36, [R226+0x1c100] ;  /* 0x01c10000e224783b */ /* 0x000fe60000000200 */
[C---:B--2---:R-:W-:Y:S08]  /*2a90*/  HMMA.16816.F32.BF16 R44, R8.reuse, R20, R44 ;  /* 0x00000014082c723c */ /* 0x044ff0000004182c */
[C---:B------:R-:W-:Y:S08]  /*2aa0*/  HMMA.16816.F32.BF16 R16, R8.reuse, R32, R16 ;  /* 0x000000200810723c */ /* 0x040ff00000041810 */
[C---:B------:R-:W-:Y:S01]  /*2ab0*/  HMMA.16816.F32.BF16 R12, R8.reuse, R34, R12 ;  /* 0x00000022080c723c */ /* 0x040fe2000004180c */
[----:B------:R-:W2:Y:S07]  /*2ac0*/  LDSM.16.M88.4 R32, [R228+0x6000] ;  /* 0x00600000e420783b */ /* 0x000eae0000000200 */
[C---:B------:R-:W-:Y:S08]  /*2ad0*/  HMMA.16816.F32.BF16 R60, R8.reuse, R28, R60 ;  /* 0x0000001c083c723c */ /* 0x040ff0000004183c */
[C---:B------:R-:W-:Y:S01]  /*2ae0*/  HMMA.16816.F32.BF16 R56, R8.reuse, R30, R56 ;  /* 0x0000001e0838723c */ /* 0x040fe20000041838 */
[----:B------:R-:W4:Y:S07]  /*2af0*/  LDSM.16.M88.4 R28, [R228+0x6800] ;  /* 0x00680000e41c783b */ /* 0x000f2e0000000200 */
[C---:B------:R-:W-:Y:S01]  /*2b00*/  HMMA.16816.F32.BF16 R40, R8.reuse, R22, R40 ;  /* 0x000000160828723c */ /* 0x040fe20000041828 */
[----:B------:R-:W5:Y:S07]  /*2b10*/  LDSM.16.M88.4 R20, [R228+0x7800] ;  /* 0x00780000e414783b */ /* 0x000f6e0000000200 */
[C---:B------:R-:W-:Y:S08]  /*2b20*/  HMMA.16816.F32.BF16 R52, R8.reuse, R24, R52 ;  /* 0x000000180834723c */ /* 0x040ff00000041834 */
[----:B------:R-:W-:Y:S01]  /*2b30*/  HMMA.16816.F32.BF16 R48, R8, R26, R48 ;  /* 0x0000001a0830723c */ /* 0x000fe20000041830 */
[----:B------:R-:W2:Y:S04]  /*2b40*/  LDSM.16.M88.4 R24, [R228+0x7000] ;  /* 0x00700000e418783b */ /* 0x000ea80000000200 */
[----:B------:R-:W-:Y:S03]  /*2b50*/  LDSM.16.M88.4 R8, [R225+0x1c100] ;  /* 0x01c10000e108783b */ /* 0x000fe60000000200 */
[C---:B-1----:R-:W-:Y:S08]  /*2b60*/  HMMA.16816.F32.BF16 R44, R76.reuse, R64, R44 ;  /* 0x000000404c2c723c */ /* 0x042ff0000004182c */
[C---:B------:R-:W-:Y:S08]  /*2b70*/  HMMA.16816.F32.BF16 R16, R76.reuse, R4, R16 ;  /* 0x000000044c10723c */ /* 0x040ff00000041810 */
[C---:B------:R-:W-:Y:S01]  /*2b80*/  HMMA.16816.F32.BF16 R12, R76.reuse, R6, R12 ;  /* 0x000000064c0c723c */ /* 0x040fe2000004180c */
[----:B------:R-:W1:Y:S07]  /*2b90*/  LDSM.16.M88.4 R4, [R224+0xe100] ;  /* 0x00e10000e004783b */ /* 0x000e6e0000000200 */
[C---:B------:R-:W-:Y:S08]  /*2ba0*/  HMMA.16816.F32.BF16 R60, R76.reuse, R72, R60 ;  /* 0x000000484c3c723c */ /* 0x040ff0000004183c */
[C---:B------:R-:W-:Y:S08]  /*2bb0*/  HMMA.16816.F32.BF16 R56, R76.reuse, R74, R56 ;  /* 0x0000004a4c38723c */ /* 0x040ff00000041838 */
[C---:B------:R-:W-:Y:S01]  /*2bc0*/  HMMA.16816.F32.BF16 R64, R76.reuse, R66, R40 ;  /* 0x000000424c40723c */ /* 0x040fe20000041828 */
[----:B------:R-:W1:Y:S07]  /*2bd0*/  LDSM.16.M88.4 R40, [R224+0xe900] ;  /* 0x00e90000e028783b */ /* 0x000e6e0000000200 */
[C---:B---3--:R-:W-:Y:S08]  /*2be0*/  HMMA.16816.F32.BF16 R52, R76.reuse, R68, R52 ;  /* 0x000000444c34723c */ /* 0x048ff00000041834 */
[----:B------:R-:W-:Y:S08]  /*2bf0*/  HMMA.16816.F32.BF16 R48, R76, R70, R48 ;  /* 0x000000464c30723c */ /* 0x000ff00000041830 */
        /* <DEDUP_REMOVED lines=16> */
[C---:B------:R-:W-:Y:S08]  /*2d00*/  HMMA.16816.F32.BF16 R60, R8.reuse, R40, R60 ;  /* 0x00000028083c723c */ /* 0x040ff0000004183c */
[----:B------:R-:W-:Y:S01]  /*2d10*/  HMMA.16816.F32.BF16 R56, R8, R42, R56 ;  /* 0x0000002a0838723c */ /* 0x000fe20000041838 */
[----:B------:R-:W5:Y:S01]  /*2d20*/  LDSM.16.M88.4 R40, [R216+0x7800] ;  /* 0x00780000d828783b */ /* 0x000f620000000200 */
[----:B------:R-:W-:-:S06]  /*2d30*/  DEPBAR.LE SB0, 0x0 ;  /* 0x000080000000791a */ /* 0x000fcc0000000000 */
[C---:B--2---:R-:W-:Y:S08]  /*2d40*/  HMMA.16816.F32.BF16 R52, R8.reuse, R32, R52 ;  /* 0x000000200834723c */ /* 0x044ff00000041834 */
[C---:B------:R-:W-:Y:S08]  /*2d50*/  HMMA.16816.F32.BF16 R48, R8.reuse, R34, R48 ;  /* 0x000000220830723c */ /* 0x040ff00000041830 */
[C---:B---3--:R-:W-:Y:S08]  /*2d60*/  HMMA.16816.F32.BF16 R44, R8.reuse, R20, R44 ;  /* 0x00000014082c723c */ /* 0x048ff0000004182c */
[----:B------:R-:W-:Y:S08]  /*2d70*/  HMMA.16816.F32.BF16 R64, R8, R22, R64 ;  /* 0x000000160840723c */ /* 0x000ff00000041840 */
[C---:B----4-:R-:W-:Y:S08]  /*2d80*/  HMMA.16816.F32.BF16 R16, R28.reuse, R24, R16 ;  /* 0x000000181c10723c */ /* 0x050ff00000041810 */
[C---:B------:R-:W-:Y:S07]  /*2d90*/  HMMA.16816.F32.BF16 R24, R28.reuse, R26, R12 ;  /* 0x0000001a1c18723c */ /* 0x040fee000004180c */
[----:B------:R-:W-:Y:S01]  /*2da0*/  SHF.R.S32.HI R13, RZ, 0x1f, R235 ;  /* 0x0000001fff0d7819 */ /* 0x000fe200000114eb */
[C---:B-1----:R-:W-:Y:S08]  /*2db0*/  HMMA.16816.F32.BF16 R60, R28.reuse, R4, R60 ;  /* 0x000000041c3c723c */ /* 0x042ff0000004183c */
[C---:B------:R-:W-:Y:S08]  /*2dc0*/  HMMA.16816.F32.BF16 R56, R28.reuse, R6, R56 ;  /* 0x000000061c38723c */ /* 0x040ff00000041838 */
[C---:B------:R-:W-:Y:S08]  /*2dd0*/  HMMA.16816.F32.BF16 R52, R28.reuse, R36, R52 ;  /* 0x000000241c34723c */ /* 0x040ff00000041834 */
[C---:B------:R-:W-:Y:S08]  /*2de0*/  HMMA.16816.F32.BF16 R48, R28.reuse, R38, R48 ;  /* 0x000000261c30723c */ /* 0x040ff00000041830 */
[C---:B-----5:R-:W-:Y:S08]  /*2df0*/  HMMA.16816.F32.BF16 R44, R28.reuse, R40, R44 ;  /* 0x000000281c2c723c */ /* 0x060ff0000004182c */
[----:B------:R-:W-:Y:S01]  /*2e00*/  HMMA.16816.F32.BF16 R64, R28, R42, R64 ;  /* 0x0000002a1c40723c */ /* 0x000fe20000041840 */
[----:B------:R-:W-:Y:S06]  /*2e10*/  BAR.SYNC.DEFER_BLOCKING 0x0 ;  /* 0x0000000000007b1d */ /* 0x000fec0000010000 */
[----:B------:R-:W-:Y:S05]  /*2e20*/  @P0 BRA `(.L_x_2835) ;  /* 0x000004f000000947 */ /* 0x000fea0003800000 */
[----:B------:R-:W-:Y:S01]  /*2e30*/  IADD3 R232, R234, UR10, R80 ;  /* 0x0000000aeae87c10 */ /* 0x000fe2000fffe050 */
[----:B------:R-:W-:-:S03]  /*2e40*/  IMAD.MOV.U32 R231, RZ, RZ, RZ ;  /* 0x000000ffffe77224 */ /* 0x000fc600078e00ff */
        /* <DEDUP_REMOVED lines=10> */
[----:B------:R-:W-:Y:S01]  /*2ef0*/  ISETP.GE.AND P2, PT, R235, c[0x0][0x1d4], PT ;  /* 0x00007500eb007a0c */ /* 0x000fe20003f46270 */
[----:B------:R-:W-:Y:S01]  /*2f00*/  IMAD.SHL.U32 R8, R202, 0x2, RZ ;  /* 0x00000002ca087824 */ /* 0x000fe200078e00ff */
[----:B------:R-:W-:Y:S01]  /*2f10*/  SEL R22, RZ, 0x10, P6 ;  /* 0x00000010ff167807 */ /* 0x000fe20003000000 */
[----:B------:R-:W-:Y:S01]  /*2f20*/  IMAD R232, R0, c[0x0][0x2b8], R232 ;  /* 0x0000ae0000e87a24 */ /* 0x000fe200078e02e8 */
[----:B------:R-:W-:Y:S01]  /*2f30*/  SEL R23, RZ, 0x10, P2 ;  /* 0x00000010ff177807 */ /* 0x000fe20001000000 */
[----:B------:R-:W-:Y:S01]  /*2f40*/  IMAD.SHL.U32 R10, R201, 0x2, RZ ;  /* 0x00000002c90a7824 */ /* 0x000fe200078e00ff */
[----:B------:R-:W-:Y:S01]  /*2f50*/  IADD3 R30, -R22, 0x10, RZ ;  /* 0x00000010161e7810 */ /* 0x000fe20007ffe1ff */
[----:B------:R-:W-:Y:S01]  /*2f60*/  IMAD.WIDE.U32 R6, R232, c[0x0][0x1e0], RZ ;  /* 0x00007800e8067a25 */ /* 0x000fe200078e00ff */
[----:B------:R-:W-:-:S02]  /*2f70*/  SHF.R.S32.HI R0, RZ, 0x1f, R232 ;  /* 0x0000001fff007819 */ /* 0x000fc400000114e8 */
[----:B------:R-:W-:Y:S01]  /*2f80*/  IADD3 R32, -R23, 0x10, RZ ;  /* 0x0000001017207810 */ /* 0x000fe20007ffe1ff */
[----:B------:R-:W-:Y:S01]  /*2f90*/  IMAD.SHL.U32 R12, R200, 0x2, RZ ;  /* 0x00000002c80c7824 */ /* 0x000fe200078e00ff */
[----:B------:R-:W-:Y:S01]  /*2fa0*/  SEL R21, RZ, 0x10, P5 ;  /* 0x00000010ff157807 */ /* 0x000fe20002800000 */
[----:B------:R-:W-:Y:S01]  /*2fb0*/  IMAD R0, R0, c[0x0][0x1e0], RZ ;  /* 0x0000780000007a24 */ /* 0x000fe200078e02ff */
[----:B------:R-:W-:Y:S02]  /*2fc0*/  LOP3.LUT R32, R32, 0xf, RZ, 0xc0, !PT ;  /* 0x0000000f20207812 */ /* 0x000fe400078ec0ff */
[----:B------:R-:W-:Y:S01]  /*2fd0*/  LOP3.LUT R30, R30, 0xf, RZ, 0xc0, !PT ;  /* 0x0000000f1e1e7812 */ /* 0x000fe200078ec0ff */
[----:B------:R-:W-:Y:S01]  /*2fe0*/  IMAD R0, R232, c[0x0][0x1e4], R0 ;  /* 0x00007900e8007a24 */ /* 0x000fe200078e0200 */
[----:B------:R-:W-:Y:S02]  /*2ff0*/  IADD3 R28, -R21, 0x10, RZ ;  /* 0x00000010151c7810 */ /* 0x000fe40007ffe1ff */
[----:B------:R-:W-:Y:S01]  /*3000*/  IADD3 R14, -R243, 0x10, RZ ;  /* 0x00000010f30e7810 */ /* 0x000fe20007ffe1ff */
[----:B------:R-:W-:Y:S01]  /*3010*/  IMAD.IADD R7, R7, 0x1, R0 ;  /* 0x0000000107077824 */ /* 0x000fe200078e0200 */
[----:B------:R-:W-:-:S02]  /*3020*/  LOP3.LUT R28, R28, 0xf, RZ, 0xc0, !PT ;  /* 0x0000000f1c1c7812 */ /* 0x000fc400078ec0ff */
[----:B-1----:R-:W-:Y:S02]  /*3030*/  SHF.L.U64.HI R5, R235, 0x1, R13 ;  /* 0x00000001eb057819 */ /* 0x002fe4000001020d */
[----:B------:R-:W-:Y:S02]  /*3040*/  SHF.L.U64.HI R9, R201, 0x1, R241 ;  /* 0x00000001c9097819 */ /* 0x000fe400000102f1 */
        /* <DEDUP_REMOVED lines=8> */
[----:B------:R-:W-:Y:S02]  /*30d0*/  LEA R4, P0, R0, c[0x0][0x1c8], 0x1 ;  /* 0x0000720000047a11 */ /* 0x000fe400078008ff */
[----:B------:R-:W-:Y:S02]  /*30e0*/  SHF.L.U64.HI R7, R202, 0x1, R242 ;  /* 0x00000001ca077819 */ /* 0x000fe400000102f2 */
[----:B------:R-:W-:Y:S01]  /*30f0*/  LEA.HI.X R0, R0, c[0x0][0x1cc], R6, 0x1, P0 ;  /* 0x0000730000007a11 */ /* 0x000fe200000f0c06 */
[----:B------:R-:W1:Y:S01]  /*3100*/  SHFL.IDX PT, R15, R4, 0x1, 0x181f ;  /* 0x00381f00040f7f89 */ /* 0x000e6200000e0000 */
[----:B------:R-:W-:-:S03]  /*3110*/  IMAD.SHL.U32 R6, R235, 0x2, RZ ;  /* 0x00000002eb067824 */ /* 0x000fc600078e00ff */
[----:B------:R-:W2:Y:S04]  /*3120*/  SHFL.IDX PT, R20, R0, 0x1, 0x181f ;  /* 0x00381f0000147f89 */ /* 0x000ea800000e0000 */
[----:B------:R-:W3:Y:S04]  /*3130*/  SHFL.IDX PT, R4, R4, RZ, 0x181f ;  /* 0x00181fff04047589 */ /* 0x000ee800000e0000 */
[----:B------:R-:W4:Y:S01]  /*3140*/  SHFL.IDX PT, R0, R0, RZ, 0x181f ;  /* 0x00181fff00007589 */ /* 0x000f2200000e0000 */
        /* <DEDUP_REMOVED lines=8> */
[----:B---3--:R-:W-:Y:S02]  /*31d0*/  IADD3 R34, P0, R4, R6, RZ ;  /* 0x0000000604227210 */ /* 0x008fe40007f1e0ff */
[----:B------:R-:W-:-:S03]  /*31e0*/  ISETP.GE.AND P2, PT, R235, c[0x0][0x1d4], PT ;  /* 0x00007500eb007a0c */ /* 0x000fc60003f46270 */
[----:B----4-:R-:W-:Y:S01]  /*31f0*/  IMAD.X R35, R0, 0x1, R5, P0 ;  /* 0x0000000100237824 */ /* 0x010fe200000e0605 */
[----:B------:R-:W-:-:S05]  /*3200*/  IADD3 R6, P0, R4, R8, RZ ;  /* 0x0000000804067210 */ /* 0x000fca0007f1e0ff */
[----:B------:R-:W-:Y:S01]  /*3210*/  IMAD.X R7, R0, 0x1, R7, P0 ;  /* 0x0000000100077824 */ /* 0x000fe200000e0607 */
[----:B------:R-:W-:-:S03]  /*3220*/  IADD3 R8, P0, R4, R10, RZ ;  /* 0x0000000a04087210 */ /* 0x000fc60007f1e0ff */
[----:B------:R1:W-:Y:S02]  /*3230*/  LDGSTS.E.BYPASS.LTC128B.128 [R233+0x8100], [R34.64], !P2 ;  /* 0x0810000022e97fae */ /* 0x0003e4000d101d50 */
[----:B------:R-:W-:Y:S01]  /*3240*/  IMAD.X R9, R0, 0x1, R9, P0 ;  /* 0x0000000100097824 */ /* 0x000fe200000e0609 */
[----:B------:R-:W-:Y:S01]  /*3250*/  IADD3 R4, P0, R4, R12, RZ ;  /* 0x0000000c04047210 */ /* 0x000fe20007f1e0ff */
[----:B------:R1:W-:Y:S04]  /*3260*/  LDGSTS.E.BYPASS.LTC128B.128 [R233+0xa100], [R6.64], !P6 ;  /* 0x0a10000006e97fae */ /* 0x0003e8000f101d50 */
[----:B------:R-:W-:Y:S01]  /*3270*/  IMAD.X R5, R0, 0x1, R11, P0 ;  /* 0x0000000100057824 */ /* 0x000fe200000e060b */
[----:B------:R-:W-:Y:S01]  /*3280*/  ISETP.NE.U32.AND P0, PT, R23, RZ, PT ;  /* 0x000000ff1700720c */ /* 0x000fe20003f05070 */
[----:B------:R1:W-:Y:S04]  /*3290*/  LDGSTS.E.BYPASS.LTC128B.128 [R233+0xc100], [R8.64], !P5 ;  /* 0x0c10000008e97fae */ /* 0x0003e8000e901d50 */
[----:B------:R1:W-:Y:S08]  /*32a0*/  LDGSTS.E.BYPASS.LTC128B.128 [R233+0xe100], [R4.64], !P4 ;  /* 0x0e10000004e97fae */ /* 0x0003f0000e101d50 */
[----:B------:R1:W-:Y:S01]  /*32b0*/  LDGSTS.E.BYPASS.LTC128B.128.ZFILL [R233+0x9100], [R32.64], P0 ;  /* 0x0910000020e97fae */ /* 0x0003e20008141d50 */
[----:B------:R-:W-:-:S13]  /*32c0*/  ISETP.NE.U32.AND P0, PT, R22, RZ, PT ;  /* 0x000000ff1600720c */ /* 0x000fda0003f05070 */
[----:B------:R1:W-:Y:S01]  /*32d0*/  LDGSTS.E.BYPASS.LTC128B.128.ZFILL [R233+0xb100], [R30.64], P0 ;  /* 0x0b1000001ee97fae */ /* 0x0003e20008141d50 */
[----:B------:R-:W-:-:S13]  /*32e0*/  ISETP.NE.U32.AND P0, PT, R21, RZ, PT ;  /* 0x000000ff1500720c */ /* 0x000fda0003f05070 */
[----:B------:R1:W-:Y:S01]  /*32f0*/  LDGSTS.E.BYPASS.LTC128B.128.ZFILL [R233+0xd100], [R28.64], P0 ;  /* 0x0d1000001ce97fae */ /* 0x0003e20008141d50 */
[----:B------:R-:W-:-:S13]  /*3300*/  ISETP.NE.U32.AND P0, PT, R243, RZ, PT ;  /* 0x000000fff300720c */ /* 0x000fda0003f05070 */
[----:B------:R1:W-:Y:S02]  /*3310*/  LDGSTS.E.BYPASS.LTC128B.128.ZFILL [R233+0xf100], [R14.64], P0 ;  /* 0x0f1000000ee97fae */ /* 0x0003e40008141d50 */
.L_x_2835:
[----:B------:R-:W-:Y:S01]  /*3320*/  LOP3.LUT R0, R84, 0xffffffe0, RZ, 0xc0, !PT ;  /* 0xffffffe054007812 */ /* 0x000fe200078ec0ff */
[----:B------:R-:W-:Y:S01]  /*3330*/  UIADD3 UR4, UR8, 0x1, -UR20 ;  /* 0x0000000108047890 */ /* 0x000fe2000fffe814 */
[----:B-1----:R-:W-:Y:S01]  /*3340*/  LEA.HI R5, R85, R83, RZ, 0x2 ;  /* 0x0000005355057211 */ /* 0x002fe200078f10ff */
[----:B------:R-:W-:Y:S01]  /*3350*/  ULDC UR5, c[0x0][0x324] ;  /* 0x0000c90000057ab9 */ /* 0x000fe20000000800 */
[----:B------:R-:W-:Y:S01]  /*3360*/  SHF.R.S32.HI R6, RZ, 0x1f, R86 ;  /* 0x0000001fff067819 */ /* 0x000fe20000011456 */
[----:B------:R-:W-:Y:S01]  /*3370*/  IMAD.IADD R0, R83, 0x1, -R0 ;  /* 0x0000000153007824 */ /* 0x000fe200078e0a00 */
[----:B------:R-:W-:Y:S01]  /*3380*/  LOP3.LUT R5, R5, 0xfffffffc, RZ, 0xc0, !PT ;  /* 0xfffffffc05057812 */ /* 0x000fe200078ec0ff */
[----:B------:R-:W-:Y:S01]  /*3390*/  IMAD.U32 R8, RZ, RZ, UR4 ;  /* 0x00000004ff087e24 */ /* 0x000fe2000f8e00ff */
[----:B------:R-:W-:Y:S01]  /*33a0*/  LEA.HI R6, R6, R86, RZ, 0x3 ;  /* 0x0000005606067211 */ /* 0x000fe200078f18ff */
[----:B------:R-:W-:Y:S01]  /*33b0*/  ULDC UR4, c[0x0][0x1d0] ;  /* 0x0000740000047ab9 */ /* 0x000fe20000000800 */
[----:B------:R-:W-:Y:S01]  /*33c0*/  SHF.R.S32.HI R4, RZ, 0x1f, R0 ;  /* 0x0000001fff047819 */ /* 0x000fe20000011400 */
[----:B------:R-:W-:Y:S01]  /*33d0*/  IMAD.IADD R83, R83, 0x1, -R5 ;  /* 0x0000000153537824 */ /* 0x000fe200078e0a05 */
[----:B------:R-:W-:Y:S01]  /*33e0*/  LOP3.LUT R6, R6, 0xffffff8, RZ, 0xc0, !PT ;  /* 0x0ffffff806067812 */ /* 0x000fe200078ec0ff */
[----:B------:R-:W-:Y:S01]  /*33f0*/  UIMAD UR4, UR11, UR4, -UR20 ;  /* 0x000000040b0472a4 */ /* 0x000fe2000f8e0a14 */
[----:B------:R-:W-:Y:S01]  /*3400*/  LEA.HI R4, R4, R0, RZ, 0x2 ;  /* 0x0000000004047211 */ /* 0x000fe200078f10ff */
[----:B------:R-:W-:Y:S01]  /*3410*/  ULOP3.LUT UR20, URZ, UR5, URZ, 0x33, !UPT ;  /* 0x000000053f147292 */ /* 0x000fe2000f8e333f */
[----:B------:R-:W-:Y:S01]  /*3420*/  LEA.HI R5, R83, R83, RZ, 0x1 ;  /* 0x0000005353057211 */ /* 0x000fe200078f08ff */
[----:B------:R-:W-:Y:S01]  /*3430*/  IMAD.IADD R86, R86, 0x1, -R6 ;  /* 0x0000000156567824 */ /* 0x000fe200078e0a06 */
[----:B------:R-:W-:Y:S01]  /*3440*/  PLOP3.LUT P0, PT, PT, PT, UP2, 0x80, 0x0 ;  /* 0x000000000000781c */ /* 0x000fe20003f0f028 */
[----:B------:R-:W0:Y:S01]  /*3450*/  LDGDEPBAR ;  /* 0x00000000000079af */ /* 0x000e220000000000 */
[----:B------:R-:W-:-:S02]  /*3460*/  LEA.HI.SX32 R6, R4, UR25, 0x1e ;  /* 0x0000001904067c11 */ /* 0x000fc4000f8ff2ff */
[----:B------:R-:W-:Y:S02]  /*3470*/  LOP3.LUT R5, R5, 0x1ffffffe, RZ, 0xc0, !PT ;  /* 0x1ffffffe05057812 */ /* 0x000fe400078ec0ff */
[----:B------:R-:W-:Y:S01]  /*3480*/  LOP3.LUT R237, R4, 0x7ffffffc, RZ, 0xc0, !PT ;  /* 0x7ffffffc04ed7812 */ /* 0x000fe200078ec0ff */
[----:B------:R-:W-:Y:S02]  /*3490*/  IMAD R6, R86, 0x10, R6 ;  /* 0x0000001056067824 */ /* 0x000fe400078e0206 */
[----:B------:R-:W-:Y:S02]  /*34a0*/  IMAD.IADD R5, R83, 0x1, -R5 ;  /* 0x0000000153057824 */ /* 0x000fe400078e0a05 */
[----:B------:R-:W-:Y:S02]  /*34b0*/  IMAD.IADD R237, R0, 0x1, -R237 ;  /* 0x0000000100ed7824 */ /* 0x000fe400078e0aed */
[----:B------:R-:W-:Y:S02]  /*34c0*/  IMAD R236, R5, 0x8, R6 ;  /* 0x0000000805ec7824 */ /* 0x000fe400078e0206 */
[----:B------:R-:W-:-:S02]  /*34d0*/  IMAD.SHL.U32 R237, R237, 0x2, RZ ;  /* 0x00000002eded7824 */ /* 0x000fc400078e00ff */
[----:B------:R-:W-:Y:S01]  /*34e0*/  @P0 IMAD.HI.U32 R5, R236, c[0x0][0x2c8], RZ ;  /* 0x0000b200ec050a27 */ /* 0x000fe200078e00ff */
[----:B------:R-:W-:Y:S02]  /*34f0*/  PLOP3.LUT P0, PT, PT, PT, UP2, 0x80, 0x0 ;  /* 0x000000000000781c */ /* 0x000fe40003f0f028 */
[----:B------:R-:W-:Y:S01]  /*3500*/  IADD3 R8, R8, -c[0x0][0x168], -R237 ;  /* 0x80005a0008087a10 */ /* 0x000fe20007ffe8ed */
[----:B------:R-:W-:Y:S01]  /*3510*/  IMAD.MOV.U32 R11, RZ, RZ, R236 ;  /* 0x000000ffff0b7224 */ /* 0x000fe200078e00ec */
[----:B------:R-:W-:Y:S01]  /*3520*/  IADD3 R0, -R237, UR4, RZ ;  /* 0x00000004ed007c10 */ /* 0x000fe2000fffe1ff */
[----:B------:R-:W-:Y:S01]  /*3530*/  IMAD.IADD R4, R82, 0x1, R81 ;  /* 0x0000000152047824 */ /* 0x000fe200078e0251 */
[C---:B------:R-:W-:Y:S02]  /*3540*/  IADD3 R10, R8.reuse, c[0x0][0x328], RZ ;  /* 0x0000ca00080a7a10 */ /* 0x040fe40007ffe0ff */
[----:B------:R-:W-:-:S05]  /*3550*/  IADD3 R8, R8, UR20, RZ ;  /* 0x0000001408087c10 */ /* 0x000fca000fffe0ff */
[----:B------:R-:W-:Y:S02]  /*3560*/  @P0 SHF.R.U32.HI R11, RZ, c[0x0][0x2cc], R5 ;  /* 0x0000b300ff0b0a19 */ /* 0x000fe40000011605 */
[----:B------:R-:W-:-:S03]  /*3570*/  PLOP3.LUT P0, PT, PT, PT, UP1, 0x40, 0x0 ;  /* 0x000000000000781c */ /* 0x000fc60003f0e818 */
[----:B------:R-:W1:Y:S02]  /*3580*/  SHFL.IDX PT, R5, R11, RZ, 0x1c1f ;  /* 0x001c1fff0b057589 */ /* 0x000e6400000e0000 */
[--C-:B-1----:R-:W-:Y:S02]  /*3590*/  IMAD.IADD R15, R10, 0x1, R5.reuse ;  /* 0x000000010a0f7824 */ /* 0x102fe400078e0205 */
[----:B------:R-:W-:-:S03]  /*35a0*/  IMAD.IADD R14, R8, 0x1, R5 ;  /* 0x00000001080e7824 */ /* 0x000fc600078e0205 */
[----:B------:R-:W-:-:S03]  /*35b0*/  IMNMX R15, R15, R0, PT ;  /* 0x000000000f0f7217 */ /* 0x000fc60003800200 */
        /* <DEDUP_REMOVED lines=13> */
.L_x_2838:
[----:B------:R-:W-:-:S04]  /*3690*/  MOV R5, c[0x0][0x32c] ;  /* 0x0000cb0000057a02 */ /* 0x000fc80000000f00 */
[----:B------:R-:W-:-:S13]  /*36a0*/  ISETP.NE.AND P0, PT, R5, 0x1, PT ;  /* 0x000000010500780c */ /* 0x000fda0003f05270 */
[----:B------:R-:W-:-:S05]  /*36b0*/  @P0 IMAD.HI.U32 R5, R6, c[0x0][0x330], RZ ;  /* 0x0000cc0006050a27 */ /* 0x000fca00078e00ff */
[----:B------:R-:W-:Y:S02]  /*36c0*/  @P0 SHF.R.U32.HI R6, RZ, c[0x0][0x334], R5 ;  /* 0x0000cd00ff060a19 */ /* 0x000fe40000011605 */
.L_x_2839:
[----:B------:R-:W-:Y:S05]  /*36d0*/  BSYNC B0 ;  /* 0x0000000000007941 */ /* 0x000fea0003800000 */
.L_x_2837:
[----:B------:R-:W-:-:S04]  /*36e0*/  IMAD R6, R6, c[0x0][0x32c], -R80 ;  /* 0x0000cb0006067a24 */ /* 0x000fc800078e0a50 */
[----:B------:R-:W-:-:S05]  /*36f0*/  IMAD.IADD R6, R6, 0x1, -R237 ;  /* 0x0000000106067824 */ /* 0x000fca00078e0aed */
[----:B------:R-:W-:Y:S02]  /*3700*/  IADD3 R5, R6, c[0x0][0x32c], RZ ;  /* 0x0000cb0006057a10 */ /* 0x000fe40007ffe0ff */
[----:B------:R-:W-:Y:S02]  /*3710*/  IMNMX R14, R14, R6, !PT ;  /* 0x000000060e0e7217 */ /* 0x000fe40007800200 */
[----:B------:R-:W-:Y:S02]  /*3720*/  IMNMX R15, R15, R5, PT ;  /* 0x000000050f0f7217 */ /* 0x000fe40003800200 */
.L_x_2836:
[----:B------:R-:W-:Y:S01]  /*3730*/  ISETP.LT.AND P2, PT, RZ, UR21, PT ;  /* 0x00000015ff007c0c */ /* 0x000fe2000bf41270 */
[----:B------:R-:W1:Y:S03]  /*3740*/  SHFL.IDX PT, R11, R11, 0x1, 0x1c1f ;  /* 0x003c1f000b0b7f89 */ /* 0x000e6600000e0000 */
[----:B------:R-:W-:-:S04]  /*3750*/  ISETP.GT.AND P0, PT, R14, RZ, P2 ;  /* 0x000000ff0e00720c */ /* 0x000fc80001704270 */
[----:B------:R-:W-:-:S04]  /*3760*/  ISETP.LT.OR P0, PT, R15, 0x1, P0 ;  /* 0x000000010f00780c */ /* 0x000fc80000701670 */
[----:B------:R-:W-:Y:S02]  /*3770*/  FSEL R12, R16, -INF , !P0 ;  /* 0xff800000100c7808 */ /* 0x000fe40004000000 */
[----:B------:R-:W-:-:S04]  /*3780*/  ISETP.GT.AND P0, PT, R14, 0x1, P2 ;  /* 0x000000010e00780c */ /* 0x000fc80001704270 */
[----:B------:R-:W-:-:S04]  /*3790*/  ISETP.LT.OR P0, PT, R15, 0x2, P0 ;  /* 0x000000020f00780c */ /* 0x000fc80000701670 */
[----:B------:R-:W-:Y:S02]  /*37a0*/  FSEL R17, R17, -INF , !P0 ;  /* 0xff80000011117808 */ /* 0x000fe40004000000 */
[----:B------:R-:W-:Y:S01]  /*37b0*/  ISETP.GT.AND P0, PT, R14, 0x8, P2 ;  /* 0x000000080e00780c */ /* 0x000fe20001704270 */
[----:B-1----:R-:W-:-:S03]  /*37c0*/  IMAD.IADD R10, R10, 0x1, R11 ;  /* 0x000000010a0a7824 */ /* 0x002fc600078e020b */
[----:B------:R-:W-:Y:S02]  /*37d0*/  ISETP.LT.OR P0, PT, R15, 0x9, P0 ;  /* 0x000000090f00780c */ /* 0x000fe40000701670 */
[----:B------:R-:W-:Y:S02]  /*37e0*/  IMNMX R0, R10, R0, PT ;  /* 0x000000000a007217 */ /* 0x000fe40003800200 */
        /* <DEDUP_REMOVED lines=38> */
[----:B------:R-:W-:-:S03]  /*3a50*/  IMAD.IADD R14, R8, 0x1, R11 ;  /* 0x00000001080e7824 */ /* 0x000fc600078e020b */
[----:B------:R-:W-:-:S04]  /*3a60*/  ISETP.LT.OR P0, PT, R15, 0x3a, P0 ;  /* 0x0000003a0f00780c */ /* 0x000fc80000701670 */
[----:B------:R-:W-:Y:S02]  /*3a70*/  FSEL R165, R65, -INF , !P0 ;  /* 0xff80000041a57808 */ /* 0x000fe40004000000 */
[----:B------:R-:W-:-:S13]  /*3a80*/  PLOP3.LUT P0, PT, PT, PT, UP1, 0x40, 0x0 ;  /* 0x000000000000781c */ /* 0x000fda0003f0e818 */
        /* <DEDUP_REMOVED lines=13> */
.L_x_2842:
[----:B------:R-:W-:-:S04]  /*3b60*/  MOV R8, c[0x0][0x32c] ;  /* 0x0000cb0000087a02 */ /* 0x000fc80000000f00 */
[----:B------:R-:W-:-:S13]  /*3b70*/  ISETP.NE.AND P0, PT, R8, 0x1, PT ;  /* 0x000000010800780c */ /* 0x000fda0003f05270 */
[----:B------:R-:W-:-:S05]  /*3b80*/  @P0 IMAD.HI.U32 R8, R11, c[0x0][0x330], RZ ;  /* 0x0000cc000b080a27 */ /* 0x000fca00078e00ff */
[----:B------:R-:W-:Y:S02]  /*3b90*/  @P0 SHF.R.U32.HI R11, RZ, c[0x0][0x334], R8 ;  /* 0x0000cd00ff0b0a19 */ /* 0x000fe40000011608 */
.L_x_2843:
[----:B------:R-:W-:Y:S05]  /*3ba0*/  BSYNC B0 ;  /* 0x0000000000007941 */ /* 0x000fea0003800000 */
.L_x_2841:
[----:B------:R-:W-:-:S04]  /*3bb0*/  IMAD R10, R11, c[0x0][0x32c], -R80 ;  /* 0x0000cb000b0a7a24 */ /* 0x000fc800078e0a50 */
[----:B------:R-:W-:-:S05]  /*3bc0*/  IMAD.IADD R10, R10, 0x1, -R237 ;  /* 0x000000010a0a7824 */ /* 0x000fca00078e0aed */
[----:B------:R-:W-:Y:S02]  /*3bd0*/  IADD3 R8, R10, c[0x0][0x32c], RZ ;  /* 0x0000cb000a087a10 */ /* 0x000fe40007ffe0ff */
[----:B------:R-:W-:Y:S02]  /*3be0*/  IMNMX R14, R14, R10, !PT ;  /* 0x0000000a0e0e7217 */ /* 0x000fe40007800200 */
[----:B------:R-:W-:Y:S02]  /*3bf0*/  IMNMX R0, R0, R8, PT ;  /* 0x0000000800007217 */ /* 0x000fe40003800200 */
.L_x_2840:
[----:B------:R-:W-:Y:S01]  /*3c00*/  ISETP.GT.AND P0, PT, R14, 0x8, P2 ;  /* 0x000000080e00780c */ /* 0x000fe20001704270 */
[----:B------:R-:W-:Y:S01]  /*3c10*/  IMAD.SHL.U32 R227, R4, 0x2, RZ ;  /* 0x0000000204e37824 */ /* 0x000fe200078e00ff */
[----:B------:R-:W-:Y:S01]  /*3c20*/  FMNMX.FTZ R20, R12, R17, !PT ;  /* 0x000000110c147209 */ /* 0x000fe20007810000 */
[----:B------:R-:W-:Y:S01]  /*3c30*/  ULDC.64 UR4, c[0x0][0x2c8] ;  /* 0x0000b20000047ab9 */ /* 0x000fe20000000a00 */
[----:B------:R-:W-:Y:S01]  /*3c40*/  ISETP.LT.OR P0, PT, R0, 0x9, P0 ;  /* 0x000000090000780c */ /* 0x000fe20000701670 */
[--C-:B------:R-:W-:Y:S01]  /*3c50*/  IMAD R222, R3, 0x2, R227.reuse ;  /* 0x0000000203de7824 */ /* 0x100fe200078e02e3 */
[----:B------:R-:W-:Y:S01]  /*3c60*/  FMNMX.FTZ R20, R24, R20, !PT ;  /* 0x0000001418147209 */ /* 0x000fe20007810000 */
[----:B------:R-:W-:Y:S01]  /*3c70*/  IMAD R221, R2, 0x2, R227 ;  /* 0x0000000202dd7824 */ /* 0x000fe200078e02e3 */
[----:B------:R-:W-:Y:S01]  /*3c80*/  FSEL R26, R26, -INF , !P0 ;  /* 0xff8000001a1a7808 */ /* 0x000fe20004000000 */
[----:B------:R-:W-:Y:S01]  /*3c90*/  IMAD R220, R2, 0x2, R222 ;  /* 0x0000000202dc7824 */ /* 0x000fe200078e02de */
[----:B------:R-:W-:Y:S01]  /*3ca0*/  ISETP.GT.AND P0, PT, R14, 0x9, P2 ;  /* 0x000000090e00780c */ /* 0x000fe20001704270 */
[----:B------:R-:W-:Y:S01]  /*3cb0*/  LDSM.16.MT88.4 R136, [R222+0x100] ;  /* 0x00010000de88783b */ /* 0x000fe20000004200 */
[----:B------:R-:W-:Y:S01]  /*3cc0*/  FMNMX.FTZ R20, R25, R20, !PT ;  /* 0x0000001419147209 */ /* 0x000fe20007810000 */
[----:B------:R-:W-:Y:S01]  /*3cd0*/  UIMAD.WIDE.U32 UR26, UR25, UR4, URZ ;  /* 0x00000004191a72a5 */ /* 0x000fe2000f8e003f */
[----:B------:R-:W-:Y:S01]  /*3ce0*/  ISETP.LT.OR P0, PT, R0, 0xa, P0 ;  /* 0x0000000a0000780c */ /* 0x000fe20000701670 */
[----:B------:R-:W-:Y:S01]  /*3cf0*/  LDSM.16.MT88.4 R156, [R227+0x100] ;  /* 0x00010000e39c783b */ /* 0x000fe20000004200 */
[----:B------:R-:W-:Y:S01]  /*3d00*/  FMNMX.FTZ R20, R7, R20, !PT ;  /* 0x0000001407147209 */ /* 0x000fe20007810000 */
[----:B------:R-:W-:Y:S01]  /*3d10*/  @UP2 USHF.R.U32.HI UR25, URZ, UR5, UR27 ;  /* 0x000000053f192299 */ /* 0x000fe2000801161b */
[----:B------:R-:W-:Y:S01]  /*3d20*/  FSEL R27, R27, -INF , !P0 ;  /* 0xff8000001b1b7808 */ /* 0x000fe20004000000 */
[----:B------:R-:W-:Y:S01]  /*3d30*/  LDSM.16.MT88.4 R144, [R221+0x100] ;  /* 0x00010000dd90783b */ /* 0x000fe20000004200 */
[----:B------:R-:W-:Y:S01]  /*3d40*/  ISETP.GT.AND P0, PT, R14, 0x10, P2 ;  /* 0x000000100e00780c */ /* 0x000fe20001704270 */
[----:B------:R-:W-:Y:S01]  /*3d50*/  UIADD3 UR4, UR24, UR25, URZ ;  /* 0x0000001918047290 */ /* 0x000fe2000fffe03f */
[----:B------:R-:W-:Y:S01]  /*3d60*/  FMNMX.FTZ R20, R6, R20, !PT ;  /* 0x0000001406147209 */ /* 0x000fe20007810000 */
[----:B------:R-:W-:Y:S01]  /*3d70*/  LDSM.16.MT88.4 R152, [R220+0x100] ;  /* 0x00010000dc98783b */ /* 0x000fe20000004200 */
[----:B------:R-:W-:Y:S01]  /*3d80*/  ISETP.LT.OR P0, PT, R0, 0x11, P0 ;  /* 0x000000110000780c */ /* 0x000fe20000701670 */
[----:B------:R-:W-:Y:S01]  /*3d90*/  ULDC UR25, c[0x0][0x328] ;  /* 0x0000ca0000197ab9 */ /* 0x000fe20000000800 */
[----:B------:R-:W-:Y:S01]  /*3da0*/  FMNMX.FTZ R20, R5, R20, !PT ;  /* 0x0000001405147209 */ /* 0x000fe20007810000 */
[----:B------:R-:W-:Y:S01]  /*3db0*/  LDSM.16.MT88.4 R40, [R227+0x2100] ;  /* 0x00210000e328783b */ /* 0x000fe20000004200 */
[----:B------:R-:W-:Y:S01]  /*3dc0*/  FSEL R11, R62, -INF , !P0 ;  /* 0xff8000003e0b7808 */ /* 0x000fe20004000000 */
[----:B------:R-:W-:Y:S01]  /*3dd0*/  UIADD3 UR21, UR21, -0x2, URZ ;  /* 0xfffffffe15157890 */ /* 0x000fe2000fffe03f */
[----:B------:R-:W-:Y:S01]  /*3de0*/  ISETP.GT.AND P0, PT, R14, 0x11, P2 ;  /* 0x000000110e00780c */ /* 0x000fe20001704270 */
[----:B------:R-:W-:Y:S01]  /*3df0*/  LDSM.16.MT88.4 R72, [R227+0x4100] ;  /* 0x00410000e348783b */ /* 0x000fe20000004200 */
[----:B------:R-:W-:Y:S01]  /*3e00*/  FMNMX.FTZ R20, R9, R20, !PT ;  /* 0x0000001409147209 */ /* 0x000fe20007810000 */
[----:B------:R-:W-:Y:S01]  /*3e10*/  UIADD3 UR25, UR4, UR25, URZ ;  /* 0x0000001904197290 */ /* 0x000fe2000fffe03f */
        /* <DEDUP_REMOVED lines=12> */
[----:B------:R-:W-:Y:S01]  /*3ee0*/  ISETP.GT.AND P0, PT, R14, 0x19, P2 ;  /* 0x000000190e00780c */ /* 0x000fe20001704270 */
[----:B------:R-:W-:Y:S01]  /*3ef0*/  LDSM.16.MT88.4 R112, [R222+0x6100] ;  /* 0x00610000de70783b */ /* 0x000fe20000004200 */
[----:B------:R-:W-:Y:S02]  /*3f00*/  FMNMX.FTZ R20, R183, R20, !PT ;  /* 0x00000014b7147209 */ /* 0x000fe40007810000 */
[----:B------:R-:W-:Y:S01]  /*3f10*/  ISETP.LT.OR P0, PT, R0, 0x1a, P0 ;  /* 0x0000001a0000780c */ /* 0x000fe20000701670 */
[----:B------:R-:W-:Y:S01]  /*3f20*/  LDSM.16.MT88.4 R120, [R221+0x6100] ;  /* 0x00610000dd78783b */ /* 0x000fe20000004200 */
[----:B------:R-:W-:Y:S02]  /*3f30*/  FMNMX.FTZ R20, R193, R20, !PT ;  /* 0x00000014c1147209 */ /* 0x000fe40007810000 */
        /* <DEDUP_REMOVED lines=9> */
[----:B------:R-:W-:Y:S02]  /*3fd0*/  ISETP.GT.AND P0, PT, R14, 0x21, P2 ;  /* 0x000000210e00780c */ /* 0x000fe40001704270 */
[----:B------:R-:W-:-:S02]  /*3fe0*/  FMNMX.FTZ R20, R165, R20, !PT ;  /* 0x00000014a5147209 */ /* 0x000fc40007810000 */
[----:B------:R-:W-:-:S03]  /*3ff0*/  ISETP.LT.OR P0, PT, R0, 0x22, P0 ;  /* 0x000000220000780c */ /* 0x000fc60000701670 */
[----:B------:R-:W1:Y:S01]  /*4000*/  SHFL.BFLY PT, R15, R20, 0x2, 0x1f ;  /* 0x0c401f00140f7f89 */ /* 0x000e6200000e0000 */
        /* <DEDUP_REMOVED lines=8> */
[----:B------:R-:W-:Y:S01]  /*4090*/  LDSM.16.MT88.4 R48, [R222+0x2100] ;  /* 0x00210000de30783b */ /* 0x000fe20000004200 */
[----:B-1----:R-:W-:Y:S02]  /*40a0*/  FMNMX.FTZ R20, R20, R15, !PT ;  /* 0x0000000f14147209 */ /* 0x002fe40007810000 */
        /* <DEDUP_REMOVED lines=16> */
[----:B------:R-:W-:Y:S02]  /*41b0*/  FMNMX.FTZ R21, R27, R21, !PT ;  /* 0x000000151b157209 */ /* 0x000fe40007810000 */
[----:B------:R-:W-:Y:S02]  /*41c0*/  ISETP.GT.AND P0, PT, R14, 0x39, P2 ;  /* 0x000000390e00780c */ /* 0x000fe40001704270 */
[----:B------:R-:W-:Y:S01]  /*41d0*/  FMNMX.FTZ R21, R11, R21, !PT ;  /* 0x000000150b157209 */ /* 0x000fe20007810000 */
[----:B------:R-:W-:Y:S01]  /*41e0*/  SHFL.BFLY PT, R14, R20, 0x1, 0x1f ;  /* 0x0c201f00140e7f89 */ /* 0x000fe200000e0000 */
[----:B------:R-:W-:Y:S02]  /*41f0*/  ISETP.LT.OR P0, PT, R0, 0x3a, P0 ;  /* 0x0000003a0000780c */ /* 0x000fe40000701670 */
[----:B------:R-:W-:Y:S02]  /*4200*/  FMNMX.FTZ R21, R10, R21, !PT ;  /* 0x000000150a157209 */ /* 0x000fe40007810000 */
[----:B------:R-:W-:-:S02]  /*4210*/  FSEL R185, R67, -INF , !P0 ;  /* 0xff80000043b97808 */ /* 0x000fc40004000000 */
[----:B------:R-:W-:Y:S01]  /*4220*/  FMNMX.FTZ R21, R8, R21, !PT ;  /* 0x0000001508157209 */ /* 0x000fe20007810000 */
[----:B------:R-:W-:Y:S03]  /*4230*/  LDSM.16.MT88.4 R64, [R220+0x2100] ;  /* 0x00210000dc40783b */ /* 0x000fe60000004200 */
        /* <DEDUP_REMOVED lines=11> */
[----:B------:R-:W-:Y:S02]  /*42f0*/  FMNMX.FTZ R0, R20, R14, !PT ;  /* 0x0000000e14007209 */ /* 0x000fe40007810000 */
[----:B------:R-:W-:Y:S02]  /*4300*/  LDSM.16.MT88.4 R20, [R220+0x900] ;  /* 0x00090000dc14783b */ /* 0x000fe40000004200 */
[C---:B------:R-:W-:Y:S01]  /*4310*/  FSETP.NEU.FTZ.AND P0, PT, R0.reuse, -INF , PT ;  /* 0xff8000000000780b */ /* 0x040fe20003f1d000 */
[----:B------:R-:W-:Y:S01]  /*4320*/  FMUL.FTZ R166, R0, c[0x0][0x2d0] ;  /* 0x0000b40000a67a20 */ /* 0x000fe20000410000 */
[----:B------:R-:W1:Y:S04]  /*4330*/  SHFL.BFLY PT, R14, R15, 0x1, 0x1f ;  /* 0x0c201f000f0e7f89 */ /* 0x000e6800000e0000 */
        /* <DEDUP_REMOVED lines=9> */
[----:B------:R-:W2:Y:S01]  /*43d0*/  LDSM.16.MT88.4 R4, [R220+0x6100] ;  /* 0x00610000dc04783b */ /* 0x000ea20000004200 */
[----:B-1----:R-:W-:Y:S01]  /*43e0*/  FMNMX.FTZ R12, R15, R14, !PT ;  /* 0x0000000e0f0c7209 */ /* 0x002fe20007810000 */
[----:B------:R-:W1:Y:S01]  /*43f0*/  MUFU.EX2 R178, R178 ;  /* 0x000000b200b27308 */ /* 0x000e620000000800 */
[--C-:B------:R-:W-:Y:S02]  /*4400*/  FFMA.FTZ R15, R9, c[0x0][0x2d0], -R166.reuse ;  /* 0x0000b400090f7a23 */ /* 0x100fe400000108a6 */
[C---:B------:R-:W-:Y:S01]  /*4410*/  FSETP.NEU.FTZ.AND P0, PT, R12.reuse, -INF , PT ;  /* 0xff8000000c00780b */ /* 0x040fe20003f1d000 */
[----:B------:R-:W-:Y:S02]  /*4420*/  FMUL.FTZ R184, R12, c[0x0][0x2d0] ;  /* 0x0000b4000cb87a20 */ /* 0x000fe40000410000 */
[----:B------:R-:W-:-:S02]  /*4430*/  FFMA.FTZ R180, R180, c[0x0][0x2d0], -R166 ;  /* 0x0000b400b4b47a23 */ /* 0x000fc400000108a6 */
[----:B------:R-:W-:Y:S01]  /*4440*/  MUFU.EX2 R177, R177 ;  /* 0x000000b100b17308 */ /* 0x000fe20000000800 */
[----:B------:R-:W-:Y:S01]  /*4450*/  FSEL R184, R184, RZ, P0 ;  /* 0x000000ffb8b87208 */ /* 0x000fe20000000000 */
[--C-:B------:R-:W-:Y:S01]  /*4460*/  FFMA.FTZ R181, R181, c[0x0][0x2d0], -R166.reuse ;  /* 0x0000b400b5b57a23 */ /* 0x100fe200000108a6 */
[----:B------:R-:W-:Y:S01]  /*4470*/  PLOP3.LUT P0, PT, PT, PT, UP1, 0x40, 0x0 ;  /* 0x000000000000781c */ /* 0x000fe20003f0e818 */
[----:B------:R-:W-:Y:S02]  /*4480*/  FFMA.FTZ R182, R182, c[0x0][0x2d0], -R166 ;  /* 0x0000b400b6b67a23 */ /* 0x000fe400000108a6 */
[--C-:B------:R-:W-:Y:S02]  /*4490*/  FFMA.FTZ R172, R18, c[0x0][0x2d0], -R184.reuse ;  /* 0x0000b40012ac7a23 */ /* 0x100fe400000108b8 */
[--C-:B------:R-:W-:Y:S01]  /*44a0*/  FFMA.FTZ R174, R19, c[0x0][0x2d0], -R184.reuse ;  /* 0x0000b40013ae7a23 */ /* 0x100fe200000108b8 */
[----:B------:R-:W3:Y:S01]  /*44b0*/  MUFU.EX2 R173, R173 ;  /* 0x000000ad00ad7308 */ /* 0x000ee20000000800 */
[--C-:B------:R-:W-:Y:S01]  /*44c0*/  FFMA.FTZ R175, R26, c[0x0][0x2d0], -R184.reuse ;  /* 0x0000b4001aaf7a23 */ /* 0x100fe200000108b8 */
[----:B-1----:R-:W-:Y:S01]  /*44d0*/  F2FP.BF16.PACK_AB R128, R178, R179 ;  /* 0x000000b3b280723e */ /* 0x002fe200000010ff */
[----:B------:R-:W-:-:S02]  /*44e0*/  FFMA.FTZ R169, R27, c[0x0][0x2d0], -R184 ;  /* 0x0000b4001ba97a23 */ /* 0x000fc400000108b8 */
[--C-:B------:R-:W-:Y:S01]  /*44f0*/  FFMA.FTZ R168, R11, c[0x0][0x2d0], -R184.reuse ;  /* 0x0000b4000ba87a23 */ /* 0x100fe200000108b8 */
[----:B------:R-:W-:Y:S01]  /*4500*/  LDSM.16.MT88.4 R24, [R227+0x2900] ;  /* 0x00290000e318783b */ /* 0x000fe20000004200 */
[--C-:B------:R-:W-:Y:S01]  /*4510*/  FFMA.FTZ R14, R10, c[0x0][0x2d0], -R184.reuse ;  /* 0x0000b4000a0e7a23 */ /* 0x100fe200000108b8 */
[----:B------:R-:W-:Y:S01]  /*4520*/  MUFU.EX2 R172, R172 ;  /* 0x000000ac00ac7308 */ /* 0x000fe20000000800 */
[--C-:B------:R-:W-:Y:S02]  /*4530*/  FFMA.FTZ R3, R8, c[0x0][0x2d0], -R184.reuse ;  /* 0x0000b40008037a23 */ /* 0x100fe400000108b8 */
[----:B------:R-:W1:Y:S01]  /*4540*/  LDSM.16.MT88.4 R8, [R222+0x900] ;  /* 0x00090000de08783b */ /* 0x000e620000004200 */
[----:B------:R-:W-:Y:S02]  /*4550*/  FFMA.FTZ R2, R16, c[0x0][0x2d0], -R184 ;  /* 0x0000b40010027a23 */ /* 0x000fe400000108b8 */
[----:B------:R-:W-:Y:S01]  /*4560*/  FFMA.FTZ R183, R183, c[0x0][0x2d0], -R166 ;  /* 0x0000b400b7b77a23 */ /* 0x000fe200000108a6 */
[----:B------:R-:W4:Y:S01]  /*4570*/  LDSM.16.MT88.4 R16, [R222+0x2900] ;  /* 0x00290000de10783b */ /* 0x000f220000004200 */
[----:B------:R-:W5:Y:S01]  /*4580*/  MUFU.EX2 R174, R174 ;  /* 0x000000ae00ae7308 */ /* 0x000f620000000800 */
        /* <DEDUP_REMOVED lines=9> */
[----:B------:R-:W3:Y:S01]  /*4620*/  MUFU.EX2 R169, R169 ;  /* 0x000000a900a97308 */ /* 0x000ee20000000800 */
[----:B-----5:R-:W-:Y:S01]  /*4630*/  F2FP.BF16.PACK_AB R129, R174, R172 ;  /* 0x000000acae81723e */ /* 0x020fe200000010ff */
[----:B------:R-:W-:-:S02]  /*4640*/  FFMA.FTZ R240, R165, c[0x0][0x2d0], -R166 ;  /* 0x0000b400a5f07a23 */ /* 0x000fc400000108a6 */
[--C-:B------:R-:W-:Y:S02]  /*4650*/  FFMA.FTZ R195, R164, c[0x0][0x2d0], -R184.reuse ;  /* 0x0000b400a4c37a23 */ /* 0x100fe400000108b8 */
[--C-:B------:R-:W-:Y:S01]  /*4660*/  FFMA.FTZ R188, R188, c[0x0][0x2d0], -R184.reuse ;  /* 0x0000b400bcbc7a23 */ /* 0x100fe200000108b8 */
[----:B------:R-:W-:Y:S01]  /*4670*/  LDSM.16.MT88.4 R164, [R227+0x1900] ;  /* 0x00190000e3a4783b */ /* 0x000fe20000004200 */
[----:B------:R-:W-:Y:S01]  /*4680*/  MUFU.EX2 R176, R176 ;  /* 0x000000b000b07308 */ /* 0x000fe20000000800 */
[--C-:B------:R-:W-:Y:S02]  /*4690*/  FFMA.FTZ R186, R186, c[0x0][0x2d0], -R184.reuse ;  /* 0x0000b400baba7a23 */ /* 0x100fe400000108b8 */
[----:B------:R-:W-:Y:S02]  /*46a0*/  FFMA.FTZ R239, R185, c[0x0][0x2d0], -R184 ;  /* 0x0000b400b9ef7a23 */ /* 0x000fe400000108b8 */
[----:B------:R-:W-:Y:S02]  /*46b0*/  FADD.FTZ R178, R179, R178 ;  /* 0x000000b2b3b27221 */ /* 0x000fe40000010000 */
[----:B------:R-:W-:Y:S01]  /*46c0*/  FADD.FTZ R172, R172, R174 ;  /* 0x000000aeacac7221 */ /* 0x000fe20000010000 */
[----:B---3--:R-:W-:Y:S01]  /*46d0*/  F2FP.BF16.PACK_AB R131, R169, R175 ;  /* 0x000000afa983723e */ /* 0x008fe200000010ff */
[----:B------:R-:W3:Y:S01]  /*46e0*/  MUFU.EX2 R171, R171 ;  /* 0x000000ab00ab7308 */ /* 0x000ee20000000800 */
[----:B------:R-:W-:-:S02]  /*46f0*/  FADD.FTZ R177, R177, R178 ;  /* 0x000000b2b1b17221 */ /* 0x000fc40000010000 */
[----:B------:R-:W-:Y:S02]  /*4700*/  FADD.FTZ R175, R175, R172 ;  /* 0x000000acafaf7221 */ /* 0x000fe40000010000 */
[----:B------:R-:W-:Y:S01]  /*4710*/  FADD.FTZ R177, R173, R177 ;  /* 0x000000b1adb17221 */ /* 0x000fe20000010000 */
[C---:B------:R-:W-:Y:S01]  /*4720*/  HMMA.16816.F32.BF16 R132, R128.reuse, R136, RZ ;  /* 0x000000888084723c */ /* 0x040fe200000418ff */
[----:B------:R-:W-:Y:S01]  /*4730*/  FADD.FTZ R175, R169, R175 ;  /* 0x000000afa9af7221 */ /* 0x000fe20000010000 */
        /* <DEDUP_REMOVED lines=36> */
[----:B------:R-:W1:Y:S06]  /*4980*/  MUFU.EX2 R195, R195 ;  /* 0x000000c300c37308 */ /* 0x000e6c0000000800 */
        /* <DEDUP_REMOVED lines=27> */
[----:B------:R-:W-:Y:S01]  /*4b40*/  HMMA.16816.F32.BF16 R132, R4, R8, R132 ;  /* 0x000000080484723c */ /* 0x000fe20000041884 */
[----:B------:R-:W-:-:S07]  /*4b50*/  FADD.FTZ R3, R2, R3 ;  /* 0x0000000302037221 */ /* 0x000fce0000010000 */
[C---:B------:R-:W-:Y:S01]  /*4b60*/  HMMA.16816.F32.BF16 R136, R4.reuse, R10, R136 ;  /* 0x0000000a0488723c */ /* 0x040fe20000041888 */
[----:B------:R-:W1:Y:S07]  /*4b70*/  LDSM.16.MT88.4 R8, [R221+0x2900] ;  /* 0x00290000dd08783b */ /* 0x000e6e0000004200 */
[C---:B----4-:R-:W-:Y:S08]  /*4b80*/  HMMA.16816.F32.BF16 R44, R4.reuse, R16, R44 ;  /* 0x00000010042c723c */ /* 0x050ff0000004182c */
[C---:B------:R-:W-:Y:S01]  /*4b90*/  HMMA.16816.F32.BF16 R48, R4.reuse, R18, R48 ;  /* 0x000000120430723c */ /* 0x040fe20000041830 */
[----:B------:R-:W2:Y:S07]  /*4ba0*/  LDSM.16.MT88.4 R16, [R221+0x4900] ;  /* 0x00490000dd10783b */ /* 0x000eae0000004200 */
[C---:B------:R-:W-:Y:S08]  /*4bb0*/  HMMA.16816.F32.BF16 R148, R4.reuse, R20, R148 ;  /* 0x000000140494723c */ /* 0x040ff00000041894 */
[C---:B------:R-:W-:Y:S01]  /*4bc0*/  HMMA.16816.F32.BF16 R152, R4.reuse, R22, R152 ;  /* 0x000000160498723c */ /* 0x040fe20000041898 */
[----:B------:R-:W-:Y:S07]  /*4bd0*/  LDSM.16.MT88.4 R20, [R227+0x4900] ;  /* 0x00490000e314783b */ /* 0x000fee0000004200 */
[C---:B------:R-:W-:Y:S08]  /*4be0*/  HMMA.16816.F32.BF16 R160, R4.reuse, R32, R160 ;  /* 0x0000002004a0723c */ /* 0x040ff000000418a0 */
[C---:B-1----:R-:W-:Y:S08]  /*4bf0*/  HMMA.16816.F32.BF16 R52, R4.reuse, R8, R52 ;  /* 0x000000080434723c */ /* 0x042ff00000041834 */
[C---:B------:R-:W-:Y:S01]  /*4c00*/  HMMA.16816.F32.BF16 R56, R4.reuse, R10, R56 ;  /* 0x0000000a0438723c */ /* 0x040fe20000041838 */
[----:B------:R-:W1:Y:S07]  /*4c10*/  LDSM.16.MT88.4 R8, [R220+0x4900] ;  /* 0x00490000dc08783b */ /* 0x000e6e0000004200 */
[C---:B--2---:R-:W-:Y:S08]  /*4c20*/  HMMA.16816.F32.BF16 R84, R4.reuse, R16, R84 ;  /* 0x000000100454723c */ /* 0x044ff00000041854 */
[C---:B------:R-:W-:Y:S01]  /*4c30*/  HMMA.16816.F32.BF16 R88, R4.reuse, R18, R88 ;  /* 0x000000120458723c */ /* 0x040fe20000041858 */
[----:B------:R-:W2:Y:S07]  /*4c40*/  LDSM.16.MT88.4 R16, [R221+0x6900] ;  /* 0x00690000dd10783b */ /* 0x000eae0000004200 */
        /* <DEDUP_REMOVED lines=45> */
[----:B------:R-:W-:Y:S01]  /*4f20*/  HMMA.16816.F32.BF16 R40, R4, R18, R40 ;  /* 0x000000120428723c */ /* 0x000fe20000041828 */
[----:B------:R-:W2:Y:S01]  /*4f30*/  LDSM.16.MT88.4 R16, [R221+0x5100] ;  /* 0x00510000dd10783b */ /* 0x000ea20000004200 */
[----:B------:R-:W-:-:S04]  /*4f40*/  FADD.FTZ R190, R195, R190 ;  /* 0x000000bec3be7221 */ /* 0x000fc80000010000 */
[----:B------:R-:W-:Y:S02]  /*4f50*/  FADD.FTZ R190, R188, R190 ;  /* 0x000000bebcbe7221 */ /* 0x000fe40000010000 */
        /* <DEDUP_REMOVED lines=17> */
[----:B------:R-:W5:Y:S07]  /*5070*/  LDSM.16.MT88.4 R32, [R227+0x5100] ;  /* 0x00510000e320783b */ /* 0x000f6e0000004200 */
[C---:B------:R-:W-:Y:S08]  /*5080*/  HMMA.16816.F32.BF16 R148, R4.reuse, R28, R148 ;  /* 0x0000001c0494723c */ /* 0x040ff00000041894 */
        /* <DEDUP_REMOVED lines=14> */
[C---:B-----5:R-:W-:Y:S08]  /*5170*/  HMMA.16816.F32.BF16 R68, R4.reuse, R32, R68 ;  /* 0x000000200444723c */ /* 0x060ff00000041844 */
        /* <DEDUP_REMOVED lines=16> */
[C---:B------:R-:W-:Y:S01]  /*5280*/  F2FP.BF16.PACK_AB R7, R239.reuse, R186 ;  /* 0x000000baef07723e */ /* 0x040fe200000010ff */
[----:B------:R-:W-:Y:S02]  /*5290*/  FADD.FTZ R186, R186, R190 ;  /* 0x000000bebaba7221 */ /* 0x000fe40000010000 */
[----:B------:R-:W-:Y:S02]  /*52a0*/  FADD.FTZ R193, R194, R193 ;  /* 0x000000c1c2c17221 */ /* 0x000fe40000010000 */
[----:B------:R-:W-:Y:S02]  /*52b0*/  FADD.FTZ R239, R239, R186 ;  /* 0x000000baefef7221 */ /* 0x000fe40000010000 */
[----:B--2---:R-:W-:Y:S01]  /*52c0*/  HMMA.16816.F32.BF16 R36, R4, R16, R36 ;  /* 0x000000100424723c */ /* 0x004fe20000041824 */
[----:B------:R-:W-:-:S07]  /*52d0*/  FADD.FTZ R240, R240, R193 ;  /* 0x000000c1f0f07221 */ /* 0x000fce0000010000 */
[C---:B------:R-:W-:Y:S01]  /*52e0*/  HMMA.16816.F32.BF16 R40, R4.reuse, R18, R40 ;  /* 0x000000120428723c */ /* 0x040fe20000041828 */
[----:B------:R-:W2:Y:S07]  /*52f0*/  LDSM.16.MT88.4 R16, [R227+0x5900] ;  /* 0x00590000e310783b */ /* 0x000eae0000004200 */
[C---:B-1----:R-:W-:Y:S08]  /*5300*/  HMMA.16816.F32.BF16 R52, R4.reuse, R8, R52 ;  /* 0x000000080434723c */ /* 0x042ff00000041834 */
[C---:B------:R-:W-:Y:S01]  /*5310*/  HMMA.16816.F32.BF16 R56, R4.reuse, R10, R56 ;  /* 0x0000000a0438723c */ /* 0x040fe20000041838 */
[----:B------:R-:W1:Y:S07]  /*5320*/  LDSM.16.MT88.4 R8, [R227+0x7900] ;  /* 0x00790000e308783b */ /* 0x000e6e0000004200 */
[C---:B------:R-:W-:Y:S08]  /*5330*/  HMMA.16816.F32.BF16 R160, R4.reuse, R164, R160 ;  /* 0x000000a404a0723c */ /* 0x040ff000000418a0 */
        /* <DEDUP_REMOVED lines=21> */
[C---:B------:R-:W-:Y:S08]  /*5490*/  HMMA.16816.F32.BF16 R64, R4.reuse, R166, R64 ;  /* 0x000000a60440723c */ /* 0x040ff00000041840 */
[C---:B-----5:R-:W-:Y:S08]  /*54a0*/  HMMA.16816.F32.BF16 R76, R4.reuse, R32, R76 ;  /* 0x00000020044c723c */ /* 0x060ff0000004184c */
[C---:B------:R-:W-:Y:S08]  /*54b0*/  HMMA.16816.F32.BF16 R80, R4.reuse, R34, R80 ;  /* 0x000000220450723c */ /* 0x040ff00000041850 */
[C---:B------:R-:W-:Y:S08]  /*54c0*/  HMMA.16816.F32.BF16 R84, R4.reuse, R28, R84 ;  /* 0x0000001c0454723c */ /* 0x040ff00000041854 */
[C---:B------:R-:W-:Y:S08]  /*54d0*/  HMMA.16816.F32.BF16 R88, R4.reuse, R30, R88 ;  /* 0x0000001e0458723c */ /* 0x040ff00000041858 */
[C---:B---3--:R-:W-:Y:S08]  /*54e0*/  HMMA.16816.F32.BF16 R92, R4.reuse, R24, R92 ;  /* 0x00000018045c723c */ /* 0x048ff0000004185c */
        /* <DEDUP_REMOVED lines=20> */
.L_x_2845:
[----:B------:R-:W-:Y:S02]  /*5630*/  UISETP.NE.AND UP0, UPT, UR24, 0x1, UPT ;  /* 0x000000011800788c */ /* 0x000fe4000bf05270 */
[----:B------:R-:W-:Y:S02]  /*5640*/  ULDC.64 UR4, c[0x0][0x330] ;  /* 0x0000cc0000047ab9 */ /* 0x000fe40000000a00 */
[----:B------:R-:W-:-:S07]  /*5650*/  UIMAD.WIDE.U32 UR28, UR26, UR4, URZ ;  /* 0x000000041a1c72a5 */ /* 0x000fce000f8e003f */
[----:B------:R-:W-:Y:S02]  /*5660*/  @UP0 UMOV UR27, UR29 ;  /* 0x0000001d001b0c82 */ /* 0x000fe40008000000 */
[----:B------:R-:W-:Y:S02]  /*5670*/  @UP0 USHF.R.U32.HI UR26, URZ, UR5, UR27 ;  /* 0x000000053f1a0299 */ /* 0x000fe4000801161b */
.L_x_2846:
[----:B------:R-:W-:Y:S02]  /*5680*/  ULDC UR4, c[0x0][0x32c] ;  /* 0x0000cb0000047ab9 */ /* 0x000fe40000000800 */
[----:B------:R-:W-:-:S04]  /*5690*/  UIMAD UR4, UR26, UR24, UR4 ;  /* 0x000000181a0472a4 */ /* 0x000fc8000f8e0204 */
[----:B------:R-:W-:-:S04]  /*56a0*/  UISETP.LT.AND UP0, UPT, UR25, UR4, UPT ;  /* 0x000000041900728c */ /* 0x000fc8000bf01270 */
[----:B------:R-:W-:-:S04]  /*56b0*/  USEL UR25, UR25, UR4, UP0 ;  /* 0x0000000419197287 */ /* 0x000fc80008000000 */
.L_x_2844:
        /* <DEDUP_REMOVED lines=8> */
[C---:B------:R-:W-:Y:S01]  /*5740*/  SHF.L.U64.HI R251, R235.reuse, 0x1, R13 ;  /* 0x00000001ebfb7819 */ /* 0x040fe2000001020d */
[----:B------:R-:W-:Y:S01]  /*5750*/  IMAD.MOV.U32 R2, RZ, RZ, R12 ;  /* 0x000000ffff027224 */ /* 0x000fe200078e000c */
[C---:B------:R-:W-:Y:S01]  /*5760*/  SHF.L.U64.HI R249, R202.reuse, 0x1, R242 ;  /* 0x00000001caf97819 */ /* 0x040fe200000102f2 */
[----:B------:R-:W-:Y:S01]  /*5770*/  IMAD.MOV.U32 R3, RZ, RZ, R0 ;  /* 0x000000ffff037224 */ /* 0x000fe200078e0000 */
[----:B------:R-:W-:Y:S01]  /*5780*/  SEL R247, RZ, 0x10, P6 ;  /* 0x00000010fff77807 */ /* 0x000fe20003000000 */
[----:B------:R-:W-:Y:S01]  /*5790*/  IMAD.SHL.U32 R250, R235, 0x2, RZ ;  /* 0x00000002ebfa7824 */ /* 0x000fe200078e00ff */
[C---:B------:R-:W-:Y:S01]  /*57a0*/  SHF.L.U64.HI R246, R201.reuse, 0x1, R241 ;  /* 0x00000001c9f67819 */ /* 0x040fe200000102f1 */
[----:B------:R-:W-:Y:S01]  /*57b0*/  IMAD.SHL.U32 R248, R202, 0x2, RZ ;  /* 0x00000002caf87824 */ /* 0x000fe200078e00ff */
[----:B------:R-:W-:Y:S01]  /*57c0*/  SEL R244, RZ, 0x10, P5 ;  /* 0x00000010fff47807 */ /* 0x000fe20002800000 */
[----:B------:R-:W-:Y:S02]  /*57d0*/  IMAD.SHL.U32 R245, R201, 0x2, RZ ;  /* 0x00000002c9f57824 */ /* 0x000fe400078e00ff */
.L_x_2858:
[----:B------:R-:W-:Y:S04]  /*57e0*/  DEPBAR.LE SB0, 0x0 ;  /* 0x000080000000791a */ /* 0x000fe80000000000 */
[----:B------:R-:W-:Y:S01]  /*57f0*/  BAR.SYNC.DEFER_BLOCKING 0x0 ;  /* 0x0000000000007b1d */ /* 0x000fe20000010000 */
[----:B------:R-:W-:Y:S06]  /*5800*/  UISETP.GT.AND UP0, UPT, UR7, UR21, UPT ;  /* 0x000000150700728c */ /* 0x000fec000bf04270 */
[----:B------:R-:W-:Y:S01]  /*5810*/  PLOP3.LUT P0, PT, PT, PT, UP0, 0x80, 0x0 ;  /* 0x000000000000781c */ /* 0x000fe20003f0f008 */
[----:B------:R1:W2:Y:S04]  /*5820*/  LDSM.16.M88.4 R32, [R230+0x10100] ;  /* 0x01010000e620783b */ /* 0x0002a80000000200 */
        /* <DEDUP_REMOVED lines=20> */
[----:B------:R-:W-:Y:S02]  /*5970*/  IMAD R0, R231, c[0x0][0x21c], R0 ;  /* 0x00008700e7007a24 */ /* 0x000fe400078e0200 */
[----:B------:R-:W-:Y:S04]  /*5980*/  IMAD.IADD R5, R5, 0x1, R6 ;  /* 0x0000000105057824 */ /* 0x000fe800078e0206 */
[----:B------:R-:W-:Y:S05]  /*5990*/  IMAD.WIDE.U32 R4, R231, c[0x0][0x218], R4 ;  /* 0x00008600e7047a25 */ /* 0x000fea00078e0004 */
[----:B------:R-:W-:Y:S01]  /*59a0*/  IADD3 R6, P0, R4, UR14, RZ ;  /* 0x0000000e04067c10 */ /* 0x000fe2000ff1e0ff */
[----:B------:R-:W-:Y:S03]  /*59b0*/  IMAD.SHL.U32 R4, R200, 0x2, RZ ;  /* 0x00000002c8047824 */ /* 0x000fe600078e00ff */
[----:B------:R-:W-:Y:S02]  /*59c0*/  IADD3.X R0, R5, UR19, R0, P0, !PT ;  /* 0x0000001305007c10 */ /* 0x000fe400087fe400 */
[----:B------:R-:W-:Y:S02]  /*59d0*/  LEA R7, P0, R6, c[0x0][0x1f8], 0x1 ;  /* 0x00007e0006077a11 */ /* 0x000fe400078008ff */
[----:B------:R-:W-:Y:S02]  /*59e0*/  SHF.L.U64.HI R5, R200, 0x1, R203 ;  /* 0x00000001c8057819 */ /* 0x000fe400000102cb */
[----:B------:R-:W-:Y:S01]  /*59f0*/  LEA.HI.X R6, R6, c[0x0][0x1fc], R0, 0x1, P0 ;  /* 0x00007f0006067a11 */ /* 0x000fe200000f0c00 */
[----:B------:R-:W5:Y:S01]  /*5a00*/  SHFL.IDX PT, R12, R7, 0x1, 0x181f ;  /* 0x00381f00070c7f89 */ /* 0x000f6200000e0000 */
[----:B------:R-:W-:Y:S03]  /*5a10*/  IADD3 R0, -R243, 0x10, RZ ;  /* 0x00000010f3007810 */ /* 0x000fe60007ffe1ff */
[----:B------:R-:W4:Y:S01]  /*5a20*/  SHFL.IDX PT, R13, R6, 0x1, 0x181f ;  /* 0x00381f00060d7f89 */ /* 0x000f2200000e0000 */
[----:B------:R-:W-:Y:S03]  /*5a30*/  LOP3.LUT R0, R0, 0xf, RZ, 0xc0, !PT ;  /* 0x0000000f00007812 */ /* 0x000fe600078ec0ff */
[----:B------:R-:W3:Y:S04]  /*5a40*/  SHFL.IDX PT, R7, R7, RZ, 0x181f ;  /* 0x00181fff07077589 */ /* 0x000ee800000e0000 */
[----:B------:R-:W2:Y:S01]  /*5a50*/  SHFL.IDX PT, R6, R6, RZ, 0x181f ;  /* 0x00181fff06067589 */ /* 0x000ea200000e0000 */
[-C--:B-----5:R-:W-:Y:S04]  /*5a60*/  IADD3 R20, P2, P0, R20, R12.reuse, R248 ;  /* 0x0000000c14147210 */ /* 0x0a0fe8000785e0f8 */
[-C--:B----4-:R-:W-:Y:S02]  /*5a70*/  IADD3.X R21, RZ, R13.reuse, R249, P2, P0 ;  /* 0x0000000dff157210 */ /* 0x090fe400017e04f9 */
[-C--:B------:R-:W-:Y:S04]  /*5a80*/  IADD3 R14, P2, P0, R14, R12.reuse, R245 ;  /* 0x0000000c0e0e7210 */ /* 0x080fe8000785e0f5 */
[-C--:B------:R-:W-:Y:S02]  /*5a90*/  IADD3.X R15, RZ, R13.reuse, R246, P2, P0 ;  /* 0x0000000dff0f7210 */ /* 0x080fe400017e04f6 */
[----:B------:R-:W-:Y:S04]  /*5aa0*/  IADD3 R22, P2, P0, R0, R12, R4 ;  /* 0x0000000c00167210 */ /* 0x000fe8000785e004 */
[--C-:B------:R-:W-:Y:S02]  /*5ab0*/  IADD3.X R23, RZ, R13, R5.reuse, P2, P0 ;  /* 0x0000000dff177210 */ /* 0x100fe400017e0405 */
[----:B---3--:R-:W-:Y:S02]  /*5ac0*/  IADD3 R4, P0, R7, R4, RZ ;  /* 0x0000000407047210 */ /* 0x008fe40007f1e0ff */
[----:B------:R-:W-:Y:S03]  /*5ad0*/  ISETP.GE.AND P2, PT, R235, c[0x0][0x1d4], PT ;  /* 0x00007500eb007a0c */ /* 0x000fe60003f46270 */
[C---:B--2---:R-:W-:Y:S01]  /*5ae0*/  IMAD.X R5, R6.reuse, 0x1, R5, P0 ;  /* 0x0000000106057824 */ /* 0x044fe200000e0605 */
[C---:B------:R-:W-:Y:S05]  /*5af0*/  IADD3 R30, P0, R7.reuse, R250, RZ ;  /* 0x000000fa071e7210 */ /* 0x040fea0007f1e0ff */
[C---:B------:R-:W-:Y:S01]  /*5b00*/  IMAD.X R31, R6.reuse, 0x1, R251, P0 ;  /* 0x00000001061f7824 */ /* 0x040fe200000e06fb */
        /* <DEDUP_REMOVED lines=19> */
.L_x_2848:
[C---:B--23--:R-:W-:Y:S01]  /*5c40*/  HMMA.16816.F32.BF16 R4, R32.reuse, R8, RZ ;  /* 0x000000082004723c */ /* 0x04cfe200000418ff */
[----:B------:R-:W-:Y:S01]  /*5c50*/  LDSM.16.M88.4 R188, [R224+0x8100] ;  /* 0x00810000e0bc783b */ /* 0x000fe20000000200 */
[----:B------:R-:W-:Y:S05]  /*5c60*/  UISETP.GT.AND UP0, UPT, UR21, UR7, UPT ;  /* 0x000000071500728c */ /* 0x000fea000bf04270 */
[----:B------:R-:W0:Y:S01]  /*5c70*/  LDGDEPBAR ;  /* 0x00000000000079af */ /* 0x000e220000000000 */
[C---:B------:R-:W-:Y:S01]  /*5c80*/  HMMA.16816.F32.BF16 R8, R32.reuse, R10, RZ ;  /* 0x0000000a2008723c */ /* 0x040fe200000418ff */
[----:B------:R-:W-:Y:S04]  /*5c90*/  PLOP3.LUT P0, PT, PT, PT, UP0, 0x40, 0x0 ;  /* 0x000000000000781c */ /* 0x000fe80003f0e808 */
[----:B------:R-:W-:Y:S03]  /*5ca0*/  LDSM.16.M88.4 R192, [R224+0x8900] ;  /* 0x00890000e0c0783b */ /* 0x000fe60000000200 */
[C---:B----4-:R-:W-:Y:S03]  /*5cb0*/  HMMA.16816.F32.BF16 R12, R32.reuse, R16, RZ ;  /* 0x00000010200c723c */ /* 0x050fe600000418ff */
[----:B------:R-:W-:Y:S05]  /*5cc0*/  LDSM.16.M88.4 R196, [R224+0x9900] ;  /* 0x00990000e0c4783b */ /* 0x000fea0000000200 */
[C---:B------:R-:W-:Y:S08]  /*5cd0*/  HMMA.16816.F32.BF16 R16, R32.reuse, R18, RZ ;  /* 0x000000122010723c */ /* 0x040ff000000418ff */
        /* <DEDUP_REMOVED lines=13> */
[----:B------:R-:W3:Y:S07]  /*5db0*/  LDSM.16.M88.4 R180, [R216] ;  /* 0x00000000d8b4783b */ /* 0x000eee0000000200 */
[C---:B------:R-:W-:Y:S08]  /*5dc0*/  HMMA.16816.F32.BF16 R28, R168.reuse, R184, R28 ;  /* 0x000000b8a81c723c */ /* 0x040ff0000004181c */
[----:B------:R-:W-:Y:S01]  /*5dd0*/  HMMA.16816.F32.BF16 R32, R168, R186, R32 ;  /* 0x000000baa820723c */ /* 0x000fe20000041820 */
[----:B------:R-:W4:Y:S06]  /*5de0*/  LDSM.16.M88.4 R168, [R216+0x800] ;  /* 0x00080000d8a8783b */ /* 0x000f2c0000000200 */
[----:B------:R-:W-:Y:S01]  /*5df0*/  LDSM.16.M88.4 R184, [R230+0x14100] ;  /* 0x01410000e6b8783b */ /* 0x000fe20000000200 */
[C---:B-1----:R-:W-:Y:S08]  /*5e00*/  HMMA.16816.F32.BF16 R4, R164.reuse, R188, R4 ;  /* 0x000000bca404723c */ /* 0x042ff00000041804 */
        /* <DEDUP_REMOVED lines=10> */
[----:B------:R-:W2:Y:S06]  /*5eb0*/  LDSM.16.M88.4 R164, [R216+0x1800] ;  /* 0x00180000d8a4783b */ /* 0x000eac0000000200 */
[----:B------:R-:W-:Y:S01]  /*5ec0*/  LDSM.16.M88.4 R196, [R229+0xb900] ;  /* 0x00b90000e5c4783b */ /* 0x000fe20000000200 */
[C---:B---3--:R-:W-:Y:S08]  /*5ed0*/  HMMA.16816.F32.BF16 R4, R176.reuse, R180, R4 ;  /* 0x000000b4b004723c */ /* 0x048ff00000041804 */
[C---:B------:R-:W-:Y:S01]  /*5ee0*/  HMMA.16816.F32.BF16 R8, R176.reuse, R182, R8 ;  /* 0x000000b6b008723c */ /* 0x040fe20000041808 */
[----:B------:R-:W3:Y:S07]  /*5ef0*/  LDSM.16.M88.4 R180, [R229+0xb100] ;  /* 0x00b10000e5b4783b */ /* 0x000eee0000000200 */
[C---:B----4-:R-:W-:Y:S08]  /*5f00*/  HMMA.16816.F32.BF16 R12, R176.reuse, R168, R12 ;  /* 0x000000a8b00c723c */ /* 0x050ff0000004180c */
[C---:B------:R-:W-:Y:S01]  /*5f10*/  HMMA.16816.F32.BF16 R16, R176.reuse, R170, R16 ;  /* 0x000000aab010723c */ /* 0x040fe20000041810 */
[----:B------:R-:W-:Y:S07]  /*5f20*/  LDSM.16.M88.4 R168, [R215] ;  /* 0x00000000d7a8783b */ /* 0x000fee0000000200 */
[C---:B-1----:R-:W-:Y:S08]  /*5f30*/  HMMA.16816.F32.BF16 R20, R176.reuse, R172, R20 ;  /* 0x000000acb014723c */ /* 0x042ff00000041814 */
[C---:B------:R-:W-:Y:S01]  /*5f40*/  HMMA.16816.F32.BF16 R24, R176.reuse, R174, R24 ;  /* 0x000000aeb018723c */ /* 0x040fe20000041818 */
[----:B------:R-:W-:Y:S07]  /*5f50*/  LDSM.16.M88.4 R172, [R214] ;  /* 0x00000000d6ac783b */ /* 0x000fee0000000200 */
[C---:B--2---:R-:W-:Y:S08]  /*5f60*/  HMMA.16816.F32.BF16 R28, R176.reuse, R164, R28 ;  /* 0x000000a4b01c723c */ /* 0x044ff0000004181c */
[----:B------:R-:W-:Y:S01]  /*5f70*/  HMMA.16816.F32.BF16 R32, R176, R166, R32 ;  /* 0x000000a6b020723c */ /* 0x000fe20000041820 */
[----:B------:R-:W1:Y:S06]  /*5f80*/  LDSM.16.M88.4 R164, [R226+0x14100] ;  /* 0x01410000e2a4783b */ /* 0x000e6c0000000200 */
[----:B------:R-:W2:Y:S01]  /*5f90*/  LDSM.16.M88.4 R176, [R213] ;  /* 0x00000000d5b0783b */ /* 0x000ea20000000200 */
        /* <DEDUP_REMOVED lines=21> */
[----:B------:R-:W-:Y:S07]  /*60f0*/  LDSM.16.M88.4 R176, [R216+0x2800] ;  /* 0x00280000d8b0783b */ /* 0x000fee0000000200 */
[C---:B---3--:R-:W-:Y:S08]  /*6100*/  HMMA.16816.F32.BF16 R28, R164.reuse, R180, R28 ;  /* 0x000000b4a41c723c */ /* 0x048ff0000004181c */
[----:B------:R-:W-:Y:S01]  /*6110*/  HMMA.16816.F32.BF16 R32, R164, R182, R32 ;  /* 0x000000b6a420723c */ /* 0x000fe20000041820 */
[----:B------:R-:W2:Y:S06]  /*6120*/  LDSM.16.M88.4 R164, [R223+0x14100] ;  /* 0x01410000dfa4783b */ /* 0x000eac0000000200 */
[----:B------:R-:W3:Y:S01]  /*6130*/  LDSM.16.M88.4 R180, [R216+0x3000] ;  /* 0x00300000d8b4783b */ /* 0x000ee20000000200 */
[C---:B------:R-:W-:Y:S08]  /*6140*/  HMMA.16816.F32.BF16 R4, R188.reuse, R192, R4 ;  /* 0x000000c0bc04723c */ /* 0x040ff00000041804 */
[C---:B------:R-:W-:Y:S01]  /*6150*/  HMMA.16816.F32.BF16 R8, R188.reuse, R194, R8 ;  /* 0x000000c2bc08723c */ /* 0x040fe20000041808 */
[----:B------:R-:W5:Y:S07]  /*6160*/  LDSM.16.M88.4 R192, [R216+0x3800] ;  /* 0x00380000d8c0783b */ /* 0x000f6e0000000200 */
[C---:B----4-:R-:W-:Y:S08]  /*6170*/  HMMA.16816.F32.BF16 R12, R188.reuse, R184, R12 ;  /* 0x000000b8bc0c723c */ /* 0x050ff0000004180c */
[C---:B------:R-:W-:Y:S01]  /*6180*/  HMMA.16816.F32.BF16 R16, R188.reuse, R186, R16 ;  /* 0x000000babc10723c */ /* 0x040fe20000041810 */
[----:B------:R-:W-:Y:S07]  /*6190*/  LDSM.16.M88.4 R184, [R229+0xc100] ;  /* 0x00c10000e5b8783b */ /* 0x000fee0000000200 */
[C---:B-1----:R-:W-:Y:S08]  /*61a0*/  HMMA.16816.F32.BF16 R20, R188.reuse, R168, R20 ;  /* 0x000000a8bc14723c */ /* 0x042ff00000041814 */
[C---:B------:R-:W-:Y:S01]  /*61b0*/  HMMA.16816.F32.BF16 R24, R188.reuse, R170, R24 ;  /* 0x000000aabc18723c */ /* 0x040fe20000041818 */
[----:B------:R-:W1:Y:S07]  /*61c0*/  LDSM.16.M88.4 R168, [R230+0x18100] ;  /* 0x01810000e6a8783b */ /* 0x000e6e0000000200 */
[C---:B------:R-:W-:Y:S08]  /*61d0*/  HMMA.16816.F32.BF16 R28, R188.reuse, R196, R28 ;  /* 0x000000c4bc1c723c */ /* 0x040ff0000004181c */
[----:B------:R-:W-:Y:S01]  /*61e0*/  HMMA.16816.F32.BF16 R32, R188, R198, R32 ;  /* 0x000000c6bc20723c */ /* 0x000fe20000041820 */
[----:B------:R-:W-:Y:S06]  /*61f0*/  LDSM.16.M88.4 R188, [R211] ;  /* 0x00000000d3bc783b */ /* 0x000fec0000000200 */
[----:B------:R-:W-:Y:S01]  /*6200*/  LDSM.16.M88.4 R196, [R208] ;  /* 0x00000000d0c4783b */ /* 0x000fe20000000200 */
        /* <DEDUP_REMOVED lines=8> */
[----:B------:R-:W-:Y:S07]  /*6290*/  LDSM.16.M88.4 R180, [R226+0x18100] ;  /* 0x01810000e2b4783b */ /* 0x000fee0000000200 */
[C---:B-----5:R-:W-:Y:S08]  /*62a0*/  HMMA.16816.F32.BF16 R28, R164.reuse, R192, R28 ;  /* 0x000000c0a41c723c */ /* 0x060ff0000004181c */
[----:B------:R-:W-:Y:S01]  /*62b0*/  HMMA.16816.F32.BF16 R32, R164, R194, R32 ;  /* 0x000000c2a420723c */ /* 0x000fe20000041820 */
[----:B------:R-:W3:Y:S06]  /*62c0*/  LDSM.16.M88.4 R164, [R229+0xd900] ;  /* 0x00d90000e5a4783b */ /* 0x000eec0000000200 */
[----:B------:R-:W5:Y:S01]  /*62d0*/  LDSM.16.M88.4 R192, [R210] ;  /* 0x00000000d2c0783b */ /* 0x000f620000000200 */
[C---:B-1----:R-:W-:Y:S08]  /*62e0*/  HMMA.16816.F32.BF16 R4, R168.reuse, R184, R4 ;  /* 0x000000b8a804723c */ /* 0x042ff00000041804 */
[C---:B------:R-:W-:Y:S01]  /*62f0*/  HMMA.16816.F32.BF16 R8, R168.reuse, R186, R8 ;  /* 0x000000baa808723c */ /* 0x040fe20000041808 */
[----:B------:R-:W1:Y:S07]  /*6300*/  LDSM.16.M88.4 R184, [R209] ;  /* 0x00000000d1b8783b */ /* 0x000e6e0000000200 */
[C---:B--2---:R-:W-:Y:S08]  /*6310*/  HMMA.16816.F32.BF16 R12, R168.reuse, R172, R12 ;  /* 0x000000aca80c723c */ /* 0x044ff0000004180c */
[C---:B------:R-:W-:Y:S01]  /*6320*/  HMMA.16816.F32.BF16 R16, R168.reuse, R174, R16 ;  /* 0x000000aea810723c */ /* 0x040fe20000041810 */
[----:B------:R-:W-:Y:S07]  /*6330*/  LDSM.16.M88.4 R172, [R224+0xc900] ;  /* 0x00c90000e0ac783b */ /* 0x000fee0000000200 */
[C---:B----4-:R-:W-:Y:S08]  /*6340*/  HMMA.16816.F32.BF16 R20, R168.reuse, R176, R20 ;  /* 0x000000b0a814723c */ /* 0x050ff00000041814 */
[C---:B------:R-:W-:Y:S01]  /*6350*/  HMMA.16816.F32.BF16 R24, R168.reuse, R178, R24 ;  /* 0x000000b2a818723c */ /* 0x040fe20000041818 */
[----:B------:R-:W-:Y:S07]  /*6360*/  LDSM.16.M88.4 R176, [R224+0xd100] ;  /* 0x00d10000e0b0783b */ /* 0x000fee0000000200 */
[C---:B---3--:R-:W-:Y:S08]  /*6370*/  HMMA.16816.F32.BF16 R28, R168.reuse, R164, R28 ;  /* 0x000000a4a81c723c */ /* 0x048ff0000004181c */
[----:B------:R-:W-:Y:S01]  /*6380*/  HMMA.16816.F32.BF16 R32, R168, R166, R32 ;  /* 0x000000a6a820723c */ /* 0x000fe20000041820 */
[----:B------:R-:W-:Y:S06]  /*6390*/  LDSM.16.M88.4 R164, [R225+0x18100] ;  /* 0x01810000e1a4783b */ /* 0x000fec0000000200 */
[----:B------:R-:W2:Y:S01]  /*63a0*/  LDSM.16.M88.4 R168, [R224+0xc100] ;  /* 0x00c10000e0a8783b */ /* 0x000ea20000000200 */
[C---:B------:R-:W-:Y:S08]  /*63b0*/  HMMA.16816.F32.BF16 R4, R180.reuse, R188, R4 ;  /* 0x000000bcb404723c */ /* 0x040ff00000041804 */
[C---:B------:R-:W-:Y:S01]  /*63c0*/  HMMA.16816.F32.BF16 R8, R180.reuse, R190, R8 ;  /* 0x000000beb408723c */ /* 0x040fe20000041808 */
[----:B------:R-:W3:Y:S07]  /*63d0*/  LDSM.16.M88.4 R188, [R224+0xd900] ;  /* 0x00d90000e0bc783b */ /* 0x000eee0000000200 */
        /* <DEDUP_REMOVED lines=8> */
[----:B------:R-:W4:Y:S06]  /*6460*/  LDSM.16.M88.4 R180, [R216+0x4800] ;  /* 0x00480000d8b4783b */ /* 0x000f2c0000000200 */
[----:B------:R-:W-:Y:S01]  /*6470*/  LDSM.16.M88.4 R196, [R229+0xe100] ;  /* 0x00e10000e5c4783b */ /* 0x000fe20000000200 */
[C---:B--2---:R-:W-:Y:S08]  /*6480*/  HMMA.16816.F32.BF16 R4, R164.reuse, R168, R4 ;  /* 0x000000a8a404723c */ /* 0x044ff00000041804 */
[C---:B------:R-:W-:Y:S01]  /*6490*/  HMMA.16816.F32.BF16 R8, R164.reuse, R170, R8 ;  /* 0x000000aaa408723c */ /* 0x040fe20000041808 */
[----:B------:R-:W2:Y:S07]  /*64a0*/  LDSM.16.M88.4 R168, [R216+0x5000] ;  /* 0x00500000d8a8783b */ /* 0x000eae0000000200 */
[C---:B------:R-:W-:Y:S08]  /*64b0*/  HMMA.16816.F32.BF16 R12, R164.reuse, R172, R12 ;  /* 0x000000aca40c723c */ /* 0x040ff0000004180c */
[C---:B------:R-:W-:Y:S01]  /*64c0*/  HMMA.16816.F32.BF16 R16, R164.reuse, R174, R16 ;  /* 0x000000aea410723c */ /* 0x040fe20000041810 */
[----:B------:R-:W5:Y:S07]  /*64d0*/  LDSM.16.M88.4 R172, [R216+0x5800] ;  /* 0x00580000d8ac783b */ /* 0x000f6e0000000200 */
[C---:B------:R-:W-:Y:S08]  /*64e0*/  HMMA.16816.F32.BF16 R20, R164.reuse, R176, R20 ;  /* 0x000000b0a414723c */ /* 0x040ff00000041814 */
[C---:B------:R-:W-:Y:S01]  /*64f0*/  HMMA.16816.F32.BF16 R24, R164.reuse, R178, R24 ;  /* 0x000000b2a418723c */ /* 0x040fe20000041818 */
[----:B------:R-:W2:Y:S07]  /*6500*/  LDSM.16.M88.4 R176, [R230+0x1c100] ;  /* 0x01c10000e6b0783b */ /* 0x000eae0000000200 */
[C---:B---3--:R-:W-:Y:S08]  /*6510*/  HMMA.16816.F32.BF16 R28, R164.reuse, R188, R28 ;  /* 0x000000bca41c723c */ /* 0x048ff0000004181c */
[----:B------:R-:W-:Y:S01]  /*6520*/  HMMA.16816.F32.BF16 R32, R164, R190, R32 ;  /* 0x000000bea420723c */ /* 0x000fe20000041820 */
[----:B------:R-:W3:Y:S06]  /*6530*/  LDSM.16.M88.4 R164, [R229+0xe900] ;  /* 0x00e90000e5a4783b */ /* 0x000eec0000000200 */
[----:B------:R-:W3:Y:S01]  /*6540*/  LDSM.16.M88.4 R188, [R229+0xf100] ;  /* 0x00f10000e5bc783b */ /* 0x000ee20000000200 */
[C---:B-1----:R-:W-:Y:S08]  /*6550*/  HMMA.16816.F32.BF16 R4, R184.reuse, R192, R4 ;  /* 0x000000c0b804723c */ /* 0x042ff00000041804 */
[C---:B------:R-:W-:Y:S01]  /*6560*/  HMMA.16816.F32.BF16 R8, R184.reuse, R194, R8 ;  /* 0x000000c2b808723c */ /* 0x040fe20000041808 */
[----:B------:R-:W1:Y:S07]  /*6570*/  LDSM.16.M88.4 R192, [R229+0xf900] ;  /* 0x00f90000e5c0783b */ /* 0x000e6e0000000200 */
[C---:B----4-:R-:W-:Y:S08]  /*6580*/  HMMA.16816.F32.BF16 R12, R184.reuse, R180, R12 ;  /* 0x000000b4b80c723c */ /* 0x050ff0000004180c */
[C---:B------:R-:W-:Y:S01]  /*6590*/  HMMA.16816.F32.BF16 R16, R184.reuse, R182, R16 ;  /* 0x000000b6b810723c */ /* 0x040fe20000041810 */
[----:B------:R-:W-:Y:S07]  /*65a0*/  LDSM.16.M88.4 R180, [R206] ;  /* 0x00000000ceb4783b */ /* 0x000fee0000000200 */
[C---:B--2---:R-:W-:Y:S08]  /*65b0*/  HMMA.16816.F32.BF16 R20, R184.reuse, R168, R20 ;  /* 0x000000a8b814723c */ /* 0x044ff00000041814 */
[C---:B------:R-:W-:Y:S01]  /*65c0*/  HMMA.16816.F32.BF16 R24, R184.reuse, R170, R24 ;  /* 0x000000aab818723c */ /* 0x040fe20000041818 */
[----:B------:R-:W-:Y:S07]  /*65d0*/  LDSM.16.M88.4 R168, [R226+0x1c100] ;  /* 0x01c10000e2a8783b */ /* 0x000fee0000000200 */
[C---:B-----5:R-:W-:Y:S08]  /*65e0*/  HMMA.16816.F32.BF16 R28, R184.reuse, R172, R28 ;  /* 0x000000acb81c723c */ /* 0x060ff0000004181c */
[----:B------:R-:W-:Y:S01]  /*65f0*/  HMMA.16816.F32.BF16 R32, R184, R174, R32 ;  /* 0x000000aeb820723c */ /* 0x000fe20000041820 */
[----:B------:R-:W2:Y:S06]  /*6600*/  LDSM.16.M88.4 R172, [R207] ;  /* 0x00000000cfac783b */ /* 0x000eac0000000200 */
[----:B------:R-:W-:Y:S01]  /*6610*/  LDSM.16.M88.4 R184, [R204] ;  /* 0x00000000ccb8783b */ /* 0x000fe20000000200 */
[C---:B------:R-:W-:Y:S08]  /*6620*/  HMMA.16816.F32.BF16 R4, R176.reuse, R196, R4 ;  /* 0x000000c4b004723c */ /* 0x040ff00000041804 */
[C---:B------:R-:W-:Y:S01]  /*6630*/  HMMA.16816.F32.BF16 R8, R176.reuse, R198, R8 ;  /* 0x000000c6b008723c */ /* 0x040fe20000041808 */
[----:B------:R-:W-:Y:S07]  /*6640*/  LDSM.16.M88.4 R196, [R224+0xe100] ;  /* 0x00e10000e0c4783b */ /* 0x000fee0000000200 */
[C---:B---3--:R-:W-:Y:S08]  /*6650*/  HMMA.16816.F32.BF16 R12, R176.reuse, R164, R12 ;  /* 0x000000a4b00c723c */ /* 0x048ff0000004180c */
[C---:B------:R-:W-:Y:S01]  /*6660*/  HMMA.16816.F32.BF16 R16, R176.reuse, R166, R16 ;  /* 0x000000a6b010723c */ /* 0x040fe20000041810 */
[----:B------:R-:W3:Y:S07]  /*6670*/  LDSM.16.M88.4 R164, [R205] ;  /* 0x00000000cda4783b */ /* 0x000eee0000000200 */
[C---:B------:R-:W-:Y:S08]  /*6680*/  HMMA.16816.F32.BF16 R20, R176.reuse, R188, R20 ;  /* 0x000000bcb014723c */ /* 0x040ff00000041814 */
[C---:B------:R-:W-:Y:S01]  /*6690*/  HMMA.16816.F32.BF16 R24, R176.reuse, R190, R24 ;  /* 0x000000beb018723c */ /* 0x040fe20000041818 */
[----:B------:R-:W4:Y:S07]  /*66a0*/  LDSM.16.M88.4 R188, [R225+0x1c100] ;  /* 0x01c10000e1bc783b */ /* 0x000f2e0000000200 */
[C---:B-1----:R-:W-:Y:S08]  /*66b0*/  HMMA.16816.F32.BF16 R28, R176.reuse, R192, R28 ;  /* 0x000000c0b01c723c */ /* 0x042ff0000004181c */
[----:B------:R-:W-:Y:S01]  /*66c0*/  HMMA.16816.F32.BF16 R32, R176, R194, R32 ;  /* 0x000000c2b020723c */ /* 0x000fe20000041820 */
[----:B------:R-:W1:Y:S06]  /*66d0*/  LDSM.16.M88.4 R176, [R224+0xe900] ;  /* 0x00e90000e0b0783b */ /* 0x000e6c0000000200 */
[----:B------:R-:W-:Y:S01]  /*66e0*/  LDSM.16.M88.4 R192, [R224+0xf900] ;  /* 0x00f90000e0c0783b */ /* 0x000fe20000000200 */
        /* <DEDUP_REMOVED lines=11> */
[----:B------:R-:W3:Y:S06]  /*67a0*/  LDSM.16.M88.4 R168, [R216+0x6000] ;  /* 0x00600000d8a8783b */ /* 0x000eec0000000200 */
[----:B------:R-:W5:Y:S01]  /*67b0*/  LDSM.16.M88.4 R184, [R216+0x7000] ;  /* 0x00700000d8b8783b */ /* 0x000f620000000200 */
[C---:B----4-:R-:W-:Y:S08]  /*67c0*/  HMMA.16816.F32.BF16 R4, R188.reuse, R196, R4 ;  /* 0x000000c4bc04723c */ /* 0x050ff00000041804 */
[C---:B------:R-:W-:Y:S01]  /*67d0*/  HMMA.16816.F32.BF16 R8, R188.reuse, R198, R8 ;  /* 0x000000c6bc08723c */ /* 0x040fe20000041808 */
[----:B------:R-:W4:Y:S01]  /*67e0*/  LDSM.16.M88.4 R196, [R216+0x7800] ;  /* 0x00780000d8c4783b */ /* 0x000f220000000200 */
[----:B------:R-:W-:Y:S05]  /*67f0*/  DEPBAR.LE SB0, 0x0 ;  /* 0x000080000000791a */ /* 0x000fea0000000000 */
[----:B------:R-:W-:Y:S01]  /*6800*/  BAR.SYNC.DEFER_BLOCKING 0x0 ;  /* 0x0000000000007b1d */ /* 0x000fe20000010000 */
[C---:B-1----:R-:W-:Y:S08]  /*6810*/  HMMA.16816.F32.BF16 R12, R188.reuse, R176, R12 ;  /* 0x000000b0bc0c723c */ /* 0x042ff0000004180c */
[C---:B------:R-:W-:Y:S08]  /*6820*/  HMMA.16816.F32.BF16 R16, R188.reuse, R178, R16 ;  /* 0x000000b2bc10723c */ /* 0x040ff00000041810 */
[C---:B--2---:R-:W-:Y:S08]  /*6830*/  HMMA.16816.F32.BF16 R20, R188.reuse, R172, R20 ;  /* 0x000000acbc14723c */ /* 0x044ff00000041814 */
[C---:B------:R-:W-:Y:S08]  /*6840*/  HMMA.16816.F32.BF16 R24, R188.reuse, R174, R24 ;  /* 0x000000aebc18723c */ /* 0x040ff00000041818 */
[C---:B------:R-:W-:Y:S08]  /*6850*/  HMMA.16816.F32.BF16 R28, R188.reuse, R192, R28 ;  /* 0x000000c0bc1c723c */ /* 0x040ff0000004181c */
[----:B------:R-:W-:Y:S08]  /*6860*/  HMMA.16816.F32.BF16 R32, R188, R194, R32 ;  /* 0x000000c2bc20723c */ /* 0x000ff00000041820 */
[C---:B---3--:R-:W-:Y:S08]  /*6870*/  HMMA.16816.F32.BF16 R4, R164.reuse, R168, R4 ;  /* 0x000000a8a404723c */ /* 0x048ff00000041804 */
[C---:B------:R-:W-:Y:S08]  /*6880*/  HMMA.16816.F32.BF16 R8, R164.reuse, R170, R8 ;  /* 0x000000aaa408723c */ /* 0x040ff00000041808 */
[C---:B------:R-:W-:Y:S08]  /*6890*/  HMMA.16816.F32.BF16 R12, R164.reuse, R180, R12 ;  /* 0x000000b4a40c723c */ /* 0x040ff0000004180c */
[C---:B------:R-:W-:Y:S08]  /*68a0*/  HMMA.16816.F32.BF16 R16, R164.reuse, R182, R16 ;  /* 0x000000b6a410723c */ /* 0x040ff00000041810 */
[C---:B-----5:R-:W-:Y:S08]  /*68b0*/  HMMA.16816.F32.BF16 R20, R164.reuse, R184, R20 ;  /* 0x000000b8a414723c */ /* 0x060ff00000041814 */
[C---:B------:R-:W-:Y:S08]  /*68c0*/  HMMA.16816.F32.BF16 R24, R164.reuse, R186, R24 ;  /* 0x000000baa418723c */ /* 0x040ff00000041818 */
[C---:B----4-:R-:W-:Y:S08]  /*68d0*/  HMMA.16816.F32.BF16 R28, R164.reuse, R196, R28 ;  /* 0x000000c4a41c723c */ /* 0x050ff0000004181c */
[----:B------:R-:W-:Y:S01]  /*68e0*/  HMMA.16816.F32.BF16 R32, R164, R198, R32 ;  /* 0x000000c6a420723c */ /* 0x000fe20000041820 */
[----:B------:R-:W-:-:S07]  /*68f0*/  @P0 BRA `(.L_x_2849) ;  /* 0x0000045000000947 */ /* 0x000fce0003800000 */
[----:B------:R-:W-:Y:S01]  /*6900*/  IADD3 R172, -R247, 0x10, RZ ;  /* 0x00000010f7ac7810 */ /* 0x000fe20007ffe1ff */
[----:B------:R-:W-:Y:S01]  /*6910*/  ULEA UR5, UR21, UR10, 0x6 ;  /* 0x0000000a15057291 */ /* 0x000fe2000f8e303f */
[----:B------:R-:W-:Y:S01]  /*6920*/  IADD3 R170, -R244, 0x10, RZ ;  /* 0x00000010f4aa7810 */ /* 0x000fe20007ffe1ff */
[----:B------:R-:W-:Y:S01]  /*6930*/  IMAD.MOV.U32 R231, RZ, RZ, RZ ;  /* 0x000000ffffe77224 */ /* 0x000fe200078e00ff */
[----:B------:R-:W-:Y:S02]  /*6940*/  LOP3.LUT R172, R172, 0xf, RZ, 0xc0, !PT ;  /* 0x0000000facac7812 */ /* 0x000fe400078ec0ff */
[----:B------:R-:W-:Y:S01]  /*6950*/  LOP3.LUT R170, R170, 0xf, RZ, 0xc0, !PT ;  /* 0x0000000faaaa7812 */ /* 0x000fe200078ec0ff */
        /* <DEDUP_REMOVED lines=20> */
[----:B------:R-:W-:Y:S01]  /*6aa0*/  IADD3 R0, P0, R164, UR22, RZ ;  /* 0x00000016a4007c10 */ /* 0x000fe2000ff1e0ff */
[----:B------:R-:W-:Y:S02]  /*6ab0*/  IMAD.SHL.U32 R164, R200, 0x2, RZ ;  /* 0x00000002c8a47824 */ /* 0x000fe400078e00ff */
[----:B------:R-:W-:Y:S05]  /*6ac0*/  IMAD R166, R231, c[0x0][0x1f4], R166 ;  /* 0x00007d00e7a67a24 */ /* 0x000fea00078e02a6 */
[----:B------:R-:W-:Y:S02]  /*6ad0*/  IADD3.X R166, R165, UR18, R166, P0, !PT ;  /* 0x00000012a5a67c10 */ /* 0x000fe400087fe4a6 */
[----:B------:R-:W-:Y:S02]  /*6ae0*/  LEA R167, P0, R0, c[0x0][0x1c8], 0x1 ;  /* 0x0000720000a77a11 */ /* 0x000fe400078008ff */
[----:B------:R-:W-:Y:S02]  /*6af0*/  SHF.L.U64.HI R165, R200, 0x1, R203 ;  /* 0x00000001c8a57819 */ /* 0x000fe400000102cb */
[----:B------:R-:W-:Y:S01]  /*6b00*/  LEA.HI.X R166, R0, c[0x0][0x1cc], R166, 0x1, P0 ;  /* 0x0000730000a67a11 */ /* 0x000fe200000f0ca6 */
[----:B------:R-:W1:Y:S01]  /*6b10*/  SHFL.IDX PT, R168, R167, 0x1, 0x181f ;  /* 0x00381f00a7a87f89 */ /* 0x000e6200000e0000 */
[----:B------:R-:W-:Y:S03]  /*6b20*/  IADD3 R0, -R243, 0x10, RZ ;  /* 0x00000010f3007810 */ /* 0x000fe60007ffe1ff */
[----:B------:R-:W2:Y:S01]  /*6b30*/  SHFL.IDX PT, R169, R166, 0x1, 0x181f ;  /* 0x00381f00a6a97f89 */ /* 0x000ea200000e0000 */
[----:B------:R-:W-:Y:S03]  /*6b40*/  LOP3.LUT R0, R0, 0xf, RZ, 0xc0, !PT ;  /* 0x0000000f00007812 */ /* 0x000fe600078ec0ff */
[----:B------:R-:W3:Y:S04]  /*6b50*/  SHFL.IDX PT, R167, R167, RZ, 0x181f ;  /* 0x00181fffa7a77589 */ /* 0x000ee800000e0000 */
[----:B------:R-:W4:Y:S01]  /*6b60*/  SHFL.IDX PT, R166, R166, RZ, 0x181f ;  /* 0x00181fffa6a67589 */ /* 0x000f2200000e0000 */
[-C--:B-1----:R-:W-:Y:S04]  /*6b70*/  IADD3 R172, P2, P0, R172, R168.reuse, R248 ;  /* 0x000000a8acac7210 */ /* 0x082fe8000785e0f8 */
[-C--:B--2---:R-:W-:Y:S02]  /*6b80*/  IADD3.X R173, RZ, R169.reuse, R249, P2, P0 ;  /* 0x000000a9ffad7210 */ /* 0x084fe400017e04f9 */
[-C--:B------:R-:W-:Y:S04]  /*6b90*/  IADD3 R170, P2, P0, R170, R168.reuse, R245 ;  /* 0x000000a8aaaa7210 */ /* 0x080fe8000785e0f5 */
[-C--:B------:R-:W-:Y:S02]  /*6ba0*/  IADD3.X R171, RZ, R169.reuse, R246, P2, P0 ;  /* 0x000000a9ffab7210 */ /* 0x080fe400017e04f6 */
[----:B------:R-:W-:Y:S04]  /*6bb0*/  IADD3 R174, P2, P0, R0, R168, R164 ;  /* 0x000000a800ae7210 */ /* 0x000fe8000785e0a4 */
[--C-:B------:R-:W-:Y:S02]  /*6bc0*/  IADD3.X R175, RZ, R169, R165.reuse, P2, P0 ;  /* 0x000000a9ffaf7210 */ /* 0x100fe400017e04a5 */
[----:B---3--:R-:W-:Y:S02]  /*6bd0*/  IADD3 R164, P0, R167, R164, RZ ;  /* 0x000000a4a7a47210 */ /* 0x008fe40007f1e0ff */
[----:B------:R-:W-:Y:S03]  /*6be0*/  ISETP.GE.AND P2, PT, R235, c[0x0][0x1d4], PT ;  /* 0x00007500eb007a0c */ /* 0x000fe60003f46270 */
[C---:B----4-:R-:W-:Y:S01]  /*6bf0*/  IMAD.X R165, R166.reuse, 0x1, R165, P0 ;  /* 0x00000001a6a57824 */ /* 0x050fe200000e06a5 */
[C---:B------:R-:W-:Y:S05]  /*6c00*/  IADD3 R178, P0, R167.reuse, R250, RZ ;  /* 0x000000faa7b27210 */ /* 0x040fea0007f1e0ff */
        /* <DEDUP_REMOVED lines=20> */
.L_x_2849:
[----:B-1----:R-:W-:Y:S01]  /*6d50*/  IMAD.MOV.U32 R170, RZ, RZ, R236 ;  /* 0x000000ffffaa7224 */ /* 0x002fe200078e00ec */
[----:B------:R-:W-:Y:S01]  /*6d60*/  PLOP3.LUT P0, PT, PT, PT, UP2, 0x80, 0x0 ;  /* 0x000000000000781c */ /* 0x000fe20003f0f028 */
[----:B------:R-:W0:Y:S01]  /*6d70*/  LDGDEPBAR ;  /* 0x00000000000079af */ /* 0x000e220000000000 */
[----:B------:R-:W-:Y:S01]  /*6d80*/  USHF.L.U32 UR5, UR21, 0x6, URZ ;  /* 0x0000000615057899 */ /* 0x000fe2000800063f */
[----:B------:R-:W-:Y:S10]  /*6d90*/  IMAD.U32 R164, RZ, RZ, UR11 ;  /* 0x0000000bffa47e24 */ /* 0x000ff4000f8e00ff */
[----:B------:R-:W-:Y:S01]  /*6da0*/  @P0 IMAD.HI.U32 R0, R236, c[0x0][0x2c8], RZ ;  /* 0x0000b200ec000a27 */ /* 0x000fe200078e00ff */
[----:B------:R-:W-:Y:S11]  /*6db0*/  PLOP3.LUT P0, PT, PT, PT, UP2, 0x80, 0x0 ;  /* 0x000000000000781c */ /* 0x000ff60003f0f028 */
[----:B------:R-:W-:Y:S02]  /*6dc0*/  @!UPT UIADD3 URZ, URZ, URZ, URZ ;  /* 0x0000003f3f3ff290 */ /* 0x000fe4000fffe03f */
[----:B------:R-:W-:Y:S01]  /*6dd0*/  @P0 SHF.R.U32.HI R170, RZ, c[0x0][0x2cc], R0 ;  /* 0x0000b300ffaa0a19 */ /* 0x000fe20000011600 */
[----:B------:R-:W-:Y:S01]  /*6de0*/  IMAD.U32 R0, RZ, RZ, UR5 ;  /* 0x00000005ff007e24 */ /* 0x000fe2000f8e00ff */
[----:B------:R-:W-:Y:S03]  /*6df0*/  PLOP3.LUT P0, PT, PT, PT, UP1, 0x40, 0x0 ;  /* 0x000000000000781c */ /* 0x000fe60003f0e818 */
[----:B------:R-:W1:Y:S01]  /*6e00*/  SHFL.IDX PT, R167, R170, RZ, 0x1c1f ;  /* 0x001c1fffaaa77589 */ /* 0x000e6200000e0000 */
[----:B------:R-:W-:Y:S05]  /*6e10*/  IADD3 R165, -R237, 0x1, -R0 ;  /* 0x00000001eda57810 */ /* 0x000fea0007ffe900 */
        /* <DEDUP_REMOVED lines=22> */
.L_x_2852:
[----:B------:R-:W-:Y:S04]  /*6f80*/  MOV R166, c[0x0][0x32c] ;  /* 0x0000cb0000a67a02 */ /* 0x000fe80000000f00 */
[----:B------:R-:W-:Y:S11]  /*6f90*/  ISETP.NE.AND P0, PT, R166, 0x1, PT ;  /* 0x00000001a600780c */ /* 0x000ff60003f05270 */
[----:B------:R-:W-:Y:S02]  /*6fa0*/  @!UPT UIADD3 URZ, URZ, URZ, URZ ;  /* 0x0000003f3f3ff290 */ /* 0x000fe4000fffe03f */
[----:B------:R-:W-:Y:S05]  /*6fb0*/  @P0 IMAD.HI.U32 R166, R167, c[0x0][0x330], RZ ;  /* 0x0000cc00a7a60a27 */ /* 0x000fea00078e00ff */
[----:B------:R-:W-:Y:S02]  /*6fc0*/  @P0 SHF.R.U32.HI R167, RZ, c[0x0][0x334], R166 ;  /* 0x0000cd00ffa70a19 */ /* 0x000fe400000116a6 */
.L_x_2853:
[----:B------:R-:W-:Y:S05]  /*6fd0*/  BSYNC B0 ;  /* 0x0000000000007941 */ /* 0x000fea0003800000 */
.L_x_2851:
[----:B------:R-:W-:Y:S04]  /*6fe0*/  IMAD R167, R167, c[0x0][0x32c], -R0 ;  /* 0x0000cb00a7a77a24 */ /* 0x000fe800078e0a00 */
[----:B------:R-:W-:Y:S05]  /*6ff0*/  IMAD.IADD R167, R167, 0x1, -R237 ;  /* 0x00000001a7a77824 */ /* 0x000fea00078e0aed */
[----:B------:R-:W-:Y:S02]  /*7000*/  IADD3 R166, R167, c[0x0][0x32c], RZ ;  /* 0x0000cb00a7a67a10 */ /* 0x000fe40007ffe0ff */
[----:B------:R-:W-:Y:S02]  /*7010*/  IMNMX R168, R168, R167, !PT ;  /* 0x000000a7a8a87217 */ /* 0x000fe40007800200 */
[----:B------:R-:W-:Y:S02]  /*7020*/  IMNMX R169, R169, R166, PT ;  /* 0x000000a6a9a97217 */ /* 0x000fe40003800200 */
.L_x_2850:
[----:B------:R-:W-:Y:S06]  /*7030*/  UISETP.GT.AND UP0, UPT, UR21, -0x1, UPT ;  /* 0xffffffff1500788c */ /* 0x000fec000bf04270 */
[----:B------:R-:W-:Y:S04]  /*7040*/  PLOP3.LUT P0, PT, PT, PT, UP0, 0x80, 0x0 ;  /* 0x000000000000781c */ /* 0x000fe80003f0f008 */
[----:B------:R-:W-:Y:S04]  /*7050*/  ISETP.GT.AND P0, PT, R168, RZ, P0 ;  /* 0x000000ffa800720c */ /* 0x000fe80000704270 */
        /* <DEDUP_REMOVED lines=83> */
.L_x_2856:
[----:B------:R-:W-:Y:S04]  /*7590*/  MOV R4, c[0x0][0x32c] ;  /* 0x0000cb0000047a02 */ /* 0x000fe80000000f00 */
[----:B------:R-:W-:Y:S11]  /*75a0*/  ISETP.NE.AND P0, PT, R4, 0x1, PT ;  /* 0x000000010400780c */ /* 0x000ff60003f05270 */
[----:B------:R-:W-:Y:S02]  /*75b0*/  @!UPT UIADD3 URZ, URZ, URZ, URZ ;  /* 0x0000003f3f3ff290 */ /* 0x000fe4000fffe03f */
[----:B------:R-:W-:Y:S05]  /*75c0*/  @P0 IMAD.HI.U32 R4, R5, c[0x0][0x330], RZ ;  /* 0x0000cc0005040a27 */ /* 0x000fea00078e00ff */
[----:B------:R-:W-:Y:S02]  /*75d0*/  @P0 SHF.R.U32.HI R5, RZ, c[0x0][0x334], R4 ;  /* 0x0000cd00ff050a19 */ /* 0x000fe40000011604 */
.L_x_2857:
[----:B------:R-:W-:Y:S05]  /*75e0*/  BSYNC B0 ;  /* 0x0000000000007941 */ /* 0x000fea0003800000 */
.L_x_2855:
[----:B------:R-:W-:Y:S04]  /*75f0*/  IMAD R0, R5, c[0x0][0x32c], -R0 ;  /* 0x0000cb0005007a24 */ /* 0x000fe800078e0a00 */
[----:B------:R-:W-:Y:S05]  /*7600*/  IMAD.IADD R4, R0, 0x1, -R237 ;  /* 0x0000000100047824 */ /* 0x000fea00078e0aed */
[----:B------:R-:W-:Y:S02]  /*7610*/  IADD3 R0, R4, c[0x0][0x32c], RZ ;  /* 0x0000cb0004007a10 */ /* 0x000fe40007ffe0ff */
[----:B------:R-:W-:Y:S02]  /*7620*/  IMNMX R164, R164, R4, !PT ;  /* 0x00000004a4a47217 */ /* 0x000fe40007800200 */
[----:B------:R-:W-:Y:S02]  /*7630*/  IMNMX R165, R165, R0, PT ;  /* 0x00000000a5a57217 */ /* 0x000fe40003800200 */
.L_x_2854:
[----:B------:R-:W-:Y:S02]  /*7640*/  PLOP3.LUT P0, PT, PT, PT, UP0, 0x80, 0x0 ;  /* 0x000000000000781c */ /* 0x000fe40003f0f008 */
        /* <DEDUP_REMOVED lines=58> */
[C---:B------:R-:W-:Y:S04]  /*79f0*/  ISETP.LT.OR P0, PT, R165.reuse, 0x21, P0 ;  /* 0x00000021a500780c */ /* 0x040fe80000701670 */
        /* <DEDUP_REMOVED lines=10> */
[----:B------:R-:W-:Y:S01]  /*7aa0*/  ISETP.GT.AND P0, PT, R164, 0x28, P0 ;  /* 0x00000028a400780c */ /* 0x000fe20000704270 */
[----:B------:R-:W-:Y:S03]  /*7ab0*/  LDSM.16.MT88.4 R20, [R222+0x100] ;  /* 0x00010000de14783b */ /* 0x000fe60000004200 */
[C---:B------:R-:W-:Y:S04]  /*7ac0*/  ISETP.LT.OR P0, PT, R165.reuse, 0x29, P0 ;  /* 0x00000029a500780c */ /* 0x040fe80000701670 */
[----:B------:R-:W-:Y:S02]  /*7ad0*/  FSEL R196, R26, -INF , !P0 ;  /* 0xff8000001ac47808 */ /* 0x000fe40004000000 */
[----:B------:R-:W-:Y:S02]  /*7ae0*/  PLOP3.LUT P0, PT, PT, PT, UP0, 0x80, 0x0 ;  /* 0x000000000000781c */ /* 0x000fe40003f0f008 */
[----:B------:R-:W-:Y:S02]  /*7af0*/  FMNMX.FTZ R5, R196, R5, !PT ;  /* 0x00000005c4057209 */ /* 0x000fe40007810000 */
[----:B------:R-:W-:Y:S02]  /*7b00*/  ISETP.GT.AND P0, PT, R164, 0x29, P0 ;  /* 0x00000029a400780c */ /* 0x000fe40000704270 */
[----:B-1----:R-:W-:Y:S02]  /*7b10*/  FMNMX.FTZ R0, R0, R12, !PT ;  /* 0x0000000c00007209 */ /* 0x002fe40007810000 */
[----:B------:R-:W-:Y:S01]  /*7b20*/  ISETP.LT.OR P0, PT, R165, 0x2a, P0 ;  /* 0x0000002aa500780c */ /* 0x000fe20000701670 */
[----:B------:R-:W-:Y:S02]  /*7b30*/  LDSM.16.MT88.4 R12, [R227+0x100] ;  /* 0x00010000e30c783b */ /* 0x000fe40000004200 */
[----:B------:R-:W-:Y:S01]  /*7b40*/  FMUL.FTZ R186, R0, c[0x0][0x2d0] ;  /* 0x0000b40000ba7a20 */ /* 0x000fe20000410000 */
        /* <DEDUP_REMOVED lines=8> */
[C---:B------:R-:W-:Y:S04]  /*7bd0*/  ISETP.GT.AND P0, PT, R164.reuse, 0x31, P0 ;  /* 0x00000031a400780c */ /* 0x040fe80000704270 */
[----:B------:R-:W-:Y:S04]  /*7be0*/  ISETP.LT.OR P0, PT, R165, 0x32, P0 ;  /* 0x00000032a500780c */ /* 0x000fe80000701670 */
[----:B------:R-:W-:Y:S02]  /*7bf0*/  FSEL R175, R31, -INF , !P0 ;  /* 0xff8000001faf7808 */ /* 0x000fe40004000000 */
[----:B------:R-:W-:Y:S01]  /*7c00*/  PLOP3.LUT P0, PT, PT, PT, UP0, 0x80, 0x0 ;  /* 0x000000000000781c */ /* 0x000fe20003f0f008 */
[----:B------:R-:W-:Y:S01]  /*7c10*/  LDSM.16.MT88.4 R28, [R221+0x100] ;  /* 0x00010000dd1c783b */ /* 0x000fe20000004200 */
[----:B------:R-:W-:Y:S02]  /*7c20*/  FMNMX.FTZ R5, R175, R5, !PT ;  /* 0x00000005af057209 */ /* 0x000fe40007810000 */
[----:B------:R-:W-:Y:S04]  /*7c30*/  ISETP.GT.AND P0, PT, R164, 0x38, P0 ;  /* 0x00000038a400780c */ /* 0x000fe80000704270 */
[----:B------:R-:W-:Y:S04]  /*7c40*/  ISETP.LT.OR P0, PT, R165, 0x39, P0 ;  /* 0x00000039a500780c */ /* 0x000fe80000701670 */
        /* <DEDUP_REMOVED lines=8> */
[----:B------:R-:W-:Y:S02]  /*7cd0*/  FSETP.NEU.FTZ.AND P0, PT, R0, -INF , PT ;  /* 0xff8000000000780b */ /* 0x000fe40003f1d000 */
[----:B------:R-:W-:Y:S02]  /*7ce0*/  FMNMX.FTZ R5, R165, R5, !PT ;  /* 0x00000005a5057209 */ /* 0x000fe40007810000 */
[----:B------:R-:W-:Y:S03]  /*7cf0*/  FSEL R186, R186, RZ, P0 ;  /* 0x000000ffbaba7208 */ /* 0x000fe60000000000 */
[----:B------:R-:W1:Y:S02]  /*7d00*/  SHFL.BFLY PT, R4, R5, 0x2, 0x1f ;  /* 0x0c401f0005047f89 */ /* 0x000e6400000e0000 */
        /* <DEDUP_REMOVED lines=12> */
[--C-:B------:R-:W-:Y:S01]  /*7dd0*/  FFMA.FTZ R190, R190, c[0x0][0x2d0], -R186.reuse ;  /* 0x0000b400bebe7a23 */ /* 0x100fe200000108ba */
[----:B-1----:R-:W-:Y:S01]  /*7de0*/  FMNMX.FTZ R4, R5, R4, !PT ;  /* 0x0000000405047209 */ /* 0x002fe20007810000 */
[--C-:B------:R-:W-:Y:S01]  /*7df0*/  FFMA.FTZ R199, R199, c[0x0][0x2d0], -R186.reuse ;  /* 0x0000b400c7c77a23 */ /* 0x100fe200000108ba */
[----:B------:R-:W-:Y:S01]  /*7e00*/  FSEL R5, R0, RZ, P0 ;  /* 0x000000ff00057208 */ /* 0x000fe20000000000 */
[----:B------:R-:W-:Y:S02]  /*7e10*/  FFMA.FTZ R198, R198, c[0x0][0x2d0], -R186 ;  /* 0x0000b400c6c67a23 */ /* 0x000fe400000108ba */
[----:B------:R-:W1:Y:S01]  /*7e20*/  SHFL.BFLY PT, R164, R4, 0x1, 0x1f ;  /* 0x0c201f0004a47f89 */ /* 0x000e6200000e0000 */
[----:B------:R-:W-:Y:S01]  /*7e30*/  MUFU.EX2 R166, R166 ;  /* 0x000000a600a67308 */ /* 0x000fe20000000800 */
[----:B------:R-:W-:Y:S04]  /*7e40*/  FADD.FTZ R3, -R5, R3 ;  /* 0x0000000305037221 */ /* 0x000fe80000010100 */
[----:B------:R-:W-:Y:S05]  /*7e50*/  FMUL.FTZ R3, R3, c[0x0][0x2d0] ;  /* 0x0000b40003037a20 */ /* 0x000fea0000410000 */
[----:B------:R-:W3:Y:S01]  /*7e60*/  MUFU.EX2 R180, R180 ;  /* 0x000000b400b47308 */ /* 0x000ee20000000800 */
[----:B--2---:R-:W-:Y:S09]  /*7e70*/  F2FP.BF16.PACK_AB R168, R167, R181 ;  /* 0x000000b5a7a8723e */ /* 0x004ff200000010ff */
[----:B------:R-:W2:Y:S01]  /*7e80*/  MUFU.EX2 R3, R3 ;  /* 0x0000000300037308 */ /* 0x000ea20000000800 */
[----:B-1----:R-:W-:Y:S04]  /*7e90*/  FMNMX.FTZ R164, R4, R164, !PT ;  /* 0x000000a404a47209 */ /* 0x002fe80007810000 */
[C---:B------:R-:W-:Y:S01]  /*7ea0*/  FSETP.NEU.FTZ.AND P0, PT, R164.reuse, -INF , PT ;  /* 0xff800000a400780b */ /* 0x040fe20003f1d000 */
[C---:B------:R-:W-:Y:S04]  /*7eb0*/  FMUL.FTZ R172, R164.reuse, c[0x0][0x2d0] ;  /* 0x0000b400a4ac7a20 */ /* 0x040fe80000410000 */
[----:B------:R-:W-:Y:S01]  /*7ec0*/  MUFU.EX2 R187, R187 ;  /* 0x000000bb00bb7308 */ /* 0x000fe20000000800 */
[----:B------:R-:W-:Y:S02]  /*7ed0*/  FSEL R4, R164, RZ, P0 ;  /* 0x000000ffa4047208 */ /* 0x000fe40000000000 */
[----:B------:R-:W-:Y:S02]  /*7ee0*/  FSEL R172, R172, RZ, P0 ;  /* 0x000000ffacac7208 */ /* 0x000fe40000000000 */
[----:B---3--:R-:W-:Y:S01]  /*7ef0*/  F2FP.BF16.PACK_AB R170, R180, R166 ;  /* 0x000000a6b4aa723e */ /* 0x008fe200000010ff */
[----:B------:R-:W-:Y:S01]  /*7f00*/  FADD.FTZ R2, -R4, R2 ;  /* 0x0000000204027221 */ /* 0x000fe20000010100 */
[----:B------:R-:W-:Y:S01]  /*7f10*/  PLOP3.LUT P0, PT, PT, PT, UP0, 0x80, 0x0 ;  /* 0x000000000000781c */ /* 0x000fe20003f0f008 */
[--C-:B------:R-:W-:Y:S02]  /*7f20*/  FFMA.FTZ R185, R6, c[0x0][0x2d0], -R172.reuse ;  /* 0x0000b40006b97a23 */ /* 0x100fe400000108ac */
[--C-:B------:R-:W-:Y:S01]  /*7f30*/  FFMA.FTZ R184, R7, c[0x0][0x2d0], -R172.reuse ;  /* 0x0000b40007b87a23 */ /* 0x100fe200000108ac */
[----:B------:R-:W-:Y:S01]  /*7f40*/  MUFU.EX2 R188, R188 ;  /* 0x000000bc00bc7308 */ /* 0x000fe20000000800 */
[--C-:B------:R-:W-:Y:S02]  /*7f50*/  FFMA.FTZ R183, R10, c[0x0][0x2d0], -R172.reuse ;  /* 0x0000b4000ab77a23 */ /* 0x100fe400000108ac */
[--C-:B------:R-:W-:Y:S02]  /*7f60*/  FFMA.FTZ R182, R11, c[0x0][0x2d0], -R172.reuse ;  /* 0x0000b4000bb67a23 */ /* 0x100fe400000108ac */
[----:B------:R-:W-:Y:S02]  /*7f70*/  FMUL.FTZ R2, R2, c[0x0][0x2d0] ;  /* 0x0000b40002027a20 */ /* 0x000fe40000410000 */
[C---:B--2---:R-:W-:Y:S01]  /*7f80*/  FMUL.FTZ R4, R3.reuse, R160 ;  /* 0x000000a003047220 */ /* 0x044fe20000410000 */
[----:B------:R-:W-:Y:S01]  /*7f90*/  MOV R160, R16 ;  /* 0x0000001000a07202 */ /* 0x000fe20000000f00 */
[C---:B------:R-:W-:Y:S01]  /*7fa0*/  FMUL.FTZ R5, R3.reuse, R161 ;  /* 0x000000a103057220 */ /* 0x040fe20000410000 */
[----:B------:R-:W-:Y:S01]  /*7fb0*/  MUFU.EX2 R185, R185 ;  /* 0x000000b900b97308 */ /* 0x000fe20000000800 */
[----:B------:R-:W-:Y:S01]  /*7fc0*/  MOV R161, R171 ;  /* 0x000000ab00a17202 */ /* 0x000fe20000000f00 */
[C---:B------:R-:W-:Y:S02]  /*7fd0*/  FMUL.FTZ R8, R3.reuse, R156 ;  /* 0x0000009c03087220 */ /* 0x040fe40000410000 */
[C---:B------:R-:W-:Y:S02]  /*7fe0*/  FMUL.FTZ R9, R3.reuse, R157 ;  /* 0x0000009d03097220 */ /* 0x040fe40000410000 */
[C---:B------:R-:W-:Y:S02]  /*7ff0*/  FMUL.FTZ R16, R3.reuse, R136 ;  /* 0x0000008803107220 */ /* 0x040fe40000410000 */
[C---:B------:R-:W-:Y:S02]  /*8000*/  FMUL.FTZ R17, R3.reuse, R137 ;  /* 0x0000008903117220 */ /* 0x040fe40000410000 */
[----:B------:R-:W1:Y:S01]  /*8010*/  MUFU.EX2 R2, R2 ;  /* 0x0000000200027308 */ /* 0x000e620000000800 */
[C---:B------:R-:W-:Y:S02]  /*8020*/  FMUL.FTZ R24, R3.reuse, R144 ;  /* 0x0000009003187220 */ /* 0x040fe40000410000 */
[C---:B------:R-:W-:Y:S02]  /*8030*/  FMUL.FTZ R25, R3.reuse, R145 ;  /* 0x0000009103197220 */ /* 0x040fe40000410000 */
[C---:B------:R-:W-:Y:S02]  /*8040*/  FMUL.FTZ R32, R3.reuse, R152 ;  /* 0x0000009803207220 */ /* 0x040fe40000410000 */
[----:B------:R-:W-:Y:S02]  /*8050*/  FMUL.FTZ R33, R3, R153 ;  /* 0x0000009903217220 */ /* 0x000fe40000410000 */
[--C-:B------:R-:W-:Y:S01]  /*8060*/  FFMA.FTZ R177, R177, c[0x0][0x2d0], -R172.reuse ;  /* 0x0000b400b1b17a23 */ /* 0x100fe200000108ac */
[----:B------:R-:W2:Y:S01]  /*8070*/  MUFU.EX2 R184, R184 ;  /* 0x000000b800b87308 */ /* 0x000ea20000000800 */
[--C-:B------:R-:W-:Y:S02]  /*8080*/  FFMA.FTZ R175, R175, c[0x0][0x2d0], -R172.reuse ;  /* 0x0000b400afaf7a23 */ /* 0x100fe400000108ac */
[--C-:B------:R-:W-:Y:S02]  /*8090*/  FFMA.FTZ R173, R173, c[0x0][0x2d0], -R172.reuse ;  /* 0x0000b400adad7a23 */ /* 0x100fe400000108ac */
        /* <DEDUP_REMOVED lines=8> */
[C---:B------:R-:W-:Y:S01]  /*8120*/  FMUL.FTZ R10, R2.reuse, R158 ;  /* 0x0000009e020a7220 */ /* 0x040fe20000410000 */
[----:B------:R-:W1:Y:S01]  /*8130*/  MUFU.EX2 R182, R182 ;  /* 0x000000b600b67308 */ /* 0x000e620000000800 */
[C---:B------:R-:W-:Y:S02]  /*8140*/  FMUL.FTZ R11, R2.reuse, R159 ;  /* 0x0000009f020b7220 */ /* 0x040fe40000410000 */
[----:B------:R-:W-:Y:S01]  /*8150*/  FMUL.FTZ R18, R2, R138 ;  /* 0x0000008a02127220 */ /* 0x000fe20000410000 */
[----:B--2---:R-:W-:Y:S01]  /*8160*/  F2FP.BF16.PACK_AB R169, R184, R185 ;  /* 0x000000b9b8a9723e */ /* 0x004fe200000010ff */
[C---:B------:R-:W-:Y:S01]  /*8170*/  FMUL.FTZ R19, R2.reuse, R139 ;  /* 0x0000008b02137220 */ /* 0x040fe20000410000 */
[----:B------:R-:W-:Y:S01]  /*8180*/  LDSM.16.MT88.4 R156, [R227+0x4900] ;  /* 0x00490000e39c783b */ /* 0x000fe20000004200 */
[C---:B------:R-:W-:Y:S02]  /*8190*/  FMUL.FTZ R26, R2.reuse, R146 ;  /* 0x00000092021a7220 */ /* 0x040fe40000410000 */
[C---:B------:R-:W-:Y:S01]  /*81a0*/  FMUL.FTZ R27, R2.reuse, R147 ;  /* 0x00000093021b7220 */ /* 0x040fe20000410000 */
[----:B------:R-:W-:Y:S01]  /*81b0*/  MUFU.EX2 R189, R189 ;  /* 0x000000bd00bd7308 */ /* 0x000fe20000000800 */
[C---:B------:R-:W-:Y:S02]  /*81c0*/  FMUL.FTZ R34, R2.reuse, R154 ;  /* 0x0000009a02227220 */ /* 0x040fe40000410000 */
[C---:B------:R-:W-:Y:S01]  /*81d0*/  FMUL.FTZ R35, R2.reuse, R155 ;  /* 0x0000009b02237220 */ /* 0x040fe20000410000 */
[----:B------:R-:W-:Y:S01]  /*81e0*/  LDSM.16.MT88.4 R136, [R227+0x2100] ;  /* 0x00210000e388783b */ /* 0x000fe20000004200 */
[C---:B------:R-:W-:Y:S02]  /*81f0*/  FMUL.FTZ R38, R2.reuse, R38 ;  /* 0x0000002602267220 */ /* 0x040fe40000410000 */
[C---:B------:R-:W-:Y:S02]  /*8200*/  FMUL.FTZ R39, R2.reuse, R39 ;  /* 0x0000002702277220 */ /* 0x040fe40000410000 */
[C---:B------:R-:W-:Y:S01]  /*8210*/  FMUL.FTZ R42, R2.reuse, R42 ;  /* 0x0000002a022a7220 */ /* 0x040fe20000410000 */
[----:B------:R-:W-:Y:S01]  /*8220*/  MUFU.EX2 R190, R190 ;  /* 0x000000be00be7308 */ /* 0x000fe20000000800 */
[----:B------:R-:W-:Y:S01]  /*8230*/  FMUL.FTZ R43, R2, R43 ;  /* 0x0000002b022b7220 */ /* 0x000fe20000410000 */
[----:B------:R-:W-:Y:S01]  /*8240*/  LDSM.16.MT88.4 R144, [R222+0x900] ;  /* 0x00090000de90783b */ /* 0x000fe20000004200 */
[C---:B------:R-:W-:Y:S01]  /*8250*/  FMUL.FTZ R45, R3.reuse, R45 ;  /* 0x0000002d032d7220 */ /* 0x040fe20000410000 */
[----:B-1----:R-:W-:Y:S01]  /*8260*/  F2FP.BF16.PACK_AB R171, R182, R183 ;  /* 0x000000b7b6ab723e */ /* 0x002fe200000010ff */
[C---:B------:R-:W-:Y:S02]  /*8270*/  FMUL.FTZ R46, R2.reuse, R46 ;  /* 0x0000002e022e7220 */ /* 0x040fe40000410000 */
[C---:B------:R-:W-:Y:S02]  /*8280*/  FMUL.FTZ R47, R2.reuse, R47 ;  /* 0x0000002f022f7220 */ /* 0x040fe40000410000 */
[C---:B------:R-:W-:Y:S01]  /*8290*/  FMUL.FTZ R48, R3.reuse, R48 ;  /* 0x0000003003307220 */ /* 0x040fe20000410000 */
[----:B------:R-:W-:Y:S01]  /*82a0*/  LDSM.16.MT88.4 R152, [R227+0x2900] ;  /* 0x00290000e398783b */ /* 0x000fe20000004200 */
[C---:B------:R-:W-:Y:S01]  /*82b0*/  HMMA.16816.F32.BF16 R4, R168.reuse, R12, R4 ;  /* 0x0000000ca804723c */ /* 0x040fe20000041804 */
[----:B------:R-:W-:Y:S04]  /*82c0*/  MUFU.EX2 R199, R199 ;  /* 0x000000c700c77308 */ /* 0x000fe80000000800 */
[C---:B------:R-:W-:Y:S02]  /*82d0*/  FMUL.FTZ R49, R3.reuse, R49 ;  /* 0x0000003103317220 */ /* 0x040fe40000410000 */
[C---:B------:R-:W-:Y:S01]  /*82e0*/  FMUL.FTZ R12, R3.reuse, R132 ;  /* 0x00000084030c7220 */ /* 0x040fe20000410000 */
[C---:B------:R-:W-:Y:S03]  /*82f0*/  HMMA.16816.F32.BF16 R8, R168.reuse, R14, R8 ;  /* 0x0000000ea808723c */ /* 0x040fe60000041808 */
[----:B------:R-:W-:Y:S01]  /*8300*/  MUFU.EX2 R198, R198 ;  /* 0x000000c600c67308 */ /* 0x000fe20000000800 */
[C---:B------:R-:W-:Y:S02]  /*8310*/  FMUL.FTZ R13, R3.reuse, R133 ;  /* 0x00000085030d7220 */ /* 0x040fe40000410000 */
[C---:B------:R-:W-:Y:S02]  /*8320*/  FMUL.FTZ R50, R2.reuse, R50 ;  /* 0x0000003202327220 */ /* 0x040fe40000410000 */
[C---:B------:R-:W-:Y:S04]  /*8330*/  FMUL.FTZ R14, R2.reuse, R134 ;  /* 0x00000086020e7220 */ /* 0x040fe80000410000 */
[C---:B------:R-:W-:Y:S02]  /*8340*/  FMUL.FTZ R15, R2.reuse, R135 ;  /* 0x00000087020f7220 */ /* 0x040fe40000410000 */
[----:B------:R-:W1:Y:S01]  /*8350*/  LDSM.16.MT88.4 R132, [R220+0x100] ;  /* 0x00010000dc84783b */ /* 0x000e620000004200 */
        /* <DEDUP_REMOVED lines=11> */
[----:B------:R-:W2:Y:S01]  /*8410*/  LDSM.16.MT88.4 R140, [R222+0x2100] ;  /* 0x00210000de8c783b */ /* 0x000ea20000004200 */
        /* <DEDUP_REMOVED lines=11> */
[----:B------:R-:W-:Y:S01]  /*84d0*/  LDSM.16.MT88.4 R148, [R220+0x900] ;  /* 0x00090000dc94783b */ /* 0x000fe20000004200 */
[C---:B------:R-:W-:Y:S02]  /*84e0*/  FMUL.FTZ R61, R3.reuse, R61 ;  /* 0x0000003d033d7220 */ /* 0x040fe40000410000 */
[C---:B------:R-:W-:Y:S02]  /*84f0*/  FMUL.FTZ R62, R2.reuse, R62 ;  /* 0x0000003e023e7220 */ /* 0x040fe40000410000 */
        /* <DEDUP_REMOVED lines=87> */
[----:B------:R-:W3:Y:S02]  /*8a70*/  LDSM.16.MT88.4 R136, [R227+0x900] ;  /* 0x00090000e388783b */ /* 0x000ee40000004200 */
[C---:B------:R-:W-:Y:S02]  /*8a80*/  FMUL.FTZ R118, R2.reuse, R118 ;  /* 0x0000007602767220 */ /* 0x040fe40000410000 */
[----:B------:R-:W-:Y:S02]  /*8a90*/  FMUL.FTZ R119, R2, R119 ;  /* 0x0000007702777220 */ /* 0x000fe40000410000 */
[--C-:B------:R-:W-:Y:S02]  /*8aa0*/  FFMA.FTZ R191, R191, c[0x0][0x2d0], -R172.reuse ;  /* 0x0000b400bfbf7a23 */ /* 0x100fe400000108ac */
[--C-:B------:R-:W-:Y:S03]  /*8ab0*/  FFMA.FTZ R192, R192, c[0x0][0x2d0], -R172.reuse ;  /* 0x0000b400c0c07a23 */ /* 0x100fe600000108ac */
[C---:B--2---:R-:W-:Y:S01]  /*8ac0*/  HMMA.16816.F32.BF16 R116, R168.reuse, R140, R116 ;  /* 0x0000008ca874723c */ /* 0x044fe20000041874 */
[----:B------:R-:W-:Y:S02]  /*8ad0*/  MUFU.EX2 R191, R191 ;  /* 0x000000bf00bf7308 */ /* 0x000fe40000000800 */
[--C-:B------:R-:W-:Y:S02]  /*8ae0*/  FFMA.FTZ R193, R193, c[0x0][0x2d0], -R172.reuse ;  /* 0x0000b400c1c17a23 */ /* 0x100fe400000108ac */
[C---:B------:R-:W-:Y:S02]  /*8af0*/  FMUL.FTZ R120, R3.reuse, R120 ;  /* 0x0000007803787220 */ /* 0x040fe40000410000 */
[----:B------:R-:W-:Y:S02]  /*8b00*/  FMUL.FTZ R121, R3, R121 ;  /* 0x0000007903797220 */ /* 0x000fe40000410000 */
[C---:B------:R-:W-:Y:S02]  /*8b10*/  FMUL.FTZ R122, R2.reuse, R122 ;  /* 0x0000007a027a7220 */ /* 0x040fe40000410000 */
[----:B------:R-:W2:Y:S01]  /*8b20*/  MUFU.EX2 R192, R192 ;  /* 0x000000c000c07308 */ /* 0x000ea20000000800 */
[----:B------:R-:W-:Y:S02]  /*8b30*/  FMUL.FTZ R123, R2, R123 ;  /* 0x0000007b027b7220 */ /* 0x000fe40000410000 */
[--C-:B------:R-:W-:Y:S02]  /*8b40*/  FFMA.FTZ R194, R194, c[0x0][0x2d0], -R172.reuse ;  /* 0x0000b400c2c27a23 */ /* 0x100fe400000108ac */
[--C-:B------:R-:W-:Y:S02]  /*8b50*/  FFMA.FTZ R252, R252, c[0x0][0x2d0], -R172.reuse ;  /* 0x0000b400fcfc7a23 */ /* 0x100fe400000108ac */
[--C-:B------:R-:W-:Y:S01]  /*8b60*/  FFMA.FTZ R197, R197, c[0x0][0x2d0], -R172.reuse ;  /* 0x0000b400c5c57a23 */ /* 0x100fe200000108ac */
[C---:B------:R-:W-:Y:S01]  /*8b70*/  HMMA.16816.F32.BF16 R120, R168.reuse, R142, R120 ;  /* 0x0000008ea878723c */ /* 0x040fe20000041878 */
[----:B------:R-:W4:Y:S01]  /*8b80*/  LDSM.16.MT88.4 R140, [R221+0x900] ;  /* 0x00090000dd8c783b */ /* 0x000f220000004200 */
[----:B------:R-:W-:Y:S01]  /*8b90*/  MUFU.EX2 R193, R193 ;  /* 0x000000c100c17308 */ /* 0x000fe20000000800 */
[C---:B------:R-:W-:Y:S02]  /*8ba0*/  FMUL.FTZ R124, R3.reuse, R124 ;  /* 0x0000007c037c7220 */ /* 0x040fe40000410000 */
[----:B------:R-:W-:Y:S02]  /*8bb0*/  FMUL.FTZ R125, R3, R125 ;  /* 0x0000007d037d7220 */ /* 0x000fe40000410000 */
[C---:B------:R-:W-:Y:S02]  /*8bc0*/  FMUL.FTZ R126, R2.reuse, R126 ;  /* 0x0000007e027e7220 */ /* 0x040fe40000410000 */
[----:B------:R-:W-:Y:S03]  /*8bd0*/  FMUL.FTZ R127, R2, R127 ;  /* 0x0000007f027f7220 */ /* 0x000fe60000410000 */
[----:B------:R-:W5:Y:S01]  /*8be0*/  MUFU.EX2 R194, R194 ;  /* 0x000000c200c27308 */ /* 0x000f620000000800 */
[--C-:B------:R-:W-:Y:S02]  /*8bf0*/  FFMA.FTZ R196, R196, c[0x0][0x2d0], -R172.reuse ;  /* 0x0000b400c4c47a23 */ /* 0x100fe400000108ac */
[--C-:B------:R-:W-:Y:S01]  /*8c00*/  FFMA.FTZ R195, R195, c[0x0][0x2d0], -R172.reuse ;  /* 0x0000b400c3c37a23 */ /* 0x100fe200000108ac */
[C---:B-1----:R-:W-:Y:S03]  /*8c10*/  HMMA.16816.F32.BF16 R124, R168.reuse, R132, R124 ;  /* 0x00000084a87c723c */ /* 0x042fe6000004187c */
[C---:B------:R-:W-:Y:S02]  /*8c20*/  FMUL.FTZ R128, R3.reuse, R128 ;  /* 0x0000008003807220 */ /* 0x040fe40000410000 */
[----:B------:R-:W-:Y:S01]  /*8c30*/  FMUL.FTZ R129, R3, R129 ;  /* 0x0000008103817220 */ /* 0x000fe20000410000 */
[----:B------:R-:W1:Y:S01]  /*8c40*/  MUFU.EX2 R252, R252 ;  /* 0x000000fc00fc7308 */ /* 0x000e620000000800 */
[----:B------:R-:W-:Y:S01]  /*8c50*/  FMUL.FTZ R130, R2, R130 ;  /* 0x0000008202827220 */ /* 0x000fe20000410000 */
[----:B------:R-:W-:Y:S01]  /*8c60*/  F2FP.BF16.PACK_AB R132, R188, R187 ;  /* 0x000000bbbc84723e */ /* 0x000fe200000010ff */
[----:B------:R-:W-:Y:S03]  /*8c70*/  FMUL.FTZ R131, R2, R131 ;  /* 0x0000008302837220 */ /* 0x000fe60000410000 */
[----:B------:R-:W-:Y:S01]  /*8c80*/  FFMA.FTZ R172, R165, c[0x0][0x2d0], -R172 ;  /* 0x0000b400a5ac7a23 */ /* 0x000fe200000108ac */
[----:B--2---:R-:W-:Y:S01]  /*8c90*/  F2FP.BF16.PACK_AB R133, R192, R191 ;  /* 0x000000bfc085723e */ /* 0x004fe200000010ff */
[----:B------:R-:W-:Y:S01]  /*8ca0*/  FFMA.FTZ R181, R3, R240, R181 ;  /* 0x000000f003b57223 */ /* 0x000fe200000100b5 */
[----:B------:R-:W-:Y:S01]  /*8cb0*/  MOV R3, R0 ;  /* 0x0000000000037202 */ /* 0x000fe20000000f00 */
[----:B------:R-:W-:Y:S01]  /*8cc0*/  HMMA.16816.F32.BF16 R128, R168, R134, R128 ;  /* 0x00000086a880723c */ /* 0x000fe20000041880 */
[----:B------:R-:W-:Y:S02]  /*8cd0*/  MUFU.EX2 R165, R172 ;  /* 0x000000ac00a57308 */ /* 0x000fe40000000800 */
[----:B------:R-:W-:Y:S02]  /*8ce0*/  FFMA.FTZ R185, R2, R239, R185 ;  /* 0x000000ef02b97223 */ /* 0x000fe400000100b9 */
[----:B------:R-:W-:Y:S02]  /*8cf0*/  FADD.FTZ R181, R167, R181 ;  /* 0x000000b5a7b57221 */ /* 0x000fe40000010000 */
[----:B------:R-:W-:Y:S01]  /*8d00*/  F2FP.BF16.PACK_AB R134, R190, R189 ;  /* 0x000000bdbe86723e */ /* 0x000fe200000010ff */
[----:B------:R-:W-:Y:S01]  /*8d10*/  FADD.FTZ R185, R184, R185 ;  /* 0x000000b9b8b97221 */ /* 0x000fe20000010000 */
[----:B-----5:R-:W-:Y:S02]  /*8d20*/  F2FP.BF16.PACK_AB R135, R194, R193 ;  /* 0x000000c1c287723e */ /* 0x020fe400000010ff */
[----:B------:R-:W-:Y:S01]  /*8d30*/  MUFU.EX2 R197, R197 ;  /* 0x000000c500c57308 */ /* 0x000fe20000000800 */
[----:B------:R-:W-:Y:S01]  /*8d40*/  MOV R171, R161 ;  /* 0x000000a100ab7202 */ /* 0x000fe20000000f00 */
[----:B------:R-:W-:Y:S01]  /*8d50*/  FADD.FTZ R166, R166, R181 ;  /* 0x000000b5a6a67221 */ /* 0x000fe20000010000 */
[----:B------:R-:W-:Y:S01]  /*8d60*/  MOV R170, R160 ;  /* 0x000000a000aa7202 */ /* 0x000fe20000000f00 */
[----:B------:R-:W-:Y:S01]  /*8d70*/  FADD.FTZ R185, R183, R185 ;  /* 0x000000b9b7b97221 */ /* 0x000fe20000010000 */
[C---:B---3--:R-:W-:Y:S01]  /*8d80*/  HMMA.16816.F32.BF16 R4, R132.reuse, R136, R4 ;  /* 0x000000888404723c */ /* 0x048fe20000041804 */
[----:B------:R-:W-:Y:S04]  /*8d90*/  LDSM.16.MT88.4 R160, [R222+0x4900] ;  /* 0x00490000dea0783b */ /* 0x000fe80000004200 */
[----:B------:R-:W-:Y:S01]  /*8da0*/  MUFU.EX2 R196, R196 ;  /* 0x000000c400c47308 */ /* 0x000fe20000000800 */
[----:B------:R-:W-:Y:S02]  /*8db0*/  FADD.FTZ R166, R180, R166 ;  /* 0x000000a6b4a67221 */ /* 0x000fe40000010000 */
[C---:B------:R-:W-:Y:S01]  /*8dc0*/  HMMA.16816.F32.BF16 R8, R132.reuse, R138, R8 ;  /* 0x0000008a8408723c */ /* 0x040fe20000041808 */
[----:B------:R-:W2:Y:S03]  /*8dd0*/  LDSM.16.MT88.4 R136, [R222+0x2900] ;  /* 0x00290000de88783b */ /* 0x000ea60000004200 */
[----:B------:R-:W-:Y:S02]  /*8de0*/  FADD.FTZ R182, R182, R185 ;  /* 0x000000b9b6b67221 */ /* 0x000fe40000010000 */
[----:B------:R-:W-:Y:S01]  /*8df0*/  FADD.FTZ R187, R187, R166 ;  /* 0x000000a6bbbb7221 */ /* 0x000fe20000010000 */
[----:B------:R-:W-:Y:S01]  /*8e00*/  MUFU.EX2 R195, R195 ;  /* 0x000000c300c37308 */ /* 0x000fe20000000800 */
[C---:B------:R-:W-:Y:S04]  /*8e10*/  HMMA.16816.F32.BF16 R12, R132.reuse, R144, R12 ;  /* 0x00000090840c723c */ /* 0x040fe8000004180c */
[----:B------:R-:W-:Y:S02]  /*8e20*/  FADD.FTZ R182, R191, R182 ;  /* 0x000000b6bfb67221 */ /* 0x000fe40000010000 */
[----:B------:R-:W-:Y:S02]  /*8e30*/  FADD.FTZ R187, R188, R187 ;  /* 0x000000bbbcbb7221 */ /* 0x000fe40000010000 */
[C---:B------:R-:W-:Y:S01]  /*8e40*/  HMMA.16816.F32.BF16 R16, R132.reuse, R146, R16 ;  /* 0x000000928410723c */ /* 0x040fe20000041810 */
[----:B------:R-:W-:Y:S03]  /*8e50*/  LDSM.16.MT88.4 R144, [R220+0x2900] ;  /* 0x00290000dc90783b */ /* 0x000fe60000004200 */
[----:B------:R-:W-:Y:S02]  /*8e60*/  FADD.FTZ R192, R192, R182 ;  /* 0x000000b6c0c07221 */ /* 0x000fe40000010000 */
[----:B------:R-:W-:Y:S02]  /*8e70*/  FADD.FTZ R189, R189, R187 ;  /* 0x000000bbbdbd7221 */ /* 0x000fe40000010000 */
[C---:B----4-:R-:W-:Y:S04]  /*8e80*/  HMMA.16816.F32.BF16 R20, R132.reuse, R140, R20 ;  /* 0x0000008c8414723c */ /* 0x050fe80000041814 */
[----:B------:R-:W-:Y:S02]  /*8e90*/  FADD.FTZ R192, R193, R192 ;  /* 0x000000c0c1c07221 */ /* 0x000fe40000010000 */
[----:B------:R-:W-:Y:S02]  /*8ea0*/  FADD.FTZ R2, R190, R189 ;  /* 0x000000bdbe027221 */ /* 0x000fe40000010000 */
[C---:B------:R-:W-:Y:S01]  /*8eb0*/  HMMA.16816.F32.BF16 R24, R132.reuse, R142, R24 ;  /* 0x0000008e8418723c */ /* 0x040fe20000041818 */
[----:B------:R-:W3:Y:S03]  /*8ec0*/  LDSM.16.MT88.4 R140, [R221+0x2900] ;  /* 0x00290000dd8c783b */ /* 0x000ee60000004200 */
[----:B------:R-:W-:Y:S04]  /*8ed0*/  FADD.FTZ R194, R194, R192 ;  /* 0x000000c0c2c27221 */ /* 0x000fe80000010000 */
[C---:B------:R-:W-:Y:S04]  /*8ee0*/  HMMA.16816.F32.BF16 R28, R132.reuse, R148, R28 ;  /* 0x00000094841c723c */ /* 0x040fe8000004181c */
[----:B-1----:R-:W-:Y:S04]  /*8ef0*/  FADD.FTZ R194, R252, R194 ;  /* 0x000000c2fcc27221 */ /* 0x002fe80000010000 */
[C---:B------:R-:W-:Y:S01]  /*8f00*/  HMMA.16816.F32.BF16 R32, R132.reuse, R150, R32 ;  /* 0x000000968420723c */ /* 0x040fe20000041820 */
[----:B------:R-:W1:Y:S07]  /*8f10*/  LDSM.16.MT88.4 R148, [R221+0x4900] ;  /* 0x00490000dd94783b */ /* 0x000e6e0000004200 */
[C---:B------:R-:W-:Y:S08]  /*8f20*/  HMMA.16816.F32.BF16 R36, R132.reuse, R152, R36 ;  /* 0x000000988424723c */ /* 0x040ff00000041824 */
        /* <DEDUP_REMOVED lines=8> */
[C---:B------:R-:W-:Y:S07]  /*8fb0*/  HMMA.16816.F32.BF16 R60, R132.reuse, R144, R60 ;  /* 0x00000090843c723c */ /* 0x040fee000004183c */
[--C-:B------:R-:W-:Y:S01]  /*8fc0*/  FFMA.FTZ R144, R170, c[0x0][0x2d0], -R186.reuse ;  /* 0x0000b400aa907a23 */ /* 0x100fe200000108ba */
[C---:B------:R-:W-:Y:S01]  /*8fd0*/  HMMA.16816.F32.BF16 R64, R132.reuse, R146, R64 ;  /* 0x000000928440723c */ /* 0x040fe20000041840 */
[----:B------:R-:W-:Y:S07]  /*8fe0*/  MUFU.EX2 R170, R178 ;  /* 0x000000b200aa7308 */ /* 0x000fee0000000800 */
[C---:B------:R-:W-:Y:S03]  /*8ff0*/  HMMA.16816.F32.BF16 R68, R132.reuse, R156, R68 ;  /* 0x0000009c8444723c */ /* 0x040fe60000041844 */
[----:B------:R4:W-:Y:S05]  /*9000*/  MUFU.EX2 R169, R144 ;  /* 0x0000009000a97308 */ /* 0x0009ea0000000800 */
[C---:B------:R-:W-:Y:S01]  /*9010*/  HMMA.16816.F32.BF16 R72, R132.reuse, R158, R72 ;  /* 0x0000009e8448723c */ /* 0x040fe20000041848 */
[----:B------:R-:W-:Y:S07]  /*9020*/  LDSM.16.MT88.4 R156, [R220+0x1100] ;  /* 0x00110000dc9c783b */ /* 0x000fee0000004200 */
[C---:B------:R-:W-:Y:S08]  /*9030*/  HMMA.16816.F32.BF16 R76, R132.reuse, R160, R76 ;  /* 0x000000a0844c723c */ /* 0x040ff0000004184c */
[C---:B------:R-:W-:Y:S01]  /*9040*/  HMMA.16816.F32.BF16 R80, R132.reuse, R162, R80 ;  /* 0x000000a28450723c */ /* 0x040fe20000041850 */
[----:B------:R-:W-:Y:S07]  /*9050*/  LDSM.16.MT88.4 R160, [R222+0x5100] ;  /* 0x00510000dea0783b */ /* 0x000fee0000004200 */
[C---:B-1----:R-:W-:Y:S01]  /*9060*/  HMMA.16816.F32.BF16 R84, R132.reuse, R148, R84 ;  /* 0x000000948454723c */ /* 0x042fe20000041854 */
[----:B----4-:R-:W1:Y:S06]  /*9070*/  LDSM.16.MT88.4 R144, [R222+0x6900] ;  /* 0x00690000de90783b */ /* 0x010e6c0000004200 */
[--C-:B------:R-:W-:Y:S01]  /*9080*/  FFMA.FTZ R148, R171, c[0x0][0x2d0], -R186.reuse ;  /* 0x0000b400ab947a23 */ /* 0x100fe200000108ba */
[C---:B------:R-:W-:Y:S01]  /*9090*/  HMMA.16816.F32.BF16 R88, R132.reuse, R150, R88 ;  /* 0x000000968458723c */ /* 0x040fe20000041858 */
[----:B------:R-:W-:Y:S03]  /*90a0*/  MUFU.EX2 R171, R175 ;  /* 0x000000af00ab7308 */ /* 0x000fe60000000800 */
[----:B------:R-:W-:Y:S04]  /*90b0*/  FFMA.FTZ R186, R174, c[0x0][0x2d0], -R186 ;  /* 0x0000b400aeba7a23 */ /* 0x000fe800000108ba */
[C---:B--2---:R-:W-:Y:S03]  /*90c0*/  HMMA.16816.F32.BF16 R92, R132.reuse, R136, R92 ;  /* 0x00000088845c723c */ /* 0x044fe6000004185c */
[----:B------:R2:W4:Y:S05]  /*90d0*/  MUFU.EX2 R168, R148 ;  /* 0x0000009400a87308 */ /* 0x00052a0000000800 */
[C---:B------:R-:W-:Y:S01]  /*90e0*/  HMMA.16816.F32.BF16 R96, R132.reuse, R138, R96 ;  /* 0x0000008a8460723c */ /* 0x040fe20000041860 */
[----:B------:R-:W-:Y:S04]  /*90f0*/  LDSM.16.MT88.4 R136, [R220+0x6900] ;  /* 0x00690000dc88783b */ /* 0x000fe80000004200 */
[----:B------:R-:W-:Y:S03]  /*9100*/  MUFU.EX2 R186, R186 ;  /* 0x000000ba00ba7308 */ /* 0x000fe60000000800 */
[C---:B---3--:R-:W-:Y:S08]  /*9110*/  HMMA.16816.F32.BF16 R100, R132.reuse, R140, R100 ;  /* 0x0000008c8464723c */ /* 0x048ff00000041864 */
[C---:B------:R-:W-:Y:S01]  /*9120*/  HMMA.16816.F32.BF16 R104, R132.reuse, R142, R104 ;  /* 0x0000008e8468723c */ /* 0x040fe20000041868 */
[----:B------:R-:W-:Y:S07]  /*9130*/  LDSM.16.MT88.4 R140, [R227+0x1100] ;  /* 0x00110000e38c783b */ /* 0x000fee0000004200 */
[C---:B-1----:R-:W-:Y:S01]  /*9140*/  HMMA.16816.F32.BF16 R108, R132.reuse, R144, R108 ;  /* 0x00000090846c723c */ /* 0x042fe2000004186c */
[----:B--2---:R-:W1:Y:S07]  /*9150*/  LDSM.16.MT88.4 R148, [R221+0x6900] ;  /* 0x00690000dd94783b */ /* 0x004e6e0000004200 */
[C---:B------:R-:W-:Y:S01]  /*9160*/  HMMA.16816.F32.BF16 R112, R132.reuse, R146, R112 ;  /* 0x000000928470723c */ /* 0x040fe20000041870 */
[----:B------:R-:W2:Y:S07]  /*9170*/  LDSM.16.MT88.4 R144, [R221+0x1100] ;  /* 0x00110000dd90783b */ /* 0x000eae0000004200 */
[C---:B-1----:R-:W-:Y:S08]  /*9180*/  HMMA.16816.F32.BF16 R116, R132.reuse, R148, R116 ;  /* 0x000000948474723c */ /* 0x042ff00000041874 */
[C---:B------:R-:W-:Y:S01]  /*9190*/  HMMA.16816.F32.BF16 R120, R132.reuse, R150, R120 ;  /* 0x000000968478723c */ /* 0x040fe20000041878 */
[----:B------:R-:W-:Y:S07]  /*91a0*/  LDSM.16.MT88.4 R148, [R221+0x3100] ;  /* 0x00310000dd94783b */ /* 0x000fee0000004200 */
[C---:B------:R-:W-:Y:S08]  /*91b0*/  HMMA.16816.F32.BF16 R124, R132.reuse, R136, R124 ;  /* 0x00000088847c723c */ /* 0x040ff0000004187c */
[----:B------:R-:W-:Y:S01]  /*91c0*/  HMMA.16816.F32.BF16 R128, R132, R138, R128 ;  /* 0x0000008a8480723c */ /* 0x000fe20000041880 */
[----:B------:R-:W1:Y:S06]  /*91d0*/  LDSM.16.MT88.4 R136, [R227+0x3100] ;  /* 0x00310000e388783b */ /* 0x000e6c0000004200 */
[----:B----4-:R-:W-:Y:S02]  /*91e0*/  F2FP.BF16.PACK_AB R132, R168, R169 ;  /* 0x000000a9a884723e */ /* 0x010fe400000010ff */
[----:B------:R-:W-:Y:S03]  /*91f0*/  F2FP.BF16.PACK_AB R134, R198, R199 ;  /* 0x000000c7c686723e */ /* 0x000fe600000010ff */
[C---:B------:R-:W-:Y:S01]  /*9200*/  F2FP.BF16.PACK_AB R133, R197.reuse, R252 ;  /* 0x000000fcc585723e */ /* 0x040fe200000010ff */
[----:B------:R-:W-:Y:S01]  /*9210*/  FADD.FTZ R197, R197, R194 ;  /* 0x000000c2c5c57221 */ /* 0x000fe20000010000 */
[C---:B------:R-:W-:Y:S03]  /*9220*/  F2FP.BF16.PACK_AB R135, R195.reuse, R196 ;  /* 0x000000c4c387723e */ /* 0x040fe600000010ff */
[----:B------:R-:W-:Y:S04]  /*9230*/  FADD.FTZ R197, R196, R197 ;  /* 0x000000c5c4c57221 */ /* 0x000fe80000010000 */
[C---:B------:R-:W-:Y:S03]  /*9240*/  HMMA.16816.F32.BF16 R4, R132.reuse, R140, R4 ;  /* 0x0000008c8404723c */ /* 0x040fe60000041804 */
[----:B------:R-:W-:Y:S05]  /*9250*/  FADD.FTZ R195, R195, R197 ;  /* 0x000000c5c3c37221 */ /* 0x000fea0000010000 */
        /* <DEDUP_REMOVED lines=8> */
[C---:B------:R-:W-:Y:S08]  /*92e0*/  HMMA.16816.F32.BF16 R28, R132.reuse, R156, R28 ;  /* 0x0000009c841c723c */ /* 0x040ff0000004181c */
[C---:B------:R-:W-:Y:S01]  /*92f0*/  HMMA.16816.F32.BF16 R32, R132.reuse, R158, R32 ;  /* 0x0000009e8420723c */ /* 0x040fe20000041820 */
[----:B------:R-:W5:Y:S07]  /*9300*/  LDSM.16.MT88.4 R156, [R221+0x5100] ;  /* 0x00510000dd9c783b */ /* 0x000f6e0000004200 */
        /* <DEDUP_REMOVED lines=8> */
[----:B------:R-:W-:Y:S07]  /*9390*/  LDSM.16.MT88.4 R148, [R221+0x7100] ;  /* 0x00710000dd94783b */ /* 0x000fee0000004200 */
[C---:B----4-:R-:W-:Y:S07]  /*93a0*/  HMMA.16816.F32.BF16 R60, R132.reuse, R152, R60 ;  /* 0x00000098843c723c */ /* 0x050fee000004183c */
[----:B------:R-:W-:Y:S01]  /*93b0*/  MOV R153, R169 ;  /* 0x000000a900997202 */ /* 0x000fe20000000f00 */
[C---:B------:R-:W-:Y:S01]  /*93c0*/  HMMA.16816.F32.BF16 R64, R132.reuse, R154, R64 ;  /* 0x0000009a8440723c */ /* 0x040fe20000041840 */
[----:B------:R4:W-:Y:S03]  /*93d0*/  MUFU.EX2 R169, R173 ;  /* 0x000000ad00a97308 */ /* 0x0009e60000000800 */
[----:B------:R-:W-:Y:S04]  /*93e0*/  MOV R152, R168 ;  /* 0x000000a800987202 */ /* 0x000fe80000000f00 */
[C---:B--2---:R-:W-:Y:S03]  /*93f0*/  HMMA.16816.F32.BF16 R68, R132.reuse, R144, R68 ;  /* 0x000000908444723c */ /* 0x044fe60000041844 */
[----:B------:R-:W-:Y:S05]  /*9400*/  MUFU.EX2 R168, R176 ;  /* 0x000000b000a87308 */ /* 0x000fea0000000800 */
[C---:B------:R-:W-:Y:S01]  /*9410*/  HMMA.16816.F32.BF16 R72, R132.reuse, R146, R72 ;  /* 0x000000928448723c */ /* 0x040fe20000041848 */
[----:B------:R-:W2:Y:S07]  /*9420*/  LDSM.16.MT88.4 R144, [R222+0x7100] ;  /* 0x00710000de90783b */ /* 0x000eae0000004200 */
[C---:B------:R-:W-:Y:S01]  /*9430*/  HMMA.16816.F32.BF16 R76, R132.reuse, R160, R76 ;  /* 0x000000a0844c723c */ /* 0x040fe2000004184c */
[----:B----4-:R-:W-:Y:S01]  /*9440*/  LDSM.16.MT88.4 R172, [R227+0x3900] ;  /* 0x00390000e3ac783b */ /* 0x010fe20000004200 */
[----:B------:R-:W-:Y:S06]  /*9450*/  MUFU.EX2 R161, R179 ;  /* 0x000000b300a17308 */ /* 0x000fec0000000800 */
[C---:B------:R-:W-:Y:S04]  /*9460*/  HMMA.16816.F32.BF16 R80, R132.reuse, R162, R80 ;  /* 0x000000a28450723c */ /* 0x040fe80000041850 */
[----:B------:R4:W2:Y:S04]  /*9470*/  MUFU.EX2 R160, R177 ;  /* 0x000000b100a07308 */ /* 0x0008a80000000800 */
[C---:B-----5:R-:W-:Y:S08]  /*9480*/  HMMA.16816.F32.BF16 R84, R132.reuse, R156, R84 ;  /* 0x0000009c8454723c */ /* 0x060ff00000041854 */
[C---:B------:R-:W-:Y:S01]  /*9490*/  HMMA.16816.F32.BF16 R88, R132.reuse, R158, R88 ;  /* 0x0000009e8458723c */ /* 0x040fe20000041858 */
[----:B------:R-:W-:Y:S07]  /*94a0*/  LDSM.16.MT88.4 R156, [R227+0x1900] ;  /* 0x00190000e39c783b */ /* 0x000fee0000004200 */
[C---:B-1----:R-:W-:Y:S01]  /*94b0*/  HMMA.16816.F32.BF16 R92, R132.reuse, R136, R92 ;  /* 0x00000088845c723c */ /* 0x042fe2000004185c */
[----:B----4-:R-:W-:Y:S07]  /*94c0*/  LDSM.16.MT88.4 R176, [R222+0x3900] ;  /* 0x00390000deb0783b */ /* 0x010fee0000004200 */
        /* <DEDUP_REMOVED lines=8> */
[C---:B------:R-:W-:Y:S07]  /*9550*/  HMMA.16816.F32.BF16 R116, R132.reuse, R148, R116 ;  /* 0x000000948474723c */ /* 0x040fee0000041874 */
[----:B------:R-:W-:Y:S01]  /*9560*/  MOV R148, R152 ;  /* 0x0000009800947202 */ /* 0x000fe20000000f00 */
[C---:B------:R-:W-:Y:S04]  /*9570*/  HMMA.16816.F32.BF16 R120, R132.reuse, R150, R120 ;  /* 0x000000968478723c */ /* 0x040fe80000041878 */
[----:B------:R-:W-:Y:S02]  /*9580*/  MOV R149, R153 ;  /* 0x0000009900957202 */ /* 0x000fe40000000f00 */
[----:B------:R-:W4:Y:S01]  /*9590*/  LDSM.16.MT88.4 R152, [R220+0x1900] ;  /* 0x00190000dc98783b */ /* 0x000f220000004200 */
[----:B------:R-:W-:Y:S01]  /*95a0*/  MOV R150, R160 ;  /* 0x000000a000967202 */ /* 0x000fe20000000f00 */
[C---:B-1----:R-:W-:Y:S04]  /*95b0*/  HMMA.16816.F32.BF16 R124, R132.reuse, R136, R124 ;  /* 0x00000088847c723c */ /* 0x042fe8000004187c */
[----:B------:R-:W-:Y:S03]  /*95c0*/  MOV R151, R161 ;  /* 0x000000a100977202 */ /* 0x000fe60000000f00 */
[----:B------:R-:W-:Y:S01]  /*95d0*/  MOV R136, R171 ;  /* 0x000000ab00887202 */ /* 0x000fe20000000f00 */
[----:B------:R-:W-:Y:S04]  /*95e0*/  HMMA.16816.F32.BF16 R128, R132, R138, R128 ;  /* 0x0000008a8480723c */ /* 0x000fe80000041880 */
[----:B------:R-:W-:Y:S03]  /*95f0*/  MOV R137, R170 ;  /* 0x000000aa00897202 */ /* 0x000fe60000000f00 */
[----:B------:R-:W-:Y:S02]  /*9600*/  MOV R138, R169 ;  /* 0x000000a9008a7202 */ /* 0x000fe40000000f00 */
[----:B------:R-:W-:Y:S03]  /*9610*/  MOV R139, R168 ;  /* 0x000000a8008b7202 */ /* 0x000fe60000000f00 */
[----:B------:R-:W-:Y:S02]  /*9620*/  F2FP.BF16.PACK_AB R168, R137, R151 ;  /* 0x0000009789a8723e */ /* 0x000fe400000010ff */
[-C--:B------:R-:W-:Y:S02]  /*9630*/  F2FP.BF16.PACK_AB R170, R186, R139.reuse ;  /* 0x0000008bbaaa723e */ /* 0x080fe400000010ff */
[----:B------:R-:W-:Y:S02]  /*9640*/  F2FP.BF16.PACK_AB R169, R136, R150 ;  /* 0x0000009688a9723e */ /* 0x000fe400000010ff */
[-C--:B------:R-:W-:Y:S07]  /*9650*/  F2FP.BF16.PACK_AB R171, R165, R138.reuse ;  /* 0x0000008aa5ab723e */ /* 0x080fee00000010ff */
[C---:B------:R-:W-:Y:S01]  /*9660*/  HMMA.16816.F32.BF16 R160, R168.reuse, R156, R4 ;  /* 0x0000009ca8a0723c */ /* 0x040fe20000041804 */
[----:B------:R-:W1:Y:S07]  /*9670*/  LDSM.16.MT88.4 R4, [R221+0x3900] ;  /* 0x00390000dd04783b */ /* 0x000e6e0000004200 */
[C---:B------:R-:W-:Y:S07]  /*9680*/  HMMA.16816.F32.BF16 R156, R168.reuse, R158, R8 ;  /* 0x0000009ea89c723c */ /* 0x040fee0000041808 */
[----:B------:R-:W-:Y:S01]  /*9690*/  MOV R8, R138 ;  /* 0x0000008a00087202 */ /* 0x000fe20000000f00 */
[C---:B---3--:R-:W-:Y:S01]  /*96a0*/  HMMA.16816.F32.BF16 R132, R168.reuse, R140, R12 ;  /* 0x0000008ca884723c */ /* 0x048fe2000004180c */
[----:B------:R-:W-:Y:S03]  /*96b0*/  LDSM.16.MT88.4 R12, [R227+0x5900] ;  /* 0x00590000e30c783b */ /* 0x000fe60000004200 */
[----:B------:R-:W-:Y:S02]  /*96c0*/  MOV R9, R139 ;  /* 0x0000008b00097202 */ /* 0x000fe40000000f00 */
[----:B------:R-:W-:Y:S02]  /*96d0*/  MOV R10, R136 ;  /* 0x00000088000a7202 */ /* 0x000fe40000000f00 */
[----:B------:R-:W-:Y:S02]  /*96e0*/  MOV R11, R137 ;  /* 0x00000089000b7202 */ /* 0x000fe40000000f00 */
[C---:B------:R-:W-:Y:S07]  /*96f0*/  HMMA.16816.F32.BF16 R136, R168.reuse, R142, R16 ;  /* 0x0000008ea888723c */ /* 0x040fee0000041810 */
[----:B------:R-:W-:Y:S01]  /*9700*/  MOV R18, R150 ;  /* 0x0000009600127202 */ /* 0x000fe20000000f00 */
[C---:B--2---:R-:W-:Y:S04]  /*9710*/  HMMA.16816.F32.BF16 R140, R168.reuse, R144, R20 ;  /* 0x00000090a88c723c */ /* 0x044fe80000041814 */
[----:B------:R-:W-:Y:S03]  /*9720*/  MOV R19, R151 ;  /* 0x0000009700137202 */ /* 0x000fe60000000f00 */
[----:B------:R-:W-:Y:S01]  /*9730*/  MOV R22, R148 ;  /* 0x0000009400167202 */ /* 0x000fe20000000f00 */
[C---:B------:R-:W-:Y:S01]  /*9740*/  HMMA.16816.F32.BF16 R144, R168.reuse, R146, R24 ;  /* 0x00000092a890723c */ /* 0x040fe20000041818 */
[----:B------:R-:W-:Y:S03]  /*9750*/  LDSM.16.MT88.4 R24, [R220+0x5900] ;  /* 0x00590000dc18783b */ /* 0x000fe60000004200 */
[----:B------:R-:W-:Y:S04]  /*9760*/  MOV R23, R149 ;  /* 0x0000009500177202 */ /* 0x000fe80000000f00 */
[C---:B----4-:R-:W-:Y:S01]  /*9770*/  HMMA.16816.F32.BF16 R148, R168.reuse, R152, R28 ;  /* 0x00000098a894723c */ /* 0x050fe2000004181c */
[----:B------:R-:W-:Y:S07]  /*9780*/  LDSM.16.MT88.4 R28, [R227+0x7900] ;  /* 0x00790000e31c783b */ /* 0x000fee0000004200 */
[C---:B------:R-:W-:Y:S07]  /*9790*/  HMMA.16816.F32.BF16 R152, R168.reuse, R154, R32 ;  /* 0x0000009aa898723c */ /* 0x040fee0000041820 */
[----:B------:R-:W-:Y:S01]  /*97a0*/  MOV R35, R8 ;  /* 0x0000000800237202 */ /* 0x000fe20000000f00 */
[C---:B------:R-:W-:Y:S04]  /*97b0*/  HMMA.16816.F32.BF16 R36, R168.reuse, R172, R36 ;  /* 0x000000aca824723c */ /* 0x040fe80000041824 */
[----:B------:R-:W-:Y:S02]  /*97c0*/  MOV R34, R9 ;  /* 0x0000000900227202 */ /* 0x000fe40000000f00 */
[----:B------:R-:W-:Y:S02]  /*97d0*/  MOV R33, R10 ;  /* 0x0000000a00217202 */ /* 0x000fe40000000f00 */
[C---:B------:R-:W-:Y:S04]  /*97e0*/  HMMA.16816.F32.BF16 R40, R168.reuse, R174, R40 ;  /* 0x000000aea828723c */ /* 0x040fe80000041828 */
[----:B------:R-:W-:Y:S02]  /*97f0*/  MOV R32, R11 ;  /* 0x0000000b00207202 */ /* 0x000fe40000000f00 */
[----:B------:R-:W2:Y:S01]  /*9800*/  LDSM.16.MT88.4 R8, [R220+0x3900] ;  /* 0x00390000dc08783b */ /* 0x000ea20000004200 */
[----:B------:R-:W-:Y:S01]  /*9810*/  MOV R173, R18 ;  /* 0x0000001200ad7202 */ /* 0x000fe20000000f00 */
[C---:B------:R-:W-:Y:S04]  /*9820*/  HMMA.16816.F32.BF16 R44, R168.reuse, R176, R44 ;  /* 0x000000b0a82c723c */ /* 0x040fe8000004182c */
[----:B------:R-:W-:Y:S01]  /*9830*/  MOV R172, R19 ;  /* 0x0000001300ac7202 */ /* 0x000fe20000000f00 */
[----:B------:R-:W-:Y:S01]  /*9840*/  FADD.FTZ R195, R173, R195 ;  /* 0x000000c3adc37221 */ /* 0x000fe20000010000 */
[----:B------:R-:W3:Y:S01]  /*9850*/  LDSM.16.MT88.4 R16, [R222+0x5900] ;  /* 0x00590000de10783b */ /* 0x000ee20000004200 */
[----:B------:R-:W-:Y:S01]  /*9860*/  MOV R175, R22 ;  /* 0x0000001600af7202 */ /* 0x000fe20000000f00 */
[C---:B------:R-:W-:Y:S04]  /*9870*/  HMMA.16816.F32.BF16 R48, R168.reuse, R178, R48 ;  /* 0x000000b2a830723c */ /* 0x040fe80000041830 */
[----:B------:R-:W-:Y:S01]  /*9880*/  MOV R174, R23 ;  /* 0x0000001700ae7202 */ /* 0x000fe20000000f00 */
[----:B------:R-:W-:Y:S01]  /*9890*/  FADD.FTZ R195, R33, R195 ;  /* 0x000000c321c37221 */ /* 0x000fe20000010000 */
[----:B------:R-:W4:Y:S02]  /*98a0*/  LDSM.16.MT88.4 R20, [R221+0x5900] ;  /* 0x00590000dd14783b */ /* 0x000f240000004200 */
[C---:B-1----:R-:W-:Y:S04]  /*98b0*/  HMMA.16816.F32.BF16 R52, R168.reuse, R4, R52 ;  /* 0x00000004a834723c */ /* 0x042fe80000041834 */
[----:B------:R-:W-:Y:S02]  /*98c0*/  FADD.FTZ R2, R174, R2 ;  /* 0x00000002ae027221 */ /* 0x000fe40000010000 */
[----:B------:R-:W-:Y:S02]  /*98d0*/  FADD.FTZ R195, R35, R195 ;  /* 0x000000c323c37221 */ /* 0x000fe40000010000 */
[C---:B------:R-:W-:Y:S01]  /*98e0*/  HMMA.16816.F32.BF16 R56, R168.reuse, R6, R56 ;  /* 0x00000006a838723c */ /* 0x040fe20000041838 */
[----:B------:R-:W1:Y:S03]  /*98f0*/  LDSM.16.MT88.4 R4, [R222+0x7900] ;  /* 0x00790000de04783b */ /* 0x000e660000004200 */
[----:B------:R-:W-:Y:S02]  /*9900*/  FADD.FTZ R2, R175, R2 ;  /* 0x00000002af027221 */ /* 0x000fe40000010000 */
[----:B------:R-:W-:Y:S02]  /*9910*/  FADD.FTZ R239, R165, R195 ;  /* 0x000000c3a5ef7221 */ /* 0x000fe40000010000 */
        /* <DEDUP_REMOVED lines=8> */
[C---:B------:R-:W-:Y:S04]  /*99a0*/  HMMA.16816.F32.BF16 R68, R168.reuse, R12, R68 ;  /* 0x0000000ca844723c */ /* 0x040fe80000041844 */
[----:B------:R-:W-:Y:S01]  /*99b0*/  FADD.FTZ R240, R186, R2 ;  /* 0x00000002baf07221 */ /* 0x000fe20000010000 */
[-C--:B------:R-:W-:Y:S03]  /*99c0*/  MOV R2, R164.reuse ;  /* 0x000000a400027202 */ /* 0x080fe60000000f00 */
[C---:B------:R-:W-:Y:S01]  /*99d0*/  HMMA.16816.F32.BF16 R72, R168.reuse, R14, R72 ;  /* 0x0000000ea848723c */ /* 0x040fe20000041848 */
[----:B------:R-:W5:Y:S07]  /*99e0*/  LDSM.16.MT88.4 R12, [R220+0x7900] ;  /* 0x00790000dc0c783b */ /* 0x000f6e0000004200 */
[C---:B---3--:R-:W-:Y:S08]  /*99f0*/  HMMA.16816.F32.BF16 R76, R168.reuse, R16, R76 ;  /* 0x00000010a84c723c */ /* 0x048ff0000004184c */
[C---:B------:R-:W-:Y:S08]  /*9a00*/  HMMA.16816.F32.BF16 R80, R168.reuse, R18, R80 ;  /* 0x00000012a850723c */ /* 0x040ff00000041850 */
[C---:B----4-:R-:W-:Y:S08]  /*9a10*/  HMMA.16816.F32.BF16 R84, R168.reuse, R20, R84 ;  /* 0x00000014a854723c */ /* 0x050ff00000041854 */
        /* <DEDUP_REMOVED lines=9> */
[C---:B-----5:R-:W-:Y:S07]  /*9ab0*/  HMMA.16816.F32.BF16 R124, R168.reuse, R12, R124 ;  /* 0x0000000ca87c723c */ /* 0x060fee000004187c */
[----:B------:R-:W-:Y:S01]  /*9ac0*/  MOV R12, R164 ;  /* 0x000000a4000c7202 */ /* 0x000fe20000000f00 */
[----:B------:R-:W-:Y:S01]  /*9ad0*/  HMMA.16816.F32.BF16 R128, R168, R14, R128 ;  /* 0x0000000ea880723c */ /* 0x000fe20000041880 */
[----:B------:R-:W-:-:S07]  /*9ae0*/  @P0 BRA `(.L_x_2858) ;  /* 0xffffbcf000000947 */ /* 0x000fce000383ffff */
.L_x_2847:
[----:B------:R-:W1:Y:S01]  /*9af0*/  S2UR UR24, SR_CTAID.X ;  /* 0x00000000001879c3 */ /* 0x000e620000002500 */
[----:B------:R-:W-:Y:S01]  /*9b00*/  ULDC UR25, c[0x0][0x168] ;  /* 0x00005a0000197ab9 */ /* 0x000fe20000000800 */
[----:B------:R-:W-:Y:S01]  /*9b10*/  PLOP3.LUT P0, PT, PT, PT, UP1, 0x40, 0x0 ;  /* 0x000000000000781c */ /* 0x000fe20003f0e818 */
[----:B------:R-:W-:-:S02]  /*9b20*/  ULDC.64 UR4, c[0x0][0x2c8] ;  /* 0x0000b20000047ab9 */ /* 0x000fc40000000a00 */
[----:B------:R-:W-:Y:S02]  /*9b30*/  UIADD3 UR25, -UR25, 0x1, URZ ;  /* 0x0000000119197890 */ /* 0x000fe4000fffe13f */
        /* <DEDUP_REMOVED lines=21> */
.L_x_2860:
[----:B------:R-:W-:Y:S02]  /*9c90*/  ULDC UR4, c[0x0][0x32c] ;  /* 0x0000cb0000047ab9 */ /* 0x000fe40000000800 */
[----:B------:R-:W-:-:S03]  /*9ca0*/  UISETP.NE.AND UP0, UPT, UR4, 0x1, UPT ;  /* 0x000000010400788c */ /* 0x000fc6000bf05270 */
[----:B------:R-:W-:Y:S02]  /*9cb0*/  ULDC.64 UR4, c[0x0][0x330] ;  /* 0x0000cc0000047ab9 */ /* 0x000fe40000000a00 */
[----:B------:R-:W-:-:S07]  /*9cc0*/  UIMAD.WIDE.U32 UR26, UR24, UR4, URZ ;  /* 0x00000004181a72a5 */ /* 0x000fce000f8e003f */
[----:B------:R-:W-:Y:S02]  /*9cd0*/  @UP0 UMOV UR25, UR27 ;  /* 0x0000001b00190c82 */ /* 0x000fe40008000000 */
[----:B------:R-:W-:Y:S02]  /*9ce0*/  @UP0 USHF.R.U32.HI UR24, URZ, UR5, UR25 ;  /* 0x000000053f180299 */ /* 0x000fe40008011619 */
.L_x_2861:
[----:B------:R-:W-:Y:S02]  /*9cf0*/  ULDC UR4, c[0x0][0x32c] ;  /* 0x0000cb0000047ab9 */ /* 0x000fe40000000800 */
[----:B------:R-:W-:-:S04]  /*9d00*/  UIMAD UR4, UR24, UR4, URZ ;  /* 0x00000004180472a4 */ /* 0x000fc8000f8e023f */
[----:B------:R-:W-:-:S04]  /*9d10*/  UISETP.LT.AND UP0, UPT, UR11, UR4, UPT ;  /* 0x000000040b00728c */ /* 0x000fc8000bf01270 */
[----:B------:R-:W-:-:S04]  /*9d20*/  USEL UR11, UR11, UR4, !UP0 ;  /* 0x000000040b0b7287 */ /* 0x000fc8000c000000 */
.L_x_2859:
        /* <DEDUP_REMOVED lines=9> */
[----:B------:R-:W-:Y:S01]  /*9dc0*/  SHF.R.S32.HI R251, RZ, 0x1f, R235 ;  /* 0x0000001ffffb7819 */ /* 0x000fe200000114eb */
        /* <DEDUP_REMOVED lines=8> */
[----:B------:R-:W-:Y:S01]  /*9e50*/  IMAD.SHL.U32 R245, R201, 0x2, RZ ;  /* 0x00000002c9f57824 */ /* 0x000fe200078e00ff */
[----:B------:R-:W-:-:S02]  /*9e60*/  SHF.L.U64.HI R251, R235, 0x1, R251 ;  /* 0x00000001ebfb7819 */ /* 0x000fc400000102fb */
.L_x_2865:
        /* <DEDUP_REMOVED lines=70> */
.L_x_2863:
        /* <DEDUP_REMOVED lines=273> */
.L_x_2864:
        /* <DEDUP_REMOVED lines=39> */
[----:B------:R-:W-:Y:S01]  /*b650*/  PLOP3.LUT P0, PT, PT, PT, UP0, 0x80, 0x0 ;  /* 0x000000000000781c */ /* 0x000fe20003f0f008 */
[----:B------:R-:W-:Y:S08]  /*b660*/  SHFL.BFLY PT, R164, R167, 0x2, 0x1f ;  /* 0x0c401f00a7a47f89 */ /* 0x000ff000000e0000 */
        /* <DEDUP_REMOVED lines=21> */
[----:B------:R-:W-:Y:S02]  /*b7c0*/  FMUL.FTZ R3, R3, c[0x0][0x2d0] ;  /* 0x0000b40003037a20 */ /* 0x000fe40000410000 */
[----:B------:R-:W-:Y:S02]  /*b7d0*/  FMUL.FTZ R2, R2, c[0x0][0x2d0] ;  /* 0x0000b40002027a20 */ /* 0x000fe40000410000 */
[--C-:B------:R-:W-:Y:S02]  /*b7e0*/  FFMA.FTZ R191, R12, c[0x0][0x2d0], -R190.reuse ;  /* 0x0000b4000cbf7a23 */ /* 0x100fe400000108be */
[--C-:B------:R-:W-:Y:S01]  /*b7f0*/  FFMA.FTZ R192, R13, c[0x0][0x2d0], -R190.reuse ;  /* 0x0000b4000dc07a23 */ /* 0x100fe200000108be */
[----:B------:R-:W1:Y:S01]  /*b800*/  MUFU.EX2 R3, R3 ;  /* 0x0000000300037308 */ /* 0x000e620000000800 */
[--C-:B------:R-:W-:Y:S02]  /*b810*/  FFMA.FTZ R193, R14, c[0x0][0x2d0], -R189.reuse ;  /* 0x0000b4000ec17a23 */ /* 0x100fe400000108bd */
[--C-:B------:R-:W-:Y:S02]  /*b820*/  FFMA.FTZ R194, R15, c[0x0][0x2d0], -R189.reuse ;  /* 0x0000b4000fc27a23 */ /* 0x100fe400000108bd */
[----:B------:R-:W-:Y:S01]  /*b830*/  LDSM.16.MT88.4 R12, [R220+0x6100] ;  /* 0x00610000dc0c783b */ /* 0x000fe20000004200 */
[--C-:B------:R-:W-:Y:S02]  /*b840*/  FFMA.FTZ R195, R16, c[0x0][0x2d0], -R190.reuse ;  /* 0x0000b40010c37a23 */ /* 0x100fe400000108be */
[--C-:B------:R-:W-:Y:S02]  /*b850*/  FFMA.FTZ R196, R17, c[0x0][0x2d0], -R190.reuse ;  /* 0x0000b40011c47a23 */ /* 0x100fe400000108be */
[----:B------:R-:W2:Y:S01]  /*b860*/  MUFU.EX2 R2, R2 ;  /* 0x0000000200027308 */ /* 0x000ea20000000800 */
[--C-:B------:R-:W-:Y:S02]  /*b870*/  FFMA.FTZ R197, R18, c[0x0][0x2d0], -R189.reuse ;  /* 0x0000b40012c57a23 */ /* 0x100fe400000108bd */
[--C-:B------:R-:W-:Y:S02]  /*b880*/  FFMA.FTZ R198, R19, c[0x0][0x2d0], -R189.reuse ;  /* 0x0000b40013c67a23 */ /* 0x100fe400000108bd */
[----:B------:R-:W-:Y:S01]  /*b890*/  LDSM.16.MT88.4 R16, [R222+0x900] ;  /* 0x00090000de10783b */ /* 0x000fe20000004200 */
[----:B------:R-:W-:Y:S02]  /*b8a0*/  FFMA.FTZ R199, R32, c[0x0][0x2d0], -R190 ;  /* 0x0000b40020c77a23 */ /* 0x000fe400000108be */
[----:B------:R-:W-:Y:S02]  /*b8b0*/  FFMA.FTZ R252, R34, c[0x0][0x2d0], -R189 ;  /* 0x0000b40022fc7a23 */ /* 0x000fe400000108bd */
[----:B------:R-:W3:Y:S01]  /*b8c0*/  MUFU.EX2 R165, R165 ;  /* 0x000000a500a57308 */ /* 0x000ee20000000800 */
[C---:B-1----:R-:W-:Y:S02]  /*b8d0*/  FMUL.FTZ R4, R3.reuse, R160 ;  /* 0x000000a003047220 */ /* 0x042fe40000410000 */
[C---:B------:R-:W-:Y:S02]  /*b8e0*/  FMUL.FTZ R5, R3.reuse, R161 ;  /* 0x000000a103057220 */ /* 0x040fe40000410000 */
[C---:B------:R-:W-:Y:S05]  /*b8f0*/  FMUL.FTZ R8, R3.reuse, R156 ;  /* 0x0000009c03087220 */ /* 0x040fea0000410000 */
[----:B------:R-:W-:Y:S01]  /*b900*/  MUFU.EX2 R166, R166 ;  /* 0x000000a600a67308 */ /* 0x000fe20000000800 */
[C---:B------:R-:W-:Y:S02]  /*b910*/  FMUL.FTZ R9, R3.reuse, R157 ;  /* 0x0000009d03097220 */ /* 0x040fe40000410000 */
[----:B------:R-:W-:Y:S02]  /*b920*/  FMUL.FTZ R132, R3, R132 ;  /* 0x0000008403847220 */ /* 0x000fe40000410000 */
[C---:B--2---:R-:W-:Y:S02]  /*b930*/  FMUL.FTZ R6, R2.reuse, R162 ;  /* 0x000000a202067220 */ /* 0x044fe40000410000 */
[C---:B------:R-:W-:Y:S02]  /*b940*/  FMUL.FTZ R7, R2.reuse, R163 ;  /* 0x000000a302077220 */ /* 0x040fe40000410000 */
[C---:B------:R-:W-:Y:S01]  /*b950*/  FMUL.FTZ R10, R2.reuse, R158 ;  /* 0x0000009e020a7220 */ /* 0x040fe20000410000 */
[----:B------:R-:W1:Y:S01]  /*b960*/  MUFU.EX2 R167, R167 ;  /* 0x000000a700a77308 */ /* 0x000e620000000800 */
[C---:B------:R-:W-:Y:S02]  /*b970*/  FMUL.FTZ R11, R2.reuse, R159 ;  /* 0x0000009f020b7220 */ /* 0x040fe40000410000 */
[----:B------:R-:W2:Y:S01]  /*b980*/  LDSM.16.MT88.4 R156, [R220+0x100] ;  /* 0x00010000dc9c783b */ /* 0x000ea20000004200 */
        /* <DEDUP_REMOVED lines=17> */
[----:B------:R-:W1:Y:S01]  /*baa0*/  MUFU.EX2 R188, R188 ;  /* 0x000000bc00bc7308 */ /* 0x000e620000000800 */
        /* <DEDUP_REMOVED lines=13> */
[C---:B------:R-:W-:Y:S02]  /*bb80*/  FMUL.FTZ R36, R3.reuse, R36 ;  /* 0x0000002403247220 */ /* 0x040fe40000410000 */
        /* <DEDUP_REMOVED lines=10> */
[----:B------:R-:W1:Y:S01]  /*bc30*/  LDSM.16.MT88.4 R168, [R227+0x2100] ;  /* 0x00210000e3a8783b */ /* 0x000e620000004200 */
[----:B------:R-:W4:Y:S02]  /*bc40*/  MUFU.EX2 R194, R194 ;  /* 0x000000c200c27308 */ /* 0x000f240000000800 */
[C---:B------:R-:W-:Y:S02]  /*bc50*/  FMUL.FTZ R43, R2.reuse, R43 ;  /* 0x0000002b022b7220 */ /* 0x040fe40000410000 */
[C---:B------:R-:W-:Y:S02]  /*bc60*/  FMUL.FTZ R44, R3.reuse, R44 ;  /* 0x0000002c032c7220 */ /* 0x040fe40000410000 */
[C---:B------:R-:W-:Y:S04]  /*bc70*/  HMMA.16816.F32.BF16 R132, R160.reuse, R172, R132 ;  /* 0x000000aca084723c */ /* 0x040fe80000041884 */
[C---:B------:R-:W-:Y:S01]  /*bc80*/  FMUL.FTZ R45, R3.reuse, R45 ;  /* 0x0000002d032d7220 */ /* 0x040fe20000410000 */
[----:B------:R-:W-:Y:S01]  /*bc90*/  MUFU.EX2 R195, R195 ;  /* 0x000000c300c37308 */ /* 0x000fe20000000800 */
[C---:B------:R-:W-:Y:S02]  /*bca0*/  FMUL.FTZ R46, R2.reuse, R46 ;  /* 0x0000002e022e7220 */ /* 0x040fe40000410000 */
[C---:B------:R-:W-:Y:S01]  /*bcb0*/  HMMA.16816.F32.BF16 R136, R160.reuse, R174, R136 ;  /* 0x000000aea088723c */ /* 0x040fe20000041888 */
[----:B------:R-:W5:Y:S03]  /*bcc0*/  LDSM.16.MT88.4 R172, [R222+0x2100] ;  /* 0x00210000deac783b */ /* 0x000f660000004200 */
[C---:B------:R-:W-:Y:S02]  /*bcd0*/  FMUL.FTZ R47, R2.reuse, R47 ;  /* 0x0000002f022f7220 */ /* 0x040fe40000410000 */
[C---:B------:R-:W-:Y:S01]  /*bce0*/  FMUL.FTZ R48, R3.reuse, R48 ;  /* 0x0000003003307220 */ /* 0x040fe20000410000 */
[----:B------:R-:W1:Y:S01]  /*bcf0*/  MUFU.EX2 R196, R196 ;  /* 0x000000c400c47308 */ /* 0x000e620000000800 */
[C---:B------:R-:W-:Y:S04]  /*bd00*/  HMMA.16816.F32.BF16 R140, R160.reuse, R176, R140 ;  /* 0x000000b0a08c723c */ /* 0x040fe8000004188c */
[C---:B------:R-:W-:Y:S02]  /*bd10*/  FMUL.FTZ R49, R3.reuse, R49 ;  /* 0x0000003103317220 */ /* 0x040fe40000410000 */
[C---:B------:R-:W-:Y:S02]  /*bd20*/  FMUL.FTZ R50, R2.reuse, R50 ;  /* 0x0000003202327220 */ /* 0x040fe40000410000 */
[C---:B------:R-:W-:Y:S01]  /*bd30*/  HMMA.16816.F32.BF16 R144, R160.reuse, R178, R144 ;  /* 0x000000b2a090723c */ /* 0x040fe20000041890 */
[----:B------:R-:W-:Y:S01]  /*bd40*/  LDSM.16.MT88.4 R176, [R222+0x2900] ;  /* 0x00290000deb0783b */ /* 0x000fe20000004200 */
[----:B------:R-:W-:Y:S02]  /*bd50*/  MUFU.EX2 R197, R197 ;  /* 0x000000c500c57308 */ /* 0x000fe40000000800 */
[C---:B------:R-:W-:Y:S02]  /*bd60*/  FMUL.FTZ R51, R2.reuse, R51 ;  /* 0x0000003302337220 */ /* 0x040fe40000410000 */
[C---:B------:R-:W-:Y:S02]  /*bd70*/  FMUL.FTZ R52, R3.reuse, R52 ;  /* 0x0000003403347220 */ /* 0x040fe40000410000 */
[C---:B--2---:R-:W-:Y:S04]  /*bd80*/  HMMA.16816.F32.BF16 R148, R160.reuse, R156, R148 ;  /* 0x0000009ca094723c */ /* 0x044fe80000041894 */
[C---:B------:R-:W-:Y:S01]  /*bd90*/  FMUL.FTZ R53, R3.reuse, R53 ;  /* 0x0000003503357220 */ /* 0x040fe20000410000 */
[----:B------:R-:W2:Y:S01]  /*bda0*/  MUFU.EX2 R198, R198 ;  /* 0x000000c600c67308 */ /* 0x000ea20000000800 */
[C---:B------:R-:W-:Y:S02]  /*bdb0*/  FMUL.FTZ R54, R2.reuse, R54 ;  /* 0x0000003602367220 */ /* 0x040fe40000410000 */
[C---:B------:R-:W-:Y:S01]  /*bdc0*/  HMMA.16816.F32.BF16 R152, R160.reuse, R158, R152 ;  /* 0x0000009ea098723c */ /* 0x040fe20000041898 */
[----:B------:R-:W2:Y:S03]  /*bdd0*/  LDSM.16.MT88.4 R156, [R221+0x2100] ;  /* 0x00210000dd9c783b */ /* 0x000ea60000004200 */
[C---:B------:R-:W-:Y:S02]  /*bde0*/  FMUL.FTZ R55, R2.reuse, R55 ;  /* 0x0000003702377220 */ /* 0x040fe40000410000 */
[C---:B------:R-:W-:Y:S01]  /*bdf0*/  FMUL.FTZ R56, R3.reuse, R56 ;  /* 0x0000003803387220 */ /* 0x040fe20000410000 */
[----:B------:R-:W-:Y:S01]  /*be00*/  MUFU.EX2 R199, R199 ;  /* 0x000000c700c77308 */ /* 0x000fe20000000800 */
[C---:B-1----:R-:W-:Y:S04]  /*be10*/  HMMA.16816.F32.BF16 R36, R160.reuse, R168, R36 ;  /* 0x000000a8a024723c */ /* 0x042fe80000041824 */
[C---:B------:R-:W-:Y:S02]  /*be20*/  FMUL.FTZ R57, R3.reuse, R57 ;  /* 0x0000003903397220 */ /* 0x040fe40000410000 */
[C---:B------:R-:W-:Y:S02]  /*be30*/  FMUL.FTZ R58, R2.reuse, R58 ;  /* 0x0000003a023a7220 */ /* 0x040fe40000410000 */
[C---:B------:R-:W-:Y:S01]  /*be40*/  HMMA.16816.F32.BF16 R40, R160.reuse, R170, R40 ;  /* 0x000000aaa028723c */ /* 0x040fe20000041828 */
[----:B------:R-:W1:Y:S01]  /*be50*/  LDSM.16.MT88.4 R168, [R220+0x2100] ;  /* 0x00210000dca8783b */ /* 0x000e620000004200 */
[----:B------:R-:W-:Y:S02]  /*be60*/  MUFU.EX2 R252, R252 ;  /* 0x000000fc00fc7308 */ /* 0x000fe40000000800 */
        /* <DEDUP_REMOVED lines=107> */
[----:B------:R-:W-:Y:S01]  /*c520*/  HMMA.16816.F32.BF16 R128, R160, R14, R128 ;  /* 0x0000000ea080723c */ /* 0x000fe20000041880 */
[----:B------:R-:W3:Y:S02]  /*c530*/  LDSM.16.MT88.4 R160, [R220+0x900] ;  /* 0x00090000dca0783b */ /* 0x000ee40000004200 */
[----:B------:R-:W-:Y:S01]  /*c540*/  MOV R3, R0 ;  /* 0x0000000000037202 */ /* 0x000fe20000000f00 */
[----:B------:R-:W-:Y:S01]  /*c550*/  FFMA.FTZ R184, R2, R239, R184 ;  /* 0x000000ef02b87223 */ /* 0x000fe200000100b8 */
[----:B------:R-:W-:Y:S01]  /*c560*/  MOV R2, R164 ;  /* 0x000000a400027202 */ /* 0x000fe20000000f00 */
[----:B------:R-:W-:Y:S01]  /*c570*/  FADD.FTZ R185, R165, R185 ;  /* 0x000000b9a5b97221 */ /* 0x000fe20000010000 */
[----:B------:R-:W-:Y:S01]  /*c580*/  F2FP.BF16.PACK_AB R14, R196, R195 ;  /* 0x000000c3c40e723e */ /* 0x000fe200000010ff */
[----:B------:R-:W-:Y:S01]  /*c590*/  FADD.FTZ R184, R186, R184 ;  /* 0x000000b8bab87221 */ /* 0x000fe20000010000 */
[----:B------:R-:W-:Y:S03]  /*c5a0*/  F2FP.BF16.PACK_AB R15, R198, R197 ;  /* 0x000000c5c60f723e */ /* 0x000fe600000010ff */
[----:B------:R-:W-:Y:S02]  /*c5b0*/  FADD.FTZ R166, R166, R185 ;  /* 0x000000b9a6a67221 */ /* 0x000fe40000010000 */
[----:B------:R-:W-:Y:S02]  /*c5c0*/  FADD.FTZ R184, R187, R184 ;  /* 0x000000b8bbb87221 */ /* 0x000fe40000010000 */
[C---:B--2---:R-:W-:Y:S05]  /*c5d0*/  HMMA.16816.F32.BF16 R4, R12.reuse, R156, R4 ;  /* 0x0000009c0c04723c */ /* 0x044fea0000041804 */
        /* <DEDUP_REMOVED lines=24> */
[C---:B------:R-:W-:Y:S07]  /*c760*/  HMMA.16816.F32.BF16 R44, R12.reuse, R176, R44 ;  /* 0x000000b00c2c723c */ /* 0x040fee000004182c */
[--C-:B------:R-:W-:Y:S01]  /*c770*/  FFMA.FTZ R176, R20, c[0x0][0x2d0], -R190.reuse ;  /* 0x0000b40014b07a23 */ /* 0x100fe200000108be */
[C---:B------:R-:W-:Y:S04]  /*c780*/  HMMA.16816.F32.BF16 R48, R12.reuse, R178, R48 ;  /* 0x000000b20c30723c */ /* 0x040fe80000041830 */
[----:B------:R-:W-:Y:S01]  /*c790*/  FFMA.FTZ R177, R21, c[0x0][0x2d0], -R190 ;  /* 0x0000b40015b17a23 */ /* 0x000fe200000108be */
[----:B------:R-:W-:Y:S02]  /*c7a0*/  MUFU.EX2 R176, R176 ;  /* 0x000000b000b07308 */ /* 0x000fe40000000800 */
[--C-:B------:R-:W-:Y:S01]  /*c7b0*/  FFMA.FTZ R178, R22, c[0x0][0x2d0], -R189.reuse ;  /* 0x0000b40016b27a23 */ /* 0x100fe200000108bd */
[C---:B--2---:R-:W-:Y:S04]  /*c7c0*/  HMMA.16816.F32.BF16 R52, R12.reuse, R156, R52 ;  /* 0x0000009c0c34723c */ /* 0x044fe80000041834 */
[--C-:B------:R-:W-:Y:S02]  /*c7d0*/  FFMA.FTZ R179, R23, c[0x0][0x2d0], -R189.reuse ;  /* 0x0000b40017b37a23 */ /* 0x100fe400000108bd */
[----:B------:R-:W-:Y:S01]  /*c7e0*/  LDSM.16.MT88.4 R20, [R221+0x6900] ;  /* 0x00690000dd14783b */ /* 0x000fe20000004200 */
[----:B------:R-:W-:Y:S01]  /*c7f0*/  MUFU.EX2 R177, R177 ;  /* 0x000000b100b17308 */ /* 0x000fe20000000800 */
[C---:B------:R-:W-:Y:S06]  /*c800*/  HMMA.16816.F32.BF16 R56, R12.reuse, R158, R56 ;  /* 0x0000009e0c38723c */ /* 0x040fec0000041838 */
[----:B------:R-:W2:Y:S02]  /*c810*/  LDSM.16.MT88.4 R156, [R220+0x4900] ;  /* 0x00490000dc9c783b */ /* 0x000ea40000004200 */
[C---:B----4-:R-:W-:Y:S01]  /*c820*/  HMMA.16816.F32.BF16 R60, R12.reuse, R16, R60 ;  /* 0x000000100c3c723c */ /* 0x050fe2000004183c */
[----:B------:R-:W4:Y:S07]  /*c830*/  MUFU.EX2 R178, R178 ;  /* 0x000000b200b27308 */ /* 0x000f2e0000000800 */
[C---:B------:R-:W-:Y:S01]  /*c840*/  HMMA.16816.F32.BF16 R64, R12.reuse, R18, R64 ;  /* 0x000000120c40723c */ /* 0x040fe20000041840 */
[----:B------:R-:W5:Y:S02]  /*c850*/  LDSM.16.MT88.4 R16, [R227+0x6900] ;  /* 0x00690000e310783b */ /* 0x000f640000004200 */
[----:B------:R-:W2:Y:S05]  /*c860*/  MUFU.EX2 R179, R179 ;  /* 0x000000b300b37308 */ /* 0x000eaa0000000800 */
[C---:B-1----:R-:W-:Y:S08]  /*c870*/  HMMA.16816.F32.BF16 R68, R12.reuse, R168, R68 ;  /* 0x000000a80c44723c */ /* 0x042ff00000041844 */
[C---:B------:R-:W-:Y:S01]  /*c880*/  HMMA.16816.F32.BF16 R72, R12.reuse, R170, R72 ;  /* 0x000000aa0c48723c */ /* 0x040fe20000041848 */
[----:B------:R-:W1:Y:S03]  /*c890*/  LDSM.16.MT88.4 R168, [R222+0x6900] ;  /* 0x00690000dea8783b */ /* 0x000e660000004200 */
[----:B----4-:R-:W-:Y:S04]  /*c8a0*/  FADD.FTZ R198, R178, R198 ;  /* 0x000000c6b2c67221 */ /* 0x010fe80000010000 */
[C---:B------:R-:W-:Y:S07]  /*c8b0*/  HMMA.16816.F32.BF16 R76, R12.reuse, R180, R76 ;  /* 0x000000b40c4c723c */ /* 0x040fee000004184c */
[--C-:B------:R-:W-:Y:S01]  /*c8c0*/  FFMA.FTZ R180, R24, c[0x0][0x2d0], -R190.reuse ;  /* 0x0000b40018b47a23 */ /* 0x100fe200000108be */
[C---:B------:R-:W-:Y:S04]  /*c8d0*/  HMMA.16816.F32.BF16 R80, R12.reuse, R182, R80 ;  /* 0x000000b60c50723c */ /* 0x040fe80000041850 */
[----:B------:R-:W-:Y:S01]  /*c8e0*/  FFMA.FTZ R181, R25, c[0x0][0x2d0], -R190 ;  /* 0x0000b40019b57a23 */ /* 0x000fe200000108be */
[----:B------:R-:W-:Y:S02]  /*c8f0*/  MUFU.EX2 R180, R180 ;  /* 0x000000b400b47308 */ /* 0x000fe40000000800 */
[--C-:B------:R-:W-:Y:S01]  /*c900*/  FFMA.FTZ R182, R26, c[0x0][0x2d0], -R189.reuse ;  /* 0x0000b4001ab67a23 */ /* 0x100fe200000108bd */
[C---:B---3--:R-:W-:Y:S04]  /*c910*/  HMMA.16816.F32.BF16 R84, R12.reuse, R160, R84 ;  /* 0x000000a00c54723c */ /* 0x048fe80000041854 */
[----:B------:R-:W-:Y:S02]  /*c920*/  FFMA.FTZ R183, R27, c[0x0][0x2d0], -R189 ;  /* 0x0000b4001bb77a23 */ /* 0x000fe400000108bd */
[----:B------:R-:W-:Y:S01]  /*c930*/  LDSM.16.MT88.4 R24, [R221+0x1100] ;  /* 0x00110000dd18783b */ /* 0x000fe20000004200 */
[----:B------:R-:W3:Y:S01]  /*c940*/  MUFU.EX2 R181, R181 ;  /* 0x000000b500b57308 */ /* 0x000ee20000000800 */
[C---:B------:R-:W-:Y:S06]  /*c950*/  HMMA.16816.F32.BF16 R88, R12.reuse, R162, R88 ;  /* 0x000000a20c58723c */ /* 0x040fec0000041858 */
[----:B------:R-:W-:Y:S02]  /*c960*/  LDSM.16.MT88.4 R160, [R222+0x1100] ;  /* 0x00110000dea0783b */ /* 0x000fe40000004200 */
[C---:B--2---:R-:W-:Y:S01]  /*c970*/  HMMA.16816.F32.BF16 R92, R12.reuse, R156, R92 ;  /* 0x0000009c0c5c723c */ /* 0x044fe2000004185c */
[----:B------:R-:W-:Y:S07]  /*c980*/  MUFU.EX2 R182, R182 ;  /* 0x000000b600b67308 */ /* 0x000fee0000000800 */
[C---:B------:R-:W-:Y:S01]  /*c990*/  HMMA.16816.F32.BF16 R96, R12.reuse, R158, R96 ;  /* 0x0000009e0c60723c */ /* 0x040fe20000041860 */
[----:B------:R-:W2:Y:S02]  /*c9a0*/  LDSM.16.MT88.4 R156, [R220+0x6900] ;  /* 0x00690000dc9c783b */ /* 0x000ea40000004200 */
[----:B------:R-:W4:Y:S05]  /*c9b0*/  MUFU.EX2 R183, R183 ;  /* 0x000000b700b77308 */ /* 0x000f2a0000000800 */
[C---:B-----5:R-:W-:Y:S08]  /*c9c0*/  HMMA.16816.F32.BF16 R100, R12.reuse, R16, R100 ;  /* 0x000000100c64723c */ /* 0x060ff00000041864 */
[C---:B------:R-:W-:Y:S01]  /*c9d0*/  HMMA.16816.F32.BF16 R104, R12.reuse, R18, R104 ;  /* 0x000000120c68723c */ /* 0x040fe20000041868 */
[----:B------:R-:W5:Y:S07]  /*c9e0*/  LDSM.16.MT88.4 R16, [R227+0x1100] ;  /* 0x00110000e310783b */ /* 0x000f6e0000004200 */
[C---:B-1----:R-:W-:Y:S08]  /*c9f0*/  HMMA.16816.F32.BF16 R108, R12.reuse, R168, R108 ;  /* 0x000000a80c6c723c */ /* 0x042ff0000004186c */
[C---:B------:R-:W-:Y:S01]  /*ca00*/  HMMA.16816.F32.BF16 R112, R12.reuse, R170, R112 ;  /* 0x000000aa0c70723c */ /* 0x040fe20000041870 */
[----:B------:R-:W1:Y:S07]  /*ca10*/  LDSM.16.MT88.4 R168, [R220+0x1100] ;  /* 0x00110000dca8783b */ /* 0x000e6e0000004200 */
[C---:B------:R-:W-:Y:S08]  /*ca20*/  HMMA.16816.F32.BF16 R116, R12.reuse, R20, R116 ;  /* 0x000000140c74723c */ /* 0x040ff00000041874 */
[C---:B------:R-:W-:Y:S01]  /*ca30*/  HMMA.16816.F32.BF16 R120, R12.reuse, R22, R120 ;  /* 0x000000160c78723c */ /* 0x040fe20000041878 */
[----:B------:R-:W1:Y:S07]  /*ca40*/  LDSM.16.MT88.4 R20, [R227+0x3100] ;  /* 0x00310000e314783b */ /* 0x000e6e0000004200 */
[C---:B--2---:R-:W-:Y:S08]  /*ca50*/  HMMA.16816.F32.BF16 R124, R12.reuse, R156, R124 ;  /* 0x0000009c0c7c723c */ /* 0x044ff0000004187c */
[----:B------:R-:W-:Y:S01]  /*ca60*/  HMMA.16816.F32.BF16 R128, R12, R158, R128 ;  /* 0x0000009e0c80723c */ /* 0x000fe20000041880 */
[----:B------:R-:W-:Y:S06]  /*ca70*/  LDSM.16.MT88.4 R156, [R221+0x3100] ;  /* 0x00310000dd9c783b */ /* 0x000fec0000004200 */
[----:B------:R-:W-:Y:S01]  /*ca80*/  F2FP.BF16.PACK_AB R12, R177, R176 ;  /* 0x000000b0b10c723e */ /* 0x000fe200000010ff */
[----:B------:R-:W-:Y:S01]  /*ca90*/  FADD.FTZ R176, R176, R195 ;  /* 0x000000c3b0b07221 */ /* 0x000fe20000010000 */
[----:B------:R-:W-:Y:S03]  /*caa0*/  F2FP.BF16.PACK_AB R13, R179, R178 ;  /* 0x000000b2b30d723e */ /* 0x000fe600000010ff */
[----:B---3--:R-:W-:Y:S01]  /*cab0*/  F2FP.BF16.PACK_AB R14, R181, R180 ;  /* 0x000000b4b50e723e */ /* 0x008fe200000010ff */
[----:B------:R-:W-:Y:S01]  /*cac0*/  FADD.FTZ R176, R177, R176 ;  /* 0x000000b0b1b07221 */ /* 0x000fe20000010000 */
[----:B----4-:R-:W-:Y:S01]  /*cad0*/  F2FP.BF16.PACK_AB R15, R183, R182 ;  /* 0x000000b6b70f723e */ /* 0x010fe200000010ff */
[----:B------:R-:W-:Y:S02]  /*cae0*/  FADD.FTZ R179, R179, R198 ;  /* 0x000000c6b3b37221 */ /* 0x000fe40000010000 */
[----:B------:R-:W-:Y:S02]  /*caf0*/  FADD.FTZ R180, R180, R176 ;  /* 0x000000b0b4b47221 */ /* 0x000fe40000010000 */
[----:B------:R-:W-:Y:S02]  /*cb00*/  FADD.FTZ R179, R182, R179 ;  /* 0x000000b3b6b37221 */ /* 0x000fe40000010000 */
[C---:B-----5:R-:W-:Y:S03]  /*cb10*/  HMMA.16816.F32.BF16 R4, R12.reuse, R16, R4 ;  /* 0x000000100c04723c */ /* 0x060fe60000041804 */
[----:B------:R-:W-:Y:S02]  /*cb20*/  FADD.FTZ R180, R181, R180 ;  /* 0x000000b4b5b47221 */ /* 0x000fe40000010000 */
[----:B------:R-:W-:Y:S03]  /*cb30*/  FADD.FTZ R183, R183, R179 ;  /* 0x000000b3b7b77221 */ /* 0x000fe60000010000 */
        /* <DEDUP_REMOVED lines=17> */
[C---:B------:R-:W-:Y:S08]  /*cc50*/  HMMA.16816.F32.BF16 R52, R12.reuse, R156, R52 ;  /* 0x0000009c0c34723c */ /* 0x040ff00000041834 */
[C---:B------:R-:W-:Y:S01]  /*cc60*/  HMMA.16816.F32.BF16 R56, R12.reuse, R158, R56 ;  /* 0x0000009e0c38723c */ /* 0x040fe20000041838 */
[----:B------:R-:W-:Y:S07]  /*cc70*/  LDSM.16.MT88.4 R156, [R221+0x7100] ;  /* 0x00710000dd9c783b */ /* 0x000fee0000004200 */
[C---:B---3--:R-:W-:Y:S08]  /*cc80*/  HMMA.16816.F32.BF16 R60, R12.reuse, R160, R60 ;  /* 0x000000a00c3c723c */ /* 0x048ff0000004183c */
[C---:B------:R-:W-:Y:S08]  /*cc90*/  HMMA.16816.F32.BF16 R64, R12.reuse, R162, R64 ;  /* 0x000000a20c40723c */ /* 0x040ff00000041840 */
[C---:B----4-:R-:W-:Y:S08]  /*cca0*/  HMMA.16816.F32.BF16 R68, R12.reuse, R24, R68 ;  /* 0x000000180c44723c */ /* 0x050ff00000041844 */
[C---:B------:R-:W-:Y:S01]  /*ccb0*/  HMMA.16816.F32.BF16 R72, R12.reuse, R26, R72 ;  /* 0x0000001a0c48723c */ /* 0x040fe20000041848 */
[----:B------:R-:W3:Y:S07]  /*ccc0*/  LDSM.16.MT88.4 R24, [R222+0x7100] ;  /* 0x00710000de18783b */ /* 0x000eee0000004200 */
[C---:B------:R-:W-:Y:S07]  /*ccd0*/  HMMA.16816.F32.BF16 R76, R12.reuse, R172, R76 ;  /* 0x000000ac0c4c723c */ /* 0x040fee000004184c */
[--C-:B------:R-:W-:Y:S01]  /*cce0*/  FFMA.FTZ R172, R28, c[0x0][0x2d0], -R190.reuse ;  /* 0x0000b4001cac7a23 */ /* 0x100fe200000108be */
[C---:B------:R-:W-:Y:S04]  /*ccf0*/  HMMA.16816.F32.BF16 R80, R12.reuse, R174, R80 ;  /* 0x000000ae0c50723c */ /* 0x040fe80000041850 */
[--C-:B------:R-:W-:Y:S01]  /*cd00*/  FFMA.FTZ R173, R29, c[0x0][0x2d0], -R190.reuse ;  /* 0x0000b4001dad7a23 */ /* 0x100fe200000108be */
[----:B------:R-:W-:Y:S01]  /*cd10*/  MUFU.EX2 R172, R172 ;  /* 0x000000ac00ac7308 */ /* 0x000fe20000000800 */
[----:B------:R-:W-:Y:S02]  /*cd20*/  FFMA.FTZ R190, R33, c[0x0][0x2d0], -R190 ;  /* 0x0000b40021be7a23 */ /* 0x000fe400000108be */
[C---:B-1----:R-:W-:Y:S04]  /*cd30*/  HMMA.16816.F32.BF16 R84, R12.reuse, R168, R84 ;  /* 0x000000a80c54723c */ /* 0x042fe80000041854 */
[--C-:B------:R-:W-:Y:S02]  /*cd40*/  FFMA.FTZ R174, R30, c[0x0][0x2d0], -R189.reuse ;  /* 0x0000b4001eae7a23 */ /* 0x100fe400000108bd */
[--C-:B------:R-:W-:Y:S01]  /*cd50*/  FFMA.FTZ R175, R31, c[0x0][0x2d0], -R189.reuse ;  /* 0x0000b4001faf7a23 */ /* 0x100fe200000108bd */
[----:B------:R-:W-:Y:S01]  /*cd60*/  MUFU.EX2 R173, R173 ;  /* 0x000000ad00ad7308 */ /* 0x000fe20000000800 */
[C---:B------:R-:W-:Y:S01]  /*cd70*/  HMMA.16816.F32.BF16 R88, R12.reuse, R170, R88 ;  /* 0x000000aa0c58723c */ /* 0x040fe20000041858 */
[----:B------:R-:W-:Y:S03]  /*cd80*/  LDSM.16.MT88.4 R28, [R222+0x1900] ;  /* 0x00190000de1c783b */ /* 0x000fe60000004200 */
[----:B------:R-:W-:Y:S04]  /*cd90*/  FFMA.FTZ R189, R35, c[0x0][0x2d0], -R189 ;  /* 0x0000b40023bd7a23 */ /* 0x000fe800000108bd */
[C---:B--2---:R-:W-:Y:S01]  /*cda0*/  HMMA.16816.F32.BF16 R92, R12.reuse, R16, R92 ;  /* 0x000000100c5c723c */ /* 0x044fe2000004185c */
[----:B------:R-:W-:Y:S01]  /*cdb0*/  LDSM.16.MT88.4 R32, [R220+0x1900] ;  /* 0x00190000dc20783b */ /* 0x000fe20000004200 */
[----:B------:R-:W1:Y:S06]  /*cdc0*/  MUFU.EX2 R174, R174 ;  /* 0x000000ae00ae7308 */ /* 0x000e6c0000000800 */
[C---:B------:R-:W-:Y:S01]  /*cdd0*/  HMMA.16816.F32.BF16 R96, R12.reuse, R18, R96 ;  /* 0x000000120c60723c */ /* 0x040fe20000041860 */
[----:B------:R-:W2:Y:S03]  /*cde0*/  LDSM.16.MT88.4 R16, [R220+0x7100] ;  /* 0x00710000dc10783b */ /* 0x000ea60000004200 */
[----:B------:R-:W4:Y:S04]  /*cdf0*/  MUFU.EX2 R175, R175 ;  /* 0x000000af00af7308 */ /* 0x000f280000000800 */
[C---:B------:R-:W-:Y:S01]  /*ce00*/  HMMA.16816.F32.BF16 R100, R12.reuse, R20, R100 ;  /* 0x000000140c64723c */ /* 0x040fe20000041864 */
[----:B------:R-:W-:Y:S05]  /*ce10*/  LDSM.16.MT88.4 R168, [R227+0x3900] ;  /* 0x00390000e3a8783b */ /* 0x000fea0000004200 */
[----:B------:R-:W-:Y:S02]  /*ce20*/  MUFU.EX2 R190, R190 ;  /* 0x000000be00be7308 */ /* 0x000fe40000000800 */
[C---:B------:R-:W-:Y:S01]  /*ce30*/  HMMA.16816.F32.BF16 R104, R12.reuse, R22, R104 ;  /* 0x000000160c68723c */ /* 0x040fe20000041868 */
[----:B------:R-:W5:Y:S03]  /*ce40*/  LDSM.16.MT88.4 R20, [R227+0x1900] ;  /* 0x00190000e314783b */ /* 0x000f660000004200 */
[----:B-1----:R-:W-:Y:S04]  /*ce50*/  FADD.FTZ R183, R174, R183 ;  /* 0x000000b7aeb77221 */ /* 0x002fe80000010000 */
[C---:B---3--:R-:W-:Y:S01]  /*ce60*/  HMMA.16816.F32.BF16 R108, R12.reuse, R24, R108 ;  /* 0x000000180c6c723c */ /* 0x048fe2000004186c */
[----:B------:R-:W1:Y:S03]  /*ce70*/  MUFU.EX2 R189, R189 ;  /* 0x000000bd00bd7308 */ /* 0x000e660000000800 */
[----:B----4-:R-:W-:Y:S04]  /*ce80*/  FADD.FTZ R183, R175, R183 ;  /* 0x000000b7afb77221 */ /* 0x010fe80000010000 */
[C---:B------:R-:W-:Y:S01]  /*ce90*/  HMMA.16816.F32.BF16 R112, R12.reuse, R26, R112 ;  /* 0x0000001a0c70723c */ /* 0x040fe20000041870 */
[----:B------:R-:W3:Y:S03]  /*cea0*/  LDSM.16.MT88.4 R24, [R221+0x1900] ;  /* 0x00190000dd18783b */ /* 0x000ee60000004200 */
[----:B------:R-:W-:Y:S04]  /*ceb0*/  FADD.FTZ R183, R252, R183 ;  /* 0x000000b7fcb77221 */ /* 0x000fe80000010000 */
[C---:B------:R-:W-:Y:S08]  /*cec0*/  HMMA.16816.F32.BF16 R116, R12.reuse, R156, R116 ;  /* 0x0000009c0c74723c */ /* 0x040ff00000041874 */
[C---:B------:R-:W-:Y:S04]  /*ced0*/  HMMA.16816.F32.BF16 R120, R12.reuse, R158, R120 ;  /* 0x0000009e0c78723c */ /* 0x040fe80000041878 */
[----:B-1----:R-:W-:Y:S04]  /*cee0*/  FADD.FTZ R239, R189, R183 ;  /* 0x000000b7bdef7221 */ /* 0x002fe80000010000 */
[C---:B--2---:R-:W-:Y:S08]  /*cef0*/  HMMA.16816.F32.BF16 R124, R12.reuse, R16, R124 ;  /* 0x000000100c7c723c */ /* 0x044ff0000004187c */
[----:B------:R-:W-:Y:S01]  /*cf00*/  HMMA.16816.F32.BF16 R128, R12, R18, R128 ;  /* 0x000000120c80723c */ /* 0x000fe20000041880 */
[----:B------:R-:W1:Y:S06]  /*cf10*/  LDSM.16.MT88.4 R16, [R222+0x3900] ;  /* 0x00390000de10783b */ /* 0x000e6c0000004200 */
[----:B------:R-:W-:Y:S01]  /*cf20*/  F2FP.BF16.PACK_AB R12, R173, R172 ;  /* 0x000000acad0c723e */ /* 0x000fe200000010ff */
[----:B------:R-:W-:Y:S01]  /*cf30*/  FADD.FTZ R172, R172, R180 ;  /* 0x000000b4acac7221 */ /* 0x000fe20000010000 */
[----:B------:R-:W-:Y:S03]  /*cf40*/  F2FP.BF16.PACK_AB R13, R175, R174 ;  /* 0x000000aeaf0d723e */ /* 0x000fe600000010ff */
[C---:B------:R-:W-:Y:S01]  /*cf50*/  F2FP.BF16.PACK_AB R14, R190.reuse, R199 ;  /* 0x000000c7be0e723e */ /* 0x040fe200000010ff */
[----:B------:R-:W-:Y:S01]  /*cf60*/  FADD.FTZ R172, R173, R172 ;  /* 0x000000acadac7221 */ /* 0x000fe20000010000 */
[----:B------:R-:W-:Y:S03]  /*cf70*/  F2FP.BF16.PACK_AB R15, R189, R252 ;  /* 0x000000fcbd0f723e */ /* 0x000fe600000010ff */
[----:B------:R-:W-:Y:S04]  /*cf80*/  FADD.FTZ R172, R199, R172 ;  /* 0x000000acc7ac7221 */ /* 0x000fe80000010000 */
[C---:B-----5:R-:W-:Y:S01]  /*cf90*/  HMMA.16816.F32.BF16 R160, R12.reuse, R20, R4 ;  /* 0x000000140ca0723c */ /* 0x060fe20000041804 */
[----:B------:R-:W2:Y:S02]  /*cfa0*/  LDSM.16.MT88.4 R4, [R221+0x3900] ;  /* 0x00390000dd04783b */ /* 0x000ea40000004200 */
[----:B------:R-:W-:Y:S05]  /*cfb0*/  FADD.FTZ R240, R190, R172 ;  /* 0x000000acbef07221 */ /* 0x000fea0000010000 */
[C---:B------:R-:W-:Y:S01]  /*cfc0*/  HMMA.16816.F32.BF16 R156, R12.reuse, R22, R8 ;  /* 0x000000160c9c723c */ /* 0x040fe20000041808 */
[----:B------:R-:W4:Y:S07]  /*cfd0*/  LDSM.16.MT88.4 R8, [R220+0x3900] ;  /* 0x00390000dc08783b */ /* 0x000f2e0000004200 */
[C---:B------:R-:W-:Y:S01]  /*cfe0*/  HMMA.16816.F32.BF16 R132, R12.reuse, R28, R132 ;  /* 0x0000001c0c84723c */ /* 0x040fe20000041884 */
[----:B------:R-:W5:Y:S07]  /*cff0*/  LDSM.16.MT88.4 R20, [R227+0x5900] ;  /* 0x00590000e314783b */ /* 0x000f6e0000004200 */
[C---:B------:R-:W-:Y:S01]  /*d000*/  HMMA.16816.F32.BF16 R136, R12.reuse, R30, R136 ;  /* 0x0000001e0c88723c */ /* 0x040fe20000041888 */
[----:B------:R-:W-:Y:S07]  /*d010*/  LDSM.16.MT88.4 R28, [R221+0x5900] ;  /* 0x00590000dd1c783b */ /* 0x000fee0000004200 */
[C---:B---3--:R-:W-:Y:S08]  /*d020*/  HMMA.16816.F32.BF16 R140, R12.reuse, R24, R140 ;  /* 0x000000180c8c723c */ /* 0x048ff0000004188c */
[C---:B------:R-:W-:Y:S01]  /*d030*/  HMMA.16816.F32.BF16 R144, R12.reuse, R26, R144 ;  /* 0x0000001a0c90723c */ /* 0x040fe20000041890 */
[----:B------:R-:W3:Y:S07]  /*d040*/  LDSM.16.MT88.4 R24, [R222+0x5900] ;  /* 0x00590000de18783b */ /* 0x000eee0000004200 */
[C---:B------:R-:W-:Y:S08]  /*d050*/  HMMA.16816.F32.BF16 R148, R12.reuse, R32, R148 ;  /* 0x000000200c94723c */ /* 0x040ff00000041894 */
[C---:B------:R-:W-:Y:S01]  /*d060*/  HMMA.16816.F32.BF16 R152, R12.reuse, R34, R152 ;  /* 0x000000220c98723c */ /* 0x040fe20000041898 */
[----:B------:R-:W3:Y:S07]  /*d070*/  LDSM.16.MT88.4 R32, [R220+0x5900] ;  /* 0x00590000dc20783b */ /* 0x000eee0000004200 */
        /* <DEDUP_REMOVED lines=24> */
[C---:B----4-:R-:W-:Y:S08]  /*d200*/  HMMA.16816.F32.BF16 R116, R12.reuse, R8, R116 ;  /* 0x000000080c74723c */ /* 0x050ff00000041874 */
[C---:B------:R-:W-:Y:S08]  /*d210*/  HMMA.16816.F32.BF16 R120, R12.reuse, R10, R120 ;  /* 0x0000000a0c78723c */ /* 0x040ff00000041878 */
[C---:B-1----:R-:W-:Y:S08]  /*d220*/  HMMA.16816.F32.BF16 R124, R12.reuse, R16, R124 ;  /* 0x000000100c7c723c */ /* 0x042ff0000004187c */
[----:B------:R-:W-:Y:S07]  /*d230*/  HMMA.16816.F32.BF16 R128, R12, R18, R128 ;  /* 0x000000120c80723c */ /* 0x000fee0000041880 */
[----:B------:R-:W-:Y:S01]  /*d240*/  MOV R12, R164 ;  /* 0x000000a4000c7202 */ /* 0x000fe20000000f00 */
[----:B------:R-:W-:-:S05]  /*d250*/  @P0 BRA `(.L_x_2865) ;  /* 0xffffcc1000000947 */ /* 0x000fca000383ffff */
.L_x_2862:
[----:B------:R-:W-:-:S06]  /*d260*/  UISETP.GE.AND UP0, UPT, UR21, UR7, UPT ;  /* 0x000000071500728c */ /* 0x000fcc000bf06270 */
[----:B------:R-:W-:-:S13]  /*d270*/  PLOP3.LUT P0, PT, PT, PT, UP0, 0x40, 0x0 ;  /* 0x000000000000781c */ /* 0x000fda0003f0e808 */
[----:B------:R-:W-:Y:S05]  /*d280*/  @P0 BRA `(.L_x_2866) ;  /* 0x0000401000000947 */ /* 0x000fea0003800000 */
[----:B------:R-:W-:Y:S01]  /*d290*/  SHF.R.S32.HI R244, RZ, 0x1f, R235 ;  /* 0x0000001ffff47819 */ /* 0x000fe200000114eb */
[----:B------:R-:W-:Y:S01]  /*d2a0*/  IMAD.MOV.U32 R2, RZ, RZ, R12 ;  /* 0x000000ffff027224 */ /* 0x000fe200078e000c */
[C---:B------:R-:W-:Y:S01]  /*d2b0*/  SHF.L.U64.HI R242, R202.reuse, 0x1, R242 ;  /* 0x00000001caf27819 */ /* 0x040fe200000102f2 */
[----:B------:R-:W-:Y:S01]  /*d2c0*/  IMAD.MOV.U32 R3, RZ, RZ, R0 ;  /* 0x000000ffff037224 */ /* 0x000fe200078e0000 */
[C---:B------:R-:W-:Y:S01]  /*d2d0*/  SHF.L.U64.HI R244, R235.reuse, 0x1, R244 ;  /* 0x00000001ebf47819 */ /* 0x040fe200000102f4 */
[----:B------:R-:W-:Y:S01]  /*d2e0*/  IMAD.SHL.U32 R243, R235, 0x2, RZ ;  /* 0x00000002ebf37824 */ /* 0x000fe200078e00ff */
[----:B------:R-:W-:Y:S01]  /*d2f0*/  SHF.L.U32 R245, R202, 0x1, RZ ;  /* 0x00000001caf57819 */ /* 0x000fe200000006ff */
[C---:B------:R-:W-:Y:S01]  /*d300*/  IMAD.SHL.U32 R246, R201.reuse, 0x2, RZ ;  /* 0x00000002c9f67824 */ /* 0x040fe200078e00ff */
[----:B------:R-:W-:Y:S02]  /*d310*/  SHF.L.U64.HI R241, R201, 0x1, R241 ;  /* 0x00000001c9f17819 */ /* 0x000fe400000102f1 */
[----:B------:R-:W-:-:S02]  /*d320*/  SHF.L.U64.HI R247, R200, 0x1, R203 ;  /* 0x00000001c8f77819 */ /* 0x000fc400000102cb */
[----:B------:R-:W-:Y:S02]  /*d330*/  SHF.L.U32 R248, R200, 0x1, RZ ;  /* 0x00000001c8f87819 */ /* 0x000fe400000006ff */
.L_x_2876:
        /* <DEDUP_REMOVED lines=22> */
[----:B------:R-:W-:Y:S04]  /*d4a0*/  SHFL.IDX PT, R0, R0, 0x1, 0x181f ;  /* 0x00381f0000007f89 */ /* 0x000fe800000e0000 */
[----:B------:R-:W4:Y:S04]  /*d4b0*/  LDSM.16.M88.4 R24, [R229+0x9100] ;  /* 0x00910000e518783b */ /* 0x000f280000000200 */
[----:B------:R-:W5:Y:S04]  /*d4c0*/  SHFL.IDX PT, R28, R28, 0x1, 0x181f ;  /* 0x00381f001c1c7f89 */ /* 0x000f6800000e0000 */
[----:B------:R-:W4:Y:S04]  /*d4d0*/  LDSM.16.M88.4 R164, [R229+0x9900] ;  /* 0x00990000e5a4783b */ /* 0x000f280000000200 */
[----:B------:R-:W-:Y:S04]  /*d4e0*/  LDSM.16.M88.4 R168, [R226+0x10100] ;  /* 0x01010000e2a8783b */ /* 0x000fe80000000200 */
[----:B------:R-:W5:Y:S01]  /*d4f0*/  LDSM.16.M88.4 R172, [R228] ;  /* 0x00000000e4ac783b */ /* 0x000f620000000200 */
[C---:B-1----:R-:W-:Y:S03]  /*d500*/  HMMA.16816.F32.BF16 R4, R32.reuse, R8, RZ ;  /* 0x000000082004723c */ /* 0x042fe600000418ff */
[----:B------:R-:W1:Y:S01]  /*d510*/  LDSM.16.M88.4 R176, [R219] ;  /* 0x00000000dbb0783b */ /* 0x000e620000000200 */
[----:B--2---:R-:W-:Y:S03]  /*d520*/  IADD3 R188, P0, R190, R243, RZ ;  /* 0x000000f3bebc7210 */ /* 0x004fe60007f1e0ff */
[----:B------:R-:W2:Y:S01]  /*d530*/  LDSM.16.M88.4 R180, [R218] ;  /* 0x00000000dab4783b */ /* 0x000ea20000000200 */
[C---:B------:R-:W-:Y:S01]  /*d540*/  HMMA.16816.F32.BF16 R8, R32.reuse, R10, RZ ;  /* 0x0000000a2008723c */ /* 0x040fe200000418ff */
[----:B---3--:R-:W-:Y:S02]  /*d550*/  IMAD.X R189, R20, 0x1, R244, P0 ;  /* 0x0000000114bd7824 */ /* 0x008fe400000e06f4 */
[----:B------:R-:W3:Y:S01]  /*d560*/  LDSM.16.M88.4 R184, [R217] ;  /* 0x00000000d9b8783b */ /* 0x000ee20000000200 */
[----:B------:R-:W-:Y:S03]  /*d570*/  IADD3 R196, P0, R190, R245, RZ ;  /* 0x000000f5bec47210 */ /* 0x000fe60007f1e0ff */
[----:B------:R-:W-:Y:S01]  /*d580*/  @!PT LDS RZ, [RZ] ;  /* 0x00000000fffff984 */ /* 0x000fe20000000800 */
[----:B------:R-:W-:Y:S01]  /*d590*/  @!PT LDS RZ, [RZ] ;  /* 0x00000000fffff984 */ /* 0x000fe20000000800 */
[----:B------:R-:W-:Y:S01]  /*d5a0*/  @!PT LDS RZ, [RZ] ;  /* 0x00000000fffff984 */ /* 0x000fe20000000800 */
[----:B------:R1:W-:Y:S01]  /*d5b0*/  LDGSTS.E.BYPASS.LTC128B.128 [R238], [R188.64], !P2 ;  /* 0x00000000bcee7fae */ /* 0x0003e2000d101d50 */
[C---:B------:R-:W-:Y:S01]  /*d5c0*/  HMMA.16816.F32.BF16 R12, R32.reuse, R16, RZ ;  /* 0x00000010200c723c */ /* 0x040fe200000418ff */
[----:B------:R-:W-:Y:S03]  /*d5d0*/  IMAD.X R197, R20, 0x1, R242, P0 ;  /* 0x0000000114c57824 */ /* 0x000fe600000e06f2 */
[----:B------:R-:W-:Y:S02]  /*d5e0*/  IADD3 R192, P0, R190, R246, RZ ;  /* 0x000000f6bec07210 */ /* 0x000fe40007f1e0ff */
[----:B------:R2:W-:Y:S02]  /*d5f0*/  LDGSTS.E.BYPASS.LTC128B.128 [R238+0x2000], [R196.64], !P6 ;  /* 0x02000000c4ee7fae */ /* 0x0005e4000f101d50 */
[C---:B------:R-:W-:Y:S01]  /*d600*/  HMMA.16816.F32.BF16 R16, R32.reuse, R18, RZ ;  /* 0x000000122010723c */ /* 0x040fe200000418ff */
[----:B------:R-:W-:Y:S03]  /*d610*/  IMAD.X R193, R20, 0x1, R241, P0 ;  /* 0x0000000114c17824 */ /* 0x000fe600000e06f1 */
[----:B------:R-:W-:Y:S02]  /*d620*/  IADD3 R190, P0, R190, R248, RZ ;  /* 0x000000f8bebe7210 */ /* 0x000fe40007f1e0ff */
[----:B------:R2:W-:Y:S03]  /*d630*/  LDGSTS.E.BYPASS.LTC128B.128 [R238+0x4000], [R192.64], !P5 ;  /* 0x04000000c0ee7fae */ /* 0x0005e6000e901d50 */
[----:B------:R-:W-:Y:S02]  /*d640*/  IMAD.X R191, R20, 0x1, R247, P0 ;  /* 0x0000000114bf7824 */ /* 0x000fe400000e06f7 */
[C---:B----4-:R-:W-:Y:S01]  /*d650*/  HMMA.16816.F32.BF16 R20, R32.reuse, R24, RZ ;  /* 0x000000182014723c */ /* 0x050fe200000418ff */
[----:B------:R-:W-:Y:S02]  /*d660*/  IADD3 R30, P0, R0, R243, RZ ;  /* 0x000000f3001e7210 */ /* 0x000fe40007f1e0ff */
[----:B------:R4:W-:Y:S03]  /*d670*/  LDGSTS.E.BYPASS.LTC128B.128 [R238+0x6000], [R190.64], !P4 ;  /* 0x06000000beee7fae */ /* 0x0009e6000e101d50 */
[----:B-----5:R-:W-:Y:S01]  /*d680*/  IMAD.X R31, R28, 0x1, R244, P0 ;  /* 0x000000011c1f7824 */ /* 0x020fe200000e06f4 */
[----:B------:R-:W-:Y:S01]  /*d690*/  IADD3 R194, P0, R0, R245, RZ ;  /* 0x000000f500c27210 */ /* 0x000fe20007f1e0ff */
[C---:B------:R-:W-:Y:S03]  /*d6a0*/  HMMA.16816.F32.BF16 R24, R32.reuse, R26, RZ ;  /* 0x0000001a2018723c */ /* 0x040fe600000418ff */
[----:B------:R5:W-:Y:S01]  /*d6b0*/  LDGSTS.E.BYPASS.LTC128B.128 [R238+0x1000], [R30.64], !P2 ;  /* 0x010000001eee7fae */ /* 0x000be2000d101d50 */
[----:B------:R-:W-:Y:S01]  /*d6c0*/  IMAD.X R195, R28, 0x1, R242, P0 ;  /* 0x000000011cc37824 */ /* 0x000fe200000e06f2 */
[----:B-1----:R-:W-:Y:S04]  /*d6d0*/  IADD3 R188, P0, R0, R246, RZ ;  /* 0x000000f600bc7210 */ /* 0x002fe80007f1e0ff */
[----:B------:R1:W-:Y:S03]  /*d6e0*/  LDGSTS.E.BYPASS.LTC128B.128 [R238+0x3000], [R194.64], !P6 ;  /* 0x03000000c2ee7fae */ /* 0x0003e6000f101d50 */
[----:B------:R-:W-:Y:S01]  /*d6f0*/  IMAD.X R189, R28, 0x1, R241, P0 ;  /* 0x000000011cbd7824 */ /* 0x000fe200000e06f1 */
[----:B--2---:R-:W-:Y:S04]  /*d700*/  IADD3 R192, P0, R0, R248, RZ ;  /* 0x000000f800c07210 */ /* 0x004fe80007f1e0ff */
[----:B------:R4:W-:Y:S01]  /*d710*/  LDGSTS.E.BYPASS.LTC128B.128 [R238+0x5000], [R188.64], !P5 ;  /* 0x05000000bcee7fae */ /* 0x0009e2000e901d50 */
[----:B------:R-:W-:Y:S01]  /*d720*/  IMAD.X R193, R28, 0x1, R247, P0 ;  /* 0x000000011cc17824 */ /* 0x000fe200000e06f7 */
[----:B------:R-:W-:Y:S04]  /*d730*/  PLOP3.LUT P0, PT, PT, PT, UP0, 0x40, 0x0 ;  /* 0x000000000000781c */ /* 0x000fe80003f0e808 */
[----:B------:R1:W-:Y:S04]  /*d740*/  LDGSTS.E.BYPASS.LTC128B.128 [R238+0x7000], [R192.64], !P4 ;  /* 0x07000000c0ee7fae */ /* 0x0003e8000e101d50 */
[----:B------:R-:W-:Y:S01]  /*d750*/  LDSM.16.M88.4 R196, [R224+0x8900] ;  /* 0x00890000e0c4783b */ /* 0x000fe20000000200 */
[C---:B-----5:R-:W-:Y:S03]  /*d760*/  HMMA.16816.F32.BF16 R28, R32.reuse, R164, RZ ;  /* 0x000000a4201c723c */ /* 0x060fe600000418ff */
[----:B------:R-:W0:Y:S04]  /*d770*/  LDGDEPBAR ;  /* 0x00000000000079af */ /* 0x000e280000000000 */
[----:B------:R-:W-:Y:S01]  /*d780*/  LDSM.16.M88.4 R200, [R224+0x9900] ;  /* 0x00990000e0c8783b */ /* 0x000fe20000000200 */
[----:B------:R-:W-:Y:S03]  /*d790*/  HMMA.16816.F32.BF16 R32, R32, R166, RZ ;  /* 0x000000a62020723c */ /* 0x000fe600000418ff */
[----:B------:R-:W-:Y:S04]  /*d7a0*/  LDSM.16.M88.4 R164, [R224+0x9100] ;  /* 0x00910000e0a4783b */ /* 0x000fe80000000200 */
[----:B----4-:R-:W-:Y:S01]  /*d7b0*/  LDSM.16.M88.4 R188, [R225+0x10100] ;  /* 0x01010000e1bc783b */ /* 0x010fe20000000200 */
[C---:B------:R-:W-:Y:S03]  /*d7c0*/  HMMA.16816.F32.BF16 R4, R168.reuse, R172, R4 ;  /* 0x000000aca804723c */ /* 0x040fe60000041804 */
[----:B-1----:R-:W1:Y:S05]  /*d7d0*/  LDSM.16.M88.4 R192, [R224+0x8100] ;  /* 0x00810000e0c0783b */ /* 0x002e6a0000000200 */
[C---:B------:R-:W-:Y:S01]  /*d7e0*/  HMMA.16816.F32.BF16 R8, R168.reuse, R174, R8 ;  /* 0x000000aea808723c */ /* 0x040fe20000041808 */
[----:B------:R-:W-:Y:S07]  /*d7f0*/  LDSM.16.M88.4 R172, [R223+0x10100] ;  /* 0x01010000dfac783b */ /* 0x000fee0000000200 */
[C---:B------:R-:W-:Y:S08]  /*d800*/  HMMA.16816.F32.BF16 R12, R168.reuse, R176, R12 ;  /* 0x000000b0a80c723c */ /* 0x040ff0000004180c */
[C---:B------:R-:W-:Y:S01]  /*d810*/  HMMA.16816.F32.BF16 R16, R168.reuse, R178, R16 ;  /* 0x000000b2a810723c */ /* 0x040fe20000041810 */
[----:B------:R-:W2:Y:S07]  /*d820*/  LDSM.16.M88.4 R176, [R216] ;  /* 0x00000000d8b0783b */ /* 0x000eae0000000200 */
[C---:B------:R-:W-:Y:S08]  /*d830*/  HMMA.16816.F32.BF16 R20, R168.reuse, R180, R20 ;  /* 0x000000b4a814723c */ /* 0x040ff00000041814 */
[C---:B------:R-:W-:Y:S01]  /*d840*/  HMMA.16816.F32.BF16 R24, R168.reuse, R182, R24 ;  /* 0x000000b6a818723c */ /* 0x040fe20000041818 */
[----:B------:R-:W4:Y:S07]  /*d850*/  LDSM.16.M88.4 R180, [R216+0x800] ;  /* 0x00080000d8b4783b */ /* 0x000f2e0000000200 */
        /* <DEDUP_REMOVED lines=12> */
[----:B------:R-:W1:Y:S07]  /*d920*/  LDSM.16.M88.4 R164, [R230+0x14100] ;  /* 0x01410000e6a4783b */ /* 0x000e6e0000000200 */
[C---:B------:R-:W-:Y:S08]  /*d930*/  HMMA.16816.F32.BF16 R28, R188.reuse, R200, R28 ;  /* 0x000000c8bc1c723c */ /* 0x040ff0000004181c */
[----:B------:R-:W-:Y:S01]  /*d940*/  HMMA.16816.F32.BF16 R32, R188, R202, R32 ;  /* 0x000000cabc20723c */ /* 0x000fe20000041820 */
[----:B------:R-:W1:Y:S04]  /*d950*/  LDSM.16.M88.4 R188, [R229+0xb100] ;  /* 0x00b10000e5bc783b */ /* 0x000e680000000200 */
[----:B------:R-:W1:Y:S03]  /*d960*/  LDSM.16.M88.4 R200, [R229+0xb900] ;  /* 0x00b90000e5c8783b */ /* 0x000e660000000200 */
[C---:B--2---:R-:W-:Y:S08]  /*d970*/  HMMA.16816.F32.BF16 R4, R172.reuse, R176, R4 ;  /* 0x000000b0ac04723c */ /* 0x044ff00000041804 */
[C---:B------:R-:W-:Y:S01]  /*d980*/  HMMA.16816.F32.BF16 R8, R172.reuse, R178, R8 ;  /* 0x000000b2ac08723c */ /* 0x040fe20000041808 */
[----:B------:R-:W-:Y:S07]  /*d990*/  LDSM.16.M88.4 R176, [R215] ;  /* 0x00000000d7b0783b */ /* 0x000fee0000000200 */
[C---:B----4-:R-:W-:Y:S08]  /*d9a0*/  HMMA.16816.F32.BF16 R12, R172.reuse, R180, R12 ;  /* 0x000000b4ac0c723c */ /* 0x050ff0000004180c */
[C---:B------:R-:W-:Y:S01]  /*d9b0*/  HMMA.16816.F32.BF16 R16, R172.reuse, R182, R16 ;  /* 0x000000b6ac10723c */ /* 0x040fe20000041810 */
[----:B------:R-:W-:Y:S07]  /*d9c0*/  LDSM.16.M88.4 R180, [R214] ;  /* 0x00000000d6b4783b */ /* 0x000fee0000000200 */
[C---:B---3--:R-:W-:Y:S08]  /*d9d0*/  HMMA.16816.F32.BF16 R20, R172.reuse, R168, R20 ;  /* 0x000000a8ac14723c */ /* 0x048ff00000041814 */
[C---:B------:R-:W-:Y:S01]  /*d9e0*/  HMMA.16816.F32.BF16 R24, R172.reuse, R170, R24 ;  /* 0x000000aaac18723c */ /* 0x040fe20000041818 */
[----:B------:R-:W2:Y:S07]  /*d9f0*/  LDSM.16.M88.4 R168, [R226+0x14100] ;  /* 0x01410000e2a8783b */ /* 0x000eae0000000200 */
[C---:B-----5:R-:W-:Y:S08]  /*da00*/  HMMA.16816.F32.BF16 R28, R172.reuse, R184, R28 ;  /* 0x000000b8ac1c723c */ /* 0x060ff0000004181c */
[----:B------:R-:W-:Y:S01]  /*da10*/  HMMA.16816.F32.BF16 R32, R172, R186, R32 ;  /* 0x000000baac20723c */ /* 0x000fe20000041820 */
[----:B------:R-:W3:Y:S04]  /*da20*/  LDSM.16.M88.4 R172, [R213] ;  /* 0x00000000d5ac783b */ /* 0x000ee80000000200 */
[----:B------:R-:W4:Y:S03]  /*da30*/  LDSM.16.M88.4 R184, [R212] ;  /* 0x00000000d4b8783b */ /* 0x000f260000000200 */
        /* <DEDUP_REMOVED lines=11> */
[----:B------:R-:W5:Y:S04]  /*daf0*/  LDSM.16.M88.4 R164, [R224+0xb100] ;  /* 0x00b10000e0a4783b */ /* 0x000f680000000200 */
[----:B------:R-:W1:Y:S03]  /*db00*/  LDSM.16.M88.4 R200, [R224+0xb900] ;  /* 0x00b90000e0c8783b */ /* 0x000e660000000200 */
[C---:B--2---:R-:W-:Y:S08]  /*db10*/  HMMA.16816.F32.BF16 R4, R168.reuse, R176, R4 ;  /* 0x000000b0a804723c */ /* 0x044ff00000041804 */
[C---:B------:R-:W-:Y:S01]  /*db20*/  HMMA.16816.F32.BF16 R8, R168.reuse, R178, R8 ;  /* 0x000000b2a808723c */ /* 0x040fe20000041808 */
[----:B------:R-:W-:Y:S07]  /*db30*/  LDSM.16.M88.4 R176, [R216+0x2000] ;  /* 0x00200000d8b0783b */ /* 0x000fee0000000200 */
[C---:B------:R-:W-:Y:S08]  /*db40*/  HMMA.16816.F32.BF16 R12, R168.reuse, R180, R12 ;  /* 0x000000b4a80c723c */ /* 0x040ff0000004180c */
[C---:B------:R-:W-:Y:S01]  /*db50*/  HMMA.16816.F32.BF16 R16, R168.reuse, R182, R16 ;  /* 0x000000b6a810723c */ /* 0x040fe20000041810 */
[----:B------:R-:W-:Y:S07]  /*db60*/  LDSM.16.M88.4 R180, [R216+0x2800] ;  /* 0x00280000d8b4783b */ /* 0x000fee0000000200 */
[C---:B---3--:R-:W-:Y:S08]  /*db70*/  HMMA.16816.F32.BF16 R20, R168.reuse, R172, R20 ;  /* 0x000000aca814723c */ /* 0x048ff00000041814 */
[C---:B------:R-:W-:Y:S01]  /*db80*/  HMMA.16816.F32.BF16 R24, R168.reuse, R174, R24 ;  /* 0x000000aea818723c */ /* 0x040fe20000041818 */
[----:B------:R-:W2:Y:S07]  /*db90*/  LDSM.16.M88.4 R172, [R223+0x14100] ;  /* 0x01410000dfac783b */ /* 0x000eae0000000200 */
[C---:B----4-:R-:W-:Y:S08]  /*dba0*/  HMMA.16816.F32.BF16 R28, R168.reuse, R184, R28 ;  /* 0x000000b8a81c723c */ /* 0x050ff0000004181c */
[----:B------:R-:W-:Y:S01]  /*dbb0*/  HMMA.16816.F32.BF16 R32, R168, R186, R32 ;  /* 0x000000baa820723c */ /* 0x000fe20000041820 */
[----:B------:R-:W3:Y:S04]  /*dbc0*/  LDSM.16.M88.4 R168, [R216+0x3000] ;  /* 0x00300000d8a8783b */ /* 0x000ee80000000200 */
[----:B------:R-:W4:Y:S03]  /*dbd0*/  LDSM.16.M88.4 R184, [R216+0x3800] ;  /* 0x00380000d8b8783b */ /* 0x000f260000000200 */
[C---:B-1----:R-:W-:Y:S08]  /*dbe0*/  HMMA.16816.F32.BF16 R4, R188.reuse, R192, R4 ;  /* 0x000000c0bc04723c */ /* 0x042ff00000041804 */
[C---:B------:R-:W-:Y:S01]  /*dbf0*/  HMMA.16816.F32.BF16 R8, R188.reuse, R194, R8 ;  /* 0x000000c2bc08723c */ /* 0x040fe20000041808 */
[----:B------:R-:W-:Y:S07]  /*dc00*/  LDSM.16.M88.4 R192, [R229+0xc100] ;  /* 0x00c10000e5c0783b */ /* 0x000fee0000000200 */
[C---:B------:R-:W-:Y:S08]  /*dc10*/  HMMA.16816.F32.BF16 R12, R188.reuse, R196, R12 ;  /* 0x000000c4bc0c723c */ /* 0x040ff0000004180c */
[C---:B------:R-:W-:Y:S01]  /*dc20*/  HMMA.16816.F32.BF16 R16, R188.reuse, R198, R16 ;  /* 0x000000c6bc10723c */ /* 0x040fe20000041810 */
[----:B------:R-:W-:Y:S07]  /*dc30*/  LDSM.16.M88.4 R196, [R229+0xc900] ;  /* 0x00c90000e5c4783b */ /* 0x000fee0000000200 */
[C---:B-----5:R-:W-:Y:S08]  /*dc40*/  HMMA.16816.F32.BF16 R20, R188.reuse, R164, R20 ;  /* 0x000000a4bc14723c */ /* 0x060ff00000041814 */
        /* <DEDUP_REMOVED lines=8> */
[----:B------:R-:W-:Y:S07]  /*dcd0*/  LDSM.16.M88.4 R176, [R211] ;  /* 0x00000000d3b0783b */ /* 0x000fee0000000200 */
[C---:B------:R-:W-:Y:S08]  /*dce0*/  HMMA.16816.F32.BF16 R12, R172.reuse, R180, R12 ;  /* 0x000000b4ac0c723c */ /* 0x040ff0000004180c */
[C---:B------:R-:W-:Y:S01]  /*dcf0*/  HMMA.16816.F32.BF16 R16, R172.reuse, R182, R16 ;  /* 0x000000b6ac10723c */ /* 0x040fe20000041810 */
[----:B------:R-:W-:Y:S07]  /*dd00*/  LDSM.16.M88.4 R180, [R210] ;  /* 0x00000000d2b4783b */ /* 0x000fee0000000200 */
[C---:B---3--:R-:W-:Y:S08]  /*dd10*/  HMMA.16816.F32.BF16 R20, R172.reuse, R168, R20 ;  /* 0x000000a8ac14723c */ /* 0x048ff00000041814 */
[C---:B------:R-:W-:Y:S01]  /*dd20*/  HMMA.16816.F32.BF16 R24, R172.reuse, R170, R24 ;  /* 0x000000aaac18723c */ /* 0x040fe20000041818 */
[----:B------:R-:W2:Y:S07]  /*dd30*/  LDSM.16.M88.4 R168, [R226+0x18100] ;  /* 0x01810000e2a8783b */ /* 0x000eae0000000200 */
[C---:B----4-:R-:W-:Y:S08]  /*dd40*/  HMMA.16816.F32.BF16 R28, R172.reuse, R184, R28 ;  /* 0x000000b8ac1c723c */ /* 0x050ff0000004181c */
        /* <DEDUP_REMOVED lines=81> */
[C---:B-1----:R-:W-:Y:S01]  /*e260*/  HMMA.16816.F32.BF16 R4, R188.reuse, R192, R4 ;  /* 0x000000c0bc04723c */ /* 0x042fe20000041804 */
[----:B------:R-:W-:Y:S04]  /*e270*/  DEPBAR.LE SB0, 0x0 ;  /* 0x000080000000791a */ /* 0x000fe80000000000 */
[----:B------:R-:W-:Y:S03]  /*e280*/  BAR.SYNC.DEFER_BLOCKING 0x0 ;  /* 0x0000000000007b1d */ /* 0x000fe60000010000 */
[C---:B------:R-:W-:Y:S08]  /*e290*/  HMMA.16816.F32.BF16 R8, R188.reuse, R194, R8 ;  /* 0x000000c2bc08723c */ /* 0x040ff00000041808 */
[C---:B------:R-:W-:Y:S08]  /*e2a0*/  HMMA.16816.F32.BF16 R12, R188.reuse, R196, R12 ;  /* 0x000000c4bc0c723c */ /* 0x040ff0000004180c */
[C---:B------:R-:W-:Y:S08]  /*e2b0*/  HMMA.16816.F32.BF16 R16, R188.reuse, R198, R16 ;  /* 0x000000c6bc10723c */ /* 0x040ff00000041810 */
[C---:B-----5:R-:W-:Y:S08]  /*e2c0*/  HMMA.16816.F32.BF16 R20, R188.reuse, R164, R20 ;  /* 0x000000a4bc14723c */ /* 0x060ff00000041814 */
[C---:B------:R-:W-:Y:S08]  /*e2d0*/  HMMA.16816.F32.BF16 R24, R188.reuse, R166, R24 ;  /* 0x000000a6bc18723c */ /* 0x040ff00000041818 */
[C---:B------:R-:W-:Y:S08]  /*e2e0*/  HMMA.16816.F32.BF16 R28, R188.reuse, R200, R28 ;  /* 0x000000c8bc1c723c */ /* 0x040ff0000004181c */
[----:B------:R-:W-:Y:S08]  /*e2f0*/  HMMA.16816.F32.BF16 R32, R188, R202, R32 ;  /* 0x000000cabc20723c */ /* 0x000ff00000041820 */
[C---:B--2---:R-:W-:Y:S08]  /*e300*/  HMMA.16816.F32.BF16 R4, R172.reuse, R176, R4 ;  /* 0x000000b0ac04723c */ /* 0x044ff00000041804 */
[C---:B------:R-:W-:Y:S08]  /*e310*/  HMMA.16816.F32.BF16 R8, R172.reuse, R178, R8 ;  /* 0x000000b2ac08723c */ /* 0x040ff00000041808 */
[C---:B------:R-:W-:Y:S08]  /*e320*/  HMMA.16816.F32.BF16 R12, R172.reuse, R180, R12 ;  /* 0x000000b4ac0c723c */ /* 0x040ff0000004180c */
[C---:B------:R-:W-:Y:S08]  /*e330*/  HMMA.16816.F32.BF16 R16, R172.reuse, R182, R16 ;  /* 0x000000b6ac10723c */ /* 0x040ff00000041810 */
[C---:B---3--:R-:W-:Y:S08]  /*e340*/  HMMA.16816.F32.BF16 R20, R172.reuse, R168, R20 ;  /* 0x000000a8ac14723c */ /* 0x048ff00000041814 */
[C---:B------:R-:W-:Y:S08]  /*e350*/  HMMA.16816.F32.BF16 R24, R172.reuse, R170, R24 ;  /* 0x000000aaac18723c */ /* 0x040ff00000041818 */
[C---:B----4-:R-:W-:Y:S08]  /*e360*/  HMMA.16816.F32.BF16 R28, R172.reuse, R184, R28 ;  /* 0x000000b8ac1c723c */ /* 0x050ff0000004181c */
[----:B------:R-:W-:Y:S01]  /*e370*/  HMMA.16816.F32.BF16 R32, R172, R186, R32 ;  /* 0x000000baac20723c */ /* 0x000fe20000041820 */
[----:B------:R-:W-:-:S07]  /*e380*/  @P0 BRA `(.L_x_2867) ;  /* 0x0000037000000947 */ /* 0x000fce0003800000 */
[----:B------:R-:W-:Y:S01]  /*e390*/  ULEA UR4, UR21, UR10, 0x6 ;  /* 0x0000000a15047291 */ /* 0x000fe2000f8e303f */
        /* <DEDUP_REMOVED lines=27> */
[----:B------:R-:W2:Y:S04]  /*e550*/  SHFL.IDX PT, R166, R164, RZ, 0x181f ;  /* 0x00181fffa4a67589 */ /* 0x000ea800000e0000 */
[----:B------:R-:W3:Y:S04]  /*e560*/  SHFL.IDX PT, R0, R0, 0x1, 0x181f ;  /* 0x00381f0000007f89 */ /* 0x000ee800000e0000 */
[----:B------:R-:W4:Y:S01]  /*e570*/  SHFL.IDX PT, R164, R164, 0x1, 0x181f ;  /* 0x00381f00a4a47f89 */ /* 0x000f2200000e0000 */
[C---:B-1----:R-:W-:Y:S05]  /*e580*/  IADD3 R172, P0, R165.reuse, R243, RZ ;  /* 0x000000f3a5ac7210 */ /* 0x042fea0007f1e0ff */
[C-C-:B--2---:R-:W-:Y:S01]  /*e590*/  IMAD.X R173, R166.reuse, 0x1, R244.reuse, P0 ;  /* 0x00000001a6ad7824 */ /* 0x144fe200000e06f4 */
[C---:B------:R-:W-:Y:S04]  /*e5a0*/  IADD3 R170, P0, R165.reuse, R245, RZ ;  /* 0x000000f5a5aa7210 */ /* 0x040fe80007f1e0ff */
[----:B------:R1:W-:Y:S01]  /*e5b0*/  LDGSTS.E.BYPASS.LTC128B.128 [R233+0x8100], [R172.64], !P2 ;  /* 0x08100000ace97fae */ /* 0x0003e2000d101d50 */
[C---:B------:R-:W-:Y:S02]  /*e5c0*/  IADD3.X R171, R166.reuse, R242, RZ, P0, !PT ;  /* 0x000000f2a6ab7210 */ /* 0x040fe400007fe4ff */
[C---:B------:R-:W-:Y:S03]  /*e5d0*/  IADD3 R168, P0, R165.reuse, R246, RZ ;  /* 0x000000f6a5a87210 */ /* 0x040fe60007f1e0ff */
[----:B------:R2:W-:Y:S02]  /*e5e0*/  LDGSTS.E.BYPASS.LTC128B.128 [R233+0xa100], [R170.64], !P6 ;  /* 0x0a100000aae97fae */ /* 0x0005e4000f101d50 */
[C---:B------:R-:W-:Y:S01]  /*e5f0*/  IMAD.X R169, R166.reuse, 0x1, R241, P0 ;  /* 0x00000001a6a97824 */ /* 0x040fe200000e06f1 */
[----:B------:R-:W-:Y:S04]  /*e600*/  IADD3 R174, P0, R165, R248, RZ ;  /* 0x000000f8a5ae7210 */ /* 0x000fe80007f1e0ff */
[----:B------:R1:W-:Y:S01]  /*e610*/  LDGSTS.E.BYPASS.LTC128B.128 [R233+0xc100], [R168.64], !P5 ;  /* 0x0c100000a8e97fae */ /* 0x0003e2000e901d50 */
[----:B------:R-:W-:Y:S01]  /*e620*/  IMAD.X R175, R166, 0x1, R247, P0 ;  /* 0x00000001a6af7824 */ /* 0x000fe200000e06f7 */
[----:B---3--:R-:W-:Y:S04]  /*e630*/  IADD3 R178, P0, R0, R243, RZ ;  /* 0x000000f300b27210 */ /* 0x008fe80007f1e0ff */
[----:B------:R1:W-:Y:S01]  /*e640*/  LDGSTS.E.BYPASS.LTC128B.128 [R233+0xe100], [R174.64], !P4 ;  /* 0x0e100000aee97fae */ /* 0x0003e2000e101d50 */
[----:B----4-:R-:W-:Y:S01]  /*e650*/  IMAD.X R179, R164, 0x1, R244, P0 ;  /* 0x00000001a4b37824 */ /* 0x010fe200000e06f4 */
[----:B------:R-:W-:Y:S04]  /*e660*/  IADD3 R176, P0, R0, R245, RZ ;  /* 0x000000f500b07210 */ /* 0x000fe80007f1e0ff */
[----:B------:R1:W-:Y:S01]  /*e670*/  LDGSTS.E.BYPASS.LTC128B.128 [R233+0x9100], [R178.64], !P2 ;  /* 0x09100000b2e97fae */ /* 0x0003e2000d101d50 */
[----:B------:R-:W-:Y:S02]  /*e680*/  IADD3.X R177, R164, R242, RZ, P0, !PT ;  /* 0x000000f2a4b17210 */ /* 0x000fe400007fe4ff */
[----:B------:R-:W-:Y:S03]  /*e690*/  IADD3 R166, P0, R0, R246, RZ ;  /* 0x000000f600a67210 */ /* 0x000fe60007f1e0ff */
[----:B------:R1:W-:Y:S02]  /*e6a0*/  LDGSTS.E.BYPASS.LTC128B.128 [R233+0xb100], [R176.64], !P6 ;  /* 0x0b100000b0e97fae */ /* 0x0003e4000f101d50 */
[----:B------:R-:W-:Y:S01]  /*e6b0*/  IMAD.X R167, R164, 0x1, R241, P0 ;  /* 0x00000001a4a77824 */ /* 0x000fe200000e06f1 */
[----:B--2---:R-:W-:Y:S04]  /*e6c0*/  IADD3 R170, P0, R0, R248, RZ ;  /* 0x000000f800aa7210 */ /* 0x004fe80007f1e0ff */
[----:B------:R1:W-:Y:S01]  /*e6d0*/  LDGSTS.E.BYPASS.LTC128B.128 [R233+0xd100], [R166.64], !P5 ;  /* 0x0d100000a6e97fae */ /* 0x0003e2000e901d50 */
[----:B------:R-:W-:Y:S05]  /*e6e0*/  IMAD.X R171, R164, 0x1, R247, P0 ;  /* 0x00000001a4ab7824 */ /* 0x000fea00000e06f7 */
[----:B------:R1:W-:Y:S03]  /*e6f0*/  LDGSTS.E.BYPASS.LTC128B.128 [R233+0xf100], [R170.64], !P4 ;  /* 0x0f100000aae97fae */ /* 0x0003e6000e101d50 */
.L_x_2867:
[----:B------:R-:W-:Y:S01]  /*e700*/  PLOP3.LUT P0, PT, PT, PT, UP2, 0x80, 0x0 ;  /* 0x000000000000781c */ /* 0x000fe20003f0f028 */
[----:B------:R-:W0:Y:S01]  /*e710*/  LDGDEPBAR ;  /* 0x00000000000079af */ /* 0x000e220000000000 */
[----:B-1----:R-:W-:Y:S01]  /*e720*/  IMAD.MOV.U32 R174, RZ, RZ, R236 ;  /* 0x000000ffffae7224 */ /* 0x002fe200078e00ec */
[----:B------:R-:W-:Y:S01]  /*e730*/  USHF.L.U32 UR4, UR21, 0x6, URZ ;  /* 0x0000000615047899 */ /* 0x000fe2000800063f */
[----:B------:R-:W-:Y:S09]  /*e740*/  IMAD.U32 R164, RZ, RZ, UR8 ;  /* 0x00000008ffa47e24 */ /* 0x000ff2000f8e00ff */
[----:B------:R-:W-:Y:S01]  /*e750*/  @P0 IMAD.HI.U32 R0, R236, c[0x0][0x2c8], RZ ;  /* 0x0000b200ec000a27 */ /* 0x000fe200078e00ff */
[----:B------:R-:W-:Y:S11]  /*e760*/  PLOP3.LUT P0, PT, PT, PT, UP2, 0x80, 0x0 ;  /* 0x000000000000781c */ /* 0x000ff60003f0f028 */
[----:B------:R-:W-:Y:S02]  /*e770*/  @!UPT UIADD3 URZ, URZ, URZ, URZ ;  /* 0x0000003f3f3ff290 */ /* 0x000fe4000fffe03f */
[----:B------:R-:W-:Y:S01]  /*e780*/  @P0 SHF.R.U32.HI R174, RZ, c[0x0][0x2cc], R0 ;  /* 0x0000b300ffae0a19 */ /* 0x000fe20000011600 */
[----:B------:R-:W-:Y:S01]  /*e790*/  IMAD.U32 R0, RZ, RZ, UR4 ;  /* 0x00000004ff007e24 */ /* 0x000fe2000f8e00ff */
[----:B------:R-:W-:Y:S03]  /*e7a0*/  PLOP3.LUT P0, PT, PT, PT, UP1, 0x40, 0x0 ;  /* 0x000000000000781c */ /* 0x000fe60003f0e818 */
[----:B------:R-:W1:Y:S01]  /*e7b0*/  SHFL.IDX PT, R167, R174, RZ, 0x1c1f ;  /* 0x001c1fffaea77589 */ /* 0x000e6200000e0000 */
[----:B------:R-:W-:Y:S04]  /*e7c0*/  IADD3 R165, -R237, 0x1, -R0 ;  /* 0x00000001eda57810 */ /* 0x000fe80007ffe900 */
        /* <DEDUP_REMOVED lines=21> */
.L_x_2870:
[----:B------:R-:W-:Y:S04]  /*e920*/  MOV R165, c[0x0][0x32c] ;  /* 0x0000cb0000a57a02 */ /* 0x000fe80000000f00 */
[----:B------:R-:W-:Y:S11]  /*e930*/  ISETP.NE.AND P0, PT, R165, 0x1, PT ;  /* 0x00000001a500780c */ /* 0x000ff60003f05270 */
[----:B------:R-:W-:Y:S02]  /*e940*/  @!UPT UIADD3 URZ, URZ, URZ, URZ ;  /* 0x0000003f3f3ff290 */ /* 0x000fe4000fffe03f */
[----:B------:R-:W-:Y:S05]  /*e950*/  @P0 IMAD.HI.U32 R165, R167, c[0x0][0x330], RZ ;  /* 0x0000cc00a7a50a27 */ /* 0x000fea00078e00ff */
[----:B------:R-:W-:Y:S02]  /*e960*/  @P0 SHF.R.U32.HI R167, RZ, c[0x0][0x334], R165 ;  /* 0x0000cd00ffa70a19 */ /* 0x000fe400000116a5 */
.L_x_2871:
[----:B------:R-:W-:Y:S05]  /*e970*/  BSYNC B0 ;  /* 0x0000000000007941 */ /* 0x000fea0003800000 */
.L_x_2869:
[----:B------:R-:W-:Y:S04]  /*e980*/  IMAD R167, R167, c[0x0][0x32c], -R0 ;  /* 0x0000cb00a7a77a24 */ /* 0x000fe800078e0a00 */
[----:B------:R-:W-:Y:S05]  /*e990*/  IMAD.IADD R167, R167, 0x1, -R237 ;  /* 0x00000001a7a77824 */ /* 0x000fea00078e0aed */
[----:B------:R-:W-:Y:S02]  /*e9a0*/  IADD3 R165, R167, c[0x0][0x32c], RZ ;  /* 0x0000cb00a7a57a10 */ /* 0x000fe40007ffe0ff */
[----:B------:R-:W-:Y:S02]  /*e9b0*/  IMNMX R172, R172, R167, !PT ;  /* 0x000000a7acac7217 */ /* 0x000fe40007800200 */
[----:B------:R-:W-:Y:S02]  /*e9c0*/  IMNMX R173, R173, R165, PT ;  /* 0x000000a5adad7217 */ /* 0x000fe40003800200 */
.L_x_2868:
[----:B------:R-:W-:Y:S06]  /*e9d0*/  UISETP.GT.AND UP0, UPT, UR21, -0x1, UPT ;  /* 0xffffffff1500788c */ /* 0x000fec000bf04270 */
[----:B------:R-:W-:Y:S04]  /*e9e0*/  PLOP3.LUT P0, PT, PT, PT, UP0, 0x80, 0x0 ;  /* 0x000000000000781c */ /* 0x000fe80003f0f008 */
[----:B------:R-:W-:Y:S04]  /*e9f0*/  ISETP.GT.AND P0, PT, R172, RZ, P0 ;  /* 0x000000ffac00720c */ /* 0x000fe80000704270 */
        /* <DEDUP_REMOVED lines=25> */
[C---:B------:R-:W-:Y:S01]  /*eb90*/  ISETP.LT.OR P0, PT, R173.reuse, 0x19, P0 ;  /* 0x00000019ad00780c */ /* 0x040fe20000701670 */
        /* <DEDUP_REMOVED lines=57> */
.L_x_2874:
[----:B------:R-:W-:Y:S04]  /*ef30*/  MOV R12, c[0x0][0x32c] ;  /* 0x0000cb00000c7a02 */ /* 0x000fe80000000f00 */
[----:B------:R-:W-:Y:S11]  /*ef40*/  ISETP.NE.AND P0, PT, R12, 0x1, PT ;  /* 0x000000010c00780c */ /* 0x000ff60003f05270 */
[----:B------:R-:W-:Y:S02]  /*ef50*/  @!UPT UIADD3 URZ, URZ, URZ, URZ ;  /* 0x0000003f3f3ff290 */ /* 0x000fe4000fffe03f */
[----:B------:R-:W-:Y:S05]  /*ef60*/  @P0 IMAD.HI.U32 R12, R13, c[0x0][0x330], RZ ;  /* 0x0000cc000d0c0a27 */ /* 0x000fea00078e00ff */
[----:B------:R-:W-:Y:S02]  /*ef70*/  @P0 SHF.R.U32.HI R13, RZ, c[0x0][0x334], R12 ;  /* 0x0000cd00ff0d0a19 */ /* 0x000fe4000001160c */
.L_x_2875:
[----:B------:R-:W-:Y:S05]  /*ef80*/  BSYNC B0 ;  /* 0x0000000000007941 */ /* 0x000fea0003800000 */
.L_x_2873:
[----:B------:R-:W-:Y:S04]  /*ef90*/  IMAD R0, R13, c[0x0][0x32c], -R0 ;  /* 0x0000cb000d007a24 */ /* 0x000fe800078e0a00 */
[----:B------:R-:W-:Y:S05]  /*efa0*/  IMAD.IADD R12, R0, 0x1, -R237 ;  /* 0x00000001000c7824 */ /* 0x000fea00078e0aed */
[----:B------:R-:W-:Y:S02]  /*efb0*/  IADD3 R0, R12, c[0x0][0x32c], RZ ;  /* 0x0000cb000c007a10 */ /* 0x000fe40007ffe0ff */
[----:B------:R-:W-:Y:S02]  /*efc0*/  IMNMX R5, R5, R12, !PT ;  /* 0x0000000c05057217 */ /* 0x000fe40007800200 */
[----:B------:R-:W-:Y:S02]  /*efd0*/  IMNMX R4, R4, R0, PT ;  /* 0x0000000004047217 */ /* 0x000fe40003800200 */
.L_x_2872:
        /* <DEDUP_REMOVED lines=71> */
[C---:B------:R-:W-:Y:S01]  /*f450*/  ISETP.GT.AND P0, PT, R5.reuse, 0x28, P0 ;  /* 0x000000280500780c */ /* 0x040fe20000704270 */
[----:B------:R-:W-:Y:S03]  /*f460*/  LDSM.16.MT88.4 R20, [R227+0x100] ;  /* 0x00010000e314783b */ /* 0x000fe60000004200 */
        /* <DEDUP_REMOVED lines=9> */
[----:B------:R-:W-:Y:S01]  /*f500*/  PLOP3.LUT P0, PT, PT, PT, UP0, 0x80, 0x0 ;  /* 0x000000000000781c */ /* 0x000fe20003f0f008 */
[----:B------:R-:W-:Y:S01]  /*f510*/  LDSM.16.MT88.4 R24, [R222+0x100] ;  /* 0x00010000de18783b */ /* 0x000fe20000004200 */
[----:B------:R-:W-:Y:S02]  /*f520*/  FMNMX.FTZ R13, R199, R13, !PT ;  /* 0x0000000dc70d7209 */ /* 0x000fe40007810000 */
        /* <DEDUP_REMOVED lines=8> */
[----:B------:R-:W-:Y:S03]  /*f5b0*/  LDSM.16.MT88.4 R28, [R221+0x100] ;  /* 0x00010000dd1c783b */ /* 0x000fe60000004200 */
[C---:B------:R-:W-:Y:S04]  /*f5c0*/  ISETP.GT.AND P0, PT, R5.reuse, 0x38, P0 ;  /* 0x000000380500780c */ /* 0x040fe80000704270 */
[----:B------:R-:W-:Y:S04]  /*f5d0*/  ISETP.LT.OR P0, PT, R4, 0x39, P0 ;  /* 0x000000390400780c */ /* 0x000fe80000701670 */
        /* <DEDUP_REMOVED lines=9> */
[----:B------:R-:W-:Y:S02]  /*f670*/  FMNMX.FTZ R5, R182, R5, !PT ;  /* 0x00000005b6057209 */ /* 0x000fe40007810000 */
        /* <DEDUP_REMOVED lines=11> */
[----:B------:R-:W-:Y:S01]  /*f730*/  LDSM.16.MT88.4 R168, [R227+0x4900] ;  /* 0x00490000e3a8783b */ /* 0x000fe20000004200 */
[--C-:B------:R-:W-:Y:S02]  /*f740*/  FFMA.FTZ R193, R167, c[0x0][0x2d0], -R190.reuse ;  /* 0x0000b400a7c17a23 */ /* 0x100fe400000108be */
[--C-:B------:R-:W-:Y:S02]  /*f750*/  FFMA.FTZ R194, R165, c[0x0][0x2d0], -R190.reuse ;  /* 0x0000b400a5c27a23 */ /* 0x100fe400000108be */
[----:B------:R-:W2:Y:S01]  /*f760*/  MUFU.EX2 R15, R15 ;  /* 0x0000000f000f7308 */ /* 0x000ea20000000800 */
[--C-:B------:R-:W-:Y:S02]  /*f770*/  FFMA.FTZ R251, R251, c[0x0][0x2d0], -R190.reuse ;  /* 0x0000b400fbfb7a23 */ /* 0x100fe400000108be */
[--C-:B------:R-:W-:Y:S01]  /*f780*/  FFMA.FTZ R250, R250, c[0x0][0x2d0], -R190.reuse ;  /* 0x0000b400fafa7a23 */ /* 0x100fe200000108be */
[----:B-1----:R-:W-:Y:S01]  /*f790*/  FMNMX.FTZ R4, R5, R4, !PT ;  /* 0x0000000405047209 */ /* 0x002fe20007810000 */
[--C-:B------:R-:W-:Y:S01]  /*f7a0*/  FFMA.FTZ R249, R249, c[0x0][0x2d0], -R190.reuse ;  /* 0x0000b400f9f97a23 */ /* 0x100fe200000108be */
[----:B------:R-:W-:Y:S01]  /*f7b0*/  FSEL R5, R0, RZ, P0 ;  /* 0x000000ff00057208 */ /* 0x000fe20000000000 */
[--C-:B------:R-:W-:Y:S02]  /*f7c0*/  FFMA.FTZ R201, R201, c[0x0][0x2d0], -R190.reuse ;  /* 0x0000b400c9c97a23 */ /* 0x100fe400000108be */
[----:B------:R-:W1:Y:S01]  /*f7d0*/  SHFL.BFLY PT, R12, R4, 0x1, 0x1f ;  /* 0x0c201f00040c7f89 */ /* 0x000e6200000e0000 */
[----:B------:R-:W-:Y:S01]  /*f7e0*/  MUFU.EX2 R14, R14 ;  /* 0x0000000e000e7308 */ /* 0x000fe20000000800 */
[----:B------:R-:W-:Y:S02]  /*f7f0*/  FADD.FTZ R3, -R5, R3 ;  /* 0x0000000305037221 */ /* 0x000fe40000010100 */
[--C-:B------:R-:W-:Y:S02]  /*f800*/  FFMA.FTZ R189, R189, c[0x0][0x2d0], -R190.reuse ;  /* 0x0000b400bdbd7a23 */ /* 0x100fe400000108be */
[----:B------:R-:W-:Y:S02]  /*f810*/  FMUL.FTZ R3, R3, c[0x0][0x2d0] ;  /* 0x0000b40003037a20 */ /* 0x000fe40000410000 */
[--C-:B------:R-:W-:Y:S02]  /*f820*/  FFMA.FTZ R188, R188, c[0x0][0x2d0], -R190.reuse ;  /* 0x0000b400bcbc7a23 */ /* 0x100fe400000108be */
[--C-:B------:R-:W-:Y:S01]  /*f830*/  FFMA.FTZ R187, R187, c[0x0][0x2d0], -R190.reuse ;  /* 0x0000b400bbbb7a23 */ /* 0x100fe200000108be */
[----:B------:R-:W3:Y:S01]  /*f840*/  MUFU.EX2 R176, R176 ;  /* 0x000000b000b07308 */ /* 0x000ee20000000800 */
[----:B------:R-:W-:Y:S01]  /*f850*/  FFMA.FTZ R190, R185, c[0x0][0x2d0], -R190 ;  /* 0x0000b400b9be7a23 */ /* 0x000fe200000108be */
[----:B--2---:R-:W-:Y:S08]  /*f860*/  F2FP.BF16.PACK_AB R16, R15, R177 ;  /* 0x000000b10f10723e */ /* 0x004ff000000010ff */
        /* <DEDUP_REMOVED lines=16> */
[C---:B--2---:R-:W-:Y:S02]  /*f970*/  FMUL.FTZ R4, R3.reuse, R160 ;  /* 0x000000a003047220 */ /* 0x044fe40000410000 */
        /* <DEDUP_REMOVED lines=10> */
[----:B------:R-:W-:Y:S02]  /*fa20*/  FMUL.FTZ R141, R3, R141 ;  /* 0x0000008d038d7220 */ /* 0x000fe40000410000 */
[--C-:B------:R-:W-:Y:S02]  /*fa30*/  FFMA.FTZ R195, R166, c[0x0][0x2d0], -R183.reuse ;  /* 0x0000b400a6c37a23 */ /* 0x100fe400000108b7 */
[--C-:B------:R-:W-:Y:S01]  /*fa40*/  FFMA.FTZ R196, R164, c[0x0][0x2d0], -R183.reuse ;  /* 0x0000b400a4c47a23 */ /* 0x100fe200000108b7 */
[----:B------:R-:W2:Y:S01]  /*fa50*/  MUFU.EX2 R180, R180 ;  /* 0x000000b400b47308 */ /* 0x000ea20000000800 */
[----:B------:R-:W-:Y:S01]  /*fa60*/  LDSM.16.MT88.4 R164, [R221+0x2900] ;  /* 0x00290000dda4783b */ /* 0x000fe20000004200 */
[--C-:B------:R-:W-:Y:S02]  /*fa70*/  FFMA.FTZ R197, R33, c[0x0][0x2d0], -R183.reuse ;  /* 0x0000b40021c57a23 */ /* 0x100fe400000108b7 */
[--C-:B------:R-:W-:Y:S02]  /*fa80*/  FFMA.FTZ R198, R32, c[0x0][0x2d0], -R183.reuse ;  /* 0x0000b40020c67a23 */ /* 0x100fe400000108b7 */
[C---:B------:R-:W-:Y:S02]  /*fa90*/  FMUL.FTZ R144, R3.reuse, R144 ;  /* 0x0000009003907220 */ /* 0x040fe40000410000 */
[C---:B------:R-:W-:Y:S01]  /*faa0*/  FMUL.FTZ R145, R3.reuse, R145 ;  /* 0x0000009103917220 */ /* 0x040fe20000410000 */
[----:B------:R-:W-:Y:S01]  /*fab0*/  LDSM.16.MT88.4 R32, [R221+0x900] ;  /* 0x00090000dd20783b */ /* 0x000fe20000004200 */
[----:B------:R-:W-:Y:S01]  /*fac0*/  MUFU.EX2 R179, R179 ;  /* 0x000000b300b37308 */ /* 0x000fe20000000800 */
[C---:B------:R-:W-:Y:S02]  /*fad0*/  FMUL.FTZ R148, R3.reuse, R148 ;  /* 0x0000009403947220 */ /* 0x040fe40000410000 */
[C---:B------:R-:W-:Y:S02]  /*fae0*/  FMUL.FTZ R149, R3.reuse, R149 ;  /* 0x0000009503957220 */ /* 0x040fe40000410000 */
[C---:B-1----:R-:W-:Y:S02]  /*faf0*/  FMUL.FTZ R6, R2.reuse, R162 ;  /* 0x000000a202067220 */ /* 0x042fe40000410000 */
[C---:B------:R-:W-:Y:S02]  /*fb00*/  FMUL.FTZ R7, R2.reuse, R163 ;  /* 0x000000a302077220 */ /* 0x040fe40000410000 */
[C---:B------:R-:W-:Y:S01]  /*fb10*/  FMUL.FTZ R10, R2.reuse, R158 ;  /* 0x0000009e020a7220 */ /* 0x040fe20000410000 */
[----:B------:R-:W1:Y:S01]  /*fb20*/  MUFU.EX2 R178, R178 ;  /* 0x000000b200b27308 */ /* 0x000e620000000800 */
[C---:B------:R-:W-:Y:S01]  /*fb30*/  FMUL.FTZ R11, R2.reuse, R159 ;  /* 0x0000009f020b7220 */ /* 0x040fe20000410000 */
[----:B------:R-:W-:Y:S01]  /*fb40*/  LDSM.16.MT88.4 R160, [R222+0x2900] ;  /* 0x00290000dea0783b */ /* 0x000fe20000004200 */
[----:B------:R-:W-:Y:S01]  /*fb50*/  FMUL.FTZ R134, R2, R134 ;  /* 0x0000008602867220 */ /* 0x000fe20000410000 */
[----:B--2---:R-:W-:Y:S01]  /*fb60*/  F2FP.BF16.PACK_AB R17, R180, R181 ;  /* 0x000000b5b411723e */ /* 0x004fe200000010ff */
        /* <DEDUP_REMOVED lines=12> */
[C---:B------:R-:W-:Y:S01]  /*fc30*/  FMUL.FTZ R152, R3.reuse, R152 ;  /* 0x0000009803987220 */ /* 0x040fe20000410000 */
[----:B-1----:R-:W-:Y:S01]  /*fc40*/  F2FP.BF16.PACK_AB R19, R178, R179 ;  /* 0x000000b3b213723e */ /* 0x002fe200000010ff */
[C---:B------:R-:W-:Y:S02]  /*fc50*/  FMUL.FTZ R153, R3.reuse, R153 ;  /* 0x0000009903997220 */ /* 0x040fe40000410000 */
[C---:B------:R-:W-:Y:S02]  /*fc60*/  FMUL.FTZ R154, R2.reuse, R154 ;  /* 0x0000009a029a7220 */ /* 0x040fe40000410000 */
[C---:B------:R-:W-:Y:S02]  /*fc70*/  FMUL.FTZ R155, R2.reuse, R155 ;  /* 0x0000009b029b7220 */ /* 0x040fe40000410000 */
[C---:B------:R-:W-:Y:S01]  /*fc80*/  HMMA.16816.F32.BF16 R4, R16.reuse, R20, R4 ;  /* 0x000000141004723c */ /* 0x040fe20000041804 */
[----:B------:R-:W-:Y:S04]  /*fc90*/  MUFU.EX2 R195, R195 ;  /* 0x000000c300c37308 */ /* 0x000fe80000000800 */
[C---:B------:R-:W-:Y:S02]  /*fca0*/  FMUL.FTZ R36, R3.reuse, R36 ;  /* 0x0000002403247220 */ /* 0x040fe40000410000 */
[C---:B------:R-:W-:Y:S01]  /*fcb0*/  FMUL.FTZ R37, R3.reuse, R37 ;  /* 0x0000002503257220 */ /* 0x040fe20000410000 */
[C---:B------:R-:W-:Y:S01]  /*fcc0*/  HMMA.16816.F32.BF16 R8, R16.reuse, R22, R8 ;  /* 0x000000161008723c */ /* 0x040fe20000041808 */
[----:B------:R-:W1:Y:S02]  /*fcd0*/  LDSM.16.MT88.4 R20, [R220+0x100] ;  /* 0x00010000dc14783b */ /* 0x000e640000004200 */
[----:B------:R-:W3:Y:S01]  /*fce0*/  MUFU.EX2 R196, R196 ;  /* 0x000000c400c47308 */ /* 0x000ee20000000800 */
[C---:B------:R-:W-:Y:S02]  /*fcf0*/  FMUL.FTZ R38, R2.reuse, R38 ;  /* 0x0000002602267220 */ /* 0x040fe40000410000 */
[C---:B------:R-:W-:Y:S02]  /*fd00*/  FMUL.FTZ R39, R2.reuse, R39 ;  /* 0x0000002702277220 */ /* 0x040fe40000410000 */
[C---:B------:R-:W-:Y:S04]  /*fd10*/  HMMA.16816.F32.BF16 R132, R16.reuse, R24, R132 ;  /* 0x000000181084723c */ /* 0x040fe80000041884 */
[C---:B------:R-:W-:Y:S01]  /*fd20*/  FMUL.FTZ R40, R3.reuse, R40 ;  /* 0x0000002803287220 */ /* 0x040fe20000410000 */
[----:B------:R-:W-:Y:S01]  /*fd30*/  MUFU.EX2 R197, R197 ;  /* 0x000000c500c57308 */ /* 0x000fe20000000800 */
[C---:B------:R-:W-:Y:S02]  /*fd40*/  FMUL.FTZ R41, R3.reuse, R41 ;  /* 0x0000002903297220 */ /* 0x040fe40000410000 */
[C---:B------:R-:W-:Y:S01]  /*fd50*/  HMMA.16816.F32.BF16 R136, R16.reuse, R26, R136 ;  /* 0x0000001a1088723c */ /* 0x040fe20000041888 */
[----:B------:R-:W4:Y:S03]  /*fd60*/  LDSM.16.MT88.4 R24, [R227+0x2100] ;  /* 0x00210000e318783b */ /* 0x000f260000004200 */
[C---:B------:R-:W-:Y:S02]  /*fd70*/  FMUL.FTZ R42, R2.reuse, R42 ;  /* 0x0000002a022a7220 */ /* 0x040fe40000410000 */
[C---:B------:R-:W-:Y:S01]  /*fd80*/  FMUL.FTZ R43, R2.reuse, R43 ;  /* 0x0000002b022b7220 */ /* 0x040fe20000410000 */
[----:B------:R-:W5:Y:S01]  /*fd90*/  MUFU.EX2 R198, R198 ;  /* 0x000000c600c67308 */ /* 0x000f620000000800 */
[C---:B------:R-:W-:Y:S04]  /*fda0*/  HMMA.16816.F32.BF16 R140, R16.reuse, R28, R140 ;  /* 0x0000001c108c723c */ /* 0x040fe8000004188c */
[C---:B------:R-:W-:Y:S02]  /*fdb0*/  FMUL.FTZ R44, R3.reuse, R44 ;  /* 0x0000002c032c7220 */ /* 0x040fe40000410000 */
[C---:B------:R-:W-:Y:S02]  /*fdc0*/  FMUL.FTZ R45, R3.reuse, R45 ;  /* 0x0000002d032d7220 */ /* 0x040fe40000410000 */
[C---:B------:R-:W-:Y:S01]  /*fdd0*/  HMMA.16816.F32.BF16 R144, R16.reuse, R30, R144 ;  /* 0x0000001e1090723c */ /* 0x040fe20000041890 */
[----:B------:R-:W2:Y:S01]  /*fde0*/  LDSM.16.MT88.4 R28, [R222+0x2100] ;  /* 0x00210000de1c783b */ /* 0x000ea20000004200 */
[----:B------:R-:W-:Y:S02]  /*fdf0*/  MUFU.EX2 R251, R251 ;  /* 0x000000fb00fb7308 */ /* 0x000fe40000000800 */
[C---:B------:R-:W-:Y:S02]  /*fe00*/  FMUL.FTZ R46, R2.reuse, R46 ;  /* 0x0000002e022e7220 */ /* 0x040fe40000410000 */
[C---:B------:R-:W-:Y:S02]  /*fe10*/  FMUL.FTZ R47, R2.reuse, R47 ;  /* 0x0000002f022f7220 */ /* 0x040fe40000410000 */
[C---:B------:R-:W-:Y:S01]  /*fe20*/  FMUL.FTZ R48, R3.reuse, R48 ;  /* 0x0000003003307220 */ /* 0x040fe20000410000 */
[C---:B-1----:R-:W-:Y:S03]  /*fe30*/  HMMA.16816.F32.BF16 R148, R16.reuse, R20, R148 ;  /* 0x000000141094723c */ /* 0x042fe60000041894 */
[C---:B------:R-:W-:Y:S01]  /*fe40*/  FMUL.FTZ R49, R3.reuse, R49 ;  /* 0x0000003103317220 */ /* 0x040fe20000410000 */
[----:B------:R-:W-:Y:S01]  /*fe50*/  MUFU.EX2 R250, R250 ;  /* 0x000000fa00fa7308 */ /* 0x000fe20000000800 */
[C---:B------:R-:W-:Y:S02]  /*fe60*/  FMUL.FTZ R50, R2.reuse, R50 ;  /* 0x0000003202327220 */ /* 0x040fe40000410000 */
[C---:B------:R-:W-:Y:S01]  /*fe70*/  FMUL.FTZ R51, R2.reuse, R51 ;  /* 0x0000003302337220 */ /* 0x040fe20000410000 */
[C---:B------:R-:W-:Y:S01]  /*fe80*/  HMMA.16816.F32.BF16 R152, R16.reuse, R22, R152 ;  /* 0x000000161098723c */ /* 0x040fe20000041898 */
[----:B------:R-:W1:Y:S03]  /*fe90*/  LDSM.16.MT88.4 R20, [R221+0x2100] ;  /* 0x00210000dd14783b */ /* 0x000e660000004200 */
[C---:B------:R-:W-:Y:S02]  /*fea0*/  FMUL.FTZ R52, R3.reuse, R52 ;  /* 0x0000003403347220 */ /* 0x040fe40000410000 */
[C---:B------:R-:W-:Y:S01]  /*feb0*/  FMUL.FTZ R53, R3.reuse, R53 ;  /* 0x0000003503357220 */ /* 0x040fe20000410000 */
[----:B------:R-:W-:Y:S01]  /*fec0*/  MUFU.EX2 R249, R249 ;  /* 0x000000f900f97308 */ /* 0x000fe20000000800 */
[C---:B----4-:R-:W-:Y:S04]  /*fed0*/  HMMA.16816.F32.BF16 R36, R16.reuse, R24, R36 ;  /* 0x000000181024723c */ /* 0x050fe80000041824 */
[C---:B------:R-:W-:Y:S02]  /*fee0*/  FMUL.FTZ R54, R2.reuse, R54 ;  /* 0x0000003602367220 */ /* 0x040fe40000410000 */
[C---:B------:R-:W-:Y:S02]  /*fef0*/  FMUL.FTZ R55, R2.reuse, R55 ;  /* 0x0000003702377220 */ /* 0x040fe40000410000 */
[C---:B------:R-:W-:Y:S01]  /*ff00*/  HMMA.16816.F32.BF16 R40, R16.reuse, R26, R40 ;  /* 0x0000001a1028723c */ /* 0x040fe20000041828 */
[----:B------:R-:W4:Y:S01]  /*ff10*/  LDSM.16.MT88.4 R24, [R220+0x2100] ;  /* 0x00210000dc18783b */ /* 0x000f220000004200 */
[----:B------:R-:W-:Y:S02]  /*ff20*/  MUFU.EX2 R201, R201 ;  /* 0x000000c900c97308 */ /* 0x000fe40000000800 */
[C---:B------:R-:W-:Y:S02]  /*ff30*/  FMUL.FTZ R56, R3.reuse, R56 ;  /* 0x0000003803387220 */ /* 0x040fe40000410000 */
[C---:B------:R-:W-:Y:S02]  /*ff40*/  FMUL.FTZ R57, R3.reuse, R57 ;  /* 0x0000003903397220 */ /* 0x040fe40000410000 */
[C---:B--2---:R-:W-:Y:S04]  /*ff50*/  HMMA.16816.F32.BF16 R44, R16.reuse, R28, R44 ;  /* 0x0000001c102c723c */ /* 0x044fe8000004182c */
        /* <DEDUP_REMOVED lines=18> */
[C---:B----4-:R-:W-:Y:S04]  /*10080*/  HMMA.16816.F32.BF16 R60, R16.reuse, R24, R60 ;  /* 0x00000018103c723c */ /* 0x050fe8000004183c */
[C---:B------:R-:W-:Y:S01]  /*10090*/  FMUL.FTZ R68, R3.reuse, R68 ;  /* 0x0000004403447220 */ /* 0x040fe20000410000 */
[----:B------:R-:W-:Y:S01]  /*100a0*/  MUFU.EX2 R190, R190 ;  /* 0x000000be00be7308 */ /* 0x000fe20000000800 */
[C---:B------:R-:W-:Y:S02]  /*100b0*/  FMUL.FTZ R69, R3.reuse, R69 ;  /* 0x0000004503457220 */ /* 0x040fe40000410000 */
[C---:B------:R-:W-:Y:S01]  /*100c0*/  HMMA.16816.F32.BF16 R64, R16.reuse, R26, R64 ;  /* 0x0000001a1040723c */ /* 0x040fe20000041840 */
[----:B------:R-:W4:Y:S03]  /*100d0*/  LDSM.16.MT88.4 R24, [R221+0x4100] ;  /* 0x00410000dd18783b */ /* 0x000f260000004200 */
        /* <DEDUP_REMOVED lines=80> */
[----:B------:R-:W-:Y:S03]  /*105e0*/  FMUL.FTZ R129, R3, R129 ;  /* 0x0000008103817220 */ /* 0x000fe60000410000 */
[C---:B-1----:R-:W-:Y:S03]  /*105f0*/  HMMA.16816.F32.BF16 R124, R16.reuse, R20, R124 ;  /* 0x00000014107c723c */ /* 0x042fe6000004187c */
[C---:B------:R-:W-:Y:S02]  /*10600*/  FMUL.FTZ R130, R2.reuse, R130 ;  /* 0x0000008202827220 */ /* 0x040fe40000410000 */
[----:B------:R-:W-:Y:S02]  /*10610*/  FMUL.FTZ R131, R2, R131 ;  /* 0x0000008302837220 */ /* 0x000fe40000410000 */
[--C-:B------:R-:W-:Y:S02]  /*10620*/  FFMA.FTZ R203, R203, c[0x0][0x2d0], -R183.reuse ;  /* 0x0000b400cbcb7a23 */ /* 0x100fe400000108b7 */
[--C-:B------:R-:W-:Y:S03]  /*10630*/  FFMA.FTZ R202, R202, c[0x0][0x2d0], -R183.reuse ;  /* 0x0000b400caca7a23 */ /* 0x100fe600000108b7 */
[----:B------:R-:W-:Y:S01]  /*10640*/  HMMA.16816.F32.BF16 R128, R16, R22, R128 ;  /* 0x000000161080723c */ /* 0x000fe20000041880 */
[----:B------:R-:W1:Y:S01]  /*10650*/  LDSM.16.MT88.4 R20, [R220+0x900] ;  /* 0x00090000dc14783b */ /* 0x000e620000004200 */
[----:B------:R-:W1:Y:S01]  /*10660*/  MUFU.EX2 R203, R203 ;  /* 0x000000cb00cb7308 */ /* 0x000e620000000800 */
[--C-:B------:R-:W-:Y:S02]  /*10670*/  FFMA.FTZ R200, R200, c[0x0][0x2d0], -R183.reuse ;  /* 0x0000b400c8c87a23 */ /* 0x100fe400000108b7 */
[--C-:B------:R-:W-:Y:S02]  /*10680*/  FFMA.FTZ R199, R199, c[0x0][0x2d0], -R183.reuse ;  /* 0x0000b400c7c77a23 */ /* 0x100fe400000108b7 */
[----:B------:R-:W-:Y:S01]  /*10690*/  F2FP.BF16.PACK_AB R16, R192, R191 ;  /* 0x000000bfc010723e */ /* 0x000fe200000010ff */
[--C-:B------:R-:W-:Y:S01]  /*106a0*/  FFMA.FTZ R185, R186, c[0x0][0x2d0], -R183.reuse ;  /* 0x0000b400bab97a23 */ /* 0x100fe200000108b7 */
[----:B------:R-:W-:Y:S03]  /*106b0*/  F2FP.BF16.PACK_AB R18, R194, R193 ;  /* 0x000000c1c212723e */ /* 0x000fe600000010ff */
[----:B---3--:R-:W-:Y:S01]  /*106c0*/  F2FP.BF16.PACK_AB R17, R196, R195 ;  /* 0x000000c3c411723e */ /* 0x008fe200000010ff */
[----:B------:R-:W3:Y:S01]  /*106d0*/  MUFU.EX2 R202, R202 ;  /* 0x000000ca00ca7308 */ /* 0x000ee20000000800 */
[----:B-----5:R-:W-:Y:S01]  /*106e0*/  F2FP.BF16.PACK_AB R19, R198, R197 ;  /* 0x000000c5c613723e */ /* 0x020fe200000010ff */
[--C-:B------:R-:W-:Y:S02]  /*106f0*/  FFMA.FTZ R184, R184, c[0x0][0x2d0], -R183.reuse ;  /* 0x0000b400b8b87a23 */ /* 0x100fe400000108b7 */
[--C-:B------:R-:W-:Y:S02]  /*10700*/  FFMA.FTZ R182, R182, c[0x0][0x2d0], -R183.reuse ;  /* 0x0000b400b6b67a23 */ /* 0x100fe400000108b7 */
[----:B------:R-:W-:Y:S02]  /*10710*/  FFMA.FTZ R183, R13, c[0x0][0x2d0], -R183 ;  /* 0x0000b4000db77a23 */ /* 0x000fe400000108b7 */
[C---:B----4-:R-:W-:Y:S02]  /*10720*/  HMMA.16816.F32.BF16 R4, R16.reuse, R24, R4 ;  /* 0x000000181004723c */ /* 0x050fe40000041804 */
[----:B------:R-:W-:Y:S01]  /*10730*/  MUFU.EX2 R200, R200 ;  /* 0x000000c800c87308 */ /* 0x000fe20000000800 */
[----:B------:R-:W-:Y:S01]  /*10740*/  FFMA.FTZ R177, R3, R240, R177 ;  /* 0x000000f003b17223 */ /* 0x000fe200000100b1 */
[----:B------:R-:W-:Y:S01]  /*10750*/  MOV R3, R0 ;  /* 0x0000000000037202 */ /* 0x000fe20000000f00 */
[----:B------:R-:W-:Y:S01]  /*10760*/  FFMA.FTZ R181, R2, R239, R181 ;  /* 0x000000ef02b57223 */ /* 0x000fe200000100b5 */
[----:B------:R-:W-:Y:S01]  /*10770*/  MOV R2, R12 ;  /* 0x0000000c00027202 */ /* 0x000fe20000000f00 */
[----:B------:R-:W-:Y:S01]  /*10780*/  FADD.FTZ R177, R15, R177 ;  /* 0x000000b10fb17221 */ /* 0x000fe20000010000 */
[C---:B------:R-:W-:Y:S01]  /*10790*/  HMMA.16816.F32.BF16 R8, R16.reuse, R26, R8 ;  /* 0x0000001a1008723c */ /* 0x040fe20000041808 */
[----:B------:R-:W4:Y:S03]  /*107a0*/  LDSM.16.MT88.4 R24, [R220+0x2900] ;  /* 0x00290000dc18783b */ /* 0x000f260000004200 */
[----:B------:R-:W5:Y:S01]  /*107b0*/  MUFU.EX2 R199, R199 ;  /* 0x000000c700c77308 */ /* 0x000f620000000800 */
[----:B------:R-:W-:Y:S02]  /*107c0*/  FADD.FTZ R181, R180, R181 ;  /* 0x000000b5b4b57221 */ /* 0x000fe40000010000 */
[----:B------:R-:W-:Y:S01]  /*107d0*/  FADD.FTZ R14, R14, R177 ;  /* 0x000000b10e0e7221 */ /* 0x000fe20000010000 */
[C---:B--2---:R-:W-:Y:S04]  /*107e0*/  HMMA.16816.F32.BF16 R132, R16.reuse, R28, R132 ;  /* 0x0000001c1084723c */ /* 0x044fe80000041884 */
[----:B------:R-:W-:Y:S02]  /*107f0*/  FADD.FTZ R181, R179, R181 ;  /* 0x000000b5b3b57221 */ /* 0x000fe40000010000 */
[----:B------:R-:W2:Y:S01]  /*10800*/  MUFU.EX2 R185, R185 ;  /* 0x000000b900b97308 */ /* 0x000ea20000000800 */
[----:B------:R-:W-:Y:S01]  /*10810*/  FADD.FTZ R14, R176, R14 ;  /* 0x0000000eb00e7221 */ /* 0x000fe20000010000 */
[C---:B------:R-:W-:Y:S01]  /*10820*/  HMMA.16816.F32.BF16 R136, R16.reuse, R30, R136 ;  /* 0x0000001e1088723c */ /* 0x040fe20000041888 */
[----:B------:R-:W2:Y:S03]  /*10830*/  LDSM.16.MT88.4 R28, [R221+0x4900] ;  /* 0x00490000dd1c783b */ /* 0x000ea60000004200 */
[----:B------:R-:W-:Y:S02]  /*10840*/  FADD.FTZ R178, R178, R181 ;  /* 0x000000b5b2b27221 */ /* 0x000fe40000010000 */
[----:B------:R-:W-:Y:S02]  /*10850*/  FADD.FTZ R191, R191, R14 ;  /* 0x0000000ebfbf7221 */ /* 0x000fe40000010000 */
[C---:B------:R-:W-:Y:S01]  /*10860*/  HMMA.16816.F32.BF16 R140, R16.reuse, R32, R140 ;  /* 0x00000020108c723c */ /* 0x040fe2000004188c */
[----:B------:R-:W2:Y:S03]  /*10870*/  MUFU.EX2 R184, R184 ;  /* 0x000000b800b87308 */ /* 0x000ea60000000800 */
[----:B------:R-:W-:Y:S02]  /*10880*/  FADD.FTZ R178, R195, R178 ;  /* 0x000000b2c3b27221 */ /* 0x000fe40000010000 */
[----:B------:R-:W-:Y:S02]  /*10890*/  FADD.FTZ R191, R192, R191 ;  /* 0x000000bfc0bf7221 */ /* 0x000fe40000010000 */
[C---:B------:R-:W-:Y:S01]  /*108a0*/  HMMA.16816.F32.BF16 R144, R16.reuse, R34, R144 ;  /* 0x000000221090723c */ /* 0x040fe20000041890 */
[----:B------:R-:W-:Y:S02]  /*108b0*/  LDSM.16.MT88.4 R32, [R222+0x6900] ;  /* 0x00690000de20783b */ /* 0x000fe40000004200 */
[----:B------:R-:W2:Y:S01]  /*108c0*/  MUFU.EX2 R182, R182 ;  /* 0x000000b600b67308 */ /* 0x000ea20000000800 */
[----:B------:R-:W-:Y:S02]  /*108d0*/  FADD.FTZ R196, R196, R178 ;  /* 0x000000b2c4c47221 */ /* 0x000fe40000010000 */
[----:B------:R-:W-:Y:S02]  /*108e0*/  FADD.FTZ R193, R193, R191 ;  /* 0x000000bfc1c17221 */ /* 0x000fe40000010000 */
[C---:B-1----:R-:W-:Y:S04]  /*108f0*/  HMMA.16816.F32.BF16 R148, R16.reuse, R20, R148 ;  /* 0x000000141094723c */ /* 0x042fe80000041894 */
[----:B------:R-:W-:Y:S01]  /*10900*/  FADD.FTZ R196, R197, R196 ;  /* 0x000000c4c5c47221 */ /* 0x000fe20000010000 */
[----:B------:R-:W1:Y:S01]  /*10910*/  MUFU.EX2 R183, R183 ;  /* 0x000000b700b77308 */ /* 0x000e620000000800 */
[----:B------:R-:W-:Y:S02]  /*10920*/  FADD.FTZ R193, R194, R193 ;  /* 0x000000c1c2c17221 */ /* 0x000fe40000010000 */
[C---:B------:R-:W-:Y:S01]  /*10930*/  HMMA.16816.F32.BF16 R152, R16.reuse, R22, R152 ;  /* 0x000000161098723c */ /* 0x040fe20000041898 */
[----:B------:R-:W1:Y:S03]  /*10940*/  LDSM.16.MT88.4 R20, [R220+0x4900] ;  /* 0x00490000dc14783b */ /* 0x000e660000004200 */
[----:B------:R-:W-:Y:S04]  /*10950*/  FADD.FTZ R198, R198, R196 ;  /* 0x000000c4c6c67221 */ /* 0x000fe80000010000 */
[C---:B------:R-:W-:Y:S04]  /*10960*/  HMMA.16816.F32.BF16 R36, R16.reuse, R156, R36 ;  /* 0x0000009c1024723c */ /* 0x040fe80000041824 */
[----:B------:R-:W-:Y:S04]  /*10970*/  FADD.FTZ R198, R203, R198 ;  /* 0x000000c6cbc67221 */ /* 0x000fe80000010000 */
        /* <DEDUP_REMOVED lines=10> */
[----:B------:R-:W4:Y:S07]  /*10a20*/  LDSM.16.MT88.4 R24, [R227+0x6900] ;  /* 0x00690000e318783b */ /* 0x000f2e0000004200 */
        /* <DEDUP_REMOVED lines=17> */
[----:B------:R-:W3:Y:S07]  /*10b40*/  LDSM.16.MT88.4 R32, [R222+0x1100] ;  /* 0x00110000de20783b */ /* 0x000eee0000004200 */
        /* <DEDUP_REMOVED lines=8> */
[----:B------:R-:W-:Y:S03]  /*10bd0*/  F2FP.BF16.PACK_AB R18, R201, R249 ;  /* 0x000000f9c912723e */ /* 0x000fe600000010ff */
[----:B---3--:R-:W-:Y:S01]  /*10be0*/  F2FP.BF16.PACK_AB R17, R202, R203 ;  /* 0x000000cbca11723e */ /* 0x008fe200000010ff */
[----:B------:R-:W-:Y:S01]  /*10bf0*/  FADD.FTZ R251, R250, R251 ;  /* 0x000000fbfafb7221 */ /* 0x000fe20000010000 */
[----:B-----5:R-:W-:Y:S01]  /*10c00*/  F2FP.BF16.PACK_AB R19, R199, R200 ;  /* 0x000000c8c713723e */ /* 0x020fe200000010ff */
[----:B------:R-:W-:Y:S02]  /*10c10*/  FADD.FTZ R202, R202, R198 ;  /* 0x000000c6caca7221 */ /* 0x000fe40000010000 */
[----:B------:R-:W-:Y:S02]  /*10c20*/  FADD.FTZ R249, R249, R251 ;  /* 0x000000fbf9f97221 */ /* 0x000fe40000010000 */
[----:B------:R-:W-:Y:S02]  /*10c30*/  FADD.FTZ R202, R200, R202 ;  /* 0x000000cac8ca7221 */ /* 0x000fe40000010000 */
[C---:B----4-:R-:W-:Y:S03]  /*10c40*/  HMMA.16816.F32.BF16 R4, R16.reuse, R24, R4 ;  /* 0x000000181004723c */ /* 0x050fe60000041804 */
[----:B------:R-:W-:Y:S02]  /*10c50*/  FADD.FTZ R249, R201, R249 ;  /* 0x000000f9c9f97221 */ /* 0x000fe40000010000 */
[----:B------:R-:W-:Y:S03]  /*10c60*/  FADD.FTZ R199, R199, R202 ;  /* 0x000000cac7c77221 */ /* 0x000fe60000010000 */
[C---:B------:R-:W-:Y:S01]  /*10c70*/  HMMA.16816.F32.BF16 R8, R16.reuse, R26, R8 ;  /* 0x0000001a1008723c */ /* 0x040fe20000041808 */
[----:B------:R-:W3:Y:S03]  /*10c80*/  LDSM.16.MT88.4 R24, [R221+0x3100] ;  /* 0x00310000dd18783b */ /* 0x000ee60000004200 */
[----:B------:R-:W-:Y:S04]  /*10c90*/  FADD.FTZ R199, R185, R199 ;  /* 0x000000c7b9c77221 */ /* 0x000fe80000010000 */
[C---:B------:R-:W-:Y:S04]  /*10ca0*/  HMMA.16816.F32.BF16 R132, R16.reuse, R32, R132 ;  /* 0x000000201084723c */ /* 0x040fe80000041884 */
[----:B------:R-:W-:Y:S04]  /*10cb0*/  FADD.FTZ R199, R184, R199 ;  /* 0x000000c7b8c77221 */ /* 0x000fe80000010000 */
[C---:B------:R-:W-:Y:S01]  /*10cc0*/  HMMA.16816.F32.BF16 R136, R16.reuse, R34, R136 ;  /* 0x000000221088723c */ /* 0x040fe20000041888 */
[----:B------:R-:W4:Y:S03]  /*10cd0*/  LDSM.16.MT88.4 R32, [R220+0x3100] ;  /* 0x00310000dc20783b */ /* 0x000f260000004200 */
[----:B------:R-:W-:Y:S04]  /*10ce0*/  FADD.FTZ R199, R182, R199 ;  /* 0x000000c7b6c77221 */ /* 0x000fe80000010000 */
[C---:B--2---:R-:W-:Y:S04]  /*10cf0*/  HMMA.16816.F32.BF16 R140, R16.reuse, R28, R140 ;  /* 0x0000001c108c723c */ /* 0x044fe8000004188c */
[----:B------:R-:W-:Y:S04]  /*10d00*/  FADD.FTZ R239, R183, R199 ;  /* 0x000000c7b7ef7221 */ /* 0x000fe80000010000 */
        /* <DEDUP_REMOVED lines=9> */
[C---:B------:R-:W-:Y:S08]  /*10da0*/  HMMA.16816.F32.BF16 R48, R16.reuse, R162, R48 ;  /* 0x000000a21030723c */ /* 0x040ff00000041830 */
        /* <DEDUP_REMOVED lines=28> */
[----:B------:R-:W-:Y:S01]  /*10f70*/  HMMA.16816.F32.BF16 R128, R16, R26, R128 ;  /* 0x0000001a1080723c */ /* 0x000fe20000041880 */
[----:B------:R-:W-:Y:S06]  /*10f80*/  LDSM.16.MT88.4 R24, [R221+0x3900] ;  /* 0x00390000dd18783b */ /* 0x000fec0000004200 */
[----:B------:R-:W-:Y:S01]  /*10f90*/  F2FP.BF16.PACK_AB R16, R188, R189 ;  /* 0x000000bdbc10723e */ /* 0x000fe200000010ff */
[----:B------:R-:W-:Y:S01]  /*10fa0*/  FADD.FTZ R189, R189, R249 ;  /* 0x000000f9bdbd7221 */ /* 0x000fe20000010000 */
[----:B------:R-:W-:Y:S03]  /*10fb0*/  F2FP.BF16.PACK_AB R18, R190, R187 ;  /* 0x000000bbbe12723e */ /* 0x000fe600000010ff */
[----:B------:R-:W-:Y:S01]  /*10fc0*/  F2FP.BF16.PACK_AB R17, R184, R185 ;  /* 0x000000b9b811723e */ /* 0x000fe200000010ff */
[----:B------:R-:W-:Y:S01]  /*10fd0*/  FADD.FTZ R189, R188, R189 ;  /* 0x000000bdbcbd7221 */ /* 0x000fe20000010000 */
[----:B------:R-:W-:Y:S03]  /*10fe0*/  F2FP.BF16.PACK_AB R19, R183, R182 ;  /* 0x000000b6b713723e */ /* 0x000fe600000010ff */
[----:B------:R-:W-:Y:S04]  /*10ff0*/  FADD.FTZ R189, R187, R189 ;  /* 0x000000bdbbbd7221 */ /* 0x000fe80000010000 */
[C---:B------:R-:W-:Y:S01]  /*11000*/  HMMA.16816.F32.BF16 R160, R16.reuse, R156, R4 ;  /* 0x0000009c10a0723c */ /* 0x040fe20000041804 */
[----:B------:R-:W3:Y:S02]  /*11010*/  LDSM.16.MT88.4 R4, [R227+0x3900] ;  /* 0x00390000e304783b */ /* 0x000ee40000004200 */
[----:B------:R-:W-:Y:S05]  /*11020*/  FADD.FTZ R240, R190, R189 ;  /* 0x000000bdbef07221 */ /* 0x000fea0000010000 */
[C---:B------:R-:W-:Y:S01]  /*11030*/  HMMA.16816.F32.BF16 R156, R16.reuse, R158, R8 ;  /* 0x0000009e109c723c */ /* 0x040fe20000041808 */
[----:B------:R-:W5:Y:S07]  /*11040*/  LDSM.16.MT88.4 R8, [R222+0x3900] ;  /* 0x00390000de08783b */ /* 0x000f6e0000004200 */
        /* <DEDUP_REMOVED lines=27> */
[C---:B-1----:R-:W-:Y:S08]  /*11200*/  HMMA.16816.F32.BF16 R100, R16.reuse, R20, R100 ;  /* 0x000000141064723c */ /* 0x042ff00000041864 */
[C---:B------:R-:W-:Y:S01]  /*11210*/  HMMA.16816.F32.BF16 R104, R16.reuse, R22, R104 ;  /* 0x000000161068723c */ /* 0x040fe20000041868 */
[----:B------:R-:W1:Y:S07]  /*11220*/  LDSM.16.MT88.4 R20, [R220+0x7900] ;  /* 0x00790000dc14783b */ /* 0x000e6e0000004200 */
[C---:B---3--:R-:W-:Y:S08]  /*11230*/  HMMA.16816.F32.BF16 R108, R16.reuse, R4, R108 ;  /* 0x00000004106c723c */ /* 0x048ff0000004186c */
[C---:B------:R-:W-:Y:S08]  /*11240*/  HMMA.16816.F32.BF16 R112, R16.reuse, R6, R112 ;  /* 0x000000061070723c */ /* 0x040ff00000041870 */
[C---:B-----5:R-:W-:Y:S08]  /*11250*/  HMMA.16816.F32.BF16 R116, R16.reuse, R8, R116 ;  /* 0x000000081074723c */ /* 0x060ff00000041874 */
[C---:B------:R-:W-:Y:S08]  /*11260*/  HMMA.16816.F32.BF16 R120, R16.reuse, R10, R120 ;  /* 0x0000000a1078723c */ /* 0x040ff00000041878 */
[C---:B-1----:R-:W-:Y:S08]  /*11270*/  HMMA.16816.F32.BF16 R124, R16.reuse, R20, R124 ;  /* 0x00000014107c723c */ /* 0x042ff0000004187c */
[----:B------:R-:W-:Y:S01]  /*11280*/  HMMA.16816.F32.BF16 R128, R16, R22, R128 ;  /* 0x000000161080723c */ /* 0x000fe20000041880 */
[----:B------:R-:W-:-:S07]  /*11290*/  @P0 BRA `(.L_x_2876) ;  /* 0xffffc0a000000947 */ /* 0x000fce000383ffff */
.L_x_2866:
[----:B------:R-:W1:Y:S01]  /*112a0*/  SHFL.BFLY PT, R3, R240, 0x2, 0x1f ;  /* 0x0c401f00f0037f89 */ /* 0x000e6200000e0000 */
[----:B------:R-:W-:Y:S01]  /*112b0*/  CS2R R4, SRZ ;  /* 0x0000000000047805 */ /* 0x000fe2000001ff00 */
[----:B------:R-:W-:-:S02]  /*112c0*/  MOV R7, 0xff800000 ;  /* 0xff80000000077802 */ /* 0x000fc40000000f00 */
        /* <DEDUP_REMOVED lines=151> */
.L_x_2834:
[----:B------:R-:W-:Y:S01]  /*11c40*/  USHF.R.S32.HI UR6, URZ, 0x1f, UR9 ;  /* 0x0000001f3f067899 */ /* 0x000fe20008011409 */
[----:B------:R-:W-:Y:S05]  /*11c50*/  @P2 BRA `(.L_x_2877) ;  /* 0x0000197000002947 */ /* 0x000fea0003800000 */
[----:B------:R-:W3:Y:S01]  /*11c60*/  S2R R0, SR_TID.X ;  /* 0x0000000000007919 */ /* 0x000ee20000002100 */
[----:B------:R-:W-:Y:S01]  /*11c70*/  ULDC.64 UR4, c[0x0][0x490] ;  /* 0x0001240000047ab9 */ /* 0x000fe20000000a00 */
[----:B------:R-:W-:Y:S01]  /*11c80*/  IMAD.MOV.U32 R13, RZ, RZ, c[0x0][0x4e8] ;  /* 0x00013a00ff0d7624 */ /* 0x000fe200078e00ff */
[----:B------:R-:W-:Y:S01]  /*11c90*/  UIMAD UR7, UR6, UR4, URZ ;  /* 0x00000004060772a4 */ /* 0x000fe2000f8e023f */
[----:B------:R-:W4:Y:S01]  /*11ca0*/  S2R R24, SR_CTAID.Z ;  /* 0x0000000000187919 */ /* 0x000f220000002700 */
[----:B--2---:R-:W-:Y:S01]  /*11cb0*/  UIMAD.WIDE.U32 UR10, UR9, UR4, URZ ;  /* 0x00000004090a72a5 */ /* 0x004fe2000f8e003f */
[----:B------:R-:W-:Y:S01]  /*11cc0*/  F2FP.BF16.PACK_AB R160, R161, R160 ;  /* 0x000000a0a1a0723e */ /* 0x000fe200000010ff */
[----:B------:R-:W-:Y:S01]  /*11cd0*/  UIMAD UR7, UR9, UR5, UR7 ;  /* 0x00000005090772a4 */ /* 0x000fe2000f8e0207 */
[C---:B------:R-:W-:Y:S01]  /*11ce0*/  ISETP.NE.AND P0, PT, R13.reuse, 0x1, PT ;  /* 0x000000010d00780c */ /* 0x040fe20003f05270 */
[----:B------:R-:W-:Y:S01]  /*11cf0*/  IMAD R13, R13, c[0x0][0x388], RZ ;  /* 0x0000e2000d0d7a24 */ /* 0x000fe200078e02ff */
        /* <DEDUP_REMOVED lines=12> */
[----:B------:R-:W-:Y:S01]  /*11dc0*/  F2FP.BF16.PACK_AB R132, R133, R132 ;  /* 0x000000848584723e */ /* 0x000fe200000010ff */
[----:B------:R-:W-:Y:S01]  /*11dd0*/  IMAD.U32 R18, RZ, RZ, UR12 ;  /* 0x0000000cff127e24 */ /* 0x000fe2000f8e00ff */
[----:B-1-3--:R-:W-:Y:S01]  /*11de0*/  SHF.R.S32.HI R2, RZ, 0x1f, R0 ;  /* 0x0000001fff027819 */ /* 0x00afe20000011400 */
[----:B------:R-:W-:Y:S01]  /*11df0*/  IMAD.U32 R27, RZ, RZ, UR7 ;  /* 0x00000007ff1b7e24 */ /* 0x000fe2000f8e00ff */
[----:B------:R-:W-:Y:S01]  /*11e00*/  F2FP.BF16.PACK_AB R134, R135, R134 ;  /* 0x000000868786723e */ /* 0x000fe200000010ff */
[----:B------:R-:W-:Y:S01]  /*11e10*/  IMAD.U32 R19, RZ, RZ, UR5 ;  /* 0x00000005ff137e24 */ /* 0x000fe2000f8e00ff */
[-C--:B------:R-:W-:Y:S01]  /*11e20*/  LEA.HI R10, R2, R0.reuse, RZ, 0x2 ;  /* 0x00000000020a7211 */ /* 0x080fe200078f10ff */
[----:B----4-:R-:W-:Y:S01]  /*11e30*/  IMAD.WIDE.U32 R26, R24, c[0x0][0x498], R26 ;  /* 0x00012600181a7a25 */ /* 0x010fe200078e001a */
[CC--:B------:R-:W-:Y:S01]  /*11e40*/  LEA.HI R20, R2.reuse, R0.reuse, RZ, 0x5 ;  /* 0x0000000002147211 */ /* 0x0c0fe200078f28ff */
[----:B------:R-:W-:Y:S01]  /*11e50*/  BSSY B0, `(.L_x_2878) ;  /* 0x000011a000007945 */ /* 0x000fe20003800000 */
        /* <DEDUP_REMOVED lines=16> */
[----:B------:R-:W-:Y:S01]  /*11f60*/  SHF.R.S32.HI R3, RZ, 0x1f, R11 ;  /* 0x0000001fff037819 */ /* 0x000fe2000001140b */
[----:B------:R-:W1:Y:S01]  /*11f70*/  S2R R12, SR_CTAID.X ;  /* 0x00000000000c7919 */ /* 0x000e620000002500 */
[C---:B------:R-:W-:Y:S01]  /*11f80*/  IMAD R15, R14.reuse, c[0x0][0x498], RZ ;  /* 0x000126000e0f7a24 */ /* 0x040fe200078e02ff */
[--C-:B------:R-:W-:Y:S01]  /*11f90*/  SHF.R.S32.HI R16, RZ, 0x5, R20.reuse ;  /* 0x00000005ff107819 */ /* 0x100fe20000011414 */
[----:B------:R-:W-:Y:S01]  /*11fa0*/  IMAD.SHL.U32 R17, R9, 0x40, RZ ;  /* 0x0000004009117824 */ /* 0x000fe200078e00ff */
[----:B------:R-:W-:Y:S01]  /*11fb0*/  LOP3.LUT P4, RZ, R11, 0x3, RZ, 0xc0, !PT ;  /* 0x000000030bff7812 */ /* 0x000fe2000788c0ff */
[----:B------:R-:W-:Y:S01]  /*11fc0*/  IMAD R14, R14, c[0x0][0x3f0], RZ ;  /* 0x0000fc000e0e7a24 */ /* 0x000fe200078e02ff */
[----:B------:R-:W-:Y:S01]  /*11fd0*/  SHF.R.S32.HI R20, RZ, 0x1f, R20 ;  /* 0x0000001fff147819 */ /* 0x000fe20000011414 */
[C---:B------:R-:W-:Y:S01]  /*11fe0*/  IMAD R15, R24.reuse, c[0x0][0x49c], R15 ;  /* 0x00012700180f7a24 */ /* 0x040fe200078e020f */
[----:B------:R-:W-:Y:S01]  /*11ff0*/  LEA.HI R11, R3, R11, RZ, 0x2 ;  /* 0x0000000b030b7211 */ /* 0x000fe200078f10ff */
[----:B------:R-:W-:Y:S01]  /*12000*/  IMAD R14, R24, c[0x0][0x3f4], R14 ;  /* 0x0000fd00180e7a24 */ /* 0x000fe200078e020e */
[----:B------:R-:W-:Y:S01]  /*12010*/  LOP3.LUT R17, R17, 0x1c0, RZ, 0xc0, !PT ;  /* 0x000001c011117812 */ /* 0x000fe200078ec0ff */
[----:B------:R-:W-:Y:S01]  /*12020*/  IMAD.SHL.U32 R3, R0, 0x8, RZ ;  /* 0x0000000800037824 */ /* 0x000fe200078e00ff */
[----:B------:R-:W-:Y:S01]  /*12030*/  LEA.HI R20, R20, R16, RZ, 0x3 ;  /* 0x0000001014147211 */ /* 0x000fe200078f18ff */
[----:B------:R-:W-:Y:S01]  /*12040*/  IMAD.WIDE.U32 R24, R24, c[0x0][0x3f0], R18 ;  /* 0x0000fc0018187a25 */ /* 0x000fe200078e0012 */
[----:B------:R-:W-:-:S02]  /*12050*/  LEA.HI R18, R10, R10, RZ, 0x1 ;  /* 0x0000000a0a127211 */ /* 0x000fc400078f08ff */
[----:B------:R-:W-:Y:S01]  /*12060*/  LOP3.LUT R20, R20, 0xffffff8, RZ, 0xc0, !PT ;  /* 0x0ffffff814147812 */ /* 0x000fe200078ec0ff */
[----:B------:R-:W-:Y:S01]  /*12070*/  IMAD R19, R0, 0x20, R9 ;  /* 0x0000002000137824 */ /* 0x000fe200078e0209 */
[----:B------:R-:W-:Y:S01]  /*12080*/  SHF.R.U32.HI R0, RZ, 0x3, R17 ;  /* 0x00000003ff007819 */ /* 0x000fe20000011611 */
[----:B------:R-:W-:Y:S01]  /*12090*/  IMAD.IADD R25, R25, 0x1, R14 ;  /* 0x0000000119197824 */ /* 0x000fe200078e020e */
[----:B------:R-:W-:Y:S01]  /*120a0*/  LOP3.LUT R17, R17, 0x38, R3, 0xf8, !PT ;  /* 0x0000003811117812 */ /* 0x000fe200078ef803 */
[----:B------:R-:W-:Y:S01]  /*120b0*/  IMAD.IADD R20, R16, 0x1, -R20 ;  /* 0x0000000110147824 */ /* 0x000fe200078e0a14 */
[----:B------:R-:W-:Y:S01]  /*120c0*/  LOP3.LUT R18, R18, 0x1ffffffe, RZ, 0xc0, !PT ;  /* 0x1ffffffe12127812 */ /* 0x000fe200078ec0ff */
[----:B------:R-:W-:Y:S01]  /*120d0*/  IMAD R16, R16, 0x200, R10 ;  /* 0x0000020010107824 */ /* 0x000fe200078e020a */
[----:B------:R-:W-:Y:S01]  /*120e0*/  LOP3.LUT R0, R17, R0, RZ, 0x3c, !PT ;  /* 0x0000000011007212 */ /* 0x000fe200078e3cff */
[----:B-1----:R-:W-:Y:S01]  /*120f0*/  IMAD R19, R12, 0x80, R19 ;  /* 0x000000800c137824 */ /* 0x002fe200078e0213 */
[----:B------:R-:W-:Y:S01]  /*12100*/  R2P PR, R22, 0x6 ;  /* 0x0000000616007804 */ /* 0x000fe20000000000 */
[----:B------:R-:W-:Y:S01]  /*12110*/  IMAD.IADD R10, R10, 0x1, -R18 ;  /* 0x000000010a0a7824 */ /* 0x000fe200078e0a12 */
[----:B------:R-:W-:Y:S01]  /*12120*/  LOP3.LUT R21, R22, 0x1, RZ, 0xc0, !PT ;  /* 0x0000000116157812 */ /* 0x000fe200078ec0ff */
[----:B------:R-:W-:Y:S01]  /*12130*/  @P0 IMAD.HI.U32 R17, R19, c[0x0][0x4ec], RZ ;  /* 0x00013b0013110a27 */ /* 0x000fe200078e00ff */
[----:B------:R-:W-:-:S02]  /*12140*/  SHF.R.S32.HI R11, RZ, 0x2, R11 ;  /* 0x00000002ff0b7819 */ /* 0x000fc4000001140b */
[----:B------:R-:W-:Y:S01]  /*12150*/  LOP3.LUT R2, R0, 0x7ffffe00, R2, 0xf8, !PT ;  /* 0x7ffffe0000027812 */ /* 0x000fe200078ef802 */
[----:B------:R-:W-:Y:S01]  /*12160*/  IMAD.SHL.U32 R22, R22, 0x40, RZ ;  /* 0x0000004016167824 */ /* 0x000fe200078e00ff */
[----:B------:R-:W-:Y:S01]  /*12170*/  ISETP.NE.U32.AND P3, PT, R21, 0x1, PT ;  /* 0x000000011500780c */ /* 0x000fe20003f65070 */
[----:B------:R-:W-:Y:S01]  /*12180*/  IMAD.MOV.U32 R18, RZ, RZ, R19 ;  /* 0x000000ffff127224 */ /* 0x000fe200078e0013 */
[----:B------:R-:W-:Y:S01]  /*12190*/  @P0 SHF.R.U32.HI R18, RZ, c[0x0][0x4f0], R17 ;  /* 0x00013c00ff120a19 */ /* 0x000fe20000011611 */
[----:B------:R-:W-:Y:S01]  /*121a0*/  IMAD R11, R20, 0x10, R11 ;  /* 0x00000010140b7824 */ /* 0x000fe200078e020b */
[----:B------:R-:W-:Y:S02]  /*121b0*/  LOP3.LUT R22, R22, 0x1c0, RZ, 0xc0, !PT ;  /* 0x000001c016167812 */ /* 0x000fe400078ec0ff */
[--C-:B------:R-:W-:Y:S01]  /*121c0*/  SHF.R.S32.HI R0, RZ, 0x1f, R18.reuse ;  /* 0x0000001fff007819 */ /* 0x100fe20000011412 */
[----:B------:R-:W-:Y:S01]  /*121d0*/  IMAD R10, R10, 0x8, R11 ;  /* 0x000000080a0a7824 */ /* 0x000fe200078e020b */
[----:B------:R-:W-:Y:S01]  /*121e0*/  LEA.HI R22, R22, R22, RZ, 0x1d ;  /* 0x0000001616167211 */ /* 0x000fe200078fe8ff */
[----:B------:R-:W-:Y:S01]  /*121f0*/  IMAD.MOV R14, RZ, RZ, -R18 ;  /* 0x000000ffff0e7224 */ /* 0x000fe200078e0a12 */
[----:B------:R-:W-:Y:S01]  /*12200*/  F2FP.BF16.PACK_AB R136, R137, R136 ;  /* 0x000000888988723e */ /* 0x000fe200000010ff */
[----:B------:R-:W-:Y:S01]  /*12210*/  IMAD R0, R0, c[0x0][0x3e0], RZ ;  /* 0x0000f80000007a24 */ /* 0x000fe200078e02ff */
[----:B------:R-:W-:Y:S01]  /*12220*/  F2FP.BF16.PACK_AB R138, R139, R138 ;  /* 0x0000008a8b8a723e */ /* 0x000fe200000010ff */
[----:B------:R-:W-:Y:S01]  /*12230*/  IMAD.U32 R16, R16, 0x2, R22 ;  /* 0x0000000210107824 */ /* 0x000fe200078e0016 */
[----:B------:R-:W-:Y:S01]  /*12240*/  F2FP.BF16.PACK_AB R140, R141, R140 ;  /* 0x0000008c8d8c723e */ /* 0x000fe200000010ff */
[----:B------:R-:W-:Y:S01]  /*12250*/  IMAD R10, R12, 0x80, R10 ;  /* 0x000000800c0a7824 */ /* 0x000fe200078e020a */
[----:B------:R-:W-:Y:S01]  /*12260*/  F2FP.BF16.PACK_AB R142, R143, R142 ;  /* 0x0000008e8f8e723e */ /* 0x000fe200000010ff */
[----:B------:R-:W-:Y:S01]  /*12270*/  IMAD.WIDE.U32 R24, R18, c[0x0][0x3e0], R24 ;  /* 0x0000f80012187a25 */ /* 0x000fe200078e0018 */
[----:B------:R-:W-:-:S02]  /*12280*/  F2FP.BF16.PACK_AB R144, R145, R144 ;  /* 0x000000909190723e */ /* 0x000fc400000010ff */
[----:B------:R-:W-:Y:S01]  /*12290*/  F2FP.BF16.PACK_AB R146, R147, R146 ;  /* 0x000000929392723e */ /* 0x000fe200000010ff */
[----:B------:R-:W-:Y:S01]  /*122a0*/  IMAD R0, R18, c[0x0][0x3e4], R0 ;  /* 0x0000f90012007a24 */ /* 0x000fe200078e0200 */
[----:B------:R-:W-:Y:S01]  /*122b0*/  F2FP.BF16.PACK_AB R148, R149, R148 ;  /* 0x000000949594723e */ /* 0x000fe200000010ff */
[----:B------:R-:W-:Y:S01]  /*122c0*/  IMAD.SHL.U32 R18, R16, 0x2, RZ ;  /* 0x0000000210127824 */ /* 0x000fe200078e00ff */
[----:B------:R-:W-:Y:S01]  /*122d0*/  BAR.SYNC.DEFER_BLOCKING 0x1, 0x100 ;  /* 0x0044000000007b1d */ /* 0x000fe20000010000 */
[----:B------:R-:W-:Y:S01]  /*122e0*/  @P0 IMAD.HI.U32 R16, R10, c[0x0][0x4ec], RZ ;  /* 0x00013b000a100a27 */ /* 0x000fe200078e00ff */
[----:B------:R-:W-:Y:S02]  /*122f0*/  F2FP.BF16.PACK_AB R150, R151, R150 ;  /* 0x000000969796723e */ /* 0x000fe400000010ff */
[----:B------:R-:W-:Y:S01]  /*12300*/  F2FP.BF16.PACK_AB R152, R153, R152 ;  /* 0x000000989998723e */ /* 0x000fe200000010ff */
[----:B------:R-:W-:Y:S01]  /*12310*/  IMAD R11, R12, 0x80, R11 ;  /* 0x000000800c0b7824 */ /* 0x000fe200078e020b */
[----:B------:R-:W-:Y:S01]  /*12320*/  F2FP.BF16.PACK_AB R154, R155, R154 ;  /* 0x0000009a9b9a723e */ /* 0x000fe200000010ff */
[----:B------:R-:W-:Y:S01]  /*12330*/  IMAD.MOV.U32 R17, RZ, RZ, R10 ;  /* 0x000000ffff117224 */ /* 0x000fe200078e000a */
[----:B------:R-:W-:Y:S01]  /*12340*/  @P0 SHF.R.U32.HI R17, RZ, c[0x0][0x4f0], R16 ;  /* 0x00013c00ff110a19 */ /* 0x000fe20000011610 */
[----:B------:R-:W-:Y:S01]  /*12350*/  IMAD.IADD R25, R25, 0x1, R0 ;  /* 0x0000000119197824 */ /* 0x000fe200078e0200 */
[C---:B------:R-:W-:Y:S01]  /*12360*/  ISETP.GE.OR P5, PT, R11.reuse, R13, P4 ;  /* 0x0000000d0b00720c */ /* 0x040fe200027a6670 */
[----:B------:R-:W-:Y:S01]  /*12370*/  IMAD R14, R14, c[0x0][0x4e8], R19 ;  /* 0x00013a000e0e7a24 */ /* 0x000fe200078e0213 */
[----:B------:R-:W-:-:S02]  /*12380*/  IADD3 R11, R11, 0x8, RZ ;  /* 0x000000080b0b7810 */ /* 0x000fc40007ffe0ff */
[----:B------:R-:W-:Y:S01]  /*12390*/  SHF.R.S32.HI R0, RZ, 0x1f, R17 ;  /* 0x0000001fff007819 */ /* 0x000fe20000011411 */
[----:B------:R-:W-:Y:S01]  /*123a0*/  IMAD.WIDE.U32 R22, R14, c[0x0][0x3d8], R24 ;  /* 0x0000f6000e167a25 */ /* 0x000fe200078e0018 */
[----:B------:R-:W-:Y:S02]  /*123b0*/  IADD3 R20, P0, R17, R26, RZ ;  /* 0x0000001a11147210 */ /* 0x000fe40007f1e0ff */
[C---:B------:R-:W-:Y:S02]  /*123c0*/  IADD3 R16, R18.reuse, 0x80, RZ ;  /* 0x0000008012107810 */ /* 0x040fe40007ffe0ff */
[----:B------:R-:W-:Y:S02]  /*123d0*/  ISETP.GE.OR P4, PT, R11, R13, P4 ;  /* 0x0000000d0b00720c */ /* 0x000fe40002786670 */
[----:B------:R-:W-:Y:S02]  /*123e0*/  IADD3 R11, R18, 0x70, RZ ;  /* 0x00000070120b7810 */ /* 0x000fe40007ffe0ff */
[----:B------:R-:W-:Y:S01]  /*123f0*/  IADD3.X R21, R0, R27, R15, P0, !PT ;  /* 0x0000001b00157210 */ /* 0x000fe200007fe40f */
[----:B------:R-:W-:Y:S01]  /*12400*/  IMAD.MOV.U32 R0, RZ, RZ, 0x20 ;  /* 0x00000020ff007424 */ /* 0x000fe200078e00ff */
[----:B------:R-:W-:Y:S01]  /*12410*/  @P3 IADD3 R11, R16, 0x10, RZ ;  /* 0x00000010100b3810 */ /* 0x000fe20007ffe0ff */
[----:B------:R-:W-:Y:S01]  /*12420*/  IMAD.MOV R16, RZ, RZ, -R17 ;  /* 0x000000ffff107224 */ /* 0x000fe200078e0a11 */
[----:B------:R-:W-:Y:S01]  /*12430*/  SHF.R.S32.HI R15, RZ, 0x1f, R14 ;  /* 0x0000001fff0f7819 */ /* 0x000fe2000001140e */
[----:B------:R-:W-:Y:S01]  /*12440*/  STS [R18+0x80], R160 ;  /* 0x000080a012007388 */ /* 0x000fe20000000800 */
[----:B------:R-:W-:Y:S01]  /*12450*/  SEL R0, R0, 0xffffffe0, !P1 ;  /* 0xffffffe000007807 */ /* 0x000fe20004800000 */
[----:B------:R-:W-:Y:S01]  /*12460*/  IMAD R17, R16, c[0x0][0x4e8], R10 ;  /* 0x00013a0010117a24 */ /* 0x000fe200078e020a */
[----:B------:R-:W-:Y:S01]  /*12470*/  F2FP.BF16.PACK_AB R36, R37, R36 ;  /* 0x000000242524723e */ /* 0x000fe200000010ff */
[----:B------:R-:W-:Y:S01]  /*12480*/  IMAD R15, R15, c[0x0][0x3d8], RZ ;  /* 0x0000f6000f0f7a24 */ /* 0x000fe200078e02ff */
[----:B------:R-:W-:Y:S01]  /*12490*/  STS [R18+0x480], R162 ;  /* 0x000480a212007388 */ /* 0x000fe20000000800 */
[----:B------:R-:W-:Y:S01]  /*124a0*/  IMAD.MOV.U32 R10, RZ, RZ, 0x40 ;  /* 0x00000040ff0a7424 */ /* 0x000fe200078e00ff */
[----:B------:R-:W-:Y:S01]  /*124b0*/  F2FP.BF16.PACK_AB R38, R39, R38 ;  /* 0x000000262726723e */ /* 0x000fe200000010ff */
[----:B------:R-:W-:Y:S01]  /*124c0*/  IMAD R15, R14, c[0x0][0x3dc], R15 ;  /* 0x0000f7000e0f7a24 */ /* 0x000fe200078e020f */
[----:B------:R-:W-:Y:S01]  /*124d0*/  SHF.R.S32.HI R14, RZ, 0x1f, R17 ;  /* 0x0000001fff0e7819 */ /* 0x000fe20000011411 */
[----:B------:R-:W-:Y:S01]  /*124e0*/  IMAD.IADD R16, R18, 0x1, R0 ;  /* 0x0000000112107824 */ /* 0x000fe200078e0200 */
[----:B------:R-:W-:Y:S01]  /*124f0*/  SEL R10, R10, 0xffffffc0, !P2 ;  /* 0xffffffc00a0a7807 */ /* 0x000fe20005000000 */
[----:B------:R-:W-:Y:S01]  /*12500*/  IMAD.IADD R0, R0, 0x1, R11 ;  /* 0x0000000100007824 */ /* 0x000fe200078e020b */
[----:B------:R-:W-:Y:S01]  /*12510*/  STS [R11], R156 ;  /* 0x0000009c0b007388 */ /* 0x000fe20000000800 */
[----:B------:R-:W-:Y:S01]  /*12520*/  IMAD R14, R14, c[0x0][0x488], RZ ;  /* 0x000122000e0e7a24 */ /* 0x000fe200078e02ff */
[----:B------:R-:W-:Y:S01]  /*12530*/  F2FP.BF16.PACK_AB R40, R41, R40 ;  /* 0x000000282928723e */ /* 0x000fe200000010ff */
[----:B------:R-:W-:Y:S01]  /*12540*/  IMAD.IADD R19, R18, 0x1, R10 ;  /* 0x0000000112137824 */ /* 0x000fe200078e020a */
[----:B------:R-:W-:Y:S01]  /*12550*/  STS [R11+0x400], R158 ;  /* 0x0004009e0b007388 */ /* 0x000fe20000000800 */
        /* <DEDUP_REMOVED lines=10> */
[----:B------:R-:W-:Y:S01]  /*12600*/  STS [R0], R136 ;  /* 0x0000008800007388 */ /* 0x000fe20000000800 */
[----:B------:R-:W-:Y:S01]  /*12610*/  F2FP.BF16.PACK_AB R48, R49, R48 ;  /* 0x000000303130723e */ /* 0x000fe200000010ff */
[----:B------:R-:W-:Y:S01]  /*12620*/  IMAD.IADD R14, R21, 0x1, R14 ;  /* 0x00000001150e7824 */ /* 0x000fe200078e020e */
        /* <DEDUP_REMOVED lines=20> */
[----:B------:R-:W-:Y:S01]  /*12770*/  F2FP.BF16.PACK_AB R76, R77, R76 ;  /* 0x0000004c4d4c723e */ /* 0x000fe200000010ff */
[----:B------:R-:W-:Y:S01]  /*12780*/  IMAD R75, R12, 0x80, R9 ;  /* 0x000000800c4b7824 */ /* 0x000fe200078e0209 */
        /* <DEDUP_REMOVED lines=134> */
.L_x_2879:
[----:B--234-:R-:W-:Y:S05]  /*12ff0*/  BSYNC B0 ;  /* 0x0000000000007941 */ /* 0x01cfea0003800000 */
.L_x_2878:
        /* <DEDUP_REMOVED lines=30> */
.L_x_2881:
[----:B------:R-:W-:Y:S05]  /*131e0*/  BSYNC B0 ;  /* 0x0000000000007941 */ /* 0x000fea0003800000 */
.L_x_2880:
        /* <DEDUP_REMOVED lines=30> */
.L_x_2883:
[----:B------:R-:W-:Y:S05]  /*133d0*/  BSYNC B0 ;  /* 0x0000000000007941 */ /* 0x000fea0003800000 */
.L_x_2882:
        /* <DEDUP_REMOVED lines=31> */
.L_x_2877:
        /* <DEDUP_REMOVED lines=42> */
.L_x_2885:
[----:B------:R-:W-:Y:S05]  /*13870*/  BSYNC B0 ;  /* 0x0000000000007941 */ /* 0x000fea0003800000 */
.L_x_2884:
        /* <DEDUP_REMOVED lines=71> */
.L_x_2887:
[----:B------:R-:W-:Y:S05]  /*13cf0*/  BSYNC B0 ;  /* 0x0000000000007941 */ /* 0x000fea0003800000 */
.L_x_2886:
        /* <DEDUP_REMOVED lines=27> */
.L_x_2889:
[----:B------:R-:W-:Y:S05]  /*13eb0*/  BSYNC B0 ;  /* 0x0000000000007941 */ /* 0x000fea0003800000 */
.L_x_2888:
        /* <DEDUP_REMOVED lines=27> */
.L_x_2891:
[----:B------:R-:W-:Y:S05]  /*14070*/  BSYNC B0 ;  /* 0x0000000000007941 */ /* 0x000fea0003800000 */
.L_x_2890:
        /* <DEDUP_REMOVED lines=28> */
.L_x_2892:
        /* <DEDUP_REMOVED lines=12> */
.L_x_3675:


//--------------------- .text._ZN7cutlass13device_kernelIN5flash19enable_sm80_to_sm89INS1_16FlashAttnFwdSm80INS1_25CollectiveMainloopFwdSm80ILi8ELi1ELb0EN4cute5tupleIJNS5_1CILi128EEENS7_ILi64EEENS7_ILi256EEEEEELi256ENS_10bfloat16_tEfNS_4arch4Sm80ELb0ELb1ELb0ELb1ELb1ELb0ELb1ELb0EEENS1_21CollectiveEpilogueFwdINS6_IJS8_SA_S9_EEENS6_IJNS7_ILi1EEESI_SI_EEESC_SE_Li256ELb1ELb1ELb0ELb0EEENS1_19SingleTileSchedulerILb1ELb0ELb1ELi128EEEEEEEEEvNT_6ParamsE --------------------------
	.section	.text._ZN7cutlass13device_kernelIN5flash19enable_sm80_to_sm89INS1_16FlashAttnFwdSm80INS1_25CollectiveMainloopFwdSm80ILi8ELi1ELb0EN4cute5tupleIJNS5_1CILi128EEENS7_ILi64EEENS7_ILi256EEEEEELi256ENS_10bfloat16_tEfNS_4arch4Sm80ELb0ELb1ELb0ELb1ELb1ELb0ELb1ELb0EEENS1_21CollectiveEpilogueFwdINS6_IJS8_SA_S9_EEENS6_IJNS7_ILi1EEESI_SI_EEESC_SE_Li256ELb1ELb1ELb0ELb0EEENS1_19SingleTileSchedulerILb1ELb0ELb1ELi128EEEEEEEEEvNT_6ParamsE,"ax",@progbits
	.sectioninfo	@"SHI_REGISTERS=255"
	.align	128
.text._ZN7cutlass13device_kernelIN5flash19enable_sm80_to_sm89INS1_16FlashAttnFwdSm80INS1_25CollectiveMainloopFwdSm80ILi8ELi1ELb0EN4cute5tupleIJNS5_1CILi128EEENS7_ILi64EEENS7_ILi256EEEEEELi256ENS_10bfloat16_tEfNS_4arch4Sm80ELb0ELb1ELb0ELb1ELb1ELb0ELb1ELb0EEENS1_21CollectiveEpilogueFwdINS6_IJS8_SA_S9_EEENS6_IJNS7_ILi1EEESI_SI_EEESC_SE_Li256ELb1ELb1ELb0ELb0EEENS1_19SingleTileSchedulerILb1ELb0ELb1ELi128EEEEEEEEEvNT_6ParamsE:
        .type           _ZN7cutlass13device_kernelIN5flash19enable_sm80_to_sm89INS1_16FlashAttnFwdSm80INS1_25CollectiveMainloopFwdSm80ILi8ELi1ELb0EN4cute5tupleIJNS5_1CILi128EEENS7_ILi64EEENS7_ILi256EEEEEELi256ENS_10bfloat16_tEfNS_4arch4Sm80ELb0ELb1ELb0ELb1ELb1ELb0ELb1ELb0EEENS1_21CollectiveEpilogueFwdINS6_IJS8_SA_S9_EEENS6_IJNS7_ILi1EEESI_SI_EEESC_SE_Li256ELb1ELb1ELb0ELb0EEENS1_19SingleTileSchedulerILb1ELb0ELb1ELi128EEEEEEEEEvNT_6ParamsE,@function
        .size           _ZN7cutlass13device_kernelIN5flash19enable_sm80_to_sm89INS1_16FlashAttnFwdSm80INS1_25CollectiveMainloopFwdSm80ILi8ELi1ELb0EN4cute5tupleIJNS5_1CILi128EEENS7_ILi64EEENS7_ILi256EEEEEELi256ENS_10bfloat16_tEfNS_4arch4Sm80ELb0ELb1ELb0ELb1ELb1ELb0ELb1ELb0EEENS1_21CollectiveEpilogueFwdINS6_IJS8_SA_S9_EEENS6_IJNS7_ILi1EEESI_SI_EEESC_SE_Li256ELb1ELb1ELb0ELb0EEENS1_19SingleTileSchedulerILb1ELb0ELb1ELi128EEEEEEEEEvNT_6ParamsE,(.L_x_3676 - _ZN7cutlass13device_kernelIN5flash19enable_sm80_to_sm89INS1_16FlashAttnFwdSm80INS1_25CollectiveMainloopFwdSm80ILi8ELi1ELb0EN4cute5tupleIJNS5_1CILi128EEENS7_ILi64EEENS7_ILi256EEEEEELi256ENS_10bfloat16_tEfNS_4arch4Sm80ELb0ELb1ELb0ELb1ELb1ELb0ELb1ELb0EEENS1_21CollectiveEpilogueFwdINS6_IJS8_SA_S9_EEENS6_IJNS7_ILi1EEESI_SI_EEESC_SE_Li256ELb1ELb1ELb0ELb0EEENS1_19SingleTileSchedulerILb1ELb0ELb1ELi128EEEEEEEEEvNT_6ParamsE)
        .other          _ZN7cutlass13device_kernelIN5flash19enable_sm80_to_sm89INS1_16FlashAttnFwdSm80INS1_25CollectiveMainloopFwdSm80ILi8ELi1ELb0EN4cute5tupleIJNS5_1CILi128EEENS7_ILi64EEENS7_ILi256EEEEEELi256ENS_10bfloat16_tEfNS_4arch4Sm80ELb0ELb1ELb0ELb1ELb1ELb0ELb1ELb0EEENS1_21CollectiveEpilogueFwdINS6_IJS8_SA_S9_EEENS6_IJNS7_ILi1EEESI_SI_EEESC_SE_Li256ELb1ELb1ELb0ELb0EEENS1_19SingleTileSchedulerILb1ELb0ELb1ELi128EEEEEEEEEvNT_6ParamsE,@"STO_CUDA_ENTRY STV_DEFAULT"
_ZN7cutlass13device_kernelIN5flash19enable_sm80_to_sm89INS1_16FlashAttnFwdSm80INS1_25CollectiveMainloopFwdSm80ILi8ELi1ELb0EN4cute5tupleIJNS5_1CILi128EEENS7_ILi64EEENS7_ILi256EEEEEELi256ENS_10bfloat16_tEfNS_4arch4Sm80ELb0ELb1ELb0ELb1ELb1ELb0ELb1ELb0EEENS1_21CollectiveEpilogueFwdINS6_IJS8_SA_S9_EEENS6_IJNS7_ILi1EEESI_SI_EEESC_SE_Li256ELb1ELb1ELb0ELb0EEENS1_19SingleTileSchedulerILb1ELb0ELb1ELi128EEEEEEEEEvNT_6ParamsE:
        /* <DEDUP_REMOVED lines=20> */
.L_x_2894:
        /* <DEDUP_REMOVED lines=13> */
.L_x_2896:
[----:B------:R-:W-:Y:S02]  /*0210*/  ULDC UR5, c[0x0][0x54c] ;  /* 0x0001530000057ab9 */ /* 0x000fe40000000800 */
.L_x_2895:
[----:B------:R-:W-:Y:S02]  /*0220*/  ULDC UR4, c[0x0][0x548] ;  /* 0x0001520000047ab9 */ /* 0x000fe40000000800 */
[----:B------:R-:W-:-:S02]  /*0230*/  USHF.L.U32 UR26, UR27, 0x7, URZ ;  /* 0x000000071b1a7899 */ /* 0x000fc4000800063f */
[----:B------:R-:W-:-:S04]  /*0240*/  UIMAD UR4, UR5, UR4, URZ ;  /* 0x00000004050472a4 */ /* 0x000fc8000f8e023f */
[----:B------:R-:W-:-:S04]  /*0250*/  UISETP.GE.AND UP0, UPT, UR26, UR4, UPT ;  /* 0x000000041a00728c */ /* 0x000fc8000bf06270 */
[----:B------:R-:W-:Y:S01]  /*0260*/  USEL UR13, UR13, 0xffffffff, !UP0 ;  /* 0xffffffff0d0d7887 */ /* 0x000fe2000c000000 */
[----:B------:R-:W-:Y:S05]  /*0270*/  BRA `(.L_x_2897) ;  /* 0x000001b000007947 */ /* 0x000fea0003800000 */
.L_x_2893:
        /* <DEDUP_REMOVED lines=8> */
.L_x_2898:
        /* <DEDUP_REMOVED lines=13> */
.L_x_2900:
[----:B------:R-:W-:Y:S02]  /*03d0*/  ULDC UR5, c[0x0][0x54c] ;  /* 0x0001530000057ab9 */ /* 0x000fe40000000800 */
.L_x_2899:
[----:B------:R-:W-:Y:S02]  /*03e0*/  ULDC UR4, c[0x0][0x548] ;  /* 0x0001520000047ab9 */ /* 0x000fe40000000800 */
[----:B------:R-:W-:-:S02]  /*03f0*/  USHF.L.U32 UR26, UR27, 0x7, URZ ;  /* 0x000000071b1a7899 */ /* 0x000fc4000800063f */
[----:B------:R-:W-:-:S04]  /*0400*/  UIMAD UR4, UR5, UR4, URZ ;  /* 0x00000004050472a4 */ /* 0x000fc8000f8e023f */
[----:B------:R-:W-:-:S04]  /*0410*/  UISETP.GE.AND UP0, UPT, UR26, UR4, UPT ;  /* 0x000000041a00728c */ /* 0x000fc8000bf06270 */
[----:B------:R-:W-:-:S06]  /*0420*/  USEL UR13, UR13, 0xffffffff, !UP0 ;  /* 0xffffffff0d0d7887 */ /* 0x000fcc000c000000 */
.L_x_2897:
        /* <DEDUP_REMOVED lines=47> */
.L_x_2901:
        /* <DEDUP_REMOVED lines=10> */
.L_x_2902:
        /* <DEDUP_REMOVED lines=12> */
.L_x_2903:
        /* <DEDUP_REMOVED lines=25> */
.L_x_2905:
[----:B------:R-:W-:Y:S02]  /*0a10*/  UISETP.NE.AND UP0, UPT, UR5, 0x1, UPT ;  /* 0x000000010500788c */ /* 0x000fe4000bf05270 */
[----:B------:R-:W-:Y:S02]  /*0a20*/  ULDC.64 UR6, c[0x0][0x330] ;  /* 0x0000cc0000067ab9 */ /* 0x000fe40000000a00 */
[----:B------:R-:W-:-:S07]  /*0a30*/  UIMAD.WIDE.U32 UR16, UR15, UR6, URZ ;  /* 0x000000060f1072a5 */ /* 0x000fce000f8e003f */
[----:B------:R-:W-:Y:S02]  /*0a40*/  @UP0 USHF.R.U32.HI UR15, URZ, UR7, UR17 ;  /* 0x000000073f0f0299 */ /* 0x000fe40008011611 */
.L_x_2906:
[----:B------:R-:W-:Y:S02]  /*0a50*/  ULDC UR6, c[0x0][0x32c] ;  /* 0x0000cb0000067ab9 */ /* 0x000fe40000000800 */
[----:B------:R-:W-:-:S04]  /*0a60*/  UIMAD UR6, UR15, UR5, UR6 ;  /* 0x000000050f0672a4 */ /* 0x000fc8000f8e0206 */
[----:B------:R-:W-:-:S04]  /*0a70*/  UISETP.LT.AND UP0, UPT, UR4, UR6, UPT ;  /* 0x000000060400728c */ /* 0x000fc8000bf01270 */
[----:B------:R-:W-:Y:S02]  /*0a80*/  USEL UR4, UR4, UR6, UP0 ;  /* 0x0000000604047287 */ /* 0x000fe40008000000 */
.L_x_2904:
        /* <DEDUP_REMOVED lines=31> */
.L_x_2908:
[----:B------:R-:W-:-:S03]  /*0c80*/  UISETP.NE.AND UP0, UPT, UR5, 0x1, UPT ;  /* 0x000000010500788c */ /* 0x000fc6000bf05270 */
[----:B------:R-:W-:Y:S02]  /*0c90*/  ULDC.64 UR4, c[0x0][0x330] ;  /* 0x0000cc0000047ab9 */ /* 0x000fe40000000a00 */
[----:B------:R-:W-:-:S07]  /*0ca0*/  UIMAD.WIDE.U32 UR16, UR7, UR4, URZ ;  /* 0x00000004071072a5 */ /* 0x000fce000f8e003f */
[----:B------:R-:W-:Y:S02]  /*0cb0*/  @UP0 UMOV UR15, UR17 ;  /* 0x00000011000f0c82 */ /* 0x000fe40008000000 */
[----:B------:R-:W-:Y:S02]  /*0cc0*/  @UP0 USHF.R.U32.HI UR7, URZ, UR5, UR15 ;  /* 0x000000053f070299 */ /* 0x000fe4000801160f */
.L_x_2909:
[----:B------:R-:W-:Y:S02]  /*0cd0*/  ULDC UR4, c[0x0][0x32c] ;  /* 0x0000cb0000047ab9 */ /* 0x000fe40000000800 */
[----:B------:R-:W-:-:S04]  /*0ce0*/  UIMAD UR4, UR7, UR4, URZ ;  /* 0x00000004070472a4 */ /* 0x000fc8000f8e023f */
[----:B------:R-:W-:-:S04]  /*0cf0*/  UISETP.LT.AND UP0, UPT, UR6, UR4, UPT ;  /* 0x000000040600728c */ /* 0x000fc8000bf01270 */
[----:B------:R-:W-:-:S04]  /*0d00*/  USEL UR6, UR6, UR4, !UP0 ;  /* 0x0000000406067287 */ /* 0x000fc8000c000000 */
.L_x_2907:
[----:B------:R-:W-:Y:S01]  /*0d10*/  USHF.R.S32.HI UR4, URZ, 0x1f, UR6 ;  /* 0x0000001f3f047899 */ /* 0x000fe20008011406 */
[----:B------:R-:W-:Y:S01]  /*0d20*/  PLOP3.LUT P2, PT, PT, PT, PT, 0x80, 0x0 ;  /* 0x000000000000781c */ /* 0x000fe20003f4f070 */
[----:B------:R-:W-:Y:S01]  /*0d30*/  IMAD.MOV.U32 R3, RZ, RZ, RZ ;  /* 0x000000ffff037224 */ /* 0x000fe200078e00ff */
[----:B------:R-:W-:Y:S01]  /*0d40*/  MOV R4, RZ ;  /* 0x000000ff00047202 */ /* 0x000fe20000000f00 */
[----:B------:R-:W-:Y:S01]  /*0d50*/  ULEA.HI UR4, UR4, UR6, URZ, 0x6 ;  /* 0x0000000604047291 */ /* 0x000fe2000f8f303f */
[----:B------:R-:W-:Y:S01]  /*0d60*/  IMAD.MOV.U32 R130, RZ, RZ, RZ ;  /* 0x000000ffff827224 */ /* 0x000fe200078e00ff */
[----:B------:R-:W-:Y:S01]  /*0d70*/  CS2R R126, SRZ ;  /* 0x00000000007e7805 */ /* 0x000fe2000001ff00 */
[----:B------:R-:W-:Y:S01]  /*0d80*/  IMAD.MOV.U32 R128, RZ, RZ, RZ ;  /* 0x000000ffff807224 */ /* 0x000fe200078e00ff */
        /* <DEDUP_REMOVED lines=97> */
[----:B------:R-:W-:Y:S01]  /*13a0*/  USEL UR9, UR9, URZ, !UP3 ;  /* 0x0000003f09097287 */ /* 0x000fe2000d800000 */
[----:B------:R-:W-:Y:S01]  /*13b0*/  LOP3.LUT R231, R231, 0x1c0, RZ, 0xc0, !PT ;  /* 0x000001c0e7e77812 */ /* 0x000fe200078ec0ff */
[----:B------:R-:W-:Y:S01]  /*13c0*/  UIMAD UR6, UR10, UR5, UR6 ;  /* 0x000000050a0672a4 */ /* 0x000fe2000f8e0206 */
[----:B------:R-:W-:Y:S01]  /*13d0*/  IADD3 R0, R235, UR26, RZ ;  /* 0x0000001aeb007c10 */ /* 0x000fe2000fffe0ff */
[----:B------:R-:W-:Y:S01]  /*13e0*/  UIMAD.WIDE.U32 UR16, UR10, UR4, UR14 ;  /* 0x000000040a1072a5 */ /* 0x000fe2000f8e000e */
[C---:B------:R-:W-:Y:S01]  /*13f0*/  IADD3 R14, R203.reuse, 0x40, RZ ;  /* 0x00000040cb0e7810 */ /* 0x040fe20007ffe0ff */
[----:B------:R-:W-:Y:S01]  /*1400*/  USEL UR14, UR13, URZ, !UP3 ;  /* 0x0000003f0d0e7287 */ /* 0x000fe2000d800000 */
[C---:B------:R-:W-:Y:S01]  /*1410*/  IADD3 R13, R203.reuse, 0x80, RZ ;  /* 0x00000080cb0d7810 */ /* 0x040fe20007ffe0ff */
[----:B------:R-:W-:Y:S01]  /*1420*/  ULDC.64 UR4, c[0x0][0x1c0] ;  /* 0x0000700000047ab9 */ /* 0x000fe20000000a00 */
[----:B-1----:R-:W-:Y:S01]  /*1430*/  @P1 IMAD.HI.U32 R3, R0, c[0x0][0x2c8], RZ ;  /* 0x0000b20000031a27 */ /* 0x002fe200078e00ff */
[----:B------:R-:W-:Y:S01]  /*1440*/  UIMAD UR9, UR9, UR4, URZ ;  /* 0x00000004090972a4 */ /* 0x000fe2000f8e023f */
[----:B------:R-:W-:Y:S01]  /*1450*/  LEA.HI R8, R84, R83, RZ, 0x6 ;  /* 0x0000005354087211 */ /* 0x000fe200078f30ff */
[----:B------:R-:W-:Y:S01]  /*1460*/  UIADD3 UR17, UR17, UR6, URZ ;  /* 0x0000000611117290 */ /* 0x000fe2000fffe03f */
[--C-:B------:R-:W-:Y:S01]  /*1470*/  IMAD.MOV.U32 R5, RZ, RZ, R0.reuse ;  /* 0x000000ffff057224 */ /* 0x100fe200078e0000 */
[----:B------:R-:W-:Y:S01]  /*1480*/  UIMAD UR5, UR14, UR5, UR9 ;  /* 0x000000050e0572a4 */ /* 0x000fe2000f8e0209 */
[----:B------:R-:W-:Y:S01]  /*1490*/  @P0 SHF.R.U32.HI R5, RZ, c[0x0][0x2cc], R3 ;  /* 0x0000b300ff050a19 */ /* 0x000fe20000011603 */
[----:B------:R-:W-:Y:S01]  /*14a0*/  UIMAD.WIDE.U32 UR14, UR14, UR4, UR16 ;  /* 0x000000040e0e72a5 */ /* 0x000fe2000f8e0010 */
[----:B------:R-:W-:Y:S01]  /*14b0*/  ISETP.GE.AND P4, PT, R203, c[0x0][0x198], PT ;  /* 0x00006600cb007a0c */ /* 0x000fe20003f86270 */
[----:B------:R-:W-:Y:S01]  /*14c0*/  IMAD.SHL.U32 R8, R8, 0x8, RZ ;  /* 0x0000000808087824 */ /* 0x000fe200078e00ff */
[--C-:B------:R-:W-:Y:S01]  /*14d0*/  SHF.R.S32.HI R4, RZ, 0x1f, R5.reuse ;  /* 0x0000001fff047819 */ /* 0x100fe20000011405 */
[----:B------:R-:W-:Y:S01]  /*14e0*/  UIADD3 UR5, UR15, UR5, URZ ;  /* 0x000000050f057290 */ /* 0x000fe2000fffe03f */
[----:B------:R-:W-:Y:S01]  /*14f0*/  IMAD.MOV R3, RZ, RZ, -R5 ;  /* 0x000000ffff037224 */ /* 0x000fe200078e0a05 */
[----:B------:R-:W-:Y:S01]  /*1500*/  ULDC UR4, c[0x0][0x2c4] ;  /* 0x0000b10000047ab9 */ /* 0x000fe20000000800 */
[----:B------:R-:W-:Y:S01]  /*1510*/  IMAD.U32 R7, RZ, RZ, UR15 ;  /* 0x0000000fff077e24 */ /* 0x000fe2000f8e00ff */
[----:B------:R-:W-:Y:S01]  /*1520*/  UIMAD UR4, UR12, UR4, URZ ;  /* 0x000000040c0472a4 */ /* 0x000fe2000f8e023f */
[----:B------:R-:W-:Y:S01]  /*1530*/  IMAD R3, R3, c[0x0][0x2c4], R0 ;  /* 0x0000b10003037a24 */ /* 0x000fe200078e0200 */
[----:B------:R-:W-:Y:S01]  /*1540*/  ISETP.GE.AND P3, PT, R14, c[0x0][0x198], PT ;  /* 0x000066000e007a0c */ /* 0x000fe20003f66270 */
[----:B------:R-:W-:Y:S01]  /*1550*/  IMAD.U32 R6, RZ, RZ, UR14 ;  /* 0x0000000eff067e24 */ /* 0x000fe2000f8e00ff */
[----:B------:R-:W-:Y:S01]  /*1560*/  ISETP.GE.AND P6, PT, R13, c[0x0][0x198], PT ;  /* 0x000066000d007a0c */ /* 0x000fe20003fc6270 */
[----:B------:R-:W-:Y:S01]  /*1570*/  IMAD.U32 R7, RZ, RZ, UR5 ;  /* 0x00000005ff077e24 */ /* 0x000fe2000f8e00ff */
[----:B------:R-:W-:Y:S01]  /*1580*/  SHF.R.S32.HI R0, RZ, 0x1f, R3 ;  /* 0x0000001fff007819 */ /* 0x000fe20000011403 */
[----:B------:R-:W-:Y:S01]  /*1590*/  IMAD R4, R4, c[0x0][0x1b0], RZ ;  /* 0x00006c0004047a24 */ /* 0x000fe200078e02ff */
[----:B------:R-:W-:Y:S01]  /*15a0*/  BSSY B0, `(.L_x_2911) ;  /* 0x0000036000007945 */ /* 0x000fe20003800000 */
[----:B------:R-:W-:-:S04]  /*15b0*/  IMAD.WIDE.U32 R6, R5, c[0x0][0x1b0], R6 ;  /* 0x00006c0005067a25 */ /* 0x000fc800078e0006 */
[----:B------:R-:W-:Y:S02]  /*15c0*/  IMAD R4, R5, c[0x0][0x1b4], R4 ;  /* 0x00006d0005047a24 */ /* 0x000fe400078e0204 */
[----:B------:R-:W-:Y:S02]  /*15d0*/  IMAD R0, R0, c[0x0][0x1a8], RZ ;  /* 0x00006a0000007a24 */ /* 0x000fe400078e02ff */
[----:B------:R-:W-:Y:S01]  /*15e0*/  IMAD.IADD R7, R7, 0x1, R4 ;  /* 0x0000000107077824 */ /* 0x000fe200078e0204 */
[----:B------:R-:W-:Y:S01]  /*15f0*/  LEA.HI R4, R84, R83, RZ, 0x4 ;  /* 0x0000005354047211 */ /* 0x000fe200078f20ff */
[C---:B------:R-:W-:Y:S02]  /*1600*/  IMAD R5, R3.reuse, c[0x0][0x1ac], R0 ;  /* 0x00006b0003057a24 */ /* 0x040fe400078e0200 */
[----:B------:R-:W-:Y:S01]  /*1610*/  IMAD.WIDE.U32 R6, R3, c[0x0][0x1a8], R6 ;  /* 0x00006a0003067a25 */ /* 0x000fe200078e0006 */
[----:B------:R-:W-:-:S03]  /*1620*/  LOP3.LUT R0, R4, 0xfffffff0, RZ, 0xc0, !PT ;  /* 0xfffffff004007812 */ /* 0x000fc600078ec0ff */
[----:B------:R-:W-:Y:S01]  /*1630*/  IMAD.IADD R7, R7, 0x1, R5 ;  /* 0x0000000107077824 */ /* 0x000fe200078e0205 */
[----:B------:R-:W-:Y:S01]  /*1640*/  LEA R16, P0, R6, c[0x0][0x160], 0x1 ;  /* 0x0000580006107a11 */ /* 0x000fe200078008ff */
[----:B------:R-:W-:Y:S01]  /*1650*/  IMAD.IADD R0, R83, 0x1, -R0 ;  /* 0x0000000153007824 */ /* 0x000fe200078e0a00 */
[----:B------:R-:W-:Y:S01]  /*1660*/  IADD3 R5, R12, UR26, RZ ;  /* 0x0000001a0c057c10 */ /* 0x000fe2000fffe0ff */
[----:B------:R-:W-:Y:S01]  /*1670*/  IMAD.MOV.U32 R3, RZ, RZ, 0x10 ;  /* 0x00000010ff037424 */ /* 0x000fe200078e00ff */
[----:B------:R-:W-:Y:S01]  /*1680*/  LEA.HI.X R7, R6, c[0x0][0x164], R7, 0x1, P0 ;  /* 0x0000590006077a11 */ /* 0x000fe200000f0c07 */
[----:B------:R1:W3:Y:S01]  /*1690*/  SHFL.IDX PT, R18, R16, RZ, 0x181f ;  /* 0x00181fff10127589 */ /* 0x0002e200000e0000 */
[----:B------:R-:W-:Y:S02]  /*16a0*/  SHF.R.S32.HI R6, RZ, 0x1f, R0 ;  /* 0x0000001fff067819 */ /* 0x000fe40000011400 */
[----:B------:R-:W-:Y:S01]  /*16b0*/  ISETP.GE.AND P0, PT, R5, UR4, PT ;  /* 0x0000000405007c0c */ /* 0x000fe2000bf06270 */
        /* <DEDUP_REMOVED lines=36> */
.L_x_2912:
[----:B-1-34-:R-:W-:Y:S05]  /*1900*/  BSYNC B0 ;  /* 0x0000000000007941 */ /* 0x01afea0003800000 */
.L_x_2911:
        /* <DEDUP_REMOVED lines=25> */
.L_x_2914:
[----:B------:R-:W-:Y:S05]  /*1aa0*/  BSYNC B0 ;  /* 0x0000000000007941 */ /* 0x000fea0003800000 */
.L_x_2913:
        /* <DEDUP_REMOVED lines=25> */
.L_x_2916:
[----:B------:R-:W-:Y:S05]  /*1c40*/  BSYNC B0 ;  /* 0x0000000000007941 */ /* 0x000fea0003800000 */
.L_x_2915:
[----:B-12---:R-:W-:Y:S01]  /*1c50*/  SHFL.IDX PT, R16, R16, 0x3, 0x181f ;  /* 0x00781f0010107f89 */ /* 0x006fe200000e0000 */
[----:B------:R-:W-:Y:S01]  /*1c60*/  IADD3 R5, R5, 0x60, RZ ;  /* 0x0000006005057810 */ /* 0x000fe20007ffe0ff */
[----:B------:R-:W-:Y:S01]  /*1c70*/  UIADD3 UR28, UR22, -0x1, URZ ;  /* 0xffffffff161c7890 */ /* 0x000fe2000fffe03f */
[----:B------:R-:W-:Y:S01]  /*1c80*/  SHF.R.S32.HI R202, RZ, 0x1f, R14 ;  /* 0x0000001fffca7819 */ /* 0x000fe2000001140e */
[----:B---3--:R-:W1:Y:S01]  /*1c90*/  SHFL.IDX PT, R17, R7, 0x3, 0x181f ;  /* 0x00781f0007117f89 */ /* 0x008e6200000e0000 */
[----:B------:R-:W-:Y:S01]  /*1ca0*/  ISETP.GE.AND P0, PT, R5, UR4, PT ;  /* 0x0000000405007c0c */ /* 0x000fe2000bf06270 */
[----:B------:R-:W-:Y:S01]  /*1cb0*/  IMAD.MOV.U32 R232, RZ, RZ, c[0x0][0x2b8] ;  /* 0x0000ae00ffe87624 */ /* 0x000fe200078e00ff */
[----:B------:R-:W-:Y:S01]  /*1cc0*/  SHF.R.S32.HI R201, RZ, 0x1f, R13 ;  /* 0x0000001fffc97819 */ /* 0x000fe2000001140d */
[----:B------:R-:W-:Y:S01]  /*1cd0*/  USHF.L.U32 UR21, UR28, 0x6, URZ ;  /* 0x000000061c157899 */ /* 0x000fe2000800063f */
        /* <DEDUP_REMOVED lines=8> */
[----:B------:R-:W-:Y:S01]  /*1d60*/  LOP3.LUT R202, R202, 0xfffffff8, RZ, 0xc0, !PT ;  /* 0xfffffff8caca7812 */ /* 0x000fe200078ec0ff */
[----:B------:R-:W-:Y:S01]  /*1d70*/  UIMAD.WIDE.U32 UR14, UR9, UR4, URZ ;  /* 0x00000004090e72a5 */ /* 0x000fe2000f8e003f */
[----:B------:R-:W-:Y:S01]  /*1d80*/  LOP3.LUT R201, R201, 0xfffffff8, RZ, 0xc0, !PT ;  /* 0xfffffff8c9c97812 */ /* 0x000fe200078ec0ff */
[----:B------:R-:W-:Y:S01]  /*1d90*/  UIMAD UR6, UR9, UR5, UR6 ;  /* 0x00000005090672a4 */ /* 0x000fe2000f8e0206 */
[----:B------:R-:W-:Y:S01]  /*1da0*/  ISETP.NE.AND P2, PT, R232, 0x1, PT ;  /* 0x00000001e800780c */ /* 0x000fe20003f45270 */
[----:B------:R-:W-:Y:S01]  /*1db0*/  IMAD.MOV.U32 R233, RZ, RZ, RZ ;  /* 0x000000ffffe97224 */ /* 0x000fe200078e00ff */
[----:B------:R-:W-:Y:S01]  /*1dc0*/  LOP3.LUT R200, R200, 0xfffffff8, RZ, 0xc0, !PT ;  /* 0xfffffff8c8c87812 */ /* 0x000fe200078ec0ff */
[----:B------:R-:W-:Y:S01]  /*1dd0*/  UIADD3 UR6, UR15, UR6, URZ ;  /* 0x000000060f067290 */ /* 0x000fe2000fffe03f */
[----:B------:R-:W-:Y:S01]  /*1de0*/  IADD3 R8, R235, UR21, RZ ;  /* 0x00000015eb087c10 */ /* 0x000fe2000fffe0ff */
[----:B------:R-:W-:Y:S01]  /*1df0*/  ULDC.64 UR4, c[0x0][0x1e8] ;  /* 0x00007a0000047ab9 */ /* 0x000fe20000000a00 */
[----:B-1--4-:R-:W-:-:S02]  /*1e00*/  @!P0 IMAD.WIDE R18, R203, 0x2, R16 ;  /* 0x00000002cb128825 */ /* 0x012fc400078e0210 */
[C---:B------:R-:W-:Y:S02]  /*1e10*/  ISETP.GE.AND P1, PT, R8.reuse, UR8, PT ;  /* 0x0000000808007c0c */ /* 0x040fe4000bf26270 */
[----:B------:R-:W-:Y:S01]  /*1e20*/  IADD3 R234, R8, UR11, RZ ;  /* 0x0000000b08ea7c10 */ /* 0x000fe2000fffe0ff */
        /* <DEDUP_REMOVED lines=18> */
[----:B------:R3:W2:Y:S01]  /*1f50*/  @!P1 LDG.E R233, [R10.64] ;  /* 0x000000120ae99981 */ /* 0x0006a2000c1e1900 */
[----:B------:R-:W-:Y:S01]  /*1f60*/  IMAD.MOV R5, RZ, RZ, -R5 ;  /* 0x000000ffff057224 */ /* 0x000fe200078e0a05 */
[----:B------:R-:W-:Y:S01]  /*1f70*/  UIMAD.WIDE.U32 UR16, UR10, UR4, URZ ;  /* 0x000000040a1072a5 */ /* 0x000fe2000f8e003f */
[----:B------:R-:W-:Y:S01]  /*1f80*/  SHF.R.S32.HI R8, RZ, 0x4, R4 ;  /* 0x00000004ff087819 */ /* 0x000fe20000011404 */
[----:B------:R-:W-:Y:S01]  /*1f90*/  UIMAD UR4, UR20, UR4, URZ ;  /* 0x00000004140472a4 */ /* 0x000fe2000f8e023f */
[----:B------:R-:W-:Y:S01]  /*1fa0*/  IMAD R234, R5, c[0x0][0x2b8], R234 ;  /* 0x0000ae0005ea7a24 */ /* 0x000fe200078e02ea */
[----:B------:R-:W-:Y:S01]  /*1fb0*/  ISETP.GE.AND P3, PT, R203, c[0x0][0x1d4], PT ;  /* 0x00007500cb007a0c */ /* 0x000fe20003f66270 */
[----:B------:R-:W-:Y:S01]  /*1fc0*/  IMAD.SHL.U32 R229, R12, 0x8, RZ ;  /* 0x000000080ce57824 */ /* 0x000fe200078e00ff */
[----:B------:R-:W-:Y:S01]  /*1fd0*/  UIMAD UR4, UR10, UR5, UR4 ;  /* 0x000000050a0472a4 */ /* 0x000fe2000f8e0204 */
[----:B------:R-:W-:Y:S01]  /*1fe0*/  LEA.HI R7, R4, R8, RZ, 0x1 ;  /* 0x0000000804077211 */ /* 0x000fe200078f08ff */
[----:B-1----:R-:W-:Y:S01]  /*1ff0*/  IMAD.WIDE.U32 R18, R234, c[0x0][0x208], RZ ;  /* 0x00008200ea127a25 */ /* 0x002fe200078e00ff */
[----:B------:R-:W-:Y:S01]  /*2000*/  SHF.R.S32.HI R20, RZ, 0x1f, R234 ;  /* 0x0000001fff147819 */ /* 0x000fe200000114ea */
[----:B------:R-:W-:Y:S01]  /*2010*/  UIADD3 UR9, UR17, UR4, URZ ;  /* 0x0000000411097290 */ /* 0x000fe2000fffe03f */
[----:B------:R-:W-:Y:S01]  /*2020*/  LOP3.LUT R7, R7, 0xfffffffe, RZ, 0xc0, !PT ;  /* 0xfffffffe07077812 */ /* 0x000fe200078ec0ff */
[----:B------:R-:W-:Y:S01]  /*2030*/  IMAD.U32 R80, RZ, RZ, UR21 ;  /* 0x00000015ff507e24 */ /* 0x000fe2000f8e00ff */
[----:B------:R-:W-:Y:S01]  /*2040*/  ULDC.64 UR4, c[0x0][0x210] ;  /* 0x0000840000047ab9 */ /* 0x000fe20000000a00 */
[C---:B------:R-:W-:Y:S01]  /*2050*/  IMAD R5, R20.reuse, c[0x0][0x1e0], RZ ;  /* 0x0000780014057a24 */ /* 0x040fe200078e02ff */
[----:B------:R-:W-:Y:S01]  /*2060*/  UIMAD UR20, UR20, UR4, URZ ;  /* 0x00000004141472a4 */ /* 0x000fe2000f8e023f */
[----:B------:R-:W-:Y:S01]  /*2070*/  IMAD R20, R20, c[0x0][0x208], RZ ;  /* 0x0000820014147a24 */ /* 0x000fe200078e02ff */
[----:B------:R-:W-:Y:S01]  /*2080*/  UIMAD.WIDE.U32 UR24, UR10, UR4, URZ ;  /* 0x000000040a1872a5 */ /* 0x000fe2000f8e003f */
[C---:B------:R-:W-:Y:S01]  /*2090*/  IMAD R5, R234.reuse, c[0x0][0x1e4], R5 ;  /* 0x00007900ea057a24 */ /* 0x040fe200078e0205 */
[----:B------:R-:W-:Y:S01]  /*20a0*/  UIMAD UR20, UR10, UR5, UR20 ;  /* 0x000000050a1472a4 */ /* 0x000fe2000f8e0214 */
[----:B------:R-:W-:Y:S01]  /*20b0*/  IMAD R20, R234, c[0x0][0x20c], R20 ;  /* 0x00008300ea147a24 */ /* 0x000fe200078e0214 */
[----:B------:R-:W-:Y:S01]  /*20c0*/  IADD3 R12, -R12, UR8, -R80 ;  /* 0x000000080c0c7c10 */ /* 0x000fe2000fffe950 */
[----:B------:R-:W-:Y:S01]  /*20d0*/  IMAD.IADD R7, R8, 0x1, -R7 ;  /* 0x0000000108077824 */ /* 0x000fe200078e0a07 */
[----:B------:R-:W-:Y:S01]  /*20e0*/  UIADD3 UR20, UR25, UR20, URZ ;  /* 0x0000001419147290 */ /* 0x000fe2000fffe03f */
[----:B---3--:R-:W-:Y:S01]  /*20f0*/  IMAD.WIDE.U32 R10, R234, c[0x0][0x1e0], RZ ;  /* 0x00007800ea0a7a25 */ /* 0x008fe200078e00ff */
[----:B------:R-:W-:Y:S01]  /*2100*/  ISETP.GE.AND P1, PT, R12, 0x1, PT ;  /* 0x000000010c00780c */ /* 0x000fe20003f26270 */
[----:B------:R-:W-:Y:S01]  /*2110*/  UISETP.GT.AND UP0, UPT, UR28, UR7, UPT ;  /* 0x000000071c00728c */ /* 0x000fe2000bf04270 */
[----:B------:R-:W-:Y:S01]  /*2120*/  ISETP.GE.AND P5, PT, R14, c[0x0][0x1d4], PT ;  /* 0x000075000e007a0c */ /* 0x000fe20003fa6270 */
[----:B------:R-:W-:Y:S01]  /*2130*/  IMAD.IADD R11, R11, 0x1, R5 ;  /* 0x000000010b0b7824 */ /* 0x000fe200078e0205 */
[----:B------:R-:W-:Y:S01]  /*2140*/  ISETP.GE.AND P4, PT, R13, c[0x0][0x1d4], PT ;  /* 0x000075000d007a0c */ /* 0x000fe20003f86270 */
[----:B------:R-:W-:Y:S01]  /*2150*/  IMAD.IADD R21, R19, 0x1, R20 ;  /* 0x0000000113157824 */ /* 0x000fe200078e0214 */
[----:B------:R-:W-:Y:S01]  /*2160*/  ISETP.GE.AND P6, PT, R0, c[0x0][0x1d4], PT ;  /* 0x0000750000007a0c */ /* 0x000fe20003fc6270 */
[----:B------:R-:W-:Y:S01]  /*2170*/  IMAD.MOV.U32 R20, RZ, RZ, R18 ;  /* 0x000000ffff147224 */ /* 0x000fe200078e0012 */
[----:B------:R-:W-:Y:S01]  /*2180*/  LEA.HI R86, R84, R83, RZ, 0x5 ;  /* 0x0000005354567211 */ /* 0x000fe200078f28ff */
[----:B------:R-:W-:Y:S01]  /*2190*/  IMAD.SHL.U32 R9, R9, 0x40, RZ ;  /* 0x0000004009097824 */ /* 0x000fe200078e00ff */
[----:B------:R-:W-:Y:S01]  /*21a0*/  ISETP.GE.AND P2, PT, R203, c[0x0][0x1d4], PT ;  /* 0x00007500cb007a0c */ /* 0x000fe20003f46270 */
[----:B------:R-:W-:Y:S01]  /*21b0*/  IMAD.SHL.U32 R81, R7, 0x8, RZ ;  /* 0x0000000807517824 */ /* 0x000fe200078e00ff */
[----:B------:R-:W-:Y:S01]  /*21c0*/  SHF.R.S32.HI R85, RZ, 0x5, R86 ;  /* 0x00000005ff557819 */ /* 0x000fe20000011456 */
[----:B------:R-:W-:Y:S01]  /*21d0*/  IMAD.SHL.U32 R82, R6, 0x40, RZ ;  /* 0x0000004006527824 */ /* 0x000fe200078e00ff */
[----:B------:R-:W-:-:S02]  /*21e0*/  LOP3.LUT R9, R9, 0x1c0, RZ, 0xc0, !PT ;  /* 0x000001c009097812 */ /* 0x000fc400078ec0ff */
[----:B------:R-:W-:Y:S02]  /*21f0*/  SEL R244, RZ, 0x10, P6 ;  /* 0x00000010fff47807 */ /* 0x000fe40003000000 */
[----:B------:R-:W-:Y:S02]  /*2200*/  LOP3.LUT R81, R9, 0x8, R81, 0xf8, !PT ;  /* 0x0000000809517812 */ /* 0x000fe400078ef851 */
[----:B------:R-:W-:Y:S02]  /*2210*/  LOP3.LUT R82, R82, 0xfffffe00, RZ, 0xc0, !PT ;  /* 0xfffffe0052527812 */ /* 0x000fe400078ec0ff */
[----:B------:R-:W-:Y:S02]  /*2220*/  IADD3 R238, R231, 0x100, RZ ;  /* 0x00000100e7ee7810 */ /* 0x000fe40007ffe0ff */
[----:B------:R-:W-:Y:S01]  /*2230*/  SHF.R.S32.HI R243, RZ, 0x1f, R202 ;  /* 0x0000001ffff37819 */ /* 0x000fe200000114ca */
[----:B------:R-:W-:Y:S01]  /*2240*/  IMAD R230, R85, 0x400, R82 ;  /* 0x0000040055e67824 */ /* 0x000fe200078e0252 */
[----:B------:R-:W-:-:S02]  /*2250*/  SHF.R.S32.HI R242, RZ, 0x1f, R201 ;  /* 0x0000001ffff27819 */ /* 0x000fc400000114c9 */
[----:B------:R-:W-:Y:S02]  /*2260*/  SHF.R.S32.HI R241, RZ, 0x1f, R200 ;  /* 0x0000001ffff17819 */ /* 0x000fe400000114c8 */
[----:B--2---:R-:W-:Y:S01]  /*2270*/  SHF.R.S32.HI R16, RZ, 0x1f, R233 ;  /* 0x0000001fff107819 */ /* 0x004fe200000114e9 */
[----:B------:R-:W-:-:S04]  /*2280*/  IMAD.WIDE.U32 R10, R233, c[0x0][0x1f0], R10 ;  /* 0x00007c00e90a7a25 */ /* 0x000fc800078e000a */
[----:B------:R-:W-:Y:S01]  /*2290*/  IMAD R5, R16, c[0x0][0x1f0], RZ ;  /* 0x00007c0010057a24 */ /* 0x000fe200078e02ff */
[----:B------:R-:W-:Y:S01]  /*22a0*/  IADD3 R4, P0, R10, UR16, RZ ;  /* 0x000000100a047c10 */ /* 0x000fe2000ff1e0ff */
[----:B------:R-:W-:Y:S02]  /*22b0*/  IMAD R16, R16, c[0x0][0x218], RZ ;  /* 0x0000860010107a24 */ /* 0x000fe400078e02ff */
[C---:B------:R-:W-:Y:S02]  /*22c0*/  IMAD R5, R233.reuse, c[0x0][0x1f4], R5 ;  /* 0x00007d00e9057a24 */ /* 0x040fe400078e0205 */
[----:B------:R-:W-:-:S03]  /*22d0*/  IMAD.WIDE.U32 R20, R233, c[0x0][0x218], R20 ;  /* 0x00008600e9147a25 */ /* 0x000fc600078e0014 */
[----:B------:R-:W-:Y:S01]  /*22e0*/  IADD3.X R5, R11, UR9, R5, P0, !PT ;  /* 0x000000090b057c10 */ /* 0x000fe200087fe405 */
[----:B------:R-:W-:Y:S01]  /*22f0*/  IMAD.SHL.U32 R11, R15, 0x40, RZ ;  /* 0x000000400f0b7824 */ /* 0x000fe200078e00ff */
[----:B------:R-:W-:Y:S01]  /*2300*/  LEA R10, P0, R4, c[0x0][0x1c8], 0x1 ;  /* 0x00007200040a7a11 */ /* 0x000fe200078008ff */
[----:B------:R-:W-:-:S03]  /*2310*/  IMAD R16, R233, c[0x0][0x21c], R16 ;  /* 0x00008700e9107a24 */ /* 0x000fc600078e0210 */
[----:B------:R-:W-:Y:S01]  /*2320*/  LEA.HI.X R4, R4, c[0x0][0x1cc], R5, 0x1, P0 ;  /* 0x0000730004047a11 */ /* 0x000fe200000f0c05 */
[----:B------:R-:W-:Y:S01]  /*2330*/  SHFL.IDX PT, R18, R10, RZ, 0x181f ;  /* 0x00181fff0a127589 */ /* 0x000fe200000e0000 */
[----:B------:R-:W-:Y:S02]  /*2340*/  LOP3.LUT R11, R11, 0x1c0, RZ, 0xc0, !PT ;  /* 0x000001c00b0b7812 */ /* 0x000fe400078ec0ff */
[----:B------:R-:W-:Y:S01]  /*2350*/  IADD3 R5, P0, R20, UR24, RZ ;  /* 0x0000001814057c10 */ /* 0x000fe2000ff1e0ff */
[----:B------:R-:W1:Y:S01]  /*2360*/  SHFL.IDX PT, R19, R4, RZ, 0x181f ;  /* 0x00181fff04137589 */ /* 0x000e6200000e0000 */
[----:B------:R-:W-:Y:S02]  /*2370*/  LOP3.LUT R229, R11, 0x8, R229, 0xf8, !PT ;  /* 0x000000080be57812 */ /* 0x000fe400078ef8e5 */
[----:B------:R-:W-:Y:S01]  /*2380*/  SHF.R.U32.HI R11, RZ, 0x3, R11 ;  /* 0x00000003ff0b7819 */ /* 0x000fe2000001160b */
[----:B------:R-:W-:Y:S01]  /*2390*/  SHFL.IDX PT, R10, R10, 0x1, 0x181f ;  /* 0x00381f000a0a7f89 */ /* 0x000fe200000e0000 */
[----:B------:R-:W-:-:S02]  /*23a0*/  IADD3.X R16, R21, UR20, R16, P0, !PT ;  /* 0x0000001415107c10 */ /* 0x000fc400087fe410 */
[----:B------:R-:W-:Y:S02]  /*23b0*/  LEA R8, P0, R5, c[0x0][0x1f8], 0x1 ;  /* 0x00007e0005087a11 */ /* 0x000fe400078008ff */
[----:B------:R-:W-:Y:S02]  /*23c0*/  LOP3.LUT R229, R229, R11, RZ, 0x3c, !PT ;  /* 0x0000000be5e57212 */ /* 0x000fe400078e3cff */
[----:B------:R-:W-:Y:S01]  /*23d0*/  LEA.HI.X R16, R5, c[0x0][0x1fc], R16, 0x1, P0 ;  /* 0x00007f0005107a11 */ /* 0x000fe200000f0c10 */
[----:B------:R-:W2:Y:S01]  /*23e0*/  SHFL.IDX PT, R11, R4, 0x1, 0x181f ;  /* 0x00381f00040b7f89 */ /* 0x000ea200000e0000 */
[----:B------:R-:W-:Y:S01]  /*23f0*/  LOP3.LUT P0, RZ, R15, 0x2, RZ, 0xc0, !PT ;  /* 0x000000020fff7812 */ /* 0x000fe2000780c0ff */
[----:B------:R-:W-:Y:S01]  /*2400*/  IMAD R229, R7, 0x200, R229 ;  /* 0x0000020007e57824 */ /* 0x000fe200078e02e5 */
[----:B------:R-:W-:Y:S01]  /*2410*/  SHF.R.U32.HI R7, RZ, 0x3, R9 ;  /* 0x00000003ff077819 */ /* 0x000fe20000011609 */
[----:B------:R-:W3:Y:S02]  /*2420*/  SHFL.IDX PT, R28, R8, RZ, 0x181f ;  /* 0x00181fff081c7589 */ /* 0x000ee400000e0000 */
[----:B------:R-:W-:Y:S01]  /*2430*/  IMAD.SHL.U32 R229, R229, 0x2, RZ ;  /* 0x00000002e5e57824 */ /* 0x000fe200078e00ff */
[----:B------:R-:W-:Y:S01]  /*2440*/  LOP3.LUT R81, R81, R7, RZ, 0x3c, !PT ;  /* 0x0000000751517212 */ /* 0x000fe200078e3cff */
[----:B------:R-:W4:Y:S01]  /*2450*/  SHFL.IDX PT, R5, R16, RZ, 0x181f ;  /* 0x00181fff10057589 */ /* 0x000f2200000e0000 */
[----:B------:R-:W-:-:S02]  /*2460*/  IMAD.WIDE R6, R200, 0x2, RZ ;  /* 0x00000002c8067825 */ /* 0x000fc400078e02ff */
[C---:B------:R-:W-:Y:S01]  /*2470*/  IADD3 R17, R229.reuse, 0x8100, RZ ;  /* 0x00008100e5117810 */ /* 0x040fe20007ffe0ff */
[----:B------:R-:W5:Y:S01]  /*2480*/  SHFL.IDX PT, R8, R8, 0x1, 0x181f ;  /* 0x00381f0008087f89 */ /* 0x000f6200000e0000 */
[----:B------:R-:W-:Y:S01]  /*2490*/  IADD3 R228, R229, 0x8120, RZ ;  /* 0x00008120e5e47810 */ /* 0x000fe20007ffe0ff */
[--C-:B-1----:R-:W-:Y:S01]  /*24a0*/  @P1 IMAD.WIDE R22, R203, 0x2, R18.reuse ;  /* 0x00000002cb161825 */ /* 0x102fe200078e0212 */
[----:B------:R-:W-:Y:S01]  /*24b0*/  @P0 IADD3 R228, R17, -0x20, RZ ;  /* 0xffffffe011e40810 */ /* 0x000fe20007ffe0ff */
[----:B------:R1:W1:Y:S01]  /*24c0*/  SHFL.IDX PT, R4, R16, 0x1, 0x181f ;  /* 0x00381f0010047f89 */ /* 0x00026200000e0000 */
[----:B------:R-:W-:Y:S01]  /*24d0*/  ISETP.GT.AND P0, PT, R12, 0x20, PT ;  /* 0x000000200c00780c */ /* 0x000fe20003f04270 */
[----:B------:R-:W-:Y:S01]  /*24e0*/  @P1 IMAD.WIDE R20, R202, 0x2, R18 ;  /* 0x00000002ca141825 */ /* 0x000fe200078e0212 */
[C---:B------:R-:W-:Y:S01]  /*24f0*/  IADD3 R219, R228.reuse, 0x800, RZ ;  /* 0x00000800e4db7810 */ /* 0x040fe20007ffe0ff */
[----:B------:R5:W-:Y:S01]  /*2500*/  @P1 LDGSTS.E.BYPASS.LTC128B.128 [R231+0x8100], [R22.64], !P3 ;  /* 0x0810000016e71fae */ /* 0x000be2000d901d52 */
[C---:B------:R-:W-:Y:S01]  /*2510*/  IADD3 R218, R228.reuse, 0x1000, RZ ;  /* 0x00001000e4da7810 */ /* 0x040fe20007ffe0ff */
[----:B------:R-:W-:Y:S01]  /*2520*/  IMAD.IADD R230, R81, 0x1, R230 ;  /* 0x0000000151e67824 */ /* 0x000fe200078e02e6 */
[C---:B------:R-:W-:Y:S01]  /*2530*/  IADD3 R217, R228.reuse, 0x1800, RZ ;  /* 0x00001800e4d97810 */ /* 0x040fe20007ffe0ff */
[----:B------:R3:W-:Y:S01]  /*2540*/  @P1 LDGSTS.E.BYPASS.LTC128B.128 [R231+0xa100], [R20.64], !P5 ;  /* 0x0a10000014e71fae */ /* 0x0007e2000e901d52 */
[----:B------:R-:W-:Y:S01]  /*2550*/  IADD3 R215, R228, 0x2000, RZ ;  /* 0x00002000e4d77810 */ /* 0x000fe20007ffe0ff */
[----:B------:R-:W-:Y:S01]  /*2560*/  IMAD.SHL.U32 R230, R230, 0x2, RZ ;  /* 0x00000002e6e67824 */ /* 0x000fe200078e00ff */
[----:B------:R-:W-:-:S02]  /*2570*/  IADD3 R214, R228, 0x2800, RZ ;  /* 0x00002800e4d67810 */ /* 0x000fc40007ffe0ff */
[C---:B------:R-:W-:Y:S01]  /*2580*/  IADD3 R213, R228.reuse, 0x3000, RZ ;  /* 0x00003000e4d57810 */ /* 0x040fe20007ffe0ff */
[----:B--2---:R-:W-:Y:S01]  /*2590*/  @P0 IMAD.WIDE R24, R201, 0x2, R10 ;  /* 0x00000002c9180825 */ /* 0x004fe200078e020a */
[C---:B------:R-:W-:Y:S02]  /*25a0*/  IADD3 R212, R228.reuse, 0x3800, RZ ;  /* 0x00003800e4d47810 */ /* 0x040fe40007ffe0ff */
[C---:B------:R-:W-:Y:S01]  /*25b0*/  IADD3 R211, R228.reuse, 0x4000, RZ ;  /* 0x00004000e4d37810 */ /* 0x040fe20007ffe0ff */
[--C-:B------:R-:W-:Y:S01]  /*25c0*/  IMAD R226, R3, 0x2, R230.reuse ;  /* 0x0000000203e27824 */ /* 0x100fe200078e02e6 */
[----:B------:R-:W-:Y:S01]  /*25d0*/  IADD3 R210, R228, 0x4800, RZ ;  /* 0x00004800e4d27810 */ /* 0x000fe20007ffe0ff */
[----:B------:R-:W-:Y:S01]  /*25e0*/  IMAD R225, R2, 0x2, R230 ;  /* 0x0000000202e17824 */ /* 0x000fe200078e02e6 */
[----:B------:R-:W-:Y:S01]  /*25f0*/  IADD3 R209, R228, 0x5000, RZ ;  /* 0x00005000e4d17810 */ /* 0x000fe20007ffe0ff */
[----:B------:R-:W-:Y:S01]  /*2600*/  IMAD R223, R2, 0x2, R226 ;  /* 0x0000000202df7824 */ /* 0x000fe200078e02e2 */
[C---:B------:R-:W-:Y:S01]  /*2610*/  IADD3 R208, R228.reuse, 0x5800, RZ ;  /* 0x00005800e4d07810 */ /* 0x040fe20007ffe0ff */
[----:B-1----:R-:W-:Y:S01]  /*2620*/  IMAD.WIDE R16, R203, 0x2, RZ ;  /* 0x00000002cb107825 */ /* 0x002fe200078e02ff */
[----:B------:R-:W-:-:S02]  /*2630*/  IADD3 R207, R228, 0x6000, RZ ;  /* 0x00006000e4cf7810 */ /* 0x000fc40007ffe0ff */
[C---:B------:R-:W-:Y:S02]  /*2640*/  IADD3 R206, R228.reuse, 0x6800, RZ ;  /* 0x00006800e4ce7810 */ /* 0x040fe40007ffe0ff */
[C---:B------:R-:W-:Y:S02]  /*2650*/  IADD3 R205, R228.reuse, 0x7000, RZ ;  /* 0x00007000e4cd7810 */ /* 0x040fe40007ffe0ff */
[----:B------:R-:W-:Y:S01]  /*2660*/  IADD3 R204, R228, 0x7800, RZ ;  /* 0x00007800e4cc7810 */ /* 0x000fe20007ffe0ff */
[----:B---3--:R-:W-:-:S04]  /*2670*/  @P1 IMAD.WIDE R20, R201, 0x2, R18 ;  /* 0x00000002c9141825 */ /* 0x008fc800078e0212 */
[----:B------:R-:W-:Y:S01]  /*2680*/  @P1 IMAD.WIDE R18, R200, 0x2, R18 ;  /* 0x00000002c8121825 */ /* 0x000fe200078e0212 */
[----:B------:R1:W-:Y:S04]  /*2690*/  @P1 LDGSTS.E.BYPASS.LTC128B.128 [R231+0xc100], [R20.64], !P4 ;  /* 0x0c10000014e71fae */ /* 0x0003e8000e101d52 */
[----:B------:R2:W-:Y:S01]  /*26a0*/  @P1 LDGSTS.E.BYPASS.LTC128B.128 [R231+0xe100], [R18.64], !P6 ;  /* 0x0e10000012e71fae */ /* 0x0005e2000f101d52 */
[----:B------:R-:W-:-:S05]  /*26b0*/  IADD3 R38, P1, R28, R16, RZ ;  /* 0x000000101c267210 */ /* 0x000fca0007f3e0ff */
[----:B----4-:R-:W-:Y:S01]  /*26c0*/  IMAD.X R39, R5, 0x1, R17, P1 ;  /* 0x0000000105277824 */ /* 0x010fe200008e0611 */
[----:B-----5:R-:W-:-:S05]  /*26d0*/  IADD3 R22, P1, R16, R8, RZ ;  /* 0x0000000810167210 */ /* 0x020fca0007f3e0ff */
[----:B------:R-:W-:Y:S02]  /*26e0*/  IMAD.X R23, R17, 0x1, R4, P1 ;  /* 0x0000000111177824 */ /* 0x000fe400008e0604 */
[----:B------:R-:W-:-:S05]  /*26f0*/  IMAD.WIDE R16, R202, 0x2, RZ ;  /* 0x00000002ca107825 */ /* 0x000fca00078e02ff */
[----:B------:R-:W-:Y:S01]  /*2700*/  IADD3 R36, P1, R28, R16, RZ ;  /* 0x000000101c247210 */ /* 0x000fe20007f3e0ff */
[----:B-1----:R-:W-:-:S04]  /*2710*/  @P0 IMAD.WIDE R20, R203, 0x2, R10 ;  /* 0x00000002cb140825 */ /* 0x002fc800078e020a */
[--C-:B--2---:R-:W-:Y:S01]  /*2720*/  @P0 IMAD.WIDE R18, R202, 0x2, R10.reuse ;  /* 0x00000002ca120825 */ /* 0x104fe200078e020a */
[----:B------:R1:W-:Y:S03]  /*2730*/  @P0 LDGSTS.E.BYPASS.LTC128B.128 [R231+0x9100], [R20.64], !P3 ;  /* 0x0910000014e70fae */ /* 0x0003e6000d901d52 */
[----:B------:R-:W-:Y:S01]  /*2740*/  @P0 IMAD.WIDE R10, R200, 0x2, R10 ;  /* 0x00000002c80a0825 */ /* 0x000fe200078e020a */
[----:B------:R2:W-:Y:S03]  /*2750*/  @P0 LDGSTS.E.BYPASS.LTC128B.128 [R231+0xb100], [R18.64], !P5 ;  /* 0x0b10000012e70fae */ /* 0x0005e6000e901d52 */
[----:B------:R-:W-:Y:S01]  /*2760*/  IMAD.X R37, R5, 0x1, R17, P1 ;  /* 0x0000000105257824 */ /* 0x000fe200008e0611 */
[----:B------:R3:W-:Y:S04]  /*2770*/  @P0 LDGSTS.E.BYPASS.LTC128B.128 [R231+0xd100], [R24.64], !P4 ;  /* 0x0d10000018e70fae */ /* 0x0007e8000e101d52 */
[----:B------:R4:W-:Y:S04]  /*2780*/  @P0 LDGSTS.E.BYPASS.LTC128B.128 [R231+0xf100], [R10.64], !P6 ;  /* 0x0f1000000ae70fae */ /* 0x0009e8000f101d52 */
[----:B------:R-:W0:Y:S01]  /*2790*/  LDGDEPBAR ;  /* 0x00000000000079af */ /* 0x000e220000000000 */
[----:B-1----:R-:W-:-:S05]  /*27a0*/  IADD3 R20, P0, R16, R8, RZ ;  /* 0x0000000810147210 */ /* 0x002fca0007f1e0ff */
[----:B------:R-:W-:Y:S02]  /*27b0*/  IMAD.X R21, R17, 0x1, R4, P0 ;  /* 0x0000000111157824 */ /* 0x000fe400000e0604 */
[----:B----4-:R-:W-:Y:S01]  /*27c0*/  IMAD.WIDE R10, R201, 0x2, RZ ;  /* 0x00000002c90a7825 */ /* 0x010fe200078e02ff */
[----:B------:R-:W-:-:S04]  /*27d0*/  DEPBAR.LE SB0, 0x1 ;  /* 0x000080400000791a */ /* 0x000fc80000000000 */
[----:B------:R-:W-:Y:S01]  /*27e0*/  IADD3 R30, P1, R28, R10, RZ ;  /* 0x0000000a1c1e7210 */ /* 0x000fe20007f3e0ff */
        /* <DEDUP_REMOVED lines=10> */
[C---:B------:R-:W-:Y:S02]  /*2890*/  ISETP.LT.OR P0, PT, R12.reuse, 0x1, P2 ;  /* 0x000000010c00780c */ /* 0x040fe40001701670 */
[----:B------:R-:W-:Y:S01]  /*28a0*/  ISETP.GE.AND P2, PT, R13, c[0x0][0x1d4], PT ;  /* 0x000075000d007a0c */ /* 0x000fe20003f46270 */
[----:B------:R-:W-:Y:S04]  /*28b0*/  LDSM.16.M88.4 R68, [R230+0x10100] ;  /* 0x01010000e644783b */ /* 0x000fe80000000200 */
[----:B------:R-:W-:Y:S04]  /*28c0*/  LDSM.16.M88.4 R48, [R226+0x10100] ;  /* 0x01010000e230783b */ /* 0x000fe80000000200 */
[----:B------:R-:W1:Y:S04]  /*28d0*/  LDSM.16.M88.4 R40, [R229+0x8100] ;  /* 0x00810000e528783b */ /* 0x000e680000000200 */
[----:B------:R-:W-:Y:S04]  /*28e0*/  LDSM.16.M88.4 R32, [R229+0x8900] ;  /* 0x00890000e520783b */ /* 0x000fe80000000200 */
[----:B---3--:R-:W-:Y:S04]  /*28f0*/  LDSM.16.M88.4 R24, [R229+0x9100] ;  /* 0x00910000e518783b */ /* 0x008fe80000000200 */
[----:B------:R-:W-:Y:S04]  /*2900*/  LDSM.16.M88.4 R4, [R229+0x9900] ;  /* 0x00990000e504783b */ /* 0x000fe80000000200 */
[----:B------:R-:W3:Y:S04]  /*2910*/  LDSM.16.M88.4 R56, [R228] ;  /* 0x00000000e438783b */ /* 0x000ee80000000200 */
[----:B--2---:R-:W2:Y:S04]  /*2920*/  LDSM.16.M88.4 R16, [R228+0x800] ;  /* 0x00080000e410783b */ /* 0x004ea80000000200 */
[----:B------:R-:W4:Y:S04]  /*2930*/  LDSM.16.M88.4 R60, [R228+0x1000] ;  /* 0x00100000e43c783b */ /* 0x000f280000000200 */
[----:B------:R-:W5:Y:S04]  /*2940*/  LDSM.16.M88.4 R52, [R228+0x1800] ;  /* 0x00180000e434783b */ /* 0x000f680000000200 */
        /* <DEDUP_REMOVED lines=8> */
[----:B------:R-:W-:Y:S01]  /*29d0*/  ISETP.LT.OR P0, PT, R12, 0x1, P2 ;  /* 0x000000010c00780c */ /* 0x000fe20001701670 */
[----:B------:R-:W-:Y:S01]  /*29e0*/  HMMA.16816.F32.BF16 R40, R68, R42, RZ ;  /* 0x0000002a4428723c */ /* 0x000fe200000418ff */
[----:B------:R-:W-:Y:S01]  /*29f0*/  ISETP.GE.AND P2, PT, R0, c[0x0][0x1d4], PT ;  /* 0x0000750000007a0c */ /* 0x000fe20003f46270 */
[----:B------:R-:W-:-:S10]  /*2a00*/  IMAD.MOV.U32 R0, RZ, RZ, 0x40 ;  /* 0x00000040ff007424 */ /* 0x000fd400078e00ff */
[----:B------:R1:W-:Y:S01]  /*2a10*/  LDGSTS.E.BYPASS.LTC128B.128 [R231+0x4100], [R30.64], !P0 ;  /* 0x041000001ee77fae */ /* 0x0003e2000c101d52 */
[----:B------:R-:W-:Y:S01]  /*2a20*/  ISETP.LT.OR P0, PT, R12, 0x1, P2 ;  /* 0x000000010c00780c */ /* 0x000fe20001701670 */
[C---:B---3--:R-:W-:Y:S10]  /*2a30*/  HMMA.16816.F32.BF16 R44, R48.reuse, R56, R44 ;  /* 0x00000038302c723c */ /* 0x048ff4000004182c */
[----:B------:R-:W-:Y:S02]  /*2a40*/  HMMA.16816.F32.BF16 R40, R48, R58, R40 ;  /* 0x0000003a3028723c */ /* 0x000fe40000041828 */
[----:B------:R1:W-:Y:S01]  /*2a50*/  LDGSTS.E.BYPASS.LTC128B.128 [R231+0x6100], [R28.64], !P0 ;  /* 0x061000001ce77fae */ /* 0x0003e2000c101d52 */
[----:B------:R-:W-:-:S04]  /*2a60*/  ISETP.GE.AND P0, PT, R203, c[0x0][0x1d4], PT ;  /* 0x00007500cb007a0c */ /* 0x000fc80003f06270 */
[C---:B------:R-:W-:Y:S01]  /*2a70*/  ISETP.LT.OR P0, PT, R12.reuse, 0x21, P0 ;  /* 0x000000210c00780c */ /* 0x040fe20000701670 */
[C---:B--2---:R-:W-:Y:S08]  /*2a80*/  HMMA.16816.F32.BF16 R36, R68.reuse, R32, RZ ;  /* 0x000000204424723c */ /* 0x044ff000000418ff */
[----:B------:R-:W-:Y:S04]  /*2a90*/  HMMA.16816.F32.BF16 R32, R68, R34, RZ ;  /* 0x000000224420723c */ /* 0x000fe800000418ff */
[----:B------:R2:W-:Y:S01]  /*2aa0*/  LDGSTS.E.BYPASS.LTC128B.128 [R231+0x1100], [R22.64], !P0 ;  /* 0x0110000016e77fae */ /* 0x0005e2000c101d52 */
[----:B------:R-:W-:-:S02]  /*2ab0*/  ISETP.LT.OR P0, PT, R12, 0x21, P1 ;  /* 0x000000210c00780c */ /* 0x000fc40000f01670 */
[----:B------:R-:W-:-:S04]  /*2ac0*/  ISETP.GE.AND P1, PT, R13, c[0x0][0x1d4], PT ;  /* 0x000075000d007a0c */ /* 0x000fc80003f26270 */
[----:B------:R-:W-:Y:S01]  /*2ad0*/  ISETP.LT.OR P1, PT, R12, 0x21, P1 ;  /* 0x000000210c00780c */ /* 0x000fe20000f21670 */
[C---:B-1----:R-:W-:Y:S06]  /*2ae0*/  HMMA.16816.F32.BF16 R28, R68.reuse, R24, RZ ;  /* 0x00000018441c723c */ /* 0x042fec00000418ff */
[----:B------:R2:W-:Y:S01]  /*2af0*/  LDGSTS.E.BYPASS.LTC128B.128 [R231+0x3100], [R20.64], !P0 ;  /* 0x0310000014e77fae */ /* 0x0005e2000c101d52 */
[----:B------:R-:W-:Y:S01]  /*2b00*/  LOP3.LUT P0, RZ, R15, 0x4, RZ, 0xc0, !PT ;  /* 0x000000040fff7812 */ /* 0x000fe2000780c0ff */
[----:B------:R-:W-:Y:S03]  /*2b10*/  HMMA.16816.F32.BF16 R24, R68, R26, RZ ;  /* 0x0000001a4418723c */ /* 0x000fe600000418ff */
[----:B------:R-:W-:Y:S01]  /*2b20*/  SEL R0, R0, 0xffffffc0, !P0 ;  /* 0xffffffc000007807 */ /* 0x000fe20004000000 */
[----:B------:R1:W-:Y:S01]  /*2b30*/  LDGSTS.E.BYPASS.LTC128B.128 [R231+0x5100], [R10.64], !P1 ;  /* 0x051000000ae77fae */ /* 0x0003e2000c901d52 */
[----:B------:R-:W-:-:S02]  /*2b40*/  ISETP.LT.OR P0, PT, R12, 0x21, P2 ;  /* 0x000000210c00780c */ /* 0x000fc40001701670 */
[----:B------:R-:W-:Y:S01]  /*2b50*/  ISETP.GT.AND P2, PT, R235, 0x3f, PT ;  /* 0x0000003feb00780c */ /* 0x000fe20003f44270 */
[----:B------:R-:W-:Y:S01]  /*2b60*/  IMAD.IADD R224, R229, 0x1, R0 ;  /* 0x00000001e5e07824 */ /* 0x000fe200078e0200 */
[----:B------:R-:W-:Y:S01]  /*2b70*/  HMMA.16816.F32.BF16 R36, R48, R16, R36 ;  /* 0x000000103024723c */ /* 0x000fe20000041824 */
[----:B------:R-:W-:-:S07]  /*2b80*/  IMAD.IADD R216, R0, 0x1, R228 ;  /* 0x0000000100d87824 */ /* 0x000fce00078e02e4 */
[----:B------:R-:W-:Y:S01]  /*2b90*/  HMMA.16816.F32.BF16 R32, R48, R18, R32 ;  /* 0x000000123020723c */ /* 0x000fe20000041820 */
[----:B------:R1:W-:Y:S01]  /*2ba0*/  LDGSTS.E.BYPASS.LTC128B.128 [R231+0x7100], [R8.64], !P0 ;  /* 0x0710000008e77fae */ /* 0x0003e2000c101d52 */
[----:B------:R-:W-:-:S03]  /*2bb0*/  PLOP3.LUT P0, PT, PT, PT, UP0, 0x40, 0x0 ;  /* 0x000000000000781c */ /* 0x000fc60003f0e808 */
[----:B------:R-:W-:Y:S03]  /*2bc0*/  LDSM.16.M88.4 R12, [R224+0x8900] ;  /* 0x00890000e00c783b */ /* 0x000fe60000000200 */
[C---:B--2---:R-:W-:Y:S01]  /*2bd0*/  HMMA.16816.F32.BF16 R20, R68.reuse, R4, RZ ;  /* 0x000000044414723c */ /* 0x044fe200000418ff */
[----:B------:R-:W-:Y:S04]  /*2be0*/  LDSM.16.M88.4 R56, [R224+0x9100] ;  /* 0x00910000e038783b */ /* 0x000fe80000000200 */
[----:B------:R-:W-:Y:S03]  /*2bf0*/  LDSM.16.M88.4 R16, [R224+0x9900] ;  /* 0x00990000e010783b */ /* 0x000fe60000000200 */
[----:B------:R-:W-:Y:S01]  /*2c00*/  HMMA.16816.F32.BF16 R68, R68, R6, RZ ;  /* 0x000000064444723c */ /* 0x000fe200000418ff */
[----:B------:R-:W2:Y:S04]  /*2c10*/  LDSM.16.M88.4 R4, [R225+0x10100] ;  /* 0x01010000e104783b */ /* 0x000ea80000000200 */
[----:B------:R-:W-:Y:S03]  /*2c20*/  LDSM.16.M88.4 R72, [R216+0x3000] ;  /* 0x00300000d848783b */ /* 0x000fe60000000200 */
[C---:B----4-:R-:W-:Y:S01]  /*2c30*/  HMMA.16816.F32.BF16 R28, R48.reuse, R60, R28 ;  /* 0x0000003c301c723c */ /* 0x050fe2000004181c */
[----:B------:R-:W-:Y:S04]  /*2c40*/  LDSM.16.M88.4 R64, [R229+0xd100] ;  /* 0x00d10000e540783b */ /* 0x000fe80000000200 */
[----:B-1----:R-:W1:Y:S03]  /*2c50*/  LDSM.16.M88.4 R8, [R224+0x8100] ;  /* 0x00810000e008783b */ /* 0x002e660000000200 */
[C---:B------:R-:W-:Y:S01]  /*2c60*/  HMMA.16816.F32.BF16 R24, R48.reuse, R62, R24 ;  /* 0x0000003e3018723c */ /* 0x040fe20000041818 */
[----:B------:R-:W-:Y:S04]  /*2c70*/  LDSM.16.M88.4 R60, [R224+0xb900] ;  /* 0x00b90000e03c783b */ /* 0x000fe80000000200 */
[----:B------:R-:W-:Y:S03]  /*2c80*/  LDSM.16.M88.4 R76, [R224+0xd900] ;  /* 0x00d90000e04c783b */ /* 0x000fe60000000200 */
[C---:B-----5:R-:W-:Y:S01]  /*2c90*/  HMMA.16816.F32.BF16 R20, R48.reuse, R52, R20 ;  /* 0x000000343014723c */ /* 0x060fe20000041814 */
[----:B------:R-:W0:Y:S07]  /*2ca0*/  LDGDEPBAR ;  /* 0x00000000000079af */ /* 0x000e2e0000000000 */
[----:B------:R-:W-:Y:S01]  /*2cb0*/  HMMA.16816.F32.BF16 R68, R48, R54, R68 ;  /* 0x000000363044723c */ /* 0x000fe20000041844 */
[----:B------:R-:W-:Y:S04]  /*2cc0*/  LDSM.16.M88.4 R48, [R223+0x10100] ;  /* 0x01010000df30783b */ /* 0x000fe80000000200 */
[----:B------:R-:W3:Y:S03]  /*2cd0*/  LDSM.16.M88.4 R52, [R216+0x800] ;  /* 0x00080000d834783b */ /* 0x000ee60000000200 */
[C---:B--2---:R-:W-:Y:S08]  /*2ce0*/  HMMA.16816.F32.BF16 R36, R4.reuse, R12, R36 ;  /* 0x0000000c0424723c */ /* 0x044ff00000041824 */
[C---:B------:R-:W-:Y:S01]  /*2cf0*/  HMMA.16816.F32.BF16 R32, R4.reuse, R14, R32 ;  /* 0x0000000e0420723c */ /* 0x040fe20000041820 */
[----:B------:R-:W-:Y:S07]  /*2d00*/  LDSM.16.M88.4 R12, [R216+0x1000] ;  /* 0x00100000d80c783b */ /* 0x000fee0000000200 */
[C---:B-1----:R-:W-:Y:S08]  /*2d10*/  HMMA.16816.F32.BF16 R44, R4.reuse, R8, R44 ;  /* 0x00000008042c723c */ /* 0x042ff0000004182c */
[C---:B------:R-:W-:Y:S01]  /*2d20*/  HMMA.16816.F32.BF16 R40, R4.reuse, R10, R40 ;  /* 0x0000000a0428723c */ /* 0x040fe20000041828 */
[----:B------:R-:W1:Y:S07]  /*2d30*/  LDSM.16.M88.4 R8, [R216] ;  /* 0x00000000d808783b */ /* 0x000e6e0000000200 */
[C---:B------:R-:W-:Y:S08]  /*2d40*/  HMMA.16816.F32.BF16 R28, R4.reuse, R56, R28 ;  /* 0x00000038041c723c */ /* 0x040ff0000004181c */
[C---:B------:R-:W-:Y:S01]  /*2d50*/  HMMA.16816.F32.BF16 R24, R4.reuse, R58, R24 ;  /* 0x0000003a0418723c */ /* 0x040fe20000041818 */
[----:B------:R-:W2:Y:S07]  /*2d60*/  LDSM.16.M88.4 R56, [R216+0x1800] ;  /* 0x00180000d838783b */ /* 0x000eae0000000200 */
[C---:B------:R-:W-:Y:S08]  /*2d70*/  HMMA.16816.F32.BF16 R20, R4.reuse, R16, R20 ;  /* 0x000000100414723c */ /* 0x040ff00000041814 */
[----:B------:R-:W-:Y:S01]  /*2d80*/  HMMA.16816.F32.BF16 R68, R4, R18, R68 ;  /* 0x000000120444723c */ /* 0x000fe20000041844 */
[----:B------:R-:W-:Y:S04]  /*2d90*/  LDSM.16.M88.4 R4, [R230+0x14100] ;  /* 0x01410000e604783b */ /* 0x000fe80000000200 */
[----:B------:R-:W4:Y:S03]  /*2da0*/  LDSM.16.M88.4 R16, [R229+0xa100] ;  /* 0x00a10000e510783b */ /* 0x000f260000000200 */
[C---:B---3--:R-:W-:Y:S08]  /*2db0*/  HMMA.16816.F32.BF16 R36, R48.reuse, R52, R36 ;  /* 0x000000343024723c */ /* 0x048ff00000041824 */
[C---:B-1----:R-:W-:Y:S08]  /*2dc0*/  HMMA.16816.F32.BF16 R44, R48.reuse, R8, R44 ;  /* 0x00000008302c723c */ /* 0x042ff0000004182c */
[C---:B------:R-:W-:Y:S01]  /*2dd0*/  HMMA.16816.F32.BF16 R40, R48.reuse, R10, R40 ;  /* 0x0000000a3028723c */ /* 0x040fe20000041828 */
[----:B------:R-:W1:Y:S07]  /*2de0*/  LDSM.16.M88.4 R8, [R229+0xa900] ;  /* 0x00a90000e508783b */ /* 0x000e6e0000000200 */
[C---:B------:R-:W-:Y:S01]  /*2df0*/  HMMA.16816.F32.BF16 R32, R48.reuse, R54, R32 ;  /* 0x000000363020723c */ /* 0x040fe20000041820 */
[----:B------:R-:W3:Y:S07]  /*2e00*/  LDSM.16.M88.4 R52, [R229+0xb100] ;  /* 0x00b10000e534783b */ /* 0x000eee0000000200 */
[C---:B------:R-:W-:Y:S08]  /*2e10*/  HMMA.16816.F32.BF16 R28, R48.reuse, R12, R28 ;  /* 0x0000000c301c723c */ /* 0x040ff0000004181c */
[C---:B------:R-:W-:Y:S01]  /*2e20*/  HMMA.16816.F32.BF16 R24, R48.reuse, R14, R24 ;  /* 0x0000000e3018723c */ /* 0x040fe20000041818 */
[----:B------:R-:W5:Y:S07]  /*2e30*/  LDSM.16.M88.4 R12, [R229+0xb900] ;  /* 0x00b90000e50c783b */ /* 0x000f6e0000000200 */
[C---:B--2---:R-:W-:Y:S08]  /*2e40*/  HMMA.16816.F32.BF16 R20, R48.reuse, R56, R20 ;  /* 0x000000383014723c */ /* 0x044ff00000041814 */
[----:B------:R-:W-:Y:S01]  /*2e50*/  HMMA.16816.F32.BF16 R68, R48, R58, R68 ;  /* 0x0000003a3044723c */ /* 0x000fe20000041844 */
[----:B------:R-:W-:Y:S04]  /*2e60*/  LDSM.16.M88.4 R48, [R228+0x2000] ;  /* 0x00200000e430783b */ /* 0x000fe80000000200 */
[----:B------:R-:W-:Y:S03]  /*2e70*/  LDSM.16.M88.4 R56, [R228+0x3000] ;  /* 0x00300000e438783b */ /* 0x000fe60000000200 */
[C---:B----4-:R-:W-:Y:S08]  /*2e80*/  HMMA.16816.F32.BF16 R44, R4.reuse, R16, R44 ;  /* 0x00000010042c723c */ /* 0x050ff0000004182c */
        /* <DEDUP_REMOVED lines=10> */
[----:B------:R-:W-:Y:S04]  /*2f30*/  LDSM.16.M88.4 R12, [R225+0x14100] ;  /* 0x01410000e10c783b */ /* 0x000fe80000000200 */
[----:B------:R-:W4:Y:S03]  /*2f40*/  LDSM.16.M88.4 R4, [R224+0xa100] ;  /* 0x00a10000e004783b */ /* 0x000f260000000200 */
        /* <DEDUP_REMOVED lines=24> */
[----:B------:R-:W2:Y:S04]  /*30d0*/  LDSM.16.M88.4 R12, [R229+0xc900] ;  /* 0x00c90000e50c783b */ /* 0x000ea80000000200 */
[----:B------:R-:W5:Y:S03]  /*30e0*/  LDSM.16.M88.4 R60, [R229+0xd900] ;  /* 0x00d90000e53c783b */ /* 0x000f660000000200 */
[C---:B---3--:R-:W-:Y:S08]  /*30f0*/  HMMA.16816.F32.BF16 R44, R52.reuse, R16, R44 ;  /* 0x00000010342c723c */ /* 0x048ff0000004182c */
[C---:B------:R-:W-:Y:S01]  /*3100*/  HMMA.16816.F32.BF16 R40, R52.reuse, R18, R40 ;  /* 0x000000123428723c */ /* 0x040fe20000041828 */
[----:B------:R-:W-:Y:S07]  /*3110*/  LDSM.16.M88.4 R16, [R226+0x18100] ;  /* 0x01810000e210783b */ /* 0x000fee0000000200 */
[C---:B----4-:R-:W-:Y:S08]  /*3120*/  HMMA.16816.F32.BF16 R36, R52.reuse, R4, R36 ;  /* 0x000000043424723c */ /* 0x050ff00000041824 */
[C---:B------:R-:W-:Y:S01]  /*3130*/  HMMA.16816.F32.BF16 R32, R52.reuse, R6, R32 ;  /* 0x000000063420723c */ /* 0x040fe20000041820 */
[----:B------:R-:W3:Y:S07]  /*3140*/  LDSM.16.M88.4 R4, [R228+0x4000] ;  /* 0x00400000e404783b */ /* 0x000eee0000000200 */
[C---:B------:R-:W-:Y:S08]  /*3150*/  HMMA.16816.F32.BF16 R28, R52.reuse, R72, R28 ;  /* 0x00000048341c723c */ /* 0x040ff0000004181c */
[C---:B------:R-:W-:Y:S01]  /*3160*/  HMMA.16816.F32.BF16 R24, R52.reuse, R74, R24 ;  /* 0x0000004a3418723c */ /* 0x040fe20000041818 */
[----:B------:R-:W-:Y:S07]  /*3170*/  LDSM.16.M88.4 R72, [R225+0x18100] ;  /* 0x01810000e148783b */ /* 0x000fee0000000200 */
[C---:B------:R-:W-:Y:S08]  /*3180*/  HMMA.16816.F32.BF16 R20, R52.reuse, R56, R20 ;  /* 0x000000383414723c */ /* 0x040ff00000041814 */
[----:B------:R-:W-:Y:S01]  /*3190*/  HMMA.16816.F32.BF16 R68, R52, R58, R68 ;  /* 0x0000003a3444723c */ /* 0x000fe20000041844 */
[----:B------:R-:W4:Y:S04]  /*31a0*/  LDSM.16.M88.4 R56, [R228+0x4800] ;  /* 0x00480000e438783b */ /* 0x000f280000000200 */
[----:B------:R-:W3:Y:S03]  /*31b0*/  LDSM.16.M88.4 R52, [R228+0x5000] ;  /* 0x00500000e434783b */ /* 0x000ee60000000200 */
[C---:B-1----:R-:W-:Y:S08]  /*31c0*/  HMMA.16816.F32.BF16 R44, R8.reuse, R48, R44 ;  /* 0x00000030082c723c */ /* 0x042ff0000004182c */
[C---:B------:R-:W-:Y:S01]  /*31d0*/  HMMA.16816.F32.BF16 R40, R8.reuse, R50, R40 ;  /* 0x000000320828723c */ /* 0x040fe20000041828 */
[----:B------:R-:W1:Y:S07]  /*31e0*/  LDSM.16.M88.4 R48, [R228+0x5800] ;  /* 0x00580000e430783b */ /* 0x000e6e0000000200 */
[C---:B--2---:R-:W-:Y:S08]  /*31f0*/  HMMA.16816.F32.BF16 R36, R8.reuse, R12, R36 ;  /* 0x0000000c0824723c */ /* 0x044ff00000041824 */
[C---:B------:R-:W-:Y:S01]  /*3200*/  HMMA.16816.F32.BF16 R32, R8.reuse, R14, R32 ;  /* 0x0000000e0820723c */ /* 0x040fe20000041820 */
[----:B------:R-:W-:Y:S07]  /*3210*/  LDSM.16.M88.4 R12, [R224+0xc100] ;  /* 0x00c10000e00c783b */ /* 0x000fee0000000200 */
[C---:B------:R-:W-:Y:S08]  /*3220*/  HMMA.16816.F32.BF16 R28, R8.reuse, R64, R28 ;  /* 0x00000040081c723c */ /* 0x040ff0000004181c */
[C---:B------:R-:W-:Y:S01]  /*3230*/  HMMA.16816.F32.BF16 R24, R8.reuse, R66, R24 ;  /* 0x000000420818723c */ /* 0x040fe20000041818 */
[----:B------:R-:W-:Y:S07]  /*3240*/  LDSM.16.M88.4 R64, [R223+0x18100] ;  /* 0x01810000df40783b */ /* 0x000fee0000000200 */
[C---:B-----5:R-:W-:Y:S08]  /*3250*/  HMMA.16816.F32.BF16 R20, R8.reuse, R60, R20 ;  /* 0x0000003c0814723c */ /* 0x060ff00000041814 */
[----:B------:R-:W-:Y:S01]  /*3260*/  HMMA.16816.F32.BF16 R68, R8, R62, R68 ;  /* 0x0000003e0844723c */ /* 0x000fe20000041844 */
[----:B------:R-:W2:Y:S04]  /*3270*/  LDSM.16.M88.4 R8, [R224+0xc900] ;  /* 0x00c90000e008783b */ /* 0x000ea80000000200 */
[----:B------:R-:W-:Y:S03]  /*3280*/  LDSM.16.M88.4 R60, [R216+0x4000] ;  /* 0x00400000d83c783b */ /* 0x000fe60000000200 */
        /* <DEDUP_REMOVED lines=8> */
[----:B------:R-:W5:Y:S07]  /*3310*/  LDSM.16.M88.4 R52, [R216+0x5000] ;  /* 0x00500000d834783b */ /* 0x000f6e0000000200 */
[C---:B-1----:R-:W-:Y:S08]  /*3320*/  HMMA.16816.F32.BF16 R20, R16.reuse, R48, R20 ;  /* 0x000000301014723c */ /* 0x042ff00000041814 */
        /* <DEDUP_REMOVED lines=11> */
[----:B------:R-:W1:Y:S07]  /*33e0*/  LDSM.16.M88.4 R12, [R229+0xe100] ;  /* 0x00e10000e50c783b */ /* 0x000e6e0000000200 */
[C---:B------:R-:W-:Y:S08]  /*33f0*/  HMMA.16816.F32.BF16 R20, R72.reuse, R76, R20 ;  /* 0x0000004c4814723c */ /* 0x040ff00000041814 */
[----:B------:R-:W-:Y:S08]  /*3400*/  HMMA.16816.F32.BF16 R68, R72, R78, R68 ;  /* 0x0000004e4844723c */ /* 0x000ff00000041844 */
        /* <DEDUP_REMOVED lines=9> */
[C---:B-1----:R-:W-:Y:S01]  /*34a0*/  HMMA.16816.F32.BF16 R72, R64.reuse, R48, R20 ;  /* 0x000000304048723c */ /* 0x042fe20000041814 */
[----:B------:R-:W1:Y:S07]  /*34b0*/  LDSM.16.M88.4 R20, [R228+0x6800] ;  /* 0x00680000e414783b */ /* 0x000e6e0000000200 */
[----:B------:R-:W-:Y:S01]  /*34c0*/  HMMA.16816.F32.BF16 R68, R64, R50, R68 ;  /* 0x000000324044723c */ /* 0x000fe20000041844 */
[----:B------:R-:W5:Y:S04]  /*34d0*/  LDSM.16.M88.4 R48, [R228+0x7000] ;  /* 0x00700000e430783b */ /* 0x000f680000000200 */
[----:B------:R-:W-:Y:S03]  /*34e0*/  LDSM.16.M88.4 R64, [R216+0x6800] ;  /* 0x00680000d840783b */ /* 0x000fe60000000200 */
        /* <DEDUP_REMOVED lines=8> */
[----:B------:R-:W3:Y:S07]  /*3570*/  LDSM.16.M88.4 R12, [R225+0x1c100] ;  /* 0x01c10000e10c783b */ /* 0x000eee0000000200 */
[C---:B----4-:R-:W-:Y:S08]  /*3580*/  HMMA.16816.F32.BF16 R72, R16.reuse, R52, R72 ;  /* 0x000000341048723c */ /* 0x050ff00000041848 */
[----:B------:R-:W-:Y:S01]  /*3590*/  HMMA.16816.F32.BF16 R68, R16, R54, R68 ;  /* 0x000000361044723c */ /* 0x000fe20000041844 */
[----:B------:R-:W-:Y:S04]  /*35a0*/  LDSM.16.M88.4 R16, [R224+0xf100] ;  /* 0x00f10000e010783b */ /* 0x000fe80000000200 */
[----:B------:R-:W-:Y:S03]  /*35b0*/  LDSM.16.M88.4 R52, [R216+0x6000] ;  /* 0x00600000d834783b */ /* 0x000fe60000000200 */
[C---:B-1----:R-:W-:Y:S08]  /*35c0*/  HMMA.16816.F32.BF16 R36, R60.reuse, R20, R36 ;  /* 0x000000143c24723c */ /* 0x042ff00000041824 */
[C---:B------:R-:W-:Y:S01]  /*35d0*/  HMMA.16816.F32.BF16 R32, R60.reuse, R22, R32 ;  /* 0x000000163c20723c */ /* 0x040fe20000041820 */
[----:B------:R-:W1:Y:S07]  /*35e0*/  LDSM.16.M88.4 R20, [R224+0xe900] ;  /* 0x00e90000e014783b */ /* 0x000e6e0000000200 */
[C---:B-----5:R-:W-:Y:S08]  /*35f0*/  HMMA.16816.F32.BF16 R28, R60.reuse, R48, R28 ;  /* 0x000000303c1c723c */ /* 0x060ff0000004181c */
[C---:B------:R-:W-:Y:S01]  /*3600*/  HMMA.16816.F32.BF16 R24, R60.reuse, R50, R24 ;  /* 0x000000323c18723c */ /* 0x040fe20000041818 */
[----:B------:R-:W4:Y:S07]  /*3610*/  LDSM.16.M88.4 R48, [R224+0xf900] ;  /* 0x00f90000e030783b */ /* 0x000f2e0000000200 */
[C---:B------:R-:W-:Y:S08]  /*3620*/  HMMA.16816.F32.BF16 R44, R60.reuse, R56, R44 ;  /* 0x000000383c2c723c */ /* 0x040ff0000004182c */
[C---:B------:R-:W-:Y:S01]  /*3630*/  HMMA.16816.F32.BF16 R40, R60.reuse, R58, R40 ;  /* 0x0000003a3c28723c */ /* 0x040fe20000041828 */
[----:B------:R-:W5:Y:S07]  /*3640*/  LDSM.16.M88.4 R56, [R223+0x1c100] ;  /* 0x01c10000df38783b */ /* 0x000f6e0000000200 */
[C---:B--2---:R-:W-:Y:S08]  /*3650*/  HMMA.16816.F32.BF16 R72, R60.reuse, R8, R72 ;  /* 0x000000083c48723c */ /* 0x044ff00000041848 */
[----:B------:R-:W-:Y:S01]  /*3660*/  HMMA.16816.F32.BF16 R68, R60, R10, R68 ;  /* 0x0000000a3c44723c */ /* 0x000fe20000041844 */
[----:B------:R-:W2:Y:S04]  /*3670*/  LDSM.16.M88.4 R60, [R216+0x7000] ;  /* 0x00700000d83c783b */ /* 0x000ea80000000200 */
[----:B------:R-:W2:Y:S01]  /*3680*/  LDSM.16.M88.4 R8, [R216+0x7800] ;  /* 0x00780000d808783b */ /* 0x000ea20000000200 */
[----:B------:R-:W-:-:S04]  /*3690*/  DEPBAR.LE SB0, 0x0 ;  /* 0x000080000000791a */ /* 0x000fc80000000000 */
[C---:B---3--:R-:W-:Y:S08]  /*36a0*/  HMMA.16816.F32.BF16 R44, R12.reuse, R4, R44 ;  /* 0x000000040c2c723c */ /* 0x048ff0000004182c */
[C---:B------:R-:W-:Y:S08]  /*36b0*/  HMMA.16816.F32.BF16 R40, R12.reuse, R6, R40 ;  /* 0x000000060c28723c */ /* 0x040ff00000041828 */
[C---:B-1----:R-:W-:Y:S08]  /*36c0*/  HMMA.16816.F32.BF16 R36, R12.reuse, R20, R36 ;  /* 0x000000140c24723c */ /* 0x042ff00000041824 */
[C---:B------:R-:W-:Y:S08]  /*36d0*/  HMMA.16816.F32.BF16 R32, R12.reuse, R22, R32 ;  /* 0x000000160c20723c */ /* 0x040ff00000041820 */
[C---:B------:R-:W-:Y:S08]  /*36e0*/  HMMA.16816.F32.BF16 R28, R12.reuse, R16, R28 ;  /* 0x000000100c1c723c */ /* 0x040ff0000004181c */
[C---:B------:R-:W-:Y:S08]  /*36f0*/  HMMA.16816.F32.BF16 R24, R12.reuse, R18, R24 ;  /* 0x000000120c18723c */ /* 0x040ff00000041818 */
[C---:B----4-:R-:W-:Y:S08]  /*3700*/  HMMA.16816.F32.BF16 R72, R12.reuse, R48, R72 ;  /* 0x000000300c48723c */ /* 0x050ff00000041848 */
[----:B------:R-:W-:Y:S07]  /*3710*/  HMMA.16816.F32.BF16 R68, R12, R50, R68 ;  /* 0x000000320c44723c */ /* 0x000fee0000041844 */
[----:B------:R-:W-:Y:S01]  /*3720*/  SHF.R.S32.HI R13, RZ, 0x1f, R203 ;  /* 0x0000001fff0d7819 */ /* 0x000fe200000114cb */
[C---:B-----5:R-:W-:Y:S08]  /*3730*/  HMMA.16816.F32.BF16 R44, R56.reuse, R52, R44 ;  /* 0x00000034382c723c */ /* 0x060ff0000004182c */
[C---:B------:R-:W-:Y:S08]  /*3740*/  HMMA.16816.F32.BF16 R40, R56.reuse, R54, R40 ;  /* 0x000000363828723c */ /* 0x040ff00000041828 */
[C---:B------:R-:W-:Y:S08]  /*3750*/  HMMA.16816.F32.BF16 R36, R56.reuse, R64, R36 ;  /* 0x000000403824723c */ /* 0x040ff00000041824 */
[C---:B------:R-:W-:Y:S08]  /*3760*/  HMMA.16816.F32.BF16 R32, R56.reuse, R66, R32 ;  /* 0x000000423820723c */ /* 0x040ff00000041820 */
[C---:B--2---:R-:W-:Y:S08]  /*3770*/  HMMA.16816.F32.BF16 R28, R56.reuse, R60, R28 ;  /* 0x0000003c381c723c */ /* 0x044ff0000004181c */
[C---:B------:R-:W-:Y:S08]  /*3780*/  HMMA.16816.F32.BF16 R24, R56.reuse, R62, R24 ;  /* 0x0000003e3818723c */ /* 0x040ff00000041818 */
[C---:B------:R-:W-:Y:S08]  /*3790*/  HMMA.16816.F32.BF16 R72, R56.reuse, R8, R72 ;  /* 0x000000083848723c */ /* 0x040ff00000041848 */
[----:B------:R-:W-:Y:S01]  /*37a0*/  HMMA.16816.F32.BF16 R68, R56, R10, R68 ;  /* 0x0000000a3844723c */ /* 0x000fe20000041844 */
[----:B------:R-:W-:Y:S06]  /*37b0*/  BAR.SYNC.DEFER_BLOCKING 0x0 ;  /* 0x0000000000007b1d */ /* 0x000fec0000010000 */
[----:B------:R-:W-:Y:S05]  /*37c0*/  @P0 BRA `(.L_x_2917) ;  /* 0x000004e000000947 */ /* 0x000fea0003800000 */
[----:B------:R-:W-:Y:S01]  /*37d0*/  ISETP.NE.AND P1, PT, R232, 0x1, PT ;  /* 0x00000001e800780c */ /* 0x000fe20003f25270 */
[----:B------:R-:W-:Y:S01]  /*37e0*/  IMAD.MOV.U32 R233, RZ, RZ, RZ ;  /* 0x000000ffffe97224 */ /* 0x000fe200078e00ff */
[----:B------:R-:W-:-:S04]  /*37f0*/  IADD3 R234, R235, UR11, R80 ;  /* 0x0000000bebea7c10 */ /* 0x000fc8000fffe050 */
[----:B------:R-:W-:-:S05]  /*3800*/  IADD3 R234, R234, -0x40, RZ ;  /* 0xffffffc0eaea7810 */ /* 0x000fca0007ffe0ff */
[----:B------:R-:W-:Y:S02]  /*3810*/  IMAD.MOV.U32 R0, RZ, RZ, R234 ;  /* 0x000000ffff007224 */ /* 0x000fe400078e00ea */
        /* <DEDUP_REMOVED lines=14> */
[----:B------:R-:W-:Y:S01]  /*3900*/  IADD3 R22, -R8, 0x10, RZ ;  /* 0x0000001008167810 */ /* 0x000fe20007ffe1ff */
[----:B------:R-:W-:Y:S01]  /*3910*/  IMAD.SHL.U32 R6, R201, 0x2, RZ ;  /* 0x00000002c9067824 */ /* 0x000fe200078e00ff */
[----:B------:R-:W-:-:S02]  /*3920*/  SHF.R.S32.HI R0, RZ, 0x1f, R234 ;  /* 0x0000001fff007819 */ /* 0x000fc400000114ea */
[----:B------:R-:W-:Y:S02]  /*3930*/  LOP3.LUT R48, R48, 0xf, RZ, 0xc0, !PT ;  /* 0x0000000f30307812 */ /* 0x000fe400078ec0ff */
[----:B------:R-:W-:Y:S01]  /*3940*/  SHF.L.U64.HI R14, R203, 0x1, R13 ;  /* 0x00000001cb0e7819 */ /* 0x000fe2000001020d */
[----:B------:R-:W-:Y:S01]  /*3950*/  IMAD R0, R0, c[0x0][0x1e0], RZ ;  /* 0x0000780000007a24 */ /* 0x000fe200078e02ff */
[----:B------:R-:W-:Y:S02]  /*3960*/  LOP3.LUT R22, R22, 0xf, RZ, 0xc0, !PT ;  /* 0x0000000f16167812 */ /* 0x000fe400078ec0ff */
[----:B------:R-:W-:Y:S01]  /*3970*/  SHF.L.U64.HI R10, R202, 0x1, R243 ;  /* 0x00000001ca0a7819 */ /* 0x000fe200000102f3 */
[----:B------:R-:W-:Y:S01]  /*3980*/  IMAD R0, R234, c[0x0][0x1e4], R0 ;  /* 0x00007900ea007a24 */ /* 0x000fe200078e0200 */
[----:B------:R-:W-:Y:S02]  /*3990*/  IADD3 R17, -R244, 0x10, RZ ;  /* 0x00000010f4117810 */ /* 0x000fe40007ffe1ff */
[----:B------:R-:W-:-:S02]  /*39a0*/  SHF.L.U64.HI R7, R201, 0x1, R242 ;  /* 0x00000001c9077819 */ /* 0x000fc400000102f2 */
[----:B------:R-:W-:Y:S01]  /*39b0*/  LOP3.LUT R17, R17, 0xf, RZ, 0xc0, !PT ;  /* 0x0000000f11117812 */ /* 0x000fe200078ec0ff */
[----:B-1----:R-:W-:-:S04]  /*39c0*/  IMAD.WIDE.U32 R4, R234, c[0x0][0x1e0], RZ ;  /* 0x00007800ea047a25 */ /* 0x002fc800078e00ff */
[----:B------:R-:W-:Y:S01]  /*39d0*/  IMAD.IADD R5, R5, 0x1, R0 ;  /* 0x0000000105057824 */ /* 0x000fe200078e0200 */
[----:B--2---:R-:W-:-:S03]  /*39e0*/  SHF.R.S32.HI R0, RZ, 0x1f, R233 ;  /* 0x0000001fff007819 */ /* 0x004fc600000114e9 */
[----:B------:R-:W-:-:S04]  /*39f0*/  IMAD.WIDE.U32 R4, R233, c[0x0][0x1f0], R4 ;  /* 0x00007c00e9047a25 */ /* 0x000fc800078e0004 */
[----:B------:R-:W-:Y:S01]  /*3a00*/  IMAD R0, R0, c[0x0][0x1f0], RZ ;  /* 0x00007c0000007a24 */ /* 0x000fe200078e02ff */
[----:B------:R-:W-:Y:S02]  /*3a10*/  IADD3 R15, P0, R4, UR16, RZ ;  /* 0x00000010040f7c10 */ /* 0x000fe4000ff1e0ff */
[----:B------:R-:W-:Y:S01]  /*3a20*/  SHF.L.U64.HI R4, R200, 0x1, R241 ;  /* 0x00000001c8047819 */ /* 0x000fe200000102f1 */
[----:B------:R-:W-:-:S05]  /*3a30*/  IMAD R0, R233, c[0x0][0x1f4], R0 ;  /* 0x00007d00e9007a24 */ /* 0x000fca00078e0200 */
[----:B------:R-:W-:Y:S02]  /*3a40*/  IADD3.X R0, R5, UR9, R0, P0, !PT ;  /* 0x0000000905007c10 */ /* 0x000fe400087fe400 */
[C---:B------:R-:W-:Y:S02]  /*3a50*/  LEA R16, P0, R15.reuse, c[0x0][0x1c8], 0x1 ;  /* 0x000072000f107a11 */ /* 0x040fe400078008ff */
[----:B------:R-:W-:Y:S02]  /*3a60*/  SEL R5, RZ, 0x10, P4 ;  /* 0x00000010ff057807 */ /* 0x000fe40002000000 */
[----:B------:R-:W-:Y:S01]  /*3a70*/  LEA.HI.X R15, R15, c[0x0][0x1cc], R0, 0x1, P0 ;  /* 0x000073000f0f7a11 */ /* 0x000fe200000f0c00 */
[----:B------:R-:W1:Y:S01]  /*3a80*/  SHFL.IDX PT, R18, R16, 0x1, 0x181f ;  /* 0x00381f0010127f89 */ /* 0x000e6200000e0000 */
[----:B------:R-:W-:Y:S01]  /*3a90*/  IADD3 R20, -R5, 0x10, RZ ;  /* 0x0000001005147810 */ /* 0x000fe20007ffe1ff */
[----:B------:R-:W-:Y:S02]  /*3aa0*/  IMAD.SHL.U32 R0, R200, 0x2, RZ ;  /* 0x00000002c8007824 */ /* 0x000fe400078e00ff */
[----:B------:R-:W2:Y:S01]  /*3ab0*/  SHFL.IDX PT, R19, R15, 0x1, 0x181f ;  /* 0x00381f000f137f89 */ /* 0x000ea200000e0000 */
[----:B------:R-:W-:-:S03]  /*3ac0*/  LOP3.LUT R20, R20, 0xf, RZ, 0xc0, !PT ;  /* 0x0000000f14147812 */ /* 0x000fc600078ec0ff */
        /* <DEDUP_REMOVED lines=10> */
[----:B---3--:R-:W-:-:S05]  /*3b70*/  IADD3 R50, P0, R16, R12, RZ ;  /* 0x0000000c10327210 */ /* 0x008fca0007f1e0ff */
[----:B----4-:R-:W-:Y:S01]  /*3b80*/  IMAD.X R51, R15, 0x1, R14, P0 ;  /* 0x000000010f337824 */ /* 0x010fe200000e060e */
        /* <DEDUP_REMOVED lines=18> */
.L_x_2917:
[----:B------:R-:W-:Y:S01]  /*3cb0*/  LOP3.LUT R0, R86, 0xffffffe0, RZ, 0xc0, !PT ;  /* 0xffffffe056007812 */ /* 0x000fe200078ec0ff */
[----:B------:R-:W-:Y:S01]  /*3cc0*/  UIADD3 UR21, UR8, 0x1, -UR21 ;  /* 0x0000000108157890 */ /* 0x000fe2000fffe815 */
[----:B------:R-:W-:Y:S01]  /*3cd0*/  LEA.HI R5, R84, R83, RZ, 0x2 ;  /* 0x0000005354057211 */ /* 0x000fe200078f10ff */
[----:B------:R-:W0:Y:S01]  /*3ce0*/  LDGDEPBAR ;  /* 0x00000000000079af */ /* 0x000e220000000000 */
[----:B-1----:R-:W-:Y:S01]  /*3cf0*/  SHF.R.S32.HI R6, RZ, 0x1f, R85 ;  /* 0x0000001fff067819 */ /* 0x002fe20000011455 */
        /* <DEDUP_REMOVED lines=8> */
[----:B------:R-:W-:Y:S01]  /*3d80*/  ULOP3.LUT UR21, URZ, UR21, URZ, 0x33, !UPT ;  /* 0x000000153f157292 */ /* 0x000fe2000f8e333f */
[----:B------:R-:W-:-:S02]  /*3d90*/  LEA.HI R4, R4, R0, RZ, 0x2 ;  /* 0x0000000004047211 */ /* 0x000fc400078f10ff */
[----:B------:R-:W-:Y:S01]  /*3da0*/  LEA.HI R5, R83, R83, RZ, 0x1 ;  /* 0x0000005353057211 */ /* 0x000fe200078f08ff */
[----:B------:R-:W-:Y:S01]  /*3db0*/  IMAD.IADD R85, R85, 0x1, -R6 ;  /* 0x0000000155557824 */ /* 0x000fe200078e0a06 */
[----:B------:R-:W-:Y:S02]  /*3dc0*/  PLOP3.LUT P0, PT, PT, PT, UP2, 0x80, 0x0 ;  /* 0x000000000000781c */ /* 0x000fe40003f0f028 */
[C---:B------:R-:W-:Y:S02]  /*3dd0*/  LEA.HI.SX32 R6, R4.reuse, UR26, 0x1e ;  /* 0x0000001a04067c11 */ /* 0x040fe4000f8ff2ff */
        /* <DEDUP_REMOVED lines=8> */
[----:B------:R-:W-:Y:S02]  /*3e60*/  PLOP3.LUT P0, PT, PT, PT, UP2, 0x80, 0x0 ;  /* 0x000000000000781c */ /* 0x000fe40003f0f028 */
[----:B------:R-:W-:Y:S01]  /*3e70*/  IADD3 R7, R7, -UR12, -R237 ;  /* 0x8000000c07077c10 */ /* 0x000fe2000fffe8ed */
[----:B------:R-:W-:Y:S01]  /*3e80*/  IMAD.MOV.U32 R9, RZ, RZ, R236 ;  /* 0x000000ffff097224 */ /* 0x000fe200078e00ec */
[----:B------:R-:W-:Y:S01]  /*3e90*/  IADD3 R0, -R237, UR8, -R80 ;  /* 0x00000008ed007c10 */ /* 0x000fe2000fffe950 */
[----:B------:R-:W-:Y:S01]  /*3ea0*/  IMAD.IADD R4, R82, 0x1, R81 ;  /* 0x0000000152047824 */ /* 0x000fe200078e0251 */
[----:B------:R-:W-:-:S02]  /*3eb0*/  IADD3 R8, R7, c[0x0][0x328], RZ ;  /* 0x0000ca0007087a10 */ /* 0x000fc40007ffe0ff */
        /* <DEDUP_REMOVED lines=20> */
.L_x_2920:
[----:B------:R-:W-:-:S04]  /*4000*/  MOV R5, 0x1 ;  /* 0x0000000100057802 */ /* 0x000fc80000000f00 */
[----:B------:R-:W-:-:S13]  /*4010*/  ISETP.NE.AND P0, PT, R5, c[0x0][0x32c], PT ;  /* 0x0000cb0005007a0c */ /* 0x000fda0003f05270 */
[----:B------:R-:W-:-:S05]  /*4020*/  @P0 IMAD.HI.U32 R5, R6, c[0x0][0x330], RZ ;  /* 0x0000cc0006050a27 */ /* 0x000fca00078e00ff */
[----:B------:R-:W-:Y:S02]  /*4030*/  @P0 SHF.R.U32.HI R6, RZ, c[0x0][0x334], R5 ;  /* 0x0000cd00ff060a19 */ /* 0x000fe40000011605 */
.L_x_2921:
[----:B------:R-:W-:Y:S05]  /*4040*/  BSYNC B0 ;  /* 0x0000000000007941 */ /* 0x000fea0003800000 */
.L_x_2919:
[----:B------:R-:W-:-:S04]  /*4050*/  IMAD R6, R6, c[0x0][0x32c], -R80 ;  /* 0x0000cb0006067a24 */ /* 0x000fc800078e0a50 */
[----:B------:R-:W-:-:S05]  /*4060*/  IMAD.IADD R6, R6, 0x1, -R237 ;  /* 0x0000000106067824 */ /* 0x000fca00078e0aed */
[----:B------:R-:W-:Y:S02]  /*4070*/  IADD3 R5, R6, c[0x0][0x32c], RZ ;  /* 0x0000cb0006057a10 */ /* 0x000fe40007ffe0ff */
[----:B------:R-:W-:Y:S02]  /*4080*/  IMNMX R10, R10, R6, !PT ;  /* 0x000000060a0a7217 */ /* 0x000fe40007800200 */
[----:B------:R-:W-:Y:S02]  /*4090*/  IMNMX R11, R11, R5, PT ;  /* 0x000000050b0b7217 */ /* 0x000fe40003800200 */
.L_x_2918:
        /* <DEDUP_REMOVED lines=9> */
[--C-:B-1----:R-:W-:Y:S02]  /*4130*/  IMAD.IADD R8, R8, 0x1, R9.reuse ;  /* 0x0000000108087824 */ /* 0x102fe400078e0209 */
[----:B------:R-:W-:Y:S01]  /*4140*/  IMAD.IADD R7, R7, 0x1, R9 ;  /* 0x0000000107077824 */ /* 0x000fe200078e0209 */
[----:B------:R-:W-:Y:S02]  /*4150*/  ISETP.LT.OR P0, PT, R11, 0x9, P0 ;  /* 0x000000090b00780c */ /* 0x000fe40000701670 */
[----:B------:R-:W-:Y:S02]  /*4160*/  IMNMX R0, R8, R0, PT ;  /* 0x0000000008007217 */ /* 0x000fe40003800200 */
[----:B------:R-:W-:-:S02]  /*4170*/  FSEL R40, R40, -INF , !P0 ;  /* 0xff80000028287808 */ /* 0x000fc40004000000 */
        /* <DEDUP_REMOVED lines=39> */
[----:B------:R-:W-:-:S13]  /*43f0*/  PLOP3.LUT P0, PT, PT, PT, UP1, 0x40, 0x0 ;  /* 0x000000000000781c */ /* 0x000fda0003f0e818 */
        /* <DEDUP_REMOVED lines=13> */
.L_x_2924:
[----:B------:R-:W-:-:S04]  /*44d0*/  MOV R8, 0x1 ;  /* 0x0000000100087802 */ /* 0x000fc80000000f00 */
[----:B------:R-:W-:-:S13]  /*44e0*/  ISETP.NE.AND P0, PT, R8, c[0x0][0x32c], PT ;  /* 0x0000cb0008007a0c */ /* 0x000fda0003f05270 */
[----:B------:R-:W-:-:S05]  /*44f0*/  @P0 IMAD.HI.U32 R8, R9, c[0x0][0x330], RZ ;  /* 0x0000cc0009080a27 */ /* 0x000fca00078e00ff */
[----:B------:R-:W-:Y:S02]  /*4500*/  @P0 SHF.R.U32.HI R9, RZ, c[0x0][0x334], R8 ;  /* 0x0000cd00ff090a19 */ /* 0x000fe40000011608 */
.L_x_2925:
[----:B------:R-:W-:Y:S05]  /*4510*/  BSYNC B0 ;  /* 0x0000000000007941 */ /* 0x000fea0003800000 */
.L_x_2923:
[----:B------:R-:W-:-:S04]  /*4520*/  IMAD R9, R9, c[0x0][0x32c], -R80 ;  /* 0x0000cb0009097a24 */ /* 0x000fc800078e0a50 */
[----:B------:R-:W-:-:S05]  /*4530*/  IMAD.IADD R9, R9, 0x1, -R237 ;  /* 0x0000000109097824 */ /* 0x000fca00078e0aed */
[----:B------:R-:W-:Y:S02]  /*4540*/  IADD3 R8, R9, c[0x0][0x32c], RZ ;  /* 0x0000cb0009087a10 */ /* 0x000fe40007ffe0ff */
[----:B------:R-:W-:Y:S02]  /*4550*/  IMNMX R7, R7, R9, !PT ;  /* 0x0000000907077217 */ /* 0x000fe40007800200 */
[----:B------:R-:W-:Y:S02]  /*4560*/  IMNMX R0, R0, R8, PT ;  /* 0x0000000800007217 */ /* 0x000fe40003800200 */
.L_x_2922:
[----:B------:R-:W-:Y:S01]  /*4570*/  ISETP.GT.AND P0, PT, R7, 0x8, P1 ;  /* 0x000000080700780c */ /* 0x000fe20000f04270 */
[----:B------:R-:W-:Y:S01]  /*4580*/  IMAD.SHL.U32 R227, R4, 0x2, RZ ;  /* 0x0000000204e37824 */ /* 0x000fe200078e00ff */
[----:B------:R-:W-:Y:S01]  /*4590*/  FMNMX.FTZ R11, R44, R45, !PT ;  /* 0x0000002d2c0b7209 */ /* 0x000fe20007810000 */
[----:B------:R-:W-:Y:S01]  /*45a0*/  @UP2 USHF.L.U32 UR27, UR27, 0x7, URZ ;  /* 0x000000071b1b2899 */ /* 0x000fe2000800063f */
        /* <DEDUP_REMOVED lines=9> */
[----:B------:R-:W-:Y:S01]  /*4640*/  ULDC.64 UR4, c[0x0][0x2c8] ;  /* 0x0000b20000047ab9 */ /* 0x000fe20000000a00 */
[----:B------:R-:W-:Y:S01]  /*4650*/  ISETP.LT.OR P0, PT, R0, 0xa, P0 ;  /* 0x0000000a0000780c */ /* 0x000fe20000701670 */
[----:B------:R-:W-:Y:S01]  /*4660*/  LDSM.16.MT88.4 R156, [R227+0x100] ;  /* 0x00010000e39c783b */ /* 0x000fe20000004200 */
[----:B------:R-:W-:Y:S01]  /*4670*/  FMNMX.FTZ R11, R6, R11, !PT ;  /* 0x0000000b060b7209 */ /* 0x000fe20007810000 */
[----:B------:R-:W-:Y:S01]  /*4680*/  UIMAD.WIDE.U32 UR28, UR27, UR4, URZ ;  /* 0x000000041b1c72a5 */ /* 0x000fe2000f8e003f */
[----:B------:R-:W-:Y:S01]  /*4690*/  FSEL R43, R43, -INF , !P0 ;  /* 0xff8000002b2b7808 */ /* 0x000fe20004000000 */
[----:B------:R-:W-:Y:S01]  /*46a0*/  LDSM.16.MT88.4 R144, [R221+0x100] ;  /* 0x00010000dd90783b */ /* 0x000fe20000004200 */
[----:B------:R-:W-:Y:S01]  /*46b0*/  ISETP.GT.AND P0, PT, R7, 0x10, P1 ;  /* 0x000000100700780c */ /* 0x000fe20000f04270 */
[----:B------:R-:W-:Y:S01]  /*46c0*/  UIADD3 UR22, UR22, -0x2, URZ ;  /* 0xfffffffe16167890 */ /* 0x000fe2000fffe03f */
[----:B------:R-:W-:Y:S01]  /*46d0*/  FMNMX.FTZ R11, R5, R11, !PT ;  /* 0x0000000b050b7209 */ /* 0x000fe20007810000 */
[----:B------:R-:W-:Y:S01]  /*46e0*/  LDSM.16.MT88.4 R152, [R220+0x100] ;  /* 0x00010000dc98783b */ /* 0x000fe20000004200 */
[----:B------:R-:W-:Y:S01]  /*46f0*/  ISETP.LT.OR P0, PT, R0, 0x11, P0 ;  /* 0x000000110000780c */ /* 0x000fe20000701670 */
[----:B------:R-:W-:Y:S01]  /*4700*/  @UP2 UMOV UR27, UR29 ;  /* 0x0000001d001b2c82 */ /* 0x000fe20008000000 */
[----:B------:R-:W-:Y:S01]  /*4710*/  FMNMX.FTZ R11, R32, R11, !PT ;  /* 0x0000000b200b7209 */ /* 0x000fe20007810000 */
[----:B------:R-:W-:Y:S01]  /*4720*/  LDSM.16.MT88.4 R48, [R222+0x2100] ;  /* 0x00210000de30783b */ /* 0x000fe20000004200 */
[----:B------:R-:W-:Y:S01]  /*4730*/  FSEL R10, R38, -INF , !P0 ;  /* 0xff800000260a7808 */ /* 0x000fe20004000000 */
[----:B------:R-:W-:Y:S01]  /*4740*/  @UP2 USHF.R.U32.HI UR26, URZ, UR5, UR27 ;  /* 0x000000053f1a2299 */ /* 0x000fe2000801161b */
[----:B------:R-:W-:Y:S01]  /*4750*/  ISETP.GT.AND P0, PT, R7, 0x11, P1 ;  /* 0x000000110700780c */ /* 0x000fe20000f04270 */
[----:B------:R-:W-:Y:S01]  /*4760*/  LDSM.16.MT88.4 R56, [R221+0x2100] ;  /* 0x00210000dd38783b */ /* 0x000fe20000004200 */
[----:B------:R-:W-:Y:S01]  /*4770*/  FMNMX.FTZ R11, R33, R11, !PT ;  /* 0x0000000b210b7209 */ /* 0x000fe20007810000 */
[----:B------:R-:W-:Y:S01]  /*4780*/  UIADD3 UR4, UR23, UR26, URZ ;  /* 0x0000001a17047290 */ /* 0x000fe2000fffe03f */
[----:B------:R-:W-:Y:S01]  /*4790*/  ISETP.LT.OR P0, PT, R0, 0x12, P0 ;  /* 0x000000120000780c */ /* 0x000fe20000701670 */
[----:B------:R-:W-:Y:S01]  /*47a0*/  LDSM.16.MT88.4 R64, [R220+0x2100] ;  /* 0x00210000dc40783b */ /* 0x000fe20000004200 */
[----:B------:R-:W-:Y:S01]  /*47b0*/  FMNMX.FTZ R11, R180, R11, !PT ;  /* 0x0000000bb40b7209 */ /* 0x000fe20007810000 */
[----:B------:R-:W-:Y:S01]  /*47c0*/  ULDC UR23, c[0x0][0x328] ;  /* 0x0000ca0000177ab9 */ /* 0x000fe20000000800 */
[----:B------:R-:W-:Y:S01]  /*47d0*/  FSEL R9, R39, -INF , !P0 ;  /* 0xff80000027097808 */ /* 0x000fe20004000000 */
[----:B------:R-:W-:Y:S01]  /*47e0*/  LDSM.16.MT88.4 R80, [R222+0x4100] ;  /* 0x00410000de50783b */ /* 0x000fe20000004200 */
[----:B------:R-:W-:Y:S01]  /*47f0*/  ISETP.GT.AND P0, PT, R7, 0x18, P1 ;  /* 0x000000180700780c */ /* 0x000fe20000f04270 */
[----:B------:R-:W-:Y:S01]  /*4800*/  UIADD3 UR23, UR4, UR23, URZ ;  /* 0x0000001704177290 */ /* 0x000fe2000fffe03f */
[----:B------:R-:W-:Y:S01]  /*4810*/  FMNMX.FTZ R11, R181, R11, !PT ;  /* 0x0000000bb50b7209 */ /* 0x000fe20007810000 */
[----:B------:R-:W-:Y:S01]  /*4820*/  LDSM.16.MT88.4 R88, [R221+0x4100] ;  /* 0x00410000dd58783b */ /* 0x000fe20000004200 */
[----:B------:R-:W-:-:S02]  /*4830*/  ISETP.LT.OR P0, PT, R0, 0x19, P0 ;  /* 0x000000190000780c */ /* 0x000fc40000701670 */
[----:B------:R-:W-:Y:S01]  /*4840*/  FMNMX.FTZ R11, R182, R11, !PT ;  /* 0x0000000bb60b7209 */ /* 0x000fe20007810000 */
[----:B------:R-:W-:Y:S01]  /*4850*/  LDSM.16.MT88.4 R96, [R220+0x4100] ;  /* 0x00410000dc60783b */ /* 0x000fe20000004200 */
[----:B------:R-:W-:Y:S02]  /*4860*/  FSEL R8, R34, -INF , !P0 ;  /* 0xff80000022087808 */ /* 0x000fe40004000000 */
[----:B------:R-:W-:Y:S01]  /*4870*/  ISETP.GT.AND P0, PT, R7, 0x19, P1 ;  /* 0x000000190700780c */ /* 0x000fe20000f04270 */
[----:B------:R-:W-:Y:S01]  /*4880*/  LDSM.16.MT88.4 R104, [R227+0x6100] ;  /* 0x00610000e368783b */ /* 0x000fe20000004200 */
        /* <DEDUP_REMOVED lines=10> */
[----:B------:R-:W-:Y:S02]  /*4930*/  FMNMX.FTZ R11, R167, R11, !PT ;  /* 0x0000000ba70b7209 */ /* 0x000fe40007810000 */
[----:B------:R-:W-:-:S02]  /*4940*/  FSEL R187, R30, -INF , !P0 ;  /* 0xff8000001ebb7808 */ /* 0x000fc40004000000 */
[----:B------:R-:W-:Y:S02]  /*4950*/  ISETP.GT.AND P0, PT, R7, 0x21, P1 ;  /* 0x000000210700780c */ /* 0x000fe40000f04270 */
[----:B------:R-:W-:Y:S02]  /*4960*/  FMNMX.FTZ R11, R165, R11, !PT ;  /* 0x0000000ba50b7209 */ /* 0x000fe40007810000 */
[----:B------:R-:W-:-:S03]  /*4970*/  ISETP.LT.OR P0, PT, R0, 0x22, P0 ;  /* 0x000000220000780c */ /* 0x000fc60000701670 */
[----:B------:R-:W1:Y:S01]  /*4980*/  SHFL.BFLY PT, R12, R11, 0x2, 0x1f ;  /* 0x0c401f000b0c7f89 */ /* 0x000e6200000e0000 */
        /* <DEDUP_REMOVED lines=43> */
[----:B------:R-:W-:Y:S02]  /*4c40*/  FMNMX.FTZ R7, R184, R0, !PT ;  /* 0x00000000b8077209 */ /* 0x000fe40007810000 */
        /* <DEDUP_REMOVED lines=18> */
[----:B------:R-:W-:Y:S01]  /*4d70*/  LDSM.16.MT88.4 R32, [R227+0x900] ;  /* 0x00090000e320783b */ /* 0x000fe20000004200 */
[--C-:B------:R-:W-:Y:S01]  /*4d80*/  FFMA.FTZ R180, R180, c[0x0][0x2d0], -R166.reuse ;  /* 0x0000b400b4b47a23 */ /* 0x100fe200000108a6 */
[----:B-1----:R-:W-:Y:S01]  /*4d90*/  FMNMX.FTZ R12, R12, R7, !PT ;  /* 0x000000070c0c7209 */ /* 0x002fe20007810000 */
[--C-:B------:R-:W-:Y:S01]  /*4da0*/  FFMA.FTZ R181, R181, c[0x0][0x2d0], -R166.reuse ;  /* 0x0000b400b5b57a23 */ /* 0x100fe200000108a6 */
[----:B------:R-:W-:Y:S01]  /*4db0*/  LDSM.16.MT88.4 R4, [R220+0x6100] ;  /* 0x00610000dc04783b */ /* 0x000fe20000004200 */
        /* <DEDUP_REMOVED lines=14> */
[----:B------:R-:W-:-:S02]  /*4ea0*/  FFMA.FTZ R175, R42, c[0x0][0x2d0], -R186 ;  /* 0x0000b4002aaf7a23 */ /* 0x000fc400000108ba */
[--C-:B------:R-:W-:Y:S01]  /*4eb0*/  FFMA.FTZ R169, R43, c[0x0][0x2d0], -R186.reuse ;  /* 0x0000b4002ba97a23 */ /* 0x100fe200000108ba */
[----:B------:R-:W-:Y:S01]  /*4ec0*/  MUFU.EX2 R172, R172 ;  /* 0x000000ac00ac7308 */ /* 0x000fe20000000800 */
[----:B------:R-:W2:Y:S01]  /*4ed0*/  LDSM.16.MT88.4 R40, [R227+0x2100] ;  /* 0x00210000e328783b */ /* 0x000ea20000004200 */
[--C-:B------:R-:W-:Y:S02]  /*4ee0*/  FFMA.FTZ R168, R10, c[0x0][0x2d0], -R186.reuse ;  /* 0x0000b4000aa87a23 */ /* 0x100fe400000108ba */
[--C-:B------:R-:W-:Y:S02]  /*4ef0*/  FFMA.FTZ R14, R9, c[0x0][0x2d0], -R186.reuse ;  /* 0x0000b400090e7a23 */ /* 0x100fe400000108ba */
[--C-:B------:R-:W-:Y:S02]  /*4f00*/  FFMA.FTZ R3, R8, c[0x0][0x2d0], -R186.reuse ;  /* 0x0000b40008037a23 */ /* 0x100fe400000108ba */
[----:B------:R-:W3:Y:S01]  /*4f10*/  MUFU.EX2 R174, R174 ;  /* 0x000000ae00ae7308 */ /* 0x000ee20000000800 */
[----:B------:R-:W4:Y:S01]  /*4f20*/  LDSM.16.MT88.4 R8, [R222+0x900] ;  /* 0x00090000de08783b */ /* 0x000f220000004200 */
[----:B-1----:R-:W-:Y:S01]  /*4f30*/  F2FP.BF16.PACK_AB R130, R173, R177 ;  /* 0x000000b1ad82723e */ /* 0x002fe200000010ff */
[----:B------:R-:W-:-:S02]  /*4f40*/  FFMA.FTZ R2, R16, c[0x0][0x2d0], -R186 ;  /* 0x0000b40010027a23 */ /* 0x000fc400000108ba */
[----:B------:R-:W1:Y:S01]  /*4f50*/  LDSM.16.MT88.4 R16, [R222+0x2900] ;  /* 0x00290000de10783b */ /* 0x000e620000004200 */
[--C-:B------:R-:W-:Y:S02]  /*4f60*/  FFMA.FTZ R187, R187, c[0x0][0x2d0], -R186.reuse ;  /* 0x0000b400bbbb7a23 */ /* 0x100fe400000108ba */
[----:B------:R-:W-:Y:S01]  /*4f70*/  MUFU.EX2 R175, R175 ;  /* 0x000000af00af7308 */ /* 0x000fe20000000800 */
[--C-:B------:R-:W-:Y:S02]  /*4f80*/  FFMA.FTZ R189, R189, c[0x0][0x2d0], -R186.reuse ;  /* 0x0000b400bdbd7a23 */ /* 0x100fe400000108ba */
[--C-:B------:R-:W-:Y:S02]  /*4f90*/  FFMA.FTZ R190, R190, c[0x0][0x2d0], -R186.reuse ;  /* 0x0000b400bebe7a23 */ /* 0x100fe400000108ba */
[----:B------:R-:W-:Y:S02]  /*4fa0*/  FFMA.FTZ R191, R191, c[0x0][0x2d0], -R186 ;  /* 0x0000b400bfbf7a23 */ /* 0x000fe400000108ba */
[----:B------:R-:W-:Y:S01]  /*4fb0*/  FFMA.FTZ R240, R165, c[0x0][0x2d0], -R166 ;  /* 0x0000b400a5f07a23 */ /* 0x000fe200000108a6 */
[----:B------:R-:W5:Y:S01]  /*4fc0*/  MUFU.EX2 R169, R169 ;  /* 0x000000a900a97308 */ /* 0x000f620000000800 */
[----:B---3--:R-:W-:Y:S01]  /*4fd0*/  F2FP.BF16.PACK_AB R129, R174, R172 ;  /* 0x000000acae81723e */ /* 0x008fe200000010ff */
[----:B------:R-:W-:-:S02]  /*4fe0*/  FFMA.FTZ R195, R164, c[0x0][0x2d0], -R186 ;  /* 0x0000b400a4c37a23 */ /* 0x000fc400000108ba */
[--C-:B------:R-:W-:Y:S01]  /*4ff0*/  FFMA.FTZ R188, R188, c[0x0][0x2d0], -R186.reuse ;  /* 0x0000b400bcbc7a23 */ /* 0x100fe200000108ba */
[----:B------:R-:W-:Y:S01]  /*5000*/  LDSM.16.MT88.4 R164, [R227+0x1900] ;  /* 0x00190000e3a4783b */ /* 0x000fe20000004200 */
[--C-:B------:R-:W-:Y:S02]  /*5010*/  FFMA.FTZ R185, R185, c[0x0][0x2d0], -R186.reuse ;  /* 0x0000b400b9b97a23 */ /* 0x100fe400000108ba */
[----:B------:R-:W-:Y:S01]  /*5020*/  MUFU.EX2 R176, R176 ;  /* 0x000000b000b07308 */ /* 0x000fe20000000800 */
[----:B------:R-:W-:Y:S02]  /*5030*/  FFMA.FTZ R239, R184, c[0x0][0x2d0], -R186 ;  /* 0x0000b400b8ef7a23 */ /* 0x000fe400000108ba */
[----:B------:R-:W-:Y:S02]  /*5040*/  FADD.FTZ R178, R179, R178 ;  /* 0x000000b2b3b27221 */ /* 0x000fe40000010000 */
[----:B------:R-:W-:Y:S02]  /*5050*/  FADD.FTZ R172, R172, R174 ;  /* 0x000000aeacac7221 */ /* 0x000fe40000010000 */
[----:B------:R-:W-:Y:S01]  /*5060*/  FADD.FTZ R177, R177, R178 ;  /* 0x000000b2b1b17221 */ /* 0x000fe20000010000 */
[----:B-----5:R-:W-:Y:S01]  /*5070*/  F2FP.BF16.PACK_AB R131, R169, R175 ;  /* 0x000000afa983723e */ /* 0x020fe200000010ff */
[----:B------:R-:W3:Y:S01]  /*5080*/  MUFU.EX2 R171, R171 ;  /* 0x000000ab00ab7308 */ /* 0x000ee20000000800 */
[----:B------:R-:W-:-:S02]  /*5090*/  FADD.FTZ R175, R175, R172 ;  /* 0x000000acafaf7221 */ /* 0x000fc40000010000 */
[----:B------:R-:W-:Y:S02]  /*50a0*/  FADD.FTZ R177, R173, R177 ;  /* 0x000000b1adb17221 */ /* 0x000fe40000010000 */
        /* <DEDUP_REMOVED lines=11> */
[C---:B--2---:R-:W-:Y:S02]  /*5160*/  HMMA.16816.F32.BF16 R36, R128.reuse, R40, RZ ;  /* 0x000000288024723c */ /* 0x044fe400000418ff */
[----:B------:R-:W2:Y:S06]  /*5170*/  MUFU.EX2 R2, R2 ;  /* 0x0000000200027308 */ /* 0x000eac0000000800 */
        /* <DEDUP_REMOVED lines=64> */
[C---:B--2---:R-:W-:Y:S08]  /*5580*/  HMMA.16816.F32.BF16 R52, R4.reuse, R8, R52 ;  /* 0x000000080434723c */ /* 0x044ff00000041834 */
[C---:B------:R-:W-:Y:S01]  /*5590*/  HMMA.16816.F32.BF16 R56, R4.reuse, R10, R56 ;  /* 0x0000000a0438723c */ /* 0x040fe20000041838 */
[----:B------:R-:W2:Y:S07]  /*55a0*/  LDSM.16.MT88.4 R8, [R220+0x4900] ;  /* 0x00490000dc08783b */ /* 0x000eae0000004200 */
[C---:B-1----:R-:W-:Y:S08]  /*55b0*/  HMMA.16816.F32.BF16 R84, R4.reuse, R16, R84 ;  /* 0x000000100454723c */ /* 0x042ff00000041854 */
[C---:B------:R-:W-:Y:S01]  /*55c0*/  HMMA.16816.F32.BF16 R88, R4.reuse, R18, R88 ;  /* 0x000000120458723c */ /* 0x040fe20000041858 */
[----:B------:R-:W1:Y:S07]  /*55d0*/  LDSM.16.MT88.4 R16, [R221+0x6900] ;  /* 0x00690000dd10783b */ /* 0x000e6e0000004200 */
        /* <DEDUP_REMOVED lines=45> */
[----:B------:R-:W-:Y:S01]  /*58b0*/  HMMA.16816.F32.BF16 R40, R4, R18, R40 ;  /* 0x000000120428723c */ /* 0x000fe20000041828 */
[----:B------:R-:W1:Y:S01]  /*58c0*/  LDSM.16.MT88.4 R16, [R221+0x5100] ;  /* 0x00510000dd10783b */ /* 0x000e620000004200 */
[----:B------:R-:W-:-:S04]  /*58d0*/  FADD.FTZ R190, R195, R190 ;  /* 0x000000bec3be7221 */ /* 0x000fc80000010000 */
[----:B------:R-:W-:Y:S02]  /*58e0*/  FADD.FTZ R190, R188, R190 ;  /* 0x000000bebcbe7221 */ /* 0x000fe40000010000 */
        /* <DEDUP_REMOVED lines=17> */
[----:B------:R-:W5:Y:S07]  /*5a00*/  LDSM.16.MT88.4 R32, [R227+0x5100] ;  /* 0x00510000e320783b */ /* 0x000f6e0000004200 */
        /* <DEDUP_REMOVED lines=37> */
[----:B------:R-:W-:-:S07]  /*5c60*/  FADD.FTZ R240, R240, R193 ;  /* 0x000000c1f0f07221 */ /* 0x000fce0000010000 */
[C---:B------:R-:W-:Y:S01]  /*5c70*/  HMMA.16816.F32.BF16 R40, R4.reuse, R18, R40 ;  /* 0x000000120428723c */ /* 0x040fe20000041828 */
[----:B------:R-:W1:Y:S07]  /*5c80*/  LDSM.16.MT88.4 R16, [R227+0x5900] ;  /* 0x00590000e310783b */ /* 0x000e6e0000004200 */
[C---:B--2---:R-:W-:Y:S08]  /*5c90*/  HMMA.16816.F32.BF16 R52, R4.reuse, R8, R52 ;  /* 0x000000080434723c */ /* 0x044ff00000041834 */
[C---:B------:R-:W-:Y:S01]  /*5ca0*/  HMMA.16816.F32.BF16 R56, R4.reuse, R10, R56 ;  /* 0x0000000a0438723c */ /* 0x040fe20000041838 */
[----:B------:R-:W2:Y:S07]  /*5cb0*/  LDSM.16.MT88.4 R8, [R227+0x7900] ;  /* 0x00790000e308783b */ /* 0x000eae0000004200 */
        /* <DEDUP_REMOVED lines=49> */
.L_x_2927:
[----:B------:R-:W-:Y:S02]  /*5fd0*/  UMOV UR5, 0x1 ;  /* 0x0000000100057882 */ /* 0x000fe40000000000 */
[----:B------:R-:W-:Y:S02]  /*5fe0*/  ULDC UR4, c[0x0][0x32c] ;  /* 0x0000cb0000047ab9 */ /* 0x000fe40000000800 */
[----:B------:R-:W-:-:S03]  /*5ff0*/  UISETP.NE.AND UP0, UPT, UR5, UR4, UPT ;  /* 0x000000040500728c */ /* 0x000fc6000bf05270 */
[----:B------:R-:W-:Y:S02]  /*6000*/  ULDC.64 UR4, c[0x0][0x330] ;  /* 0x0000cc0000047ab9 */ /* 0x000fe40000000a00 */
[----:B------:R-:W-:-:S07]  /*6010*/  UIMAD.WIDE.U32 UR28, UR26, UR4, URZ ;  /* 0x000000041a1c72a5 */ /* 0x000fce000f8e003f */
[----:B------:R-:W-:Y:S02]  /*6020*/  @UP0 UMOV UR27, UR29 ;  /* 0x0000001d001b0c82 */ /* 0x000fe40008000000 */
[----:B------:R-:W-:Y:S02]  /*6030*/  @UP0 USHF.R.U32.HI UR26, URZ, UR5, UR27 ;  /* 0x000000053f1a0299 */ /* 0x000fe4000801161b */
.L_x_2928:
[----:B------:R-:W-:Y:S02]  /*6040*/  ULDC UR4, c[0x0][0x32c] ;  /* 0x0000cb0000047ab9 */ /* 0x000fe40000000800 */
[----:B------:R-:W-:-:S04]  /*6050*/  UIMAD UR4, UR26, UR4, UR4 ;  /* 0x000000041a0472a4 */ /* 0x000fc8000f8e0204 */
[----:B------:R-:W-:-:S04]  /*6060*/  UISETP.LT.AND UP0, UPT, UR23, UR4, UPT ;  /* 0x000000041700728c */ /* 0x000fc8000bf01270 */
[----:B------:R-:W-:-:S04]  /*6070*/  USEL UR23, UR23, UR4, UP0 ;  /* 0x0000000417177287 */ /* 0x000fc80008000000 */
.L_x_2926:
        /* <DEDUP_REMOVED lines=18> */
.L_x_2940:
        /* <DEDUP_REMOVED lines=28> */
[----:B------:R-:W-:Y:S02]  /*6360*/  SHF.L.U64.HI R4, R200, 0x1, R241 ;  /* 0x00000001c8047819 */ /* 0x000fe400000102f1 */
[----:B------:R-:W-:Y:S01]  /*6370*/  LOP3.LUT R14, R14, 0xf, RZ, 0xc0, !PT ;  /* 0x0000000f0e0e7812 */ /* 0x000fe200078ec0ff */
[----:B------:R-:W-:Y:S05]  /*6380*/  IMAD.WIDE.U32 R6, R233, c[0x0][0x218], R6 ;  /* 0x00008600e9067a25 */ /* 0x000fea00078e0006 */
[----:B------:R-:W-:Y:S04]  /*6390*/  IADD3 R5, P0, R6, UR24, RZ ;  /* 0x0000001806057c10 */ /* 0x000fe8000ff1e0ff */
[----:B------:R-:W-:Y:S02]  /*63a0*/  IADD3.X R0, R7, UR20, R0, P0, !PT ;  /* 0x0000001407007c10 */ /* 0x000fe400087fe400 */
[C---:B------:R-:W-:Y:S04]  /*63b0*/  LEA R6, P0, R5.reuse, c[0x0][0x1f8], 0x1 ;  /* 0x00007e0005067a11 */ /* 0x040fe800078008ff */
[----:B------:R-:W-:Y:S01]  /*63c0*/  LEA.HI.X R5, R5, c[0x0][0x1fc], R0, 0x1, P0 ;  /* 0x00007f0005057a11 */ /* 0x000fe200000f0c00 */
[----:B------:R-:W5:Y:S01]  /*63d0*/  SHFL.IDX PT, R7, R6, 0x1, 0x181f ;  /* 0x00381f0006077f89 */ /* 0x000f6200000e0000 */
[----:B------:R-:W-:Y:S03]  /*63e0*/  IMAD.SHL.U32 R0, R200, 0x2, RZ ;  /* 0x00000002c8007824 */ /* 0x000fe600078e00ff */
[----:B------:R-:W4:Y:S04]  /*63f0*/  SHFL.IDX PT, R12, R5, 0x1, 0x181f ;  /* 0x00381f00050c7f89 */ /* 0x000f2800000e0000 */
[----:B------:R-:W3:Y:S04]  /*6400*/  SHFL.IDX PT, R6, R6, RZ, 0x181f ;  /* 0x00181fff06067589 */ /* 0x000ee800000e0000 */
[----:B------:R-:W2:Y:S01]  /*6410*/  SHFL.IDX PT, R5, R5, RZ, 0x181f ;  /* 0x00181fff05057589 */ /* 0x000ea200000e0000 */
[-C--:B-----5:R-:W-:Y:S04]  /*6420*/  IADD3 R22, P1, P0, R22, R7.reuse, R249 ;  /* 0x0000000716167210 */ /* 0x0a0fe8000783e0f9 */
[-C--:B----4-:R-:W-:Y:S02]  /*6430*/  IADD3.X R23, RZ, R12.reuse, R250, P1, P0 ;  /* 0x0000000cff177210 */ /* 0x090fe40000fe04fa */
[-C--:B------:R-:W-:Y:S04]  /*6440*/  IADD3 R20, P1, P0, R20, R7.reuse, R246 ;  /* 0x0000000714147210 */ /* 0x080fe8000783e0f6 */
[-CC-:B------:R-:W-:Y:S02]  /*6450*/  IADD3.X R21, RZ, R12.reuse, R247.reuse, P1, P0 ;  /* 0x0000000cff157210 */ /* 0x180fe40000fe04f7 */
[----:B------:R-:W-:Y:S04]  /*6460*/  IADD3 R14, P1, P0, R14, R7, R0 ;  /* 0x000000070e0e7210 */ /* 0x000fe8000783e000 */
[--C-:B------:R-:W-:Y:S02]  /*6470*/  IADD3.X R15, RZ, R12, R4.reuse, P1, P0 ;  /* 0x0000000cff0f7210 */ /* 0x100fe40000fe0404 */
[C---:B---3--:R-:W-:Y:S05]  /*6480*/  IADD3 R28, P0, R6.reuse, R0, RZ ;  /* 0x00000000061c7210 */ /* 0x048fea0007f1e0ff */
        /* <DEDUP_REMOVED lines=22> */
.L_x_2930:
        /* <DEDUP_REMOVED lines=204> */
[----:B------:R-:W-:Y:S01]  /*72b0*/  ISETP.NE.AND P1, PT, R232, 0x1, PT ;  /* 0x00000001e800780c */ /* 0x000fe20003f25270 */
[----:B------:R-:W-:Y:S01]  /*72c0*/  ULEA UR5, UR22, UR11, 0x6 ;  /* 0x0000000b16057291 */ /* 0x000fe2000f8e303f */
[----:B------:R-:W-:Y:S01]  /*72d0*/  IADD3 R174, -R248, 0x10, RZ ;  /* 0x00000010f8ae7810 */ /* 0x000fe20007ffe1ff */
[----:B------:R-:W-:Y:S01]  /*72e0*/  IMAD.MOV.U32 R233, RZ, RZ, RZ ;  /* 0x000000ffffe97224 */ /* 0x000fe200078e00ff */
[----:B------:R-:W-:Y:S02]  /*72f0*/  IADD3 R172, -R245, 0x10, RZ ;  /* 0x00000010f5ac7810 */ /* 0x000fe40007ffe1ff */
[----:B------:R-:W-:Y:S01]  /*7300*/  LOP3.LUT R174, R174, 0xf, RZ, 0xc0, !PT ;  /* 0x0000000faeae7812 */ /* 0x000fe200078ec0ff */
[----:B------:R-:W-:Y:S01]  /*7310*/  IMAD.U32 R234, RZ, RZ, UR5 ;  /* 0x00000005ffea7e24 */ /* 0x000fe2000f8e00ff */
[----:B------:R-:W-:Y:S02]  /*7320*/  LOP3.LUT R172, R172, 0xf, RZ, 0xc0, !PT ;  /* 0x0000000facac7812 */ /* 0x000fe400078ec0ff */
[----:B------:R-:W-:Y:S02]  /*7330*/  IADD3 R170, -R244, 0x10, RZ ;  /* 0x00000010f4aa7810 */ /* 0x000fe40007ffe1ff */
        /* <DEDUP_REMOVED lines=13> */
[----:B------:R1:W2:Y:S04]  /*7410*/  @!P2 LDG.E R233, [R164.64] ;  /* 0x00000012a4e9a981 */ /* 0x0002a8000c1e1900 */
[----:B------:R-:W-:Y:S04]  /*7420*/  IMAD R0, R0, c[0x0][0x1e0], RZ ;  /* 0x0000780000007a24 */ /* 0x000fe800078e02ff */
[----:B------:R-:W-:Y:S04]  /*7430*/  IMAD R0, R234, c[0x0][0x1e4], R0 ;  /* 0x00007900ea007a24 */ /* 0x000fe800078e0200 */
[----:B------:R-:W-:Y:S01]  /*7440*/  IMAD.IADD R167, R167, 0x1, R0 ;  /* 0x00000001a7a77824 */ /* 0x000fe200078e0200 */
[----:B-1----:R-:W-:Y:S02]  /*7450*/  SHF.L.U64.HI R164, R200, 0x1, R241 ;  /* 0x00000001c8a47819 */ /* 0x002fe400000102f1 */
[----:B--2---:R-:W-:Y:S01]  /*7460*/  SHF.R.S32.HI R165, RZ, 0x1f, R233 ;  /* 0x0000001fffa57819 */ /* 0x004fe200000114e9 */
[----:B------:R-:W-:Y:S04]  /*7470*/  IMAD.WIDE.U32 R166, R233, c[0x0][0x1f0], R166 ;  /* 0x00007c00e9a67a25 */ /* 0x000fe800078e00a6 */
[----:B------:R-:W-:Y:S01]  /*7480*/  IMAD R165, R165, c[0x0][0x1f0], RZ ;  /* 0x00007c00a5a57a24 */ /* 0x000fe200078e02ff */
[----:B------:R-:W-:Y:S03]  /*7490*/  IADD3 R0, P0, R166, UR16, RZ ;  /* 0x00000010a6007c10 */ /* 0x000fe6000ff1e0ff */
[----:B------:R-:W-:Y:S05]  /*74a0*/  IMAD R165, R233, c[0x0][0x1f4], R165 ;  /* 0x00007d00e9a57a24 */ /* 0x000fea00078e02a5 */
[----:B------:R-:W-:Y:S02]  /*74b0*/  IADD3.X R165, R167, UR9, R165, P0, !PT ;  /* 0x00000009a7a57c10 */ /* 0x000fe400087fe4a5 */
[C---:B------:R-:W-:Y:S04]  /*74c0*/  LEA R166, P0, R0.reuse, c[0x0][0x1c8], 0x1 ;  /* 0x0000720000a67a11 */ /* 0x040fe800078008ff */
[----:B------:R-:W-:Y:S01]  /*74d0*/  LEA.HI.X R165, R0, c[0x0][0x1cc], R165, 0x1, P0 ;  /* 0x0000730000a57a11 */ /* 0x000fe200000f0ca5 */
[----:B------:R-:W1:Y:S01]  /*74e0*/  SHFL.IDX PT, R167, R166, 0x1, 0x181f ;  /* 0x00381f00a6a77f89 */ /* 0x000e6200000e0000 */
[----:B------:R-:W-:Y:S03]  /*74f0*/  IMAD.SHL.U32 R0, R200, 0x2, RZ ;  /* 0x00000002c8007824 */ /* 0x000fe600078e00ff */
[----:B------:R-:W2:Y:S04]  /*7500*/  SHFL.IDX PT, R168, R165, 0x1, 0x181f ;  /* 0x00381f00a5a87f89 */ /* 0x000ea800000e0000 */
[----:B------:R-:W3:Y:S04]  /*7510*/  SHFL.IDX PT, R166, R166, RZ, 0x181f ;  /* 0x00181fffa6a67589 */ /* 0x000ee800000e0000 */
[----:B------:R-:W4:Y:S01]  /*7520*/  SHFL.IDX PT, R165, R165, RZ, 0x181f ;  /* 0x00181fffa5a57589 */ /* 0x000f2200000e0000 */
[-C--:B-1----:R-:W-:Y:S04]  /*7530*/  IADD3 R174, P1, P0, R174, R167.reuse, R249 ;  /* 0x000000a7aeae7210 */ /* 0x082fe8000783e0f9 */
[-C--:B--2---:R-:W-:Y:S02]  /*7540*/  IADD3.X R175, RZ, R168.reuse, R250, P1, P0 ;  /* 0x000000a8ffaf7210 */ /* 0x084fe40000fe04fa */
[-C--:B------:R-:W-:Y:S04]  /*7550*/  IADD3 R172, P1, P0, R172, R167.reuse, R246 ;  /* 0x000000a7acac7210 */ /* 0x080fe8000783e0f6 */
[-CC-:B------:R-:W-:Y:S02]  /*7560*/  IADD3.X R173, RZ, R168.reuse, R247.reuse, P1, P0 ;  /* 0x000000a8ffad7210 */ /* 0x180fe40000fe04f7 */
[----:B------:R-:W-:Y:S04]  /*7570*/  IADD3 R170, P1, P0, R170, R167, R0 ;  /* 0x000000a7aaaa7210 */ /* 0x000fe8000783e000 */
[--C-:B------:R-:W-:Y:S02]  /*7580*/  IADD3.X R171, RZ, R168, R164.reuse, P1, P0 ;  /* 0x000000a8ffab7210 */ /* 0x100fe40000fe04a4 */
[C---:B---3--:R-:W-:Y:S05]  /*7590*/  IADD3 R176, P0, R166.reuse, R0, RZ ;  /* 0x00000000a6b07210 */ /* 0x048fea0007f1e0ff */
        /* <DEDUP_REMOVED lines=22> */
.L_x_2931:
        /* <DEDUP_REMOVED lines=33> */
.L_x_2934:
[----:B------:R-:W-:Y:S04]  /*7910*/  MOV R166, 0x1 ;  /* 0x0000000100a67802 */ /* 0x000fe80000000f00 */
[----:B------:R-:W-:Y:S11]  /*7920*/  ISETP.NE.AND P0, PT, R166, c[0x0][0x32c], PT ;  /* 0x0000cb00a6007a0c */ /* 0x000ff60003f05270 */
[----:B------:R-:W-:Y:S02]  /*7930*/  @!UPT UIADD3 URZ, URZ, URZ, URZ ;  /* 0x0000003f3f3ff290 */ /* 0x000fe4000fffe03f */
[----:B------:R-:W-:Y:S05]  /*7940*/  @P0 IMAD.HI.U32 R166, R167, c[0x0][0x330], RZ ;  /* 0x0000cc00a7a60a27 */ /* 0x000fea00078e00ff */
[----:B------:R-:W-:Y:S02]  /*7950*/  @P0 SHF.R.U32.HI R167, RZ, c[0x0][0x334], R166 ;  /* 0x0000cd00ffa70a19 */ /* 0x000fe400000116a6 */
.L_x_2935:
[----:B------:R-:W-:Y:S05]  /*7960*/  BSYNC B0 ;  /* 0x0000000000007941 */ /* 0x000fea0003800000 */
.L_x_2933:
[----:B------:R-:W-:Y:S04]  /*7970*/  IMAD R167, R167, c[0x0][0x32c], -R0 ;  /* 0x0000cb00a7a77a24 */ /* 0x000fe800078e0a00 */
[----:B------:R-:W-:Y:S05]  /*7980*/  IMAD.IADD R167, R167, 0x1, -R237 ;  /* 0x00000001a7a77824 */ /* 0x000fea00078e0aed */
[----:B------:R-:W-:Y:S02]  /*7990*/  IADD3 R166, R167, c[0x0][0x32c], RZ ;  /* 0x0000cb00a7a67a10 */ /* 0x000fe40007ffe0ff */
[----:B------:R-:W-:Y:S02]  /*79a0*/  IMNMX R168, R168, R167, !PT ;  /* 0x000000a7a8a87217 */ /* 0x000fe40007800200 */
[----:B------:R-:W-:Y:S02]  /*79b0*/  IMNMX R169, R169, R166, PT ;  /* 0x000000a6a9a97217 */ /* 0x000fe40003800200 */
.L_x_2932:
        /* <DEDUP_REMOVED lines=85> */
.L_x_2938:
[----:B------:R-:W-:Y:S04]  /*7f10*/  MOV R4, 0x1 ;  /* 0x0000000100047802 */ /* 0x000fe80000000f00 */
[----:B------:R-:W-:Y:S11]  /*7f20*/  ISETP.NE.AND P0, PT, R4, c[0x0][0x32c], PT ;  /* 0x0000cb0004007a0c */ /* 0x000ff60003f05270 */
[----:B------:R-:W-:Y:S02]  /*7f30*/  @!UPT UIADD3 URZ, URZ, URZ, URZ ;  /* 0x0000003f3f3ff290 */ /* 0x000fe4000fffe03f */
[----:B------:R-:W-:Y:S05]  /*7f40*/  @P0 IMAD.HI.U32 R4, R5, c[0x0][0x330], RZ ;  /* 0x0000cc0005040a27 */ /* 0x000fea00078e00ff */
[----:B------:R-:W-:Y:S02]  /*7f50*/  @P0 SHF.R.U32.HI R5, RZ, c[0x0][0x334], R4 ;  /* 0x0000cd00ff050a19 */ /* 0x000fe40000011604 */
.L_x_2939:
[----:B------:R-:W-:Y:S05]  /*7f60*/  BSYNC B0 ;  /* 0x0000000000007941 */ /* 0x000fea0003800000 */
.L_x_2937:
[----:B------:R-:W-:Y:S04]  /*7f70*/  IMAD R0, R5, c[0x0][0x32c], -R0 ;  /* 0x0000cb0005007a24 */ /* 0x000fe800078e0a00 */
[----:B------:R-:W-:Y:S05]  /*7f80*/  IMAD.IADD R4, R0, 0x1, -R237 ;  /* 0x0000000100047824 */ /* 0x000fea00078e0aed */
[----:B------:R-:W-:Y:S02]  /*7f90*/  IADD3 R0, R4, c[0x0][0x32c], RZ ;  /* 0x0000cb0004007a10 */ /* 0x000fe40007ffe0ff */
[----:B------:R-:W-:Y:S02]  /*7fa0*/  IMNMX R164, R164, R4, !PT ;  /* 0x00000004a4a47217 */ /* 0x000fe40007800200 */
[----:B------:R-:W-:Y:S02]  /*7fb0*/  IMNMX R165, R165, R0, PT ;  /* 0x00000000a5a57217 */ /* 0x000fe40003800200 */
.L_x_2936:
        /* <DEDUP_REMOVED lines=52> */
[----:B------:R-:W-:Y:S01]  /*8300*/  FMNMX.FTZ R5, R193, R5, !PT ;  /* 0x00000005c1057209 */ /* 0x000fe20007810000 */
[----:B------:R-:W1:Y:S01]  /*8310*/  SHFL.BFLY PT, R4, R0, 0x2, 0x1f ;  /* 0x0c401f0000047f89 */ /* 0x000e6200000e0000 */
[----:B------:R-:W-:Y:S04]  /*8320*/  ISETP.LT.OR P0, PT, R165, 0x1a, P0 ;  /* 0x0000001aa500780c */ /* 0x000fe80000701670 */
        /* <DEDUP_REMOVED lines=105> */
[----:B------:R-:W-:Y:S02]  /*89c0*/  FMUL.FTZ R33, R3, R153 ;  /* 0x0000009903217220 */ /* 0x000fe40000410000 */
[--C-:B------:R-:W-:Y:S02]  /*89d0*/  FFMA.FTZ R177, R177, c[0x0][0x2d0], -R172.reuse ;  /* 0x0000b400b1b17a23 */ /* 0x100fe400000108ac */
[--C-:B------:R-:W-:Y:S01]  /*89e0*/  FFMA.FTZ R175, R175, c[0x0][0x2d0], -R172.reuse ;  /* 0x0000b400afaf7a23 */ /* 0x100fe200000108ac */
[----:B------:R-:W2:Y:S01]  /*89f0*/  MUFU.EX2 R184, R184 ;  /* 0x000000b800b87308 */ /* 0x000ea20000000800 */
[--C-:B------:R-:W-:Y:S02]  /*8a00*/  FFMA.FTZ R173, R173, c[0x0][0x2d0], -R172.reuse ;  /* 0x0000b400adad7a23 */ /* 0x100fe400000108ac */
        /* <DEDUP_REMOVED lines=8> */
[C---:B------:R-:W-:Y:S01]  /*8a90*/  FMUL.FTZ R6, R2.reuse, R162 ;  /* 0x000000a202067220 */ /* 0x040fe20000410000 */
[----:B------:R-:W-:Y:S01]  /*8aa0*/  MOV R162, R16 ;  /* 0x0000001000a27202 */ /* 0x000fe20000000f00 */
[C---:B------:R-:W-:Y:S01]  /*8ab0*/  FMUL.FTZ R10, R2.reuse, R158 ;  /* 0x0000009e020a7220 */ /* 0x040fe20000410000 */
[----:B------:R-:W1:Y:S01]  /*8ac0*/  MUFU.EX2 R182, R182 ;  /* 0x000000b600b67308 */ /* 0x000e620000000800 */
[----:B------:R-:W-:Y:S02]  /*8ad0*/  FMUL.FTZ R11, R2, R159 ;  /* 0x0000009f020b7220 */ /* 0x000fe40000410000 */
        /* <DEDUP_REMOVED lines=14> */
[C---:B------:R-:W-:Y:S01]  /*8bc0*/  FMUL.FTZ R42, R2.reuse, R42 ;  /* 0x0000002a022a7220 */ /* 0x040fe20000410000 */
[----:B------:R-:W-:Y:S01]  /*8bd0*/  LDSM.16.MT88.4 R144, [R222+0x900] ;  /* 0x00090000de90783b */ /* 0x000fe20000004200 */
[----:B------:R-:W-:Y:S01]  /*8be0*/  FMUL.FTZ R43, R2, R43 ;  /* 0x0000002b022b7220 */ /* 0x000fe20000410000 */
        /* <DEDUP_REMOVED lines=151> */
[C---:B------:R-:W-:Y:S03]  /*9560*/  FMUL.FTZ R127, R2.reuse, R127 ;  /* 0x0000007f027f7220 */ /* 0x040fe60000410000 */
[----:B------:R-:W5:Y:S01]  /*9570*/  MUFU.EX2 R194, R194 ;  /* 0x000000c200c27308 */ /* 0x000f620000000800 */
[----:B------:R-:W-:Y:S02]  /*9580*/  FFMA.FTZ R195, R195, c[0x0][0x2d0], -R172 ;  /* 0x0000b400c3c37a23 */ /* 0x000fe400000108ac */
[C---:B------:R-:W-:Y:S01]  /*9590*/  FMUL.FTZ R128, R3.reuse, R128 ;  /* 0x0000008003807220 */ /* 0x040fe20000410000 */
[C---:B-1----:R-:W-:Y:S03]  /*95a0*/  HMMA.16816.F32.BF16 R124, R168.reuse, R132, R124 ;  /* 0x00000084a87c723c */ /* 0x042fe6000004187c */
[C---:B------:R-:W-:Y:S02]  /*95b0*/  FMUL.FTZ R129, R3.reuse, R129 ;  /* 0x0000008103817220 */ /* 0x040fe40000410000 */
[C---:B------:R-:W-:Y:S01]  /*95c0*/  FMUL.FTZ R130, R2.reuse, R130 ;  /* 0x0000008202827220 */ /* 0x040fe20000410000 */
[----:B------:R-:W-:Y:S01]  /*95d0*/  MUFU.EX2 R197, R197 ;  /* 0x000000c500c57308 */ /* 0x000fe20000000800 */
[----:B------:R-:W-:Y:S01]  /*95e0*/  FMUL.FTZ R131, R2, R131 ;  /* 0x0000008302837220 */ /* 0x000fe20000410000 */
[----:B------:R-:W-:Y:S01]  /*95f0*/  F2FP.BF16.PACK_AB R132, R188, R187 ;  /* 0x000000bbbc84723e */ /* 0x000fe200000010ff */
[----:B------:R-:W-:Y:S03]  /*9600*/  FFMA.FTZ R181, R3, R240, R181 ;  /* 0x000000f003b57223 */ /* 0x000fe600000100b5 */
[----:B--2---:R-:W-:Y:S01]  /*9610*/  F2FP.BF16.PACK_AB R133, R192, R191 ;  /* 0x000000bfc085723e */ /* 0x004fe200000010ff */
[----:B------:R-:W-:Y:S01]  /*9620*/  FFMA.FTZ R185, R2, R239, R185 ;  /* 0x000000ef02b97223 */ /* 0x000fe200000100b9 */
[----:B------:R-:W-:Y:S02]  /*9630*/  HMMA.16816.F32.BF16 R128, R168, R134, R128 ;  /* 0x00000086a880723c */ /* 0x000fe40000041880 */
[----:B------:R-:W-:Y:S01]  /*9640*/  MUFU.EX2 R196, R196 ;  /* 0x000000c400c47308 */ /* 0x000fe20000000800 */
[----:B------:R-:W-:Y:S01]  /*9650*/  MOV R3, R0 ;  /* 0x0000000000037202 */ /* 0x000fe20000000f00 */
[----:B------:R-:W-:Y:S02]  /*9660*/  FADD.FTZ R181, R167, R181 ;  /* 0x000000b5a7b57221 */ /* 0x000fe40000010000 */
[----:B------:R-:W-:Y:S01]  /*9670*/  FADD.FTZ R185, R184, R185 ;  /* 0x000000b9b8b97221 */ /* 0x000fe20000010000 */
[----:B------:R-:W-:Y:S01]  /*9680*/  F2FP.BF16.PACK_AB R134, R190, R189 ;  /* 0x000000bdbe86723e */ /* 0x000fe200000010ff */
[----:B------:R-:W-:Y:S01]  /*9690*/  FADD.FTZ R166, R166, R181 ;  /* 0x000000b5a6a67221 */ /* 0x000fe20000010000 */
[----:B-----5:R-:W-:Y:S03]  /*96a0*/  F2FP.BF16.PACK_AB R135, R194, R193 ;  /* 0x000000c1c287723e */ /* 0x020fe600000010ff */
[----:B------:R-:W-:Y:S01]  /*96b0*/  MOV R171, R162 ;  /* 0x000000a200ab7202 */ /* 0x000fe20000000f00 */
[----:B------:R-:W-:Y:S01]  /*96c0*/  MUFU.EX2 R195, R195 ;  /* 0x000000c300c37308 */ /* 0x000fe20000000800 */
[----:B------:R-:W-:Y:S01]  /*96d0*/  MOV R170, R161 ;  /* 0x000000a100aa7202 */ /* 0x000fe20000000f00 */
[----:B------:R-:W-:Y:S01]  /*96e0*/  FADD.FTZ R185, R183, R185 ;  /* 0x000000b9b7b97221 */ /* 0x000fe20000010000 */
[C---:B---3--:R-:W-:Y:S05]  /*96f0*/  HMMA.16816.F32.BF16 R4, R132.reuse, R136, R4 ;  /* 0x000000888404723c */ /* 0x048fea0000041804 */
[----:B------:R-:W-:Y:S01]  /*9700*/  MOV R169, R160 ;  /* 0x000000a000a97202 */ /* 0x000fe20000000f00 */
[----:B------:R-:W-:Y:S01]  /*9710*/  FADD.FTZ R166, R180, R166 ;  /* 0x000000a6b4a67221 */ /* 0x000fe20000010000 */
[----:B------:R-:W-:Y:S01]  /*9720*/  LDSM.16.MT88.4 R160, [R222+0x4900] ;  /* 0x00490000dea0783b */ /* 0x000fe20000004200 */
[C---:B------:R-:W-:Y:S04]  /*9730*/  HMMA.16816.F32.BF16 R8, R132.reuse, R138, R8 ;  /* 0x0000008a8408723c */ /* 0x040fe80000041808 */
[----:B------:R-:W-:Y:S02]  /*9740*/  FADD.FTZ R182, R182, R185 ;  /* 0x000000b9b6b67221 */ /* 0x000fe40000010000 */
[----:B------:R-:W-:Y:S01]  /*9750*/  FADD.FTZ R187, R187, R166 ;  /* 0x000000a6bbbb7221 */ /* 0x000fe20000010000 */
[----:B------:R-:W1:Y:S01]  /*9760*/  LDSM.16.MT88.4 R136, [R222+0x2900] ;  /* 0x00290000de88783b */ /* 0x000e620000004200 */
        /* <DEDUP_REMOVED lines=11> */
[----:B------:R-:W2:Y:S03]  /*9820*/  LDSM.16.MT88.4 R140, [R221+0x2900] ;  /* 0x00290000dd8c783b */ /* 0x000ea60000004200 */
[----:B------:R-:W-:Y:S04]  /*9830*/  FADD.FTZ R194, R194, R192 ;  /* 0x000000c0c2c27221 */ /* 0x000fe80000010000 */
        /* <DEDUP_REMOVED lines=12> */
[C---:B------:R-:W-:Y:S07]  /*9900*/  HMMA.16816.F32.BF16 R60, R132.reuse, R144, R60 ;  /* 0x00000090843c723c */ /* 0x040fee000004183c */
[--C-:B------:R-:W-:Y:S01]  /*9910*/  FFMA.FTZ R144, R169, c[0x0][0x2d0], -R186.reuse ;  /* 0x0000b400a9907a23 */ /* 0x100fe200000108ba */
[C---:B------:R-:W-:Y:S03]  /*9920*/  HMMA.16816.F32.BF16 R64, R132.reuse, R146, R64 ;  /* 0x000000928440723c */ /* 0x040fe60000041840 */
[----:B------:R4:W-:Y:S05]  /*9930*/  MUFU.EX2 R169, R144 ;  /* 0x0000009000a97308 */ /* 0x0009ea0000000800 */
[C---:B------:R-:W-:Y:S08]  /*9940*/  HMMA.16816.F32.BF16 R68, R132.reuse, R156, R68 ;  /* 0x0000009c8444723c */ /* 0x040ff00000041844 */
[C---:B------:R-:W-:Y:S01]  /*9950*/  HMMA.16816.F32.BF16 R72, R132.reuse, R158, R72 ;  /* 0x0000009e8448723c */ /* 0x040fe20000041848 */
[----:B------:R-:W-:Y:S07]  /*9960*/  LDSM.16.MT88.4 R156, [R220+0x1100] ;  /* 0x00110000dc9c783b */ /* 0x000fee0000004200 */
[C---:B------:R-:W-:Y:S01]  /*9970*/  HMMA.16816.F32.BF16 R76, R132.reuse, R160, R76 ;  /* 0x000000a0844c723c */ /* 0x040fe2000004184c */
[----:B----4-:R-:W4:Y:S07]  /*9980*/  LDSM.16.MT88.4 R144, [R222+0x6900] ;  /* 0x00690000de90783b */ /* 0x010f2e0000004200 */
[C---:B------:R-:W-:Y:S01]  /*9990*/  HMMA.16816.F32.BF16 R80, R132.reuse, R162, R80 ;  /* 0x000000a28450723c */ /* 0x040fe20000041850 */
[----:B------:R-:W-:Y:S07]  /*99a0*/  LDSM.16.MT88.4 R160, [R222+0x5100] ;  /* 0x00510000dea0783b */ /* 0x000fee0000004200 */
[C---:B---3--:R-:W-:Y:S07]  /*99b0*/  HMMA.16816.F32.BF16 R84, R132.reuse, R148, R84 ;  /* 0x000000948454723c */ /* 0x048fee0000041854 */
[--C-:B------:R-:W-:Y:S01]  /*99c0*/  FFMA.FTZ R148, R170, c[0x0][0x2d0], -R186.reuse ;  /* 0x0000b400aa947a23 */ /* 0x100fe200000108ba */
[C---:B------:R-:W-:Y:S03]  /*99d0*/  HMMA.16816.F32.BF16 R88, R132.reuse, R150, R88 ;  /* 0x000000968458723c */ /* 0x040fe60000041858 */
[----:B------:R3:W5:Y:S01]  /*99e0*/  MUFU.EX2 R170, R148 ;  /* 0x0000009400aa7308 */ /* 0x0007620000000800 */
[----:B------:R-:W-:Y:S04]  /*99f0*/  FFMA.FTZ R186, R174, c[0x0][0x2d0], -R186 ;  /* 0x0000b400aeba7a23 */ /* 0x000fe800000108ba */
[C---:B-1----:R-:W-:Y:S05]  /*9a00*/  HMMA.16816.F32.BF16 R92, R132.reuse, R136, R92 ;  /* 0x00000088845c723c */ /* 0x042fea000004185c */
[----:B------:R-:W-:Y:S02]  /*9a10*/  MUFU.EX2 R186, R186 ;  /* 0x000000ba00ba7308 */ /* 0x000fe40000000800 */
[--C-:B------:R-:W-:Y:S01]  /*9a20*/  FFMA.FTZ R136, R171, c[0x0][0x2d0], -R172.reuse ;  /* 0x0000b400ab887a23 */ /* 0x100fe200000108ac */
[C---:B------:R-:W-:Y:S04]  /*9a30*/  HMMA.16816.F32.BF16 R96, R132.reuse, R138, R96 ;  /* 0x0000008a8460723c */ /* 0x040fe80000041860 */
[----:B------:R-:W-:Y:S03]  /*9a40*/  FFMA.FTZ R172, R165, c[0x0][0x2d0], -R172 ;  /* 0x0000b400a5ac7a23 */ /* 0x000fe600000108ac */
[----:B------:R1:W1:Y:S01]  /*9a50*/  MUFU.EX2 R168, R136 ;  /* 0x0000008800a87308 */ /* 0x0002620000000800 */
[C---:B--2---:R-:W-:Y:S01]  /*9a60*/  HMMA.16816.F32.BF16 R100, R132.reuse, R140, R100 ;  /* 0x0000008c8464723c */ /* 0x044fe20000041864 */
[----:B---3--:R-:W2:Y:S07]  /*9a70*/  LDSM.16.MT88.4 R148, [R221+0x6900] ;  /* 0x00690000dd94783b */ /* 0x008eae0000004200 */
[C---:B------:R-:W-:Y:S01]  /*9a80*/  HMMA.16816.F32.BF16 R104, R132.reuse, R142, R104 ;  /* 0x0000008e8468723c */ /* 0x040fe20000041868 */
[----:B------:R-:W-:Y:S01]  /*9a90*/  MUFU.EX2 R171, R177 ;  /* 0x000000b100ab7308 */ /* 0x000fe20000000800 */
[----:B------:R-:W-:Y:S06]  /*9aa0*/  LDSM.16.MT88.4 R140, [R227+0x1100] ;  /* 0x00110000e38c783b */ /* 0x000fec0000004200 */
[C---:B----4-:R-:W-:Y:S03]  /*9ab0*/  HMMA.16816.F32.BF16 R108, R132.reuse, R144, R108 ;  /* 0x00000090846c723c */ /* 0x050fe6000004186c */
[----:B------:R-:W-:Y:S01]  /*9ac0*/  MUFU.EX2 R165, R172 ;  /* 0x000000ac00a57308 */ /* 0x000fe20000000800 */
[----:B-1----:R-:W1:Y:S04]  /*9ad0*/  LDSM.16.MT88.4 R136, [R220+0x6900] ;  /* 0x00690000dc88783b */ /* 0x002e680000004200 */
[C---:B------:R-:W-:Y:S04]  /*9ae0*/  HMMA.16816.F32.BF16 R112, R132.reuse, R146, R112 ;  /* 0x000000928470723c */ /* 0x040fe80000041870 */
[----:B------:R-:W3:Y:S04]  /*9af0*/  LDSM.16.MT88.4 R144, [R221+0x1100] ;  /* 0x00110000dd90783b */ /* 0x000ee80000004200 */
[C---:B--2---:R-:W-:Y:S08]  /*9b00*/  HMMA.16816.F32.BF16 R116, R132.reuse, R148, R116 ;  /* 0x000000948474723c */ /* 0x044ff00000041874 */
[C---:B------:R-:W-:Y:S01]  /*9b10*/  HMMA.16816.F32.BF16 R120, R132.reuse, R150, R120 ;  /* 0x000000968478723c */ /* 0x040fe20000041878 */
[----:B------:R-:W-:Y:S07]  /*9b20*/  LDSM.16.MT88.4 R148, [R221+0x3100] ;  /* 0x00310000dd94783b */ /* 0x000fee0000004200 */
[C---:B-1----:R-:W-:Y:S08]  /*9b30*/  HMMA.16816.F32.BF16 R124, R132.reuse, R136, R124 ;  /* 0x00000088847c723c */ /* 0x042ff0000004187c */
[----:B------:R-:W-:Y:S01]  /*9b40*/  HMMA.16816.F32.BF16 R128, R132, R138, R128 ;  /* 0x0000008a8480723c */ /* 0x000fe20000041880 */
[----:B------:R-:W1:Y:S06]  /*9b50*/  LDSM.16.MT88.4 R136, [R227+0x3100] ;  /* 0x00310000e388783b */ /* 0x000e6c0000004200 */
[----:B-----5:R-:W-:Y:S02]  /*9b60*/  F2FP.BF16.PACK_AB R132, R170, R169 ;  /* 0x000000a9aa84723e */ /* 0x020fe400000010ff */
[----:B------:R-:W-:Y:S03]  /*9b70*/  F2FP.BF16.PACK_AB R134, R198, R199 ;  /* 0x000000c7c686723e */ /* 0x000fe600000010ff */
[----:B------:R-:W-:Y:S02]  /*9b80*/  F2FP.BF16.PACK_AB R133, R197, R168 ;  /* 0x000000a8c585723e */ /* 0x000fe400000010ff */
[----:B------:R-:W-:Y:S07]  /*9b90*/  F2FP.BF16.PACK_AB R135, R195, R196 ;  /* 0x000000c4c387723e */ /* 0x000fee00000010ff */
[C---:B------:R-:W-:Y:S08]  /*9ba0*/  HMMA.16816.F32.BF16 R4, R132.reuse, R140, R4 ;  /* 0x0000008c8404723c */ /* 0x040ff00000041804 */
[C---:B------:R-:W-:Y:S01]  /*9bb0*/  HMMA.16816.F32.BF16 R8, R132.reuse, R142, R8 ;  /* 0x0000008e8408723c */ /* 0x040fe20000041808 */
[----:B------:R-:W2:Y:S07]  /*9bc0*/  LDSM.16.MT88.4 R140, [R222+0x3100] ;  /* 0x00310000de8c783b */ /* 0x000eae0000004200 */
[C---:B------:R-:W-:Y:S08]  /*9bd0*/  HMMA.16816.F32.BF16 R12, R132.reuse, R152, R12 ;  /* 0x00000098840c723c */ /* 0x040ff0000004180c */
[C---:B------:R-:W-:Y:S01]  /*9be0*/  HMMA.16816.F32.BF16 R16, R132.reuse, R154, R16 ;  /* 0x0000009a8410723c */ /* 0x040fe20000041810 */
[----:B------:R-:W4:Y:S07]  /*9bf0*/  LDSM.16.MT88.4 R152, [R220+0x3100] ;  /* 0x00310000dc98783b */ /* 0x000f2e0000004200 */
[C---:B---3--:R-:W-:Y:S08]  /*9c00*/  HMMA.16816.F32.BF16 R20, R132.reuse, R144, R20 ;  /* 0x000000908414723c */ /* 0x048ff00000041814 */
        /* <DEDUP_REMOVED lines=14> */
[C---:B----4-:R-:W-:Y:S07]  /*9cf0*/  HMMA.16816.F32.BF16 R60, R132.reuse, R152, R60 ;  /* 0x00000098843c723c */ /* 0x050fee000004183c */
[----:B------:R-:W-:Y:S01]  /*9d00*/  MOV R153, R169 ;  /* 0x000000a900997202 */ /* 0x000fe20000000f00 */
[C---:B------:R-:W-:Y:S01]  /*9d10*/  HMMA.16816.F32.BF16 R64, R132.reuse, R154, R64 ;  /* 0x0000009a8440723c */ /* 0x040fe20000041840 */
[----:B------:R-:W-:Y:S03]  /*9d20*/  MUFU.EX2 R169, R176 ;  /* 0x000000b000a97308 */ /* 0x000fe60000000800 */
[----:B------:R-:W-:Y:S04]  /*9d30*/  MOV R152, R168 ;  /* 0x000000a800987202 */ /* 0x000fe80000000f00 */
[C---:B---3--:R-:W-:Y:S03]  /*9d40*/  HMMA.16816.F32.BF16 R68, R132.reuse, R144, R68 ;  /* 0x000000908444723c */ /* 0x048fe60000041844 */
[----:B------:R-:W-:Y:S05]  /*9d50*/  MUFU.EX2 R168, R175 ;  /* 0x000000af00a87308 */ /* 0x000fea0000000800 */
[C---:B------:R-:W-:Y:S01]  /*9d60*/  HMMA.16816.F32.BF16 R72, R132.reuse, R146, R72 ;  /* 0x000000928448723c */ /* 0x040fe20000041848 */
[----:B------:R-:W3:Y:S07]  /*9d70*/  LDSM.16.MT88.4 R144, [R222+0x7100] ;  /* 0x00710000de90783b */ /* 0x000eee0000004200 */
[C---:B------:R-:W-:Y:S01]  /*9d80*/  HMMA.16816.F32.BF16 R76, R132.reuse, R160, R76 ;  /* 0x000000a0844c723c */ /* 0x040fe2000004184c */
[----:B------:R-:W-:Y:S06]  /*9d90*/  MUFU.EX2 R161, R178 ;  /* 0x000000b200a17308 */ /* 0x000fec0000000800 */
[----:B------:R-:W-:Y:S01]  /*9da0*/  MOV R160, R170 ;  /* 0x000000aa00a07202 */ /* 0x000fe20000000f00 */
[C---:B------:R-:W-:Y:S03]  /*9db0*/  HMMA.16816.F32.BF16 R80, R132.reuse, R162, R80 ;  /* 0x000000a28450723c */ /* 0x040fe60000041850 */
[----:B------:R4:W2:Y:S05]  /*9dc0*/  MUFU.EX2 R163, R179 ;  /* 0x000000b300a37308 */ /* 0x0008aa0000000800 */
[C---:B-----5:R-:W-:Y:S05]  /*9dd0*/  HMMA.16816.F32.BF16 R84, R132.reuse, R156, R84 ;  /* 0x0000009c8454723c */ /* 0x060fea0000041854 */
[----:B------:R5:W2:Y:S03]  /*9de0*/  MUFU.EX2 R170, R173 ;  /* 0x000000ad00aa7308 */ /* 0x000aa60000000800 */
[C---:B------:R-:W-:Y:S01]  /*9df0*/  HMMA.16816.F32.BF16 R88, R132.reuse, R158, R88 ;  /* 0x0000009e8458723c */ /* 0x040fe20000041858 */
[----:B------:R-:W-:Y:S07]  /*9e00*/  LDSM.16.MT88.4 R156, [R227+0x1900] ;  /* 0x00190000e39c783b */ /* 0x000fee0000004200 */
[C---:B-1----:R-:W-:Y:S01]  /*9e10*/  HMMA.16816.F32.BF16 R92, R132.reuse, R136, R92 ;  /* 0x00000088845c723c */ /* 0x042fe2000004185c */
[----:B----4-:R-:W-:Y:S07]  /*9e20*/  LDSM.16.MT88.4 R176, [R222+0x3900] ;  /* 0x00390000deb0783b */ /* 0x010fee0000004200 */
[C---:B------:R-:W-:Y:S01]  /*9e30*/  HMMA.16816.F32.BF16 R96, R132.reuse, R138, R96 ;  /* 0x0000008a8460723c */ /* 0x040fe20000041860 */
[----:B------:R-:W1:Y:S07]  /*9e40*/  LDSM.16.MT88.4 R136, [R220+0x7100] ;  /* 0x00710000dc88783b */ /* 0x000e6e0000004200 */
[C---:B--2---:R-:W-:Y:S01]  /*9e50*/  HMMA.16816.F32.BF16 R100, R132.reuse, R140, R100 ;  /* 0x0000008c8464723c */ /* 0x044fe20000041864 */
[----:B-----5:R-:W-:Y:S07]  /*9e60*/  LDSM.16.MT88.4 R172, [R227+0x3900] ;  /* 0x00390000e3ac783b */ /* 0x020fee0000004200 */
[C---:B------:R-:W-:Y:S01]  /*9e70*/  HMMA.16816.F32.BF16 R104, R132.reuse, R142, R104 ;  /* 0x0000008e8468723c */ /* 0x040fe20000041868 */
[----:B------:R-:W2:Y:S07]  /*9e80*/  LDSM.16.MT88.4 R140, [R222+0x1900] ;  /* 0x00190000de8c783b */ /* 0x000eae0000004200 */
[C---:B---3--:R-:W-:Y:S08]  /*9e90*/  HMMA.16816.F32.BF16 R108, R132.reuse, R144, R108 ;  /* 0x00000090846c723c */ /* 0x048ff0000004186c */
[C---:B------:R-:W-:Y:S01]  /*9ea0*/  HMMA.16816.F32.BF16 R112, R132.reuse, R146, R112 ;  /* 0x000000928470723c */ /* 0x040fe20000041870 */
[----:B------:R-:W3:Y:S07]  /*9eb0*/  LDSM.16.MT88.4 R144, [R221+0x1900] ;  /* 0x00190000dd90783b */ /* 0x000eee0000004200 */
        /* <DEDUP_REMOVED lines=13> */
[----:B------:R-:W-:Y:S02]  /*9f90*/  MOV R139, R168 ;  /* 0x000000a8008b7202 */ /* 0x000fe40000000f00 */
[----:B------:R-:W-:Y:S02]  /*9fa0*/  F2FP.BF16.PACK_AB R168, R136, R150 ;  /* 0x0000009688a8723e */ /* 0x000fe400000010ff */
[-C--:B------:R-:W-:Y:S02]  /*9fb0*/  F2FP.BF16.PACK_AB R170, R186, R138.reuse ;  /* 0x0000008abaaa723e */ /* 0x080fe400000010ff */
[----:B------:R-:W-:Y:S02]  /*9fc0*/  F2FP.BF16.PACK_AB R169, R139, R137 ;  /* 0x000000898ba9723e */ /* 0x000fe400000010ff */
[-C--:B------:R-:W-:Y:S07]  /*9fd0*/  F2FP.BF16.PACK_AB R171, R165, R135.reuse ;  /* 0x00000087a5ab723e */ /* 0x080fee00000010ff */
[C---:B------:R-:W-:Y:S01]  /*9fe0*/  HMMA.16816.F32.BF16 R160, R168.reuse, R156, R4 ;  /* 0x0000009ca8a0723c */ /* 0x040fe20000041804 */
[----:B------:R-:W1:Y:S07]  /*9ff0*/  LDSM.16.MT88.4 R4, [R221+0x3900] ;  /* 0x00390000dd04783b */ /* 0x000e6e0000004200 */
[C---:B------:R-:W-:Y:S07]  /*a000*/  HMMA.16816.F32.BF16 R156, R168.reuse, R158, R8 ;  /* 0x0000009ea89c723c */ /* 0x040fee0000041808 */
[----:B------:R-:W-:Y:S02]  /*a010*/  MOV R8, R135 ;  /* 0x0000008700087202 */ /* 0x000fe40000000f00 */
[C---:B--2---:R-:W-:Y:S03]  /*a020*/  HMMA.16816.F32.BF16 R132, R168.reuse, R140, R12 ;  /* 0x0000008ca884723c */ /* 0x044fe6000004180c */
[----:B------:R-:W-:Y:S02]  /*a030*/  MOV R9, R138 ;  /* 0x0000008a00097202 */ /* 0x000fe40000000f00 */
[----:B------:R-:W-:Y:S02]  /*a040*/  MOV R10, R139 ;  /* 0x0000008b000a7202 */ /* 0x000fe40000000f00 */
[----:B------:R-:W-:Y:S02]  /*a050*/  MOV R11, R136 ;  /* 0x00000088000b7202 */ /* 0x000fe40000000f00 */
[----:B------:R-:W-:Y:S02]  /*a060*/  MOV R15, R137 ;  /* 0x00000089000f7202 */ /* 0x000fe40000000f00 */
[C---:B------:R-:W-:Y:S07]  /*a070*/  HMMA.16816.F32.BF16 R136, R168.reuse, R142, R16 ;  /* 0x0000008ea888723c */ /* 0x040fee0000041810 */
[----:B------:R-:W-:Y:S01]  /*a080*/  MOV R19, R150 ;  /* 0x0000009600137202 */ /* 0x000fe20000000f00 */
[C---:B---3--:R-:W-:Y:S04]  /*a090*/  HMMA.16816.F32.BF16 R140, R168.reuse, R144, R20 ;  /* 0x00000090a88c723c */ /* 0x048fe80000041814 */
[----:B------:R-:W-:Y:S02]  /*a0a0*/  MOV R18, R15 ;  /* 0x0000000f00127202 */ /* 0x000fe40000000f00 */
[----:B------:R-:W-:Y:S01]  /*a0b0*/  LDSM.16.MT88.4 R12, [R227+0x5900] ;  /* 0x00590000e30c783b */ /* 0x000fe20000004200 */
[----:B------:R-:W-:Y:S01]  /*a0c0*/  MOV R21, R151 ;  /* 0x0000009700157202 */ /* 0x000fe20000000f00 */
[C---:B------:R-:W-:Y:S04]  /*a0d0*/  HMMA.16816.F32.BF16 R144, R168.reuse, R146, R24 ;  /* 0x00000092a890723c */ /* 0x040fe80000041818 */
[----:B------:R-:W-:Y:S02]  /*a0e0*/  MOV R22, R148 ;  /* 0x0000009400167202 */ /* 0x000fe40000000f00 */
[----:B------:R-:W-:Y:S01]  /*a0f0*/  MOV R23, R149 ;  /* 0x0000009500177202 */ /* 0x000fe20000000f00 */
[----:B------:R-:W-:Y:S01]  /*a100*/  LDSM.16.MT88.4 R24, [R220+0x5900] ;  /* 0x00590000dc18783b */ /* 0x000fe20000004200 */
[C---:B----4-:R-:W-:Y:S07]  /*a110*/  HMMA.16816.F32.BF16 R148, R168.reuse, R152, R28 ;  /* 0x00000098a894723c */ /* 0x050fee000004181c */
[----:B------:R-:W-:Y:S01]  /*a120*/  LDSM.16.MT88.4 R28, [R227+0x7900] ;  /* 0x00790000e31c783b */ /* 0x000fe20000004200 */
        /* <DEDUP_REMOVED lines=10> */
[----:B------:R-:W-:Y:S02]  /*a1d0*/  MOV R172, R19 ;  /* 0x0000001300ac7202 */ /* 0x000fe40000000f00 */
[----:B------:R-:W3:Y:S01]  /*a1e0*/  LDSM.16.MT88.4 R16, [R222+0x5900] ;  /* 0x00590000de10783b */ /* 0x000ee20000004200 */
[----:B------:R-:W-:Y:S01]  /*a1f0*/  MOV R175, R21 ;  /* 0x0000001500af7202 */ /* 0x000fe20000000f00 */
[C---:B------:R-:W-:Y:S04]  /*a200*/  HMMA.16816.F32.BF16 R48, R168.reuse, R178, R48 ;  /* 0x000000b2a830723c */ /* 0x040fe80000041830 */
[----:B------:R-:W-:Y:S02]  /*a210*/  MOV R174, R22 ;  /* 0x0000001600ae7202 */ /* 0x000fe40000000f00 */
[----:B------:R-:W-:Y:S02]  /*a220*/  MOV R177, R23 ;  /* 0x0000001700b17202 */ /* 0x000fe40000000f00 */
[C---:B-1----:R-:W-:Y:S01]  /*a230*/  HMMA.16816.F32.BF16 R52, R168.reuse, R4, R52 ;  /* 0x00000004a834723c */ /* 0x042fe20000041834 */
[----:B------:R-:W1:Y:S03]  /*a240*/  LDSM.16.MT88.4 R20, [R221+0x5900] ;  /* 0x00590000dd14783b */ /* 0x000e660000004200 */
[----:B------:R-:W-:Y:S02]  /*a250*/  FADD.FTZ R2, R177, R2 ;  /* 0x00000002b1027221 */ /* 0x000fe40000010000 */
[----:B------:R-:W-:Y:S02]  /*a260*/  FADD.FTZ R194, R174, R194 ;  /* 0x000000c2aec27221 */ /* 0x000fe40000010000 */
[C---:B------:R-:W-:Y:S01]  /*a270*/  HMMA.16816.F32.BF16 R56, R168.reuse, R6, R56 ;  /* 0x00000006a838723c */ /* 0x040fe20000041838 */
[----:B------:R-:W4:Y:S03]  /*a280*/  LDSM.16.MT88.4 R4, [R222+0x7900] ;  /* 0x00790000de04783b */ /* 0x000f260000004200 */
[----:B------:R-:W-:Y:S02]  /*a290*/  FADD.FTZ R2, R175, R2 ;  /* 0x00000002af027221 */ /* 0x000fe40000010000 */
[----:B------:R-:W-:Y:S02]  /*a2a0*/  FADD.FTZ R197, R197, R194 ;  /* 0x000000c2c5c57221 */ /* 0x000fe40000010000 */
[----:B------:R-:W-:Y:S04]  /*a2b0*/  FADD.FTZ R199, R199, R2 ;  /* 0x00000002c7c77221 */ /* 0x000fe80000010000 */
[----:B------:R-:W-:Y:S01]  /*a2c0*/  FADD.FTZ R197, R196, R197 ;  /* 0x000000c5c4c57221 */ /* 0x000fe20000010000 */
        /* <DEDUP_REMOVED lines=12> */
[----:B------:R-:W5:Y:S03]  /*a390*/  LDSM.16.MT88.4 R12, [R220+0x7900] ;  /* 0x00790000dc0c783b */ /* 0x000f660000004200 */
[----:B------:R-:W-:Y:S02]  /*a3a0*/  FADD.FTZ R195, R35, R195 ;  /* 0x000000c323c37221 */ /* 0x000fe40000010000 */
[----:B------:R-:W-:Y:S01]  /*a3b0*/  FADD.FTZ R240, R186, R2 ;  /* 0x00000002baf07221 */ /* 0x000fe20000010000 */
[-C--:B------:R-:W-:Y:S01]  /*a3c0*/  MOV R2, R164.reuse ;  /* 0x000000a400027202 */ /* 0x080fe20000000f00 */
[C---:B---3--:R-:W-:Y:S04]  /*a3d0*/  HMMA.16816.F32.BF16 R76, R168.reuse, R16, R76 ;  /* 0x00000010a84c723c */ /* 0x048fe8000004184c */
[----:B------:R-:W-:Y:S04]  /*a3e0*/  FADD.FTZ R239, R165, R195 ;  /* 0x000000c3a5ef7221 */ /* 0x000fe80000010000 */
[C---:B------:R-:W-:Y:S08]  /*a3f0*/  HMMA.16816.F32.BF16 R80, R168.reuse, R18, R80 ;  /* 0x00000012a850723c */ /* 0x040ff00000041850 */
        /* <DEDUP_REMOVED lines=10> */
[C---:B-----5:R-:W-:Y:S07]  /*a4a0*/  HMMA.16816.F32.BF16 R124, R168.reuse, R12, R124 ;  /* 0x0000000ca87c723c */ /* 0x060fee000004187c */
[----:B------:R-:W-:Y:S01]  /*a4b0*/  MOV R12, R164 ;  /* 0x000000a4000c7202 */ /* 0x000fe20000000f00 */
[----:B------:R-:W-:Y:S01]  /*a4c0*/  HMMA.16816.F32.BF16 R128, R168, R14, R128 ;  /* 0x0000000ea880723c */ /* 0x000fe20000041880 */
[----:B------:R-:W-:-:S07]  /*a4d0*/  @P0 BRA `(.L_x_2940) ;  /* 0xffffbcc000000947 */ /* 0x000fce000383ffff */
.L_x_2929:
        /* <DEDUP_REMOVED lines=26> */
.L_x_2942:
[----:B------:R-:W-:Y:S02]  /*a680*/  UMOV UR5, 0x1 ;  /* 0x0000000100057882 */ /* 0x000fe40000000000 */
[----:B------:R-:W-:Y:S02]  /*a690*/  ULDC UR4, c[0x0][0x32c] ;  /* 0x0000cb0000047ab9 */ /* 0x000fe40000000800 */
[----:B------:R-:W-:-:S03]  /*a6a0*/  UISETP.NE.AND UP0, UPT, UR5, UR4, UPT ;  /* 0x000000040500728c */ /* 0x000fc6000bf05270 */
[----:B------:R-:W-:Y:S02]  /*a6b0*/  ULDC.64 UR4, c[0x0][0x330] ;  /* 0x0000cc0000047ab9 */ /* 0x000fe40000000a00 */
[----:B------:R-:W-:-:S07]  /*a6c0*/  UIMAD.WIDE.U32 UR28, UR26, UR4, URZ ;  /* 0x000000041a1c72a5 */ /* 0x000fce000f8e003f */
[----:B------:R-:W-:Y:S02]  /*a6d0*/  @UP0 UMOV UR27, UR29 ;  /* 0x0000001d001b0c82 */ /* 0x000fe40008000000 */
[----:B------:R-:W-:Y:S02]  /*a6e0*/  @UP0 USHF.R.U32.HI UR26, URZ, UR5, UR27 ;  /* 0x000000053f1a0299 */ /* 0x000fe4000801161b */
.L_x_2943:
[----:B------:R-:W-:Y:S02]  /*a6f0*/  ULDC UR4, c[0x0][0x32c] ;  /* 0x0000cb0000047ab9 */ /* 0x000fe40000000800 */
[----:B------:R-:W-:-:S04]  /*a700*/  UIMAD UR4, UR26, UR4, URZ ;  /* 0x000000041a0472a4 */ /* 0x000fc8000f8e023f */
[----:B------:R-:W-:-:S04]  /*a710*/  UISETP.LT.AND UP0, UPT, UR23, UR4, UPT ;  /* 0x000000041700728c */ /* 0x000fc8000bf01270 */
[----:B------:R-:W-:-:S04]  /*a720*/  USEL UR23, UR23, UR4, !UP0 ;  /* 0x0000000417177287 */ /* 0x000fc8000c000000 */
.L_x_2941:
        /* <DEDUP_REMOVED lines=20> */
.L_x_2947:
        /* <DEDUP_REMOVED lines=69> */
.L_x_2945:
        /* <DEDUP_REMOVED lines=273> */
.L_x_2946:
[----:B-1----:R-:W-:Y:S01]  /*bdd0*/  FMNMX.FTZ R166, R4, R3, !PT ;  /* 0x0000000304a67209 */ /* 0x002fe20007810000 */
        /* <DEDUP_REMOVED lines=392> */
[C---:B---3--:R-:W-:Y:S01]  /*d660*/  HMMA.16816.F32.BF16 R60, R12.reuse, R160, R60 ;  /* 0x000000a00c3c723c */ /* 0x048fe2000004183c */
[----:B------:R3:W-:Y:S07]  /*d670*/  MUFU.EX2 R161, R34 ;  /* 0x0000002200a17308 */ /* 0x0007ee0000000800 */
[C---:B------:R-:W-:Y:S08]  /*d680*/  HMMA.16816.F32.BF16 R64, R12.reuse, R162, R64 ;  /* 0x000000a20c40723c */ /* 0x040ff00000041840 */
[C---:B----4-:R-:W-:Y:S08]  /*d690*/  HMMA.16816.F32.BF16 R68, R12.reuse, R24, R68 ;  /* 0x000000180c44723c */ /* 0x050ff00000041844 */
[C---:B------:R-:W-:Y:S01]  /*d6a0*/  HMMA.16816.F32.BF16 R72, R12.reuse, R26, R72 ;  /* 0x0000001a0c48723c */ /* 0x040fe20000041848 */
[----:B------:R-:W4:Y:S07]  /*d6b0*/  LDSM.16.MT88.4 R24, [R222+0x7100] ;  /* 0x00710000de18783b */ /* 0x000f2e0000004200 */
        /* <DEDUP_REMOVED lines=14> */
[----:B---3--:R-:W-:Y:S01]  /*d7a0*/  LDSM.16.MT88.4 R32, [R220+0x1900] ;  /* 0x00190000dc20783b */ /* 0x008fe20000004200 */
[----:B------:R-:W1:Y:S06]  /*d7b0*/  MUFU.EX2 R174, R174 ;  /* 0x000000ae00ae7308 */ /* 0x000e6c0000000800 */
[C---:B------:R-:W-:Y:S01]  /*d7c0*/  HMMA.16816.F32.BF16 R96, R12.reuse, R18, R96 ;  /* 0x000000120c60723c */ /* 0x040fe20000041860 */
[----:B------:R-:W2:Y:S03]  /*d7d0*/  LDSM.16.MT88.4 R16, [R220+0x7100] ;  /* 0x00710000dc10783b */ /* 0x000ea60000004200 */
[----:B------:R-:W3:Y:S04]  /*d7e0*/  MUFU.EX2 R175, R175 ;  /* 0x000000af00af7308 */ /* 0x000ee80000000800 */
[C---:B------:R-:W-:Y:S01]  /*d7f0*/  HMMA.16816.F32.BF16 R100, R12.reuse, R20, R100 ;  /* 0x000000140c64723c */ /* 0x040fe20000041864 */
[----:B------:R-:W-:Y:S05]  /*d800*/  LDSM.16.MT88.4 R168, [R227+0x3900] ;  /* 0x00390000e3a8783b */ /* 0x000fea0000004200 */
[----:B------:R-:W5:Y:S02]  /*d810*/  MUFU.EX2 R190, R190 ;  /* 0x000000be00be7308 */ /* 0x000f640000000800 */
[C---:B------:R-:W-:Y:S01]  /*d820*/  HMMA.16816.F32.BF16 R104, R12.reuse, R22, R104 ;  /* 0x000000160c68723c */ /* 0x040fe20000041868 */
[----:B------:R-:W5:Y:S03]  /*d830*/  LDSM.16.MT88.4 R20, [R227+0x1900] ;  /* 0x00190000e314783b */ /* 0x000f660000004200 */
[----:B-1----:R-:W-:Y:S04]  /*d840*/  FADD.FTZ R183, R174, R183 ;  /* 0x000000b7aeb77221 */ /* 0x002fe80000010000 */
[C---:B----4-:R-:W-:Y:S01]  /*d850*/  HMMA.16816.F32.BF16 R108, R12.reuse, R24, R108 ;  /* 0x000000180c6c723c */ /* 0x050fe2000004186c */
[----:B------:R-:W1:Y:S03]  /*d860*/  MUFU.EX2 R189, R189 ;  /* 0x000000bd00bd7308 */ /* 0x000e660000000800 */
[----:B---3--:R-:W-:Y:S04]  /*d870*/  FADD.FTZ R183, R175, R183 ;  /* 0x000000b7afb77221 */ /* 0x008fe80000010000 */
[C---:B------:R-:W-:Y:S01]  /*d880*/  HMMA.16816.F32.BF16 R112, R12.reuse, R26, R112 ;  /* 0x0000001a0c70723c */ /* 0x040fe20000041870 */
[----:B------:R-:W3:Y:S07]  /*d890*/  LDSM.16.MT88.4 R24, [R221+0x1900] ;  /* 0x00190000dd18783b */ /* 0x000eee0000004200 */
[C---:B------:R-:W-:Y:S07]  /*d8a0*/  HMMA.16816.F32.BF16 R116, R12.reuse, R156, R116 ;  /* 0x0000009c0c74723c */ /* 0x040fee0000041874 */
[----:B------:R-:W-:Y:S01]  /*d8b0*/  MOV R157, R161 ;  /* 0x000000a1009d7202 */ /* 0x000fe20000000f00 */
[C---:B------:R-:W-:Y:S08]  /*d8c0*/  HMMA.16816.F32.BF16 R120, R12.reuse, R158, R120 ;  /* 0x0000009e0c78723c */ /* 0x040ff00000041878 */
[C---:B--2---:R-:W-:Y:S08]  /*d8d0*/  HMMA.16816.F32.BF16 R124, R12.reuse, R16, R124 ;  /* 0x000000100c7c723c */ /* 0x044ff0000004187c */
[----:B------:R-:W-:Y:S01]  /*d8e0*/  HMMA.16816.F32.BF16 R128, R12, R18, R128 ;  /* 0x000000120c80723c */ /* 0x000fe20000041880 */
[----:B------:R-:W2:Y:S06]  /*d8f0*/  LDSM.16.MT88.4 R16, [R222+0x3900] ;  /* 0x00390000de10783b */ /* 0x000eac0000004200 */
[----:B------:R-:W-:Y:S01]  /*d900*/  F2FP.BF16.PACK_AB R12, R173, R172 ;  /* 0x000000acad0c723e */ /* 0x000fe200000010ff */
[----:B------:R-:W-:Y:S01]  /*d910*/  FADD.FTZ R172, R172, R180 ;  /* 0x000000b4acac7221 */ /* 0x000fe20000010000 */
[----:B------:R-:W-:Y:S03]  /*d920*/  F2FP.BF16.PACK_AB R13, R175, R174 ;  /* 0x000000aeaf0d723e */ /* 0x000fe600000010ff */
[C---:B-----5:R-:W-:Y:S01]  /*d930*/  F2FP.BF16.PACK_AB R14, R190.reuse, R199 ;  /* 0x000000c7be0e723e */ /* 0x060fe200000010ff */
[----:B------:R-:W-:Y:S01]  /*d940*/  FADD.FTZ R172, R173, R172 ;  /* 0x000000acadac7221 */ /* 0x000fe20000010000 */
[-C--:B-1----:R-:W-:Y:S03]  /*d950*/  F2FP.BF16.PACK_AB R15, R189, R157.reuse ;  /* 0x0000009dbd0f723e */ /* 0x082fe600000010ff */
[----:B------:R-:W-:Y:S04]  /*d960*/  FADD.FTZ R172, R199, R172 ;  /* 0x000000acc7ac7221 */ /* 0x000fe80000010000 */
[C---:B------:R-:W-:Y:S03]  /*d970*/  HMMA.16816.F32.BF16 R160, R12.reuse, R20, R4 ;  /* 0x000000140ca0723c */ /* 0x040fe60000041804 */
[----:B------:R-:W-:Y:S04]  /*d980*/  FADD.FTZ R240, R190, R172 ;  /* 0x000000acbef07221 */ /* 0x000fe80000010000 */
[----:B------:R-:W-:Y:S02]  /*d990*/  MOV R7, R157 ;  /* 0x0000009d00077202 */ /* 0x000fe40000000f00 */
[C---:B------:R-:W-:Y:S01]  /*d9a0*/  HMMA.16816.F32.BF16 R156, R12.reuse, R22, R8 ;  /* 0x000000160c9c723c */ /* 0x040fe20000041808 */
[----:B------:R-:W-:Y:S07]  /*d9b0*/  LDSM.16.MT88.4 R8, [R220+0x3900] ;  /* 0x00390000dc08783b */ /* 0x000fee0000004200 */
[C---:B------:R-:W-:Y:S01]  /*d9c0*/  HMMA.16816.F32.BF16 R132, R12.reuse, R28, R132 ;  /* 0x0000001c0c84723c */ /* 0x040fe20000041884 */
[----:B------:R-:W-:Y:S06]  /*d9d0*/  LDSM.16.MT88.4 R20, [R227+0x5900] ;  /* 0x00590000e314783b */ /* 0x000fec0000004200 */
[----:B------:R-:W-:Y:S01]  /*d9e0*/  MOV R29, R7 ;  /* 0x00000007001d7202 */ /* 0x000fe20000000f00 */
        /* <DEDUP_REMOVED lines=9> */
[----:B------:R-:W-:Y:S01]  /*da80*/  MOV R169, R29 ;  /* 0x0000001d00a97202 */ /* 0x000fe20000000f00 */
        /* <DEDUP_REMOVED lines=14> */
[C---:B------:R-:W-:Y:S08]  /*db70*/  HMMA.16816.F32.BF16 R72, R12.reuse, R22, R72 ;  /* 0x000000160c48723c */ /* 0x040ff00000041848 */
[C---:B---3--:R-:W-:Y:S08]  /*db80*/  HMMA.16816.F32.BF16 R76, R12.reuse, R24, R76 ;  /* 0x000000180c4c723c */ /* 0x048ff0000004184c */
[C---:B------:R-:W-:Y:S08]  /*db90*/  HMMA.16816.F32.BF16 R80, R12.reuse, R26, R80 ;  /* 0x0000001a0c50723c */ /* 0x040ff00000041850 */
[C---:B----4-:R-:W-:Y:S08]  /*dba0*/  HMMA.16816.F32.BF16 R84, R12.reuse, R28, R84 ;  /* 0x0000001c0c54723c */ /* 0x050ff00000041854 */
[C---:B------:R-:W-:Y:S08]  /*dbb0*/  HMMA.16816.F32.BF16 R88, R12.reuse, R30, R88 ;  /* 0x0000001e0c58723c */ /* 0x040ff00000041858 */
[C---:B------:R-:W-:Y:S08]  /*dbc0*/  HMMA.16816.F32.BF16 R92, R12.reuse, R32, R92 ;  /* 0x000000200c5c723c */ /* 0x040ff0000004185c */
[C---:B------:R-:W-:Y:S08]  /*dbd0*/  HMMA.16816.F32.BF16 R96, R12.reuse, R34, R96 ;  /* 0x000000220c60723c */ /* 0x040ff00000041860 */
[C---:B--2---:R-:W-:Y:S08]  /*dbe0*/  HMMA.16816.F32.BF16 R100, R12.reuse, R16, R100 ;  /* 0x000000100c64723c */ /* 0x044ff00000041864 */
[C---:B------:R-:W-:Y:S01]  /*dbf0*/  HMMA.16816.F32.BF16 R104, R12.reuse, R18, R104 ;  /* 0x000000120c68723c */ /* 0x040fe20000041868 */
[----:B------:R-:W2:Y:S07]  /*dc00*/  LDSM.16.MT88.4 R16, [R220+0x7900] ;  /* 0x00790000dc10783b */ /* 0x000eae0000004200 */
[C---:B-1----:R-:W-:Y:S08]  /*dc10*/  HMMA.16816.F32.BF16 R108, R12.reuse, R4, R108 ;  /* 0x000000040c6c723c */ /* 0x042ff0000004186c */
[C---:B------:R-:W-:Y:S08]  /*dc20*/  HMMA.16816.F32.BF16 R112, R12.reuse, R6, R112 ;  /* 0x000000060c70723c */ /* 0x040ff00000041870 */
[C---:B-----5:R-:W-:Y:S08]  /*dc30*/  HMMA.16816.F32.BF16 R116, R12.reuse, R8, R116 ;  /* 0x000000080c74723c */ /* 0x060ff00000041874 */
[C---:B------:R-:W-:Y:S08]  /*dc40*/  HMMA.16816.F32.BF16 R120, R12.reuse, R10, R120 ;  /* 0x0000000a0c78723c */ /* 0x040ff00000041878 */
[C---:B--2---:R-:W-:Y:S08]  /*dc50*/  HMMA.16816.F32.BF16 R124, R12.reuse, R16, R124 ;  /* 0x000000100c7c723c */ /* 0x044ff0000004187c */
[----:B------:R-:W-:Y:S07]  /*dc60*/  HMMA.16816.F32.BF16 R128, R12, R18, R128 ;  /* 0x000000120c80723c */ /* 0x000fee0000041880 */
[----:B------:R-:W-:Y:S01]  /*dc70*/  MOV R12, R164 ;  /* 0x000000a4000c7202 */ /* 0x000fe20000000f00 */
[----:B------:R-:W-:-:S05]  /*dc80*/  @P0 BRA `(.L_x_2947) ;  /* 0xffffcbe000000947 */ /* 0x000fca000383ffff */
.L_x_2944:
        /* <DEDUP_REMOVED lines=14> */
.L_x_2958:
[----:B------:R-:W-:Y:S04]  /*dd70*/  DEPBAR.LE SB0, 0x0 ;  /* 0x000080000000791a */ /* 0x000fe80000000000 */
[----:B------:R-:W-:Y:S01]  /*dd80*/  BAR.SYNC.DEFER_BLOCKING 0x0 ;  /* 0x0000000000007b1d */ /* 0x000fe20000010000 */
[----:B------:R-:W-:Y:S01]  /*dd90*/  SHF.R.S32.HI R0, RZ, 0x1f, R234 ;  /* 0x0000001fff007819 */ /* 0x000fe200000114ea */
[----:B------:R-:W-:Y:S01]  /*dda0*/  IMAD.WIDE.U32 R4, R234, c[0x0][0x208], RZ ;  /* 0x00008200ea047a25 */ /* 0x000fe200078e00ff */
[----:B------:R-:W-:Y:S01]  /*ddb0*/  SHF.R.S32.HI R28, RZ, 0x1f, R233 ;  /* 0x0000001fff1c7819 */ /* 0x000fe200000114e9 */
[----:B------:R-:W-:Y:S02]  /*ddc0*/  UISETP.GT.AND UP0, UPT, UR22, UR7, UPT ;  /* 0x000000071600728c */ /* 0x000fe4000bf04270 */
        /* <DEDUP_REMOVED lines=255> */
[----:B------:R-:W-:Y:S01]  /*edc0*/  ISETP.NE.AND P1, PT, R232, 0x1, PT ;  /* 0x00000001e800780c */ /* 0x000fe20003f25270 */
[----:B------:R-:W-:Y:S04]  /*edd0*/  IMAD.MOV.U32 R233, RZ, RZ, RZ ;  /* 0x000000ffffe97224 */ /* 0x000fe800078e00ff */
        /* <DEDUP_REMOVED lines=52> */
[----:B------:R1:W-:Y:S03]  /*f120*/  LDGSTS.E.BYPASS.LTC128B.128 [R231+0xf100], [R170.64], !P6 ;  /* 0x0f100000aae77fae */ /* 0x0003e6000f101d52 */
.L_x_2949:
        /* <DEDUP_REMOVED lines=33> */
.L_x_2952:
[----:B------:R-:W-:Y:S04]  /*f340*/  MOV R166, 0x1 ;  /* 0x0000000100a67802 */ /* 0x000fe80000000f00 */
[----:B------:R-:W-:Y:S11]  /*f350*/  ISETP.NE.AND P0, PT, R166, c[0x0][0x32c], PT ;  /* 0x0000cb00a6007a0c */ /* 0x000ff60003f05270 */
[----:B------:R-:W-:Y:S02]  /*f360*/  @!UPT UIADD3 URZ, URZ, URZ, URZ ;  /* 0x0000003f3f3ff290 */ /* 0x000fe4000fffe03f */
[----:B------:R-:W-:Y:S05]  /*f370*/  @P0 IMAD.HI.U32 R166, R167, c[0x0][0x330], RZ ;  /* 0x0000cc00a7a60a27 */ /* 0x000fea00078e00ff */
[----:B------:R-:W-:Y:S02]  /*f380*/  @P0 SHF.R.U32.HI R167, RZ, c[0x0][0x334], R166 ;  /* 0x0000cd00ffa70a19 */ /* 0x000fe400000116a6 */
.L_x_2953:
[----:B------:R-:W-:Y:S05]  /*f390*/  BSYNC B0 ;  /* 0x0000000000007941 */ /* 0x000fea0003800000 */
.L_x_2951:
[----:B------:R-:W-:Y:S04]  /*f3a0*/  IMAD R167, R167, c[0x0][0x32c], -R0 ;  /* 0x0000cb00a7a77a24 */ /* 0x000fe800078e0a00 */
[----:B------:R-:W-:Y:S05]  /*f3b0*/  IMAD.IADD R167, R167, 0x1, -R237 ;  /* 0x00000001a7a77824 */ /* 0x000fea00078e0aed */
[----:B------:R-:W-:Y:S02]  /*f3c0*/  IADD3 R166, R167, c[0x0][0x32c], RZ ;  /* 0x0000cb00a7a67a10 */ /* 0x000fe40007ffe0ff */
[----:B------:R-:W-:Y:S02]  /*f3d0*/  IMNMX R172, R172, R167, !PT ;  /* 0x000000a7acac7217 */ /* 0x000fe40007800200 */
[----:B------:R-:W-:Y:S02]  /*f3e0*/  IMNMX R173, R173, R166, PT ;  /* 0x000000a6adad7217 */ /* 0x000fe40003800200 */
.L_x_2950:
        /* <DEDUP_REMOVED lines=85> */
.L_x_2956:
[----:B------:R-:W-:Y:S04]  /*f940*/  MOV R12, 0x1 ;  /* 0x00000001000c7802 */ /* 0x000fe80000000f00 */
[----:B------:R-:W-:Y:S11]  /*f950*/  ISETP.NE.AND P0, PT, R12, c[0x0][0x32c], PT ;  /* 0x0000cb000c007a0c */ /* 0x000ff60003f05270 */
[----:B------:R-:W-:Y:S02]  /*f960*/  @!UPT UIADD3 URZ, URZ, URZ, URZ ;  /* 0x0000003f3f3ff290 */ /* 0x000fe4000fffe03f */
[----:B------:R-:W-:Y:S05]  /*f970*/  @P0 IMAD.HI.U32 R12, R13, c[0x0][0x330], RZ ;  /* 0x0000cc000d0c0a27 */ /* 0x000fea00078e00ff */
[----:B------:R-:W-:Y:S02]  /*f980*/  @P0 SHF.R.U32.HI R13, RZ, c[0x0][0x334], R12 ;  /* 0x0000cd00ff0d0a19 */ /* 0x000fe4000001160c */
.L_x_2957:
[----:B------:R-:W-:Y:S05]  /*f990*/  BSYNC B0 ;  /* 0x0000000000007941 */ /* 0x000fea0003800000 */
.L_x_2955:
[----:B------:R-:W-:Y:S04]  /*f9a0*/  IMAD R0, R13, c[0x0][0x32c], -R0 ;  /* 0x0000cb000d007a24 */ /* 0x000fe800078e0a00 */
[----:B------:R-:W-:Y:S05]  /*f9b0*/  IMAD.IADD R12, R0, 0x1, -R237 ;  /* 0x00000001000c7824 */ /* 0x000fea00078e0aed */
[----:B------:R-:W-:Y:S02]  /*f9c0*/  IADD3 R0, R12, c[0x0][0x32c], RZ ;  /* 0x0000cb000c007a10 */ /* 0x000fe40007ffe0ff */
[----:B------:R-:W-:Y:S02]  /*f9d0*/  IMNMX R5, R5, R12, !PT ;  /* 0x0000000c05057217 */ /* 0x000fe40007800200 */
[----:B------:R-:W-:Y:S02]  /*f9e0*/  IMNMX R4, R4, R0, PT ;  /* 0x0000000004047217 */ /* 0x000fe40003800200 */
.L_x_2954:
        /* <DEDUP_REMOVED lines=556> */
.L_x_2948:
[----:B------:R-:W1:Y:S01]  /*11cb0*/  SHFL.BFLY PT, R5, R240, 0x2, 0x1f ;  /* 0x0c401f00f0057f89 */ /* 0x000e6200000e0000 */
[----:B------:R-:W-:-:S02]  /*11cc0*/  MOV R4, RZ ;  /* 0x000000ff00047202 */ /* 0x000fc40000000f00 */
[----:B------:R-:W-:Y:S01]  /*11cd0*/  MOV R7, 0xff800000 ;  /* 0xff80000000077802 */ /* 0x000fe20000000f00 */
        /* <DEDUP_REMOVED lines=152> */
.L_x_2910:
        /* <DEDUP_REMOVED lines=66> */
[----:B------:R-:W-:Y:S01]  /*12a80*/  IMAD.IADD R16, R13, 0x1, R4 ;  /* 0x000000010d107824 */ /* 0x000fe200078e0204 */
        /* <DEDUP_REMOVED lines=101> */
[----:B-1----:R-:W-:-:S03]  /*130e0*/  IMAD.U32 R14, RZ, RZ, UR4 ;  /* 0x00000004ff0e7e24 */ /* 0x002fc6000f8e00ff */
[----:B------:R-:W-:Y:S04]  /*130f0*/  STS [R17+0xc080], R124 ;  /* 0x00c0807c11007388 */ /* 0x000fe80000000800 */
[----:B------:R-:W-:Y:S04]  /*13100*/  STS [R17+0xc480], R126 ;  /* 0x00c4807e11007388 */ /* 0x000fe80000000800 */
[----:B------:R-:W-:Y:S04]  /*13110*/  STS [R13+0xc000], R128 ;  /* 0x00c000800d007388 */ /* 0x000fe80000000800 */
[----:B------:R1:W-:Y:S01]  /*13120*/  STS [R13+0xc400], R3 ;  /* 0x00c400030d007388 */ /* 0x0003e20000000800 */
[----:B--2---:R-:W-:Y:S01]  /*13130*/  IMAD.U32 R15, RZ, RZ, UR5 ;  /* 0x00000005ff0f7e24 */ /* 0x004fe2000f8e00ff */
[----:B------:R-:W-:-:S02]  /*13140*/  ULDC.64 UR4, c[0x0][0x508] ;  /* 0x0001420000047ab9 */ /* 0x000fc40000000a00 */
[----:B------:R-:W-:Y:S01]  /*13150*/  BAR.SYNC.DEFER_BLOCKING 0x1, 0x100 ;  /* 0x0044000000007b1d */ /* 0x000fe20000010000 */
[----:B------:R-:W-:-:S04]  /*13160*/  UISETP.NE.U32.AND UP0, UPT, URZ, UR4, UPT ;  /* 0x000000043f00728c */ /* 0x000fc8000bf05070 */
[----:B------:R-:W-:Y:S01]  /*13170*/  UISETP.NE.AND.EX UP0, UPT, URZ, UR5, UPT, UP0 ;  /* 0x000000053f00728c */ /* 0x000fe2000bf05300 */
[----:B-1----:R-:W2:Y:S02]  /*13180*/  @P0 LDG.E R3, [R14.64] ;  /* 0x000000120e030981 */ /* 0x002ea4000c1e1900 */
[----:B------:R-:W-:-:S03]  /*13190*/  ULDC.64 UR4, c[0x0][0x508] ;  /* 0x0001420000047ab9 */ /* 0x000fc60000000a00 */
[----:B------:R-:W-:-:S05]  /*131a0*/  PLOP3.LUT P1, PT, PT, PT, UP0, 0x80, 0x0 ;  /* 0x000000000000781c */ /* 0x000fca0003f2f008 */
[----:B------:R-:W-:Y:S01]  /*131b0*/  @UP0 UIMAD.WIDE UR4, UR13, UR6, UR4 ;  /* 0x000000060d0402a5 */ /* 0x000fe2000f8e0204 */
[----:B------:R-:W-:-:S05]  /*131c0*/  IMAD.MOV.U32 R4, RZ, RZ, c[0x0][0x388] ;  /* 0x0000e200ff047624 */ /* 0x000fca00078e00ff */
        /* <DEDUP_REMOVED lines=14> */
.L_x_2960:
[----:B-1----:R-:W-:Y:S01]  /*132b0*/  LOP3.LUT R3, R9, 0xffffffe0, RZ, 0xc0, !PT ;  /* 0xffffffe009037812 */ /* 0x002fe200078ec0ff */
[----:B------:R-:W-:Y:S01]  /*132c0*/  IMAD.MOV.U32 R9, RZ, RZ, c[0x0][0x4e8] ;  /* 0x00013a00ff097624 */ /* 0x000fe200078e00ff */
[----:B------:R-:W-:Y:S01]  /*132d0*/  SHF.R.S32.HI R6, RZ, 0x1f, R11 ;  /* 0x0000001fff067819 */ /* 0x000fe2000001140b */
[----:B------:R-:W1:Y:S01]  /*132e0*/  S2R R75, SR_CTAID.X ;  /* 0x00000000004b7919 */ /* 0x000e620000002500 */
[----:B------:R-:W-:Y:S01]  /*132f0*/  LEA.HI R10, R5, R5, RZ, 0x1 ;  /* 0x00000005050a7211 */ /* 0x000fe200078f08ff */
[----:B------:R-:W-:Y:S01]  /*13300*/  IMAD.IADD R3, R0, 0x1, -R3 ;  /* 0x0000000100037824 */ /* 0x000fe200078e0a03 */
[----:B------:R-:W-:Y:S01]  /*13310*/  ISETP.NE.AND P1, PT, R9, 0x1, PT ;  /* 0x000000010900780c */ /* 0x000fe20003f25270 */
[----:B------:R-:W-:Y:S01]  /*13320*/  ULDC.64 UR6, c[0x0][0x490] ;  /* 0x0001240000067ab9 */ /* 0x000fe20000000a00 */
[----:B------:R-:W-:Y:S01]  /*13330*/  LEA.HI R6, R6, R11, RZ, 0x3 ;  /* 0x0000000b06067211 */ /* 0x000fe200078f18ff */
[----:B------:R-:W-:Y:S01]  /*13340*/  USHF.R.S32.HI UR11, URZ, 0x1f, UR13 ;  /* 0x0000001f3f0b7899 */ /* 0x000fe2000801140d */
[----:B------:R-:W-:Y:S01]  /*13350*/  SHF.R.S32.HI R9, RZ, 0x1f, R3 ;  /* 0x0000001fff097819 */ /* 0x000fe20000011403 */
[----:B------:R-:W-:Y:S01]  /*13360*/  ULDC.64 UR4, c[0x0][0x3a0] ;  /* 0x0000e80000047ab9 */ /* 0x000fe20000000a00 */
[----:B------:R-:W-:Y:S01]  /*13370*/  LOP3.LUT R6, R6, 0xffffff8, RZ, 0xc0, !PT ;  /* 0x0ffffff806067812 */ /* 0x000fe200078ec0ff */
[----:B------:R-:W-:Y:S01]  /*13380*/  UIMAD UR9, UR8, UR6, URZ ;  /* 0x00000006080972a4 */ /* 0x000fe2000f8e023f */
[----:B------:R-:W-:Y:S01]  /*13390*/  LEA.HI R9, R9, R3, RZ, 0x2 ;  /* 0x0000000309097211 */ /* 0x000fe200078f10ff */
[----:B------:R-:W-:Y:S01]  /*133a0*/  UMOV UR14, UR20 ;  /* 0x00000014000e7c82 */ /* 0x000fe20008000000 */
[----:B------:R-:W-:Y:S01]  /*133b0*/  LOP3.LUT R10, R10, 0x1ffffffe, RZ, 0xc0, !PT ;  /* 0x1ffffffe0a0a7812 */ /* 0x000fe200078ec0ff */
[----:B------:R-:W-:Y:S01]  /*133c0*/  IMAD.IADD R6, R11, 0x1, -R6 ;  /* 0x000000010b067824 */ /* 0x000fe200078e0a06 */
[----:B------:R-:W-:Y:S01]  /*133d0*/  SHF.R.S32.HI R9, RZ, 0x2, R9 ;  /* 0x00000002ff097819 */ /* 0x000fe20000011409 */
[----:B------:R-:W-:Y:S01]  /*133e0*/  UMOV UR15, UR21 ;  /* 0x00000015000f7c82 */ /* 0x000fe20008000000 */
[----:B------:R-:W-:Y:S01]  /*133f0*/  LOP3.LUT P2, RZ, R3, 0x3, RZ, 0xc0, !PT ;  /* 0x0000000303ff7812 */ /* 0x000fe2000784c0ff */
[----:B------:R-:W-:Y:S01]  /*13400*/  IMAD.IADD R5, R5, 0x1, -R10 ;  /* 0x0000000105057824 */ /* 0x000fe200078e0a0a */
[----:B------:R-:W-:Y:S01]  /*13410*/  UIMAD UR12, UR21, UR4, URZ ;  /* 0x00000004150c72a4 */ /* 0x000fe2000f8e023f */
[----:B------:R-:W-:Y:S01]  /*13420*/  IMAD R6, R6, 0x10, R9 ;  /* 0x0000001006067824 */ /* 0x000fe200078e0209 */
[----:B------:R-:W-:Y:S01]  /*13430*/  USEL UR11, UR11, URZ, !UP1 ;  /* 0x0000003f0b0b7287 */ /* 0x000fe2000c800000 */
[CC--:B------:R-:W-:Y:S01]  /*13440*/  LEA.HI R3, R2.reuse, R0.reuse, RZ, 0x3 ;  /* 0x0000000002037211 */ /* 0x0c0fe200078f18ff */
[----:B------:R-:W-:Y:S01]  /*13450*/  UIMAD.WIDE.U32 UR14, UR10, UR6, UR14 ;  /* 0x000000060a0e72a5 */ /* 0x000fe2000f8e000e */
[----:B------:R-:W-:Y:S01]  /*13460*/  IMAD R5, R5, 0x8, R6 ;  /* 0x0000000805057824 */ /* 0x000fe200078e0206 */
[----:B------:R-:W-:Y:S01]  /*13470*/  UIMAD UR9, UR10, UR7, UR9 ;  /* 0x000000070a0972a4 */ /* 0x000fe2000f8e0209 */
[----:B------:R-:W-:Y:S01]  /*13480*/  LOP3.LUT R10, R3, 0xfffffff8, RZ, 0xc0, !PT ;  /* 0xfffffff8030a7812 */ /* 0x000fe200078ec0ff */
[----:B------:R-:W-:Y:S01]  /*13490*/  UIMAD.WIDE.U32 UR16, UR20, UR4, URZ ;  /* 0x00000004141072a5 */ /* 0x000fe2000f8e003f */
[----:B-1----:R-:W-:Y:S01]  /*134a0*/  IMAD R9, R75, 0x80, R5 ;  /* 0x000000804b097824 */ /* 0x002fe200078e0205 */
[----:B------:R-:W-:Y:S01]  /*134b0*/  ULDC.64 UR6, c[0x0][0x498] ;  /* 0x0001260000067ab9 */ /* 0x000fe20000000a00 */
[----:B------:R-:W-:Y:S01]  /*134c0*/  SHF.R.S32.HI R3, RZ, 0x3, R3 ;  /* 0x00000003ff037819 */ /* 0x000fe20000011403 */
[----:B------:R-:W-:Y:S01]  /*134d0*/  UIMAD UR12, UR20, UR5, UR12 ;  /* 0x00000005140c72a4 */ /* 0x000fe2000f8e020c */
[----:B------:R-:W-:Y:S01]  /*134e0*/  @P1 IMAD.HI.U32 R5, R9, c[0x0][0x4ec], RZ ;  /* 0x00013b0009051a27 */ /* 0x000fe200078e00ff */
[----:B------:R-:W-:Y:S01]  /*134f0*/  MOV R12, R9 ;  /* 0x00000009000c7202 */ /* 0x000fe20000000f00 */
[----:B------:R-:W-:Y:S01]  /*13500*/  USEL UR13, UR13, URZ, !UP1 ;  /* 0x0000003f0d0d7287 */ /* 0x000fe2000c800000 */
[----:B------:R-:W-:Y:S01]  /*13510*/  BSSY B0, `(.L_x_2961) ;  /* 0x0000078000007945 */ /* 0x000fe20003800000 */
[----:B------:R-:W-:Y:S01]  /*13520*/  UIMAD UR20, UR11, UR6, URZ ;  /* 0x000000060b1472a4 */ /* 0x000fe2000f8e023f */
[----:B------:R-:W-:Y:S01]  /*13530*/  @P1 SHF.R.U32.HI R12, RZ, c[0x0][0x4f0], R5 ;  /* 0x00013c00ff0c1a19 */ /* 0x000fe20000011605 */
[----:B------:R-:W-:Y:S01]  /*13540*/  UIADD3 UR15, UR15, UR9, URZ ;  /* 0x000000090f0f7290 */ /* 0x000fe2000fffe03f */
[----:B------:R-:W-:Y:S01]  /*13550*/  LEA.HI R5, R2, R0, RZ, 0x6 ;  /* 0x0000000002057211 */ /* 0x000fe200078f30ff */
[----:B------:R-:W-:Y:S01]  /*13560*/  UIMAD UR7, UR13, UR7, UR20 ;  /* 0x000000070d0772a4 */ /* 0x000fe2000f8e0214 */
[----:B------:R-:W-:Y:S01]  /*13570*/  IMAD.IADD R0, R0, 0x1, -R10 ;  /* 0x0000000100007824 */ /* 0x000fe200078e0a0a */
[----:B------:R-:W-:Y:S01]  /*13580*/  UIMAD.WIDE.U32 UR14, UR13, UR6, UR14 ;  /* 0x000000060d0e72a5 */ /* 0x000fe2000f8e000e */
[--C-:B------:R-:W-:Y:S01]  /*13590*/  IMAD.MOV R2, RZ, RZ, -R12.reuse ;  /* 0x000000ffff027224 */ /* 0x100fe200078e0a0c */
[----:B------:R-:W-:Y:S01]  /*135a0*/  SHF.R.S32.HI R10, RZ, 0x1f, R12 ;  /* 0x0000001fff0a7819 */ /* 0x000fe2000001140c */
[----:B------:R-:W-:Y:S01]  /*135b0*/  IMAD R15, R0, 0x20, R3 ;  /* 0x00000020000f7824 */ /* 0x000fe200078e0203 */
[----:B------:R-:W-:Y:S01]  /*135c0*/  ULDC.64 UR4, c[0x0][0x3e8] ;  /* 0x0000fa0000047ab9 */ /* 0x000fe20000000a00 */
[----:B------:R-:W-:Y:S01]  /*135d0*/  IMAD R9, R2, c[0x0][0x4e8], R9 ;  /* 0x00013a0002097a24 */ /* 0x000fe200078e0209 */
[----:B------:R-:W-:Y:S01]  /*135e0*/  IADD3 R12, P0, R12, UR14, RZ ;  /* 0x0000000e0c0c7c10 */ /* 0x000fe2000ff1e0ff */
[----:B------:R-:W-:Y:S01]  /*135f0*/  IMAD.U32 R2, RZ, RZ, UR7 ;  /* 0x00000007ff027e24 */ /* 0x000fe2000f8e00ff */
[----:B------:R-:W-:Y:S01]  /*13600*/  LEA R15, R75, R15, 0x7 ;  /* 0x0000000f4b0f7211 */ /* 0x000fe200078e38ff */
[----:B------:R-:W-:Y:S01]  /*13610*/  UIMAD UR8, UR8, UR4, URZ ;  /* 0x00000004080872a4 */ /* 0x000fe2000f8e023f */
[----:B------:R-:W-:Y:S01]  /*13620*/  SHF.R.S32.HI R11, RZ, 0x1f, R9 ;  /* 0x0000001fff0b7819 */ /* 0x000fe20000011409 */
[----:B------:R-:W-:Y:S01]  /*13630*/  UIADD3 UR17, UR17, UR12, URZ ;  /* 0x0000000c11117290 */ /* 0x000fe2000fffe03f */
[----:B------:R-:W-:Y:S01]  /*13640*/  IADD3.X R13, R10, UR15, R2, P0, !PT ;  /* 0x0000000f0a0d7c10 */ /* 0x000fe200087fe402 */
[----:B------:R-:W-:Y:S01]  /*13650*/  IMAD.SHL.U32 R2, R3, 0x40, RZ ;  /* 0x0000004003027824 */ /* 0x000fe200078e00ff */
[----:B------:R-:W-:Y:S01]  /*13660*/  UIMAD UR5, UR10, UR5, UR8 ;  /* 0x000000050a0572a4 */ /* 0x000fe2000f8e0208 */
[----:B------:R-:W-:Y:S01]  /*13670*/  IMAD R11, R11, c[0x0][0x488], RZ ;  /* 0x000122000b0b7a24 */ /* 0x000fe200078e02ff */
[----:B------:R-:W-:Y:S01]  /*13680*/  UIMAD.WIDE.U32 UR16, UR10, UR4, UR16 ;  /* 0x000000040a1072a5 */ /* 0x000fe2000f8e0010 */
[----:B------:R-:W-:Y:S01]  /*13690*/  IMAD.WIDE.U32 R12, R9, c[0x0][0x488], R12 ;  /* 0x00012200090c7a25 */ /* 0x000fe200078e000c */
[----:B------:R-:W-:Y:S01]  /*136a0*/  LOP3.LUT R2, R2, 0x1c0, RZ, 0xc0, !PT ;  /* 0x000001c002027812 */ /* 0x000fe200078ec0ff */
[----:B------:R-:W-:-:S02]  /*136b0*/  ULDC.64 UR6, c[0x0][0x3f0] ;  /* 0x0000fc0000067ab9 */ /* 0x000fc40000000a00 */
[----:B------:R-:W-:Y:S01]  /*136c0*/  IMAD R11, R9, c[0x0][0x48c], R11 ;  /* 0x00012300090b7a24 */ /* 0x000fe200078e020b */
[----:B------:R-:W-:Y:S01]  /*136d0*/  LEA R10, P0, R12, c[0x0][0x450], 0x2 ;  /* 0x000114000c0a7a11 */ /* 0x000fe200078010ff */
[----:B------:R-:W-:Y:S01]  /*136e0*/  IMAD.SHL.U32 R0, R0, 0x8, RZ ;  /* 0x0000000800007824 */ /* 0x000fe200078e00ff */
[----:B------:R-:W-:Y:S01]  /*136f0*/  SHF.R.U32.HI R9, RZ, 0x3, R2 ;  /* 0x00000003ff097819 */ /* 0x000fe20000011602 */
[----:B------:R-:W-:Y:S01]  /*13700*/  @P1 IMAD.HI.U32 R16, R15, c[0x0][0x4ec], RZ ;  /* 0x00013b000f101a27 */ /* 0x000fe200078e00ff */
[----:B------:R-:W-:Y:S02]  /*13710*/  UIMAD UR11, UR11, UR6, URZ ;  /* 0x000000060b0b72a4 */ /* 0x000fe4000f8e023f */
[----:B------:R-:W-:Y:S01]  /*13720*/  LOP3.LUT R2, R2, 0x38, R0, 0xf8, !PT ;  /* 0x0000003802027812 */ /* 0x000fe200078ef800 */
[----:B------:R-:W-:Y:S01]  /*13730*/  IMAD.IADD R11, R13, 0x1, R11 ;  /* 0x000000010d0b7824 */ /* 0x000fe200078e020b */
[----:B------:R-:W-:Y:S01]  /*13740*/  UIADD3 UR17, UR17, UR5, URZ ;  /* 0x0000000511117290 */ /* 0x000fe2000fffe03f */
[----:B------:R-:W-:Y:S01]  /*13750*/  IMAD.MOV.U32 R14, RZ, RZ, R15 ;  /* 0x000000ffff0e7224 */ /* 0x000fe200078e000f */
[----:B------:R-:W-:Y:S01]  /*13760*/  @P1 SHF.R.U32.HI R14, RZ, c[0x0][0x4f0], R16 ;  /* 0x00013c00ff0e1a19 */ /* 0x000fe20000011610 */
[----:B------:R-:W-:Y:S01]  /*13770*/  UIMAD UR7, UR13, UR7, UR11 ;  /* 0x000000070d0772a4 */ /* 0x000fe2000f8e020b */
[----:B------:R-:W-:Y:S01]  /*13780*/  LEA.HI.X R11, R12, c[0x0][0x454], R11, 0x2, P0 ;  /* 0x000115000c0b7a11 */ /* 0x000fe200000f140b */
[----:B------:R-:W-:Y:S01]  /*13790*/  UIMAD.WIDE.U32 UR16, UR13, UR6, UR16 ;  /* 0x000000060d1072a5 */ /* 0x000fe2000f8e0010 */
[----:B------:R-:W-:Y:S01]  /*137a0*/  LOP3.LUT R9, R2, R9, RZ, 0x3c, !PT ;  /* 0x0000000902097212 */ /* 0x000fe200078e3cff */
[--C-:B------:R-:W-:Y:S01]  /*137b0*/  IMAD.MOV R18, RZ, RZ, -R14.reuse ;  /* 0x000000ffff127224 */ /* 0x100fe200078e0a0e */
[----:B------:R-:W-:Y:S01]  /*137c0*/  SHF.R.S32.HI R2, RZ, 0x1f, R14 ;  /* 0x0000001fff027819 */ /* 0x000fe2000001140e */
[----:B------:R-:W-:Y:S01]  /*137d0*/  SHFL.IDX PT, R12, R10, RZ, 0x1c1f ;  /* 0x001c1fff0a0c7589 */ /* 0x000fe200000e0000 */
[----:B------:R-:W-:Y:S01]  /*137e0*/  IMAD R6, R75, 0x80, R6 ;  /* 0x000000804b067824 */ /* 0x000fe200078e0206 */
[----:B------:R-:W-:Y:S01]  /*137f0*/  UIADD3 UR7, UR17, UR7, URZ ;  /* 0x0000000711077290 */ /* 0x000fe2000fffe03f */
[----:B------:R-:W-:Y:S01]  /*13800*/  IMAD R18, R18, c[0x0][0x4e8], R15 ;  /* 0x00013a0012127a24 */ /* 0x000fe200078e020f */
[----:B------:R-:W1:Y:S01]  /*13810*/  SHFL.IDX PT, R13, R11, RZ, 0x1c1f ;  /* 0x001c1fff0b0d7589 */ /* 0x000e6200000e0000 */
[----:B------:R-:W-:Y:S01]  /*13820*/  IMAD R15, R2, c[0x0][0x3e0], RZ ;  /* 0x0000f800020f7a24 */ /* 0x000fe200078e02ff */
[----:B------:R-:W-:Y:S01]  /*13830*/  MOV R17, UR17 ;  /* 0x0000001100117c02 */ /* 0x000fe20008000f00 */
[----:B-----5:R-:W-:Y:S01]  /*13840*/  IMAD R2, R4, c[0x0][0x4e8], RZ ;  /* 0x00013a0004027a24 */ /* 0x020fe200078e02ff */
[----:B------:R-:W-:Y:S01]  /*13850*/  SHFL.IDX PT, R10, R10, 0x1, 0x1c1f ;  /* 0x003c1f000a0a7f89 */ /* 0x000fe200000e0000 */
[----:B------:R-:W-:Y:S01]  /*13860*/  IADD3 R4, R6, 0x8, RZ ;  /* 0x0000000806047810 */ /* 0x000fe20007ffe0ff */
[----:B------:R-:W-:-:S02]  /*13870*/  IMAD.U32 R16, RZ, RZ, UR16 ;  /* 0x00000010ff107e24 */ /* 0x000fc4000f8e00ff */
[----:B------:R-:W2:Y:S01]  /*13880*/  SHFL.IDX PT, R11, R11, 0x1, 0x1c1f ;  /* 0x003c1f000b0b7f89 */ /* 0x000ea200000e0000 */
[----:B------:R-:W-:Y:S01]  /*13890*/  IMAD.U32 R17, RZ, RZ, UR7 ;  /* 0x00000007ff117e24 */ /* 0x000fe2000f8e00ff */
[-C--:B------:R-:W-:Y:S01]  /*138a0*/  ISETP.GE.OR P1, PT, R6, R2.reuse, P2 ;  /* 0x000000020600720c */ /* 0x080fe20001726670 */
[----:B------:R-:W-:Y:S01]  /*138b0*/  IMAD.SHL.U32 R5, R5, 0x8, RZ ;  /* 0x0000000805057824 */ /* 0x000fe200078e00ff */
[----:B------:R-:W-:Y:S01]  /*138c0*/  ISETP.GE.OR P0, PT, R4, R2, P2 ;  /* 0x000000020400720c */ /* 0x000fe20001706670 */
[C---:B------:R-:W-:Y:S01]  /*138d0*/  IMAD.WIDE.U32 R16, R14.reuse, c[0x0][0x3e0], R16 ;  /* 0x0000f8000e107a25 */ /* 0x040fe200078e0010 */
[----:B------:R-:W-:Y:S02]  /*138e0*/  SHF.R.S32.HI R6, RZ, 0x1f, R18 ;  /* 0x0000001fff067819 */ /* 0x000fe40000011412 */
[----:B------:R-:W-:Y:S01]  /*138f0*/  LOP3.LUT R5, R9, 0x7ffffe00, R5, 0xf8, !PT ;  /* 0x7ffffe0009057812 */ /* 0x000fe200078ef805 */
[----:B------:R-:W-:Y:S01]  /*13900*/  IMAD R15, R14, c[0x0][0x3e4], R15 ;  /* 0x0000f9000e0f7a24 */ /* 0x000fe200078e020f */
[----:B------:R-:W-:Y:S01]  /*13910*/  MOV R14, R16 ;  /* 0x00000010000e7202 */ /* 0x000fe20000000f00 */
[----:B------:R-:W-:-:S02]  /*13920*/  IMAD R6, R6, c[0x0][0x3d8], RZ ;  /* 0x0000f60006067a24 */ /* 0x000fc400078e02ff */
        /* <DEDUP_REMOVED lines=54> */
.L_x_2962:
[----:B--234-:R-:W-:Y:S05]  /*13c90*/  BSYNC B0 ;  /* 0x0000000000007941 */ /* 0x01cfea0003800000 */
.L_x_2961:
        /* <DEDUP_REMOVED lines=30> */
.L_x_2964:
[----:B------:R-:W-:Y:S05]  /*13e80*/  BSYNC B0 ;  /* 0x0000000000007941 */ /* 0x000fea0003800000 */
.L_x_2963:
        /* <DEDUP_REMOVED lines=30> */
.L_x_2966:
[----:B------:R-:W-:Y:S05]  /*14070*/  BSYNC B0 ;  /* 0x0000000000007941 */ /* 0x000fea0003800000 */
.L_x_2965:
        /* <DEDUP_REMOVED lines=31> */
.L_x_2959:
        /* <DEDUP_REMOVED lines=31> */
.L_x_2967:
        /* <DEDUP_REMOVED lines=43> */
.L_x_2969:
[----:B------:R-:W-:Y:S05]  /*14710*/  BSYNC B0 ;  /* 0x0000000000007941 */ /* 0x000fea0003800000 */
.L_x_2968:
        /* <DEDUP_REMOVED lines=77> */
.L_x_2971:
[----:B------:R-:W-:Y:S05]  /*14bf0*/  BSYNC B0 ;  /* 0x0000000000007941 */ /* 0x000fea0003800000 */
.L_x_2970:
        /* <DEDUP_REMOVED lines=27> */
.L_x_2973:
[----:B------:R-:W-:Y:S05]  /*14db0*/  BSYNC B0 ;  /* 0x0000000000007941 */ /* 0x000fea0003800000 */
.L_x_2972:
        /* <DEDUP_REMOVED lines=27> */
.L_x_2975:
[----:B------:R-:W-:Y:S05]  /*14f70*/  BSYNC B0 ;  /* 0x0000000000007941 */ /* 0x000fea0003800000 */
.L_x_2974:
        /* <DEDUP_REMOVED lines=28> */
.L_x_2976:
        /* <DEDUP_REMOVED lines=12> */
.L_x_3676:


//--------------------- .text._ZN7cutlass13device_kernelIN5flash19enable_sm80_to_sm89INS1_16FlashAttnFwdSm80INS1_25CollectiveMainloopFwdSm80ILi8ELi1ELb0EN4cute5tupleIJNS5_1CILi128EEENS7_ILi48EEENS7_ILi256EEEEEELi256ENS_10bfloat16_tEfNS_4arch4Sm80ELb0ELb1ELb0ELb1ELb1ELb1ELb1ELb0EEENS1_21CollectiveEpilogueFwdINS6_IJS8_SA_S9_EEENS6_IJNS7_ILi1EEESI_SI_EEESC_SE_Li256ELb1ELb1ELb0ELb0EEENS1_19SingleTileSchedulerILb1ELb0ELb1ELi128EEEEEEEEEvNT_6ParamsE --------------------------
	.section	.text._ZN7cutlass13device_kernelIN5flash19enable_sm80_to_sm89INS1_16FlashAttnFwdSm80INS1_25CollectiveMainloopFwdSm80ILi8ELi1ELb0EN4cute5tupleIJNS5_1CILi128EEENS7_ILi48EEENS7_ILi256EEEEEELi256ENS_10bfloat16_tEfNS_4arch4Sm80ELb0ELb1ELb0ELb1ELb1ELb1ELb1ELb0EEENS1_21CollectiveEpilogueFwdINS6_IJS8_SA_S9_EEENS6_IJNS7_ILi1EEESI_SI_EEESC_SE_Li256ELb1ELb1ELb0ELb0EEENS1_19SingleTileSchedulerILb1ELb0ELb1ELi128EEEEEEEEEvNT_6ParamsE,"ax",@progbits
	.sectioninfo	@"SHI_REGISTERS=255"
	.align	128
.text._ZN7cutlass13device_kernelIN5flash19enable_sm80_to_sm89INS1_16FlashAttnFwdSm80INS1_25CollectiveMainloopFwdSm80ILi8ELi1ELb0EN4cute5tupleIJNS5_1CILi128EEENS7_ILi48EEENS7_ILi256EEEEEELi256ENS_10bfloat16_tEfNS_4arch4Sm80ELb0ELb1ELb0ELb1ELb1ELb1ELb1ELb0EEENS1_21CollectiveEpilogueFwdINS6_IJS8_SA_S9_EEENS6_IJNS7_ILi1EEESI_SI_EEESC_SE_Li256ELb1ELb1ELb0ELb0EEENS1_19SingleTileSchedulerILb1ELb0ELb1ELi128EEEEEEEEEvNT_6ParamsE:
        .type           _ZN7cutlass13device_kernelIN5flash19enable_sm80_to_sm89INS1_16FlashAttnFwdSm80INS1_25CollectiveMainloopFwdSm80ILi8ELi1ELb0EN4cute5tupleIJNS5_1CILi128EEENS7_ILi48EEENS7_ILi256EEEEEELi256ENS_10bfloat16_tEfNS_4arch4Sm80ELb0ELb1ELb0ELb1ELb1ELb1ELb1ELb0EEENS1_21CollectiveEpilogueFwdINS6_IJS8_SA_S9_EEENS6_IJNS7_ILi1EEESI_SI_EEESC_SE_Li256ELb1ELb1ELb0ELb0EEENS1_19SingleTileSchedulerILb1ELb0ELb1ELi128EEEEEEEEEvNT_6ParamsE,@function
        .size           _ZN7cutlass13device_kernelIN5flash19enable_sm80_to_sm89INS1_16FlashAttnFwdSm80INS1_25CollectiveMainloopFwdSm80ILi8ELi1ELb0EN4cute5tupleIJNS5_1CILi128EEENS7_ILi48EEENS7_ILi256EEEEEELi256ENS_10bfloat16_tEfNS_4arch4Sm80ELb0ELb1ELb0ELb1ELb1ELb1ELb1ELb0EEENS1_21CollectiveEpilogueFwdINS6_IJS8_SA_S9_EEENS6_IJNS7_ILi1EEESI_SI_EEESC_SE_Li256ELb1ELb1ELb0ELb0EEENS1_19SingleTileSchedulerILb1ELb0ELb1ELi128EEEEEEEEEvNT_6ParamsE,(.L_x_3677 - _ZN7cutlass13device_kernelIN5flash19enable_sm80_to_sm89INS1_16FlashAttnFwdSm80INS1_25CollectiveMainloopFwdSm80ILi8ELi1ELb0EN4cute5tupleIJNS5_1CILi128EEENS7_ILi48EEENS7_ILi256EEEEEELi256ENS_10bfloat16_tEfNS_4arch4Sm80ELb0ELb1ELb0ELb1ELb1ELb1ELb1ELb0EEENS1_21CollectiveEpilogueFwdINS6_IJS8_SA_S9_EEENS6_IJNS7_ILi1EEESI_SI_EEESC_SE_Li256ELb1ELb1ELb0ELb0EEENS1_19SingleTileSchedulerILb1ELb0ELb1ELi128EEEEEEEEEvNT_6ParamsE)
        .other          _ZN7cutlass13device_kernelIN5flash19enable_sm80_to_sm89INS1_16FlashAttnFwdSm80INS1_25CollectiveMainloopFwdSm80ILi8ELi1ELb0EN4cute5tupleIJNS5_1CILi128EEENS7_ILi48EEENS7_ILi256EEEEEELi256ENS_10bfloat16_tEfNS_4arch4Sm80ELb0ELb1ELb0ELb1ELb1ELb1ELb1ELb0EEENS1_21CollectiveEpilogueFwdINS6_IJS8_SA_S9_EEENS6_IJNS7_ILi1EEESI_SI_EEESC_SE_Li256ELb1ELb1ELb0ELb0EEENS1_19SingleTileSchedulerILb1ELb0ELb1ELi128EEEEEEEEEvNT_6ParamsE,@"STO_CUDA_ENTRY STV_DEFAULT"
_ZN7cutlass13device_kernelIN5flash19enable_sm80_to_sm89INS1_16FlashAttnFwdSm80INS1_25CollectiveMainloopFwdSm80ILi8ELi1ELb0EN4cute5tupleIJNS5_1CILi128EEENS7_ILi48EEENS7_ILi256EEEEEELi256ENS_10bfloat16_tEfNS_4arch4Sm80ELb0ELb1ELb0ELb1ELb1ELb1ELb1ELb0EEENS1_21CollectiveEpilogueFwdINS6_IJS8_SA_S9_EEENS6_IJNS7_ILi1EEESI_SI_EEESC_SE_Li256ELb1ELb1ELb0ELb0EEENS1_19SingleTileSchedulerILb1ELb0ELb1ELi128EEEEEEEEEvNT_6ParamsE:
        /* <DEDUP_REMOVED lines=17> */
.L_x_2978:
        /* <DEDUP_REMOVED lines=8> */
.L_x_2980:
[----:B------:R-:W-:-:S05]  /*0190*/  MOV R0, c[0x0][0x54c] ;  /* 0x0001530000007a02 */ /* 0x000fca0000000f00 */
.L_x_2979:
[----:B-----5:R-:W-:Y:S01]  /*01a0*/  IMAD R0, R0, c[0x0][0x548], RZ ;  /* 0x0001520000007a24 */ /* 0x020fe200078e02ff */
[----:B------:R-:W-:-:S04]  /*01b0*/  SHF.L.U32 R164, R167, 0x7, RZ ;  /* 0x00000007a7a47819 */ /* 0x000fc800000006ff */
[----:B------:R-:W-:-:S04]  /*01c0*/  ISETP.GE.AND P0, PT, R164, R0, PT ;  /* 0x00000000a400720c */ /* 0x000fc80003f06270 */
[----:B------:R-:W-:Y:S01]  /*01d0*/  SEL R252, R5, 0xffffffff, !P0 ;  /* 0xffffffff05fc7807 */ /* 0x000fe20004000000 */
[----:B------:R-:W-:Y:S05]  /*01e0*/  BRA `(.L_x_2981) ;  /* 0x0000012000007947 */ /* 0x000fea0003800000 */
.L_x_2977:
[----:B---3--:R-:W-:-:S04]  /*01f0*/  ISETP.NE.U32.AND P0, PT, RZ, c[0x0][0x568], PT ;  /* 0x00015a00ff007a0c */ /* 0x008fc80003f05070 */
[----:B------:R-:W-:-:S13]  /*0200*/  ISETP.NE.AND.EX P0, PT, RZ, c[0x0][0x56c], PT, P0 ;  /* 0x00015b00ff007a0c */ /* 0x000fda0003f05300 */
[----:B------:R-:W-:Y:S05]  /*0210*/  @!P0 BRA `(.L_x_2982) ;  /* 0x0000002000008947 */ /* 0x000fea0003800000 */
[----:B------:R1:W5:Y:S01]  /*0220*/  LDG.E R0, [R2.64] ;  /* 0x0000000e02007981 */ /* 0x000362000c1e1900 */
[----:B------:R-:W-:Y:S05]  /*0230*/  BRA `(.L_x_2983) ;  /* 0x0000009000007947 */ /* 0x000fea0003800000 */
.L_x_2982:
        /* <DEDUP_REMOVED lines=8> */
.L_x_2984:
[----:B------:R-:W-:-:S05]  /*02c0*/  MOV R0, c[0x0][0x54c] ;  /* 0x0001530000007a02 */ /* 0x000fca0000000f00 */
.L_x_2983:
[----:B-----5:R-:W-:Y:S01]  /*02d0*/  IMAD R0, R0, c[0x0][0x548], RZ ;  /* 0x0001520000007a24 */ /* 0x020fe200078e02ff */
[----:B------:R-:W-:-:S04]  /*02e0*/  SHF.L.U32 R164, R167, 0x7, RZ ;  /* 0x00000007a7a47819 */ /* 0x000fc800000006ff */
[----:B------:R-:W-:-:S04]  /*02f0*/  ISETP.GE.AND P0, PT, R164, R0, PT ;  /* 0x00000000a400720c */ /* 0x000fc80003f06270 */
[----:B------:R-:W-:-:S04]  /*0300*/  SEL R252, R5, 0xffffffff, !P0 ;  /* 0xffffffff05fc7807 */ /* 0x000fc80004000000 */
.L_x_2981:
[----:B------:R-:W-:-:S13]  /*0310*/  ISETP.GE.AND P0, PT, R252, RZ, PT ;  /* 0x000000fffc00720c */ /* 0x000fda0003f06270 */
        /* <DEDUP_REMOVED lines=11> */
[----:B------:R-:W-:-:S02]  /*03d0*/  MOV R0, RZ ;  /* 0x000000ff00007202 */ /* 0x000fc40000000f00 */
        /* <DEDUP_REMOVED lines=29> */
.L_x_2985:
[----:B-----5:R1:W-:Y:S01]  /*05b0*/  STL [R1+0x58], R19 ;  /* 0x0000581301007387 */ /* 0x0203e20000100800 */
[----:B------:R-:W-:-:S04]  /*05c0*/  ISETP.NE.U32.AND P0, PT, RZ, c[0x0][0x368], PT ;  /* 0x0000da00ff007a0c */ /* 0x000fc80003f05070 */
[----:B------:R-:W-:-:S13]  /*05d0*/  ISETP.NE.AND.EX P0, PT, RZ, c[0x0][0x36c], PT, P0 ;  /* 0x0000db00ff007a0c */ /* 0x000fda0003f05300 */
[----:B------:R-:W-:Y:S05]  /*05e0*/  @!P0 BRA `(.L_x_2986) ;  /* 0x0000003000008947 */ /* 0x000fea0003800000 */
[----:B------:R-:W-:-:S05]  /*05f0*/  IMAD.WIDE R6, R252, R12, c[0x0][0x368] ;  /* 0x0000da00fc067625 */ /* 0x000fca00078e020c */
[----:B------:R2:W5:Y:S01]  /*0600*/  LDG.E R11, [R6.64] ;  /* 0x0000000e060b7981 */ /* 0x000562000c1e1900 */
[----:B------:R-:W-:Y:S05]  /*0610*/  BRA `(.L_x_2987) ;  /* 0x0000004000007947 */ /* 0x000fea0003800000 */
.L_x_2986:
[----:B------:R-:W-:Y:S05]  /*0620*/  @!P2 BRA `(.L_x_2987) ;  /* 0x000000300000a947 */ /* 0x000fea0003800000 */
[----:B------:R2:W3:Y:S04]  /*0630*/  LDG.E R0, [R6.64] ;  /* 0x0000000e06007981 */ /* 0x0004e8000c1e1900 */
[----:B--2---:R-:W3:Y:S02]  /*0640*/  LDG.E R6, [R6.64+0x4] ;  /* 0x0000040e06067981 */ /* 0x004ee4000c1e1900 */
[----:B---3--:R-:W-:Y:S02]  /*0650*/  IADD3 R11, -R0, R6, RZ ;  /* 0x00000006000b7210 */ /* 0x008fe40007ffe1ff */
.L_x_2987:
        /* <DEDUP_REMOVED lines=37> */
.L_x_2989:
[----:B------:R-:W-:-:S13]  /*08b0*/  ISETP.NE.AND P0, PT, R8, 0x1, PT ;  /* 0x000000010800780c */ /* 0x000fda0003f05270 */
[----:B------:R-:W-:-:S05]  /*08c0*/  @P0 IMAD.HI.U32 R2, R0, c[0x0][0x330], RZ ;  /* 0x0000cc0000020a27 */ /* 0x000fca00078e00ff */
[----:B------:R-:W-:-:S05]  /*08d0*/  @P0 SHF.R.U32.HI R0, RZ, c[0x0][0x334], R2 ;  /* 0x0000cd00ff000a19 */ /* 0x000fca0000011602 */
.L_x_2990:
[----:B------:R-:W-:-:S05]  /*08e0*/  IMAD R0, R0, R8, c[0x0][0x32c] ;  /* 0x0000cb0000007624 */ /* 0x000fca00078e0208 */
[----:B------:R-:W-:Y:S02]  /*08f0*/  IMNMX R6, R6, R0, PT ;  /* 0x0000000006067217 */ /* 0x000fe40003800200 */
.L_x_2988:
        /* <DEDUP_REMOVED lines=14> */
.L_x_2992:
[----:B------:R-:W-:-:S13]  /*09e0*/  ISETP.NE.AND P0, PT, R8, 0x1, PT ;  /* 0x000000010800780c */ /* 0x000fda0003f05270 */
[----:B------:R-:W-:-:S05]  /*09f0*/  @P0 IMAD.HI.U32 R2, R0, c[0x0][0x330], RZ ;  /* 0x0000cc0000020a27 */ /* 0x000fca00078e00ff */
[----:B------:R-:W-:-:S05]  /*0a00*/  @P0 SHF.R.U32.HI R0, RZ, c[0x0][0x334], R2 ;  /* 0x0000cd00ff000a19 */ /* 0x000fca0000011602 */
.L_x_2993:
[----:B------:R-:W-:-:S05]  /*0a10*/  IMAD R0, R0, c[0x0][0x32c], RZ ;  /* 0x0000cb0000007a24 */ /* 0x000fca00078e02ff */
[----:B------:R-:W-:-:S04]  /*0a20*/  IMNMX R3, R3, R0, !PT ;  /* 0x0000000003037217 */ /* 0x000fc80007800200 */
.L_x_2991:
        /* <DEDUP_REMOVED lines=96> */
[----:B------:R-:W-:Y:S01]  /*1030*/  UIMAD UR5, UR7, UR5, URZ ;  /* 0x00000005070572a4 */ /* 0x000fe2000f8e023f */
        /* <DEDUP_REMOVED lines=27> */
[----:B------:R-:W-:Y:S01]  /*11f0*/  P2R R29, PR, RZ, 0x2 ;  /* 0x00000002ff1d7803 */ /* 0x000fe20000000000 */
[----:B------:R-:W-:Y:S01]  /*1200*/  IMAD R3, R43, c[0x0][0x294], R3 ;  /* 0x0000a5002b037a24 */ /* 0x000fe200078e0203 */
[----:B------:R-:W-:Y:S01]  /*1210*/  LOP3.LUT R7, R7, 0xfffffe00, RZ, 0xc0, !PT ;  /* 0xfffffe0007077812 */ /* 0x000fe200078ec0ff */
[----:B------:R-:W-:Y:S01]  /*1220*/  IMAD.IADD R2, R24, 0x1, R2 ;  /* 0x0000000118027824 */ /* 0x000fe200078e0202 */
[----:B------:R-:W-:Y:S01]  /*1230*/  LOP3.LUT R87, R119, 0x38, R24, 0xf8, !PT ;  /* 0x0000003877577812 */ /* 0x000fe200078ef818 */
[----:B------:R-:W-:Y:S01]  /*1240*/  IMAD.WIDE.U32 R124, R22, c[0x0][0x280], R16 ;  /* 0x0000a000167c7a25 */ /* 0x000fe200078e0010 */
[----:B------:R-:W-:-:S02]  /*1250*/  SHF.R.U32.HI R158, RZ, 0x3, R119 ;  /* 0x00000003ff9e7819 */ /* 0x000fc40000011677 */
[----:B------:R-:W-:Y:S01]  /*1260*/  @P3 IADD3.X R23, R5, UR13, RZ, P4, !PT ;  /* 0x0000000d05173c10 */ /* 0x000fe2000a7fe4ff */
[----:B------:R-:W-:Y:S01]  /*1270*/  IMAD.WIDE.U32 R128, R22, c[0x0][0x280], R18 ;  /* 0x0000a00016807a25 */ /* 0x000fe200078e0012 */
[----:B------:R-:W-:Y:S02]  /*1280*/  LOP3.LUT R87, R7, R87, R158, 0xf6, !PT ;  /* 0x0000005707577212 */ /* 0x000fe400078ef69e */
[----:B------:R-:W-:Y:S01]  /*1290*/  SHF.R.S32.HI R5, RZ, 0x1f, R2 ;  /* 0x0000001fff057819 */ /* 0x000fe20000011402 */
[C---:B------:R-:W-:Y:S01]  /*12a0*/  IMAD.WIDE.U32 R162, R30.reuse, c[0x0][0x1e8], RZ ;  /* 0x00007a001ea27a25 */ /* 0x040fe200078e00ff */
[----:B------:R-:W-:Y:S02]  /*12b0*/  SHF.L.U32 R87, R87, 0x1, RZ ;  /* 0x0000000157577819 */ /* 0x000fe400000006ff */
[----:B------:R-:W-:Y:S01]  /*12c0*/  LEA.HI R26, R5, R2, RZ, 0x6 ;  /* 0x00000002051a7211 */ /* 0x000fe200078f30ff */
        /* <DEDUP_REMOVED lines=116> */
.L_x_3034:
        /* <DEDUP_REMOVED lines=91> */
.L_x_2999:
[----:B------:R-:W-:Y:S05]  /*1fc0*/  BSYNC B0 ;  /* 0x0000000000007941 */ /* 0x000fea0003800000 */
.L_x_2998:
        /* <DEDUP_REMOVED lines=66> */
.L_x_3001:
[----:B------:R-:W-:Y:S05]  /*23f0*/  BSYNC B0 ;  /* 0x0000000000007941 */ /* 0x000fea0003800000 */
.L_x_3000:
        /* <DEDUP_REMOVED lines=86> */
.L_x_3005:
[----:B------:R-:W-:Y:S05]  /*2960*/  BSYNC B0 ;  /* 0x0000000000007941 */ /* 0x000fea0003800000 */
.L_x_3004:
        /* <DEDUP_REMOVED lines=58> */
.L_x_3007:
[----:B------:R-:W-:Y:S05]  /*2d10*/  BSYNC B0 ;  /* 0x0000000000007941 */ /* 0x000fea0003800000 */
.L_x_3006:
        /* <DEDUP_REMOVED lines=58> */
.L_x_3009:
[----:B------:R-:W-:Y:S05]  /*30c0*/  BSYNC B0 ;  /* 0x0000000000007941 */ /* 0x000fea0003800000 */
.L_x_3008:
        /* <DEDUP_REMOVED lines=57> */
.L_x_3003:
[----:B-123--:R-:W-:Y:S05]  /*3460*/  BSYNC B1 ;  /* 0x0000000000017941 */ /* 0x00efea0003800000 */
.L_x_3002:
        /* <DEDUP_REMOVED lines=61> */
.L_x_3012:
[----:B------:R-:W-:Y:S05]  /*3840*/  BSYNC B0 ;  /* 0x0000000000007941 */ /* 0x000fea0003800000 */
.L_x_3011:
        /* <DEDUP_REMOVED lines=58> */
.L_x_3014:
[----:B------:R-:W-:Y:S05]  /*3bf0*/  BSYNC B0 ;  /* 0x0000000000007941 */ /* 0x000fea0003800000 */
.L_x_3013:
        /* <DEDUP_REMOVED lines=58> */
.L_x_3016:
[----:B------:R-:W-:Y:S05]  /*3fa0*/  BSYNC B0 ;  /* 0x0000000000007941 */ /* 0x000fea0003800000 */
.L_x_3015:
        /* <DEDUP_REMOVED lines=58> */
.L_x_2997:
        /* <DEDUP_REMOVED lines=36> */
.L_x_3018:
[----:B------:R-:W-:Y:S05]  /*4590*/  BSYNC B0 ;  /* 0x0000000000007941 */ /* 0x000fea0003800000 */
.L_x_3017:
        /* <DEDUP_REMOVED lines=59> */
.L_x_3020:
[----:B------:R-:W-:Y:S05]  /*4950*/  BSYNC B0 ;  /* 0x0000000000007941 */ /* 0x000fea0003800000 */
.L_x_3019:
        /* <DEDUP_REMOVED lines=151> */
.L_x_3024:
[----:B------:R-:W-:Y:S05]  /*52d0*/  BSYNC B0 ;  /* 0x0000000000007941 */ /* 0x000fea0003800000 */
.L_x_3023:
        /* <DEDUP_REMOVED lines=121> */
.L_x_3022:
[----:B--2---:R-:W-:Y:S05]  /*5a70*/  BSYNC B1 ;  /* 0x0000000000017941 */ /* 0x004fea0003800000 */
.L_x_3021:
        /* <DEDUP_REMOVED lines=125> */
.L_x_3026:
[----:B------:R-:W-:Y:S05]  /*6250*/  BSYNC B0 ;  /* 0x0000000000007941 */ /* 0x000fea0003800000 */
.L_x_3025:
        /* <DEDUP_REMOVED lines=125> */
.L_x_2996:
        /* <DEDUP_REMOVED lines=30> */
.L_x_3028:
[----:B-12---:R-:W-:Y:S05]  /*6c10*/  BSYNC B0 ;  /* 0x0000000000007941 */ /* 0x006fea0003800000 */
.L_x_3027:
        /* <DEDUP_REMOVED lines=25> */
.L_x_3010:
[----:B------:R-:W-:Y:S05]  /*6db0*/  BSYNC B2 ;  /* 0x0000000000027941 */ /* 0x000fea0003800000 */
.L_x_2995:
        /* <DEDUP_REMOVED lines=80> */
.L_x_3030:
[----:B------:R-:W-:Y:S05]  /*72c0*/  BSYNC B0 ;  /* 0x0000000000007941 */ /* 0x000fea0003800000 */
.L_x_3029:
        /* <DEDUP_REMOVED lines=25> */
.L_x_3032:
[----:B------:R-:W-:Y:S05]  /*7460*/  BSYNC B0 ;  /* 0x0000000000007941 */ /* 0x000fea0003800000 */
.L_x_3031:
        /* <DEDUP_REMOVED lines=41> */
.L_x_3033:
        /* <DEDUP_REMOVED lines=10> */
.L_x_2994:
        /* <DEDUP_REMOVED lines=22> */
.L_x_3037:
[----:B------:R-:W-:-:S13]  /*7900*/  ISETP.NE.AND P0, PT, R4, 0x1, PT ;  /* 0x000000010400780c */ /* 0x000fda0003f05270 */
[----:B------:R-:W-:-:S05]  /*7910*/  @P0 IMAD.HI.U32 R2, R0, c[0x0][0x330], RZ ;  /* 0x0000cc0000020a27 */ /* 0x000fca00078e00ff */
[----:B------:R-:W-:Y:S02]  /*7920*/  @P0 SHF.R.U32.HI R0, RZ, c[0x0][0x334], R2 ;  /* 0x0000cd00ff000a19 */ /* 0x000fe40000011602 */
.L_x_3038:
[----:B------:R-:W-:Y:S05]  /*7930*/  BSYNC B0 ;  /* 0x0000000000007941 */ /* 0x000fea0003800000 */
.L_x_3036:
[----:B------:R-:W-:-:S05]  /*7940*/  IMAD R0, R0, R4, c[0x0][0x32c] ;  /* 0x0000cb0000007624 */ /* 0x000fca00078e0204 */
[----:B------:R-:W-:-:S04]  /*7950*/  IMNMX R3, R3, R0, PT ;  /* 0x0000000003037217 */ /* 0x000fc80003800200 */
.L_x_3035:
        /* <DEDUP_REMOVED lines=20> */
.L_x_3041:
[----:B------:R-:W-:-:S13]  /*7aa0*/  ISETP.NE.AND P0, PT, R4, 0x1, PT ;  /* 0x000000010400780c */ /* 0x000fda0003f05270 */
[----:B------:R-:W-:-:S05]  /*7ab0*/  @P0 IMAD.HI.U32 R2, R0, c[0x0][0x330], RZ ;  /* 0x0000cc0000020a27 */ /* 0x000fca00078e00ff */
[----:B------:R-:W-:Y:S02]  /*7ac0*/  @P0 SHF.R.U32.HI R0, RZ, c[0x0][0x334], R2 ;  /* 0x0000cd00ff000a19 */ /* 0x000fe40000011602 */
.L_x_3042:
[----:B------:R-:W-:Y:S05]  /*7ad0*/  BSYNC B0 ;  /* 0x0000000000007941 */ /* 0x000fea0003800000 */
.L_x_3040:
[----:B------:R-:W-:-:S05]  /*7ae0*/  IMAD R0, R0, c[0x0][0x32c], RZ ;  /* 0x0000cb0000007a24 */ /* 0x000fca00078e02ff */
[----:B------:R-:W-:-:S05]  /*7af0*/  IMNMX R3, R3, R0, !PT ;  /* 0x0000000003037217 */ /* 0x000fca0007800200 */
.L_x_3039:
        /* <DEDUP_REMOVED lines=83> */
[----:B------:R-:W2:Y:S01]  /*8030*/  LDL R0, [R1+0x4c] ;  /* 0x00004c0001007983 */ /* 0x000ea20000100800 */
[----:B------:R-:W-:Y:S01]  /*8040*/  ISETP.NE.U32.AND P0, PT, RZ, c[0x0][0x340], PT ;  /* 0x0000d000ff007a0c */ /* 0x000fe20003f05070 */
[----:B------:R-:W-:-:S03]  /*8050*/  ULDC.64 UR4, c[0x0][0x18] ;  /* 0x0000060000047ab9 */ /* 0x000fc60000000a00 */
[----:B------:R-:W-:Y:S01]  /*8060*/  ISETP.NE.AND.EX P1, PT, RZ, c[0x0][0x344], PT, P0 ;  /* 0x0000d100ff007a0c */ /* 0x000fe20003f25300 */
[----:B------:R-:W1:Y:S01]  /*8070*/  S2R R7, SR_CTAID.Y ;  /* 0x0000000000077919 */ /* 0x000e620000002600 */
[----:B------:R-:W-:Y:S02]  /*8080*/  SHF.R.S32.HI R32, RZ, 0x1f, R166 ;  /* 0x0000001fff207819 */ /* 0x000fe400000114a6 */
[----:B------:R-:W-:-:S09]  /*8090*/  ISETP.NE.U32.AND P0, PT, RZ, c[0x0][0x348], PT ;  /* 0x0000d200ff007a0c */ /* 0x000fd20003f05070 */
[----:B------:R-:W-:Y:S01]  /*80a0*/  @P1 IMAD.MOV.U32 R2, RZ, RZ, 0x4 ;  /* 0x00000004ff021424 */ /* 0x000fe200078e00ff */
[----:B------:R-:W-:Y:S01]  /*80b0*/  UIADD3 UR4, UP0, UR4, 0x10080, URZ ;  /* 0x0001008004047890 */ /* 0x000fe2000ff1e03f */
[----:B------:R-:W-:Y:S01]  /*80c0*/  STL [R1+0x10], R19 ;  /* 0x0000101301007387 */ /* 0x000fe20000100800 */
[----:B------:R-:W-:Y:S01]  /*80d0*/  P2R R13, PR, RZ, 0x2 ;  /* 0x00000002ff0d7803 */ /* 0x000fe20000000000 */
[----:B------:R-:W-:-:S05]  /*80e0*/  @P1 IMAD.WIDE R2, R252, R2, c[0x0][0x340] ;  /* 0x0000d000fc021625 */ /* 0x000fca00078e0202 */
[----:B------:R2:W3:Y:S01]  /*80f0*/  @P1 LDG.E R27, [R2.64] ;  /* 0x0000000e021b1981 */ /* 0x0004e2000c1e1900 */
[CC--:B------:R-:W-:Y:S01]  /*8100*/  LEA.HI R6, R32.reuse, R166.reuse, RZ, 0x3 ;  /* 0x000000a620067211 */ /* 0x0c0fe200078f18ff */
[----:B------:R-:W-:Y:S01]  /*8110*/  UIADD3.X UR5, URZ, UR5, URZ, UP0, !UPT ;  /* 0x000000053f057290 */ /* 0x000fe200087fe43f */
[----:B-1----:R-:W-:Y:S02]  /*8120*/  SHF.R.S32.HI R7, RZ, 0x1f, R7 ;  /* 0x0000001fff077819 */ /* 0x002fe40000011407 */
[----:B------:R-:W-:Y:S02]  /*8130*/  SHF.R.S32.HI R29, RZ, 0x3, R6 ;  /* 0x00000003ff1d7819 */ /* 0x000fe40000011406 */
[----:B------:R-:W-:Y:S02]  /*8140*/  ISETP.NE.AND.EX P0, PT, RZ, c[0x0][0x34c], PT, P0 ;  /* 0x0000d300ff007a0c */ /* 0x000fe40003f05300 */
[CC--:B------:R-:W-:Y:S02]  /*8150*/  LEA.HI R31, R32.reuse, R166.reuse, RZ, 0x4 ;  /* 0x000000a6201f7211 */ /* 0x0c0fe400078f20ff */
[----:B------:R-:W-:-:S02]  /*8160*/  LEA.HI R12, R32, R166, RZ, 0x6 ;  /* 0x000000a6200c7211 */ /* 0x000fc400078f30ff */
[----:B------:R-:W-:Y:S02]  /*8170*/  IADD3 R142, R218, -0x1, RZ ;  /* 0xffffffffda8e7810 */ /* 0x000fe40007ffe0ff */
[----:B--2---:R-:W-:-:S05]  /*8180*/  SHF.R.S32.HI R2, RZ, 0x1f, R0 ;  /* 0x0000001fff027819 */ /* 0x004fca0000011400 */
        /* <DEDUP_REMOVED lines=56> */
[----:B------:R-:W-:Y:S01]  /*8510*/  ISETP.GE.AND P6, PT, R22, c[0x0][0x198], PT ;  /* 0x0000660016007a0c */ /* 0x000fe20003fc6270 */
[----:B---3--:R-:W-:Y:S01]  /*8520*/  @!P0 IMAD.MOV.U32 R27, RZ, RZ, R252 ;  /* 0x000000ffff1b8224 */ /* 0x008fe200078e00fc */
        /* <DEDUP_REMOVED lines=10> */
[----:B------:R-:W-:Y:S05]  /*85d0*/  BRA.DIV ~URZ, `(.L_x_3044) ;  /* 0x000122027f007947 */ /* 0x000fea000b800000 */
[----:B------:R1:W2:Y:S02]  /*85e0*/  SHFL.IDX PT, R0, R18, RZ, 0x181f ;  /* 0x00181fff12007589 */ /* 0x0002a400000e0000 */
.L_x_3174:
[----:B------:R-:W-:Y:S05]  /*85f0*/  BRA.DIV ~URZ, `(.L_x_3045) ;  /* 0x000122627f007947 */ /* 0x000fea000b800000 */
[----:B------:R3:W4:Y:S02]  /*8600*/  SHFL.IDX PT, R2, R20, RZ, 0x181f ;  /* 0x00181fff14027589 */ /* 0x00072400000e0000 */
.L_x_3175:
        /* <DEDUP_REMOVED lines=27> */
.L_x_3047:
[----:B------:R-:W-:Y:S05]  /*87c0*/  BSYNC B0 ;  /* 0x0000000000007941 */ /* 0x000fea0003800000 */
.L_x_3046:
[----:B------:R-:W-:Y:S05]  /*87d0*/  BRA.DIV ~URZ, `(.L_x_3048) ;  /* 0x000121027f007947 */ /* 0x000fea000b800000 */
[----:B------:R1:W2:Y:S04]  /*87e0*/  SHFL.IDX PT, R4, R18, 0x1, 0x181f ;  /* 0x00381f0012047f89 */ /* 0x0002a800000e0000 */
[----:B--2-4-:R1:W2:Y:S02]  /*87f0*/  SHFL.IDX PT, R2, R20, 0x1, 0x181f ;  /* 0x00381f0014027f89 */ /* 0x0142a400000e0000 */
.L_x_3176:
        /* <DEDUP_REMOVED lines=26> */
.L_x_3050:
[----:B------:R-:W-:Y:S05]  /*89a0*/  BSYNC B0 ;  /* 0x0000000000007941 */ /* 0x000fea0003800000 */
.L_x_3049:
[----:B------:R-:W-:Y:S05]  /*89b0*/  BRA.DIV ~URZ, `(.L_x_3051) ;  /* 0x000120127f007947 */ /* 0x000fea000b800000 */
[----:B------:R4:W1:Y:S02]  /*89c0*/  SHFL.IDX PT, R4, R18, 0x2, 0x181f ;  /* 0x00581f0012047f89 */ /* 0x00086400000e0000 */
.L_x_3177:
[----:B------:R-:W-:Y:S05]  /*89d0*/  BRA.DIV ~URZ, `(.L_x_3052) ;  /* 0x000120727f007947 */ /* 0x000fea000b800000 */
[----:B--2---:R2:W3:Y:S02]  /*89e0*/  SHFL.IDX PT, R2, R20, 0x2, 0x181f ;  /* 0x00581f0014027f89 */ /* 0x0044e400000e0000 */
.L_x_3178:
        /* <DEDUP_REMOVED lines=26> */
.L_x_3054:
[----:B------:R-:W-:Y:S05]  /*8b90*/  BSYNC B0 ;  /* 0x0000000000007941 */ /* 0x000fea0003800000 */
.L_x_3053:
[----:B------:R-:W-:Y:S05]  /*8ba0*/  BRA.DIV ~URZ, `(.L_x_3055) ;  /* 0x00011f227f007947 */ /* 0x000fea000b800000 */
[----:B-1----:R1:W2:Y:S04]  /*8bb0*/  SHFL.IDX PT, R11, R18, 0x3, 0x181f ;  /* 0x00781f00120b7f89 */ /* 0x0022a800000e0000 */
[----:B------:R1:W4:Y:S02]  /*8bc0*/  SHFL.IDX PT, R10, R20, 0x3, 0x181f ;  /* 0x00781f00140a7f89 */ /* 0x00032400000e0000 */
.L_x_3179:
        /* <DEDUP_REMOVED lines=205> */
[----:B------:R-:W-:Y:S05]  /*98a0*/  CALL.REL.NOINC `($_ZN7cutlass13device_kernelIN5flash19enable_sm80_to_sm89INS1_16FlashAttnFwdSm80INS1_25CollectiveMainloopFwdSm80ILi8ELi1ELb0EN4cute5tupleIJNS5_1CILi128EEENS7_ILi48EEENS7_ILi256EEEEEELi256ENS_10bfloat16_tEfNS_4arch4Sm80ELb0ELb1ELb0ELb1ELb1ELb1ELb1ELb0EEENS1_21CollectiveEpilogueFwdINS6_IJS8_SA_S9_EEENS6_IJNS7_ILi1EEESI_SI_EEESC_SE_Li256ELb1ELb1ELb0ELb0EEENS1_19SingleTileSchedulerILb1ELb0ELb1ELi128EEEEEEEEEvNT_6ParamsE$_ZZN5flash25CollectiveMainloopFwdSm80ILi8ELi1ELb0EN4cute5tupleIJNS1_1CILi128EEENS3_ILi48EEENS3_ILi256EEEEEELi256EN7cutlass10bfloat16_tEfNS8_4arch4Sm80ELb0ELb1ELb0ELb1ELb1ELb1ELb1ELb0EE3mmaINS_16FlashAttnFwdSm80ISC_NS_21CollectiveEpilogueFwdINS2_IJS4_S6_S5_EEENS2_IJNS3_ILi1EEESH_SH_EEES9_SB_Li256ELb1ELb1ELb0ELb0EEENS_19SingleTileSchedulerILb1ELb0ELb1ELi128EEEE13SharedStorageENS1_6TensorINS1_11ArrayEngineIfLm128EEENS1_6LayoutINS2_IJNS2_IJNS3_ILi2EEESS_EEESH_NS3_ILi32EEEEEENS2_IJNS2_IJSH_SS_EEENS3_ILi0EEENS3_ILi4EEEEEEEEEENS_7SoftmaxILi2ELi0EEEEEbRKNSC_6ParamsERT0_RT1_iRKNS_16SeqlenInfoQKNewKILb1ELb1EEENS2_IJiiiiEEERT_ENKUlvE_clEv) ;  /* 0x00012e6000007944 */ /* 0x000fea0003c00000 */
[----:B------:R-:W-:Y:S05]  /*98b0*/  BSYNC B2 ;  /* 0x0000000000027941 */ /* 0x000fea0003800000 */
.L_x_3056:
        /* <DEDUP_REMOVED lines=36> */
.L_x_3180:
        /* <DEDUP_REMOVED lines=32> */
.L_x_3181:
        /* <DEDUP_REMOVED lines=20> */
.L_x_3059:
[----:B---3--:R-:W-:Y:S05]  /*9e40*/  BSYNC B0 ;  /* 0x0000000000007941 */ /* 0x008fea0003800000 */
.L_x_3058:
[----:B------:R-:W0:Y:S01]  /*9e50*/  LDGDEPBAR ;  /* 0x00000000000079af */ /* 0x000e220000000000 */
[----:B------:R-:W-:Y:S01]  /*9e60*/  WARPSYNC 0xffffffff ;  /* 0xffffffff00007948 */ /* 0x000fe20003800000 */
[C---:B--2---:R-:W-:Y:S01]  /*9e70*/  HMMA.16816.F32.BF16 R32, R12.reuse, R28, RZ ;  /* 0x0000001c0c20723c */ /* 0x044fe200000418ff */
[C---:B------:R-:W-:Y:S01]  /*9e80*/  IMAD R207, R6.reuse, 0x2, R205 ;  /* 0x0000000206cf7824 */ /* 0x040fe200078e02cd */
[----:B------:R-:W-:Y:S01]  /*9e90*/  LEA R206, R6, R204, 0x1 ;  /* 0x000000cc06ce7211 */ /* 0x000fe200078e08ff */
[C---:B------:R-:W-:Y:S01]  /*9ea0*/  IMAD R202, R7.reuse, 0x2, R196 ;  /* 0x0000000207ca7824 */ /* 0x040fe200078e02c4 */
[----:B------:R-:W-:Y:S01]  /*9eb0*/  LEA R201, R7, R203, 0x1 ;  /* 0x000000cb07c97211 */ /* 0x000fe200078e08ff */
[----:B------:R-:W-:Y:S01]  /*9ec0*/  BSSY B1, `(.L_x_3061) ;  /* 0x00000f8000017945 */ /* 0x000fe20003800000 */
[----:B------:R-:W-:Y:S02]  /*9ed0*/  ISETP.GT.AND P0, PT, R142, R233, PT ;  /* 0x000000e98e00720c */ /* 0x000fe40003f04270 */
[C---:B------:R-:W-:Y:S01]  /*9ee0*/  HMMA.16816.F32.BF16 R28, R12.reuse, R30, RZ ;  /* 0x0000001e0c1c723c */ /* 0x040fe200000418ff */
[----:B-----5:R-:W-:Y:S04]  /*9ef0*/  LDSM.16.M88.4 R52, [R202+0xa080] ;  /* 0x00a08000ca34783b */ /* 0x020fe80000000200 */
[----:B------:R-:W-:Y:S03]  /*9f00*/  LDSM.16.M88.4 R60, [R202+0xa880] ;  /* 0x00a88000ca3c783b */ /* 0x000fe60000000200 */
[C---:B-1----:R-:W-:Y:S01]  /*9f10*/  HMMA.16816.F32.BF16 R24, R12.reuse, R36, RZ ;  /* 0x000000240c18723c */ /* 0x042fe200000418ff */
[----:B------:R-:W-:Y:S04]  /*9f20*/  LDSM.16.M88.4 R68, [R202+0xb080] ;  /* 0x00b08000ca44783b */ /* 0x000fe80000000200 */
[----:B------:R-:W-:Y:S03]  /*9f30*/  LDSM.16.M88.4 R72, [R201+0x1000] ;  /* 0x00100000c948783b */ /* 0x000fe60000000200 */
[C---:B------:R-:W-:Y:S08]  /*9f40*/  HMMA.16816.F32.BF16 R20, R12.reuse, R38, RZ ;  /* 0x000000260c14723c */ /* 0x040ff000000418ff */
[C---:B------:R-:W-:Y:S08]  /*9f50*/  HMMA.16816.F32.BF16 R36, R12.reuse, R44, RZ ;  /* 0x0000002c0c24723c */ /* 0x040ff000000418ff */
[----:B------:R-:W-:Y:S01]  /*9f60*/  HMMA.16816.F32.BF16 R44, R12, R46, RZ ;  /* 0x0000002e0c2c723c */ /* 0x000fe200000418ff */
[----:B------:R-:W1:Y:S07]  /*9f70*/  LDSM.16.M88.4 R12, [R207] ;  /* 0x00000000cf0c783b */ /* 0x000e6e0000000200 */
[C---:B------:R-:W-:Y:S08]  /*9f80*/  HMMA.16816.F32.BF16 R48, R16.reuse, R40, R32 ;  /* 0x000000281030723c */ /* 0x040ff00000041820 */
[C---:B------:R-:W-:Y:S08]  /*9f90*/  HMMA.16816.F32.BF16 R40, R16.reuse, R42, R28 ;  /* 0x0000002a1028723c */ /* 0x040ff0000004181c */
[C---:B------:R-:W-:Y:S08]  /*9fa0*/  HMMA.16816.F32.BF16 R32, R16.reuse, R56, R24 ;  /* 0x000000381020723c */ /* 0x040ff00000041818 */
[C---:B------:R-:W-:Y:S01]  /*9fb0*/  HMMA.16816.F32.BF16 R28, R16.reuse, R58, R20 ;  /* 0x0000003a101c723c */ /* 0x040fe20000041814 */
[----:B------:R-:W-:Y:S07]  /*9fc0*/  LDSM.16.M88.4 R56, [R201] ;  /* 0x00000000c938783b */ /* 0x000fee0000000200 */
[C---:B------:R-:W-:Y:S08]  /*9fd0*/  HMMA.16816.F32.BF16 R24, R16.reuse, R64, R36 ;  /* 0x000000401018723c */ /* 0x040ff00000041824 */
[----:B------:R-:W-:Y:S01]  /*9fe0*/  HMMA.16816.F32.BF16 R20, R16, R66, R44 ;  /* 0x000000421014723c */ /* 0x000fe2000004182c */
[----:B------:R-:W2:Y:S04]  /*9ff0*/  LDSM.16.M88.4 R16, [R206] ;  /* 0x00000000ce10783b */ /* 0x000ea80000000200 */
[----:B------:R-:W3:Y:S03]  /*a000*/  LDSM.16.M88.4 R64, [R201+0x800] ;  /* 0x00080000c940783b */ /* 0x000ee60000000200 */
[C---:B-1----:R-:W-:Y:S01]  /*a010*/  HMMA.16816.F32.BF16 R44, R12.reuse, R52, R48 ;  /* 0x000000340c2c723c */ /* 0x042fe20000041830 */
[----:B------:R-:W-:Y:S07]  /*a020*/  LDSM.16.M88.4 R48, [R196+0xb880] ;  /* 0x00b88000c430783b */ /* 0x000fee0000000200 */
        /* <DEDUP_REMOVED lines=38> */
[----:B------:R-:W2:Y:S07]  /*a290*/  LDSM.16.M88.4 R16, [R206+0x4000] ;  /* 0x00400000ce10783b */ /* 0x000eae0000000200 */
        /* <DEDUP_REMOVED lines=41> */
[C---:B------:R-:W-:Y:S01]  /*a530*/  HMMA.16816.F32.BF16 R36, R12.reuse, R46, R36 ;  /* 0x0000002e0c24723c */ /* 0x040fe20000041824 */
[----:B------:R-:W-:Y:S07]  /*a540*/  LDSM.16.M88.4 R44, [R203+0x4800] ;  /* 0x00480000cb2c783b */ /* 0x000fee0000000200 */
[C---:B---3--:R-:W-:Y:S08]  /*a550*/  HMMA.16816.F32.BF16 R32, R12.reuse, R56, R32 ;  /* 0x000000380c20723c */ /* 0x048ff00000041820 */
        /* <DEDUP_REMOVED lines=12> */
[C---:B----4-:R-:W-:Y:S08]  /*a620*/  HMMA.16816.F32.BF16 R24, R16.reuse, R68, R24 ;  /* 0x000000441018723c */ /* 0x050ff00000041818 */
[----:B------:R-:W-:Y:S01]  /*a630*/  HMMA.16816.F32.BF16 R16, R16, R70, R20 ;  /* 0x000000461010723c */ /* 0x000fe20000041814 */
[----:B------:R-:W2:Y:S04]  /*a640*/  LDSM.16.M88.4 R20, [R204+0xc000] ;  /* 0x00c00000cc14783b */ /* 0x000ea80000000200 */
[----:B------:R-:W4:Y:S03]  /*a650*/  LDSM.16.M88.4 R68, [R203+0x5800] ;  /* 0x00580000cb44783b */ /* 0x000f260000000200 */
[C---:B-1----:R-:W-:Y:S08]  /*a660*/  HMMA.16816.F32.BF16 R40, R12.reuse, R48, R40 ;  /* 0x000000300c28723c */ /* 0x042ff00000041828 */
[C---:B------:R-:W-:Y:S01]  /*a670*/  HMMA.16816.F32.BF16 R36, R12.reuse, R50, R36 ;  /* 0x000000320c24723c */ /* 0x040fe20000041824 */
        /* <DEDUP_REMOVED lines=16> */
[----:B------:R-:W2:Y:S01]  /*a780*/  LDSM.16.M88.4 R12, [R206+0xc000] ;  /* 0x00c00000ce0c783b */ /* 0x000ea20000000200 */
[----:B------:R-:W-:-:S06]  /*a790*/  DEPBAR.LE SB0, 0x0 ;  /* 0x000080000000791a */ /* 0x000fcc0000000000 */
[C---:B-1----:R-:W-:Y:S08]  /*a7a0*/  HMMA.16816.F32.BF16 R40, R16.reuse, R56, R40 ;  /* 0x000000381028723c */ /* 0x042ff00000041828 */
[C---:B------:R-:W-:Y:S08]  /*a7b0*/  HMMA.16816.F32.BF16 R36, R16.reuse, R58, R36 ;  /* 0x0000003a1024723c */ /* 0x040ff00000041824 */
[C---:B------:R-:W-:Y:S08]  /*a7c0*/  HMMA.16816.F32.BF16 R32, R16.reuse, R60, R32 ;  /* 0x0000003c1020723c */ /* 0x040ff00000041820 */
[C---:B------:R-:W-:Y:S08]  /*a7d0*/  HMMA.16816.F32.BF16 R28, R16.reuse, R62, R28 ;  /* 0x0000003e101c723c */ /* 0x040ff0000004181c */
[C---:B---3--:R-:W-:Y:S08]  /*a7e0*/  HMMA.16816.F32.BF16 R24, R16.reuse, R64, R24 ;  /* 0x000000401018723c */ /* 0x048ff00000041818 */
        /* <DEDUP_REMOVED lines=8> */
[----:B------:R-:W-:Y:S01]  /*a870*/  @!UPT UIADD3 URZ, URZ, URZ, URZ ;  /* 0x0000003f3f3ff290 */ /* 0x000fe2000fffe03f */
[----:B------:R-:W-:Y:S11]  /*a880*/  @!P0 BRA `(.L_x_3062) ;  /* 0x000005b000008947 */ /* 0x000ff60003800000 */
[----:B------:R-:W-:Y:S01]  /*a890*/  IMAD.MOV.U32 R0, RZ, RZ, 0x1 ;  /* 0x00000001ff007424 */ /* 0x000fe200078e00ff */
        /* <DEDUP_REMOVED lines=34> */
.L_x_3182:
[----:B------:R-:W-:Y:S05]  /*aac0*/  BRA.DIV ~URZ, `(.L_x_3064) ;  /* 0x000102e27f007947 */ /* 0x000fea000b800000 */
[----:B------:R3:W4:Y:S02]  /*aad0*/  SHFL.IDX PT, R0, R8, RZ, 0x181f ;  /* 0x00181fff08007589 */ /* 0x00072400000e0000 */
.L_x_3183:
[----:B------:R-:W-:Y:S01]  /*aae0*/  BSSY B0, `(.L_x_3065) ;  /* 0x0000019000007945 */ /* 0x000fe20003800000 */
[----:B------:R-:W-:Y:S05]  /*aaf0*/  @!P0 BRA `(.L_x_3066) ;  /* 0x0000017000008947 */ /* 0x000fea0003800000 */
[----:B------:R-:W-:Y:S02]  /*ab00*/  SHF.R.S32.HI R2, RZ, 0x1f, R219 ;  /* 0x0000001fff027819 */ /* 0x000fe400000114db */
[C---:B----4-:R-:W-:Y:S02]  /*ab10*/  LEA R16, P0, R219.reuse, R0, 0x1 ;  /* 0x00000000db107211 */ /* 0x050fe400078008ff */
[C---:B------:R-:W-:Y:S02]  /*ab20*/  IADD3 R20, R219.reuse, 0x40, RZ ;  /* 0x00000040db147810 */ /* 0x040fe40007ffe0ff */
[----:B--2---:R-:W-:-:S02]  /*ab30*/  LEA.HI.X R17, R219, R4, R2, 0x1, P0 ;  /* 0x00000004db117211 */ /* 0x004fc400000f0c02 */
[C---:B------:R-:W-:Y:S02]  /*ab40*/  LEA R14, P0, R248.reuse, R0, 0x1 ;  /* 0x00000000f80e7211 */ /* 0x040fe400078008ff */
        /* <DEDUP_REMOVED lines=18> */
.L_x_3066:
[----:B------:R-:W-:Y:S05]  /*ac70*/  BSYNC B0 ;  /* 0x0000000000007941 */ /* 0x000fea0003800000 */
.L_x_3065:
[----:B------:R-:W-:Y:S05]  /*ac80*/  BRA.DIV ~URZ, `(.L_x_3067) ;  /* 0x000101a27f007947 */ /* 0x000fea000b800000 */
[----:B--2---:R2:W1:Y:S04]  /*ac90*/  SHFL.IDX PT, R4, R7, 0x1, 0x181f ;  /* 0x00381f0007047f89 */ /* 0x00446800000e0000 */
[----:B----4-:R2:W4:Y:S02]  /*aca0*/  SHFL.IDX PT, R0, R8, 0x1, 0x181f ;  /* 0x00381f0008007f89 */ /* 0x01052400000e0000 */
.L_x_3184:
[----:B------:R-:W-:-:S13]  /*acb0*/  ISETP.GE.AND P0, PT, R11, 0x21, PT ;  /* 0x000000210b00780c */ /* 0x000fda0003f06270 */
[----:B------:R-:W-:Y:S05]  /*acc0*/  @!P0 BRA `(.L_x_3062) ;  /* 0x0000017000008947 */ /* 0x000fea0003800000 */
[----:B------:R-:W-:Y:S02]  /*acd0*/  SHF.R.S32.HI R2, RZ, 0x1f, R219 ;  /* 0x0000001fff027819 */ /* 0x000fe400000114db */
[C---:B----4-:R-:W-:Y:S02]  /*ace0*/  LEA R16, P0, R219.reuse, R0, 0x1 ;  /* 0x00000000db107211 */ /* 0x050fe400078008ff */
[C---:B------:R-:W-:Y:S02]  /*acf0*/  IADD3 R18, R219.reuse, 0x40, RZ ;  /* 0x00000040db127810 */ /* 0x040fe40007ffe0ff */
[C---:B-1----:R-:W-:Y:S02]  /*ad00*/  LEA.HI.X R17, R219.reuse, R4, R2, 0x1, P0 ;  /* 0x00000004db117211 */ /* 0x042fe400000f0c02 */
        /* <DEDUP_REMOVED lines=19> */
.L_x_3062:
[----:B------:R-:W-:Y:S05]  /*ae40*/  BSYNC B1 ;  /* 0x0000000000017941 */ /* 0x000fea0003800000 */
.L_x_3061:
[----:B------:R-:W5:Y:S01]  /*ae50*/  LDL R11, [R1+0x4] ;  /* 0x00000400010b7983 */ /* 0x000f620000100800 */
[----:B----4-:R-:W-:Y:S01]  /*ae60*/  SHF.R.S32.HI R0, RZ, 0x1f, R76 ;  /* 0x0000001fff007819 */ /* 0x010fe2000001144c */
[----:B-1----:R-:W-:Y:S01]  /*ae70*/  IMAD.MOV.U32 R13, RZ, RZ, 0x1 ;  /* 0x00000001ff0d7424 */ /* 0x002fe200078e00ff */
        /* <DEDUP_REMOVED lines=8> */
[----:B--2---:R-:W-:Y:S01]  /*af00*/  SHF.R.S32.HI R7, RZ, 0x1f, R0 ;  /* 0x0000001fff077819 */ /* 0x004fe20000011400 */
[----:B------:R-:W-:Y:S01]  /*af10*/  IMAD.IADD R0, R76, 0x1, -R3 ;  /* 0x000000014c007824 */ /* 0x000fe200078e0a03 */
[----:B------:R-:W-:Y:S02]  /*af20*/  ISETP.NE.AND P0, PT, R13, c[0x0][0x2c4], PT ;  /* 0x0000b1000d007a0c */ /* 0x000fe40003f05270 */
[----:B------:R-:W-:-:S02]  /*af30*/  LEA.HI R7, R7, R4, RZ, 0x3 ;  /* 0x0000000407077211 */ /* 0x000fc400078f18ff */
[----:B------:R-:W-:Y:S02]  /*af40*/  LEA.HI R3, R2, R2, RZ, 0x1 ;  /* 0x0000000202037211 */ /* 0x000fe400078f08ff */
[----:B------:R-:W-:Y:S02]  /*af50*/  SHF.R.S32.HI R12, RZ, 0x1f, R0 ;  /* 0x0000001fff0c7819 */ /* 0x000fe40000011400 */
[----:B---3--:R-:W-:Y:S02]  /*af60*/  LOP3.LUT R8, R7, 0xffffff8, RZ, 0xc0, !PT ;  /* 0x0ffffff807087812 */ /* 0x008fe400078ec0ff */
        /* <DEDUP_REMOVED lines=13> */
[----:B-----5:R-:W-:-:S05]  /*b040*/  IMAD R2, R11, 0x80, R239 ;  /* 0x000000800b027824 */ /* 0x020fca00078e02ef */
        /* <DEDUP_REMOVED lines=9> */
.L_x_3185:
[----:B------:R-:W-:Y:S01]  /*b0e0*/  IMAD.MOV.U32 R16, RZ, RZ, 0x1 ;  /* 0x00000001ff107424 */ /* 0x000fe200078e00ff */
[----:B------:R-:W-:Y:S01]  /*b0f0*/  LOP3.LUT R208, R208, 0xffffefff, RZ, 0xc0, !PT ;  /* 0xffffefffd0d07812 */ /* 0x000fe200078ec0ff */
[--C-:B--2---:R-:W-:Y:S02]  /*b100*/  IMAD.IADD R2, R8, 0x1, R3.reuse ;  /* 0x0000000108027824 */ /* 0x104fe400078e0203 */
[----:B------:R-:W-:Y:S01]  /*b110*/  IMAD.IADD R0, R7, 0x1, R3 ;  /* 0x0000000107007824 */ /* 0x000fe200078e0203 */
[----:B------:R-:W-:Y:S02]  /*b120*/  ISETP.LE.AND P0, PT, R16, c[0x0][0x32c], PT ;  /* 0x0000cb0010007a0c */ /* 0x000fe40003f03270 */
[----:B------:R-:W-:-:S11]  /*b130*/  IMNMX R2, R12, R2, PT ;  /* 0x000000020c027217 */ /* 0x000fd60003800200 */
[----:B------:R-:W-:Y:S01]  /*b140*/  @P0 LOP3.LUT R208, R208, 0x1000, RZ, 0xfc, !PT ;  /* 0x00001000d0d00812 */ /* 0x000fe200078efcff */
[----:B------:R-:W-:Y:S05]  /*b150*/  @!P0 BRA `(.L_x_3069) ;  /* 0x0000012000008947 */ /* 0x000fea0003800000 */
[----:B------:R-:W-:Y:S01]  /*b160*/  IADD3 R3, -R231, R5, R3 ;  /* 0x00000005e7037210 */ /* 0x000fe20007ffe103 */
        /* <DEDUP_REMOVED lines=9> */
.L_x_3071:
[----:B------:R-:W-:-:S13]  /*b200*/  ISETP.NE.AND P0, PT, R16, c[0x0][0x32c], PT ;  /* 0x0000cb0010007a0c */ /* 0x000fda0003f05270 */
[----:B------:R-:W-:-:S05]  /*b210*/  @P0 IMAD.HI.U32 R11, R3, c[0x0][0x330], RZ ;  /* 0x0000cc00030b0a27 */ /* 0x000fca00078e00ff */
[----:B------:R-:W-:Y:S02]  /*b220*/  @P0 SHF.R.U32.HI R3, RZ, c[0x0][0x334], R11 ;  /* 0x0000cd00ff030a19 */ /* 0x000fe4000001160b */
.L_x_3072:
[----:B------:R-:W-:Y:S05]  /*b230*/  BSYNC B0 ;  /* 0x0000000000007941 */ /* 0x000fea0003800000 */
.L_x_3070:
[----:B------:R-:W-:-:S05]  /*b240*/  IMAD R3, R3, c[0x0][0x32c], R13 ;  /* 0x0000cb0003037a24 */ /* 0x000fca00078e020d */
[----:B------:R-:W-:Y:S02]  /*b250*/  IADD3 R11, R3, c[0x0][0x32c], RZ ;  /* 0x0000cb00030b7a10 */ /* 0x000fe40007ffe0ff */
[----:B------:R-:W-:Y:S02]  /*b260*/  IMNMX R0, R0, R3, !PT ;  /* 0x0000000300007217 */ /* 0x000fe40007800200 */
[----:B------:R-:W-:Y:S02]  /*b270*/  IMNMX R2, R2, R11, PT ;  /* 0x0000000b02027217 */ /* 0x000fe40003800200 */
.L_x_3069:
[C---:B------:R-:W-:Y:S02]  /*b280*/  ISETP.GE.AND P0, PT, R99.reuse, 0x2, PT ;  /* 0x000000026300780c */ /* 0x040fe40003f06270 */
        /* <DEDUP_REMOVED lines=15> */
[----:B------:R-:W-:Y:S02]  /*b380*/  ISETP.GE.AND P2, PT, R99, 0x21, PT ;  /* 0x000000216300780c */ /* 0x000fe40003f46270 */
[----:B------:R-:W-:Y:S02]  /*b390*/  FSEL R20, R52, -INF , !P0 ;  /* 0xff80000034147808 */ /* 0x000fe40004000000 */
[----:B------:R-:W-:Y:S02]  /*b3a0*/  ISETP.GT.AND P0, PT, R0, 0x9, !P1 ;  /* 0x000000090000780c */ /* 0x000fe40004f04270 */
[----:B------:R-:W-:Y:S02]  /*b3b0*/  LOP3.LUT R208, R208, 0xfffffffe, RZ, 0xc0, !PT ;  /* 0xfffffffed0d07812 */ /* 0x000fe400078ec0ff */
[----:B------:R-:W-:Y:S02]  /*b3c0*/  ISETP.LT.OR P0, PT, R2, 0xa, P0 ;  /* 0x0000000a0200780c */ /* 0x000fe40000701670 */
[----:B------:R-:W-:-:S02]  /*b3d0*/  @P1 LOP3.LUT R208, R208, 0x1, RZ, 0xfc, !PT ;  /* 0x00000001d0d01812 */ /* 0x000fc400078efcff */
[----:B------:R-:W-:Y:S02]  /*b3e0*/  FSEL R23, R53, -INF , !P0 ;  /* 0xff80000035177808 */ /* 0x000fe40004000000 */
[----:B------:R-:W-:Y:S02]  /*b3f0*/  ISETP.GT.AND P0, PT, R0, 0x10, !P6 ;  /* 0x000000100000780c */ /* 0x000fe40007704270 */
[----:B------:R-:W-:Y:S02]  /*b400*/  ISETP.GE.AND P1, PT, R99, 0x22, PT ;  /* 0x000000226300780c */ /* 0x000fe40003f26270 */
        /* <DEDUP_REMOVED lines=18> */
[----:B------:R-:W-:-:S13]  /*b530*/  ISETP.GE.AND P0, PT, R99, 0x29, PT ;  /* 0x000000296300780c */ /* 0x000fda0003f06270 */
[----:B------:R-:W-:Y:S02]  /*b540*/  @P0 LOP3.LUT R208, R208, 0x8, RZ, 0xfc, !PT ;  /* 0x00000008d0d00812 */ /* 0x000fe400078efcff */
[----:B------:R-:W-:Y:S02]  /*b550*/  ISETP.GT.AND P0, PT, R0, 0x28, !P0 ;  /* 0x000000280000780c */ /* 0x000fe40004704270 */
[----:B------:R-:W-:Y:S02]  /*b560*/  LOP3.LUT R208, R208, 0xfffffffb, RZ, 0xc0, !PT ;  /* 0xfffffffbd0d07812 */ /* 0x000fe400078ec0ff */
[----:B------:R-:W-:-:S04]  /*b570*/  ISETP.LT.OR P0, PT, R2, 0x29, P0 ;  /* 0x000000290200780c */ /* 0x000fc80000701670 */
[----:B------:R-:W-:Y:S02]  /*b580*/  FSEL R33, R44, -INF , !P0 ;  /* 0xff8000002c217808 */ /* 0x000fe40004000000 */
[----:B------:R-:W-:-:S13]  /*b590*/  ISETP.GE.AND P0, PT, R99, 0x1, PT ;  /* 0x000000016300780c */ /* 0x000fda0003f06270 */
[----:B------:R-:W-:Y:S02]  /*b5a0*/  @P0 LOP3.LUT R208, R208, 0x4, RZ, 0xfc, !PT ;  /* 0x00000004d0d00812 */ /* 0x000fe400078efcff */
[----:B------:R-:W-:Y:S02]  /*b5b0*/  ISETP.GT.AND P0, PT, R0, RZ, !P0 ;  /* 0x000000ff0000720c */ /* 0x000fe40004704270 */
[----:B------:R-:W-:Y:S02]  /*b5c0*/  LOP3.LUT R208, R208, 0xffffffef, RZ, 0xc0, !PT ;  /* 0xffffffefd0d07812 */ /* 0x000fe400078ec0ff */
        /* <DEDUP_REMOVED lines=8> */
[----:B------:R2:W3:Y:S02]  /*b650*/  SHFL.IDX PT, R3, R4, 0x1, 0x1c1f ;  /* 0x003c1f0004037f89 */ /* 0x0004e400000e0000 */
.L_x_3186:
[----:B------:R-:W-:Y:S01]  /*b660*/  ISETP.LE.AND P0, PT, R16, c[0x0][0x32c], PT ;  /* 0x0000cb0010007a0c */ /* 0x000fe20003f03270 */
[--C-:B---3--:R-:W-:Y:S02]  /*b670*/  IMAD.IADD R2, R8, 0x1, R3.reuse ;  /* 0x0000000108027824 */ /* 0x108fe400078e0203 */
[----:B------:R-:W-:-:S03]  /*b680*/  IMAD.IADD R0, R7, 0x1, R3 ;  /* 0x0000000107007824 */ /* 0x000fc600078e0203 */
[----:B------:R-:W-:-:S07]  /*b690*/  IMNMX R2, R12, R2, PT ;  /* 0x000000020c027217 */ /* 0x000fce0003800200 */
[----:B------:R-:W-:Y:S05]  /*b6a0*/  @!P0 BRA `(.L_x_3074) ;  /* 0x0000014000008947 */ /* 0x000fea0003800000 */
[----:B------:R-:W-:Y:S01]  /*b6b0*/  IADD3 R3, -R231, R5, R3 ;  /* 0x00000005e7037210 */ /* 0x000fe20007ffe103 */
[----:B------:R-:W-:Y:S03]  /*b6c0*/  BSSY B0, `(.L_x_3075) ;  /* 0x000000e000007945 */ /* 0x000fe60003800000 */
[----:B------:R-:W-:-:S13]  /*b6d0*/  ISETP.GT.AND P0, PT, R3, -0x1, PT ;  /* 0xffffffff0300780c */ /* 0x000fda0003f04270 */
[----:B------:R-:W-:Y:S05]  /*b6e0*/  @P0 BRA `(.L_x_3076) ;  /* 0x0000007000000947 */ /* 0x000fea0003800000 */
[----:B-12---:R-:W-:Y:S01]  /*b6f0*/  IMAD.MOV.U32 R4, RZ, RZ, 0x1 ;  /* 0x00000001ff047424 */ /* 0x006fe200078e00ff */
[----:B------:R-:W-:-:S04]  /*b700*/  LOP3.LUT R3, RZ, R3, RZ, 0x33, !PT ;  /* 0x00000003ff037212 */ /* 0x000fc800078e33ff */
[----:B------:R-:W-:-:S13]  /*b710*/  ISETP.NE.AND P0, PT, R4, c[0x0][0x32c], PT ;  /* 0x0000cb0004007a0c */ /* 0x000fda0003f05270 */
[----:B------:R-:W-:-:S05]  /*b720*/  @P0 IMAD.HI.U32 R4, R3, c[0x0][0x330], RZ ;  /* 0x0000cc0003040a27 */ /* 0x000fca00078e00ff */
[----:B------:R-:W-:-:S04]  /*b730*/  @P0 SHF.R.U32.HI R3, RZ, c[0x0][0x334], R4 ;  /* 0x0000cd00ff030a19 */ /* 0x000fc80000011604 */
[----:B------:R-:W-:Y:S01]  /*b740*/  LOP3.LUT R3, RZ, R3, RZ, 0x33, !PT ;  /* 0x00000003ff037212 */ /* 0x000fe200078e33ff */
[----:B------:R-:W-:Y:S05]  /*b750*/  BRA `(.L_x_3077) ;  /* 0x0000004000007947 */ /* 0x000fea0003800000 */
.L_x_3076:
[----:B-12---:R-:W-:-:S04]  /*b760*/  MOV R4, 0x1 ;  /* 0x0000000100047802 */ /* 0x006fc80000000f00 */
[----:B------:R-:W-:-:S13]  /*b770*/  ISETP.NE.AND P0, PT, R4, c[0x0][0x32c], PT ;  /* 0x0000cb0004007a0c */ /* 0x000fda0003f05270 */
[----:B------:R-:W-:-:S05]  /*b780*/  @P0 IMAD.HI.U32 R4, R3, c[0x0][0x330], RZ ;  /* 0x0000cc0003040a27 */ /* 0x000fca00078e00ff */
[----:B------:R-:W-:Y:S02]  /*b790*/  @P0 SHF.R.U32.HI R3, RZ, c[0x0][0x334], R4 ;  /* 0x0000cd00ff030a19 */ /* 0x000fe40000011604 */
.L_x_3077:
[----:B------:R-:W-:Y:S05]  /*b7a0*/  BSYNC B0 ;  /* 0x0000000000007941 */ /* 0x000fea0003800000 */
.L_x_3075:
[----:B------:R-:W-:-:S05]  /*b7b0*/  IMAD R3, R3, c[0x0][0x32c], R13 ;  /* 0x0000cb0003037a24 */ /* 0x000fca00078e020d */
[----:B------:R-:W-:Y:S02]  /*b7c0*/  IADD3 R4, R3, c[0x0][0x32c], RZ ;  /* 0x0000cb0003047a10 */ /* 0x000fe40007ffe0ff */
[----:B------:R-:W-:Y:S02]  /*b7d0*/  IMNMX R0, R0, R3, !PT ;  /* 0x0000000300007217 */ /* 0x000fe40007800200 */
[----:B------:R-:W-:Y:S02]  /*b7e0*/  IMNMX R2, R2, R4, PT ;  /* 0x0000000402027217 */ /* 0x000fe40003800200 */
.L_x_3074:
[----:B------:R-:W-:Y:S02]  /*b7f0*/  LOP3.LUT P0, RZ, R208, 0x2, RZ, 0xc0, !PT ;  /* 0x00000002d0ff7812 */ /* 0x000fe4000780c0ff */
        /* <DEDUP_REMOVED lines=13> */
[----:B------:R-:W-:Y:S02]  /*b8d0*/  ISETP.GT.AND P0, PT, R0, 0x10, !P6 ;  /* 0x000000100000780c */ /* 0x000fe40007704270 */
[----:B------:R-:W-:-:S02]  /*b8e0*/  LOP3.LUT P6, RZ, R208, 0x10, RZ, 0xc0, !PT ;  /* 0x00000010d0ff7812 */ /* 0x000fc400078cc0ff */
[----:B------:R-:W-:Y:S02]  /*b8f0*/  ISETP.LT.OR P0, PT, R2, 0x11, P0 ;  /* 0x000000110200780c */ /* 0x000fe40000701670 */
[----:B------:R-:W-:Y:S02]  /*b900*/  FMNMX.FTZ R152, R28, R152, !PT ;  /* 0x000000981c987209 */ /* 0x000fe40007810000 */
[----:B------:R-:W-:Y:S02]  /*b910*/  FSEL R16, R38, -INF , !P0 ;  /* 0xff80000026107808 */ /* 0x000fe40004000000 */
[----:B------:R-:W-:Y:S02]  /*b920*/  ISETP.GT.AND P0, PT, R0, 0x11, !P5 ;  /* 0x000000110000780c */ /* 0x000fe40006f04270 */
[----:B------:R-:W-:Y:S02]  /*b930*/  LOP3.LUT P5, RZ, R208, 0x8, RZ, 0xc0, !PT ;  /* 0x00000008d0ff7812 */ /* 0x000fe400078ac0ff */
[----:B------:R-:W-:-:S02]  /*b940*/  ISETP.LT.OR P0, PT, R2, 0x12, P0 ;  /* 0x000000120200780c */ /* 0x000fc40000701670 */
[----:B------:R-:W-:Y:S02]  /*b950*/  FMNMX.FTZ R152, R29, R152, !PT ;  /* 0x000000981d987209 */ /* 0x000fe40007810000 */
[----:B------:R-:W-:Y:S02]  /*b960*/  FSEL R18, R39, -INF , !P0 ;  /* 0xff80000027127808 */ /* 0x000fe40004000000 */
[----:B------:R-:W-:Y:S02]  /*b970*/  ISETP.GT.AND P0, PT, R0, 0x18, !P4 ;  /* 0x000000180000780c */ /* 0x000fe40006704270 */
[----:B------:R-:W-:Y:S02]  /*b980*/  LOP3.LUT P4, RZ, R208, 0x4, RZ, 0xc0, !PT ;  /* 0x00000004d0ff7812 */ /* 0x000fe4000788c0ff */
[----:B------:R-:W-:Y:S02]  /*b990*/  ISETP.LT.OR P0, PT, R2, 0x19, P0 ;  /* 0x000000190200780c */ /* 0x000fe40000701670 */
[----:B------:R-:W-:-:S02]  /*b9a0*/  FMNMX.FTZ R152, R31, R152, !PT ;  /* 0x000000981f987209 */ /* 0x000fc40007810000 */
[----:B------:R-:W-:Y:S02]  /*b9b0*/  FSEL R19, R50, -INF , !P0 ;  /* 0xff80000032137808 */ /* 0x000fe40004000000 */
[----:B------:R-:W-:Y:S02]  /*b9c0*/  ISETP.GT.AND P0, PT, R0, 0x19, !P3 ;  /* 0x000000190000780c */ /* 0x000fe40005f04270 */
[----:B------:R-:W-:Y:S02]  /*b9d0*/  LOP3.LUT P3, RZ, R208, 0x20, RZ, 0xc0, !PT ;  /* 0x00000020d0ff7812 */ /* 0x000fe4000786c0ff */
[----:B------:R-:W-:Y:S02]  /*b9e0*/  ISETP.LT.OR P0, PT, R2, 0x1a, P0 ;  /* 0x0000001a0200780c */ /* 0x000fe40000701670 */
[----:B------:R-:W-:Y:S02]  /*b9f0*/  FMNMX.FTZ R152, R33, R152, !PT ;  /* 0x0000009821987209 */ /* 0x000fe40007810000 */
[----:B------:R-:W-:-:S02]  /*ba00*/  FSEL R21, R51, -INF , !P0 ;  /* 0xff80000033157808 */ /* 0x000fc40004000000 */
[----:B------:R-:W-:Y:S02]  /*ba10*/  ISETP.GT.AND P0, PT, R0, 0x20, !P2 ;  /* 0x000000200000780c */ /* 0x000fe40005704270 */
[----:B------:R-:W-:Y:S02]  /*ba20*/  FMNMX.FTZ R152, R32, R152, !PT ;  /* 0x0000009820987209 */ /* 0x000fe40007810000 */
        /* <DEDUP_REMOVED lines=29> */
[----:B------:R3:W4:Y:S02]  /*bc00*/  SHFL.BFLY PT, R0, R152, 0x2, 0x1f ;  /* 0x0c401f0098007f89 */ /* 0x00072400000e0000 */
.L_x_3187:
[----:B---34-:R-:W-:Y:S01]  /*bc10*/  FMNMX.FTZ R152, R152, R0, !PT ;  /* 0x0000000098987209 */ /* 0x018fe20007810000 */
[----:B------:R-:W-:Y:S05]  /*bc20*/  BRA.DIV ~URZ, `(.L_x_3079) ;  /* 0x0000f4427f007947 */ /* 0x000fea000b800000 */
[----:B------:R-:W3:Y:S04]  /*bc30*/  SHFL.BFLY PT, R0, R7, 0x2, 0x1f ;  /* 0x0c401f0007007f89 */ /* 0x000ee800000e0000 */
[----:B------:R-:W4:Y:S01]  /*bc40*/  SHFL.BFLY PT, R2, R152, 0x1, 0x1f ;  /* 0x0c201f0098027f89 */ /* 0x000f2200000e0000 */
[----:B---3--:R-:W-:Y:S02]  /*bc50*/  FMNMX.FTZ R7, R7, R0, !PT ;  /* 0x0000000007077209 */ /* 0x008fe40007810000 */
[----:B----4-:R-:W-:-:S03]  /*bc60*/  FMNMX.FTZ R152, R152, R2, !PT ;  /* 0x0000000298987209 */ /* 0x010fc60007810000 */
[----:B------:R3:W4:Y:S04]  /*bc70*/  SHFL.BFLY PT, R3, R7, 0x1, 0x1f ;  /* 0x0c201f0007037f89 */ /* 0x00072800000e0000 */
.L_x_3188:
[C---:B------:R-:W-:Y:S01]  /*bc80*/  FMUL.FTZ R0, R152.reuse, c[0x0][0x2d0] ;  /* 0x0000b40098007a20 */ /* 0x040fe20000410000 */
[----:B------:R-:W-:Y:S01]  /*bc90*/  FSETP.NEU.FTZ.AND P0, PT, R152, -INF , PT ;  /* 0xff8000009800780b */ /* 0x000fe20003f1d000 */
[----:B------:R-:W-:Y:S01]  /*bca0*/  WARPSYNC 0xffffffff ;  /* 0xffffffff00007948 */ /* 0x000fe20003800000 */
[----:B---34-:R-:W-:Y:S02]  /*bcb0*/  FMNMX.FTZ R7, R3, R7, !PT ;  /* 0x0000000703077209 */ /* 0x018fe40007810000 */
[----:B------:R-:W-:Y:S02]  /*bcc0*/  FSEL R0, R0, RZ, P0 ;  /* 0x000000ff00007208 */ /* 0x000fe40000000000 */
[C---:B------:R-:W-:Y:S01]  /*bcd0*/  FSETP.NEU.FTZ.AND P0, PT, R7.reuse, -INF , PT ;  /* 0xff8000000700780b */ /* 0x040fe20003f1d000 */
[----:B------:R-:W-:Y:S01]  /*bce0*/  FMUL.FTZ R3, R7, c[0x0][0x2d0] ;  /* 0x0000b40007037a20 */ /* 0x000fe20000410000 */
[----:B------:R-:W-:Y:S01]  /*bcf0*/  SHF.L.U32 R197, R10, 0x1, RZ ;  /* 0x000000010ac57819 */ /* 0x000fe200000006ff */
[----:B------:R-:W-:-:S04]  /*bd00*/  FFMA.FTZ R2, R14, c[0x0][0x2d0], -R0 ;  /* 0x0000b4000e027a23 */ /* 0x000fc80000010800 */
[----:B------:R3:W-:Y:S02]  /*bd10*/  MUFU.EX2 R40, R2 ;  /* 0x0000000200287308 */ /* 0x0007e40000000800 */
[----:B---3--:R-:W-:-:S06]  /*bd20*/  FFMA.FTZ R2, R15, c[0x0][0x2d0], -R0 ;  /* 0x0000b4000f027a23 */ /* 0x008fcc0000010800 */
[----:B------:R3:W4:Y:S02]  /*bd30*/  MUFU.EX2 R38, R2 ;  /* 0x0000000200267308 */ /* 0x0007240000000800 */
[----:B---3--:R-:W-:-:S06]  /*bd40*/  FFMA.FTZ R2, R20, c[0x0][0x2d0], -R0 ;  /* 0x0000b40014027a23 */ /* 0x008fcc0000010800 */
[----:B------:R3:W5:Y:S02]  /*bd50*/  MUFU.EX2 R39, R2 ;  /* 0x0000000200277308 */ /* 0x0007640000000800 */
[----:B---3--:R-:W-:-:S06]  /*bd60*/  FFMA.FTZ R2, R23, c[0x0][0x2d0], -R0 ;  /* 0x0000b40017027a23 */ /* 0x008fcc0000010800 */
[----:B------:R3:W1:Y:S02]  /*bd70*/  MUFU.EX2 R14, R2 ;  /* 0x00000002000e7308 */ /* 0x0006640000000800 */
[----:B---3--:R-:W-:-:S06]  /*bd80*/  FFMA.FTZ R2, R25, c[0x0][0x2d0], -R0 ;  /* 0x0000b40019027a23 */ /* 0x008fcc0000010800 */
[----:B------:R3:W2:Y:S02]  /*bd90*/  MUFU.EX2 R37, R2 ;  /* 0x0000000200257308 */ /* 0x0006a40000000800 */
[----:B---3--:R-:W-:-:S06]  /*bda0*/  FFMA.FTZ R2, R26, c[0x0][0x2d0], -R0 ;  /* 0x0000b4001a027a23 */ /* 0x008fcc0000010800 */
[----:B------:R3:W-:Y:S02]  /*bdb0*/  MUFU.EX2 R35, R2 ;  /* 0x0000000200237308 */ /* 0x0007e40000000800 */
        /* <DEDUP_REMOVED lines=10> */
[----:B---3--:R-:W-:Y:S01]  /*be60*/  FFMA.FTZ R2, R32, c[0x0][0x2d0], -R0 ;  /* 0x0000b40020027a23 */ /* 0x008fe20000010800 */
[----:B------:R-:W-:Y:S01]  /*be70*/  FSEL R0, R3, RZ, P0 ;  /* 0x000000ff03007208 */ /* 0x000fe20000000000 */
[----:B----4-:R-:W-:-:S04]  /*be80*/  FADD.FTZ R3, R40, R38 ;  /* 0x0000002628037221 */ /* 0x010fc80000010000 */
[----:B------:R3:W-:Y:S01]  /*be90*/  MUFU.EX2 R134, R2 ;  /* 0x0000000200867308 */ /* 0x0007e20000000800 */
[----:B-----5:R-:W-:-:S04]  /*bea0*/  FADD.FTZ R3, R39, R3 ;  /* 0x0000000327037221 */ /* 0x020fc80000010000 */
[C---:B-1----:R-:W-:Y:S01]  /*beb0*/  FADD.FTZ R3, R14.reuse, R3 ;  /* 0x000000030e037221 */ /* 0x042fe20000010000 */
[----:B------:R-:W-:-:S03]  /*bec0*/  F2FP.BF16.PACK_AB R14, R14, R39 ;  /* 0x000000270e0e723e */ /* 0x000fc600000010ff */
[----:B--2---:R-:W-:Y:S02]  /*bed0*/  FADD.FTZ R3, R37, R3 ;  /* 0x0000000325037221 */ /* 0x004fe40000010000 */
[----:B---3--:R-:W-:-:S04]  /*bee0*/  FFMA.FTZ R2, R8, c[0x0][0x2d0], -R0 ;  /* 0x0000b40008027a23 */ /* 0x008fc80000010800 */
[----:B------:R1:W-:Y:S02]  /*bef0*/  MUFU.EX2 R27, R2 ;  /* 0x00000002001b7308 */ /* 0x0003e40000000800 */
[----:B-1----:R-:W-:-:S06]  /*bf00*/  FFMA.FTZ R2, R11, c[0x0][0x2d0], -R0 ;  /* 0x0000b4000b027a23 */ /* 0x002fcc0000010800 */
        /* <DEDUP_REMOVED lines=11> */
[C---:B--2---:R-:W-:Y:S01]  /*bfc0*/  FADD.FTZ R4, R15.reuse, R4 ;  /* 0x000000040f047221 */ /* 0x044fe20000010000 */
[----:B------:R-:W-:-:S03]  /*bfd0*/  F2FP.BF16.PACK_AB R15, R15, R25 ;  /* 0x000000190f0f723e */ /* 0x000fc600000010ff */
[----:B------:R1:W2:Y:S02]  /*bfe0*/  MUFU.EX2 R23, R2 ;  /* 0x0000000200177308 */ /* 0x0002a40000000800 */
[----:B-1----:R-:W-:Y:S01]  /*bff0*/  FFMA.FTZ R2, R18, c[0x0][0x2d0], -R0 ;  /* 0x0000b40012027a23 */ /* 0x002fe20000010800 */
[----:B------:R-:W-:Y:S01]  /*c000*/  F2FP.BF16.PACK_AB R18, R34, R36 ;  /* 0x000000242212723e */ /* 0x000fe200000010ff */
[----:B--2---:R-:W-:-:S04]  /*c010*/  FADD.FTZ R4, R23, R4 ;  /* 0x0000000417047221 */ /* 0x004fc80000010000 */
        /* <DEDUP_REMOVED lines=14> */
[C---:B--2---:R-:W-:Y:S02]  /*c100*/  FADD.FTZ R3, R20.reuse, R4 ;  /* 0x0000000414037221 */ /* 0x044fe40000010000 */
        /* <DEDUP_REMOVED lines=139> */
[----:B------:R-:W-:Y:S01]  /*c9c0*/  HMMA.16816.F32.BF16 R72, R132, R76, R112 ;  /* 0x0000004c8448723c */ /* 0x000fe20000041870 */
[----:B------:R-:W-:Y:S01]  /*c9d0*/  IMAD.MOV.U32 R121, RZ, RZ, R150 ;  /* 0x000000ffff797224 */ /* 0x000fe200078e0096 */
[----:B------:R-:W-:Y:S01]  /*c9e0*/  MOV R122, R149 ;  /* 0x00000095007a7202 */ /* 0x000fe20000000f00 */
[----:B------:R-:W-:-:S02]  /*c9f0*/  IMAD.MOV.U32 R123, RZ, RZ, R148 ;  /* 0x000000ffff7b7224 */ /* 0x000fc400078e0094 */
[----:B------:R-:W-:Y:S02]  /*ca00*/  LDSM.16.MT88.4 R148, [R200+0x5080] ;  /* 0x00508000c894783b */ /* 0x000fe40000004200 */
[----:B------:R-:W-:Y:S01]  /*ca10*/  MOV R112, R143 ;  /* 0x0000008f00707202 */ /* 0x000fe20000000f00 */
[----:B------:R-:W-:Y:S01]  /*ca20*/  IMAD.MOV.U32 R113, RZ, RZ, R142 ;  /* 0x000000ffff717224 */ /* 0x000fe200078e008e */
        /* <DEDUP_REMOVED lines=43> */
[----:B------:R-:W-:Y:S02]  /*cce0*/  @P0 SHF.R.U32.HI R0, RZ, c[0x0][0x2cc], R2 ;  /* 0x0000b300ff000a19 */ /* 0x000fe40000011602 */
[----:B------:R-:W-:Y:S01]  /*ccf0*/  ISETP.LE.AND P0, PT, R6, c[0x0][0x32c], PT ;  /* 0x0000cb0006007a0c */ /* 0x000fe20003f03270 */
[----:B-1----:R-:W-:Y:S01]  /*cd00*/  HMMA.16816.F32.BF16 R136, R132, R140, R136 ;  /* 0x0000008c8488723c */ /* 0x002fe20000041888 */
[----:B---3--:R-:W-:Y:S02]  /*cd10*/  IADD3 R0, -R4, R153, R0 ;  /* 0x0000009904007210 */ /* 0x008fe40007ffe100 */
        /* <DEDUP_REMOVED lines=40> */
.L_x_3082:
[----:B------:R-:W-:-:S13]  /*cfa0*/  ISETP.NE.AND P0, PT, R6, c[0x0][0x32c], PT ;  /* 0x0000cb0006007a0c */ /* 0x000fda0003f05270 */
[----:B------:R-:W-:-:S05]  /*cfb0*/  @P0 IMAD.HI.U32 R0, R2, c[0x0][0x330], RZ ;  /* 0x0000cc0002000a27 */ /* 0x000fca00078e00ff */
[----:B------:R-:W-:Y:S02]  /*cfc0*/  @P0 SHF.R.U32.HI R2, RZ, c[0x0][0x334], R0 ;  /* 0x0000cd00ff020a19 */ /* 0x000fe40000011600 */
.L_x_3083:
[----:B------:R-:W-:Y:S05]  /*cfd0*/  BSYNC B0 ;  /* 0x0000000000007941 */ /* 0x000fea0003800000 */
.L_x_3081:
[----:B------:R-:W-:-:S05]  /*cfe0*/  MOV R0, c[0x0][0x32c] ;  /* 0x0000cb0000007a02 */ /* 0x000fca0000000f00 */
[----:B------:R-:W-:-:S05]  /*cff0*/  IMAD R2, R2, R0, c[0x0][0x32c] ;  /* 0x0000cb0002027624 */ /* 0x000fca00078e0200 */
[----:B------:R-:W-:-:S05]  /*d000*/  IMNMX R4, R4, R2, PT ;  /* 0x0000000204047217 */ /* 0x000fca0003800200 */
.L_x_3080:
[----:B------:R-:W-:-:S05]  /*d010*/  IMAD.HI R4, R4, 0x2aaaaaab, RZ ;  /* 0x2aaaaaab04047827 */ /* 0x000fca00078e02ff */
[----:B------:R-:W-:-:S04]  /*d020*/  SHF.R.U32.HI R0, RZ, 0x1f, R4 ;  /* 0x0000001fff007819 */ /* 0x000fc80000011604 */
[----:B------:R-:W-:-:S04]  /*d030*/  LEA.HI.SX32 R4, R4, R0, 0x1d ;  /* 0x0000000004047211 */ /* 0x000fc800078feaff */
[----:B------:R-:W-:-:S04]  /*d040*/  IMNMX R235, R233, R4, !PT ;  /* 0x00000004e9eb7217 */ /* 0x000fc80007800200 */
[----:B------:R-:W-:-:S13]  /*d050*/  ISETP.GE.AND P0, PT, R218, R235, PT ;  /* 0x000000ebda00720c */ /* 0x000fda0003f06270 */
[----:B------:R-:W-:Y:S05]  /*d060*/  @!P0 BRA `(.L_x_3084) ;  /* 0x00003aa000008947 */ /* 0x000fea0003800000 */
[----:B------:R-:W-:Y:S01]  /*d070*/  SHF.R.S32.HI R2, RZ, 0x1f, R219 ;  /* 0x0000001fff027819 */ /* 0x000fe200000114db */
[C---:B------:R-:W-:Y:S01]  /*d080*/  IMAD.SHL.U32 R0, R219.reuse, 0x2, RZ ;  /* 0x00000002db007824 */ /* 0x040fe200078e00ff */
[C---:B------:R-:W-:Y:S01]  /*d090*/  SHF.L.U64.HI R211, R248.reuse, 0x1, R251 ;  /* 0x00000001f8d37819 */ /* 0x040fe200000102fb */
[----:B------:R-:W-:Y:S01]  /*d0a0*/  IMAD.SHL.U32 R212, R248, 0x2, RZ ;  /* 0x00000002f8d47824 */ /* 0x000fe200078e00ff */
[----:B------:R-:W-:Y:S01]  /*d0b0*/  SHF.L.U64.HI R210, R219, 0x1, R2 ;  /* 0x00000001dbd27819 */ /* 0x000fe20000010202 */
[C---:B------:R-:W-:Y:S01]  /*d0c0*/  IMAD.SHL.U32 R214, R247.reuse, 0x2, RZ ;  /* 0x00000002f7d67824 */ /* 0x040fe200078e00ff */
[----:B------:R-:W-:Y:S01]  /*d0d0*/  SHF.L.U64.HI R213, R247, 0x1, R250 ;  /* 0x00000001f7d57819 */ /* 0x000fe200000102fa */
[C---:B------:R-:W-:Y:S01]  /*d0e0*/  IMAD.SHL.U32 R216, R246.reuse, 0x2, RZ ;  /* 0x00000002f6d87824 */ /* 0x040fe200078e00ff */
[----:B------:R-:W-:Y:S02]  /*d0f0*/  SHF.L.U64.HI R215, R246, 0x1, R249 ;  /* 0x00000001f6d77819 */ /* 0x000fe400000102f9 */
.L_x_3107:
        /* <DEDUP_REMOVED lines=31> */
.L_x_3189:
[----:B------:R-:W-:-:S05]  /*d2f0*/  BRA.DIV ~URZ, `(.L_x_3088) ;  /* 0x0000def27f007947 */ /* 0x000fca000b800000 */
[----:B------:R4:W3:Y:S02]  /*d300*/  SHFL.IDX PT, R0, R18, RZ, 0x181f ;  /* 0x00181fff12007589 */ /* 0x0008e400000e0000 */
.L_x_3190:
[C---:B------:R-:W-:Y:S01]  /*d310*/  IADD3 R25, R219.reuse, 0x40, RZ ;  /* 0x00000040db197810 */ /* 0x040fe20007ffe0ff */
[C---:B------:R-:W-:Y:S01]  /*d320*/  IMAD.SHL.U32 R2, R219.reuse, 0x2, RZ ;  /* 0x00000002db027824 */ /* 0x040fe200078e00ff */
[C---:B------:R-:W-:Y:S02]  /*d330*/  ISETP.GE.AND P5, PT, R219.reuse, c[0x0][0x1d4], PT ;  /* 0x00007500db007a0c */ /* 0x040fe40003fa6270 */
[----:B------:R-:W-:Y:S02]  /*d340*/  IADD3 R24, R219, 0x80, RZ ;  /* 0x00000080db187810 */ /* 0x000fe40007ffe0ff */
[----:B---3--:R-:W-:Y:S02]  /*d350*/  IADD3 R16, P0, R0, R2, RZ ;  /* 0x0000000200107210 */ /* 0x008fe40007f1e0ff */
[----:B------:R-:W-:Y:S02]  /*d360*/  ISETP.GE.AND P4, PT, R25, c[0x0][0x1d4], PT ;  /* 0x0000750019007a0c */ /* 0x000fe40003f86270 */
[----:B------:R-:W-:Y:S01]  /*d370*/  ISETP.GE.AND P3, PT, R24, c[0x0][0x1d4], PT ;  /* 0x0000750018007a0c */ /* 0x000fe20003f66270 */
[----:B------:R-:W-:Y:S01]  /*d380*/  IMAD.X R17, R4, 0x1, R210, P0 ;  /* 0x0000000104117824 */ /* 0x000fe200000e06d2 */
[----:B------:R-:W-:Y:S02]  /*d390*/  IADD3 R10, P0, R0, R212, RZ ;  /* 0x000000d4000a7210 */ /* 0x000fe40007f1e0ff */
[----:B------:R-:W-:Y:S02]  /*d3a0*/  IADD3 R19, R219, 0xc0, RZ ;  /* 0x000000c0db137810 */ /* 0x000fe40007ffe0ff */
[----:B------:R-:W-:Y:S01]  /*d3b0*/  @!PT LDS RZ, [RZ] ;  /* 0x00000000fffff984 */ /* 0x000fe20000000800 */
[----:B------:R-:W-:Y:S01]  /*d3c0*/  @!PT LDS RZ, [RZ] ;  /* 0x00000000fffff984 */ /* 0x000fe20000000800 */
[----:B------:R-:W-:Y:S01]  /*d3d0*/  @!PT LDS RZ, [RZ] ;  /* 0x00000000fffff984 */ /* 0x000fe20000000800 */
[----:B------:R3:W-:Y:S01]  /*d3e0*/  LDGSTS.E.BYPASS.LTC128B.128 [R209+0x4080], [R16.64], !P5 ;  /* 0x0408000010d17fae */ /* 0x0007e2000e901d4e */
[----:B------:R-:W-:Y:S01]  /*d3f0*/  IMAD.X R11, R4, 0x1, R211, P0 ;  /* 0x00000001040b7824 */ /* 0x000fe200000e06d3 */
[----:B------:R-:W-:Y:S02]  /*d400*/  IADD3 R8, P0, R0, R214, RZ ;  /* 0x000000d600087210 */ /* 0x000fe40007f1e0ff */
[----:B------:R-:W-:Y:S02]  /*d410*/  ISETP.GE.AND P2, PT, R19, c[0x0][0x1d4], PT ;  /* 0x0000750013007a0c */ /* 0x000fe40003f46270 */
[----:B------:R3:W-:Y:S01]  /*d420*/  LDGSTS.E.BYPASS.LTC128B.128 [R209+0x5880], [R10.64], !P4 ;  /* 0x058800000ad17fae */ /* 0x0007e2000e101d4e */
[----:B------:R-:W-:Y:S01]  /*d430*/  IMAD.X R9, R4, 0x1, R213, P0 ;  /* 0x0000000104097824 */ /* 0x000fe200000e06d5 */
[----:B------:R-:W-:Y:S02]  /*d440*/  IADD3 R2, P0, R0, R216, RZ ;  /* 0x000000d800027210 */ /* 0x000fe40007f1e0ff */
[----:B------:R-:W-:Y:S02]  /*d450*/  LOP3.LUT P1, RZ, R208, 0x800, RZ, 0xc0, !PT ;  /* 0x00000800d0ff7812 */ /* 0x000fe4000782c0ff */
[----:B------:R3:W-:Y:S01]  /*d460*/  LDGSTS.E.BYPASS.LTC128B.128 [R209+0x7080], [R8.64], !P3 ;  /* 0x0708000008d17fae */ /* 0x0007e2000d901d4e */
[----:B------:R-:W-:Y:S05]  /*d470*/  IMAD.X R3, R4, 0x1, R215, P0 ;  /* 0x0000000104037824 */ /* 0x000fea00000e06d7 */
[----:B------:R3:W-:Y:S05]  /*d480*/  LDGSTS.E.BYPASS.LTC128B.128 [R209+0x8880], [R2.64], !P2 ;  /* 0x0888000002d17fae */ /* 0x0007ea000d101d4e */
[----:B------:R-:W-:-:S05]  /*d490*/  @P1 BRA `(.L_x_3086) ;  /* 0x000001a000001947 */ /* 0x000fca0003800000 */
[----:B------:R-:W-:-:S05]  /*d4a0*/  BRA.DIV ~URZ, `(.L_x_3089) ;  /* 0x0000ddc27f007947 */ /* 0x000fca000b800000 */
[----:B------:R3:W4:Y:S04]  /*d4b0*/  SHFL.IDX PT, R4, R6, 0x1, 0x181f ;  /* 0x00381f0006047f89 */ /* 0x00072800000e0000 */
[----:B------:R3:W2:Y:S02]  /*d4c0*/  SHFL.IDX PT, R0, R18, 0x1, 0x181f ;  /* 0x00381f0012007f89 */ /* 0x0006a400000e0000 */
.L_x_3191:
[C---:B------:R-:W-:Y:S01]  /*d4d0*/  IADD3 R19, R219.reuse, 0x40, RZ ;  /* 0x00000040db137810 */ /* 0x040fe20007ffe0ff */
[C---:B---3--:R-:W-:Y:S01]  /*d4e0*/  IMAD.SHL.U32 R2, R219.reuse, 0x2, RZ ;  /* 0x00000002db027824 */ /* 0x048fe200078e00ff */
[C---:B------:R-:W-:Y:S02]  /*d4f0*/  ISETP.GE.AND P4, PT, R219.reuse, c[0x0][0x1d4], PT ;  /* 0x00007500db007a0c */ /* 0x040fe40003f86270 */
[----:B----4-:R-:W-:Y:S02]  /*d500*/  IADD3 R18, R219, 0x80, RZ ;  /* 0x00000080db127810 */ /* 0x010fe40007ffe0ff */
[----:B--2---:R-:W-:Y:S02]  /*d510*/  IADD3 R16, P0, R0, R2, RZ ;  /* 0x0000000200107210 */ /* 0x004fe40007f1e0ff */
        /* <DEDUP_REMOVED lines=14> */
[----:B------:R-:W-:Y:S04]  /*d600*/  IADD3 R2, P0, R0, R216, RZ ;  /* 0x000000d800027210 */ /* 0x000fe80007f1e0ff */
[----:B------:R2:W-:Y:S01]  /*d610*/  LDGSTS.E.BYPASS.LTC128B.128 [R209+0x8080], [R8.64], !P2 ;  /* 0x0808000008d17fae */ /* 0x0005e2000d101d4e */
[----:B------:R-:W-:Y:S05]  /*d620*/  IMAD.X R3, R4, 0x1, R215, P0 ;  /* 0x0000000104037824 */ /* 0x000fea00000e06d7 */
[----:B------:R2:W-:Y:S03]  /*d630*/  LDGSTS.E.BYPASS.LTC128B.128 [R209+0x9880], [R2.64], !P1 ;  /* 0x0988000002d17fae */ /* 0x0005e6000c901d4e */
.L_x_3086:
[----:B------:R-:W-:Y:S05]  /*d640*/  BSYNC B0 ;  /* 0x0000000000007941 */ /* 0x000fea0003800000 */
.L_x_3085:
[----:B------:R-:W0:Y:S01]  /*d650*/  LDGDEPBAR ;  /* 0x00000000000079af */ /* 0x000e220000000000 */
[----:B------:R-:W-:Y:S01]  /*d660*/  WARPSYNC 0xffffffff ;  /* 0xffffffff00007948 */ /* 0x000fe20003800000 */
[C---:B--23--:R-:W-:Y:S01]  /*d670*/  HMMA.16816.F32.BF16 R8, R28.reuse, R12, RZ ;  /* 0x0000000c1c08723c */ /* 0x04cfe200000418ff */
[----:B------:R-:W-:Y:S02]  /*d680*/  BSSY B0, `(.L_x_3090) ;  /* 0x00000f4000007945 */ /* 0x000fe40003800000 */
[----:B------:R-:W-:Y:S01]  /*d690*/  LDSM.16.M88.4 R184, [R207] ;  /* 0x00000000cfb8783b */ /* 0x000fe20000000200 */
[----:B------:R-:W-:Y:S04]  /*d6a0*/  ISETP.GT.AND P0, PT, R218, R233, PT ;  /* 0x000000e9da00720c */ /* 0x000fe80003f04270 */
[C---:B------:R-:W-:Y:S01]  /*d6b0*/  HMMA.16816.F32.BF16 R12, R28.reuse, R14, RZ ;  /* 0x0000000e1c0c723c */ /* 0x040fe200000418ff */
[----:B------:R-:W2:Y:S05]  /*d6c0*/  LDSM.16.M88.4 R188, [R202+0xa080] ;  /* 0x00a08000cabc783b */ /* 0x000eaa0000000200 */
[----:B------:R-:W-:Y:S02]  /*d6d0*/  LDSM.16.M88.4 R192, [R202+0xb080] ;  /* 0x00b08000cac0783b */ /* 0x000fe40000000200 */
[C---:B----4-:R-:W-:Y:S08]  /*d6e0*/  HMMA.16816.F32.BF16 R16, R28.reuse, R20, RZ ;  /* 0x000000141c10723c */ /* 0x050ff000000418ff */
[C---:B------:R-:W-:Y:S08]  /*d6f0*/  HMMA.16816.F32.BF16 R20, R28.reuse, R22, RZ ;  /* 0x000000161c14723c */ /* 0x040ff000000418ff */
        /* <DEDUP_REMOVED lines=8> */
[----:B------:R-:W3:Y:S07]  /*d780*/  LDSM.16.M88.4 R176, [R201] ;  /* 0x00000000c9b0783b */ /* 0x000eee0000000200 */
[C---:B------:R-:W-:Y:S08]  /*d790*/  HMMA.16816.F32.BF16 R24, R168.reuse, R180, R24 ;  /* 0x000000b4a818723c */ /* 0x040ff00000041818 */
[----:B------:R-:W-:Y:S01]  /*d7a0*/  HMMA.16816.F32.BF16 R28, R168, R182, R28 ;  /* 0x000000b6a81c723c */ /* 0x000fe2000004181c */
[----:B------:R-:W4:Y:S05]  /*d7b0*/  LDSM.16.M88.4 R168, [R201+0x800] ;  /* 0x00080000c9a8783b */ /* 0x000f2a0000000200 */
[----:B------:R-:W5:Y:S02]  /*d7c0*/  LDSM.16.M88.4 R180, [R201+0x1000] ;  /* 0x00100000c9b4783b */ /* 0x000f640000000200 */
        /* <DEDUP_REMOVED lines=8> */
[----:B------:R-:W2:Y:S05]  /*d850*/  LDSM.16.M88.4 R184, [R196+0xc080] ;  /* 0x00c08000c4b8783b */ /* 0x000eaa0000000200 */
[----:B------:R-:W1:Y:S02]  /*d860*/  LDSM.16.M88.4 R192, [R196+0xc880] ;  /* 0x00c88000c4c0783b */ /* 0x000e640000000200 */
[C---:B---3--:R-:W-:Y:S08]  /*d870*/  HMMA.16816.F32.BF16 R8, R172.reuse, R176, R8 ;  /* 0x000000b0ac08723c */ /* 0x048ff00000041808 */
[C---:B------:R-:W-:Y:S01]  /*d880*/  HMMA.16816.F32.BF16 R12, R172.reuse, R178, R12 ;  /* 0x000000b2ac0c723c */ /* 0x040fe2000004180c */
[----:B------:R-:W-:Y:S07]  /*d890*/  LDSM.16.M88.4 R176, [R203+0x1800] ;  /* 0x00180000cbb0783b */ /* 0x000fee0000000200 */
[C---:B----4-:R-:W-:Y:S08]  /*d8a0*/  HMMA.16816.F32.BF16 R16, R172.reuse, R168, R16 ;  /* 0x000000a8ac10723c */ /* 0x050ff00000041810 */
[C---:B------:R-:W-:Y:S01]  /*d8b0*/  HMMA.16816.F32.BF16 R20, R172.reuse, R170, R20 ;  /* 0x000000aaac14723c */ /* 0x040fe20000041814 */
[----:B------:R-:W3:Y:S07]  /*d8c0*/  LDSM.16.M88.4 R168, [R204+0x4000] ;  /* 0x00400000cca8783b */ /* 0x000eee0000000200 */
[C---:B-----5:R-:W-:Y:S08]  /*d8d0*/  HMMA.16816.F32.BF16 R24, R172.reuse, R180, R24 ;  /* 0x000000b4ac18723c */ /* 0x060ff00000041818 */
[----:B------:R-:W-:Y:S01]  /*d8e0*/  HMMA.16816.F32.BF16 R28, R172, R182, R28 ;  /* 0x000000b6ac1c723c */ /* 0x000fe2000004181c */
[----:B------:R-:W4:Y:S05]  /*d8f0*/  LDSM.16.M88.4 R172, [R203+0x2000] ;  /* 0x00200000cbac783b */ /* 0x000f2a0000000200 */
[----:B------:R-:W5:Y:S02]  /*d900*/  LDSM.16.M88.4 R180, [R203+0x2800] ;  /* 0x00280000cbb4783b */ /* 0x000f640000000200 */
[C---:B-1----:R-:W-:Y:S08]  /*d910*/  HMMA.16816.F32.BF16 R8, R164.reuse, R188, R8 ;  /* 0x000000bca408723c */ /* 0x042ff00000041808 */
[C---:B------:R-:W-:Y:S01]  /*d920*/  HMMA.16816.F32.BF16 R12, R164.reuse, R190, R12 ;  /* 0x000000bea40c723c */ /* 0x040fe2000004180c */
[----:B------:R-:W-:Y:S07]  /*d930*/  LDSM.16.M88.4 R188, [R202+0xb880] ;  /* 0x00b88000cabc783b */ /* 0x000fee0000000200 */
[C---:B--2---:R-:W-:Y:S08]  /*d940*/  HMMA.16816.F32.BF16 R16, R164.reuse, R184, R16 ;  /* 0x000000b8a410723c */ /* 0x044ff00000041810 */
        /* <DEDUP_REMOVED lines=96> */
[C---:B-1----:R-:W-:Y:S01]  /*df50*/  HMMA.16816.F32.BF16 R8, R184.reuse, R188, R8 ;  /* 0x000000bcb808723c */ /* 0x042fe20000041808 */
[----:B------:R-:W-:Y:S04]  /*df60*/  DEPBAR.LE SB0, 0x0 ;  /* 0x000080000000791a */ /* 0x000fe80000000000 */
[----:B------:R-:W-:Y:S03]  /*df70*/  BAR.SYNC.DEFER_BLOCKING 0x0 ;  /* 0x0000000000007b1d */ /* 0x000fe60000010000 */
[C---:B------:R-:W-:Y:S08]  /*df80*/  HMMA.16816.F32.BF16 R12, R184.reuse, R190, R12 ;  /* 0x000000beb80c723c */ /* 0x040ff0000004180c */
[C---:B--2---:R-:W-:Y:S08]  /*df90*/  HMMA.16816.F32.BF16 R16, R184.reuse, R164, R16 ;  /* 0x000000a4b810723c */ /* 0x044ff00000041810 */
[C---:B------:R-:W-:Y:S08]  /*dfa0*/  HMMA.16816.F32.BF16 R20, R184.reuse, R166, R20 ;  /* 0x000000a6b814723c */ /* 0x040ff00000041814 */
[C---:B------:R-:W-:Y:S08]  /*dfb0*/  HMMA.16816.F32.BF16 R24, R184.reuse, R192, R24 ;  /* 0x000000c0b818723c */ /* 0x040ff00000041818 */
[----:B------:R-:W-:Y:S08]  /*dfc0*/  HMMA.16816.F32.BF16 R28, R184, R194, R28 ;  /* 0x000000c2b81c723c */ /* 0x000ff0000004181c */
[C---:B---3--:R-:W-:Y:S08]  /*dfd0*/  HMMA.16816.F32.BF16 R8, R172.reuse, R176, R8 ;  /* 0x000000b0ac08723c */ /* 0x048ff00000041808 */
[C---:B------:R-:W-:Y:S08]  /*dfe0*/  HMMA.16816.F32.BF16 R12, R172.reuse, R178, R12 ;  /* 0x000000b2ac0c723c */ /* 0x040ff0000004180c */
[C---:B----4-:R-:W-:Y:S08]  /*dff0*/  HMMA.16816.F32.BF16 R16, R172.reuse, R168, R16 ;  /* 0x000000a8ac10723c */ /* 0x050ff00000041810 */
[C---:B------:R-:W-:Y:S08]  /*e000*/  HMMA.16816.F32.BF16 R20, R172.reuse, R170, R20 ;  /* 0x000000aaac14723c */ /* 0x040ff00000041814 */
[C---:B-----5:R-:W-:Y:S08]  /*e010*/  HMMA.16816.F32.BF16 R24, R172.reuse, R180, R24 ;  /* 0x000000b4ac18723c */ /* 0x060ff00000041818 */
[----:B------:R-:W-:Y:S01]  /*e020*/  HMMA.16816.F32.BF16 R28, R172, R182, R28 ;  /* 0x000000b6ac1c723c */ /* 0x000fe2000004181c */
[----:B------:R-:W-:Y:S07]  /*e030*/  @!UPT UIADD3 URZ, URZ, URZ, URZ ;  /* 0x0000003f3f3ff290 */ /* 0x000fee000fffe03f */
[----:B------:R-:W-:-:S11]  /*e040*/  @!P0 BRA `(.L_x_3091) ;  /* 0x0000057000008947 */ /* 0x000fd60003800000 */
[----:B------:R-:W-:Y:S01]  /*e050*/  IMAD.MOV.U32 R0, RZ, RZ, 0x1 ;  /* 0x00000001ff007424 */ /* 0x000fe200078e00ff */
[----:B------:R-:W-:Y:S01]  /*e060*/  ISETP.GT.AND P1, PT, R234, 0x2f, PT ;  /* 0x0000002fea00780c */ /* 0x000fe20003f24270 */
[----:B------:R-:W-:Y:S01]  /*e070*/  IMAD R2, R218, 0x30, R242 ;  /* 0x00000030da027824 */ /* 0x000fe200078e02f2 */
[----:B------:R-:W1:Y:S01]  /*e080*/  S2R R6, SR_CTAID.Y ;  /* 0x0000000000067919 */ /* 0x000e620000002600 */
[----:B------:R-:W-:Y:S01]  /*e090*/  IMAD.MOV.U32 R220, RZ, RZ, RZ ;  /* 0x000000ffffdc7224 */ /* 0x000fe200078e00ff */
[----:B------:R-:W-:Y:S02]  /*e0a0*/  ISETP.NE.AND P0, PT, R0, c[0x0][0x2b8], PT ;  /* 0x0000ae0000007a0c */ /* 0x000fe40003f05270 */
[----:B------:R-:W-:Y:S05]  /*e0b0*/  IADD3 R2, R2, -0x30, R234 ;  /* 0xffffffd002027810 */ /* 0x000fea0007ffe0ea */
[----:B------:R-:W-:Y:S06]  /*e0c0*/  IMAD.MOV.U32 R0, RZ, RZ, R2 ;  /* 0x000000ffff007224 */ /* 0x000fec00078e0002 */
[----:B------:R-:W-:Y:S05]  /*e0d0*/  @P0 IMAD.HI.U32 R3, R2, c[0x0][0x2bc], RZ ;  /* 0x0000af0002030a27 */ /* 0x000fea00078e00ff */
[----:B------:R-:W-:Y:S01]  /*e0e0*/  @P0 SHF.R.U32.HI R0, RZ, c[0x0][0x2c0], R3 ;  /* 0x0000b000ff000a19 */ /* 0x000fe20000011603 */
[----:B-1----:R-:W-:Y:S03]  /*e0f0*/  IMAD.WIDE.U32 R222, R6, c[0x0][0x1e8], RZ ;  /* 0x00007a0006de7a25 */ /* 0x002fe600078e00ff */
[----:B------:R-:W-:Y:S02]  /*e100*/  @!P1 IADD3 R3, P0, R0, R240, RZ ;  /* 0x000000f000039210 */ /* 0x000fe40007f1e0ff */
        /* <DEDUP_REMOVED lines=22> */
[----:B------:R1:W2:Y:S02]  /*e270*/  SHFL.IDX PT, R4, R153, RZ, 0x181f ;  /* 0x00181fff99047589 */ /* 0x0002a400000e0000 */
.L_x_3192:
[----:B------:R-:W-:-:S05]  /*e280*/  BRA.DIV ~URZ, `(.L_x_3093) ;  /* 0x0000d1527f007947 */ /* 0x000fca000b800000 */
[----:B------:R3:W4:Y:S02]  /*e290*/  SHFL.IDX PT, R0, R168, RZ, 0x181f ;  /* 0x00181fffa8007589 */ /* 0x00072400000e0000 */
.L_x_3193:
[C---:B------:R-:W-:Y:S01]  /*e2a0*/  IADD3 R171, R219.reuse, 0x40, RZ ;  /* 0x00000040dbab7810 */ /* 0x040fe20007ffe0ff */
[C---:B------:R-:W-:Y:S01]  /*e2b0*/  IMAD.SHL.U32 R2, R219.reuse, 0x2, RZ ;  /* 0x00000002db027824 */ /* 0x040fe200078e00ff */
[C---:B------:R-:W-:Y:S02]  /*e2c0*/  ISETP.GE.AND P5, PT, R219.reuse, c[0x0][0x1d4], PT ;  /* 0x00007500db007a0c */ /* 0x040fe40003fa6270 */
[----:B------:R-:W-:Y:S02]  /*e2d0*/  IADD3 R170, R219, 0x80, RZ ;  /* 0x00000080dbaa7810 */ /* 0x000fe40007ffe0ff */
[----:B----4-:R-:W-:Y:S02]  /*e2e0*/  @P0 IADD3 R166, P1, R0, R2, RZ ;  /* 0x0000000200a60210 */ /* 0x010fe40007f3e0ff */
[----:B------:R-:W-:Y:S02]  /*e2f0*/  ISETP.GE.AND P4, PT, R171, c[0x0][0x1d4], PT ;  /* 0x00007500ab007a0c */ /* 0x000fe40003f86270 */
[----:B------:R-:W-:Y:S01]  /*e300*/  ISETP.GE.AND P3, PT, R170, c[0x0][0x1d4], PT ;  /* 0x00007500aa007a0c */ /* 0x000fe20003f66270 */
[----:B--2---:R-:W-:Y:S01]  /*e310*/  @P0 IMAD.X R167, R4, 0x1, R210, P1 ;  /* 0x0000000104a70824 */ /* 0x004fe200008e06d2 */
[----:B------:R-:W-:Y:S02]  /*e320*/  @P0 IADD3 R164, P1, R0, R212, RZ ;  /* 0x000000d400a40210 */ /* 0x000fe40007f3e0ff */
[----:B------:R-:W-:Y:S02]  /*e330*/  IADD3 R169, R219, 0xc0, RZ ;  /* 0x000000c0dba97810 */ /* 0x000fe40007ffe0ff */
[----:B------:R-:W-:Y:S01]  /*e340*/  @!PT LDS RZ, [RZ] ;  /* 0x00000000fffff984 */ /* 0x000fe20000000800 */
[----:B------:R-:W-:Y:S01]  /*e350*/  @!PT LDS RZ, [RZ] ;  /* 0x00000000fffff984 */ /* 0x000fe20000000800 */
[----:B------:R-:W-:Y:S01]  /*e360*/  @!PT LDS RZ, [RZ] ;  /* 0x00000000fffff984 */ /* 0x000fe20000000800 */
[----:B------:R2:W-:Y:S01]  /*e370*/  @P0 LDGSTS.E.BYPASS.LTC128B.128 [R209+0xa080], [R166.64], !P5 ;  /* 0x0a080000a6d10fae */ /* 0x0005e2000e901d4e */
[----:B------:R-:W-:Y:S01]  /*e380*/  @P0 IMAD.X R165, R4, 0x1, R211, P1 ;  /* 0x0000000104a50824 */ /* 0x000fe200008e06d3 */
[----:B------:R-:W-:Y:S02]  /*e390*/  @P0 IADD3 R154, P1, R0, R214, RZ ;  /* 0x000000d6009a0210 */ /* 0x000fe40007f3e0ff */
[----:B------:R-:W-:Y:S02]  /*e3a0*/  ISETP.GE.AND P2, PT, R169, c[0x0][0x1d4], PT ;  /* 0x00007500a9007a0c */ /* 0x000fe40003f46270 */
        /* <DEDUP_REMOVED lines=9> */
[----:B------:R4:W2:Y:S02]  /*e440*/  SHFL.IDX PT, R0, R168, 0x1, 0x181f ;  /* 0x00381f00a8007f89 */ /* 0x0008a400000e0000 */
.L_x_3194:
[C---:B---34-:R-:W-:Y:S01]  /*e450*/  IADD3 R168, R219.reuse, 0x40, RZ ;  /* 0x00000040dba87810 */ /* 0x058fe20007ffe0ff */
[C---:B--2---:R-:W-:Y:S01]  /*e460*/  IMAD.SHL.U32 R2, R219.reuse, 0x2, RZ ;  /* 0x00000002db027824 */ /* 0x044fe200078e00ff */
[C---:B------:R-:W-:Y:S02]  /*e470*/  ISETP.GE.AND P5, PT, R219.reuse, c[0x0][0x1d4], PT ;  /* 0x00007500db007a0c */ /* 0x040fe40003fa6270 */
[----:B-1----:R-:W-:Y:S02]  /*e480*/  IADD3 R153, R219, 0x80, RZ ;  /* 0x00000080db997810 */ /* 0x002fe40007ffe0ff */
[----:B------:R-:W-:Y:S02]  /*e490*/  @P0 IADD3 R166, P1, R0, R2, RZ ;  /* 0x0000000200a60210 */ /* 0x000fe40007f3e0ff */
[----:B------:R-:W-:Y:S02]  /*e4a0*/  ISETP.GE.AND P4, PT, R168, c[0x0][0x1d4], PT ;  /* 0x00007500a8007a0c */ /* 0x000fe40003f86270 */
[----:B------:R-:W-:Y:S01]  /*e4b0*/  ISETP.GE.AND P3, PT, R153, c[0x0][0x1d4], PT ;  /* 0x0000750099007a0c */ /* 0x000fe20003f66270 */
[----:B------:R-:W-:Y:S01]  /*e4c0*/  @P0 IMAD.X R167, R4, 0x1, R210, P1 ;  /* 0x0000000104a70824 */ /* 0x000fe200008e06d2 */
        /* <DEDUP_REMOVED lines=14> */
[----:B------:R1:W-:Y:S03]  /*e5b0*/  @P0 LDGSTS.E.BYPASS.LTC128B.128 [R209+0xf880], [R2.64], !P2 ;  /* 0x0f88000002d10fae */ /* 0x0003e6000d101d4e */
.L_x_3091:
[----:B------:R-:W-:Y:S05]  /*e5c0*/  BSYNC B0 ;  /* 0x0000000000007941 */ /* 0x000fea0003800000 */
.L_x_3090:
[----:B-1----:R-:W-:Y:S01]  /*e5d0*/  LOP3.LUT R3, RZ, c[0x0][0x324], RZ, 0x33, !PT ;  /* 0x0000c900ff037a12 */ /* 0x002fe200078e33ff */
        /* <DEDUP_REMOVED lines=16> */
.L_x_3195:
[----:B--2---:R-:W-:Y:S01]  /*e6e0*/  IADD3 R2, R154, R3, RZ ;  /* 0x000000039a027210 */ /* 0x004fe20007ffe0ff */
        /* <DEDUP_REMOVED lines=18> */
.L_x_3098:
[----:B------:R-:W-:Y:S04]  /*e810*/  MOV R164, 0x1 ;  /* 0x0000000100a47802 */ /* 0x000fe80000000f00 */
[----:B------:R-:W-:Y:S11]  /*e820*/  ISETP.NE.AND P0, PT, R164, c[0x0][0x32c], PT ;  /* 0x0000cb00a4007a0c */ /* 0x000ff60003f05270 */
[----:B------:R-:W-:Y:S02]  /*e830*/  @!UPT UIADD3 URZ, URZ, URZ, URZ ;  /* 0x0000003f3f3ff290 */ /* 0x000fe4000fffe03f */
[----:B------:R-:W-:Y:S05]  /*e840*/  @P0 IMAD.HI.U32 R164, R3, c[0x0][0x330], RZ ;  /* 0x0000cc0003a40a27 */ /* 0x000fea00078e00ff */
[----:B------:R-:W-:Y:S02]  /*e850*/  @P0 SHF.R.U32.HI R3, RZ, c[0x0][0x334], R164 ;  /* 0x0000cd00ff030a19 */ /* 0x000fe400000116a4 */
.L_x_3099:
[----:B------:R-:W-:Y:S05]  /*e860*/  BSYNC B0 ;  /* 0x0000000000007941 */ /* 0x000fea0003800000 */
.L_x_3097:
[----:B------:R-:W-:Y:S05]  /*e870*/  IMAD R3, R3, c[0x0][0x32c], R155 ;  /* 0x0000cb0003037a24 */ /* 0x000fea00078e029b */
[----:B------:R-:W-:Y:S02]  /*e880*/  IADD3 R164, R3, c[0x0][0x32c], RZ ;  /* 0x0000cb0003a47a10 */ /* 0x000fe40007ffe0ff */
[----:B------:R-:W-:Y:S02]  /*e890*/  IMNMX R0, R0, R3, !PT ;  /* 0x0000000300007217 */ /* 0x000fe40007800200 */
[----:B------:R-:W-:Y:S02]  /*e8a0*/  IMNMX R2, R2, R164, PT ;  /* 0x000000a402027217 */ /* 0x000fe40003800200 */
.L_x_3096:
        /* <DEDUP_REMOVED lines=63> */
.L_x_3196:
        /* <DEDUP_REMOVED lines=19> */
.L_x_3103:
[----:B------:R-:W-:Y:S04]  /*edd0*/  MOV R4, 0x1 ;  /* 0x0000000100047802 */ /* 0x000fe80000000f00 */
[----:B------:R-:W-:Y:S11]  /*ede0*/  ISETP.NE.AND P0, PT, R4, c[0x0][0x32c], PT ;  /* 0x0000cb0004007a0c */ /* 0x000ff60003f05270 */
[----:B------:R-:W-:Y:S02]  /*edf0*/  @!UPT UIADD3 URZ, URZ, URZ, URZ ;  /* 0x0000003f3f3ff290 */ /* 0x000fe4000fffe03f */
[----:B------:R-:W-:Y:S05]  /*ee00*/  @P0 IMAD.HI.U32 R4, R3, c[0x0][0x330], RZ ;  /* 0x0000cc0003040a27 */ /* 0x000fea00078e00ff */
[----:B------:R-:W-:Y:S02]  /*ee10*/  @P0 SHF.R.U32.HI R3, RZ, c[0x0][0x334], R4 ;  /* 0x0000cd00ff030a19 */ /* 0x000fe40000011604 */
.L_x_3104:
[----:B------:R-:W-:Y:S05]  /*ee20*/  BSYNC B0 ;  /* 0x0000000000007941 */ /* 0x000fea0003800000 */
.L_x_3102:
[----:B------:R-:W-:Y:S05]  /*ee30*/  IMAD R3, R3, c[0x0][0x32c], R155 ;  /* 0x0000cb0003037a24 */ /* 0x000fea00078e029b */
[----:B------:R-:W-:Y:S02]  /*ee40*/  IADD3 R4, R3, c[0x0][0x32c], RZ ;  /* 0x0000cb0003047a10 */ /* 0x000fe40007ffe0ff */
[----:B------:R-:W-:Y:S02]  /*ee50*/  IMNMX R0, R0, R3, !PT ;  /* 0x0000000300007217 */ /* 0x000fe40007800200 */
[----:B------:R-:W-:Y:S02]  /*ee60*/  IMNMX R2, R2, R4, PT ;  /* 0x0000000402027217 */ /* 0x000fe40003800200 */
.L_x_3101:
        /* <DEDUP_REMOVED lines=68> */
.L_x_3197:
[----:B-12-4-:R-:W-:Y:S01]  /*f2b0*/  FMNMX.FTZ R6, R4, R0, !PT ;  /* 0x0000000004067209 */ /* 0x016fe20007810000 */
[----:B------:R-:W-:-:S05]  /*f2c0*/  BRA.DIV ~URZ, `(.L_x_3106) ;  /* 0x0000c3c27f007947 */ /* 0x000fca000b800000 */
[----:B---3--:R-:W-:Y:S04]  /*f2d0*/  SHFL.BFLY PT, R4, R8, 0x2, 0x1f ;  /* 0x0c401f0008047f89 */ /* 0x008fe800000e0000 */
[----:B------:R-:W1:Y:S02]  /*f2e0*/  SHFL.BFLY PT, R2, R6, 0x1, 0x1f ;  /* 0x0c201f0006027f89 */ /* 0x000e6400000e0000 */
[----:B-1----:R-:W-:Y:S02]  /*f2f0*/  FMNMX.FTZ R6, R6, R2, !PT ;  /* 0x0000000206067209 */ /* 0x002fe40007810000 */
[----:B------:R-:W-:Y:S05]  /*f300*/  FMNMX.FTZ R4, R8, R4, !PT ;  /* 0x0000000408047209 */ /* 0x000fea0007810000 */
[----:B------:R1:W2:Y:S02]  /*f310*/  SHFL.BFLY PT, R0, R4, 0x1, 0x1f ;  /* 0x0c201f0004007f89 */ /* 0x0002a400000e0000 */
.L_x_3198:
[C---:B------:R-:W-:Y:S01]  /*f320*/  FSETP.NEU.FTZ.AND P0, PT, R6.reuse, -INF , PT ;  /* 0xff8000000600780b */ /* 0x040fe20003f1d000 */
[----:B------:R-:W-:Y:S01]  /*f330*/  FMUL.FTZ R168, R6, c[0x0][0x2d0] ;  /* 0x0000b40006a87a20 */ /* 0x000fe20000410000 */
[----:B-12---:R-:W-:Y:S01]  /*f340*/  FMNMX.FTZ R4, R0, R4, !PT ;  /* 0x0000000400047209 */ /* 0x006fe20007810000 */
[----:B------:R-:W-:Y:S01]  /*f350*/  WARPSYNC 0xffffffff ;  /* 0xffffffff00007948 */ /* 0x000fe20003800000 */
[----:B------:R-:W-:Y:S01]  /*f360*/  FSEL R2, R6, RZ, P0 ;  /* 0x000000ff06027208 */ /* 0x000fe20000000000 */
[----:B------:R-:W1:Y:S01]  /*f370*/  LDSM.16.MT88.4 R16, [R197+0x4080] ;  /* 0x00408000c510783b */ /* 0x000e620000004200 */
        /* <DEDUP_REMOVED lines=12> */
[--C-:B------:R-:W-:Y:S01]  /*f440*/  FFMA.FTZ R10, R10, c[0x0][0x2d0], -R169.reuse ;  /* 0x0000b4000a0a7a23 */ /* 0x100fe200000108a9 */
[----:B------:R-:W-:Y:S01]  /*f450*/  ISETP.GT.AND P0, PT, R218, R235, PT ;  /* 0x000000ebda00720c */ /* 0x000fe20003f04270 */
[--C-:B------:R-:W-:Y:S02]  /*f460*/  FFMA.FTZ R11, R11, c[0x0][0x2d0], -R169.reuse ;  /* 0x0000b4000b0b7a23 */ /* 0x100fe400000108a9 */
[--C-:B------:R-:W-:Y:S02]  /*f470*/  FFMA.FTZ R14, R14, c[0x0][0x2d0], -R169.reuse ;  /* 0x0000b4000e0e7a23 */ /* 0x100fe400000108a9 */
[----:B------:R-:W-:Y:S01]  /*f480*/  FFMA.FTZ R15, R15, c[0x0][0x2d0], -R169 ;  /* 0x0000b4000f0f7a23 */ /* 0x000fe200000108a9 */
        /* <DEDUP_REMOVED lines=30> */
[----:B------:R-:W-:Y:S03]  /*f670*/  LDSM.16.MT88.4 R160, [R197+0x7880] ;  /* 0x00788000c5a0783b */ /* 0x000fe60000004200 */
        /* <DEDUP_REMOVED lines=9> */
[C---:B--2---:R-:W-:Y:S03]  /*f710*/  HMMA.16816.F32.BF16 R16, R152.reuse, R24, R16 ;  /* 0x000000189810723c */ /* 0x044fe60000041810 */
[----:B------:R-:W-:Y:S02]  /*f720*/  FMUL.FTZ R23, R0, R143 ;  /* 0x0000008f00177220 */ /* 0x000fe40000410000 */
[----:B------:R-:W2:Y:S01]  /*f730*/  LDSM.16.MT88.4 R140, [R197+0x5880] ;  /* 0x00588000c58c783b */ /* 0x000ea20000004200 */
[C---:B------:R-:W-:Y:S02]  /*f740*/  FMUL.FTZ R28, R2.reuse, R148 ;  /* 0x00000094021c7220 */ /* 0x040fe40000410000 */
[C---:B------:R-:W-:Y:S02]  /*f750*/  FMUL.FTZ R24, R2.reuse, R144 ;  /* 0x0000009002187220 */ /* 0x040fe40000410000 */
[C---:B------:R-:W-:Y:S03]  /*f760*/  HMMA.16816.F32.BF16 R20, R152.reuse, R26, R20 ;  /* 0x0000001a9814723c */ /* 0x040fe60000041814 */
[C---:B------:R-:W-:Y:S02]  /*f770*/  FMUL.FTZ R25, R2.reuse, R145 ;  /* 0x0000009102197220 */ /* 0x040fe40000410000 */
[----:B------:R-:W-:Y:S02]  /*f780*/  FMUL.FTZ R29, R2, R149 ;  /* 0x00000095021d7220 */ /* 0x000fe40000410000 */
[C---:B------:R-:W-:Y:S02]  /*f790*/  FMUL.FTZ R26, R0.reuse, R146 ;  /* 0x00000092001a7220 */ /* 0x040fe40000410000 */
[C---:B------:R-:W-:Y:S02]  /*f7a0*/  FMUL.FTZ R27, R0.reuse, R147 ;  /* 0x00000093001b7220 */ /* 0x040fe40000410000 */
[----:B------:R-:W2:Y:S01]  /*f7b0*/  LDSM.16.MT88.4 R144, [R198+0x5880] ;  /* 0x00588000c690783b */ /* 0x000ea20000004200 */
        /* <DEDUP_REMOVED lines=8> */
[----:B------:R-:W-:Y:S01]  /*f840*/  LDSM.16.MT88.4 R156, [R199+0x4880] ;  /* 0x00488000c79c783b */ /* 0x000fe20000004200 */
        /* <DEDUP_REMOVED lines=30> */
[C---:B------:R-:W-:Y:S01]  /*fa30*/  HMMA.16816.F32.BF16 R48, R152.reuse, R144, R48 ;  /* 0x000000909830723c */ /* 0x040fe20000041830 */
[----:B------:R1:W-:Y:S02]  /*fa40*/  MUFU.EX2 R191, R3 ;  /* 0x0000000300bf7308 */ /* 0x0003e40000000800 */
        /* <DEDUP_REMOVED lines=46> */
[--C-:B--2---:R-:W-:Y:S02]  /*fd30*/  FFMA.FTZ R3, R174, c[0x0][0x2d0], -R169.reuse ;  /* 0x0000b400ae037a23 */ /* 0x104fe400000108a9 */
[C---:B------:R-:W-:Y:S02]  /*fd40*/  FMUL.FTZ R84, R2.reuse, R84 ;  /* 0x0000005402547220 */ /* 0x040fe40000410000 */
[----:B------:R2:W1:Y:S01]  /*fd50*/  MUFU.EX2 R188, R3 ;  /* 0x0000000300bc7308 */ /* 0x0004620000000800 */
[C---:B---3--:R-:W-:Y:S03]  /*fd60*/  HMMA.16816.F32.BF16 R80, R152.reuse, R136, R80 ;  /* 0x000000889850723c */ /* 0x048fe60000041850 */
        /* <DEDUP_REMOVED lines=10> */
[--C-:B--2---:R-:W-:Y:S02]  /*fe10*/  FFMA.FTZ R3, R175, c[0x0][0x2d0], -R168.reuse ;  /* 0x0000b400af037a23 */ /* 0x104fe400000108a8 */
[----:B------:R-:W-:Y:S01]  /*fe20*/  LDSM.16.MT88.4 R172, [R197+0x6880] ;  /* 0x00688000c5ac783b */ /* 0x000fe20000004200 */
[C---:B-1----:R-:W-:Y:S01]  /*fe30*/  HMMA.16816.F32.BF16 R88, R152.reuse, R140, R88 ;  /* 0x0000008c9858723c */ /* 0x042fe20000041858 */
[----:B------:R1:W2:Y:S02]  /*fe40*/  MUFU.EX2 R187, R3 ;  /* 0x0000000300bb7308 */ /* 0x0002a40000000800 */
        /* <DEDUP_REMOVED lines=14> */
[--C-:B-1----:R-:W-:Y:S02]  /*ff30*/  FFMA.FTZ R3, R178, c[0x0][0x2d0], -R168.reuse ;  /* 0x0000b400b2037a23 */ /* 0x102fe400000108a8 */
        /* <DEDUP_REMOVED lines=45> */
[----:B------:R-:W-:Y:S01]  /*10210*/  F2FP.BF16.PACK_AB R136, R194, R195 ;  /* 0x000000c3c288723e */ /* 0x000fe200000010ff */
[--C-:B-1----:R-:W-:Y:S01]  /*10220*/  FFMA.FTZ R3, R180, c[0x0][0x2d0], -R168.reuse ;  /* 0x0000b400b4037a23 */ /* 0x102fe200000108a8 */
[----:B----4-:R-:W-:Y:S03]  /*10230*/  F2FP.BF16.PACK_AB R137, R190, R191 ;  /* 0x000000bfbe89723e */ /* 0x010fe600000010ff */
[----:B------:R-:W-:Y:S01]  /*10240*/  HMMA.16816.F32.BF16 R132, R152, R138, R132 ;  /* 0x0000008a9884723c */ /* 0x000fe20000041884 */
[----:B------:R-:W1:Y:S01]  /*10250*/  LDSM.16.MT88.4 R152, [R197+0x6080] ;  /* 0x00608000c598783b */ /* 0x000e620000004200 */
[----:B------:R3:W-:Y:S01]  /*10260*/  MUFU.EX2 R185, R3 ;  /* 0x0000000300b97308 */ /* 0x0007e20000000800 */
[----:B------:R-:W-:Y:S02]  /*10270*/  FFMA.FTZ R168, R182, c[0x0][0x2d0], -R168 ;  /* 0x0000b400b6a87a23 */ /* 0x000fe400000108a8 */
[----:B------:R-:W-:Y:S02]  /*10280*/  FFMA.FTZ R2, R2, R230, R228 ;  /* 0x000000e602027223 */ /* 0x000fe400000100e4 */
[----:B------:R-:W-:Y:S02]  /*10290*/  F2FP.BF16.PACK_AB R138, R192, R193 ;  /* 0x000000c1c08a723e */ /* 0x000fe400000010ff */
[----:B------:R-:W-:Y:S03]  /*102a0*/  F2FP.BF16.PACK_AB R139, R188, R189 ;  /* 0x000000bdbc8b723e */ /* 0x000fe600000010ff */
[----:B------:R-:W-:Y:S04]  /*102b0*/  MUFU.EX2 R184, R168 ;  /* 0x000000a800b87308 */ /* 0x000fe80000000800 */
[C---:B--2---:R-:W-:Y:S08]  /*102c0*/  HMMA.16816.F32.BF16 R8, R136.reuse, R140, R8 ;  /* 0x0000008c8808723c */ /* 0x044ff00000041808 */
[C---:B------:R-:W-:Y:S01]  /*102d0*/  HMMA.16816.F32.BF16 R12, R136.reuse, R142, R12 ;  /* 0x0000008e880c723c */ /* 0x040fe2000004180c */
[----:B------:R-:W2:Y:S03]  /*102e0*/  LDSM.16.MT88.4 R140, [R198+0x6080] ;  /* 0x00608000c68c783b */ /* 0x000ea60000004200 */
[--C-:B---3--:R-:W-:Y:S04]  /*102f0*/  FFMA.FTZ R3, R176, c[0x0][0x2d0], -R169.reuse ;  /* 0x0000b400b0037a23 */ /* 0x108fe800000108a9 */
[C---:B------:R-:W-:Y:S01]  /*10300*/  HMMA.16816.F32.BF16 R16, R136.reuse, R148, R16 ;  /* 0x000000948810723c */ /* 0x040fe20000041810 */
[----:B------:R3:W4:Y:S07]  /*10310*/  MUFU.EX2 R183, R3 ;  /* 0x0000000300b77308 */ /* 0x00072e0000000800 */
[C---:B------:R-:W-:Y:S01]  /*10320*/  HMMA.16816.F32.BF16 R20, R136.reuse, R150, R20 ;  /* 0x000000968814723c */ /* 0x040fe20000041814 */
[----:B------:R-:W-:Y:S07]  /*10330*/  LDSM.16.MT88.4 R148, [R199+0x6080] ;  /* 0x00608000c794783b */ /* 0x000fee0000004200 */
[C---:B-----5:R-:W-:Y:S08]  /*10340*/  HMMA.16816.F32.BF16 R24, R136.reuse, R144, R24 ;  /* 0x000000908818723c */ /* 0x060ff00000041818 */
[C---:B------:R-:W-:Y:S01]  /*10350*/  HMMA.16816.F32.BF16 R28, R136.reuse, R146, R28 ;  /* 0x00000092881c723c */ /* 0x040fe2000004181c */
[----:B------:R-:W5:Y:S03]  /*10360*/  LDSM.16.MT88.4 R144, [R200+0x6080] ;  /* 0x00608000c890783b */ /* 0x000f660000004200 */
[--C-:B---3--:R-:W-:Y:S04]  /*10370*/  FFMA.FTZ R3, R177, c[0x0][0x2d0], -R169.reuse ;  /* 0x0000b400b1037a23 */ /* 0x108fe800000108a9 */
[C---:B------:R-:W-:Y:S01]  /*10380*/  HMMA.16816.F32.BF16 R32, R136.reuse, R156, R32 ;  /* 0x0000009c8820723c */ /* 0x040fe20000041820 */
[----:B------:R3:W2:Y:S07]  /*10390*/  MUFU.EX2 R182, R3 ;  /* 0x0000000300b67308 */ /* 0x0006ae0000000800 */
[C---:B------:R-:W-:Y:S01]  /*103a0*/  HMMA.16816.F32.BF16 R36, R136.reuse, R158, R36 ;  /* 0x0000009e8824723c */ /* 0x040fe20000041824 */
[----:B------:R-:W4:Y:S07]  /*103b0*/  LDSM.16.MT88.4 R156, [R200+0x7880] ;  /* 0x00788000c89c783b */ /* 0x000f2e0000004200 */
[C---:B-1----:R-:W-:Y:S08]  /*103c0*/  HMMA.16816.F32.BF16 R40, R136.reuse, R152, R40 ;  /* 0x000000988828723c */ /* 0x042ff00000041828 */
[C---:B------:R-:W-:Y:S01]  /*103d0*/  HMMA.16816.F32.BF16 R44, R136.reuse, R154, R44 ;  /* 0x0000009a882c723c */ /* 0x040fe2000004182c */
[----:B------:R-:W1:Y:S03]  /*103e0*/  LDSM.16.MT88.4 R152, [R199+0x7880] ;  /* 0x00788000c798783b */ /* 0x000e660000004200 */
[--C-:B---3--:R-:W-:Y:S04]  /*103f0*/  FFMA.FTZ R3, R179, c[0x0][0x2d0], -R169.reuse ;  /* 0x0000b400b3037a23 */ /* 0x108fe800000108a9 */
[C---:B--2---:R-:W-:Y:S01]  /*10400*/  HMMA.16816.F32.BF16 R48, R136.reuse, R140, R48 ;  /* 0x0000008c8830723c */ /* 0x044fe20000041830 */
[----:B------:R-:W-:Y:S01]  /*10410*/  LDSM.16.MT88.4 R176, [R198+0x6880] ;  /* 0x00688000c6b0783b */ /* 0x000fe20000004200 */
[----:B------:R2:W3:Y:S06]  /*10420*/  MUFU.EX2 R180, R3 ;  /* 0x0000000300b47308 */ /* 0x0004ec0000000800 */
[C---:B------:R-:W-:Y:S01]  /*10430*/  HMMA.16816.F32.BF16 R52, R136.reuse, R142, R52 ;  /* 0x0000008e8834723c */ /* 0x040fe20000041834 */
[----:B------:R-:W1:Y:S07]  /*10440*/  LDSM.16.MT88.4 R140, [R197+0x9080] ;  /* 0x00908000c58c783b */ /* 0x000e6e0000004200 */
[C---:B-----5:R-:W-:Y:S08]  /*10450*/  HMMA.16816.F32.BF16 R56, R136.reuse, R144, R56 ;  /* 0x000000908838723c */ /* 0x060ff00000041838 */
[C---:B------:R-:W-:Y:S01]  /*10460*/  HMMA.16816.F32.BF16 R60, R136.reuse, R146, R60 ;  /* 0x00000092883c723c */ /* 0x040fe2000004183c */
[----:B------:R-:W5:Y:S03]  /*10470*/  LDSM.16.MT88.4 R144, [R198+0x9080] ;  /* 0x00908000c690783b */ /* 0x000f660000004200 */
[----:B--2---:R-:W-:Y:S04]  /*10480*/  FFMA.FTZ R3, R181, c[0x0][0x2d0], -R169 ;  /* 0x0000b400b5037a23 */ /* 0x004fe800000108a9 */
[C---:B------:R-:W-:Y:S01]  /*10490*/  HMMA.16816.F32.BF16 R64, R136.reuse, R148, R64 ;  /* 0x000000948840723c */ /* 0x040fe20000041840 */
[----:B------:R-:W-:Y:S01]  /*104a0*/  LDSM.16.MT88.4 R168, [R199+0x5080] ;  /* 0x00508000c7a8783b */ /* 0x000fe20000004200 */
[----:B------:R2:W1:Y:S06]  /*104b0*/  MUFU.EX2 R7, R3 ;  /* 0x0000000300077308 */ /* 0x00046c0000000800 */
[C---:B------:R-:W-:Y:S01]  /*104c0*/  HMMA.16816.F32.BF16 R68, R136.reuse, R150, R68 ;  /* 0x000000968844723c */ /* 0x040fe20000041844 */
[----:B------:R-:W1:Y:S07]  /*104d0*/  LDSM.16.MT88.4 R148, [R200+0x9080] ;  /* 0x00908000c894783b */ /* 0x000e6e0000004200 */
[C---:B------:R-:W-:Y:S08]  /*104e0*/  HMMA.16816.F32.BF16 R72, R136.reuse, R160, R72 ;  /* 0x000000a08848723c */ /* 0x040ff00000041848 */
[C---:B------:R-:W-:Y:S01]  /*104f0*/  HMMA.16816.F32.BF16 R76, R136.reuse, R162, R76 ;  /* 0x000000a2884c723c */ /* 0x040fe2000004184c */
[----:B------:R-:W-:Y:S03]  /*10500*/  LDSM.16.MT88.4 R160, [R197+0x5080] ;  /* 0x00508000c5a0783b */ /* 0x000fe60000004200 */
[----:B--2---:R-:W-:Y:S02]  /*10510*/  FFMA.FTZ R3, R0, R229, R224 ;  /* 0x000000e500037223 */ /* 0x004fe400000100e0 */
[----:B------:R-:W-:Y:S02]  /*10520*/  FADD.FTZ R0, R227, R2 ;  /* 0x00000002e3007221 */ /* 0x000fe40000010000 */
        /* <DEDUP_REMOVED lines=23> */
[C---:B------:R-:W-:Y:S01]  /*106a0*/  HMMA.16816.F32.BF16 R108, R136.reuse, R142, R108 ;  /* 0x0000008e886c723c */ /* 0x040fe2000004186c */
[----:B------:R-:W2:Y:S03]  /*106b0*/  LDSM.16.MT88.4 R140, [R198+0x5080] ;  /* 0x00508000c68c783b */ /* 0x000ea60000004200 */
[----:B------:R-:W-:Y:S02]  /*106c0*/  FADD.FTZ R3, R183, R2 ;  /* 0x00000002b7037221 */ /* 0x000fe40000010000 */
[----:B------:R-:W-:Y:S02]  /*106d0*/  FADD.FTZ R2, R186, R0 ;  /* 0x00000000ba027221 */ /* 0x000fe40000010000 */
[C---:B-----5:R-:W-:Y:S04]  /*106e0*/  HMMA.16816.F32.BF16 R112, R136.reuse, R144, R112 ;  /* 0x000000908870723c */ /* 0x060fe80000041870 */
[----:B------:R-:W-:Y:S02]  /*106f0*/  FADD.FTZ R0, R182, R3 ;  /* 0x00000003b6007221 */ /* 0x000fe40000010000 */
[----:B------:R-:W-:Y:S02]  /*10700*/  FADD.FTZ R2, R185, R2 ;  /* 0x00000002b9027221 */ /* 0x000fe40000010000 */
[C---:B------:R-:W-:Y:S04]  /*10710*/  HMMA.16816.F32.BF16 R116, R136.reuse, R146, R116 ;  /* 0x000000928874723c */ /* 0x040fe80000041874 */
[----:B---3--:R-:W-:Y:S02]  /*10720*/  FADD.FTZ R0, R180, R0 ;  /* 0x00000000b4007221 */ /* 0x008fe40000010000 */
[----:B------:R-:W-:Y:S02]  /*10730*/  FADD.FTZ R230, R184, R2 ;  /* 0x00000002b8e67221 */ /* 0x000fe40000010000 */
[C---:B------:R-:W-:Y:S04]  /*10740*/  HMMA.16816.F32.BF16 R120, R136.reuse, R148, R120 ;  /* 0x000000948878723c */ /* 0x040fe80000041878 */
[C---:B------:R-:W-:Y:S01]  /*10750*/  FADD.FTZ R229, R7.reuse, R0 ;  /* 0x0000000007e57221 */ /* 0x040fe20000010000 */
[----:B------:R-:W-:Y:S03]  /*10760*/  IADD3 R0, R218, -0x1, RZ ;  /* 0xffffffffda007810 */ /* 0x000fe60007ffe0ff */
[C---:B------:R-:W-:Y:S04]  /*10770*/  HMMA.16816.F32.BF16 R124, R136.reuse, R150, R124 ;  /* 0x00000096887c723c */ /* 0x040fe8000004187c */
[----:B------:R-:W-:Y:S04]  /*10780*/  MOV R218, R0 ;  /* 0x0000000000da7202 */ /* 0x000fe80000000f00 */
[C---:B-1----:R-:W-:Y:S07]  /*10790*/  HMMA.16816.F32.BF16 R128, R136.reuse, R152, R128 ;  /* 0x000000988880723c */ /* 0x042fee0000041880 */
[----:B------:R-:W-:Y:S01]  /*107a0*/  F2FP.BF16.PACK_AB R152, R186, R187 ;  /* 0x000000bbba98723e */ /* 0x000fe200000010ff */
[----:B------:R-:W-:Y:S04]  /*107b0*/  HMMA.16816.F32.BF16 R132, R136, R154, R132 ;  /* 0x0000009a8884723c */ /* 0x000fe80000041884 */
[----:B------:R-:W-:Y:S03]  /*107c0*/  F2FP.BF16.PACK_AB R153, R182, R183 ;  /* 0x000000b7b699723e */ /* 0x000fe600000010ff */
[----:B------:R-:W-:Y:S02]  /*107d0*/  F2FP.BF16.PACK_AB R154, R184, R185 ;  /* 0x000000b9b89a723e */ /* 0x000fe400000010ff */
[----:B------:R-:W-:Y:S03]  /*107e0*/  F2FP.BF16.PACK_AB R155, R7, R180 ;  /* 0x000000b4079b723e */ /* 0x000fe600000010ff */
[----:B------:R-:W-:Y:S04]  /*107f0*/  MOV R7, R4 ;  /* 0x0000000400077202 */ /* 0x000fe80000000f00 */
[C---:B------:R-:W-:Y:S01]  /*10800*/  HMMA.16816.F32.BF16 R156, R152.reuse, R160, R8 ;  /* 0x000000a0989c723c */ /* 0x040fe20000041808 */
[----:B------:R-:W1:Y:S07]  /*10810*/  LDSM.16.MT88.4 R8, [R200+0x6880] ;  /* 0x00688000c808783b */ /* 0x000e6e0000004200 */
[C---:B------:R-:W-:Y:S01]  /*10820*/  HMMA.16816.F32.BF16 R160, R152.reuse, R162, R12 ;  /* 0x000000a298a0723c */ /* 0x040fe2000004180c */
[----:B------:R-:W3:Y:S07]  /*10830*/  LDSM.16.MT88.4 R12, [R199+0x6880] ;  /* 0x00688000c70c783b */ /* 0x000eee0000004200 */
[C---:B--2---:R-:W-:Y:S01]  /*10840*/  HMMA.16816.F32.BF16 R136, R152.reuse, R140, R16 ;  /* 0x0000008c9888723c */ /* 0x044fe20000041810 */
[----:B------:R-:W2:Y:S07]  /*10850*/  LDSM.16.MT88.4 R16, [R197+0x8080] ;  /* 0x00808000c510783b */ /* 0x000eae0000004200 */
        /* <DEDUP_REMOVED lines=32> */
[C---:B---3--:R-:W-:Y:S08]  /*10a60*/  HMMA.16816.F32.BF16 R120, R152.reuse, R12, R120 ;  /* 0x0000000c9878723c */ /* 0x048ff00000041878 */
[C---:B------:R-:W-:Y:S08]  /*10a70*/  HMMA.16816.F32.BF16 R124, R152.reuse, R14, R124 ;  /* 0x0000000e987c723c */ /* 0x040ff0000004187c */
[C---:B--2---:R-:W-:Y:S08]  /*10a80*/  HMMA.16816.F32.BF16 R128, R152.reuse, R16, R128 ;  /* 0x000000109880723c */ /* 0x044ff00000041880 */
        /* <DEDUP_REMOVED lines=8> */
.L_x_3084:
        /* <DEDUP_REMOVED lines=26> */
.L_x_3110:
[----:B------:R-:W-:-:S13]  /*10cb0*/  ISETP.NE.AND P0, PT, R227, c[0x0][0x32c], PT ;  /* 0x0000cb00e3007a0c */ /* 0x000fda0003f05270 */
[----:B------:R-:W-:-:S05]  /*10cc0*/  @P0 IMAD.HI.U32 R3, R0, c[0x0][0x330], RZ ;  /* 0x0000cc0000030a27 */ /* 0x000fca00078e00ff */
[----:B------:R-:W-:Y:S02]  /*10cd0*/  @P0 SHF.R.U32.HI R0, RZ, c[0x0][0x334], R3 ;  /* 0x0000cd00ff000a19 */ /* 0x000fe40000011603 */
.L_x_3111:
[----:B------:R-:W-:Y:S05]  /*10ce0*/  BSYNC B0 ;  /* 0x0000000000007941 */ /* 0x000fea0003800000 */
.L_x_3109:
[----:B------:R-:W-:-:S05]  /*10cf0*/  IMAD R0, R0, c[0x0][0x32c], RZ ;  /* 0x0000cb0000007a24 */ /* 0x000fca00078e02ff */
[----:B------:R-:W-:-:S04]  /*10d00*/  IMNMX R2, R2, R0, !PT ;  /* 0x0000000002027217 */ /* 0x000fc80007800200 */
.L_x_3108:
[----:B------:R-:W-:-:S05]  /*10d10*/  IADD3 R2, R2, 0x2f, RZ ;  /* 0x0000002f02027810 */ /* 0x000fca0007ffe0ff */
        /* <DEDUP_REMOVED lines=8> */
[C---:B------:R-:W-:Y:S01]  /*10da0*/  IADD3 R2, R219.reuse, 0x80, RZ ;  /* 0x00000080db027810 */ /* 0x040fe20007ffe0ff */
[----:B------:R-:W-:Y:S01]  /*10db0*/  IMAD.SHL.U32 R214, R248, 0x2, RZ ;  /* 0x00000002f8d67824 */ /* 0x000fe200078e00ff */
[----:B------:R-:W-:Y:S01]  /*10dc0*/  IADD3 R0, R219, 0x40, RZ ;  /* 0x00000040db007810 */ /* 0x000fe20007ffe0ff */
[----:B------:R-:W-:Y:S01]  /*10dd0*/  IMAD.SHL.U32 R212, R247, 0x2, RZ ;  /* 0x00000002f7d47824 */ /* 0x000fe200078e00ff */
[----:B------:R-:W-:Y:S01]  /*10de0*/  SHF.L.U64.HI R216, R219, 0x1, R3 ;  /* 0x00000001dbd87819 */ /* 0x000fe20000010203 */
[----:B------:R-:W-:Y:S01]  /*10df0*/  IMAD.SHL.U32 R210, R246, 0x2, RZ ;  /* 0x00000002f6d27824 */ /* 0x000fe200078e00ff */
[----:B------:R-:W-:Y:S02]  /*10e00*/  ISETP.GE.AND P4, PT, R2, c[0x0][0x1d4], PT ;  /* 0x0000750002007a0c */ /* 0x000fe40003f86270 */
[----:B------:R-:W-:-:S02]  /*10e10*/  ISETP.GE.AND P3, PT, R0, c[0x0][0x1d4], PT ;  /* 0x0000750000007a0c */ /* 0x000fc40003f66270 */
[----:B------:R-:W-:Y:S02]  /*10e20*/  SHF.L.U64.HI R215, R248, 0x1, R251 ;  /* 0x00000001f8d77819 */ /* 0x000fe400000102fb */
[----:B------:R-:W-:Y:S02]  /*10e30*/  SHF.L.U64.HI R213, R247, 0x1, R250 ;  /* 0x00000001f7d57819 */ /* 0x000fe400000102fa */
[----:B------:R-:W-:Y:S02]  /*10e40*/  SHF.L.U64.HI R211, R246, 0x1, R249 ;  /* 0x00000001f6d37819 */ /* 0x000fe400000102f9 */
[----:B------:R-:W-:Y:S02]  /*10e50*/  ISETP.GE.AND P2, PT, R219, c[0x0][0x1d4], PT ;  /* 0x00007500db007a0c */ /* 0x000fe40003f46270 */
.L_x_3125:
        /* <DEDUP_REMOVED lines=32> */
.L_x_3199:
[----:B------:R-:W-:-:S05]  /*11060*/  BRA.DIV ~URZ, `(.L_x_3116) ;  /* 0x0000a7827f007947 */ /* 0x000fca000b800000 */
[----:B------:R4:W3:Y:S02]  /*11070*/  SHFL.IDX PT, R0, R19, RZ, 0x181f ;  /* 0x00181fff13007589 */ /* 0x0008e400000e0000 */
.L_x_3200:
[----:B---3--:R-:W-:Y:S02]  /*11080*/  IADD3 R16, P0, R0, R222, RZ ;  /* 0x000000de00107210 */ /* 0x008fe40007f1e0ff */
[----:B------:R-:W-:Y:S02]  /*11090*/  IADD3 R24, R219, 0xc0, RZ ;  /* 0x000000c0db187810 */ /* 0x000fe40007ffe0ff */
[----:B------:R-:W-:Y:S01]  /*110a0*/  LOP3.LUT P1, RZ, R208, 0x800, RZ, 0xc0, !PT ;  /* 0x00000800d0ff7812 */ /* 0x000fe2000782c0ff */
[----:B------:R-:W-:Y:S01]  /*110b0*/  IMAD.X R17, R4, 0x1, R216, P0 ;  /* 0x0000000104117824 */ /* 0x000fe200000e06d8 */
[----:B------:R-:W-:Y:S02]  /*110c0*/  IADD3 R10, P0, R0, R214, RZ ;  /* 0x000000d6000a7210 */ /* 0x000fe40007f1e0ff */
[----:B------:R-:W-:Y:S02]  /*110d0*/  ISETP.GE.AND P5, PT, R24, c[0x0][0x1d4], PT ;  /* 0x0000750018007a0c */ /* 0x000fe40003fa6270 */
        /* <DEDUP_REMOVED lines=16> */
.L_x_3201:
[----:B--23--:R-:W-:Y:S02]  /*111e0*/  IADD3 R16, P0, R0, R222, RZ ;  /* 0x000000de00107210 */ /* 0x00cfe40007f1e0ff */
[----:B----4-:R-:W-:Y:S03]  /*111f0*/  IADD3 R18, R219, 0xc0, RZ ;  /* 0x000000c0db127810 */ /* 0x010fe60007ffe0ff */
        /* <DEDUP_REMOVED lines=15> */
.L_x_3114:
[----:B------:R-:W-:Y:S05]  /*112f0*/  BSYNC B0 ;  /* 0x0000000000007941 */ /* 0x000fea0003800000 */
.L_x_3113:
        /* <DEDUP_REMOVED lines=195> */
.L_x_3202:
[----:B------:R-:W-:-:S05]  /*11f30*/  BRA.DIV ~URZ, `(.L_x_3121) ;  /* 0x00009aa27f007947 */ /* 0x000fca000b800000 */
[----:B------:R3:W4:Y:S02]  /*11f40*/  SHFL.IDX PT, R0, R169, RZ, 0x181f ;  /* 0x00181fffa9007589 */ /* 0x00072400000e0000 */
.L_x_3203:
[----:B----4-:R-:W-:Y:S02]  /*11f50*/  @P0 IADD3 R166, P1, R0, R222, RZ ;  /* 0x000000de00a60210 */ /* 0x010fe40007f3e0ff */
[----:B------:R-:W-:Y:S03]  /*11f60*/  IADD3 R170, R219, 0xc0, RZ ;  /* 0x000000c0dbaa7810 */ /* 0x000fe60007ffe0ff */
[----:B--2---:R-:W-:Y:S01]  /*11f70*/  @P0 IMAD.X R167, R4, 0x1, R216, P1 ;  /* 0x0000000104a70824 */ /* 0x004fe200008e06d8 */
[----:B------:R-:W-:Y:S02]  /*11f80*/  @P0 IADD3 R164, P1, R0, R214, RZ ;  /* 0x000000d600a40210 */ /* 0x000fe40007f3e0ff */
[----:B------:R-:W-:Y:S02]  /*11f90*/  ISETP.GE.AND P5, PT, R170, c[0x0][0x1d4], PT ;  /* 0x00007500aa007a0c */ /* 0x000fe40003fa6270 */
        /* <DEDUP_REMOVED lines=16> */
.L_x_3204:
[----:B--2---:R-:W-:Y:S02]  /*120a0*/  @P0 IADD3 R166, P1, R0, R222, RZ ;  /* 0x000000de00a60210 */ /* 0x004fe40007f3e0ff */
[----:B------:R-:W-:Y:S03]  /*120b0*/  IADD3 R153, R219, 0xc0, RZ ;  /* 0x000000c0db997810 */ /* 0x000fe60007ffe0ff */
[----:B-1----:R-:W-:Y:S01]  /*120c0*/  @P0 IMAD.X R167, R4, 0x1, R216, P1 ;  /* 0x0000000104a70824 */ /* 0x002fe200008e06d8 */
        /* <DEDUP_REMOVED lines=14> */
.L_x_3119:
[----:B------:R-:W-:Y:S05]  /*121b0*/  BSYNC B0 ;  /* 0x0000000000007941 */ /* 0x000fea0003800000 */
.L_x_3118:
        /* <DEDUP_REMOVED lines=27> */
.L_x_3205:
[----:B--2---:R-:W-:Y:S01]  /*12370*/  FMNMX.FTZ R152, R4, R0, !PT ;  /* 0x0000000004987209 */ /* 0x004fe20007810000 */
[----:B------:R-:W-:-:S05]  /*12380*/  BRA.DIV ~URZ, `(.L_x_3124) ;  /* 0x000098027f007947 */ /* 0x000fca000b800000 */
[----:B-1----:R-:W-:Y:S04]  /*12390*/  SHFL.BFLY PT, R4, R153, 0x2, 0x1f ;  /* 0x0c401f0099047f89 */ /* 0x002fe800000e0000 */
[----:B------:R-:W1:Y:S02]  /*123a0*/  SHFL.BFLY PT, R2, R152, 0x1, 0x1f ;  /* 0x0c201f0098027f89 */ /* 0x000e6400000e0000 */
[----:B-1----:R-:W-:Y:S02]  /*123b0*/  FMNMX.FTZ R152, R152, R2, !PT ;  /* 0x0000000298987209 */ /* 0x002fe40007810000 */
[----:B------:R-:W-:Y:S05]  /*123c0*/  FMNMX.FTZ R4, R153, R4, !PT ;  /* 0x0000000499047209 */ /* 0x000fea0007810000 */
[----:B------:R1:W2:Y:S02]  /*123d0*/  SHFL.BFLY PT, R0, R4, 0x1, 0x1f ;  /* 0x0c201f0004007f89 */ /* 0x0002a400000e0000 */
.L_x_3206:
[----:B--2---:R-:W-:Y:S01]  /*123e0*/  FMNMX.FTZ R3, R0, R4, !PT ;  /* 0x0000000400037209 */ /* 0x004fe20007810000 */
[C---:B------:R-:W-:Y:S01]  /*123f0*/  FADD.FTZ R2, -R152.reuse, R6 ;  /* 0x0000000698027221 */ /* 0x040fe20000010100 */
[----:B------:R-:W-:Y:S01]  /*12400*/  WARPSYNC 0xffffffff ;  /* 0xffffffff00007948 */ /* 0x000fe20003800000 */
[----:B------:R-:W-:Y:S01]  /*12410*/  FMUL.FTZ R6, R152, c[0x0][0x2d0] ;  /* 0x0000b40098067a20 */ /* 0x000fe20000410000 */
[----:B---34-:R-:W2:Y:S01]  /*12420*/  LDSM.16.MT88.4 R168, [R197+0x4080] ;  /* 0x00408000c5a8783b */ /* 0x018ea20000004200 */
[C---:B------:R-:W-:Y:S01]  /*12430*/  FADD.FTZ R0, -R3.reuse, R7 ;  /* 0x0000000703007221 */ /* 0x040fe20000010100 */
[----:B------:R-:W-:Y:S01]  /*12440*/  ISETP.GT.AND P0, PT, R218, R217, PT ;  /* 0x000000d9da00720c */ /* 0x000fe20003f04270 */
[----:B-1----:R-:W-:Y:S02]  /*12450*/  FMUL.FTZ R4, R3, c[0x0][0x2d0] ;  /* 0x0000b40003047a20 */ /* 0x002fe40000410000 */
[----:B------:R-:W-:Y:S02]  /*12460*/  FMUL.FTZ R2, R2, c[0x0][0x2d0] ;  /* 0x0000b40002027a20 */ /* 0x000fe40000410000 */
[----:B------:R-:W-:Y:S01]  /*12470*/  FMUL.FTZ R0, R0, c[0x0][0x2d0] ;  /* 0x0000b40000007a20 */ /* 0x000fe20000410000 */
[----:B------:R-:W1:Y:S01]  /*12480*/  LDSM.16.MT88.4 R172, [R198+0x4080] ;  /* 0x00408000c6ac783b */ /* 0x000e620000004200 */
[--C-:B------:R-:W-:Y:S02]  /*12490*/  FFMA.FTZ R8, R8, c[0x0][0x2d0], -R6.reuse ;  /* 0x0000b40008087a23 */ /* 0x100fe40000010806 */
[----:B------:R-:W-:Y:S01]  /*124a0*/  FFMA.FTZ R9, R9, c[0x0][0x2d0], -R6 ;  /* 0x0000b40009097a23 */ /* 0x000fe20000010806 */
[----:B------:R-:W-:Y:S01]  /*124b0*/  MUFU.EX2 R2, R2 ;  /* 0x0000000200027308 */ /* 0x000fe20000000800 */
[--C-:B------:R-:W-:Y:S02]  /*124c0*/  FFMA.FTZ R10, R10, c[0x0][0x2d0], -R4.reuse ;  /* 0x0000b4000a0a7a23 */ /* 0x100fe40000010804 */
[----:B------:R-:W-:Y:S01]  /*124d0*/  FFMA.FTZ R11, R11, c[0x0][0x2d0], -R4 ;  /* 0x0000b4000b0b7a23 */ /* 0x000fe20000010804 */
[----:B------:R-:W-:Y:S01]  /*124e0*/  LDSM.16.MT88.4 R176, [R198+0x7880] ;  /* 0x00788000c6b0783b */ /* 0x000fe20000004200 */
[--C-:B------:R-:W-:Y:S02]  /*124f0*/  FFMA.FTZ R12, R12, c[0x0][0x2d0], -R6.reuse ;  /* 0x0000b4000c0c7a23 */ /* 0x100fe40000010806 */
[----:B------:R-:W-:Y:S02]  /*12500*/  FFMA.FTZ R13, R13, c[0x0][0x2d0], -R6 ;  /* 0x0000b4000d0d7a23 */ /* 0x000fe40000010806 */
[--C-:B------:R-:W-:Y:S01]  /*12510*/  FFMA.FTZ R14, R14, c[0x0][0x2d0], -R4.reuse ;  /* 0x0000b4000e0e7a23 */ /* 0x100fe20000010804 */
[----:B------:R-:W-:Y:S01]  /*12520*/  MUFU.EX2 R195, R8 ;  /* 0x0000000800c37308 */ /* 0x000fe20000000800 */
[----:B------:R-:W-:Y:S02]  /*12530*/  FFMA.FTZ R15, R15, c[0x0][0x2d0], -R4 ;  /* 0x0000b4000f0f7a23 */ /* 0x000fe40000010804 */
[--C-:B------:R-:W-:Y:S02]  /*12540*/  FFMA.FTZ R20, R20, c[0x0][0x2d0], -R6.reuse ;  /* 0x0000b40014147a23 */ /* 0x100fe40000010806 */
[----:B------:R-:W-:Y:S02]  /*12550*/  FFMA.FTZ R21, R21, c[0x0][0x2d0], -R6 ;  /* 0x0000b40015157a23 */ /* 0x000fe40000010806 */
[--C-:B------:R-:W-:Y:S02]  /*12560*/  FFMA.FTZ R22, R22, c[0x0][0x2d0], -R4.reuse ;  /* 0x0000b40016167a23 */ /* 0x100fe40000010804 */
[----:B------:R-:W-:Y:S01]  /*12570*/  FFMA.FTZ R23, R23, c[0x0][0x2d0], -R4 ;  /* 0x0000b40017177a23 */ /* 0x000fe20000010804 */
[----:B------:R-:W-:Y:S01]  /*12580*/  MUFU.EX2 R194, R9 ;  /* 0x0000000900c27308 */ /* 0x000fe20000000800 */
[--C-:B------:R-:W-:Y:S02]  /*12590*/  FFMA.FTZ R24, R24, c[0x0][0x2d0], -R6.reuse ;  /* 0x0000b40018187a23 */ /* 0x100fe40000010806 */
[----:B------:R-:W-:Y:S02]  /*125a0*/  FFMA.FTZ R25, R25, c[0x0][0x2d0], -R6 ;  /* 0x0000b40019197a23 */ /* 0x000fe40000010806 */
        /* <DEDUP_REMOVED lines=18> */
[----:B------:R-:W-:Y:S10]  /*126d0*/  MUFU.EX2 R184, R21 ;  /* 0x0000001500b87308 */ /* 0x000ff40000000800 */
[----:B------:R-:W-:Y:S10]  /*126e0*/  MUFU.EX2 R181, R22 ;  /* 0x0000001600b57308 */ /* 0x000ff40000000800 */
[----:B------:R3:W-:Y:S10]  /*126f0*/  MUFU.EX2 R180, R23 ;  /* 0x0000001700b47308 */ /* 0x0007f40000000800 */
[----:B------:R-:W-:Y:S10]  /*12700*/  MUFU.EX2 R154, R26 ;  /* 0x0000001a009a7308 */ /* 0x000ff40000000800 */
[----:B------:R-:W-:Y:S01]  /*12710*/  MUFU.EX2 R153, R27 ;  /* 0x0000001b00997308 */ /* 0x000fe20000000800 */
[----:B---3--:R-:W-:Y:S09]  /*12720*/  LDSM.16.MT88.4 R20, [R200+0x4880] ;  /* 0x00488000c814783b */ /* 0x008ff20000004200 */
[----:B------:R-:W-:Y:S10]  /*12730*/  MUFU.EX2 R155, R29 ;  /* 0x0000001d009b7308 */ /* 0x000ff40000000800 */
[----:B------:R-:W-:Y:S10]  /*12740*/  MUFU.EX2 R7, R30 ;  /* 0x0000001e00077308 */ /* 0x000ff40000000800 */
[----:B------:R-:W-:Y:S10]  /*12750*/  MUFU.EX2 R6, R31 ;  /* 0x0000001f00067308 */ /* 0x000ff40000000800 */
[----:B------:R-:W-:Y:S10]  /*12760*/  MUFU.EX2 R187, R16 ;  /* 0x0000001000bb7308 */ /* 0x000ff40000000800 */
[----:B------:R-:W-:Y:S10]  /*12770*/  MUFU.EX2 R186, R17 ;  /* 0x0000001100ba7308 */ /* 0x000ff40000000800 */
[----:B------:R-:W-:Y:S10]  /*12780*/  MUFU.EX2 R183, R18 ;  /* 0x0000001200b77308 */ /* 0x000ff40000000800 */
[----:B------:R-:W3:Y:S02]  /*12790*/  MUFU.EX2 R182, R19 ;  /* 0x0000001300b67308 */ /* 0x000ee40000000800 */
[----:B---3--:R-:W-:Y:S01]  /*127a0*/  F2FP.BF16.PACK_AB R17, R182, R183 ;  /* 0x000000b7b611723e */ /* 0x008fe200000010ff */
[----:B------:R-:W-:Y:S01]  /*127b0*/  FMUL.FTZ R8, R2, R156 ;  /* 0x0000009c02087220 */ /* 0x000fe20000410000 */
[----:B------:R-:W-:Y:S01]  /*127c0*/  F2FP.BF16.PACK_AB R164, R194, R195 ;  /* 0x000000c3c2a4723e */ /* 0x000fe200000010ff */
[----:B------:R-:W-:Y:S01]  /*127d0*/  FMUL.FTZ R9, R2, R157 ;  /* 0x0000009d02097220 */ /* 0x000fe20000410000 */
[----:B------:R-:W-:Y:S01]  /*127e0*/  F2FP.BF16.PACK_AB R166, R192, R193 ;  /* 0x000000c1c0a6723e */ /* 0x000fe200000010ff */
[----:B------:R-:W-:Y:S01]  /*127f0*/  FMUL.FTZ R10, R0, R158 ;  /* 0x0000009e000a7220 */ /* 0x000fe20000410000 */
[----:B------:R-:W-:Y:S01]  /*12800*/  F2FP.BF16.PACK_AB R165, R190, R191 ;  /* 0x000000bfbea5723e */ /* 0x000fe200000010ff */
[----:B------:R-:W-:Y:S01]  /*12810*/  FMUL.FTZ R11, R0, R159 ;  /* 0x0000009f000b7220 */ /* 0x000fe20000410000 */
[----:B------:R-:W-:Y:S01]  /*12820*/  F2FP.BF16.PACK_AB R167, R188, R189 ;  /* 0x000000bdbca7723e */ /* 0x000fe200000010ff */
[----:B------:R-:W3:Y:S01]  /*12830*/  LDSM.16.MT88.4 R156, [R200+0x4080] ;  /* 0x00408000c89c783b */ /* 0x000ee20000004200 */
[----:B------:R-:W-:Y:S01]  /*12840*/  FMUL.FTZ R12, R2, R160 ;  /* 0x000000a0020c7220 */ /* 0x000fe20000410000 */
[----:B------:R-:W-:Y:S01]  /*12850*/  F2FP.BF16.PACK_AB R16, R186, R187 ;  /* 0x000000bbba10723e */ /* 0x000fe200000010ff */
[----:B------:R-:W-:Y:S01]  /*12860*/  FMUL.FTZ R13, R2, R161 ;  /* 0x000000a1020d7220 */ /* 0x000fe20000410000 */
[----:B------:R-:W-:Y:S01]  /*12870*/  F2FP.BF16.PACK_AB R18, R184, R185 ;  /* 0x000000b9b812723e */ /* 0x000fe200000010ff */
[C---:B------:R-:W-:Y:S01]  /*12880*/  FMUL.FTZ R14, R0.reuse, R162 ;  /* 0x000000a2000e7220 */ /* 0x040fe20000410000 */
[C---:B--2---:R-:W-:Y:S05]  /*12890*/  HMMA.16816.F32.BF16 R8, R164.reuse, R168, R8 ;  /* 0x000000a8a408723c */ /* 0x044fea0000041808 */
[----:B------:R-:W-:Y:S01]  /*128a0*/  FMUL.FTZ R15, R0, R163 ;  /* 0x000000a3000f7220 */ /* 0x000fe20000410000 */
[----:B------:R-:W-:Y:S01]  /*128b0*/  F2FP.BF16.PACK_AB R19, R180, R181 ;  /* 0x000000b5b413723e */ /* 0x000fe200000010ff */
[----:B------:R-:W2:Y:S01]  /*128c0*/  LDSM.16.MT88.4 R160, [R199+0x4080] ;  /* 0x00408000c7a0783b */ /* 0x000ea20000004200 */
[C---:B------:R-:W-:Y:S04]  /*128d0*/  FMUL.FTZ R136, R2.reuse, R136 ;  /* 0x0000008802887220 */ /* 0x040fe80000410000 */
[C---:B------:R-:W-:Y:S03]  /*128e0*/  HMMA.16816.F32.BF16 R12, R164.reuse, R170, R12 ;  /* 0x000000aaa40c723c */ /* 0x040fe6000004180c */
[----:B------:R-:W-:Y:S01]  /*128f0*/  FMUL.FTZ R137, R2, R137 ;  /* 0x0000008902897220 */ /* 0x000fe20000410000 */
[----:B------:R-:W4:Y:S01]  /*12900*/  LDSM.16.MT88.4 R168, [R197+0x5880] ;  /* 0x00588000c5a8783b */ /* 0x000f220000004200 */
        /* <DEDUP_REMOVED lines=10> */
[----:B------:R-:W-:Y:S02]  /*129b0*/  LDSM.16.MT88.4 R172, [R198+0x4880] ;  /* 0x00488000c6ac783b */ /* 0x000fe40000004200 */
        /* <DEDUP_REMOVED lines=150> */
[----:B------:R-:W-:Y:S02]  /*13320*/  FFMA.FTZ R2, R2, R230, R195 ;  /* 0x000000e602027223 */ /* 0x000fe400000100c3 */
[----:B------:R-:W-:Y:S03]  /*13330*/  FFMA.FTZ R0, R0, R229, R191 ;  /* 0x000000e500007223 */ /* 0x000fe600000100bf */
[----:B------:R-:W-:Y:S01]  /*13340*/  HMMA.16816.F32.BF16 R132, R164, R162, R132 ;  /* 0x000000a2a484723c */ /* 0x000fe20000041884 */
[----:B------:R-:W2:Y:S02]  /*13350*/  LDSM.16.MT88.4 R160, [R197+0x6080] ;  /* 0x00608000c5a0783b */ /* 0x000ea40000004200 */
[----:B------:R-:W-:Y:S02]  /*13360*/  FADD.FTZ R4, R194, R2 ;  /* 0x00000002c2047221 */ /* 0x000fe40000010000 */
[----:B------:R-:W-:Y:S02]  /*13370*/  FADD.FTZ R2, R190, R0 ;  /* 0x00000000be027221 */ /* 0x000fe40000010000 */
[----:B------:R-:W-:Y:S01]  /*13380*/  FADD.FTZ R0, R193, R4 ;  /* 0x00000004c1007221 */ /* 0x000fe20000010000 */
[C---:B---3--:R-:W-:Y:S01]  /*13390*/  HMMA.16816.F32.BF16 R8, R16.reuse, R168, R8 ;  /* 0x000000a81008723c */ /* 0x048fe20000041808 */
[----:B------:R-:W3:Y:S04]  /*133a0*/  LDSM.16.MT88.4 R164, [R198+0x6080] ;  /* 0x00608000c6a4783b */ /* 0x000ee80000004200 */
[----:B------:R-:W-:Y:S02]  /*133b0*/  FADD.FTZ R2, R189, R2 ;  /* 0x00000002bd027221 */ /* 0x000fe40000010000 */
[----:B------:R-:W-:Y:S01]  /*133c0*/  FADD.FTZ R0, R192, R0 ;  /* 0x00000000c0007221 */ /* 0x000fe20000010000 */
        /* <DEDUP_REMOVED lines=15> */
[----:B------:R-:W4:Y:S03]  /*134c0*/  LDSM.16.MT88.4 R20, [R200+0x6080] ;  /* 0x00608000c814783b */ /* 0x000f260000004200 */
        /* <DEDUP_REMOVED lines=14> */
[C---:B------:R-:W-:Y:S08]  /*135b0*/  HMMA.16816.F32.BF16 R64, R16.reuse, R168, R64 ;  /* 0x000000a81040723c */ /* 0x040ff00000041840 */
[C---:B------:R-:W-:Y:S01]  /*135c0*/  HMMA.16816.F32.BF16 R68, R16.reuse, R170, R68 ;  /* 0x000000aa1044723c */ /* 0x040fe20000041844 */
[----:B------:R-:W-:Y:S07]  /*135d0*/  LDSM.16.MT88.4 R168, [R197+0x6880] ;  /* 0x00688000c5a8783b */ /* 0x000fee0000004200 */
[C---:B------:R-:W-:Y:S08]  /*135e0*/  HMMA.16816.F32.BF16 R72, R16.reuse, R172, R72 ;  /* 0x000000ac1048723c */ /* 0x040ff00000041848 */
[C---:B------:R-:W-:Y:S01]  /*135f0*/  HMMA.16816.F32.BF16 R76, R16.reuse, R174, R76 ;  /* 0x000000ae104c723c */ /* 0x040fe2000004184c */
[----:B------:R-:W-:Y:S07]  /*13600*/  LDSM.16.MT88.4 R172, [R198+0x6880] ;  /* 0x00688000c6ac783b */ /* 0x000fee0000004200 */
[C---:B------:R-:W-:Y:S01]  /*13610*/  HMMA.16816.F32.BF16 R80, R16.reuse, R176, R80 ;  /* 0x000000b01050723c */ /* 0x040fe20000041850 */
[----:B------:R-:W-:Y:S07]  /*13620*/  MUFU.EX2 R177, R25 ;  /* 0x0000001900b17308 */ /* 0x000fee0000000800 */
[C---:B------:R-:W-:Y:S03]  /*13630*/  HMMA.16816.F32.BF16 R84, R16.reuse, R178, R84 ;  /* 0x000000b21054723c */ /* 0x040fe60000041854 */
[----:B------:R4:W5:Y:S05]  /*13640*/  MUFU.EX2 R178, R24 ;  /* 0x0000001800b27308 */ /* 0x00096a0000000800 */
[C---:B-1----:R-:W-:Y:S05]  /*13650*/  HMMA.16816.F32.BF16 R88, R16.reuse, R156, R88 ;  /* 0x0000009c1058723c */ /* 0x042fea0000041858 */
[----:B------:R1:W1:Y:S03]  /*13660*/  MUFU.EX2 R176, R28 ;  /* 0x0000001c00b07308 */ /* 0x0002660000000800 */
[C---:B------:R-:W-:Y:S01]  /*13670*/  HMMA.16816.F32.BF16 R92, R16.reuse, R158, R92 ;  /* 0x0000009e105c723c */ /* 0x040fe2000004185c */
[----:B------:R-:W1:Y:S07]  /*13680*/  LDSM.16.MT88.4 R156, [R200+0x9080] ;  /* 0x00908000c89c783b */ /* 0x000e6e0000004200 */
[C---:B--2---:R-:W-:Y:S01]  /*13690*/  HMMA.16816.F32.BF16 R96, R16.reuse, R160, R96 ;  /* 0x000000a01060723c */ /* 0x044fe20000041860 */
[----:B----4-:R-:W-:Y:S03]  /*136a0*/  LDSM.16.MT88.4 R24, [R198+0x5080] ;  /* 0x00508000c618783b */ /* 0x010fe60000004200 */
[----:B-----5:R-:W-:Y:S04]  /*136b0*/  FADD.FTZ R0, R178, R0 ;  /* 0x00000000b2007221 */ /* 0x020fe80000010000 */
[C---:B------:R-:W-:Y:S01]  /*136c0*/  HMMA.16816.F32.BF16 R100, R16.reuse, R162, R100 ;  /* 0x000000a21064723c */ /* 0x040fe20000041864 */
[----:B------:R-:W2:Y:S03]  /*136d0*/  LDSM.16.MT88.4 R160, [R199+0x9080] ;  /* 0x00908000c7a0783b */ /* 0x000ea60000004200 */
[----:B------:R-:W-:Y:S02]  /*136e0*/  FADD.FTZ R2, R177, R0 ;  /* 0x00000000b1027221 */ /* 0x000fe40000010000 */
[----:B------:R-:W-:Y:S02]  /*136f0*/  FADD.FTZ R0, R153, R4 ;  /* 0x0000000499007221 */ /* 0x000fe40000010000 */
[C---:B---3--:R-:W-:Y:S01]  /*13700*/  HMMA.16816.F32.BF16 R104, R16.reuse, R20, R104 ;  /* 0x000000141068723c */ /* 0x048fe20000041868 */
[----:B-1----:R-:W-:Y:S03]  /*13710*/  LDSM.16.MT88.4 R28, [R200+0x5080] ;  /* 0x00508000c81c783b */ /* 0x002fe60000004200 */
[----:B------:R-:W-:Y:S02]  /*13720*/  FADD.FTZ R0, R7, R0 ;  /* 0x0000000007007221 */ /* 0x000fe40000010000 */
[----:B------:R-:W-:Y:S02]  /*13730*/  FADD.FTZ R2, R176, R2 ;  /* 0x00000002b0027221 */ /* 0x000fe40000010000 */
[C---:B------:R-:W-:Y:S01]  /*13740*/  HMMA.16816.F32.BF16 R108, R16.reuse, R22, R108 ;  /* 0x00000016106c723c */ /* 0x040fe2000004186c */
[----:B------:R-:W1:Y:S03]  /*13750*/  LDSM.16.MT88.4 R20, [R197+0x5080] ;  /* 0x00508000c514783b */ /* 0x000e660000004200 */
[----:B------:R-:W-:Y:S01]  /*13760*/  FADD.FTZ R229, R6, R0 ;  /* 0x0000000006e57221 */ /* 0x000fe20000010000 */
[----:B------:R-:W-:Y:S01]  /*13770*/  IADD3 R0, R218, -0x1, RZ ;  /* 0xffffffffda007810 */ /* 0x000fe20007ffe0ff */
[----:B------:R-:W-:Y:S02]  /*13780*/  FADD.FTZ R230, R155, R2 ;  /* 0x000000029be67221 */ /* 0x000fe40000010000 */
[C---:B------:R-:W-:Y:S04]  /*13790*/  HMMA.16816.F32.BF16 R112, R16.reuse, R164, R112 ;  /* 0x000000a41070723c */ /* 0x040fe80000041870 */
[----:B------:R-:W-:Y:S04]  /*137a0*/  MOV R218, R0 ;  /* 0x0000000000da7202 */ /* 0x000fe80000000f00 */
[C---:B------:R-:W-:Y:S01]  /*137b0*/  HMMA.16816.F32.BF16 R116, R16.reuse, R166, R116 ;  /* 0x000000a61074723c */ /* 0x040fe20000041874 */
[----:B------:R-:W3:Y:S07]  /*137c0*/  LDSM.16.MT88.4 R164, [R199+0x5080] ;  /* 0x00508000c7a4783b */ /* 0x000eee0000004200 */
[C---:B------:R-:W-:Y:S08]  /*137d0*/  HMMA.16816.F32.BF16 R120, R16.reuse, R156, R120 ;  /* 0x0000009c1078723c */ /* 0x040ff00000041878 */
[C---:B------:R-:W-:Y:S08]  /*137e0*/  HMMA.16816.F32.BF16 R124, R16.reuse, R158, R124 ;  /* 0x0000009e107c723c */ /* 0x040ff0000004187c */
[C---:B--2---:R-:W-:Y:S08]  /*137f0*/  HMMA.16816.F32.BF16 R128, R16.reuse, R160, R128 ;  /* 0x000000a01080723c */ /* 0x044ff00000041880 */
[----:B------:R-:W-:Y:S07]  /*13800*/  HMMA.16816.F32.BF16 R132, R16, R162, R132 ;  /* 0x000000a21084723c */ /* 0x000fee0000041884 */
[----:B------:R-:W-:Y:S02]  /*13810*/  F2FP.BF16.PACK_AB R16, R177, R178 ;  /* 0x000000b2b110723e */ /* 0x000fe400000010ff */
[----:B------:R-:W-:Y:S03]  /*13820*/  F2FP.BF16.PACK_AB R18, R155, R176 ;  /* 0x000000b09b12723e */ /* 0x000fe600000010ff */
[----:B------:R-:W-:Y:S02]  /*13830*/  F2FP.BF16.PACK_AB R17, R153, R154 ;  /* 0x0000009a9911723e */ /* 0x000fe400000010ff */
[----:B------:R-:W-:Y:S02]  /*13840*/  F2FP.BF16.PACK_AB R19, R6, R7 ;  /* 0x000000070613723e */ /* 0x000fe400000010ff */
[----:B------:R-:W-:Y:S05]  /*13850*/  MOV R7, R3 ;  /* 0x0000000300077202 */ /* 0x000fea0000000f00 */
        /* <DEDUP_REMOVED lines=30> */
[C---:B------:R-:W-:Y:S08]  /*13a40*/  HMMA.16816.F32.BF16 R88, R16.reuse, R28, R88 ;  /* 0x0000001c1058723c */ /* 0x040ff00000041858 */
[C---:B------:R-:W-:Y:S08]  /*13a50*/  HMMA.16816.F32.BF16 R92, R16.reuse, R30, R92 ;  /* 0x0000001e105c723c */ /* 0x040ff0000004185c */
[C---:B---3--:R-:W-:Y:S08]  /*13a60*/  HMMA.16816.F32.BF16 R96, R16.reuse, R164, R96 ;  /* 0x000000a41060723c */ /* 0x048ff00000041860 */
[C---:B------:R-:W-:Y:S08]  /*13a70*/  HMMA.16816.F32.BF16 R100, R16.reuse, R166, R100 ;  /* 0x000000a61064723c */ /* 0x040ff00000041864 */
[C---:B------:R-:W-:Y:S08]  /*13a80*/  HMMA.16816.F32.BF16 R104, R16.reuse, R168, R104 ;  /* 0x000000a81068723c */ /* 0x040ff00000041868 */
[C---:B------:R-:W-:Y:S08]  /*13a90*/  HMMA.16816.F32.BF16 R108, R16.reuse, R170, R108 ;  /* 0x000000aa106c723c */ /* 0x040ff0000004186c */
[C---:B-1----:R-:W-:Y:S08]  /*13aa0*/  HMMA.16816.F32.BF16 R112, R16.reuse, R8, R112 ;  /* 0x000000081070723c */ /* 0x042ff00000041870 */
[C---:B------:R-:W-:Y:S08]  /*13ab0*/  HMMA.16816.F32.BF16 R116, R16.reuse, R10, R116 ;  /* 0x0000000a1074723c */ /* 0x040ff00000041874 */
[C---:B--2---:R-:W-:Y:S08]  /*13ac0*/  HMMA.16816.F32.BF16 R120, R16.reuse, R12, R120 ;  /* 0x0000000c1078723c */ /* 0x044ff00000041878 */
[C---:B------:R-:W-:Y:S08]  /*13ad0*/  HMMA.16816.F32.BF16 R124, R16.reuse, R14, R124 ;  /* 0x0000000e107c723c */ /* 0x040ff0000004187c */
[C---:B----4-:R-:W-:Y:S08]  /*13ae0*/  HMMA.16816.F32.BF16 R128, R16.reuse, R20, R128 ;  /* 0x000000141080723c */ /* 0x050ff00000041880 */
[----:B------:R-:W-:Y:S01]  /*13af0*/  HMMA.16816.F32.BF16 R132, R16, R22, R132 ;  /* 0x000000161084723c */ /* 0x000fe20000041884 */
[----:B------:R-:W-:-:S07]  /*13b00*/  @P0 BRA `(.L_x_3125) ;  /* 0xffffd35000000947 */ /* 0x000fce000383ffff */
.L_x_3112:
        /* <DEDUP_REMOVED lines=16> */
.L_x_3148:
        /* <DEDUP_REMOVED lines=28> */
.L_x_3207:
[----:B------:R-:W-:Y:S01]  /*13dd0*/  SHF.R.S32.HI R3, RZ, 0x1f, R219 ;  /* 0x0000001fff037819 */ /* 0x000fe200000114db */
[----:B------:R-:W5:Y:S01]  /*13de0*/  SHFL.IDX PT, R2, R7, RZ, 0x181f ;  /* 0x00181fff07027589 */ /* 0x000f6200000e0000 */
[C---:B------:R-:W-:Y:S01]  /*13df0*/  ISETP.GE.AND P5, PT, R219.reuse, c[0x0][0x1d4], PT ;  /* 0x00007500db007a0c */ /* 0x040fe20003fa6270 */
[C---:B------:R-:W-:Y:S01]  /*13e00*/  IMAD.SHL.U32 R222, R219.reuse, 0x2, RZ ;  /* 0x00000002dbde7824 */ /* 0x040fe200078e00ff */
[----:B------:R-:W-:Y:S01]  /*13e10*/  SHF.L.U64.HI R211, R219, 0x1, R3 ;  /* 0x00000001dbd37819 */ /* 0x000fe20000010203 */
[C---:B------:R-:W-:Y:S01]  /*13e20*/  IMAD.SHL.U32 R210, R248.reuse, 0x2, RZ ;  /* 0x00000002f8d27824 */ /* 0x040fe200078e00ff */
        /* <DEDUP_REMOVED lines=29> */
.L_x_3208:
        /* <DEDUP_REMOVED lines=20> */
.L_x_3129:
[----:B------:R-:W-:Y:S05]  /*14140*/  BSYNC B0 ;  /* 0x0000000000007941 */ /* 0x000fea0003800000 */
.L_x_3128:
        /* <DEDUP_REMOVED lines=163> */
[----:B------:R-:W-:Y:S01]  /*14b80*/  MOV R220, RZ ;  /* 0x000000ff00dc7202 */ /* 0x000fe20000000f00 */
[----:B------:R-:W1:Y:S01]  /*14b90*/  S2R R152, SR_CTAID.Y ;  /* 0x0000000000987919 */ /* 0x000e620000002600 */
[----:B------:R-:W-:Y:S02]  /*14ba0*/  ISETP.NE.AND P0, PT, R0, c[0x0][0x2b8], PT ;  /* 0x0000ae0000007a0c */ /* 0x000fe40003f05270 */
[----:B------:R-:W-:Y:S05]  /*14bb0*/  IADD3 R2, R2, -0x30, R234 ;  /* 0xffffffd002027810 */ /* 0x000fea0007ffe0ea */
[----:B------:R-:W-:Y:S06]  /*14bc0*/  IMAD.MOV.U32 R0, RZ, RZ, R2 ;  /* 0x000000ffff007224 */ /* 0x000fec00078e0002 */
[----:B------:R-:W-:Y:S05]  /*14bd0*/  @P0 IMAD.HI.U32 R3, R2, c[0x0][0x2bc], RZ ;  /* 0x0000af0002030a27 */ /* 0x000fea00078e00ff */
[----:B------:R-:W-:Y:S04]  /*14be0*/  @P0 SHF.R.U32.HI R0, RZ, c[0x0][0x2c0], R3 ;  /* 0x0000b000ff000a19 */ /* 0x000fe80000011603 */
[----:B------:R-:W-:Y:S01]  /*14bf0*/  @!P1 IADD3 R3, P0, R0, R240, RZ ;  /* 0x000000f000039210 */ /* 0x000fe20007f1e0ff */
[----:B-1----:R-:W-:Y:S03]  /*14c00*/  IMAD.WIDE.U32 R190, R152, c[0x0][0x1e8], RZ ;  /* 0x00007a0098be7a25 */ /* 0x002fe600078e00ff */
        /* <DEDUP_REMOVED lines=20> */
[----:B------:R1:W2:Y:S02]  /*14d50*/  SHFL.IDX PT, R4, R7, RZ, 0x181f ;  /* 0x00181fff07047589 */ /* 0x0002a400000e0000 */
.L_x_3209:
[----:B------:R-:W-:-:S05]  /*14d60*/  BRA.DIV ~URZ, `(.L_x_3134) ;  /* 0x000070f27f007947 */ /* 0x000fca000b800000 */
[----:B------:R3:W4:Y:S02]  /*14d70*/  SHFL.IDX PT, R0, R152, RZ, 0x181f ;  /* 0x00181fff98007589 */ /* 0x00072400000e0000 */
.L_x_3210:
[----:B------:R-:W-:Y:S02]  /*14d80*/  ISETP.GE.AND P0, PT, R217, 0x1, PT ;  /* 0x00000001d900780c */ /* 0x000fe40003f06270 */
[----:B------:R-:W-:Y:S02]  /*14d90*/  ISETP.GE.AND P5, PT, R219, c[0x0][0x1d4], PT ;  /* 0x00007500db007a0c */ /* 0x000fe40003fa6270 */
[----:B------:R-:W-:Y:S02]  /*14da0*/  ISETP.GE.AND P4, PT, R225, c[0x0][0x1d4], PT ;  /* 0x00007500e1007a0c */ /* 0x000fe40003f86270 */
[----:B------:R-:W-:Y:S02]  /*14db0*/  ISETP.GE.AND P3, PT, R226, c[0x0][0x1d4], PT ;  /* 0x00007500e2007a0c */ /* 0x000fe40003f66270 */
[----:B------:R-:W-:Y:S04]  /*14dc0*/  IADD3 R168, R219, 0xc0, RZ ;  /* 0x000000c0dba87810 */ /* 0x000fe80007ffe0ff */
[----:B------:R-:W-:Y:S02]  /*14dd0*/  ISETP.GE.AND P2, PT, R168, c[0x0][0x1d4], PT ;  /* 0x00007500a8007a0c */ /* 0x000fe40003f46270 */
[----:B----4-:R-:W-:Y:S05]  /*14de0*/  @P0 IADD3 R166, P1, R0, R222, RZ ;  /* 0x000000de00a60210 */ /* 0x010fea0007f3e0ff */
        /* <DEDUP_REMOVED lines=16> */
[----:B------:R4:W2:Y:S02]  /*14ef0*/  SHFL.IDX PT, R0, R152, 0x1, 0x181f ;  /* 0x00381f0098007f89 */ /* 0x0008a400000e0000 */
.L_x_3211:
[----:B------:R-:W-:Y:S02]  /*14f00*/  ISETP.GE.AND P0, PT, R217, 0x21, PT ;  /* 0x00000021d900780c */ /* 0x000fe40003f06270 */
[----:B------:R-:W-:Y:S02]  /*14f10*/  ISETP.GE.AND P5, PT, R219, c[0x0][0x1d4], PT ;  /* 0x00007500db007a0c */ /* 0x000fe40003fa6270 */
[----:B------:R-:W-:Y:S02]  /*14f20*/  ISETP.GE.AND P4, PT, R225, c[0x0][0x1d4], PT ;  /* 0x00007500e1007a0c */ /* 0x000fe40003f86270 */
[----:B------:R-:W-:Y:S02]  /*14f30*/  ISETP.GE.AND P3, PT, R226, c[0x0][0x1d4], PT ;  /* 0x00007500e2007a0c */ /* 0x000fe40003f66270 */
[----:B-1--4-:R-:W-:Y:S04]  /*14f40*/  IADD3 R7, R219, 0xc0, RZ ;  /* 0x000000c0db077810 */ /* 0x012fe80007ffe0ff */
[----:B------:R-:W-:Y:S02]  /*14f50*/  ISETP.GE.AND P2, PT, R7, c[0x0][0x1d4], PT ;  /* 0x0000750007007a0c */ /* 0x000fe40003f46270 */
[----:B--2---:R-:W-:Y:S05]  /*14f60*/  @P0 IADD3 R166, P1, R0, R222, RZ ;  /* 0x000000de00a60210 */ /* 0x004fea0007f3e0ff */
        /* <DEDUP_REMOVED lines=14> */
.L_x_3132:
[----:B------:R-:W-:Y:S05]  /*15050*/  BSYNC B0 ;  /* 0x0000000000007941 */ /* 0x000fea0003800000 */
.L_x_3131:
        /* <DEDUP_REMOVED lines=12> */
[----:B---3--:R-:W-:Y:S01]  /*15120*/  IMAD.IADD R152, R3, 0x1, R0 ;  /* 0x0000000103987824 */ /* 0x008fe200078e0200 */
[----:B------:R-:W-:Y:S01]  /*15130*/  IADD3 R154, R0, c[0x0][0x328], RZ ;  /* 0x0000ca00009a7a10 */ /* 0x000fe20007ffe0ff */
[----:B------:R-:W-:-:S05]  /*15140*/  BRA.DIV ~URZ, `(.L_x_3136) ;  /* 0x00006e827f007947 */ /* 0x000fca000b800000 */
[----:B------:R1:W2:Y:S02]  /*15150*/  SHFL.IDX PT, R3, R7, RZ, 0x1c1f ;  /* 0x001c1fff07037589 */ /* 0x0002a400000e0000 */
.L_x_3212:
        /* <DEDUP_REMOVED lines=17> */
.L_x_3139:
[----:B------:R-:W-:Y:S04]  /*15270*/  MOV R164, 0x1 ;  /* 0x0000000100a47802 */ /* 0x000fe80000000f00 */
[----:B------:R-:W-:Y:S11]  /*15280*/  ISETP.NE.AND P0, PT, R164, c[0x0][0x32c], PT ;  /* 0x0000cb00a4007a0c */ /* 0x000ff60003f05270 */
[----:B------:R-:W-:Y:S02]  /*15290*/  @!UPT UIADD3 URZ, URZ, URZ, URZ ;  /* 0x0000003f3f3ff290 */ /* 0x000fe4000fffe03f */
[----:B------:R-:W-:Y:S05]  /*152a0*/  @P0 IMAD.HI.U32 R164, R3, c[0x0][0x330], RZ ;  /* 0x0000cc0003a40a27 */ /* 0x000fea00078e00ff */
[----:B------:R-:W-:Y:S02]  /*152b0*/  @P0 SHF.R.U32.HI R3, RZ, c[0x0][0x334], R164 ;  /* 0x0000cd00ff030a19 */ /* 0x000fe400000116a4 */
.L_x_3140:
[----:B------:R-:W-:Y:S05]  /*152c0*/  BSYNC B0 ;  /* 0x0000000000007941 */ /* 0x000fea0003800000 */
.L_x_3138:
[----:B------:R-:W-:Y:S05]  /*152d0*/  IMAD R3, R3, c[0x0][0x32c], R155 ;  /* 0x0000cb0003037a24 */ /* 0x000fea00078e029b */
[----:B------:R-:W-:Y:S02]  /*152e0*/  IADD3 R164, R3, c[0x0][0x32c], RZ ;  /* 0x0000cb0003a47a10 */ /* 0x000fe40007ffe0ff */
[----:B------:R-:W-:Y:S02]  /*152f0*/  IMNMX R0, R0, R3, !PT ;  /* 0x0000000300007217 */ /* 0x000fe40007800200 */
[----:B------:R-:W-:Y:S02]  /*15300*/  IMNMX R2, R2, R164, PT ;  /* 0x000000a402027217 */ /* 0x000fe40003800200 */
.L_x_3137:
        /* <DEDUP_REMOVED lines=63> */
.L_x_3213:
        /* <DEDUP_REMOVED lines=17> */
.L_x_3144:
[----:B------:R-:W-:Y:S04]  /*15810*/  MOV R4, 0x1 ;  /* 0x0000000100047802 */ /* 0x000fe80000000f00 */
[----:B------:R-:W-:Y:S11]  /*15820*/  ISETP.NE.AND P0, PT, R4, c[0x0][0x32c], PT ;  /* 0x0000cb0004007a0c */ /* 0x000ff60003f05270 */
[----:B------:R-:W-:Y:S02]  /*15830*/  @!UPT UIADD3 URZ, URZ, URZ, URZ ;  /* 0x0000003f3f3ff290 */ /* 0x000fe4000fffe03f */
[----:B------:R-:W-:Y:S05]  /*15840*/  @P0 IMAD.HI.U32 R4, R3, c[0x0][0x330], RZ ;  /* 0x0000cc0003040a27 */ /* 0x000fea00078e00ff */
[----:B------:R-:W-:Y:S02]  /*15850*/  @P0 SHF.R.U32.HI R3, RZ, c[0x0][0x334], R4 ;  /* 0x0000cd00ff030a19 */ /* 0x000fe40000011604 */
.L_x_3145:
[----:B------:R-:W-:Y:S05]  /*15860*/  BSYNC B0 ;  /* 0x0000000000007941 */ /* 0x000fea0003800000 */
.L_x_3143:
[----:B------:R-:W-:Y:S05]  /*15870*/  IMAD R3, R3, c[0x0][0x32c], R155 ;  /* 0x0000cb0003037a24 */ /* 0x000fea00078e029b */
[----:B------:R-:W-:Y:S02]  /*15880*/  IADD3 R4, R3, c[0x0][0x32c], RZ ;  /* 0x0000cb0003047a10 */ /* 0x000fe40007ffe0ff */
[----:B------:R-:W-:Y:S02]  /*15890*/  IMNMX R0, R0, R3, !PT ;  /* 0x0000000300007217 */ /* 0x000fe40007800200 */
[----:B------:R-:W-:Y:S02]  /*158a0*/  IMNMX R2, R2, R4, PT ;  /* 0x0000000402027217 */ /* 0x000fe40003800200 */
.L_x_3142:
        /* <DEDUP_REMOVED lines=68> */
.L_x_3214:
[----:B--2---:R-:W-:Y:S01]  /*15cf0*/  FMNMX.FTZ R152, R4, R0, !PT ;  /* 0x0000000004987209 */ /* 0x004fe20007810000 */
[----:B------:R-:W-:-:S05]  /*15d00*/  BRA.DIV ~URZ, `(.L_x_3147) ;  /* 0x000064027f007947 */ /* 0x000fca000b800000 */
[----:B-1----:R-:W-:Y:S04]  /*15d10*/  SHFL.BFLY PT, R4, R7, 0x2, 0x1f ;  /* 0x0c401f0007047f89 */ /* 0x002fe800000e0000 */
[----:B------:R-:W1:Y:S02]  /*15d20*/  SHFL.BFLY PT, R2, R152, 0x1, 0x1f ;  /* 0x0c201f0098027f89 */ /* 0x000e6400000e0000 */
[----:B-1----:R-:W-:Y:S02]  /*15d30*/  FMNMX.FTZ R152, R152, R2, !PT ;  /* 0x0000000298987209 */ /* 0x002fe40007810000 */
[----:B------:R-:W-:Y:S05]  /*15d40*/  FMNMX.FTZ R4, R7, R4, !PT ;  /* 0x0000000407047209 */ /* 0x000fea0007810000 */
[----:B------:R1:W2:Y:S02]  /*15d50*/  SHFL.BFLY PT, R0, R4, 0x1, 0x1f ;  /* 0x0c201f0004007f89 */ /* 0x0002a400000e0000 */
.L_x_3215:
        /* <DEDUP_REMOVED lines=17> */
[----:B------:R-:W3:Y:S01]  /*15e70*/  LDSM.16.MT88.4 R28, [R200+0x4080] ;  /* 0x00408000c81c783b */ /* 0x000ee20000004200 */
[--C-:B------:R-:W-:Y:S01]  /*15e80*/  FFMA.FTZ R12, R12, c[0x0][0x2d0], -R7.reuse ;  /* 0x0000b4000c0c7a23 */ /* 0x100fe20000010807 */
[----:B------:R-:W-:Y:S01]  /*15e90*/  ISETP.GT.AND P0, PT, R218, R233, PT ;  /* 0x000000e9da00720c */ /* 0x000fe20003f04270 */
[----:B------:R-:W-:Y:S02]  /*15ea0*/  FFMA.FTZ R13, R13, c[0x0][0x2d0], -R7 ;  /* 0x0000b4000d0d7a23 */ /* 0x000fe40000010807 */
[--C-:B------:R-:W-:Y:S02]  /*15eb0*/  FFMA.FTZ R10, R10, c[0x0][0x2d0], -R154.reuse ;  /* 0x0000b4000a0a7a23 */ /* 0x100fe4000001089a */
[--C-:B------:R-:W-:Y:S01]  /*15ec0*/  FFMA.FTZ R11, R11, c[0x0][0x2d0], -R154.reuse ;  /* 0x0000b4000b0b7a23 */ /* 0x100fe2000001089a */
[----:B------:R4:W-:Y:S01]  /*15ed0*/  MUFU.EX2 R2, R0 ;  /* 0x0000000000027308 */ /* 0x0009e20000000800 */
[--C-:B------:R-:W-:Y:S01]  /*15ee0*/  FFMA.FTZ R14, R14, c[0x0][0x2d0], -R154.reuse ;  /* 0x0000b4000e0e7a23 */ /* 0x100fe2000001089a */
[----:B------:R-:W-:Y:S01]  /*15ef0*/  LDSM.16.MT88.4 R172, [R199+0x6080] ;  /* 0x00608000c7ac783b */ /* 0x000fe20000004200 */
[--C-:B------:R-:W-:Y:S07]  /*15f00*/  FFMA.FTZ R15, R15, c[0x0][0x2d0], -R154.reuse ;  /* 0x0000b4000f0f7a23 */ /* 0x100fee000001089a */
[----:B------:R-:W5:Y:S01]  /*15f10*/  MUFU.EX2 R223, R9 ;  /* 0x0000000900df7308 */ /* 0x000f620000000800 */
[----:B------:R-:W-:Y:S09]  /*15f20*/  LDSM.16.MT88.4 R176, [R198+0x7880] ;  /* 0x00788000c6b0783b */ /* 0x000ff20000004200 */
[----:B------:R-:W-:Y:S01]  /*15f30*/  MUFU.EX2 R222, R12 ;  /* 0x0000000c00de7308 */ /* 0x000fe20000000800 */
[----:B----4-:R-:W-:Y:S02]  /*15f40*/  FADD.FTZ R0, -R3, R153 ;  /* 0x0000009903007221 */ /* 0x010fe40000010100 */
[--C-:B------:R-:W-:Y:S02]  /*15f50*/  FFMA.FTZ R3, R164, c[0x0][0x2d0], -R7.reuse ;  /* 0x0000b400a4037a23 */ /* 0x100fe40000010807 */
[----:B------:R-:W-:Y:S05]  /*15f60*/  FMUL.FTZ R0, R0, c[0x0][0x2d0] ;  /* 0x0000b40000007a20 */ /* 0x000fea0000410000 */
[----:B------:R-:W4:Y:S10]  /*15f70*/  MUFU.EX2 R216, R13 ;  /* 0x0000000d00d87308 */ /* 0x000f340000000800 */
[----:B------:R-:W-:Y:S10]  /*15f80*/  MUFU.EX2 R215, R10 ;  /* 0x0000000a00d77308 */ /* 0x000ff40000000800 */
[----:B------:R-:W1:Y:S10]  /*15f90*/  MUFU.EX2 R214, R11 ;  /* 0x0000000b00d67308 */ /* 0x000e740000000800 */
[----:B------:R-:W-:Y:S10]  /*15fa0*/  MUFU.EX2 R213, R14 ;  /* 0x0000000e00d57308 */ /* 0x000ff40000000800 */
[----:B------:R-:W-:Y:S10]  /*15fb0*/  MUFU.EX2 R212, R15 ;  /* 0x0000000f00d47308 */ /* 0x000ff40000000800 */
[----:B------:R-:W1:Y:S10]  /*15fc0*/  MUFU.EX2 R0, R0 ;  /* 0x0000000000007308 */ /* 0x000e740000000800 */
[----:B------:R1:W-:Y:S02]  /*15fd0*/  MUFU.EX2 R211, R3 ;  /* 0x0000000300d37308 */ /* 0x0003e40000000800 */
[--C-:B-1----:R-:W-:Y:S01]  /*15fe0*/  FFMA.FTZ R3, R165, c[0x0][0x2d0], -R7.reuse ;  /* 0x0000b400a5037a23 */ /* 0x102fe20000010807 */
[----:B-----5:R-:W-:Y:S01]  /*15ff0*/  F2FP.BF16.PACK_AB R16, R223, R224 ;  /* 0x000000e0df10723e */ /* 0x020fe200000010ff */
[----:B------:R-:W-:Y:S01]  /*16000*/  FMUL.FTZ R8, R2, R156 ;  /* 0x0000009c02087220 */ /* 0x000fe20000410000 */
[----:B----4-:R-:W-:Y:S01]  /*16010*/  F2FP.BF16.PACK_AB R18, R216, R222 ;  /* 0x000000ded812723e */ /* 0x010fe200000010ff */
[----:B------:R-:W-:Y:S01]  /*16020*/  FMUL.FTZ R9, R2, R157 ;  /* 0x0000009d02097220 */ /* 0x000fe20000410000 */
[----:B------:R-:W-:Y:S01]  /*16030*/  F2FP.BF16.PACK_AB R17, R214, R215 ;  /* 0x000000d7d611723e */ /* 0x000fe200000010ff */
[----:B------:R-:W-:Y:S01]  /*16040*/  FMUL.FTZ R10, R0, R158 ;  /* 0x0000009e000a7220 */ /* 0x000fe20000410000 */
[----:B------:R-:W-:Y:S01]  /*16050*/  F2FP.BF16.PACK_AB R19, R212, R213 ;  /* 0x000000d5d413723e */ /* 0x000fe200000010ff */
[----:B------:R-:W-:Y:S01]  /*16060*/  FMUL.FTZ R11, R0, R159 ;  /* 0x0000009f000b7220 */ /* 0x000fe20000410000 */
[----:B------:R1:W4:Y:S01]  /*16070*/  MUFU.EX2 R210, R3 ;  /* 0x0000000300d27308 */ /* 0x0003220000000800 */
[----:B------:R-:W-:Y:S01]  /*16080*/  LDSM.16.MT88.4 R156, [R200+0x4880] ;  /* 0x00488000c89c783b */ /* 0x000fe20000004200 */
        /* <DEDUP_REMOVED lines=8> */
[----:B------:R-:W5:Y:S01]  /*16110*/  LDSM.16.MT88.4 R20, [R199+0x4080] ;  /* 0x00408000c714783b */ /* 0x000f620000004200 */
[----:B------:R-:W-:Y:S02]  /*16120*/  FMUL.FTZ R137, R2, R137 ;  /* 0x0000008902897220 */ /* 0x000fe40000410000 */
[C---:B------:R-:W-:Y:S02]  /*16130*/  FMUL.FTZ R138, R0.reuse, R138 ;  /* 0x0000008a008a7220 */ /* 0x040fe40000410000 */
[----:B------:R-:W-:Y:S04]  /*16140*/  FMUL.FTZ R139, R0, R139 ;  /* 0x0000008b008b7220 */ /* 0x000fe80000410000 */
[--C-:B-1----:R-:W-:Y:S02]  /*16150*/  FFMA.FTZ R3, R166, c[0x0][0x2d0], -R7.reuse ;  /* 0x0000b400a6037a23 */ /* 0x102fe40000010807 */
[C---:B------:R-:W-:Y:S01]  /*16160*/  FMUL.FTZ R140, R2.reuse, R140 ;  /* 0x0000008c028c7220 */ /* 0x040fe20000410000 */
[C---:B--2---:R-:W-:Y:S01]  /*16170*/  HMMA.16816.F32.BF16 R136, R16.reuse, R24, R136 ;  /* 0x000000181088723c */ /* 0x044fe20000041888 */
[----:B------:R1:W-:Y:S02]  /*16180*/  MUFU.EX2 R195, R3 ;  /* 0x0000000300c37308 */ /* 0x0003e40000000800 */
        /* <DEDUP_REMOVED lines=16> */
[----:B------:R1:W3:Y:S01]  /*16290*/  MUFU.EX2 R194, R3 ;  /* 0x0000000300c27308 */ /* 0x0002e20000000800 */
[C---:B------:R-:W-:Y:S01]  /*162a0*/  HMMA.16816.F32.BF16 R148, R16.reuse, R30, R148 ;  /* 0x0000001e1094723c */ /* 0x040fe20000041894 */
[----:B------:R-:W1:Y:S02]  /*162b0*/  LDSM.16.MT88.4 R28, [R198+0x5880] ;  /* 0x00588000c61c783b */ /* 0x000e640000004200 */
        /* <DEDUP_REMOVED lines=69> */
[--C-:B------:R-:W-:Y:S02]  /*16710*/  FFMA.FTZ R3, R155, c[0x0][0x2d0], -R154.reuse ;  /* 0x0000b4009b037a23 */ /* 0x100fe4000001089a */
        /* <DEDUP_REMOVED lines=13> */
[--C-:B--2---:R-:W-:Y:S02]  /*167f0*/  FFMA.FTZ R3, R167, c[0x0][0x2d0], -R154.reuse ;  /* 0x0000b400a7037a23 */ /* 0x104fe4000001089a */
[----:B------:R-:W-:Y:S01]  /*16800*/  LDSM.16.MT88.4 R164, [R197+0x6080] ;  /* 0x00608000c5a4783b */ /* 0x000fe20000004200 */
[C---:B------:R-:W-:Y:S01]  /*16810*/  HMMA.16816.F32.BF16 R88, R16.reuse, R24, R88 ;  /* 0x000000181058723c */ /* 0x040fe20000041858 */
[----:B------:R2:W1:Y:S02]  /*16820*/  MUFU.EX2 R192, R3 ;  /* 0x0000000300c07308 */ /* 0x0004640000000800 */
        /* <DEDUP_REMOVED lines=28> */
[----:B-1----:R-:W-:Y:S02]  /*169f0*/  FFMA.FTZ R3, R170, c[0x0][0x2d0], -R154 ;  /* 0x0000b400aa037a23 */ /* 0x002fe4000001089a */
[----:B------:R-:W-:Y:S01]  /*16a00*/  LDSM.16.MT88.4 R168, [R200+0x6080] ;  /* 0x00608000c8a8783b */ /* 0x000fe20000004200 */
[C---:B------:R-:W-:Y:S01]  /*16a10*/  HMMA.16816.F32.BF16 R108, R16.reuse, R22, R108 ;  /* 0x00000016106c723c */ /* 0x040fe2000004186c */
[----:B------:R1:W5:Y:S02]  /*16a20*/  MUFU.EX2 R190, R3 ;  /* 0x0000000300be7308 */ /* 0x0003640000000800 */
[----:B------:R-:W-:Y:S02]  /*16a30*/  FMUL.FTZ R113, R2, R113 ;  /* 0x0000007102717220 */ /* 0x000fe40000410000 */
[C---:B------:R-:W-:Y:S02]  /*16a40*/  FMUL.FTZ R114, R0.reuse, R114 ;  /* 0x0000007200727220 */ /* 0x040fe40000410000 */
[----:B------:R-:W1:Y:S01]  /*16a50*/  LDSM.16.MT88.4 R20, [R199+0x8880] ;  /* 0x00888000c714783b */ /* 0x000e620000004200 */
[----:B------:R-:W-:Y:S04]  /*16a60*/  FMUL.FTZ R115, R0, R115 ;  /* 0x0000007300737220 */ /* 0x000fe80000410000 */
[C---:B------:R-:W-:Y:S02]  /*16a70*/  FMUL.FTZ R116, R2.reuse, R116 ;  /* 0x0000007402747220 */ /* 0x040fe40000410000 */
[----:B------:R-:W-:Y:S01]  /*16a80*/  FMUL.FTZ R117, R2, R117 ;  /* 0x0000007502757220 */ /* 0x000fe20000410000 */
        /* <DEDUP_REMOVED lines=26> */
[----:B------:R-:W-:Y:S02]  /*16c30*/  FFMA.FTZ R2, R2, R230, R224 ;  /* 0x000000e602027223 */ /* 0x000fe400000100e0 */
[----:B------:R1:W1:Y:S01]  /*16c40*/  MUFU.EX2 R189, R3 ;  /* 0x0000000300bd7308 */ /* 0x0002620000000800 */
[----:B------:R-:W-:Y:S01]  /*16c50*/  HMMA.16816.F32.BF16 R132, R16, R22, R132 ;  /* 0x000000161084723c */ /* 0x000fe20000041884 */
[----:B------:R-:W2:Y:S06]  /*16c60*/  LDSM.16.MT88.4 R20, [R198+0x6080] ;  /* 0x00608000c614783b */ /* 0x000eac0000004200 */
[----:B----4-:R-:W-:Y:S02]  /*16c70*/  F2FP.BF16.PACK_AB R16, R210, R211 ;  /* 0x000000d3d210723e */ /* 0x010fe400000010ff */
[----:B------:R-:W-:Y:S03]  /*16c80*/  F2FP.BF16.PACK_AB R18, R194, R195 ;  /* 0x000000c3c212723e */ /* 0x000fe600000010ff */
[----:B------:R-:W-:Y:S02]  /*16c90*/  F2FP.BF16.PACK_AB R17, R192, R193 ;  /* 0x000000c1c011723e */ /* 0x000fe400000010ff */
[----:B-----5:R-:W-:Y:S07]  /*16ca0*/  F2FP.BF16.PACK_AB R19, R190, R191 ;  /* 0x000000bfbe13723e */ /* 0x020fee00000010ff */
[C---:B---3--:R-:W-:Y:S03]  /*16cb0*/  HMMA.16816.F32.BF16 R8, R16.reuse, R24, R8 ;  /* 0x000000181008723c */ /* 0x048fe60000041808 */
[--C-:B-1----:R-:W-:Y:S04]  /*16cc0*/  FFMA.FTZ R3, R183, c[0x0][0x2d0], -R7.reuse ;  /* 0x0000b400b7037a23 */ /* 0x102fe80000010807 */
[----:B------:R1:W-:Y:S01]  /*16cd0*/  MUFU.EX2 R188, R3 ;  /* 0x0000000300bc7308 */ /* 0x0003e20000000800 */
[C---:B------:R-:W-:Y:S01]  /*16ce0*/  HMMA.16816.F32.BF16 R12, R16.reuse, R26, R12 ;  /* 0x0000001a100c723c */ /* 0x040fe2000004180c */
[----:B------:R-:W3:Y:S07]  /*16cf0*/  LDSM.16.MT88.4 R24, [R197+0x7880] ;  /* 0x00788000c518783b */ /* 0x000eee0000004200 */
[C---:B--2---:R-:W-:Y:S08]  /*16d00*/  HMMA.16816.F32.BF16 R136, R16.reuse, R28, R136 ;  /* 0x0000001c1088723c */ /* 0x044ff00000041888 */
[C---:B------:R-:W-:Y:S01]  /*16d10*/  HMMA.16816.F32.BF16 R140, R16.reuse, R30, R140 ;  /* 0x0000001e108c723c */ /* 0x040fe2000004188c */
[----:B------:R-:W2:Y:S03]  /*16d20*/  LDSM.16.MT88.4 R28, [R200+0x7880] ;  /* 0x00788000c81c783b */ /* 0x000ea60000004200 */
[--C-:B-1----:R-:W-:Y:S04]  /*16d30*/  FFMA.FTZ R3, R186, c[0x0][0x2d0], -R7.reuse ;  /* 0x0000b400ba037a23 */ /* 0x102fe80000010807 */
[C---:B------:R-:W-:Y:S01]  /*16d40*/  HMMA.16816.F32.BF16 R144, R16.reuse, R156, R144 ;  /* 0x0000009c1090723c */ /* 0x040fe20000041890 */
[----:B------:R1:W-:Y:S03]  /*16d50*/  MUFU.EX2 R183, R3 ;  /* 0x0000000300b77308 */ /* 0x0003e60000000800 */
[----:B------:R-:W-:Y:S04]  /*16d60*/  FFMA.FTZ R7, R185, c[0x0][0x2d0], -R7 ;  /* 0x0000b400b9077a23 */ /* 0x000fe80000010807 */
[C---:B------:R-:W-:Y:S01]  /*16d70*/  HMMA.16816.F32.BF16 R148, R16.reuse, R158, R148 ;  /* 0x0000009e1094723c */ /* 0x040fe20000041894 */
[----:B------:R-:W4:Y:S02]  /*16d80*/  LDSM.16.MT88.4 R156, [R199+0x7880] ;  /* 0x00788000c79c783b */ /* 0x000f240000004200 */
[----:B------:R-:W-:Y:S05]  /*16d90*/  MUFU.EX2 R181, R7 ;  /* 0x0000000700b57308 */ /* 0x000fea0000000800 */
[C---:B------:R-:W-:Y:S08]  /*16da0*/  HMMA.16816.F32.BF16 R32, R16.reuse, R160, R32 ;  /* 0x000000a01020723c */ /* 0x040ff00000041820 */
[C---:B------:R-:W-:Y:S01]  /*16db0*/  HMMA.16816.F32.BF16 R36, R16.reuse, R162, R36 ;  /* 0x000000a21024723c */ /* 0x040fe20000041824 */
[----:B------:R-:W-:Y:S03]  /*16dc0*/  LDSM.16.MT88.4 R160, [R197+0x5080] ;  /* 0x00508000c5a0783b */ /* 0x000fe60000004200 */
[--C-:B-1----:R-:W-:Y:S04]  /*16dd0*/  FFMA.FTZ R3, R180, c[0x0][0x2d0], -R154.reuse ;  /* 0x0000b400b4037a23 */ /* 0x102fe8000001089a */
[C---:B------:R-:W-:Y:S01]  /*16de0*/  HMMA.16816.F32.BF16 R40, R16.reuse, R164, R40 ;  /* 0x000000a41028723c */ /* 0x040fe20000041828 */
[----:B------:R1:W5:Y:S07]  /*16df0*/  MUFU.EX2 R155, R3 ;  /* 0x00000003009b7308 */ /* 0x00036e0000000800 */
[C---:B------:R-:W-:Y:S01]  /*16e00*/  HMMA.16816.F32.BF16 R44, R16.reuse, R166, R44 ;  /* 0x000000a6102c723c */ /* 0x040fe2000004182c */
[----:B------:R-:W-:Y:S07]  /*16e10*/  LDSM.16.MT88.4 R164, [R197+0x6880] ;  /* 0x00688000c5a4783b */ /* 0x000fee0000004200 */
        /* <DEDUP_REMOVED lines=12> */
[C---:B---3--:R-:W-:Y:S01]  /*16ee0*/  HMMA.16816.F32.BF16 R72, R16.reuse, R24, R72 ;  /* 0x000000181048723c */ /* 0x048fe20000041848 */
[----:B------:R1:W3:Y:S07]  /*16ef0*/  MUFU.EX2 R7, R3 ;  /* 0x0000000300077308 */ /* 0x0002ee0000000800 */
[C---:B------:R-:W-:Y:S01]  /*16f00*/  HMMA.16816.F32.BF16 R76, R16.reuse, R26, R76 ;  /* 0x0000001a104c723c */ /* 0x040fe2000004184c */
[----:B------:R-:W3:Y:S07]  /*16f10*/  LDSM.16.MT88.4 R24, [R198+0x9080] ;  /* 0x00908000c618783b */ /* 0x000eee0000004200 */
[C---:B------:R-:W-:Y:S08]  /*16f20*/  HMMA.16816.F32.BF16 R80, R16.reuse, R176, R80 ;  /* 0x000000b01050723c */ /* 0x040ff00000041850 */
[C---:B------:R-:W-:Y:S01]  /*16f30*/  HMMA.16816.F32.BF16 R84, R16.reuse, R178, R84 ;  /* 0x000000b21054723c */ /* 0x040fe20000041854 */
[----:B------:R-:W-:Y:S03]  /*16f40*/  LDSM.16.MT88.4 R176, [R199+0x8080] ;  /* 0x00808000c7b0783b */ /* 0x000fe60000004200 */
[----:B-1----:R-:W-:Y:S04]  /*16f50*/  FFMA.FTZ R3, R187, c[0x0][0x2d0], -R154 ;  /* 0x0000b400bb037a23 */ /* 0x002fe8000001089a */
[C---:B--2---:R-:W-:Y:S01]  /*16f60*/  HMMA.16816.F32.BF16 R88, R16.reuse, R28, R88 ;  /* 0x0000001c1058723c */ /* 0x044fe20000041858 */
[----:B------:R1:W2:Y:S07]  /*16f70*/  MUFU.EX2 R6, R3 ;  /* 0x0000000300067308 */ /* 0x0002ae0000000800 */
[C---:B------:R-:W-:Y:S01]  /*16f80*/  HMMA.16816.F32.BF16 R92, R16.reuse, R30, R92 ;  /* 0x0000001e105c723c */ /* 0x040fe2000004185c */
[----:B------:R-:W2:Y:S07]  /*16f90*/  LDSM.16.MT88.4 R28, [R200+0x9080] ;  /* 0x00908000c81c783b */ /* 0x000eae0000004200 */
[C---:B----4-:R-:W-:Y:S08]  /*16fa0*/  HMMA.16816.F32.BF16 R96, R16.reuse, R156, R96 ;  /* 0x0000009c1060723c */ /* 0x050ff00000041860 */
[C---:B------:R-:W-:Y:S01]  /*16fb0*/  HMMA.16816.F32.BF16 R100, R16.reuse, R158, R100 ;  /* 0x0000009e1064723c */ /* 0x040fe20000041864 */
[----:B------:R-:W4:Y:S03]  /*16fc0*/  LDSM.16.MT88.4 R156, [R199+0x9080] ;  /* 0x00908000c79c783b */ /* 0x000f260000004200 */
[----:B-1----:R-:W-:Y:S02]  /*16fd0*/  FFMA.FTZ R3, R0, R229, R215 ;  /* 0x000000e500037223 */ /* 0x002fe400000100d7 */
        /* <DEDUP_REMOVED lines=22> */
[C---:B----4-:R-:W-:Y:S04]  /*17140*/  HMMA.16816.F32.BF16 R128, R16.reuse, R156, R128 ;  /* 0x0000009c1080723c */ /* 0x050fe80000041880 */
[----:B------:R-:W-:Y:S02]  /*17150*/  FADD.FTZ R2, R190, R2 ;  /* 0x00000002be027221 */ /* 0x000fe40000010000 */
[----:B------:R-:W-:Y:S02]  /*17160*/  FADD.FTZ R0, R189, R0 ;  /* 0x00000000bd007221 */ /* 0x000fe40000010000 */
[----:B------:R-:W-:Y:S04]  /*17170*/  HMMA.16816.F32.BF16 R132, R16, R158, R132 ;  /* 0x0000009e1084723c */ /* 0x000fe80000041884 */
[----:B-----5:R-:W-:Y:S02]  /*17180*/  FADD.FTZ R3, R155, R2 ;  /* 0x000000029b037221 */ /* 0x020fe40000010000 */
[C---:B------:R-:W-:Y:S01]  /*17190*/  FADD.FTZ R2, R188.reuse, R0 ;  /* 0x00000000bc027221 */ /* 0x040fe20000010000 */
[----:B------:R-:W-:Y:S01]  /*171a0*/  F2FP.BF16.PACK_AB R16, R188, R189 ;  /* 0x000000bdbc10723e */ /* 0x000fe200000010ff */
[----:B------:R-:W-:Y:S01]  /*171b0*/  FADD.FTZ R0, R153, R3 ;  /* 0x0000000399007221 */ /* 0x000fe20000010000 */
[----:B------:R-:W-:Y:S03]  /*171c0*/  F2FP.BF16.PACK_AB R18, R181, R183 ;  /* 0x000000b7b512723e */ /* 0x000fe600000010ff */
[----:B------:R-:W-:Y:S01]  /*171d0*/  F2FP.BF16.PACK_AB R17, R153, R155 ;  /* 0x0000009b9911723e */ /* 0x000fe200000010ff */
[----:B------:R-:W-:Y:S01]  /*171e0*/  FADD.FTZ R0, R7, R0 ;  /* 0x0000000007007221 */ /* 0x000fe20000010000 */
[C---:B------:R-:W-:Y:S01]  /*171f0*/  F2FP.BF16.PACK_AB R19, R6.reuse, R7 ;  /* 0x000000070613723e */ /* 0x040fe200000010ff */
[----:B------:R-:W-:Y:S01]  /*17200*/  FADD.FTZ R2, R183, R2 ;  /* 0x00000002b7027221 */ /* 0x000fe20000010000 */
[----:B------:R-:W-:Y:S01]  /*17210*/  MOV R7, R4 ;  /* 0x0000000400077202 */ /* 0x000fe20000000f00 */
[----:B------:R-:W-:Y:S01]  /*17220*/  FADD.FTZ R229, R6, R0 ;  /* 0x0000000006e57221 */ /* 0x000fe20000010000 */
[----:B------:R-:W-:Y:S01]  /*17230*/  IADD3 R0, R218, -0x1, RZ ;  /* 0xffffffffda007810 */ /* 0x000fe20007ffe0ff */
[----:B------:R-:W-:Y:S01]  /*17240*/  FADD.FTZ R230, R181, R2 ;  /* 0x00000002b5e67221 */ /* 0x000fe20000010000 */
[----:B------:R-:W-:Y:S01]  /*17250*/  MOV R6, R152 ;  /* 0x0000009800067202 */ /* 0x000fe20000000f00 */
[C---:B------:R-:W-:Y:S01]  /*17260*/  HMMA.16816.F32.BF16 R156, R16.reuse, R160, R8 ;  /* 0x000000a0109c723c */ /* 0x040fe20000041808 */
[----:B------:R-:W4:Y:S02]  /*17270*/  LDSM.16.MT88.4 R8, [R198+0x6880] ;  /* 0x00688000c608783b */ /* 0x000f240000004200 */
[----:B------:R-:W-:Y:S02]  /*17280*/  MOV R218, R0 ;  /* 0x0000000000da7202 */ /* 0x000fe40000000f00 */
[----:B------:R-:W-:Y:S03]  /*17290*/  MOV R153, R4 ;  /* 0x0000000400997202 */ /* 0x000fe60000000f00 */
        /* <DEDUP_REMOVED lines=13> */
[----:B------:R-:W2:Y:S07]  /*17370*/  LDSM.16.MT88.4 R164, [R198+0x9880] ;  /* 0x00988000c6a4783b */ /* 0x000eae0000004200 */
[C---:B----4-:R-:W-:Y:S08]  /*17380*/  HMMA.16816.F32.BF16 R48, R16.reuse, R8, R48 ;  /* 0x000000081030723c */ /* 0x050ff00000041830 */
[C---:B------:R-:W-:Y:S01]  /*17390*/  HMMA.16816.F32.BF16 R52, R16.reuse, R10, R52 ;  /* 0x0000000a1034723c */ /* 0x040fe20000041834 */
[----:B------:R-:W4:Y:S07]  /*173a0*/  LDSM.16.MT88.4 R8, [R200+0x9880] ;  /* 0x00988000c808783b */ /* 0x000f2e0000004200 */
[C---:B-----5:R-:W-:Y:S08]  /*173b0*/  HMMA.16816.F32.BF16 R56, R16.reuse, R12, R56 ;  /* 0x0000000c1038723c */ /* 0x060ff00000041838 */
[C---:B------:R-:W-:Y:S01]  /*173c0*/  HMMA.16816.F32.BF16 R60, R16.reuse, R14, R60 ;  /* 0x0000000e103c723c */ /* 0x040fe2000004183c */
[----:B------:R-:W5:Y:S07]  /*173d0*/  LDSM.16.MT88.4 R12, [R199+0x9880] ;  /* 0x00988000c70c783b */ /* 0x000f6e0000004200 */
[C---:B-1----:R-:W-:Y:S08]  /*173e0*/  HMMA.16816.F32.BF16 R64, R16.reuse, R20, R64 ;  /* 0x000000141040723c */ /* 0x042ff00000041840 */
        /* <DEDUP_REMOVED lines=13> */
[C---:B----4-:R-:W-:Y:S08]  /*174c0*/  HMMA.16816.F32.BF16 R120, R16.reuse, R8, R120 ;  /* 0x000000081078723c */ /* 0x050ff00000041878 */
[C---:B------:R-:W-:Y:S08]  /*174d0*/  HMMA.16816.F32.BF16 R124, R16.reuse, R10, R124 ;  /* 0x0000000a107c723c */ /* 0x040ff0000004187c */
[C---:B-----5:R-:W-:Y:S08]  /*174e0*/  HMMA.16816.F32.BF16 R128, R16.reuse, R12, R128 ;  /* 0x0000000c1080723c */ /* 0x060ff00000041880 */
[----:B------:R-:W-:Y:S01]  /*174f0*/  HMMA.16816.F32.BF16 R132, R16, R14, R132 ;  /* 0x0000000e1084723c */ /* 0x000fe20000041884 */
[----:B------:R-:W-:Y:S07]  /*17500*/  @!UPT UIADD3 URZ, URZ, URZ, URZ ;  /* 0x0000003f3f3ff290 */ /* 0x000fee000fffe03f */
[----:B------:R-:W-:-:S11]  /*17510*/  @P0 BRA `(.L_x_3148) ;  /* 0xffffc6f000000947 */ /* 0x000fd6000383ffff */
.L_x_3126:
[----:B------:R-:W-:Y:S05]  /*17520*/  BRA.DIV ~URZ, `(.L_x_3149) ;  /* 0x00004cc27f007947 */ /* 0x000fea000b800000 */
[----:B------:R1:W2:Y:S02]  /*17530*/  SHFL.BFLY PT, R5, R230, 0x2, 0x1f ;  /* 0x0c401f00e6057f89 */ /* 0x0002a400000e0000 */
.L_x_3216:
[----:B--2---:R-:W-:Y:S01]  /*17540*/  FADD.FTZ R5, R5, R230 ;  /* 0x000000e605057221 */ /* 0x004fe20000010000 */
[----:B------:R-:W-:Y:S05]  /*17550*/  BRA.DIV ~URZ, `(.L_x_3150) ;  /* 0x00004cf27f007947 */ /* 0x000fea000b800000 */
[----:B------:R-:W2:Y:S04]  /*17560*/  SHFL.BFLY PT, R4, R229, 0x2, 0x1f ;  /* 0x0c401f00e5047f89 */ /* 0x000ea800000e0000 */
[----:B------:R-:W3:Y:S01]  /*17570*/  SHFL.BFLY PT, R2, R5, 0x1, 0x1f ;  /* 0x0c201f0005027f89 */ /* 0x000ee200000e0000 */
[----:B--2---:R-:W-:-:S02]  /*17580*/  FADD.FTZ R4, R4, R229 ;  /* 0x000000e504047221 */ /* 0x004fc40000010000 */
[----:B---3--:R-:W-:-:S03]  /*17590*/  FADD.FTZ R5, R5, R2 ;  /* 0x0000000205057221 */ /* 0x008fc60000010000 */
[----:B------:R2:W3:Y:S04]  /*175a0*/  SHFL.BFLY PT, R0, R4, 0x1, 0x1f ;  /* 0x0c201f0004007f89 */ /* 0x0004e800000e0000 */
.L_x_3217:
        /* <DEDUP_REMOVED lines=148> */
.L_x_3043:
[----:B------:R-:W-:Y:S05]  /*17ef0*/  @P1 BRA `(.L_x_3151) ;  /* 0x00001aa000001947 */ /* 0x000fea0003800000 */
[----:B------:R-:W2:Y:S01]  /*17f00*/  S2R R65, SR_TID.X ;  /* 0x0000000000417919 */ /* 0x000ea20000002100 */
[----:B------:R-:W-:Y:S01]  /*17f10*/  F2FP.BF16.PACK_AB R50, R51, R50 ;  /* 0x000000323332723e */ /* 0x000fe200000010ff */
[----:B------:R-:W-:Y:S01]  /*17f20*/  WARPSYNC 0xffffffff ;  /* 0xffffffff00007948 */ /* 0x000fe20003800000 */
[----:B------:R-:W-:Y:S01]  /*17f30*/  F2FP.BF16.PACK_AB R46, R47, R46 ;  /* 0x0000002e2f2e723e */ /* 0x000fe200000010ff */
[----:B------:R-:W-:Y:S01]  /*17f40*/  BAR.SYNC.DEFER_BLOCKING 0x1, 0x100 ;  /* 0x0044000000007b1d */ /* 0x000fe20000010000 */
        /* <DEDUP_REMOVED lines=10> */
[----:B--2---:R-:W-:Y:S02]  /*17ff0*/  SHF.R.S32.HI R51, RZ, 0x1f, R65 ;  /* 0x0000001fff337819 */ /* 0x004fe40000011441 */
[----:B------:R-:W-:Y:S02]  /*18000*/  F2FP.BF16.PACK_AB R5, R145, R144 ;  /* 0x000000909105723e */ /* 0x000fe400000010ff */
[----:B------:R-:W-:-:S02]  /*18010*/  LEA.HI R2, R51, R65, RZ, 0x2 ;  /* 0x0000004133027211 */ /* 0x000fc400078f10ff */
[----:B------:R-:W-:Y:S02]  /*18020*/  LEA.HI R47, R51, R65, RZ, 0x5 ;  /* 0x00000041332f7211 */ /* 0x000fe400078f28ff */
[--C-:B------:R-:W-:Y:S02]  /*18030*/  SHF.R.S32.HI R4, RZ, 0x2, R2.reuse ;  /* 0x00000002ff047819 */ /* 0x100fe40000011402 */
[----:B------:R-:W-:Y:S02]  /*18040*/  SHF.R.S32.HI R0, RZ, 0x1f, R2 ;  /* 0x0000001fff007819 */ /* 0x000fe40000011402 */
[----:B------:R-:W-:Y:S02]  /*18050*/  SHF.R.S32.HI R43, RZ, 0x5, R47 ;  /* 0x00000005ff2b7819 */ /* 0x000fe4000001142f */
[----:B------:R-:W-:Y:S02]  /*18060*/  LEA.HI R0, R0, R4, RZ, 0x3 ;  /* 0x0000000400007211 */ /* 0x000fe400078f18ff */
[----:B------:R-:W-:-:S02]  /*18070*/  F2FP.BF16.PACK_AB R146, R147, R146 ;  /* 0x000000929392723e */ /* 0x000fc400000010ff */
        /* <DEDUP_REMOVED lines=21> */
[----:B------:R-:W-:Y:S02]  /*181d0*/  F2FP.BF16.PACK_AB R38, R9, R18 ;  /* 0x000000120926723e */ /* 0x000fe400000010ff */
[----:B------:R-:W-:Y:S02]  /*181e0*/  F2FP.BF16.PACK_AB R37, R11, R20 ;  /* 0x000000140b25723e */ /* 0x000fe400000010ff */
[C---:B------:R-:W-:Y:S01]  /*181f0*/  IADD3 R3, R0.reuse, 0x80, RZ ;  /* 0x0000008000037810 */ /* 0x040fe20007ffe0ff */
[----:B------:R2:W-:Y:S01]  /*18200*/  STS [R0+0x80], R48 ;  /* 0x0000803000007388 */ /* 0x0005e20000000800 */
[C---:B------:R-:W-:Y:S02]  /*18210*/  IADD3 R2, R0.reuse, 0x70, RZ ;  /* 0x0000007000027810 */ /* 0x040fe40007ffe0ff */
[----:B------:R-:W-:Y:S01]  /*18220*/  @P0 IADD3 R2, R3, 0x10, RZ ;  /* 0x0000001003020810 */ /* 0x000fe20007ffe0ff */
[----:B------:R-:W-:Y:S01]  /*18230*/  STS [R0+0x480], R158 ;  /* 0x0004809e00007388 */ /* 0x000fe20000000800 */
[----:B------:R-:W-:Y:S01]  /*18240*/  IMAD.IADD R3, R0, 0x1, R4 ;  /* 0x0000000100037824 */ /* 0x000fe200078e0204 */
[----:B------:R-:W-:-:S02]  /*18250*/  F2FP.BF16.PACK_AB R35, R53, R52 ;  /* 0x000000343523723e */ /* 0x000fc400000010ff */
[----:B------:R3:W-:Y:S01]  /*18260*/  STS [R2], R7 ;  /* 0x0000000702007388 */ /* 0x0007e20000000800 */
[----:B------:R-:W-:Y:S01]  /*18270*/  IMAD.IADD R4, R4, 0x1, R2 ;  /* 0x0000000104047824 */ /* 0x000fe200078e0202 */
[----:B------:R-:W-:Y:S02]  /*18280*/  F2FP.BF16.PACK_AB R54, R55, R54 ;  /* 0x000000363736723e */ /* 0x000fe400000010ff */
[----:B------:R-:W-:Y:S01]  /*18290*/  STS [R2+0x400], R162 ;  /* 0x000400a202007388 */ /* 0x000fe20000000800 */
        /* <DEDUP_REMOVED lines=9> */
[----:B--2---:R-:W-:Y:S01]  /*18330*/  IMAD.MOV.U32 R48, RZ, RZ, 0x40 ;  /* 0x00000040ff307424 */ /* 0x004fe200078e00ff */
[----:B------:R-:W-:Y:S02]  /*18340*/  F2FP.BF16.PACK_AB R31, R31, R68 ;  /* 0x000000441f1f723e */ /* 0x000fe400000010ff */
[----:B------:R-:W-:Y:S01]  /*18350*/  STS [R4+0x400], R142 ;  /* 0x0004008e04007388 */ /* 0x000fe20000000800 */
[----:B------:R-:W-:Y:S02]  /*18360*/  F2FP.BF16.PACK_AB R70, R71, R70 ;  /* 0x000000464746723e */ /* 0x000fe400000010ff */
[----:B------:R-:W-:Y:S02]  /*18370*/  F2FP.BF16.PACK_AB R30, R30, R72 ;  /* 0x000000481e1e723e */ /* 0x000fe400000010ff */
[----:B---3--:R-:W-:-:S02]  /*18380*/  SEL R7, R48, 0xffffffc0, !P2 ;  /* 0xffffffc030077807 */ /* 0x008fc40005000000 */
[----:B------:R-:W-:Y:S02]  /*18390*/  F2FP.BF16.PACK_AB R74, R75, R74 ;  /* 0x0000004a4b4a723e */ /* 0x000fe400000010ff */
[----:B------:R-:W-:Y:S02]  /*183a0*/  F2FP.BF16.PACK_AB R29, R29, R76 ;  /* 0x0000004c1d1d723e */ /* 0x000fe400000010ff */
[----:B------:R-:W-:Y:S01]  /*183b0*/  F2FP.BF16.PACK_AB R78, R79, R78 ;  /* 0x0000004e4f4e723e */ /* 0x000fe200000010ff */
[----:B----4-:R-:W-:Y:S01]  /*183c0*/  IMAD.IADD R6, R0, 0x1, R7 ;  /* 0x0000000100067824 */ /* 0x010fe200078e0207 */
[----:B------:R-:W-:Y:S02]  /*183d0*/  F2FP.BF16.PACK_AB R28, R28, R80 ;  /* 0x000000501c1c723e */ /* 0x000fe400000010ff */
[----:B------:R-:W-:Y:S02]  /*183e0*/  F2FP.BF16.PACK_AB R82, R83, R82 ;  /* 0x000000525352723e */ /* 0x000fe400000010ff */
[----:B------:R2:W-:Y:S01]  /*183f0*/  STS [R6+0x80], R5 ;  /* 0x0000800506007388 */ /* 0x0005e20000000800 */
[----:B------:R-:W-:Y:S01]  /*18400*/  F2FP.BF16.PACK_AB R27, R27, R84 ;  /* 0x000000541b1b723e */ /* 0x000fe200000010ff */
[----:B-1----:R-:W-:-:S02]  /*18410*/  IMAD.IADD R8, R7, 0x1, R2 ;  /* 0x0000000107087824 */ /* 0x002fc400078e0202 */
        /* <DEDUP_REMOVED lines=13> */
[----:B--2---:R-:W-:Y:S01]  /*184f0*/  IMAD.IADD R5, R7, 0x1, R3 ;  /* 0x0000000107057824 */ /* 0x004fe200078e0203 */
[----:B------:R-:W-:Y:S01]  /*18500*/  F2FP.BF16.PACK_AB R106, R107, R106 ;  /* 0x0000006a6b6a723e */ /* 0x000fe200000010ff */
        /* <DEDUP_REMOVED lines=22> */
[----:B------:R-:W-:Y:S01]  /*18670*/  ISETP.NE.U32.AND P0, PT, RZ, c[0x0][0x500], PT ;  /* 0x00014000ff007a0c */ /* 0x000fe20003f05070 */
[----:B------:R-:W-:Y:S01]  /*18680*/  STS [R2+0x4400], R46 ;  /* 0x0044002e02007388 */ /* 0x000fe20000000800 */
[----:B------:R-:W-:Y:S02]  /*18690*/  ISETP.NE.U32.AND P1, PT, RZ, c[0x0][0x508], PT ;  /* 0x00014200ff007a0c */ /* 0x000fe40003f25070 */
[----:B------:R-:W-:Y:S01]  /*186a0*/  ISETP.NE.AND.EX P0, PT, RZ, c[0x0][0x504], PT, P0 ;  /* 0x00014100ff007a0c */ /* 0x000fe20003f05300 */
[----:B------:R-:W-:Y:S01]  /*186b0*/  STS [R3+0x4080], R36 ;  /* 0x0040802403007388 */ /* 0x000fe20000000800 */
[----:B------:R-:W-:-:S03]  /*186c0*/  ISETP.NE.AND.EX P1, PT, RZ, c[0x0][0x50c], PT, P1 ;  /* 0x00014300ff007a0c */ /* 0x000fc60003f25310 */
        /* <DEDUP_REMOVED lines=44> */
[----:B-1----:R-:W-:-:S03]  /*18990*/  IMAD.WIDE R8, R252, R2, c[0x0][0x500] ;  /* 0x00014000fc087625 */ /* 0x002fc600078e0202 */
[----:B------:R-:W-:Y:S06]  /*189a0*/  BAR.SYNC.DEFER_BLOCKING 0x1, 0x100 ;  /* 0x0044000000007b1d */ /* 0x000fec0000010000 */
[----:B------:R-:W3:Y:S01]  /*189b0*/  @P0 LDG.E R0, [R8.64] ;  /* 0x0000000e08000981 */ /* 0x000ee2000c1e1900 */
[----:B------:R-:W-:Y:S02]  /*189c0*/  IMAD.MOV.U32 R29, RZ, RZ, c[0x0][0x388] ;  /* 0x0000e200ff1d7624 */ /* 0x000fe400078e00ff */
[----:B------:R-:W-:-:S05]  /*189d0*/  @P1 IMAD.WIDE R2, R252, R2, c[0x0][0x508] ;  /* 0x00014200fc021625 */ /* 0x000fca00078e0202 */
[----:B------:R1:W5:Y:S02]  /*189e0*/  @P1 LDG.E R29, [R2.64] ;  /* 0x0000000e021d1981 */ /* 0x000364000c1e1900 */
[----:B-1----:R-:W-:Y:S02]  /*189f0*/  CS2R R2, SRZ ;  /* 0x0000000000027805 */ /* 0x002fe4000001ff00 */
[--C-:B---3--:R-:W-:Y:S01]  /*18a00*/  @P0 SHF.R.S32.HI R3, RZ, 0x1f, R0.reuse ;  /* 0x0000001fff030819 */ /* 0x108fe20000011400 */
[----:B------:R-:W-:Y:S01]  /*18a10*/  @P0 IMAD.MOV.U32 R2, RZ, RZ, R0 ;  /* 0x000000ffff020224 */ /* 0x000fe200078e0000 */
[----:B------:R-:W-:Y:S05]  /*18a20*/  @P1 BRA `(.L_x_3152) ;  /* 0x0000004000001947 */ /* 0x000fea0003800000 */
[----:B--2---:R-:W-:Y:S05]  /*18a30*/  @!P0 BRA `(.L_x_3152) ;  /* 0x0000003000008947 */ /* 0x004fea0003800000 */
[----:B------:R-:W2:Y:S04]  /*18a40*/  LDG.E R4, [R8.64] ;  /* 0x0000000e08047981 */ /* 0x000ea8000c1e1900 */
[----:B------:R-:W2:Y:S02]  /*18a50*/  LDG.E R0, [R8.64+0x4] ;  /* 0x0000040e08007981 */ /* 0x000ea4000c1e1900 */
[----:B--2--5:R-:W-:-:S02]  /*18a60*/  IADD3 R29, -R4, R0, RZ ;  /* 0x00000000041d7210 */ /* 0x024fc40007ffe1ff */
.L_x_3152:
[----:B--2---:R-:W1:Y:S01]  /*18a70*/  S2R R9, SR_CTAID.Y ;  /* 0x0000000000097919 */ /* 0x004e620000002600 */
        /* <DEDUP_REMOVED lines=148> */
.L_x_3154:
[----:B--234-:R-:W-:Y:S05]  /*193c0*/  BSYNC B0 ;  /* 0x0000000000007941 */ /* 0x01cfea0003800000 */
.L_x_3153:
        /* <DEDUP_REMOVED lines=30> */
.L_x_3156:
[----:B------:R-:W-:Y:S05]  /*195b0*/  BSYNC B0 ;  /* 0x0000000000007941 */ /* 0x000fea0003800000 */
.L_x_3155:
        /* <DEDUP_REMOVED lines=30> */
.L_x_3158:
[----:B------:R-:W-:Y:S05]  /*197a0*/  BSYNC B0 ;  /* 0x0000000000007941 */ /* 0x000fea0003800000 */
.L_x_3157:
        /* <DEDUP_REMOVED lines=31> */
.L_x_3151:
        /* <DEDUP_REMOVED lines=18> */
.L_x_3159:
        /* <DEDUP_REMOVED lines=43> */
.L_x_3161:
[----:B----4-:R-:W-:Y:S05]  /*19d70*/  BSYNC B0 ;  /* 0x0000000000007941 */ /* 0x010fea0003800000 */
.L_x_3160:
        /* <DEDUP_REMOVED lines=46> */
.L_x_3218:
[----:B------:R-:W-:Y:S05]  /*1a060*/  BRA.DIV ~URZ, `(.L_x_3163) ;  /* 0x000023427f007947 */ /* 0x000fea000b800000 */
[----:B------:R4:W1:Y:S02]  /*1a070*/  SHFL.IDX PT, R2, R17, RZ, 0x181f ;  /* 0x00181fff11027589 */ /* 0x00086400000e0000 */
.L_x_3219:
        /* <DEDUP_REMOVED lines=26> */
.L_x_3165:
[----:B------:R-:W-:Y:S05]  /*1a220*/  BSYNC B0 ;  /* 0x0000000000007941 */ /* 0x000fea0003800000 */
.L_x_3164:
[----:B------:R-:W-:Y:S05]  /*1a230*/  BRA.DIV ~URZ, `(.L_x_3166) ;  /* 0x000021f27f007947 */ /* 0x000fea000b800000 */
[----:B-1----:R1:W3:Y:S04]  /*1a240*/  SHFL.IDX PT, R4, R15, 0x1, 0x181f ;  /* 0x00381f000f047f89 */ /* 0x0022e800000e0000 */
[----:B------:R1:W2:Y:S02]  /*1a250*/  SHFL.IDX PT, R2, R17, 0x1, 0x181f ;  /* 0x00381f0011027f89 */ /* 0x0002a400000e0000 */
.L_x_3220:
        /* <DEDUP_REMOVED lines=26> */
.L_x_3168:
[----:B------:R-:W-:Y:S05]  /*1a400*/  BSYNC B0 ;  /* 0x0000000000007941 */ /* 0x000fea0003800000 */
.L_x_3167:
[----:B------:R-:W-:Y:S05]  /*1a410*/  BRA.DIV ~URZ, `(.L_x_3169) ;  /* 0x000021027f007947 */ /* 0x000fea000b800000 */
[----:B--2---:R2:W3:Y:S02]  /*1a420*/  SHFL.IDX PT, R4, R15, 0x2, 0x181f ;  /* 0x00581f000f047f89 */ /* 0x0044e400000e0000 */
.L_x_3221:
[----:B------:R-:W-:Y:S05]  /*1a430*/  BRA.DIV ~URZ, `(.L_x_3170) ;  /* 0x000021627f007947 */ /* 0x000fea000b800000 */
[----:B------:R1:W2:Y:S02]  /*1a440*/  SHFL.IDX PT, R2, R17, 0x2, 0x181f ;  /* 0x00581f0011027f89 */ /* 0x0002a400000e0000 */
.L_x_3222:
        /* <DEDUP_REMOVED lines=26> */
.L_x_3172:
[----:B------:R-:W-:Y:S05]  /*1a5f0*/  BSYNC B0 ;  /* 0x0000000000007941 */ /* 0x000fea0003800000 */
.L_x_3171:
[----:B------:R-:W-:Y:S05]  /*1a600*/  BRA.DIV ~URZ, `(.L_x_3173) ;  /* 0x000020127f007947 */ /* 0x000fea000b800000 */
[----:B--2---:R2:W3:Y:S04]  /*1a610*/  SHFL.IDX PT, R4, R15, 0x3, 0x181f ;  /* 0x00781f000f047f89 */ /* 0x0044e800000e0000 */
[----:B------:R2:W1:Y:S02]  /*1a620*/  SHFL.IDX PT, R2, R17, 0x3, 0x181f ;  /* 0x00781f0011027f89 */ /* 0x00046400000e0000 */
.L_x_3223:
        /* <DEDUP_REMOVED lines=27> */
.L_x_3044:
[----:B------:R-:W-:Y:S01]  /*1a7e0*/  IMAD.MOV.U32 R184, RZ, RZ, R18 ;  /* 0x000000ffffb87224 */ /* 0x000fe200078e0012 */
[----:B------:R-:W-:Y:S01]  /*1a7f0*/  MOV R3, 0x181f ;  /* 0x0000181f00037802 */ /* 0x000fe20000000f00 */
[----:B------:R-:W-:Y:S01]  /*1a800*/  IMAD.MOV.U32 R187, RZ, RZ, RZ ;  /* 0x000000ffffbb7224 */ /* 0x000fe200078e00ff */
[----:B------:R-:W-:Y:S02]  /*1a810*/  MOV R189, 0xffffffff ;  /* 0xffffffff00bd7802 */ /* 0x000fe40000000f00 */
[----:B------:R-:W-:Y:S02]  /*1a820*/  MOV R2, 0x1a840 ;  /* 0x0001a84000027802 */ /* 0x000fe40000000f00 */
[----:B------:R-:W-:Y:S05]  /*1a830*/  CALL.REL.NOINC `($__internal_17_$__cuda_sm70_shflsync_idx_p) ;  /* 0x0000cdc000007944 */ /* 0x000fea0003c00000 */
[----:B------:R-:W-:Y:S01]  /*1a840*/  MOV R0, R188 ;  /* 0x000000bc00007202 */ /* 0x000fe20000000f00 */
[----:B------:R-:W-:Y:S05]  /*1a850*/  BRA `(.L_x_3174) ;  /* 0xfffedd9000007947 */ /* 0x000fea000383ffff */
.L_x_3045:
[----:B------:R-:W-:Y:S01]  /*1a860*/  IMAD.MOV.U32 R184, RZ, RZ, R20 ;  /* 0x000000ffffb87224 */ /* 0x000fe200078e0014 */
[----:B------:R-:W-:Y:S01]  /*1a870*/  MOV R3, 0x181f ;  /* 0x0000181f00037802 */ /* 0x000fe20000000f00 */
[----:B------:R-:W-:Y:S01]  /*1a880*/  IMAD.MOV.U32 R187, RZ, RZ, RZ ;  /* 0x000000ffffbb7224 */ /* 0x000fe200078e00ff */
[----:B------:R-:W-:-:S02]  /*1a890*/  MOV R189, 0xffffffff ;  /* 0xffffffff00bd7802 */ /* 0x000fc40000000f00 */
[----:B------:R-:W-:Y:S02]  /*1a8a0*/  MOV R2, 0x1a8c0 ;  /* 0x0001a8c000027802 */ /* 0x000fe40000000f00 */
[----:B-12---:R-:W-:Y:S05]  /*1a8b0*/  CALL.REL.NOINC `($__internal_17_$__cuda_sm70_shflsync_idx_p) ;  /* 0x0000cd4000007944 */ /* 0x006fea0003c00000 */
[----:B------:R-:W-:Y:S01]  /*1a8c0*/  MOV R2, R188 ;  /* 0x000000bc00027202 */ /* 0x000fe20000000f00 */
[----:B------:R-:W-:Y:S05]  /*1a8d0*/  BRA `(.L_x_3175) ;  /* 0xfffedd3000007947 */ /* 0x000fea000383ffff */
.L_x_3048:
[----:B------:R-:W-:Y:S01]  /*1a8e0*/  IMAD.MOV.U32 R184, RZ, RZ, R18 ;  /* 0x000000ffffb87224 */ /* 0x000fe200078e0012 */
[----:B--2---:R-:W-:Y:S01]  /*1a8f0*/  MOV R3, 0x181f ;  /* 0x0000181f00037802 */ /* 0x004fe20000000f00 */
[----:B------:R-:W-:Y:S01]  /*1a900*/  IMAD.MOV.U32 R187, RZ, RZ, 0x1 ;  /* 0x00000001ffbb7424 */ /* 0x000fe200078e00ff */
[----:B------:R-:W-:Y:S02]  /*1a910*/  MOV R189, 0xffffffff ;  /* 0xffffffff00bd7802 */ /* 0x000fe40000000f00 */
[----:B----4-:R-:W-:Y:S02]  /*1a920*/  MOV R2, 0x1a940 ;  /* 0x0001a94000027802 */ /* 0x010fe40000000f00 */
[----:B-1-3--:R-:W-:Y:S05]  /*1a930*/  CALL.REL.NOINC `($__internal_17_$__cuda_sm70_shflsync_idx_p) ;  /* 0x0000ccc000007944 */ /* 0x00afea0003c00000 */
[----:B------:R-:W-:Y:S01]  /*1a940*/  IMAD.MOV.U32 R4, RZ, RZ, R188 ;  /* 0x000000ffff047224 */ /* 0x000fe200078e00bc */
[----:B------:R-:W-:Y:S01]  /*1a950*/  MOV R184, R20 ;  /* 0x0000001400b87202 */ /* 0x000fe20000000f00 */
[----:B------:R-:W-:Y:S01]  /*1a960*/  IMAD.MOV.U32 R187, RZ, RZ, 0x1 ;  /* 0x00000001ffbb7424 */ /* 0x000fe200078e00ff */
[----:B------:R-:W-:Y:S01]  /*1a970*/  MOV R3, 0x181f ;  /* 0x0000181f00037802 */ /* 0x000fe20000000f00 */
[----:B------:R-:W-:Y:S01]  /*1a980*/  IMAD.MOV.U32 R189, RZ, RZ, -0x1 ;  /* 0xffffffffffbd7424 */ /* 0x000fe200078e00ff */
[----:B------:R-:W-:-:S02]  /*1a990*/  MOV R2, 0x1a9b0 ;  /* 0x0001a9b000027802 */ /* 0x000fc40000000f00 */
[----:B------:R-:W-:Y:S05]  /*1a9a0*/  CALL.REL.NOINC `($__internal_17_$__cuda_sm70_shflsync_idx_p) ;  /* 0x0000cc5000007944 */ /* 0x000fea0003c00000 */
[----:B------:R-:W-:Y:S01]  /*1a9b0*/  MOV R2, R188 ;  /* 0x000000bc00027202 */ /* 0x000fe20000000f00 */
[----:B------:R-:W-:Y:S05]  /*1a9c0*/  BRA `(.L_x_3176) ;  /* 0xfffede3000007947 */ /* 0x000fea000383ffff */
.L_x_3051:
[----:B------:R-:W-:Y:S01]  /*1a9d0*/  IMAD.MOV.U32 R184, RZ, RZ, R18 ;  /* 0x000000ffffb87224 */ /* 0x000fe200078e0012 */
[----:B--2---:R-:W-:Y:S01]  /*1a9e0*/  MOV R3, 0x181f ;  /* 0x0000181f00037802 */ /* 0x004fe20000000f00 */
[----:B------:R-:W-:Y:S01]  /*1a9f0*/  IMAD.MOV.U32 R187, RZ, RZ, 0x2 ;  /* 0x00000002ffbb7424 */ /* 0x000fe200078e00ff */
[----:B------:R-:W-:-:S02]  /*1aa00*/  MOV R189, 0xffffffff ;  /* 0xffffffff00bd7802 */ /* 0x000fc40000000f00 */
[----:B------:R-:W-:Y:S02]  /*1aa10*/  MOV R2, 0x1aa30 ;  /* 0x0001aa3000027802 */ /* 0x000fe40000000f00 */
[----:B-1-3--:R-:W-:Y:S05]  /*1aa20*/  CALL.REL.NOINC `($__internal_17_$__cuda_sm70_shflsync_idx_p) ;  /* 0x0000cbd000007944 */ /* 0x00afea0003c00000 */
[----:B------:R-:W-:Y:S01]  /*1aa30*/  MOV R4, R188 ;  /* 0x000000bc00047202 */ /* 0x000fe20000000f00 */
[----:B------:R-:W-:Y:S05]  /*1aa40*/  BRA `(.L_x_3177) ;  /* 0xfffedf8000007947 */ /* 0x000fea000383ffff */
.L_x_3052:
[----:B------:R-:W-:Y:S01]  /*1aa50*/  IMAD.MOV.U32 R184, RZ, RZ, R20 ;  /* 0x000000ffffb87224 */ /* 0x000fe200078e0014 */
[----:B--2---:R-:W-:Y:S01]  /*1aa60*/  MOV R3, 0x181f ;  /* 0x0000181f00037802 */ /* 0x004fe20000000f00 */
[----:B------:R-:W-:Y:S01]  /*1aa70*/  IMAD.MOV.U32 R187, RZ, RZ, 0x2 ;  /* 0x00000002ffbb7424 */ /* 0x000fe200078e00ff */
[----:B------:R-:W-:Y:S02]  /*1aa80*/  MOV R189, 0xffffffff ;  /* 0xffffffff00bd7802 */ /* 0x000fe40000000f00 */
[----:B------:R-:W-:Y:S02]  /*1aa90*/  MOV R2, 0x1aab0 ;  /* 0x0001aab000027802 */ /* 0x000fe40000000f00 */
[----:B-1-34-:R-:W-:Y:S05]  /*1aaa0*/  CALL.REL.NOINC `($__internal_17_$__cuda_sm70_shflsync_idx_p) ;  /* 0x0000cb5000007944 */ /* 0x01afea0003c00000 */
[----:B------:R-:W-:Y:S01]  /*1aab0*/  MOV R2, R188 ;  /* 0x000000bc00027202 */ /* 0x000fe20000000f00 */
[----:B------:R-:W-:Y:S05]  /*1aac0*/  BRA `(.L_x_3178) ;  /* 0xfffedf2000007947 */ /* 0x000fea000383ffff */
.L_x_3055:
[----:B------:R-:W-:Y:S01]  /*1aad0*/  IMAD.MOV.U32 R184, RZ, RZ, R18 ;  /* 0x000000ffffb87224 */ /* 0x000fe200078e0012 */
[----:B-1----:R-:W-:Y:S01]  /*1aae0*/  MOV R3, 0x181f ;  /* 0x0000181f00037802 */ /* 0x002fe20000000f00 */
[----:B------:R-:W-:Y:S01]  /*1aaf0*/  IMAD.MOV.U32 R187, RZ, RZ, 0x3 ;  /* 0x00000003ffbb7424 */ /* 0x000fe200078e00ff */
[----:B------:R-:W-:-:S02]  /*1ab00*/  MOV R189, 0xffffffff ;  /* 0xffffffff00bd7802 */ /* 0x000fc40000000f00 */
[----:B---3--:R-:W-:Y:S02]  /*1ab10*/  MOV R2, 0x1ab30 ;  /* 0x0001ab3000027802 */ /* 0x008fe40000000f00 */
[----:B--2-4-:R-:W-:Y:S05]  /*1ab20*/  CALL.REL.NOINC `($__internal_17_$__cuda_sm70_shflsync_idx_p) ;  /* 0x0000cad000007944 */ /* 0x014fea0003c00000 */
[----:B------:R-:W-:Y:S01]  /*1ab30*/  IMAD.MOV.U32 R11, RZ, RZ, R188 ;  /* 0x000000ffff0b7224 */ /* 0x000fe200078e00bc */
[----:B------:R-:W-:Y:S01]  /*1ab40*/  MOV R184, R20 ;  /* 0x0000001400b87202 */ /* 0x000fe20000000f00 */
[----:B------:R-:W-:Y:S01]  /*1ab50*/  IMAD.MOV.U32 R187, RZ, RZ, 0x3 ;  /* 0x00000003ffbb7424 */ /* 0x000fe200078e00ff */
[----:B------:R-:W-:Y:S01]  /*1ab60*/  MOV R3, 0x181f ;  /* 0x0000181f00037802 */ /* 0x000fe20000000f00 */
[----:B------:R-:W-:Y:S01]  /*1ab70*/  IMAD.MOV.U32 R189, RZ, RZ, -0x1 ;  /* 0xffffffffffbd7424 */ /* 0x000fe200078e00ff */
[----:B------:R-:W-:Y:S02]  /*1ab80*/  MOV R2, 0x1aba0 ;  /* 0x0001aba000027802 */ /* 0x000fe40000000f00 */
[----:B------:R-:W-:Y:S05]  /*1ab90*/  CALL.REL.NOINC `($__internal_17_$__cuda_sm70_shflsync_idx_p) ;  /* 0x0000ca6000007944 */ /* 0x000fea0003c00000 */
[----:B------:R-:W-:Y:S01]  /*1aba0*/  MOV R10, R188 ;  /* 0x000000bc000a7202 */ /* 0x000fe20000000f00 */
[----:B------:R-:W-:Y:S05]  /*1abb0*/  BRA `(.L_x_3179) ;  /* 0xfffee01000007947 */ /* 0x000fea000383ffff */
.L_x_3057:
[----:B---34-:R-:W-:Y:S01]  /*1abc0*/  IMAD.MOV.U32 R184, RZ, RZ, R4 ;  /* 0x000000ffffb87224 */ /* 0x018fe200078e0004 */
[----:B------:R-:W-:Y:S01]  /*1abd0*/  MOV R3, 0x181f ;  /* 0x0000181f00037802 */ /* 0x000fe20000000f00 */
[----:B------:R-:W-:Y:S01]  /*1abe0*/  IMAD.MOV.U32 R187, RZ, RZ, RZ ;  /* 0x000000ffffbb7224 */ /* 0x000fe200078e00ff */
[----:B------:R-:W-:Y:S02]  /*1abf0*/  MOV R189, 0xffffffff ;  /* 0xffffffff00bd7802 */ /* 0x000fe40000000f00 */
[----:B------:R-:W-:-:S02]  /*1ac00*/  MOV R2, 0x1ac20 ;  /* 0x0001ac2000027802 */ /* 0x000fc40000000f00 */
[----:B--2--5:R-:W-:Y:S05]  /*1ac10*/  CALL.REL.NOINC `($__internal_17_$__cuda_sm70_shflsync_idx_p) ;  /* 0x0000c9e000007944 */ /* 0x024fea0003c00000 */
[----:B------:R-:W-:Y:S01]  /*1ac20*/  MOV R3, R188 ;  /* 0x000000bc00037202 */ /* 0x000fe20000000f00 */
[----:B------:R-:W-:Y:S05]  /*1ac30*/  BRA `(.L_x_3180) ;  /* 0xfffeeec000007947 */ /* 0x000fea000383ffff */
.L_x_3060:
[----:B------:R-:W-:Y:S01]  /*1ac40*/  IMAD.MOV.U32 R184, RZ, RZ, R4 ;  /* 0x000000ffffb87224 */ /* 0x000fe200078e0004 */
[----:B------:R-:W-:Y:S01]  /*1ac50*/  MOV R3, 0x181f ;  /* 0x0000181f00037802 */ /* 0x000fe20000000f00 */
[----:B------:R-:W-:Y:S01]  /*1ac60*/  IMAD.MOV.U32 R187, RZ, RZ, 0x1 ;  /* 0x00000001ffbb7424 */ /* 0x000fe200078e00ff */
[----:B------:R-:W-:-:S02]  /*1ac70*/  MOV R189, 0xffffffff ;  /* 0xffffffff00bd7802 */ /* 0x000fc40000000f00 */
[----:B------:R-:W-:Y:S02]  /*1ac80*/  MOV R2, 0x1aca0 ;  /* 0x0001aca000027802 */ /* 0x000fe40000000f00 */
[----:B-12--5:R-:W-:Y:S05]  /*1ac90*/  CALL.REL.NOINC `($__internal_17_$__cuda_sm70_shflsync_idx_p) ;  /* 0x0000c96000007944 */ /* 0x026fea0003c00000 */
        /* <DEDUP_REMOVED lines=9> */
.L_x_3063:
[----:B------:R-:W-:Y:S01]  /*1ad30*/  IMAD.MOV.U32 R184, RZ, RZ, R7 ;  /* 0x000000ffffb87224 */ /* 0x000fe200078e0007 */
[----:B------:R-:W-:Y:S01]  /*1ad40*/  MOV R3, 0x181f ;  /* 0x0000181f00037802 */ /* 0x000fe20000000f00 */
[----:B------:R-:W-:Y:S01]  /*1ad50*/  IMAD.MOV.U32 R187, RZ, RZ, RZ ;  /* 0x000000ffffbb7224 */ /* 0x000fe200078e00ff */
[----:B------:R-:W-:Y:S02]  /*1ad60*/  MOV R189, 0xffffffff ;  /* 0xffffffff00bd7802 */ /* 0x000fe40000000f00 */
[----:B------:R-:W-:-:S02]  /*1ad70*/  MOV R2, 0x1ad90 ;  /* 0x0001ad9000027802 */ /* 0x000fc40000000f00 */
[----:B------:R-:W-:Y:S05]  /*1ad80*/  CALL.REL.NOINC `($__internal_17_$__cuda_sm70_shflsync_idx_p) ;  /* 0x0000c87000007944 */ /* 0x000fea0003c00000 */
[----:B------:R-:W-:Y:S01]  /*1ad90*/  MOV R4, R188 ;  /* 0x000000bc00047202 */ /* 0x000fe20000000f00 */
[----:B------:R-:W-:Y:S05]  /*1ada0*/  BRA `(.L_x_3182) ;  /* 0xfffefd1000007947 */ /* 0x000fea000383ffff */
.L_x_3064:
        /* <DEDUP_REMOVED lines=8> */
.L_x_3067:
[----:B------:R-:W-:Y:S01]  /*1ae30*/  IMAD.MOV.U32 R184, RZ, RZ, R7 ;  /* 0x000000ffffb87224 */ /* 0x000fe200078e0007 */
[----:B--2---:R-:W-:Y:S01]  /*1ae40*/  MOV R3, 0x181f ;  /* 0x0000181f00037802 */ /* 0x004fe20000000f00 */
[----:B------:R-:W-:Y:S01]  /*1ae50*/  IMAD.MOV.U32 R187, RZ, RZ, 0x1 ;  /* 0x00000001ffbb7424 */ /* 0x000fe200078e00ff */
[----:B------:R-:W-:Y:S02]  /*1ae60*/  MOV R189, 0xffffffff ;  /* 0xffffffff00bd7802 */ /* 0x000fe40000000f00 */
[----:B------:R-:W-:Y:S02]  /*1ae70*/  MOV R2, 0x1ae90 ;  /* 0x0001ae9000027802 */ /* 0x000fe40000000f00 */
[----:B-1-34-:R-:W-:Y:S05]  /*1ae80*/  CALL.REL.NOINC `($__internal_17_$__cuda_sm70_shflsync_idx_p) ;  /* 0x0000c77000007944 */ /* 0x01afea0003c00000 */
        /* <DEDUP_REMOVED lines=9> */
.L_x_3068:
[----:B------:R-:W-:Y:S01]  /*1af20*/  IMAD.MOV.U32 R184, RZ, RZ, R4 ;  /* 0x000000ffffb87224 */ /* 0x000fe200078e0004 */
[----:B------:R-:W-:Y:S01]  /*1af30*/  MOV R3, 0x1c1f ;  /* 0x00001c1f00037802 */ /* 0x000fe20000000f00 */
[----:B------:R-:W-:Y:S01]  /*1af40*/  IMAD.MOV.U32 R187, RZ, RZ, RZ ;  /* 0x000000ffffbb7224 */ /* 0x000fe200078e00ff */
[----:B------:R-:W-:-:S02]  /*1af50*/  MOV R189, 0xffffffff ;  /* 0xffffffff00bd7802 */ /* 0x000fc40000000f00 */
[----:B------:R-:W-:Y:S02]  /*1af60*/  MOV R2, 0x1af80 ;  /* 0x0001af8000027802 */ /* 0x000fe40000000f00 */
[----:B------:R-:W-:Y:S05]  /*1af70*/  CALL.REL.NOINC `($__internal_17_$__cuda_sm70_shflsync_idx_p) ;  /* 0x0000c68000007944 */ /* 0x000fea0003c00000 */
[----:B------:R-:W-:Y:S01]  /*1af80*/  MOV R3, R188 ;  /* 0x000000bc00037202 */ /* 0x000fe20000000f00 */
[----:B------:R-:W-:Y:S05]  /*1af90*/  BRA `(.L_x_3185) ;  /* 0xffff014000007947 */ /* 0x000fea000383ffff */
.L_x_3073:
[----:B------:R-:W-:Y:S01]  /*1afa0*/  IMAD.MOV.U32 R184, RZ, RZ, R4 ;  /* 0x000000ffffb87224 */ /* 0x000fe200078e0004 */
[----:B------:R-:W-:Y:S01]  /*1afb0*/  MOV R3, 0x1c1f ;  /* 0x00001c1f00037802 */ /* 0x000fe20000000f00 */
[----:B------:R-:W-:Y:S01]  /*1afc0*/  IMAD.MOV.U32 R187, RZ, RZ, 0x1 ;  /* 0x00000001ffbb7424 */ /* 0x000fe200078e00ff */
[----:B------:R-:W-:Y:S02]  /*1afd0*/  MOV R189, 0xffffffff ;  /* 0xffffffff00bd7802 */ /* 0x000fe40000000f00 */
[----:B------:R-:W-:Y:S02]  /*1afe0*/  MOV R2, 0x1b000 ;  /* 0x0001b00000027802 */ /* 0x000fe40000000f00 */
[----:B-1----:R-:W-:Y:S05]  /*1aff0*/  CALL.REL.NOINC `($__internal_17_$__cuda_sm70_shflsync_idx_p) ;  /* 0x0000c60000007944 */ /* 0x002fea0003c00000 */
[----:B------:R-:W-:Y:S01]  /*1b000*/  MOV R3, R188 ;  /* 0x000000bc00037202 */ /* 0x000fe20000000f00 */
[----:B------:R-:W-:Y:S05]  /*1b010*/  BRA `(.L_x_3186) ;  /* 0xffff064000007947 */ /* 0x000fea000383ffff */
.L_x_3078:
[----:B-12---:R-:W-:Y:S01]  /*1b020*/  IMAD.MOV.U32 R4, RZ, RZ, R152 ;  /* 0x000000ffff047224 */ /* 0x006fe200078e0098 */
[----:B------:R-:W-:Y:S02]  /*1b030*/  MOV R0, 0x2 ;  /* 0x0000000200007802 */ /* 0x000fe40000000f00 */
[----:B------:R-:W-:-:S02]  /*1b040*/  MOV R2, 0x1b060 ;  /* 0x0001b06000027802 */ /* 0x000fc40000000f00 */
[----:B------:R-:W-:Y:S05]  /*1b050*/  CALL.REL.NOINC `($__internal_16_$__cuda_sm70_shflsync_bfly_p) ;  /* 0x0000c54000007944 */ /* 0x000fea0003c00000 */
[----:B------:R-:W-:Y:S05]  /*1b060*/  BRA `(.L_x_3187) ;  /* 0xffff0ba000007947 */ /* 0x000fea000383ffff */
.L_x_3079:
[----:B-12---:R-:W-:Y:S01]  /*1b070*/  IMAD.MOV.U32 R4, RZ, RZ, R152 ;  /* 0x000000ffff047224 */ /* 0x006fe200078e0098 */
[----:B------:R-:W-:-:S02]  /*1b080*/  MOV R0, 0x1 ;  /* 0x0000000100007802 */ /* 0x000fc40000000f00 */
[----:B------:R-:W-:Y:S02]  /*1b090*/  MOV R2, 0x1b0b0 ;  /* 0x0001b0b000027802 */ /* 0x000fe40000000f00 */
[----:B------:R-:W-:Y:S05]  /*1b0a0*/  CALL.REL.NOINC `($__internal_16_$__cuda_sm70_shflsync_bfly_p) ;  /* 0x0000c4f000007944 */ /* 0x000fea0003c00000 */
[----:B------:R-:W-:Y:S01]  /*1b0b0*/  FMNMX.FTZ R152, R152, R0, !PT ;  /* 0x0000000098987209 */ /* 0x000fe20007810000 */
[----:B------:R-:W-:Y:S01]  /*1b0c0*/  IMAD.MOV.U32 R4, RZ, RZ, R7 ;  /* 0x000000ffff047224 */ /* 0x000fe200078e0007 */
[----:B------:R-:W-:Y:S01]  /*1b0d0*/  MOV R2, 0x1b100 ;  /* 0x0001b10000027802 */ /* 0x000fe20000000f00 */
[----:B------:R-:W-:Y:S02]  /*1b0e0*/  IMAD.MOV.U32 R0, RZ, RZ, 0x2 ;  /* 0x00000002ff007424 */ /* 0x000fe400078e00ff */
[----:B------:R-:W-:Y:S05]  /*1b0f0*/  CALL.REL.NOINC `($__internal_16_$__cuda_sm70_shflsync_bfly_p) ;  /* 0x0000c4a000007944 */ /* 0x000fea0003c00000 */
[----:B------:R-:W-:Y:S01]  /*1b100*/  FMNMX.FTZ R7, R7, R0, !PT ;  /* 0x0000000007077209 */ /* 0x000fe20007810000 */
[----:B------:R-:W-:Y:S01]  /*1b110*/  IMAD.MOV.U32 R0, RZ, RZ, 0x1 ;  /* 0x00000001ff007424 */ /* 0x000fe200078e00ff */
[----:B------:R-:W-:-:S03]  /*1b120*/  MOV R2, 0x1b150 ;  /* 0x0001b15000027802 */ /* 0x000fc60000000f00 */
[----:B------:R-:W-:Y:S02]  /*1b130*/  IMAD.MOV.U32 R4, RZ, RZ, R7 ;  /* 0x000000ffff047224 */ /* 0x000fe400078e0007 */
[----:B------:R-:W-:Y:S05]  /*1b140*/  CALL.REL.NOINC `($__internal_16_$__cuda_sm70_shflsync_bfly_p) ;  /* 0x0000c45000007944 */ /* 0x000fea0003c00000 */
[----:B------:R-:W-:Y:S01]  /*1b150*/  MOV R3, R0 ;  /* 0x0000000000037202 */ /* 0x000fe20000000f00 */
[----:B------:R-:W-:Y:S05]  /*1b160*/  BRA `(.L_x_3188) ;  /* 0xffff0b1000007947 */ /* 0x000fea000383ffff */
.L_x_3087:
[----:B------:R-:W-:Y:S01]  /*1b170*/  MOV R3, 0x181f ;  /* 0x0000181f00037802 */ /* 0x000fe20000000f00 */
[----:B------:R-:W-:Y:S01]  /*1b180*/  IMAD.MOV.U32 R184, RZ, RZ, R6 ;  /* 0x000000ffffb87224 */ /* 0x000fe200078e0006 */
[----:B------:R-:W-:Y:S01]  /*1b190*/  MOV R189, 0xffffffff ;  /* 0xffffffff00bd7802 */ /* 0x000fe20000000f00 */
[----:B------:R-:W-:Y:S01]  /*1b1a0*/  IMAD.MOV.U32 R187, RZ, RZ, RZ ;  /* 0x000000ffffbb7224 */ /* 0x000fe200078e00ff */
[----:B------:R-:W-:Y:S02]  /*1b1b0*/  MOV R2, 0x1b1d0 ;  /* 0x0001b1d000027802 */ /* 0x000fe40000000f00 */
[----:B-1234-:R-:W-:Y:S05]  /*1b1c0*/  CALL.REL.NOINC `($__internal_17_$__cuda_sm70_shflsync_idx_p) ;  /* 0x0000c43000007944 */ /* 0x01efea0003c00000 */
[----:B------:R-:W-:Y:S01]  /*1b1d0*/  MOV R4, R188 ;  /* 0x000000bc00047202 */ /* 0x000fe20000000f00 */
[----:B------:R-:W-:-:S05]  /*1b1e0*/  BRA `(.L_x_3189) ;  /* 0xffff210000007947 */ /* 0x000fca000383ffff */
.L_x_3088:
        /* <DEDUP_REMOVED lines=8> */
.L_x_3089:
[----:B---3--:R-:W-:Y:S01]  /*1b270*/  MOV R3, 0x181f ;  /* 0x0000181f00037802 */ /* 0x008fe20000000f00 */
[----:B------:R-:W-:Y:S01]  /*1b280*/  IMAD.MOV.U32 R184, RZ, RZ, R6 ;  /* 0x000000ffffb87224 */ /* 0x000fe200078e0006 */
[----:B------:R-:W-:Y:S01]  /*1b290*/  MOV R189, 0xffffffff ;  /* 0xffffffff00bd7802 */ /* 0x000fe20000000f00 */
[----:B------:R-:W-:Y:S01]  /*1b2a0*/  IMAD.MOV.U32 R187, RZ, RZ, 0x1 ;  /* 0x00000001ffbb7424 */ /* 0x000fe200078e00ff */
[----:B------:R-:W-:Y:S02]  /*1b2b0*/  MOV R2, 0x1b2d0 ;  /* 0x0001b2d000027802 */ /* 0x000fe40000000f00 */
[----:B-12-4-:R-:W-:Y:S05]  /*1b2c0*/  CALL.REL.NOINC `($__internal_17_$__cuda_sm70_shflsync_idx_p) ;  /* 0x0000c33000007944 */ /* 0x016fea0003c00000 */
[----:B------:R-:W-:Y:S01]  /*1b2d0*/  MOV R184, R18 ;  /* 0x0000001200b87202 */ /* 0x000fe20000000f00 */
[----:B------:R-:W-:Y:S01]  /*1b2e0*/  IMAD.MOV.U32 R4, RZ, RZ, R188 ;  /* 0x000000ffff047224 */ /* 0x000fe200078e00bc */
[----:B------:R-:W-:Y:S01]  /*1b2f0*/  MOV R3, 0x181f ;  /* 0x0000181f00037802 */ /* 0x000fe20000000f00 */
[----:B------:R-:W-:Y:S01]  /*1b300*/  IMAD.MOV.U32 R187, RZ, RZ, 0x1 ;  /* 0x00000001ffbb7424 */ /* 0x000fe200078e00ff */
[----:B------:R-:W-:Y:S01]  /*1b310*/  MOV R2, 0x1b340 ;  /* 0x0001b34000027802 */ /* 0x000fe20000000f00 */
[----:B------:R-:W-:Y:S02]  /*1b320*/  IMAD.MOV.U32 R189, RZ, RZ, -0x1 ;  /* 0xffffffffffbd7424 */ /* 0x000fe400078e00ff */
[----:B------:R-:W-:Y:S05]  /*1b330*/  CALL.REL.NOINC `($__internal_17_$__cuda_sm70_shflsync_idx_p) ;  /* 0x0000c2c000007944 */ /* 0x000fea0003c00000 */
[----:B------:R-:W-:Y:S01]  /*1b340*/  MOV R0, R188 ;  /* 0x000000bc00007202 */ /* 0x000fe20000000f00 */
[----:B------:R-:W-:-:S05]  /*1b350*/  BRA `(.L_x_3191) ;  /* 0xffff217000007947 */ /* 0x000fca000383ffff */
.L_x_3092:
[----:B------:R-:W-:Y:S01]  /*1b360*/  MOV R3, 0x181f ;  /* 0x0000181f00037802 */ /* 0x000fe20000000f00 */
[----:B------:R-:W-:Y:S01]  /*1b370*/  IMAD.MOV.U32 R184, RZ, RZ, R153 ;  /* 0x000000ffffb87224 */ /* 0x000fe200078e0099 */
[----:B------:R-:W-:Y:S01]  /*1b380*/  MOV R189, 0xffffffff ;  /* 0xffffffff00bd7802 */ /* 0x000fe20000000f00 */
[----:B------:R-:W-:Y:S01]  /*1b390*/  IMAD.MOV.U32 R187, RZ, RZ, RZ ;  /* 0x000000ffffbb7224 */ /* 0x000fe200078e00ff */
[----:B------:R-:W-:Y:S02]  /*1b3a0*/  MOV R2, 0x1b3c0 ;  /* 0x0001b3c000027802 */ /* 0x000fe40000000f00 */
[----:B------:R-:W-:Y:S05]  /*1b3b0*/  CALL.REL.NOINC `($__internal_17_$__cuda_sm70_shflsync_idx_p) ;  /* 0x0000c24000007944 */ /* 0x000fea0003c00000 */
[----:B------:R-:W-:Y:S01]  /*1b3c0*/  MOV R4, R188 ;  /* 0x000000bc00047202 */ /* 0x000fe20000000f00 */
[----:B------:R-:W-:-:S05]  /*1b3d0*/  BRA `(.L_x_3192) ;  /* 0xffff2ea000007947 */ /* 0x000fca000383ffff */
.L_x_3093:
[----:B------:R-:W-:Y:S01]  /*1b3e0*/  MOV R3, 0x181f ;  /* 0x0000181f00037802 */ /* 0x000fe20000000f00 */
[----:B------:R-:W-:Y:S01]  /*1b3f0*/  IMAD.MOV.U32 R184, RZ, RZ, R168 ;  /* 0x000000ffffb87224 */ /* 0x000fe200078e00a8 */
[----:B------:R-:W-:Y:S01]  /*1b400*/  MOV R189, 0xffffffff ;  /* 0xffffffff00bd7802 */ /* 0x000fe20000000f00 */
[----:B------:R-:W-:Y:S01]  /*1b410*/  IMAD.MOV.U32 R187, RZ, RZ, RZ ;  /* 0x000000ffffbb7224 */ /* 0x000fe200078e00ff */
[----:B------:R-:W-:Y:S02]  /*1b420*/  MOV R2, 0x1b440 ;  /* 0x0001b44000027802 */ /* 0x000fe40000000f00 */
[----:B-12---:R-:W-:Y:S05]  /*1b430*/  CALL.REL.NOINC `($__internal_17_$__cuda_sm70_shflsync_idx_p) ;  /* 0x0000c1c000007944 */ /* 0x006fea0003c00000 */
[----:B------:R-:W-:Y:S01]  /*1b440*/  MOV R0, R188 ;  /* 0x000000bc00007202 */ /* 0x000fe20000000f00 */
[----:B------:R-:W-:-:S05]  /*1b450*/  BRA `(.L_x_3193) ;  /* 0xffff2e4000007947 */ /* 0x000fca000383ffff */
.L_x_3094:
[----:B--2---:R-:W-:Y:S01]  /*1b460*/  MOV R3, 0x181f ;  /* 0x0000181f00037802 */ /* 0x004fe20000000f00 */
[----:B------:R-:W-:Y:S01]  /*1b470*/  IMAD.MOV.U32 R184, RZ, RZ, R153 ;  /* 0x000000ffffb87224 */ /* 0x000fe200078e0099 */
[----:B------:R-:W-:Y:S01]  /*1b480*/  MOV R189, 0xffffffff ;  /* 0xffffffff00bd7802 */ /* 0x000fe20000000f00 */
[----:B------:R-:W-:Y:S01]  /*1b490*/  IMAD.MOV.U32 R187, RZ, RZ, 0x1 ;  /* 0x00000001ffbb7424 */ /* 0x000fe200078e00ff */
[----:B------:R-:W-:Y:S02]  /*1b4a0*/  MOV R2, 0x1b4c0 ;  /* 0x0001b4c000027802 */ /* 0x000fe40000000f00 */
[----:B-1-3--:R-:W-:Y:S05]  /*1b4b0*/  CALL.REL.NOINC `($__internal_17_$__cuda_sm70_shflsync_idx_p) ;  /* 0x0000c14000007944 */ /* 0x00afea0003c00000 */
        /* <DEDUP_REMOVED lines=9> */
.L_x_3095:
        /* <DEDUP_REMOVED lines=8> */
.L_x_3100:
[----:B------:R-:W-:Y:S01]  /*1b5d0*/  MOV R3, 0x1c1f ;  /* 0x00001c1f00037802 */ /* 0x000fe20000000f00 */
[----:B------:R-:W-:Y:S01]  /*1b5e0*/  IMAD.MOV.U32 R184, RZ, RZ, R6 ;  /* 0x000000ffffb87224 */ /* 0x000fe200078e0006 */
[----:B------:R-:W-:Y:S01]  /*1b5f0*/  MOV R189, 0xffffffff ;  /* 0xffffffff00bd7802 */ /* 0x000fe20000000f00 */
[----:B------:R-:W-:Y:S01]  /*1b600*/  IMAD.MOV.U32 R187, RZ, RZ, 0x1 ;  /* 0x00000001ffbb7424 */ /* 0x000fe200078e00ff */
[----:B------:R-:W-:Y:S02]  /*1b610*/  MOV R2, 0x1b630 ;  /* 0x0001b63000027802 */ /* 0x000fe40000000f00 */
[----:B-1----:R-:W-:Y:S05]  /*1b620*/  CALL.REL.NOINC `($__internal_17_$__cuda_sm70_shflsync_idx_p) ;  /* 0x0000bfd000007944 */ /* 0x002fea0003c00000 */
[----:B------:R-:W-:Y:S01]  /*1b630*/  MOV R3, R188 ;  /* 0x000000bc00037202 */ /* 0x000fe20000000f00 */
[----:B------:R-:W-:-:S05]  /*1b640*/  BRA `(.L_x_3196) ;  /* 0xffff365000007947 */ /* 0x000fca000383ffff */
.L_x_3105:
[----:B------:R-:W-:Y:S02]  /*1b650*/  MOV R0, 0x2 ;  /* 0x0000000200007802 */ /* 0x000fe40000000f00 */
[----:B------:R-:W-:Y:S02]  /*1b660*/  MOV R2, 0x1b680 ;  /* 0x0001b68000027802 */ /* 0x000fe40000000f00 */
[----:B-12---:R-:W-:Y:S05]  /*1b670*/  CALL.REL.NOINC `($__internal_16_$__cuda_sm70_shflsync_bfly_p) ;  /* 0x0000bf2000007944 */ /* 0x006fea0003c00000 */
[----:B------:R-:W-:-:S05]  /*1b680*/  BRA `(.L_x_3197) ;  /* 0xffff3c2000007947 */ /* 0x000fca000383ffff */
.L_x_3106:
[----:B------:R-:W-:Y:S01]  /*1b690*/  MOV R0, 0x1 ;  /* 0x0000000100007802 */ /* 0x000fe20000000f00 */
[----:B---3--:R-:W-:Y:S01]  /*1b6a0*/  IMAD.MOV.U32 R4, RZ, RZ, R6 ;  /* 0x000000ffff047224 */ /* 0x008fe200078e0006 */
[----:B------:R-:W-:Y:S02]  /*1b6b0*/  MOV R2, 0x1b6d0 ;  /* 0x0001b6d000027802 */ /* 0x000fe40000000f00 */
[----:B------:R-:W-:Y:S05]  /*1b6c0*/  CALL.REL.NOINC `($__internal_16_$__cuda_sm70_shflsync_bfly_p) ;  /* 0x0000bed000007944 */ /* 0x000fea0003c00000 */
[----:B------:R-:W-:Y:S01]  /*1b6d0*/  IMAD.MOV.U32 R4, RZ, RZ, R8 ;  /* 0x000000ffff047224 */ /* 0x000fe200078e0008 */
[----:B------:R-:W-:Y:S01]  /*1b6e0*/  FMNMX.FTZ R6, R6, R0, !PT ;  /* 0x0000000006067209 */ /* 0x000fe20007810000 */
[----:B------:R-:W-:Y:S01]  /*1b6f0*/  IMAD.MOV.U32 R0, RZ, RZ, 0x2 ;  /* 0x00000002ff007424 */ /* 0x000fe200078e00ff */
[----:B------:R-:W-:Y:S02]  /*1b700*/  MOV R2, 0x1b720 ;  /* 0x0001b72000027802 */ /* 0x000fe40000000f00 */
[----:B------:R-:W-:Y:S05]  /*1b710*/  CALL.REL.NOINC `($__internal_16_$__cuda_sm70_shflsync_bfly_p) ;  /* 0x0000be8000007944 */ /* 0x000fea0003c00000 */
[----:B------:R-:W-:Y:S01]  /*1b720*/  FMNMX.FTZ R4, R8, R0, !PT ;  /* 0x0000000008047209 */ /* 0x000fe20007810000 */
[----:B------:R-:W-:Y:S01]  /*1b730*/  IMAD.MOV.U32 R0, RZ, RZ, 0x1 ;  /* 0x00000001ff007424 */ /* 0x000fe200078e00ff */
[----:B------:R-:W-:Y:S02]  /*1b740*/  MOV R2, 0x1b760 ;  /* 0x0001b76000027802 */ /* 0x000fe40000000f00 */
[----:B------:R-:W-:Y:S05]  /*1b750*/  CALL.REL.NOINC `($__internal_16_$__cuda_sm70_shflsync_bfly_p) ;  /* 0x0000be4000007944 */ /* 0x000fea0003c00000 */
[----:B------:R-:W-:-:S05]  /*1b760*/  BRA `(.L_x_3198) ;  /* 0xffff3bb000007947 */ /* 0x000fca000383ffff */
.L_x_3115:
        /* <DEDUP_REMOVED lines=8> */
.L_x_3116:
        /* <DEDUP_REMOVED lines=8> */
.L_x_3117:
        /* <DEDUP_REMOVED lines=15> */
.L_x_3120:
        /* <DEDUP_REMOVED lines=8> */
.L_x_3121:
        /* <DEDUP_REMOVED lines=8> */
.L_x_3122:
        /* <DEDUP_REMOVED lines=15> */
.L_x_3123:
[----:B------:R-:W-:Y:S02]  /*1bb50*/  MOV R0, 0x2 ;  /* 0x0000000200007802 */ /* 0x000fe40000000f00 */
[----:B------:R-:W-:Y:S02]  /*1bb60*/  MOV R2, 0x1bb80 ;  /* 0x0001bb8000027802 */ /* 0x000fe40000000f00 */
[----:B---34-:R-:W-:Y:S05]  /*1bb70*/  CALL.REL.NOINC `($__internal_16_$__cuda_sm70_shflsync_bfly_p) ;  /* 0x0000ba2000007944 */ /* 0x018fea0003c00000 */
[----:B------:R-:W-:-:S05]  /*1bb80*/  BRA `(.L_x_3205) ;  /* 0xffff67e000007947 */ /* 0x000fca000383ffff */
.L_x_3124:
[----:B------:R-:W-:Y:S01]  /*1bb90*/  MOV R0, 0x1 ;  /* 0x0000000100007802 */ /* 0x000fe20000000f00 */
[----:B-1----:R-:W-:Y:S01]  /*1bba0*/  IMAD.MOV.U32 R4, RZ, RZ, R152 ;  /* 0x000000ffff047224 */ /* 0x002fe200078e0098 */
[----:B------:R-:W-:Y:S02]  /*1bbb0*/  MOV R2, 0x1bbd0 ;  /* 0x0001bbd000027802 */ /* 0x000fe40000000f00 */
[----:B---34-:R-:W-:Y:S05]  /*1bbc0*/  CALL.REL.NOINC `($__internal_16_$__cuda_sm70_shflsync_bfly_p) ;  /* 0x0000b9d000007944 */ /* 0x018fea0003c00000 */
        /* <DEDUP_REMOVED lines=10> */
.L_x_3127:
        /* <DEDUP_REMOVED lines=8> */
.L_x_3130:
        /* <DEDUP_REMOVED lines=15> */
.L_x_3133:
        /* <DEDUP_REMOVED lines=8> */
.L_x_3134:
        /* <DEDUP_REMOVED lines=8> */
.L_x_3135:
        /* <DEDUP_REMOVED lines=15> */
.L_x_3136:
        /* <DEDUP_REMOVED lines=8> */
.L_x_3141:
        /* <DEDUP_REMOVED lines=8> */
.L_x_3146:
[----:B------:R-:W-:Y:S02]  /*1c0d0*/  MOV R0, 0x2 ;  /* 0x0000000200007802 */ /* 0x000fe40000000f00 */
[----:B------:R-:W-:Y:S02]  /*1c0e0*/  MOV R2, 0x1c100 ;  /* 0x0001c10000027802 */ /* 0x000fe40000000f00 */
[----:B------:R-:W-:Y:S05]  /*1c0f0*/  CALL.REL.NOINC `($__internal_16_$__cuda_sm70_shflsync_bfly_p) ;  /* 0x0000b4a000007944 */ /* 0x000fea0003c00000 */
[----:B------:R-:W-:-:S05]  /*1c100*/  BRA `(.L_x_3214) ;  /* 0xffff9be000007947 */ /* 0x000fca000383ffff */
.L_x_3147:
[----:B------:R-:W-:Y:S01]  /*1c110*/  MOV R0, 0x1 ;  /* 0x0000000100007802 */ /* 0x000fe20000000f00 */
[----:B-1----:R-:W-:Y:S01]  /*1c120*/  IMAD.MOV.U32 R4, RZ, RZ, R152 ;  /* 0x000000ffff047224 */ /* 0x002fe200078e0098 */
        /* <DEDUP_REMOVED lines=12> */
.L_x_3149:
[----:B------:R-:W-:Y:S01]  /*1c1f0*/  IMAD.MOV.U32 R4, RZ, RZ, R230 ;  /* 0x000000ffff047224 */ /* 0x000fe200078e00e6 */
[----:B------:R-:W-:-:S02]  /*1c200*/  MOV R0, 0x2 ;  /* 0x0000000200007802 */ /* 0x000fc40000000f00 */
[----:B------:R-:W-:Y:S02]  /*1c210*/  MOV R2, 0x1c230 ;  /* 0x0001c23000027802 */ /* 0x000fe40000000f00 */
[----:B------:R-:W-:Y:S05]  /*1c220*/  CALL.REL.NOINC `($__internal_16_$__cuda_sm70_shflsync_bfly_p) ;  /* 0x0000b37000007944 */ /* 0x000fea0003c00000 */
[----:B------:R-:W-:Y:S01]  /*1c230*/  MOV R5, R0 ;  /* 0x0000000000057202 */ /* 0x000fe20000000f00 */
[----:B------:R-:W-:Y:S05]  /*1c240*/  BRA `(.L_x_3216) ;  /* 0xffffb2f000007947 */ /* 0x000fea000383ffff */
.L_x_3150:
[----:B------:R-:W-:Y:S01]  /*1c250*/  IMAD.MOV.U32 R4, RZ, RZ, R5 ;  /* 0x000000ffff047224 */ /* 0x000fe200078e0005 */
[----:B------:R-:W-:Y:S02]  /*1c260*/  MOV R0, 0x1 ;  /* 0x0000000100007802 */ /* 0x000fe40000000f00 */
[----:B------:R-:W-:Y:S02]  /*1c270*/  MOV R2, 0x1c290 ;  /* 0x0001c29000027802 */ /* 0x000fe40000000f00 */
[----:B-1----:R-:W-:Y:S05]  /*1c280*/  CALL.REL.NOINC `($__internal_16_$__cuda_sm70_shflsync_bfly_p) ;  /* 0x0000b31000007944 */ /* 0x002fea0003c00000 */
[----:B------:R-:W-:Y:S01]  /*1c290*/  FADD.FTZ R5, R5, R0 ;  /* 0x0000000005057221 */ /* 0x000fe20000010000 */
[----:B------:R-:W-:Y:S02]  /*1c2a0*/  MOV R4, R229 ;  /* 0x000000e500047202 */ /* 0x000fe40000000f00 */
[----:B------:R-:W-:Y:S02]  /*1c2b0*/  MOV R0, 0x2 ;  /* 0x0000000200007802 */ /* 0x000fe40000000f00 */
[----:B------:R-:W-:Y:S02]  /*1c2c0*/  MOV R2, 0x1c2e0 ;  /* 0x0001c2e000027802 */ /* 0x000fe40000000f00 */
[----:B------:R-:W-:Y:S05]  /*1c2d0*/  CALL.REL.NOINC `($__internal_16_$__cuda_sm70_shflsync_bfly_p) ;  /* 0x0000b2c000007944 */ /* 0x000fea0003c00000 */
[----:B------:R-:W-:Y:S01]  /*1c2e0*/  FADD.FTZ R4, R229, R0 ;  /* 0x00000000e5047221 */ /* 0x000fe20000010000 */
[----:B------:R-:W-:-:S02]  /*1c2f0*/  MOV R0, 0x1 ;  /* 0x0000000100007802 */ /* 0x000fc40000000f00 */
[----:B------:R-:W-:Y:S02]  /*1c300*/  MOV R2, 0x1c320 ;  /* 0x0001c32000027802 */ /* 0x000fe40000000f00 */
[----:B------:R-:W-:Y:S05]  /*1c310*/  CALL.REL.NOINC `($__internal_16_$__cuda_sm70_shflsync_bfly_p) ;  /* 0x0000b28000007944 */ /* 0x000fea0003c00000 */
[----:B------:R-:W-:Y:S05]  /*1c320*/  BRA `(.L_x_3217) ;  /* 0xffffb28000007947 */ /* 0x000fea000383ffff */
.L_x_3162:
[----:B------:R-:W-:Y:S01]  /*1c330*/  IMAD.MOV.U32 R184, RZ, RZ, R15 ;  /* 0x000000ffffb87224 */ /* 0x000fe200078e000f */
[----:B------:R-:W-:Y:S01]  /*1c340*/  MOV R3, 0x181f ;  /* 0x0000181f00037802 */ /* 0x000fe20000000f00 */
[----:B------:R-:W-:Y:S01]  /*1c350*/  IMAD.MOV.U32 R187, RZ, RZ, RZ ;  /* 0x000000ffffbb7224 */ /* 0x000fe200078e00ff */
[----:B------:R-:W-:Y:S02]  /*1c360*/  MOV R189, 0xffffffff ;  /* 0xffffffff00bd7802 */ /* 0x000fe40000000f00 */
[----:B------:R-:W-:Y:S02]  /*1c370*/  MOV R2, 0x1c390 ;  /* 0x0001c39000027802 */ /* 0x000fe40000000f00 */
[----:B-1---5:R-:W-:Y:S05]  /*1c380*/  CALL.REL.NOINC `($__internal_17_$__cuda_sm70_shflsync_idx_p) ;  /* 0x0000b27000007944 */ /* 0x022fea0003c00000 */
[----:B------:R-:W-:Y:S01]  /*1c390*/  MOV R4, R188 ;  /* 0x000000bc00047202 */ /* 0x000fe20000000f00 */
[----:B------:R-:W-:Y:S05]  /*1c3a0*/  BRA `(.L_x_3218) ;  /* 0xffffdcb000007947 */ /* 0x000fea000383ffff */
.L_x_3163:
[----:B------:R-:W-:Y:S01]  /*1c3b0*/  IMAD.MOV.U32 R184, RZ, RZ, R17 ;  /* 0x000000ffffb87224 */ /* 0x000fe200078e0011 */
[----:B------:R-:W-:Y:S01]  /*1c3c0*/  MOV R3, 0x181f ;  /* 0x0000181f00037802 */ /* 0x000fe20000000f00 */
[----:B------:R-:W-:Y:S01]  /*1c3d0*/  IMAD.MOV.U32 R187, RZ, RZ, RZ ;  /* 0x000000ffffbb7224 */ /* 0x000fe200078e00ff */
[----:B------:R-:W-:Y:S02]  /*1c3e0*/  MOV R189, 0xffffffff ;  /* 0xffffffff00bd7802 */ /* 0x000fe40000000f00 */
[----:B------:R-:W-:-:S02]  /*1c3f0*/  MOV R2, 0x1c410 ;  /* 0x0001c41000027802 */ /* 0x000fc40000000f00 */
[----:B-123-5:R-:W-:Y:S05]  /*1c400*/  CALL.REL.NOINC `($__internal_17_$__cuda_sm70_shflsync_idx_p) ;  /* 0x0000b1f000007944 */ /* 0x02efea0003c00000 */
[----:B------:R-:W-:Y:S01]  /*1c410*/  MOV R2, R188 ;  /* 0x000000bc00027202 */ /* 0x000fe20000000f00 */
[----:B------:R-:W-:Y:S05]  /*1c420*/  BRA `(.L_x_3219) ;  /* 0xffffdc5000007947 */ /* 0x000fea000383ffff */
.L_x_3166:
[----:B------:R-:W-:Y:S01]  /*1c430*/  IMAD.MOV.U32 R184, RZ, RZ, R15 ;  /* 0x000000ffffb87224 */ /* 0x000fe200078e000f */
[----:B-1----:R-:W-:Y:S01]  /*1c440*/  MOV R3, 0x181f ;  /* 0x0000181f00037802 */ /* 0x002fe20000000f00 */
[----:B------:R-:W-:Y:S01]  /*1c450*/  IMAD.MOV.U32 R187, RZ, RZ, 0x1 ;  /* 0x00000001ffbb7424 */ /* 0x000fe200078e00ff */
[----:B------:R-:W-:-:S02]  /*1c460*/  MOV R189, 0xffffffff ;  /* 0xffffffff00bd7802 */ /* 0x000fc40000000f00 */
[----:B------:R-:W-:Y:S02]  /*1c470*/  MOV R2, 0x1c490 ;  /* 0x0001c49000027802 */ /* 0x000fe40000000f00 */
        /* <DEDUP_REMOVED lines=10> */
.L_x_3169:
[----:B------:R-:W-:Y:S01]  /*1c520*/  IMAD.MOV.U32 R184, RZ, RZ, R15 ;  /* 0x000000ffffb87224 */ /* 0x000fe200078e000f */
[----:B--2---:R-:W-:Y:S01]  /*1c530*/  MOV R3, 0x181f ;  /* 0x0000181f00037802 */ /* 0x004fe20000000f00 */
[----:B------:R-:W-:Y:S01]  /*1c540*/  IMAD.MOV.U32 R187, RZ, RZ, 0x2 ;  /* 0x00000002ffbb7424 */ /* 0x000fe200078e00ff */
[----:B------:R-:W-:Y:S02]  /*1c550*/  MOV R189, 0xffffffff ;  /* 0xffffffff00bd7802 */ /* 0x000fe40000000f00 */
[----:B------:R-:W-:-:S02]  /*1c560*/  MOV R2, 0x1c580 ;  /* 0x0001c58000027802 */ /* 0x000fc40000000f00 */
[----:B-1--4-:R-:W-:Y:S05]  /*1c570*/  CALL.REL.NOINC `($__internal_17_$__cuda_sm70_shflsync_idx_p) ;  /* 0x0000b08000007944 */ /* 0x012fea0003c00000 */
[----:B------:R-:W-:Y:S01]  /*1c580*/  MOV R4, R188 ;  /* 0x000000bc00047202 */ /* 0x000fe20000000f00 */
[----:B------:R-:W-:Y:S05]  /*1c590*/  BRA `(.L_x_3221) ;  /* 0xffffde9000007947 */ /* 0x000fea000383ffff */
.L_x_3170:
[----:B------:R-:W-:Y:S01]  /*1c5a0*/  IMAD.MOV.U32 R184, RZ, RZ, R17 ;  /* 0x000000ffffb87224 */ /* 0x000fe200078e0011 */
[----:B------:R-:W-:Y:S01]  /*1c5b0*/  MOV R3, 0x181f ;  /* 0x0000181f00037802 */ /* 0x000fe20000000f00 */
[----:B------:R-:W-:Y:S01]  /*1c5c0*/  IMAD.MOV.U32 R187, RZ, RZ, 0x2 ;  /* 0x00000002ffbb7424 */ /* 0x000fe200078e00ff */
[----:B------:R-:W-:-:S02]  /*1c5d0*/  MOV R189, 0xffffffff ;  /* 0xffffffff00bd7802 */ /* 0x000fc40000000f00 */
[----:B------:R-:W-:Y:S02]  /*1c5e0*/  MOV R2, 0x1c600 ;  /* 0x0001c60000027802 */ /* 0x000fe40000000f00 */
[----:B-1234-:R-:W-:Y:S05]  /*1c5f0*/  CALL.REL.NOINC `($__internal_17_$__cuda_sm70_shflsync_idx_p) ;  /* 0x0000b00000007944 */ /* 0x01efea0003c00000 */
[----:B------:R-:W-:Y:S01]  /*1c600*/  MOV R2, R188 ;  /* 0x000000bc00027202 */ /* 0x000fe20000000f00 */
[----:B------:R-:W-:Y:S05]  /*1c610*/  BRA `(.L_x_3222) ;  /* 0xffffde3000007947 */ /* 0x000fea000383ffff */
.L_x_3173:
[----:B------:R-:W-:Y:S01]  /*1c620*/  IMAD.MOV.U32 R184, RZ, RZ, R15 ;  /* 0x000000ffffb87224 */ /* 0x000fe200078e000f */
[----:B--2---:R-:W-:Y:S01]  /*1c630*/  MOV R3, 0x181f ;  /* 0x0000181f00037802 */ /* 0x004fe20000000f00 */
[----:B------:R-:W-:Y:S01]  /*1c640*/  IMAD.MOV.U32 R187, RZ, RZ, 0x3 ;  /* 0x00000003ffbb7424 */ /* 0x000fe200078e00ff */
[----:B------:R-:W-:Y:S02]  /*1c650*/  MOV R189, 0xffffffff ;  /* 0xffffffff00bd7802 */ /* 0x000fe40000000f00 */
[----:B------:R-:W-:Y:S02]  /*1c660*/  MOV R2, 0x1c680 ;  /* 0x0001c68000027802 */ /* 0x000fe40000000f00 */
[----:B-1--4-:R-:W-:Y:S05]  /*1c670*/  CALL.REL.NOINC `($__internal_17_$__cuda_sm70_shflsync_idx_p) ;  /* 0x0000af8000007944 */ /* 0x012fea0003c00000 */
        /* <DEDUP_REMOVED lines=9> */
        .type           $_ZN7cutlass13device_kernelIN5flash19enable_sm80_to_sm89INS1_16FlashAttnFwdSm80INS1_25CollectiveMainloopFwdSm80ILi8ELi1ELb0EN4cute5tupleIJNS5_1CILi128EEENS7_ILi48EEENS7_ILi256EEEEEELi256ENS_10bfloat16_tEfNS_4arch4Sm80ELb0ELb1ELb0ELb1ELb1ELb1ELb1ELb0EEENS1_21CollectiveEpilogueFwdINS6_IJS8_SA_S9_EEENS6_IJNS7_ILi1EEESI_SI_EEESC_SE_Li256ELb1ELb1ELb0ELb0EEENS1_19SingleTileSchedulerILb1ELb0ELb1ELi128EEEEEEEEEvNT_6ParamsE$_ZZN5flash25CollectiveMainloopFwdSm80ILi8ELi1ELb0EN4cute5tupleIJNS1_1CILi128EEENS3_ILi48EEENS3_ILi256EEEEEELi256EN7cutlass10bfloat16_tEfNS8_4arch4Sm80ELb0ELb1ELb0ELb1ELb1ELb1ELb1ELb0EE3mmaINS_16FlashAttnFwdSm80ISC_NS_21CollectiveEpilogueFwdINS2_IJS4_S6_S5_EEENS2_IJNS3_ILi1EEESH_SH_EEES9_SB_Li256ELb1ELb1ELb0ELb0EEENS_19SingleTileSchedulerILb1ELb0ELb1ELi128EEEE13SharedStorageENS1_6TensorINS1_11ArrayEngineIfLm128EEENS1_6LayoutINS2_IJNS2_IJNS3_ILi2EEESS_EEESH_NS3_ILi32EEEEEENS2_IJNS2_IJSH_SS_EEENS3_ILi0EEENS3_ILi4EEEEEEEEEENS_7SoftmaxILi2ELi0EEEEEbRKNSC_6ParamsERT0_RT1_iRKNS_16SeqlenInfoQKNewKILb1ELb1EEENS2_IJiiiiEEERT_ENKUlvE_clEv,@function
        .size           $_ZN7cutlass13device_kernelIN5flash19enable_sm80_to_sm89INS1_16FlashAttnFwdSm80INS1_25CollectiveMainloopFwdSm80ILi8ELi1ELb0EN4cute5tupleIJNS5_1CILi128EEENS7_ILi48EEENS7_ILi256EEEEEELi256ENS_10bfloat16_tEfNS_4arch4Sm80ELb0ELb1ELb0ELb1ELb1ELb1ELb1ELb0EEENS1_21CollectiveEpilogueFwdINS6_IJS8_SA_S9_EEENS6_IJNS7_ILi1EEESI_SI_EEESC_SE_Li256ELb1ELb1ELb0ELb0EEENS1_19SingleTileSchedulerILb1ELb0ELb1ELi128EEEEEEEEEvNT_6ParamsE$_ZZN5flash25CollectiveMainloopFwdSm80ILi8ELi1ELb0EN4cute5tupleIJNS1_1CILi128EEENS3_ILi48EEENS3_ILi256EEEEEELi256EN7cutlass10bfloat16_tEfNS8_4arch4Sm80ELb0ELb1ELb0ELb1ELb1ELb1ELb1ELb0EE3mmaINS_16FlashAttnFwdSm80ISC_NS_21CollectiveEpilogueFwdINS2_IJS4_S6_S5_EEENS2_IJNS3_ILi1EEESH_SH_EEES9_SB_Li256ELb1ELb1ELb0ELb0EEENS_19SingleTileSchedulerILb1ELb0ELb1ELi128EEEE13SharedStorageENS1_6TensorINS1_11ArrayEngineIfLm128EEENS1_6LayoutINS2_IJNS2_IJNS3_ILi2EEESS_EEESH_NS3_ILi32EEEEEENS2_IJNS2_IJSH_SS_EEENS3_ILi0EEENS3_ILi4EEEEEEEEEENS_7SoftmaxILi2ELi0EEEEEbRKNSC_6ParamsERT0_RT1_iRKNS_16SeqlenInfoQKNewKILb1ELb1EEENS2_IJiiiiEEERT_ENKUlvE_clEv,($__internal_16_$__cuda_sm70_shflsync_bfly_p - $_ZN7cutlass13device_kernelIN5flash19enable_sm80_to_sm89INS1_16FlashAttnFwdSm80INS1_25CollectiveMainloopFwdSm80ILi8ELi1ELb0EN4cute5tupleIJNS5_1CILi128EEENS7_ILi48EEENS7_ILi256EEEEEELi256ENS_10bfloat16_tEfNS_4arch4Sm80ELb0ELb1ELb0ELb1ELb1ELb1ELb1ELb0EEENS1_21CollectiveEpilogueFwdINS6_IJS8_SA_S9_EEENS6_IJNS7_ILi1EEESI_SI_EEESC_SE_Li256ELb1ELb1ELb0ELb0EEENS1_19SingleTileSchedulerILb1ELb0ELb1ELi128EEEEEEEEEvNT_6ParamsE$_ZZN5flash25CollectiveMainloopFwdSm80ILi8ELi1ELb0EN4cute5tupleIJNS1_1CILi128EEENS3_ILi48EEENS3_ILi256EEEEEELi256EN7cutlass10bfloat16_tEfNS8_4arch4Sm80ELb0ELb1ELb0ELb1ELb1ELb1ELb1ELb0EE3mmaINS_16FlashAttnFwdSm80ISC_NS_21CollectiveEpilogueFwdINS2_IJS4_S6_S5_EEENS2_IJNS3_ILi1EEESH_SH_EEES9_SB_Li256ELb1ELb1ELb0ELb0EEENS_19SingleTileSchedulerILb1ELb0ELb1ELi128EEEE13SharedStorageENS1_6TensorINS1_11ArrayEngineIfLm128EEENS1_6LayoutINS2_IJNS2_IJNS3_ILi2EEESS_EEESH_NS3_ILi32EEEEEENS2_IJNS2_IJSH_SS_EEENS3_ILi0EEENS3_ILi4EEEEEEEEEENS_7SoftmaxILi2ELi0EEEEEbRKNSC_6ParamsERT0_RT1_iRKNS_16SeqlenInfoQKNewKILb1ELb1EEENS2_IJiiiiEEERT_ENKUlvE_clEv)
$_ZN7cutlass13device_kernelIN5flash19enable_sm80_to_sm89INS1_16FlashAttnFwdSm80INS1_25CollectiveMainloopFwdSm80ILi8ELi1ELb0EN4cute5tupleIJNS5_1CILi128EEENS7_ILi48EEENS7_ILi256EEEEEELi256ENS_10bfloat16_tEfNS_4arch4Sm80ELb0ELb1ELb0ELb1ELb1ELb1ELb1ELb0EEENS1_21CollectiveEpilogueFwdINS6_IJS8_SA_S9_EEENS6_IJNS7_ILi1EEESI_SI_EEESC_SE_Li256ELb1ELb1ELb0ELb0EEENS1_19SingleTileSchedulerILb1ELb0ELb1ELi128EEEEEEEEEvNT_6ParamsE$_ZZN5flash25CollectiveMainloopFwdSm80ILi8ELi1ELb0EN4cute5tupleIJNS1_1CILi128EEENS3_ILi48EEENS3_ILi256EEEEEELi256EN7cutlass10bfloat16_tEfNS8_4arch4Sm80ELb0ELb1ELb0ELb1ELb1ELb1ELb1ELb0EE3mmaINS_16FlashAttnFwdSm80ISC_NS_21CollectiveEpilogueFwdINS2_IJS4_S6_S5_EEENS2_IJNS3_ILi1EEESH_SH_EEES9_SB_Li256ELb1ELb1ELb0ELb0EEENS_19SingleTileSchedulerILb1ELb0ELb1ELi128EEEE13SharedStorageENS1_6TensorINS1_11ArrayEngineIfLm128EEENS1_6LayoutINS2_IJNS2_IJNS3_ILi2EEESS_EEESH_NS3_ILi32EEEEEENS2_IJNS2_IJSH_SS_EEENS3_ILi0EEENS3_ILi4EEEEEEEEEENS_7SoftmaxILi2ELi0EEEEEbRKNSC_6ParamsERT0_RT1_iRKNS_16SeqlenInfoQKNewKILb1ELb1EEENS2_IJiiiiEEERT_ENKUlvE_clEv:
        /* <DEDUP_REMOVED lines=9> */
[----:B------:R-:W-:Y:S05]  /*1c7a0*/  RET.REL.NODEC R2 `(_ZN7cutlass13device_kernelIN5flash19enable_sm80_to_sm89INS1_16FlashAttnFwdSm80INS1_25CollectiveMainloopFwdSm80ILi8ELi1ELb0EN4cute5tupleIJNS5_1CILi128EEENS7_ILi48EEENS7_ILi256EEEEEELi256ENS_10bfloat16_tEfNS_4arch4Sm80ELb0ELb1ELb0ELb1ELb1ELb1ELb1ELb0EEENS1_21CollectiveEpilogueFwdINS6_IJS8_SA_S9_EEENS6_IJNS7_ILi1EEESI_SI_EEESC_SE_Li256ELb1ELb1ELb0ELb0EEENS1_19SingleTileSchedulerILb1ELb0ELb1ELi128EEEEEEEEEvNT_6ParamsE) ;  /* 0xfffe385002007950 */ /* 0x000fea0003c3ffff */
.L_x_3224:
        /* <DEDUP_REMOVED lines=52> */
.L_x_3300:
[----:B------:R-:W-:Y:S05]  /*1caf0*/  BRA.DIV ~URZ, `(.L_x_3227) ;  /* 0x00009bf27f007947 */ /* 0x000fea000b800000 */
[----:B------:R3:W4:Y:S01]  /*1cb00*/  SHFL.IDX PT, R12, R34, RZ, 0x181f ;  /* 0x00181fff220c7589 */ /* 0x00072200000e0000 */
[----:B--2---:R-:W-:-:S03]  /*1cb10*/  MOV R13, R11 ;  /* 0x0000000b000d7202 */ /* 0x004fc60000000f00 */
[----:B------:R3:W2:Y:S04]  /*1cb20*/  SHFL.IDX PT, R14, R24, RZ, 0x181f ;  /* 0x00181fff180e7589 */ /* 0x0006a800000e0000 */
[----:B------:R3:W1:Y:S02]  /*1cb30*/  SHFL.IDX PT, R3, R37, RZ, 0x181f ;  /* 0x00181fff25037589 */ /* 0x00066400000e0000 */
.L_x_3301:
        /* <DEDUP_REMOVED lines=60> */
.L_x_3229:
[----:B------:R-:W-:Y:S05]  /*1cf00*/  BSYNC B0 ;  /* 0x0000000000007941 */ /* 0x000fea0003800000 */
.L_x_3228:
        /* <DEDUP_REMOVED lines=29> */
.L_x_3302:
        /* <DEDUP_REMOVED lines=52> */
.L_x_3232:
[----:B------:R-:W-:Y:S05]  /*1d420*/  BSYNC B0 ;  /* 0x0000000000007941 */ /* 0x000fea0003800000 */
.L_x_3231:
        /* <DEDUP_REMOVED lines=26> */
.L_x_3303:
[----:B------:R-:W-:Y:S05]  /*1d5d0*/  BRA.DIV ~URZ, `(.L_x_3234) ;  /* 0x000094e27f007947 */ /* 0x000fea000b800000 */
[----:B------:R4:W1:Y:S01]  /*1d5e0*/  SHFL.IDX PT, R12, R34, 0x2, 0x181f ;  /* 0x00581f00220c7f89 */ /* 0x00086200000e0000 */
[----:B--23--:R-:W-:-:S03]  /*1d5f0*/  MOV R13, R11 ;  /* 0x0000000b000d7202 */ /* 0x00cfc60000000f00 */
[----:B------:R4:W2:Y:S04]  /*1d600*/  SHFL.IDX PT, R14, R24, 0x2, 0x181f ;  /* 0x00581f00180e7f89 */ /* 0x0008a800000e0000 */
[----:B------:R4:W3:Y:S02]  /*1d610*/  SHFL.IDX PT, R2, R37, 0x2, 0x181f ;  /* 0x00581f0025027f89 */ /* 0x0008e400000e0000 */
.L_x_3304:
        /* <DEDUP_REMOVED lines=53> */
.L_x_3236:
[----:B------:R-:W-:Y:S05]  /*1d970*/  BSYNC B0 ;  /* 0x0000000000007941 */ /* 0x000fea0003800000 */
.L_x_3235:
        /* <DEDUP_REMOVED lines=27> */
.L_x_3305:
        /* <DEDUP_REMOVED lines=8> */
.L_x_3306:
        /* <DEDUP_REMOVED lines=52> */
.L_x_3240:
[----:B------:R-:W-:Y:S05]  /*1def0*/  BSYNC B0 ;  /* 0x0000000000007941 */ /* 0x000fea0003800000 */
.L_x_3239:
        /* <DEDUP_REMOVED lines=102> */
.L_x_3244:
[----:B------:R-:W-:Y:S05]  /*1e560*/  BSYNC B0 ;  /* 0x0000000000007941 */ /* 0x000fea0003800000 */
.L_x_3243:
        /* <DEDUP_REMOVED lines=50> */
.L_x_3246:
[----:B------:R-:W-:Y:S05]  /*1e890*/  BSYNC B0 ;  /* 0x0000000000007941 */ /* 0x000fea0003800000 */
.L_x_3245:
        /* <DEDUP_REMOVED lines=50> */
.L_x_3248:
[----:B------:R-:W-:Y:S05]  /*1ebc0*/  BSYNC B0 ;  /* 0x0000000000007941 */ /* 0x000fea0003800000 */
.L_x_3247:
        /* <DEDUP_REMOVED lines=49> */
.L_x_3242:
[----:B------:R-:W-:Y:S05]  /*1eee0*/  BSYNC B1 ;  /* 0x0000000000017941 */ /* 0x000fea0003800000 */
.L_x_3241:
        /* <DEDUP_REMOVED lines=53> */
.L_x_3252:
[----:B------:R-:W-:Y:S05]  /*1f240*/  BSYNC B0 ;  /* 0x0000000000007941 */ /* 0x000fea0003800000 */
.L_x_3251:
        /* <DEDUP_REMOVED lines=50> */
.L_x_3254:
[----:B------:R-:W-:Y:S05]  /*1f570*/  BSYNC B0 ;  /* 0x0000000000007941 */ /* 0x000fea0003800000 */
.L_x_3253:
        /* <DEDUP_REMOVED lines=50> */
.L_x_3256:
[----:B------:R-:W-:Y:S05]  /*1f8a0*/  BSYNC B0 ;  /* 0x0000000000007941 */ /* 0x000fea0003800000 */
.L_x_3255:
        /* <DEDUP_REMOVED lines=49> */
.L_x_3250:
[----:B------:R-:W-:Y:S05]  /*1fbc0*/  BSYNC B1 ;  /* 0x0000000000017941 */ /* 0x000fea0003800000 */
.L_x_3249:
        /* <DEDUP_REMOVED lines=53> */
.L_x_3260:
[----:B------:R-:W-:Y:S05]  /*1ff20*/  BSYNC B0 ;  /* 0x0000000000007941 */ /* 0x000fea0003800000 */
.L_x_3259:
        /* <DEDUP_REMOVED lines=50> */
.L_x_3262:
[----:B------:R-:W-:Y:S05]  /*20250*/  BSYNC B0 ;  /* 0x0000000000007941 */ /* 0x000fea0003800000 */
.L_x_3261:
        /* <DEDUP_REMOVED lines=50> */
.L_x_3264:
[----:B------:R-:W-:Y:S05]  /*20580*/  BSYNC B0 ;  /* 0x0000000000007941 */ /* 0x000fea0003800000 */
.L_x_3263:
        /* <DEDUP_REMOVED lines=49> */
.L_x_3258:
[----:B------:R-:W-:Y:S05]  /*208a0*/  BSYNC B1 ;  /* 0x0000000000017941 */ /* 0x000fea0003800000 */
.L_x_3257:
[----:B------:R-:W-:Y:S01]  /*208b0*/  IADD3 R2, R96, 0x60, RZ ;  /* 0x0000006060027810 */ /* 0x000fe20007ffe0ff */
[----:B------:R-:W-:-:S03]  /*208c0*/  IMAD.MOV.U32 R3, RZ, RZ, 0x0 ;  /* 0x00000000ff037424 */ /* 0x000fc600078e00ff */
[----:B------:R-:W-:Y:S01]  /*208d0*/  ISETP.GE.AND P0, PT, R2, R34, PT ;  /* 0x000000220200720c */ /* 0x000fe20003f06270 */
[----:B------:R-:W-:-:S12]  /*208e0*/  IMAD.MOV.U32 R2, RZ, RZ, R143 ;  /* 0x000000ffff027224 */ /* 0x000fd800078e008f */
[----:B------:R-:W-:Y:S05]  /*208f0*/  @P0 RET.REL.NODEC R2 `(_ZN7cutlass13device_kernelIN5flash19enable_sm80_to_sm89INS1_16FlashAttnFwdSm80INS1_25CollectiveMainloopFwdSm80ILi8ELi1ELb0EN4cute5tupleIJNS5_1CILi128EEENS7_ILi48EEENS7_ILi256EEEEEELi256ENS_10bfloat16_tEfNS_4arch4Sm80ELb0ELb1ELb0ELb1ELb1ELb1ELb1ELb0EEENS1_21CollectiveEpilogueFwdINS6_IJS8_SA_S9_EEENS6_IJNS7_ILi1EEESI_SI_EEESC_SE_Li256ELb1ELb1ELb0ELb0EEENS1_19SingleTileSchedulerILb1ELb0ELb1ELi128EEEEEEEEEvNT_6ParamsE) ;  /* 0xfffdf70002000950 */ /* 0x000fea0003c3ffff */
        /* <DEDUP_REMOVED lines=49> */
.L_x_3266:
[----:B------:R-:W-:Y:S05]  /*20c10*/  BSYNC B0 ;  /* 0x0000000000007941 */ /* 0x000fea0003800000 */
.L_x_3265:
        /* <DEDUP_REMOVED lines=50> */
.L_x_3268:
[----:B------:R-:W-:Y:S05]  /*20f40*/  BSYNC B0 ;  /* 0x0000000000007941 */ /* 0x000fea0003800000 */
.L_x_3267:
        /* <DEDUP_REMOVED lines=50> */
.L_x_3270:
[----:B------:R-:W-:Y:S05]  /*21270*/  BSYNC B0 ;  /* 0x0000000000007941 */ /* 0x000fea0003800000 */
.L_x_3269:
[----:B------:R-:W-:Y:S01]  /*21280*/  IADD3 R23, R23, 0x60, RZ ;  /* 0x0000006017177810 */ /* 0x000fe20007ffe0ff */
[----:B------:R-:W-:Y:S02]  /*21290*/  IMAD.MOV.U32 R2, RZ, RZ, R143 ;  /* 0x000000ffff027224 */ /* 0x000fe400078e008f */
[----:B------:R-:W-:Y:S01]  /*212a0*/  IMAD.MOV.U32 R3, RZ, RZ, 0x0 ;  /* 0x00000000ff037424 */ /* 0x000fe200078e00ff */
[----:B------:R-:W-:-:S13]  /*212b0*/  ISETP.GE.AND P0, PT, R23, R36, PT ;  /* 0x000000241700720c */ /* 0x000fda0003f06270 */
[----:B------:R-:W-:Y:S05]  /*212c0*/  @P0 RET.REL.NODEC R2 `(_ZN7cutlass13device_kernelIN5flash19enable_sm80_to_sm89INS1_16FlashAttnFwdSm80INS1_25CollectiveMainloopFwdSm80ILi8ELi1ELb0EN4cute5tupleIJNS5_1CILi128EEENS7_ILi48EEENS7_ILi256EEEEEELi256ENS_10bfloat16_tEfNS_4arch4Sm80ELb0ELb1ELb0ELb1ELb1ELb1ELb1ELb0EEENS1_21CollectiveEpilogueFwdINS6_IJS8_SA_S9_EEENS6_IJNS7_ILi1EEESI_SI_EEESC_SE_Li256ELb1ELb1ELb0ELb0EEENS1_19SingleTileSchedulerILb1ELb0ELb1ELi128EEEEEEEEEvNT_6ParamsE) ;  /* 0xfffded3002000950 */ /* 0x000fea0003c3ffff */
        /* <DEDUP_REMOVED lines=48> */
[----:B------:R-:W-:Y:S05]  /*215d0*/  RET.REL.NODEC R2 `(_ZN7cutlass13device_kernelIN5flash19enable_sm80_to_sm89INS1_16FlashAttnFwdSm80INS1_25CollectiveMainloopFwdSm80ILi8ELi1ELb0EN4cute5tupleIJNS5_1CILi128EEENS7_ILi48EEENS7_ILi256EEEEEELi256ENS_10bfloat16_tEfNS_4arch4Sm80ELb0ELb1ELb0ELb1ELb1ELb1ELb1ELb0EEENS1_21CollectiveEpilogueFwdINS6_IJS8_SA_S9_EEENS6_IJNS7_ILi1EEESI_SI_EEESC_SE_Li256ELb1ELb1ELb0ELb0EEENS1_19SingleTileSchedulerILb1ELb0ELb1ELi128EEEEEEEEEvNT_6ParamsE) ;  /* 0xfffdea2002007950 */ /* 0x000fea0003c3ffff */
.L_x_3225:
        /* <DEDUP_REMOVED lines=28> */
.L_x_3307:
[----:B------:R-:W-:Y:S05]  /*217a0*/  BRA.DIV ~URZ, `(.L_x_3272) ;  /* 0x000056e27f007947 */ /* 0x000fea000b800000 */
[----:B------:R3:W4:Y:S01]  /*217b0*/  SHFL.IDX PT, R12, R28, RZ, 0x181f ;  /* 0x00181fff1c0c7589 */ /* 0x00072200000e0000 */
[----:B--2---:R-:W-:-:S03]  /*217c0*/  MOV R13, R11 ;  /* 0x0000000b000d7202 */ /* 0x004fc60000000f00 */
[----:B------:R3:W2:Y:S04]  /*217d0*/  SHFL.IDX PT, R14, R19, RZ, 0x181f ;  /* 0x00181fff130e7589 */ /* 0x0006a800000e0000 */
[----:B------:R3:W1:Y:S02]  /*217e0*/  SHFL.IDX PT, R3, R29, RZ, 0x181f ;  /* 0x00181fff1d037589 */ /* 0x00066400000e0000 */
.L_x_3308:
        /* <DEDUP_REMOVED lines=42> */
.L_x_3274:
[----:B------:R-:W-:Y:S05]  /*21a90*/  BSYNC B0 ;  /* 0x0000000000007941 */ /* 0x000fea0003800000 */
.L_x_3273:
        /* <DEDUP_REMOVED lines=31> */
.L_x_3309:
        /* <DEDUP_REMOVED lines=34> */
.L_x_3277:
[----:B------:R-:W-:Y:S05]  /*21eb0*/  BSYNC B0 ;  /* 0x0000000000007941 */ /* 0x000fea0003800000 */
.L_x_3276:
        /* <DEDUP_REMOVED lines=26> */
.L_x_3310:
[----:B------:R-:W-:Y:S05]  /*22060*/  BRA.DIV ~URZ, `(.L_x_3279) ;  /* 0x000051e27f007947 */ /* 0x000fea000b800000 */
[----:B------:R3:W4:Y:S01]  /*22070*/  SHFL.IDX PT, R12, R28, 0x2, 0x181f ;  /* 0x00581f001c0c7f89 */ /* 0x00072200000e0000 */
[----:B--2---:R-:W-:-:S03]  /*22080*/  MOV R13, R11 ;  /* 0x0000000b000d7202 */ /* 0x004fc60000000f00 */
[----:B------:R3:W2:Y:S04]  /*22090*/  SHFL.IDX PT, R14, R19, 0x2, 0x181f ;  /* 0x00581f00130e7f89 */ /* 0x0006a800000e0000 */
[----:B------:R3:W1:Y:S02]  /*220a0*/  SHFL.IDX PT, R2, R29, 0x2, 0x181f ;  /* 0x00581f001d027f89 */ /* 0x00066400000e0000 */
.L_x_3311:
        /* <DEDUP_REMOVED lines=35> */
.L_x_3281:
[----:B------:R-:W-:Y:S05]  /*222e0*/  BSYNC B0 ;  /* 0x0000000000007941 */ /* 0x000fea0003800000 */
.L_x_3280:
        /* <DEDUP_REMOVED lines=27> */
.L_x_3312:
        /* <DEDUP_REMOVED lines=8> */
.L_x_3313:
        /* <DEDUP_REMOVED lines=34> */
.L_x_3285:
[----:B------:R-:W-:Y:S05]  /*22740*/  BSYNC B0 ;  /* 0x0000000000007941 */ /* 0x000fea0003800000 */
.L_x_3284:
        /* <DEDUP_REMOVED lines=152> */
.L_x_3289:
[----:B------:R-:W-:Y:S05]  /*230d0*/  BSYNC B0 ;  /* 0x0000000000007941 */ /* 0x000fea0003800000 */
.L_x_3288:
        /* <DEDUP_REMOVED lines=122> */
.L_x_3287:
[----:B------:R-:W-:Y:S05]  /*23880*/  BSYNC B1 ;  /* 0x0000000000017941 */ /* 0x000fea0003800000 */
.L_x_3286:
        /* <DEDUP_REMOVED lines=119> */
.L_x_3293:
[----:B------:R-:W-:Y:S05]  /*24000*/  BSYNC B0 ;  /* 0x0000000000007941 */ /* 0x000fea0003800000 */
.L_x_3292:
        /* <DEDUP_REMOVED lines=122> */
.L_x_3291:
[----:B------:R-:W-:Y:S05]  /*247b0*/  BSYNC B1 ;  /* 0x0000000000017941 */ /* 0x000fea0003800000 */
.L_x_3290:
        /* <DEDUP_REMOVED lines=119> */
.L_x_3297:
[----:B------:R-:W-:Y:S05]  /*24f30*/  BSYNC B0 ;  /* 0x0000000000007941 */ /* 0x000fea0003800000 */
.L_x_3296:
        /* <DEDUP_REMOVED lines=122> */
.L_x_3295:
[----:B------:R-:W-:Y:S05]  /*256e0*/  BSYNC B1 ;  /* 0x0000000000017941 */ /* 0x000fea0003800000 */
.L_x_3294:
[----:B------:R-:W-:Y:S01]  /*256f0*/  IADD3 R2, R96, 0x60, RZ ;  /* 0x0000006060027810 */ /* 0x000fe20007ffe0ff */
[----:B-1----:R-:W-:-:S02]  /*25700*/  IMAD.MOV.U32 R12, RZ, RZ, R143 ;  /* 0x000000ffff0c7224 */ /* 0x002fc400078e008f */
[----:B------:R-:W-:Y:S01]  /*25710*/  IMAD.MOV.U32 R13, RZ, RZ, 0x0 ;  /* 0x00000000ff0d7424 */ /* 0x000fe200078e00ff */
[----:B------:R-:W-:-:S13]  /*25720*/  ISETP.GE.AND P0, PT, R2, R66, PT ;  /* 0x000000420200720c */ /* 0x000fda0003f06270 */
[----:B------:R-:W-:Y:S05]  /*25730*/  @P0 RET.REL.NODEC R12 `(_ZN7cutlass13device_kernelIN5flash19enable_sm80_to_sm89INS1_16FlashAttnFwdSm80INS1_25CollectiveMainloopFwdSm80ILi8ELi1ELb0EN4cute5tupleIJNS5_1CILi128EEENS7_ILi48EEENS7_ILi256EEEEEELi256ENS_10bfloat16_tEfNS_4arch4Sm80ELb0ELb1ELb0ELb1ELb1ELb1ELb1ELb0EEENS1_21CollectiveEpilogueFwdINS6_IJS8_SA_S9_EEENS6_IJNS7_ILi1EEESI_SI_EEESC_SE_Li256ELb1ELb1ELb0ELb0EEENS1_19SingleTileSchedulerILb1ELb0ELb1ELi128EEEEEEEEEvNT_6ParamsE) ;  /* 0xfffda8c00c000950 */ /* 0x000fea0003c3ffff */
        /* <DEDUP_REMOVED lines=115> */
.L_x_3299:
[----:B------:R-:W-:Y:S05]  /*25e70*/  BSYNC B0 ;  /* 0x0000000000007941 */ /* 0x000fea0003800000 */
.L_x_3298:
[----:B------:R-:W-:Y:S01]  /*25e80*/  IADD3 R3, R64, 0x40, RZ ;  /* 0x0000004040037810 */ /* 0x000fe20007ffe0ff */
[----:B-1----:R-:W-:Y:S02]  /*25e90*/  IMAD.MOV.U32 R12, RZ, RZ, R143 ;  /* 0x000000ffff0c7224 */ /* 0x002fe400078e008f */
[----:B------:R-:W-:Y:S01]  /*25ea0*/  IMAD.MOV.U32 R13, RZ, RZ, 0x0 ;  /* 0x00000000ff0d7424 */ /* 0x000fe200078e00ff */
[----:B------:R-:W-:-:S13]  /*25eb0*/  ISETP.GE.AND P0, PT, R3, R36, PT ;  /* 0x000000240300720c */ /* 0x000fda0003f06270 */
[----:B------:R-:W-:Y:S05]  /*25ec0*/  @P0 RET.REL.NODEC R12 `(_ZN7cutlass13device_kernelIN5flash19enable_sm80_to_sm89INS1_16FlashAttnFwdSm80INS1_25CollectiveMainloopFwdSm80ILi8ELi1ELb0EN4cute5tupleIJNS5_1CILi128EEENS7_ILi48EEENS7_ILi256EEEEEELi256ENS_10bfloat16_tEfNS_4arch4Sm80ELb0ELb1ELb0ELb1ELb1ELb1ELb1ELb0EEENS1_21CollectiveEpilogueFwdINS6_IJS8_SA_S9_EEENS6_IJNS7_ILi1EEESI_SI_EEESC_SE_Li256ELb1ELb1ELb0ELb0EEENS1_19SingleTileSchedulerILb1ELb0ELb1ELi128EEEEEEEEEvNT_6ParamsE) ;  /* 0xfffda1300c000950 */ /* 0x000fea0003c3ffff */
        /* <DEDUP_REMOVED lines=121> */
[----:B------:R-:W-:Y:S05]  /*26660*/  RET.REL.NODEC R2 `(_ZN7cutlass13device_kernelIN5flash19enable_sm80_to_sm89INS1_16FlashAttnFwdSm80INS1_25CollectiveMainloopFwdSm80ILi8ELi1ELb0EN4cute5tupleIJNS5_1CILi128EEENS7_ILi48EEENS7_ILi256EEEEEELi256ENS_10bfloat16_tEfNS_4arch4Sm80ELb0ELb1ELb0ELb1ELb1ELb1ELb1ELb0EEENS1_21CollectiveEpilogueFwdINS6_IJS8_SA_S9_EEENS6_IJNS7_ILi1EEESI_SI_EEESC_SE_Li256ELb1ELb1ELb0ELb0EEENS1_19SingleTileSchedulerILb1ELb0ELb1ELi128EEEEEEEEEvNT_6ParamsE) ;  /* 0xfffd999002007950 */ /* 0x000fea0003c3ffff */
.L_x_3226:
        /* <DEDUP_REMOVED lines=8> */
.L_x_3227:
[----:B------:R-:W-:Y:S01]  /*266f0*/  IMAD.MOV.U32 R184, RZ, RZ, R34 ;  /* 0x000000ffffb87224 */ /* 0x000fe200078e0022 */
[----:B------:R-:W-:Y:S01]  /*26700*/  MOV R3, 0x181f ;  /* 0x0000181f00037802 */ /* 0x000fe20000000f00 */
[----:B------:R-:W-:Y:S01]  /*26710*/  IMAD.MOV.U32 R187, RZ, RZ, RZ ;  /* 0x000000ffffbb7224 */ /* 0x000fe200078e00ff */
[----:B------:R-:W-:Y:S02]  /*26720*/  MOV R189, 0xffffffff ;  /* 0xffffffff00bd7802 */ /* 0x000fe40000000f00 */
[----:B------:R-:W-:Y:S02]  /*26730*/  MOV R2, 0x26750 ;  /* 0x0002675000027802 */ /* 0x000fe40000000f00 */
[----:B-12---:R-:W-:Y:S05]  /*26740*/  CALL.REL.NOINC `($__internal_17_$__cuda_sm70_shflsync_idx_p) ;  /* 0x00000eb000007944 */ /* 0x006fea0003c00000 */
[----:B------:R-:W-:Y:S01]  /*26750*/  IMAD.MOV.U32 R184, RZ, RZ, R24 ;  /* 0x000000ffffb87224 */ /* 0x000fe200078e0018 */
[----:B------:R-:W-:Y:S01]  /*26760*/  MOV R3, 0x181f ;  /* 0x0000181f00037802 */ /* 0x000fe20000000f00 */
[----:B------:R-:W-:Y:S01]  /*26770*/  IMAD.MOV.U32 R187, RZ, RZ, RZ ;  /* 0x000000ffffbb7224 */ /* 0x000fe200078e00ff */
[----:B------:R-:W-:Y:S01]  /*26780*/  MOV R12, R188 ;  /* 0x000000bc000c7202 */ /* 0x000fe20000000f00 */
[----:B------:R-:W-:Y:S01]  /*26790*/  IMAD.MOV.U32 R189, RZ, RZ, -0x1 ;  /* 0xffffffffffbd7424 */ /* 0x000fe200078e00ff */
[----:B------:R-:W-:-:S02]  /*267a0*/  MOV R13, R11 ;  /* 0x0000000b000d7202 */ /* 0x000fc40000000f00 */
[----:B------:R-:W-:Y:S02]  /*267b0*/  MOV R2, 0x267d0 ;  /* 0x000267d000027802 */ /* 0x000fe40000000f00 */
[----:B------:R-:W-:Y:S05]  /*267c0*/  CALL.REL.NOINC `($__internal_17_$__cuda_sm70_shflsync_idx_p) ;  /* 0x00000e3000007944 */ /* 0x000fea0003c00000 */
[----:B------:R-:W-:Y:S01]  /*267d0*/  IMAD.MOV.U32 R14, RZ, RZ, R188 ;  /* 0x000000ffff0e7224 */ /* 0x000fe200078e00bc */
[----:B------:R-:W-:Y:S01]  /*267e0*/  MOV R184, R37 ;  /* 0x0000002500b87202 */ /* 0x000fe20000000f00 */
[----:B------:R-:W-:Y:S01]  /*267f0*/  IMAD.MOV.U32 R187, RZ, RZ, RZ ;  /* 0x000000ffffbb7224 */ /* 0x000fe200078e00ff */
[----:B------:R-:W-:Y:S01]  /*26800*/  MOV R3, 0x181f ;  /* 0x0000181f00037802 */ /* 0x000fe20000000f00 */
[----:B------:R-:W-:Y:S01]  /*26810*/  IMAD.MOV.U32 R189, RZ, RZ, -0x1 ;  /* 0xffffffffffbd7424 */ /* 0x000fe200078e00ff */
[----:B------:R-:W-:Y:S02]  /*26820*/  MOV R2, 0x26840 ;  /* 0x0002684000027802 */ /* 0x000fe40000000f00 */
[----:B------:R-:W-:Y:S05]  /*26830*/  CALL.REL.NOINC `($__internal_17_$__cuda_sm70_shflsync_idx_p) ;  /* 0x00000dc000007944 */ /* 0x000fea0003c00000 */
[----:B------:R-:W-:Y:S01]  /*26840*/  MOV R3, R188 ;  /* 0x000000bc00037202 */ /* 0x000fe20000000f00 */
[----:B------:R-:W-:Y:S05]  /*26850*/  BRA `(.L_x_3301) ;  /* 0xffff62e000007947 */ /* 0x000fea000383ffff */
.L_x_3230:
[----:B------:R-:W-:Y:S01]  /*26860*/  IMAD.MOV.U32 R184, RZ, RZ, R22 ;  /* 0x000000ffffb87224 */ /* 0x000fe200078e0016 */
[----:B------:R-:W-:Y:S01]  /*26870*/  MOV R3, 0x181f ;  /* 0x0000181f00037802 */ /* 0x000fe20000000f00 */
[----:B------:R-:W-:Y:S01]  /*26880*/  IMAD.MOV.U32 R187, RZ, RZ, 0x1 ;  /* 0x00000001ffbb7424 */ /* 0x000fe200078e00ff */
[----:B------:R-:W-:Y:S02]  /*26890*/  MOV R189, 0xffffffff ;  /* 0xffffffff00bd7802 */ /* 0x000fe40000000f00 */
[----:B------:R-:W-:-:S02]  /*268a0*/  MOV R2, 0x268c0 ;  /* 0x000268c000027802 */ /* 0x000fc40000000f00 */
[----:B---3--:R-:W-:Y:S05]  /*268b0*/  CALL.REL.NOINC `($__internal_17_$__cuda_sm70_shflsync_idx_p) ;  /* 0x00000d4000007944 */ /* 0x008fea0003c00000 */
[----:B------:R-:W-:Y:S01]  /*268c0*/  IMAD.MOV.U32 R11, RZ, RZ, R188 ;  /* 0x000000ffff0b7224 */ /* 0x000fe200078e00bc */
[----:B------:R-:W-:Y:S01]  /*268d0*/  MOV R184, R34 ;  /* 0x0000002200b87202 */ /* 0x000fe20000000f00 */
[----:B------:R-:W-:Y:S01]  /*268e0*/  IMAD.MOV.U32 R187, RZ, RZ, 0x1 ;  /* 0x00000001ffbb7424 */ /* 0x000fe200078e00ff */
[----:B------:R-:W-:Y:S01]  /*268f0*/  MOV R3, 0x181f ;  /* 0x0000181f00037802 */ /* 0x000fe20000000f00 */
[----:B------:R-:W-:Y:S01]  /*26900*/  IMAD.MOV.U32 R189, RZ, RZ, -0x1 ;  /* 0xffffffffffbd7424 */ /* 0x000fe200078e00ff */
[----:B------:R-:W-:-:S02]  /*26910*/  MOV R2, 0x26930 ;  /* 0x0002693000027802 */ /* 0x000fc40000000f00 */
[----:B------:R-:W-:Y:S05]  /*26920*/  CALL.REL.NOINC `($__internal_17_$__cuda_sm70_shflsync_idx_p) ;  /* 0x00000cd000007944 */ /* 0x000fea0003c00000 */
[----:B------:R-:W-:Y:S01]  /*26930*/  IMAD.MOV.U32 R184, RZ, RZ, R24 ;  /* 0x000000ffffb87224 */ /* 0x000fe200078e0018 */
[----:B------:R-:W-:Y:S01]  /*26940*/  MOV R3, 0x181f ;  /* 0x0000181f00037802 */ /* 0x000fe20000000f00 */
[----:B------:R-:W-:Y:S01]  /*26950*/  IMAD.MOV.U32 R187, RZ, RZ, 0x1 ;  /* 0x00000001ffbb7424 */ /* 0x000fe200078e00ff */
[----:B------:R-:W-:Y:S01]  /*26960*/  MOV R12, R188 ;  /* 0x000000bc000c7202 */ /* 0x000fe20000000f00 */
[----:B------:R-:W-:Y:S01]  /*26970*/  IMAD.MOV.U32 R189, RZ, RZ, -0x1 ;  /* 0xffffffffffbd7424 */ /* 0x000fe200078e00ff */
[----:B------:R-:W-:-:S02]  /*26980*/  MOV R13, R11 ;  /* 0x0000000b000d7202 */ /* 0x000fc40000000f00 */
[----:B------:R-:W-:Y:S02]  /*26990*/  MOV R2, 0x269b0 ;  /* 0x000269b000027802 */ /* 0x000fe40000000f00 */
[----:B------:R-:W-:Y:S05]  /*269a0*/  CALL.REL.NOINC `($__internal_17_$__cuda_sm70_shflsync_idx_p) ;  /* 0x00000c5000007944 */ /* 0x000fea0003c00000 */
        /* <DEDUP_REMOVED lines=9> */
.L_x_3233:
[----:B------:R-:W-:Y:S01]  /*26a40*/  IMAD.MOV.U32 R184, RZ, RZ, R22 ;  /* 0x000000ffffb87224 */ /* 0x000fe200078e0016 */
[----:B------:R-:W-:Y:S01]  /*26a50*/  MOV R3, 0x181f ;  /* 0x0000181f00037802 */ /* 0x000fe20000000f00 */
[----:B------:R-:W-:Y:S01]  /*26a60*/  IMAD.MOV.U32 R187, RZ, RZ, 0x2 ;  /* 0x00000002ffbb7424 */ /* 0x000fe200078e00ff */
[----:B------:R-:W-:Y:S02]  /*26a70*/  MOV R189, 0xffffffff ;  /* 0xffffffff00bd7802 */ /* 0x000fe40000000f00 */
[----:B------:R-:W-:-:S02]  /*26a80*/  MOV R2, 0x26aa0 ;  /* 0x00026aa000027802 */ /* 0x000fc40000000f00 */
[----:B--2---:R-:W-:Y:S05]  /*26a90*/  CALL.REL.NOINC `($__internal_17_$__cuda_sm70_shflsync_idx_p) ;  /* 0x00000b6000007944 */ /* 0x004fea0003c00000 */
[----:B------:R-:W-:Y:S01]  /*26aa0*/  MOV R11, R188 ;  /* 0x000000bc000b7202 */ /* 0x000fe20000000f00 */
[----:B------:R-:W-:Y:S05]  /*26ab0*/  BRA `(.L_x_3303) ;  /* 0xffff6b1000007947 */ /* 0x000fea000383ffff */
.L_x_3234:
[----:B------:R-:W-:Y:S01]  /*26ac0*/  IMAD.MOV.U32 R184, RZ, RZ, R34 ;  /* 0x000000ffffb87224 */ /* 0x000fe200078e0022 */
[----:B------:R-:W-:Y:S01]  /*26ad0*/  MOV R3, 0x181f ;  /* 0x0000181f00037802 */ /* 0x000fe20000000f00 */
[----:B------:R-:W-:Y:S01]  /*26ae0*/  IMAD.MOV.U32 R187, RZ, RZ, 0x2 ;  /* 0x00000002ffbb7424 */ /* 0x000fe200078e00ff */
[----:B------:R-:W-:-:S02]  /*26af0*/  MOV R189, 0xffffffff ;  /* 0xffffffff00bd7802 */ /* 0x000fc40000000f00 */
[----:B------:R-:W-:Y:S02]  /*26b00*/  MOV R2, 0x26b20 ;  /* 0x00026b2000027802 */ /* 0x000fe40000000f00 */
[----:B-123--:R-:W-:Y:S05]  /*26b10*/  CALL.REL.NOINC `($__internal_17_$__cuda_sm70_shflsync_idx_p) ;  /* 0x00000ae000007944 */ /* 0x00efea0003c00000 */
[----:B------:R-:W-:Y:S01]  /*26b20*/  IMAD.MOV.U32 R184, RZ, RZ, R24 ;  /* 0x000000ffffb87224 */ /* 0x000fe200078e0018 */
[----:B------:R-:W-:Y:S01]  /*26b30*/  MOV R3, 0x181f ;  /* 0x0000181f00037802 */ /* 0x000fe20000000f00 */
[----:B------:R-:W-:Y:S01]  /*26b40*/  IMAD.MOV.U32 R187, RZ, RZ, 0x2 ;  /* 0x00000002ffbb7424 */ /* 0x000fe200078e00ff */
[----:B------:R-:W-:Y:S01]  /*26b50*/  MOV R12, R188 ;  /* 0x000000bc000c7202 */ /* 0x000fe20000000f00 */
[----:B------:R-:W-:Y:S01]  /*26b60*/  IMAD.MOV.U32 R189, RZ, RZ, -0x1 ;  /* 0xffffffffffbd7424 */ /* 0x000fe200078e00ff */
[----:B------:R-:W-:Y:S02]  /*26b70*/  MOV R13, R11 ;  /* 0x0000000b000d7202 */ /* 0x000fe40000000f00 */
[----:B------:R-:W-:Y:S02]  /*26b80*/  MOV R2, 0x26ba0 ;  /* 0x00026ba000027802 */ /* 0x000fe40000000f00 */
[----:B------:R-:W-:Y:S05]  /*26b90*/  CALL.REL.NOINC `($__internal_17_$__cuda_sm70_shflsync_idx_p) ;  /* 0x00000a6000007944 */ /* 0x000fea0003c00000 */
        /* <DEDUP_REMOVED lines=9> */
.L_x_3237:
[----:B------:R-:W-:Y:S01]  /*26c30*/  IMAD.MOV.U32 R184, RZ, RZ, R22 ;  /* 0x000000ffffb87224 */ /* 0x000fe200078e0016 */
[----:B------:R-:W-:Y:S01]  /*26c40*/  MOV R3, 0x181f ;  /* 0x0000181f00037802 */ /* 0x000fe20000000f00 */
[----:B------:R-:W-:Y:S01]  /*26c50*/  IMAD.MOV.U32 R187, RZ, RZ, 0x3 ;  /* 0x00000003ffbb7424 */ /* 0x000fe200078e00ff */
[----:B------:R-:W-:-:S02]  /*26c60*/  MOV R189, 0xffffffff ;  /* 0xffffffff00bd7802 */ /* 0x000fc40000000f00 */
[----:B------:R-:W-:Y:S02]  /*26c70*/  MOV R2, 0x26c90 ;  /* 0x00026c9000027802 */ /* 0x000fe40000000f00 */
[----:B----4-:R-:W-:Y:S05]  /*26c80*/  CALL.REL.NOINC `($__internal_17_$__cuda_sm70_shflsync_idx_p) ;  /* 0x0000097000007944 */ /* 0x010fea0003c00000 */
[----:B------:R-:W-:Y:S01]  /*26c90*/  MOV R13, R188 ;  /* 0x000000bc000d7202 */ /* 0x000fe20000000f00 */
[----:B------:R-:W-:Y:S05]  /*26ca0*/  BRA `(.L_x_3305) ;  /* 0xffff6e8000007947 */ /* 0x000fea000383ffff */
.L_x_3238:
[----:B------:R-:W-:Y:S01]  /*26cb0*/  IMAD.MOV.U32 R184, RZ, RZ, R34 ;  /* 0x000000ffffb87224 */ /* 0x000fe200078e0022 */
[----:B------:R-:W-:Y:S01]  /*26cc0*/  MOV R3, 0x181f ;  /* 0x0000181f00037802 */ /* 0x000fe20000000f00 */
[----:B------:R-:W-:Y:S01]  /*26cd0*/  IMAD.MOV.U32 R187, RZ, RZ, 0x3 ;  /* 0x00000003ffbb7424 */ /* 0x000fe200078e00ff */
[----:B------:R-:W-:Y:S02]  /*26ce0*/  MOV R189, 0xffffffff ;  /* 0xffffffff00bd7802 */ /* 0x000fe40000000f00 */
[----:B------:R-:W-:Y:S02]  /*26cf0*/  MOV R2, 0x26d10 ;  /* 0x00026d1000027802 */ /* 0x000fe40000000f00 */
[----:B-12-4-:R-:W-:Y:S05]  /*26d00*/  CALL.REL.NOINC `($__internal_17_$__cuda_sm70_shflsync_idx_p) ;  /* 0x000008f000007944 */ /* 0x016fea0003c00000 */
[----:B------:R-:W-:Y:S01]  /*26d10*/  IMAD.MOV.U32 R184, RZ, RZ, R24 ;  /* 0x000000ffffb87224 */ /* 0x000fe200078e0018 */
[----:B------:R-:W-:Y:S01]  /*26d20*/  MOV R187, 0x3 ;  /* 0x0000000300bb7802 */ /* 0x000fe20000000f00 */
[----:B------:R-:W-:Y:S01]  /*26d30*/  IMAD.MOV.U32 R3, RZ, RZ, 0x181f ;  /* 0x0000181fff037424 */ /* 0x000fe200078e00ff */
[----:B------:R-:W-:Y:S01]  /*26d40*/  MOV R189, 0xffffffff ;  /* 0xffffffff00bd7802 */ /* 0x000fe20000000f00 */
[----:B------:R-:W-:Y:S01]  /*26d50*/  IMAD.MOV.U32 R12, RZ, RZ, R188 ;  /* 0x000000ffff0c7224 */ /* 0x000fe200078e00bc */
[----:B------:R-:W-:-:S02]  /*26d60*/  MOV R2, 0x26d80 ;  /* 0x00026d8000027802 */ /* 0x000fc40000000f00 */
        /* <DEDUP_REMOVED lines=10> */
.L_x_3271:
        /* <DEDUP_REMOVED lines=8> */
.L_x_3272:
        /* <DEDUP_REMOVED lines=23> */
.L_x_3275:
        /* <DEDUP_REMOVED lines=29> */
.L_x_3278:
[----:B------:R-:W-:Y:S01]  /*271d0*/  IMAD.MOV.U32 R184, RZ, RZ, R18 ;  /* 0x000000ffffb87224 */ /* 0x000fe200078e0012 */
[----:B------:R-:W-:Y:S01]  /*271e0*/  MOV R3, 0x181f ;  /* 0x0000181f00037802 */ /* 0x000fe20000000f00 */
[----:B------:R-:W-:Y:S01]  /*271f0*/  IMAD.MOV.U32 R187, RZ, RZ, 0x2 ;  /* 0x00000002ffbb7424 */ /* 0x000fe200078e00ff */
[----:B------:R-:W-:-:S02]  /*27200*/  MOV R189, 0xffffffff ;  /* 0xffffffff00bd7802 */ /* 0x000fc40000000f00 */
[----:B------:R-:W-:Y:S02]  /*27210*/  MOV R2, 0x27230 ;  /* 0x0002723000027802 */ /* 0x000fe40000000f00 */
[----:B------:R-:W-:Y:S05]  /*27220*/  CALL.REL.NOINC `($__internal_17_$__cuda_sm70_shflsync_idx_p) ;  /* 0x000003d000007944 */ /* 0x000fea0003c00000 */
[----:B------:R-:W-:Y:S01]  /*27230*/  MOV R11, R188 ;  /* 0x000000bc000b7202 */ /* 0x000fe20000000f00 */
[----:B------:R-:W-:Y:S05]  /*27240*/  BRA `(.L_x_3310) ;  /* 0xffffae1000007947 */ /* 0x000fea000383ffff */
.L_x_3279:
[----:B------:R-:W-:Y:S01]  /*27250*/  IMAD.MOV.U32 R184, RZ, RZ, R28 ;  /* 0x000000ffffb87224 */ /* 0x000fe200078e001c */
[----:B------:R-:W-:Y:S01]  /*27260*/  MOV R3, 0x181f ;  /* 0x0000181f00037802 */ /* 0x000fe20000000f00 */
[----:B------:R-:W-:Y:S01]  /*27270*/  IMAD.MOV.U32 R187, RZ, RZ, 0x2 ;  /* 0x00000002ffbb7424 */ /* 0x000fe200078e00ff */
[----:B------:R-:W-:Y:S02]  /*27280*/  MOV R189, 0xffffffff ;  /* 0xffffffff00bd7802 */ /* 0x000fe40000000f00 */
[----:B------:R-:W-:Y:S02]  /*27290*/  MOV R2, 0x272b0 ;  /* 0x000272b000027802 */ /* 0x000fe40000000f00 */
[----:B-12---:R-:W-:Y:S05]  /*272a0*/  CALL.REL.NOINC `($__internal_17_$__cuda_sm70_shflsync_idx_p) ;  /* 0x0000035000007944 */ /* 0x006fea0003c00000 */
        /* <DEDUP_REMOVED lines=17> */
.L_x_3282:
[----:B------:R-:W-:Y:S01]  /*273c0*/  IMAD.MOV.U32 R184, RZ, RZ, R18 ;  /* 0x000000ffffb87224 */ /* 0x000fe200078e0012 */
[----:B------:R-:W-:Y:S01]  /*273d0*/  MOV R3, 0x181f ;  /* 0x0000181f00037802 */ /* 0x000fe20000000f00 */
[----:B------:R-:W-:Y:S01]  /*273e0*/  IMAD.MOV.U32 R187, RZ, RZ, 0x3 ;  /* 0x00000003ffbb7424 */ /* 0x000fe200078e00ff */
[----:B------:R-:W-:Y:S02]  /*273f0*/  MOV R189, 0xffffffff ;  /* 0xffffffff00bd7802 */ /* 0x000fe40000000f00 */
[----:B------:R-:W-:-:S02]  /*27400*/  MOV R2, 0x27420 ;  /* 0x0002742000027802 */ /* 0x000fc40000000f00 */
[----:B---3--:R-:W-:Y:S05]  /*27410*/  CALL.REL.NOINC `($__internal_17_$__cuda_sm70_shflsync_idx_p) ;  /* 0x000001e000007944 */ /* 0x008fea0003c00000 */
[----:B------:R-:W-:Y:S01]  /*27420*/  MOV R13, R188 ;  /* 0x000000bc000d7202 */ /* 0x000fe20000000f00 */
[----:B------:R-:W-:Y:S05]  /*27430*/  BRA `(.L_x_3312) ;  /* 0xffffb06000007947 */ /* 0x000fea000383ffff */
.L_x_3283:
        /* <DEDUP_REMOVED lines=9> */
[----:B------:R-:W-:Y:S01]  /*274d0*/  MOV R189, 0xffffffff ;  /* 0xffffffff00bd7802 */ /* 0x000fe20000000f00 */
[----:B------:R-:W-:Y:S01]  /*274e0*/  IMAD.MOV.U32 R12, RZ, RZ, R188 ;  /* 0x000000ffff0c7224 */ /* 0x000fe200078e00bc */
        /* <DEDUP_REMOVED lines=11> */
        .weak           $__internal_16_$__cuda_sm70_shflsync_bfly_p
        .type           $__internal_16_$__cuda_sm70_shflsync_bfly_p,@function
        .size           $__internal_16_$__cuda_sm70_shflsync_bfly_p,($__internal_17_$__cuda_sm70_shflsync_idx_p - $__internal_16_$__cuda_sm70_shflsync_bfly_p)
$__internal_16_$__cuda_sm70_shflsync_bfly_p:
[----:B------:R-:W-:Y:S02]  /*275a0*/  MOV R154, 0xffffffff ;  /* 0xffffffff009a7802 */ /* 0x000fe40000000f00 */
[----:B------:R-:W-:-:S02]  /*275b0*/  MOV R3, 0x1f ;  /* 0x0000001f00037802 */ /* 0x000fc40000000f00 */
[----:B------:R-:W-:Y:S04]  /*275c0*/  WARPSYNC R154 ;  /* 0x0000009a00007348 */ /* 0x000fe80003800000 */
[----:B------:R1:W2:Y:S02]  /*275d0*/  SHFL.BFLY PT, R0, R4, R0, R3 ;  /* 0x0c00000004007389 */ /* 0x0002a400000e0003 */
[----:B-1----:R-:W-:-:S04]  /*275e0*/  MOV R3, 0x0 ;  /* 0x0000000000037802 */ /* 0x002fc80000000f00 */
[----:B--2---:R-:W-:Y:S05]  /*275f0*/  RET.REL.NODEC R2 `(_ZN7cutlass13device_kernelIN5flash19enable_sm80_to_sm89INS1_16FlashAttnFwdSm80INS1_25CollectiveMainloopFwdSm80ILi8ELi1ELb0EN4cute5tupleIJNS5_1CILi128EEENS7_ILi48EEENS7_ILi256EEEEEELi256ENS_10bfloat16_tEfNS_4arch4Sm80ELb0ELb1ELb0ELb1ELb1ELb1ELb1ELb0EEENS1_21CollectiveEpilogueFwdINS6_IJS8_SA_S9_EEENS6_IJNS7_ILi1EEESI_SI_EEESC_SE_Li256ELb1ELb1ELb0ELb0EEENS1_19SingleTileSchedulerILb1ELb0ELb1ELi128EEEEEEEEEvNT_6ParamsE) ;  /* 0xfffd8a0002007950 */ /* 0x004fea0003c3ffff */
        .weak           $__internal_17_$__cuda_sm70_shflsync_idx_p
        .type           $__internal_17_$__cuda_sm70_shflsync_idx_p,@function
        .size           $__internal_17_$__cuda_sm70_shflsync_idx_p,(.L_x_3677 - $__internal_17_$__cuda_sm70_shflsync_idx_p)
$__internal_17_$__cuda_sm70_shflsync_idx_p:
[----:B------:R-:W-:Y:S04]  /*27600*/  WARPSYNC R189 ;  /* 0x000000bd00007348 */ /* 0x000fe80003800000 */
[----:B------:R1:W2:Y:S02]  /*27610*/  SHFL.IDX PT, R188, R184, R187, R3 ;  /* 0x000000bbb8bc7389 */ /* 0x0002a400000e0003 */
[----:B-1----:R-:W-:-:S04]  /*27620*/  MOV R3, 0x0 ;  /* 0x0000000000037802 */ /* 0x002fc80000000f00 */
[----:B--2---:R-:W-:Y:S05]  /*27630*/  RET.REL.NODEC R2 `(_ZN7cutlass13device_kernelIN5flash19enable_sm80_to_sm89INS1_16FlashAttnFwdSm80INS1_25CollectiveMainloopFwdSm80ILi8ELi1ELb0EN4cute5tupleIJNS5_1CILi128EEENS7_ILi48EEENS7_ILi256EEEEEELi256ENS_10bfloat16_tEfNS_4arch4Sm80ELb0ELb1ELb0ELb1ELb1ELb1ELb1ELb0EEENS1_21CollectiveEpilogueFwdINS6_IJS8_SA_S9_EEENS6_IJNS7_ILi1EEESI_SI_EEESC_SE_Li256ELb1ELb1ELb0ELb0EEENS1_19SingleTileSchedulerILb1ELb0ELb1ELi128EEEEEEEEEvNT_6ParamsE) ;  /* 0xfffd89c002007950 */ /* 0x004fea0003c3ffff */
.L_x_3314:
        /* <DEDUP_REMOVED lines=12> */
.L_x_3677:


//--------------------- .text._ZN7cutlass13device_kernelIN5flash19enable_sm80_to_sm89INS1_16FlashAttnFwdSm80INS1_25CollectiveMainloopFwdSm80ILi8ELi1ELb0EN4cute5tupleIJNS5_1CILi128EEENS7_ILi96EEENS7_ILi256EEEEEELi256ENS_10bfloat16_tEfNS_4arch4Sm80ELb1ELb0ELb0ELb0ELb1ELb0ELb1ELb0EEENS1_21CollectiveEpilogueFwdINS6_IJS8_SA_S9_EEENS6_IJNS7_ILi1EEESI_SI_EEESC_SE_Li256ELb0ELb1ELb0ELb0EEENS1_30DynamicPersistentTileSchedulerILi256ELi256ELb0ELb1ELb0EEEEEEEEEvNT_6ParamsE --------------------------
	.section	.text._ZN7cutlass13device_kernelIN5flash19enable_sm80_to_sm89INS1_16FlashAttnFwdSm80INS1_25CollectiveMainloopFwdSm80ILi8ELi1ELb0EN4cute5tupleIJNS5_1CILi128EEENS7_ILi96EEENS7_ILi256EEEEEELi256ENS_10bfloat16_tEfNS_4arch4Sm80ELb1ELb0ELb0ELb0ELb1ELb0ELb1ELb0EEENS1_21CollectiveEpilogueFwdINS6_IJS8_SA_S9_EEENS6_IJNS7_ILi1EEESI_SI_EEESC_SE_Li256ELb0ELb1ELb0ELb0EEENS1_30DynamicPersistentTileSchedulerILi256ELi256ELb0ELb1ELb0EEEEEEEEEvNT_6ParamsE,"ax",@progbits
	.sectioninfo	@"SHI_REGISTERS=255"
	.align	128
.text._ZN7cutlass13device_kernelIN5flash19enable_sm80_to_sm89INS1_16FlashAttnFwdSm80INS1_25CollectiveMainloopFwdSm80ILi8ELi1ELb0EN4cute5tupleIJNS5_1CILi128EEENS7_ILi96EEENS7_ILi256EEEEEELi256ENS_10bfloat16_tEfNS_4arch4Sm80ELb1ELb0ELb0ELb0ELb1ELb0ELb1ELb0EEENS1_21CollectiveEpilogueFwdINS6_IJS8_SA_S9_EEENS6_IJNS7_ILi1EEESI_SI_EEESC_SE_Li256ELb0ELb1ELb0ELb0EEENS1_30DynamicPersistentTileSchedulerILi256ELi256ELb0ELb1ELb0EEEEEEEEEvNT_6ParamsE:
        .type           _ZN7cutlass13device_kernelIN5flash19enable_sm80_to_sm89INS1_16FlashAttnFwdSm80INS1_25CollectiveMainloopFwdSm80ILi8ELi1ELb0EN4cute5tupleIJNS5_1CILi128EEENS7_ILi96EEENS7_ILi256EEEEEELi256ENS_10bfloat16_tEfNS_4arch4Sm80ELb1ELb0ELb0ELb0ELb1ELb0ELb1ELb0EEENS1_21CollectiveEpilogueFwdINS6_IJS8_SA_S9_EEENS6_IJNS7_ILi1EEESI_SI_EEESC_SE_Li256ELb0ELb1ELb0ELb0EEENS1_30DynamicPersistentTileSchedulerILi256ELi256ELb0ELb1ELb0EEEEEEEEEvNT_6ParamsE,@function
        .size           _ZN7cutlass13device_kernelIN5flash19enable_sm80_to_sm89INS1_16FlashAttnFwdSm80INS1_25CollectiveMainloopFwdSm80ILi8ELi1ELb0EN4cute5tupleIJNS5_1CILi128EEENS7_ILi96EEENS7_ILi256EEEEEELi256ENS_10bfloat16_tEfNS_4arch4Sm80ELb1ELb0ELb0ELb0ELb1ELb0ELb1ELb0EEENS1_21CollectiveEpilogueFwdINS6_IJS8_SA_S9_EEENS6_IJNS7_ILi1EEESI_SI_EEESC_SE_Li256ELb0ELb1ELb0ELb0EEENS1_30DynamicPersistentTileSchedulerILi256ELi256ELb0ELb1ELb0EEEEEEEEEvNT_6ParamsE,(.L_x_3681 - _ZN7cutlass13device_kernelIN5flash19enable_sm80_to_sm89INS1_16FlashAttnFwdSm80INS1_25CollectiveMainloopFwdSm80ILi8ELi1ELb0EN4cute5tupleIJNS5_1CILi128EEENS7_ILi96EEENS7_ILi256EEEEEELi256ENS_10bfloat16_tEfNS_4arch4Sm80ELb1ELb0ELb0ELb0ELb1ELb0ELb1ELb0EEENS1_21CollectiveEpilogueFwdINS6_IJS8_SA_S9_EEENS6_IJNS7_ILi1EEESI_SI_EEESC_SE_Li256ELb0ELb1ELb0ELb0EEENS1_30DynamicPersistentTileSchedulerILi256ELi256ELb0ELb1ELb0EEEEEEEEEvNT_6ParamsE)
        .other          _ZN7cutlass13device_kernelIN5flash19enable_sm80_to_sm89INS1_16FlashAttnFwdSm80INS1_25CollectiveMainloopFwdSm80ILi8ELi1ELb0EN4cute5tupleIJNS5_1CILi128EEENS7_ILi96EEENS7_ILi256EEEEEELi256ENS_10bfloat16_tEfNS_4arch4Sm80ELb1ELb0ELb0ELb0ELb1ELb0ELb1ELb0EEENS1_21CollectiveEpilogueFwdINS6_IJS8_SA_S9_EEENS6_IJNS7_ILi1EEESI_SI_EEESC_SE_Li256ELb0ELb1ELb0ELb0EEENS1_30DynamicPersistentTileSchedulerILi256ELi256ELb0ELb1ELb0EEEEEEEEEvNT_6ParamsE,@"STO_CUDA_ENTRY STV_DEFAULT"
_ZN7cutlass13device_kernelIN5flash19enable_sm80_to_sm89INS1_16FlashAttnFwdSm80INS1_25CollectiveMainloopFwdSm80ILi8ELi1ELb0EN4cute5tupleIJNS5_1CILi128EEENS7_ILi96EEENS7_ILi256EEEEEELi256ENS_10bfloat16_tEfNS_4arch4Sm80ELb1ELb0ELb0ELb0ELb1ELb0ELb1ELb0EEENS1_21CollectiveEpilogueFwdINS6_IJS8_SA_S9_EEENS6_IJNS7_ILi1EEESI_SI_EEESC_SE_Li256ELb0ELb1ELb0ELb0EEENS1_30DynamicPersistentTileSchedulerILi256ELi256ELb0ELb1ELb0EEEEEEEEEvNT_6ParamsE:
        /* <DEDUP_REMOVED lines=82> */
[----:B------:R-:W-:Y:S02]  /*0520*/  IADD3 R252, R245, 0x40, RZ ;  /* 0x00000040f5fc7810 */ /* 0x000fe40007ffe0ff */
[----:B------:R-:W-:Y:S01]  /*0530*/  R2P PR, R7, 0x6 ;  /* 0x0000000607007804 */ /* 0x000fe20000000000 */
[----:B------:R-:W-:Y:S01]  /*0540*/  IMAD.IADD R4, R2, 0x1, R0 ;  /* 0x0000000102047824 */ /* 0x000fe200078e0200 */
[----:B------:R-:W-:Y:S02]  /*0550*/  LEA.HI R0, R13, R19, RZ, 0x7 ;  /* 0x000000130d007211 */ /* 0x000fe400078f38ff */
[----:B------:R-:W-:Y:S02]  /*0560*/  IADD3 R251, R245, 0x80, RZ ;  /* 0x00000080f5fb7810 */ /* 0x000fe40007ffe0ff */
[----:B------:R-:W-:Y:S01]  /*0570*/  SHF.R.S32.HI R2, RZ, 0x7, R0 ;  /* 0x00000007ff027819 */ /* 0x000fe20000011400 */
[----:B------:R-:W-:Y:S01]  /*0580*/  IMAD R0, R17, 0x20, R18 ;  /* 0x0000002011007824 */ /* 0x000fe200078e0212 */
[----:B------:R-:W-:-:S02]  /*0590*/  IADD3 R2, R245, 0xc0, RZ ;  /* 0x000000c0f5027810 */ /* 0x000fc40007ffe0ff */
[CC--:B------:R-:W-:Y:S02]  /*05a0*/  IADD3 R239, R5.reuse, R232.reuse, R239 ;  /* 0x000000e805ef7210 */ /* 0x0c0fe40007ffe0ef */
[----:B------:R1:W-:Y:S01]  /*05b0*/  STL [R1+0x10], R0 ;  /* 0x0000100001007387 */ /* 0x0003e20000100800 */
[----:B------:R-:W-:Y:S02]  /*05c0*/  LOP3.LUT R232, R5, R232, RZ, 0xfc, !PT ;  /* 0x000000e805e87212 */ /* 0x000fe400078efcff */
        /* <DEDUP_REMOVED lines=24> */
[----:B------:R-:W-:Y:S01]  /*0750*/  IMAD.IADD R240, R239, 0x1, R233 ;  /* 0x00000001eff07824 */ /* 0x000fe200078e02e9 */
        /* <DEDUP_REMOVED lines=21> */
.L_x_3388:
        /* <DEDUP_REMOVED lines=19> */
.L_x_3316:
[----:B------:R-:W-:-:S04]  /*09e0*/  MOV R0, c[0x0][0x554] ;  /* 0x0001550000007a02 */ /* 0x000fc80000000f00 */
[----:B------:R-:W-:Y:S02]  /*09f0*/  ISETP.NE.AND P0, PT, R0, 0x1, PT ;  /* 0x000000010000780c */ /* 0x000fe40003f05270 */
[----:B------:R-:W-:-:S11]  /*0a00*/  MOV R0, R2 ;  /* 0x0000000200007202 */ /* 0x000fd60000000f00 */
[----:B------:R-:W-:-:S05]  /*0a10*/  @P0 IMAD.HI.U32 R4, R2, c[0x0][0x558], RZ ;  /* 0x0001560002040a27 */ /* 0x000fca00078e00ff */
[----:B------:R-:W-:-:S05]  /*0a20*/  @P0 SHF.R.U32.HI R0, RZ, c[0x0][0x55c], R4 ;  /* 0x00015700ff000a19 */ /* 0x000fca0000011604 */
[----:B------:R-:W-:Y:S02]  /*0a30*/  IMAD R4, R0, c[0x0][0x554], RZ ;  /* 0x0001550000047a24 */ /* 0x000fe400078e02ff */
.L_x_3317:
[----:B------:R-:W-:Y:S05]  /*0a40*/  BSYNC B0 ;  /* 0x0000000000007941 */ /* 0x000fea0003800000 */
.L_x_3315:
        /* <DEDUP_REMOVED lines=85> */
[----:B------:R-:W-:Y:S01]  /*0fa0*/  IMAD.MOV.U32 R162, RZ, RZ, RZ ;  /* 0x000000ffffa27224 */ /* 0x000fe200078e00ff */
[----:B------:R-:W-:Y:S01]  /*0fb0*/  CS2R R46, SRZ ;  /* 0x00000000002e7805 */ /* 0x000fe2000001ff00 */
[----:B------:R-:W-:Y:S01]  /*0fc0*/  MOV R158, RZ ;  /* 0x000000ff009e7202 */ /* 0x000fe20000000f00 */
[----:B------:R-:W-:Y:S01]  /*0fd0*/  CS2R R48, SRZ ;  /* 0x0000000000307805 */ /* 0x000fe2000001ff00 */
        /* <DEDUP_REMOVED lines=45> */
[----:B------:R-:W-:-:S05]  /*12b0*/  @P0 MOV R2, 0x4 ;  /* 0x0000000400020802 */ /* 0x000fca0000000f00 */
[----:B------:R-:W-:-:S05]  /*12c0*/  @P0 IMAD.WIDE R2, R12, R2, c[0x0][0x340] ;  /* 0x0000d0000c020625 */ /* 0x000fca00078e0202 */
[----:B------:R1:W5:Y:S01]  /*12d0*/  @P0 LDG.E R14, [R2.64] ;  /* 0x00000006020e0981 */ /* 0x000362000c1e1900 */
[----:B------:R-:W-:Y:S02]  /*12e0*/  SHF.R.S32.HI R15, RZ, 0x1f, R52 ;  /* 0x0000001fff0f7819 */ /* 0x000fe40000011434 */
[----:B------:R-:W-:Y:S02]  /*12f0*/  SHF.R.S32.HI R6, RZ, 0x1f, R12 ;  /* 0x0000001fff067819 */ /* 0x000fe4000001140c */
[----:B------:R-:W-:Y:S01]  /*1300*/  ISETP.GE.AND P6, PT, R245, c[0x0][0x198], PT ;  /* 0x00006600f5007a0c */ /* 0x000fe20003fc6270 */
[----:B------:R-:W-:Y:S01]  /*1310*/  IMAD R0, R15, c[0x0][0x1b8], RZ ;  /* 0x00006e000f007a24 */ /* 0x000fe200078e02ff */
[----:B------:R-:W-:Y:S02]  /*1320*/  ISETP.GE.AND P5, PT, R252, c[0x0][0x198], PT ;  /* 0x00006600fc007a0c */ /* 0x000fe40003fa6270 */
[----:B------:R-:W-:Y:S01]  /*1330*/  ISETP.GE.AND P4, PT, R251, c[0x0][0x198], PT ;  /* 0x00006600fb007a0c */ /* 0x000fe20003f86270 */
[----:B------:R-:W-:-:S02]  /*1340*/  IMAD R5, R52, c[0x0][0x1bc], R0 ;  /* 0x00006f0034057a24 */ /* 0x000fc400078e0200 */
        /* <DEDUP_REMOVED lines=8> */
[----:B--2---:R-:W-:-:S05]  /*13d0*/  IADD3 R4, R54, R55, RZ ;  /* 0x0000003736047210 */ /* 0x004fca0007ffe0ff */
[----:B------:R-:W-:-:S04]  /*13e0*/  @P2 IMAD.HI.U32 R7, R4, c[0x0][0x2c8], RZ ;  /* 0x0000b20004072a27 */ /* 0x000fc800078e00ff */
        /* <DEDUP_REMOVED lines=19> */
.L_x_3389:
[----:B------:R-:W-:Y:S05]  /*1520*/  BRA.DIV ~URZ, `(.L_x_3320) ;  /* 0x00012f827f007947 */ /* 0x000fea000b800000 */
[----:B------:R3:W4:Y:S02]  /*1530*/  SHFL.IDX PT, R0, R13, RZ, 0x181f ;  /* 0x00181fff0d007589 */ /* 0x00072400000e0000 */
.L_x_3390:
        /* <DEDUP_REMOVED lines=11> */
[----:B------:R-:W-:Y:S02]  /*15f0*/  SHF.R.S32.HI R2, RZ, 0x1f, R245 ;  /* 0x0000001fff027819 */ /* 0x000fe400000114f5 */
[CC--:B----4-:R-:W-:Y:S02]  /*1600*/  LEA R10, P0, R245.reuse, R0.reuse, 0x1 ;  /* 0x00000000f50a7211 */ /* 0x0d0fe400078008ff */
[----:B------:R-:W-:Y:S02]  /*1610*/  LEA R8, P2, R252, R0, 0x1 ;  /* 0x00000000fc087211 */ /* 0x000fe400078408ff */
[C---:B--2---:R-:W-:Y:S02]  /*1620*/  LEA.HI.X R11, R245.reuse, R4, R2, 0x1, P0 ;  /* 0x00000004f50b7211 */ /* 0x044fe400000f0c02 */
[----:B------:R-:W-:Y:S02]  /*1630*/  SHF.R.S32.HI R2, RZ, 0x1f, R252 ;  /* 0x0000001fff027819 */ /* 0x000fe400000114fc */
[C---:B------:R-:W-:Y:S01]  /*1640*/  IADD3 R17, R245.reuse, 0xc0, RZ ;  /* 0x000000c0f5117810 */ /* 0x040fe20007ffe0ff */
[----:B------:R-:W-:Y:S01]  /*1650*/  @!PT LDS RZ, [RZ] ;  /* 0x00000000fffff984 */ /* 0x000fe20000000800 */
[----:B------:R-:W-:Y:S01]  /*1660*/  @!PT LDS RZ, [RZ] ;  /* 0x00000000fffff984 */ /* 0x000fe20000000800 */
[----:B------:R-:W-:Y:S01]  /*1670*/  @!PT LDS RZ, [RZ] ;  /* 0x00000000fffff984 */ /* 0x000fe20000000800 */
[----:B------:R1:W-:Y:S01]  /*1680*/  LDGSTS.E.BYPASS.LTC128B.128 [R243+0x18100], [R10.64], !P6 ;  /* 0x181000000af37fae */ /* 0x0003e2000f101d46 */
[----:B------:R-:W-:-:S02]  /*1690*/  IADD3 R18, R245, 0xc0, RZ ;  /* 0x000000c0f5127810 */ /* 0x000fc40007ffe0ff */
[----:B------:R-:W-:Y:S02]  /*16a0*/  LEA R6, P1, R251, R0, 0x1 ;  /* 0x00000000fb067211 */ /* 0x000fe400078208ff */
[----:B------:R-:W-:Y:S02]  /*16b0*/  SHF.R.S32.HI R19, RZ, 0x1f, R251 ;  /* 0x0000001fff137819 */ /* 0x000fe400000114fb */
[----:B------:R-:W-:Y:S02]  /*16c0*/  LEA.HI.X R9, R252, R4, R2, 0x1, P2 ;  /* 0x00000004fc097211 */ /* 0x000fe400010f0c02 */
[----:B------:R-:W-:Y:S02]  /*16d0*/  SHF.R.S32.HI R18, RZ, 0x1f, R18 ;  /* 0x0000001fff127819 */ /* 0x000fe40000011412 */
[----:B------:R-:W-:Y:S01]  /*16e0*/  LEA R2, P0, R17, R0, 0x1 ;  /* 0x0000000011027211 */ /* 0x000fe200078008ff */
[----:B------:R1:W-:Y:S01]  /*16f0*/  LDGSTS.E.BYPASS.LTC128B.128 [R243+0x1c100], [R8.64], !P5 ;  /* 0x1c10000008f37fae */ /* 0x0003e2000e901d46 */
[----:B------:R-:W-:-:S02]  /*1700*/  LEA.HI.X R7, R251, R4, R19, 0x1, P1 ;  /* 0x00000004fb077211 */ /* 0x000fc400008f0c13 */
[----:B------:R-:W-:-:S03]  /*1710*/  LEA.HI.X R3, R17, R4, R18, 0x1, P0 ;  /* 0x0000000411037211 */ /* 0x000fc600000f0c12 */
[----:B------:R1:W-:Y:S04]  /*1720*/  LDGSTS.E.BYPASS.LTC128B.128 [R243+0x20100], [R6.64], !P4 ;  /* 0x2010000006f37fae */ /* 0x0003e8000e101d46 */
[----:B------:R1:W-:Y:S02]  /*1730*/  LDGSTS.E.BYPASS.LTC128B.128 [R243+0x24100], [R2.64], !P3 ;  /* 0x2410000002f37fae */ /* 0x0003e4000d901d46 */
.L_x_3322:
[----:B------:R-:W-:Y:S05]  /*1740*/  BSYNC B0 ;  /* 0x0000000000007941 */ /* 0x000fea0003800000 */
.L_x_3321:
[----:B------:R-:W-:Y:S05]  /*1750*/  BRA.DIV ~URZ, `(.L_x_3323) ;  /* 0x00012dc27f007947 */ /* 0x000fea000b800000 */
[----:B--2---:R2:W3:Y:S04]  /*1760*/  SHFL.IDX PT, R4, R5, 0x1, 0x181f ;  /* 0x00381f0005047f89 */ /* 0x0044e800000e0000 */
[----:B----4-:R2:W4:Y:S02]  /*1770*/  SHFL.IDX PT, R0, R13, 0x1, 0x181f ;  /* 0x00381f000d007f89 */ /* 0x01052400000e0000 */
.L_x_3391:
[----:B-1----:R-:W-:Y:S01]  /*1780*/  IADD3 R2, R12, 0x20, RZ ;  /* 0x000000200c027810 */ /* 0x002fe20007ffe0ff */
[----:B------:R-:W-:Y:S03]  /*1790*/  BSSY B0, `(.L_x_3324) ;  /* 0x0000018000007945 */ /* 0x000fe60003800000 */
[----:B------:R-:W-:-:S13]  /*17a0*/  ISETP.GE.AND P0, PT, R2, R16, PT ;  /* 0x000000100200720c */ /* 0x000fda0003f06270 */
[----:B------:R-:W-:Y:S05]  /*17b0*/  @P0 BRA `(.L_x_3325) ;  /* 0x0000015000000947 */ /* 0x000fea0003800000 */
[----:B------:R-:W-:Y:S02]  /*17c0*/  SHF.R.S32.HI R3, RZ, 0x1f, R245 ;  /* 0x0000001fff037819 */ /* 0x000fe400000114f5 */
[C---:B----4-:R-:W-:Y:S02]  /*17d0*/  LEA R10, P0, R245.reuse, R0, 0x1 ;  /* 0x00000000f50a7211 */ /* 0x050fe400078008ff */
[C---:B------:R-:W-:Y:S02]  /*17e0*/  IADD3 R17, R245.reuse, 0xc0, RZ ;  /* 0x000000c0f5117810 */ /* 0x040fe40007ffe0ff */
[C---:B------:R-:W-:Y:S02]  /*17f0*/  IADD3 R18, R245.reuse, 0xc0, RZ ;  /* 0x000000c0f5127810 */ /* 0x040fe40007ffe0ff */
[----:B---3--:R-:W-:Y:S02]  /*1800*/  LEA.HI.X R11, R245, R4, R3, 0x1, P0 ;  /* 0x00000004f50b7211 */ /* 0x008fe400000f0c03 */
[----:B------:R-:W-:-:S02]  /*1810*/  LEA R8, P2, R252, R0, 0x1 ;  /* 0x00000000fc087211 */ /* 0x000fc400078408ff */
[----:B------:R-:W-:Y:S01]  /*1820*/  SHF.R.S32.HI R3, RZ, 0x1f, R252 ;  /* 0x0000001fff037819 */ /* 0x000fe200000114fc */
[----:B------:R-:W-:Y:S01]  /*1830*/  @!PT LDS RZ, [RZ] ;  /* 0x00000000fffff984 */ /* 0x000fe20000000800 */
[----:B------:R-:W-:Y:S01]  /*1840*/  @!PT LDS RZ, [RZ] ;  /* 0x00000000fffff984 */ /* 0x000fe20000000800 */
[----:B------:R-:W-:Y:S01]  /*1850*/  @!PT LDS RZ, [RZ] ;  /* 0x00000000fffff984 */ /* 0x000fe20000000800 */
[----:B------:R1:W-:Y:S01]  /*1860*/  LDGSTS.E.BYPASS.LTC128B.128 [R243+0x19100], [R10.64], !P6 ;  /* 0x191000000af37fae */ /* 0x0003e2000f101d46 */
[-C--:B------:R-:W-:Y:S02]  /*1870*/  LEA R6, P1, R251, R0.reuse, 0x1 ;  /* 0x00000000fb067211 */ /* 0x080fe400078208ff */
[----:B------:R-:W-:Y:S02]  /*1880*/  SHF.R.S32.HI R19, RZ, 0x1f, R251 ;  /* 0x0000001fff137819 */ /* 0x000fe400000114fb */
[----:B------:R-:W-:Y:S02]  /*1890*/  SHF.R.S32.HI R18, RZ, 0x1f, R18 ;  /* 0x0000001fff127819 */ /* 0x000fe40000011412 */
[----:B------:R-:W-:Y:S02]  /*18a0*/  LEA R2, P0, R17, R0, 0x1 ;  /* 0x0000000011027211 */ /* 0x000fe400078008ff */
[----:B------:R-:W-:-:S02]  /*18b0*/  LEA.HI.X R9, R252, R4, R3, 0x1, P2 ;  /* 0x00000004fc097211 */ /* 0x000fc400010f0c03 */
[-C--:B------:R-:W-:Y:S02]  /*18c0*/  LEA.HI.X R7, R251, R4.reuse, R19, 0x1, P1 ;  /* 0x00000004fb077211 */ /* 0x080fe400008f0c13 */
[----:B------:R-:W-:Y:S01]  /*18d0*/  LEA.HI.X R3, R17, R4, R18, 0x1, P0 ;  /* 0x0000000411037211 */ /* 0x000fe200000f0c12 */
[----:B------:R1:W-:Y:S04]  /*18e0*/  LDGSTS.E.BYPASS.LTC128B.128 [R243+0x1d100], [R8.64], !P5 ;  /* 0x1d10000008f37fae */ /* 0x0003e8000e901d46 */
[----:B------:R1:W-:Y:S04]  /*18f0*/  LDGSTS.E.BYPASS.LTC128B.128 [R243+0x21100], [R6.64], !P4 ;  /* 0x2110000006f37fae */ /* 0x0003e8000e101d46 */
[----:B------:R1:W-:Y:S02]  /*1900*/  LDGSTS.E.BYPASS.LTC128B.128 [R243+0x25100], [R2.64], !P3 ;  /* 0x2510000002f37fae */ /* 0x0003e4000d901d46 */
.L_x_3325:
[----:B------:R-:W-:Y:S05]  /*1910*/  BSYNC B0 ;  /* 0x0000000000007941 */ /* 0x000fea0003800000 */
.L_x_3324:
[----:B------:R-:W-:Y:S05]  /*1920*/  BRA.DIV ~URZ, `(.L_x_3326) ;  /* 0x00012cc27f007947 */ /* 0x000fea000b800000 */
[----:B---3--:R3:W1:Y:S02]  /*1930*/  SHFL.IDX PT, R4, R5, 0x2, 0x181f ;  /* 0x00581f0005047f89 */ /* 0x00866400000e0000 */
.L_x_3392:
[----:B------:R-:W-:Y:S05]  /*1940*/  BRA.DIV ~URZ, `(.L_x_3327) ;  /* 0x00012d127f007947 */ /* 0x000fea000b800000 */
[----:B----4-:R4:W2:Y:S02]  /*1950*/  SHFL.IDX PT, R0, R13, 0x2, 0x181f ;  /* 0x00581f000d007f89 */ /* 0x0108a400000e0000 */
.L_x_3393:
[----:B-1----:R-:W-:Y:S01]  /*1960*/  IADD3 R2, R12, 0x40, RZ ;  /* 0x000000400c027810 */ /* 0x002fe20007ffe0ff */
[----:B------:R-:W-:Y:S03]  /*1970*/  BSSY B0, `(.L_x_3328) ;  /* 0x0000018000007945 */ /* 0x000fe60003800000 */
[----:B------:R-:W-:-:S13]  /*1980*/  ISETP.GE.AND P0, PT, R2, R16, PT ;  /* 0x000000100200720c */ /* 0x000fda0003f06270 */
[----:B------:R-:W-:Y:S05]  /*1990*/  @P0 BRA `(.L_x_3329) ;  /* 0x0000015000000947 */ /* 0x000fea0003800000 */
[----:B------:R-:W-:Y:S02]  /*19a0*/  SHF.R.S32.HI R3, RZ, 0x1f, R245 ;  /* 0x0000001fff037819 */ /* 0x000fe400000114f5 */
[C---:B--2---:R-:W-:Y:S02]  /*19b0*/  LEA R10, P0, R245.reuse, R0, 0x1 ;  /* 0x00000000f50a7211 */ /* 0x044fe400078008ff */
[C---:B------:R-:W-:Y:S02]  /*19c0*/  IADD3 R17, R245.reuse, 0xc0, RZ ;  /* 0x000000c0f5117810 */ /* 0x040fe40007ffe0ff */
[C---:B------:R-:W-:Y:S02]  /*19d0*/  IADD3 R18, R245.reuse, 0xc0, RZ ;  /* 0x000000c0f5127810 */ /* 0x040fe40007ffe0ff */
[----:B------:R-:W-:Y:S02]  /*19e0*/  LEA.HI.X R11, R245, R4, R3, 0x1, P0 ;  /* 0x00000004f50b7211 */ /* 0x000fe400000f0c03 */
        /* <DEDUP_REMOVED lines=16> */
.L_x_3329:
[----:B------:R-:W-:Y:S05]  /*1af0*/  BSYNC B0 ;  /* 0x0000000000007941 */ /* 0x000fea0003800000 */
.L_x_3328:
[----:B------:R-:W-:Y:S05]  /*1b00*/  BRA.DIV ~URZ, `(.L_x_3330) ;  /* 0x00012bc27f007947 */ /* 0x000fea000b800000 */
[----:B------:R1:W3:Y:S04]  /*1b10*/  SHFL.IDX PT, R4, R5, 0x3, 0x181f ;  /* 0x00781f0005047f89 */ /* 0x0002e800000e0000 */
[----:B--2---:R1:W2:Y:S02]  /*1b20*/  SHFL.IDX PT, R0, R13, 0x3, 0x181f ;  /* 0x00781f000d007f89 */ /* 0x0042a400000e0000 */
.L_x_3394:
[----:B-1----:R-:W-:Y:S01]  /*1b30*/  IADD3 R2, R12, 0x60, RZ ;  /* 0x000000600c027810 */ /* 0x002fe20007ffe0ff */
[----:B-----5:R-:W-:Y:S01]  /*1b40*/  IMAD.WIDE.U32 R158, R14, c[0x0][0x2b0], RZ ;  /* 0x0000ac000e9e7a25 */ /* 0x020fe200078e00ff */
[----:B------:R-:W-:-:S02]  /*1b50*/  SHF.R.S32.HI R20, RZ, 0x1f, R245 ;  /* 0x0000001fff147819 */ /* 0x000fc400000114f5 */
[----:B------:R-:W-:Y:S02]  /*1b60*/  ISETP.GE.AND P0, PT, R2, R16, PT ;  /* 0x000000100200720c */ /* 0x000fe40003f06270 */
[----:B------:R-:W-:Y:S01]  /*1b70*/  SHF.R.S32.HI R19, RZ, 0x1f, R252 ;  /* 0x0000001fff137819 */ /* 0x000fe200000114fc */
[----:B------:R1:W-:Y:S01]  /*1b80*/  STL.64 [R1+0x28], R158 ;  /* 0x0000289e01007387 */ /* 0x0003e20000100a00 */
[----:B------:R-:W-:Y:S02]  /*1b90*/  SHF.R.S32.HI R18, RZ, 0x1f, R251 ;  /* 0x0000001fff127819 */ /* 0x000fe400000114fb */
[C---:B------:R-:W-:Y:S02]  /*1ba0*/  IADD3 R28, R245.reuse, 0xc0, RZ ;  /* 0x000000c0f51c7810 */ /* 0x040fe40007ffe0ff */
[----:B------:R-:W-:-:S04]  /*1bb0*/  IADD3 R17, R245, 0xc0, RZ ;  /* 0x000000c0f5117810 */ /* 0x000fc80007ffe0ff */
[----:B------:R-:W-:Y:S02]  /*1bc0*/  SHF.R.S32.HI R17, RZ, 0x1f, R17 ;  /* 0x0000001fff117819 */ /* 0x000fe40000011411 */
[----:B--2---:R-:W-:-:S04]  /*1bd0*/  @!P0 LEA R10, P1, R245, R0, 0x1 ;  /* 0x00000000f50a8211 */ /* 0x004fc800078208ff */
[----:B---3--:R-:W-:Y:S02]  /*1be0*/  @!P0 LEA.HI.X R11, R245, R4, R20, 0x1, P1 ;  /* 0x00000004f50b8211 */ /* 0x008fe400008f0c14 */
[----:B------:R-:W-:-:S03]  /*1bf0*/  @!P0 LEA R8, P1, R252, R0, 0x1 ;  /* 0x00000000fc088211 */ /* 0x000fc600078208ff */
[----:B------:R-:W-:Y:S01]  /*1c00*/  @!PT LDS RZ, [RZ] ;  /* 0x00000000fffff984 */ /* 0x000fe20000000800 */
[----:B------:R-:W-:Y:S01]  /*1c10*/  @!PT LDS RZ, [RZ] ;  /* 0x00000000fffff984 */ /* 0x000fe20000000800 */
[----:B------:R-:W-:Y:S01]  /*1c20*/  @!PT LDS RZ, [RZ] ;  /* 0x00000000fffff984 */ /* 0x000fe20000000800 */
[----:B------:R1:W-:Y:S01]  /*1c30*/  @!P0 LDGSTS.E.BYPASS.LTC128B.128 [R243+0x1b100], [R10.64], !P6 ;  /* 0x1b1000000af38fae */ /* 0x0003e2000f101d46 */
[----:B------:R-:W-:Y:S02]  /*1c40*/  @!P0 LEA.HI.X R9, R252, R4, R19, 0x1, P1 ;  /* 0x00000004fc098211 */ /* 0x000fe400008f0c13 */
[----:B------:R-:W-:-:S03]  /*1c50*/  @!P0 LEA R6, P1, R251, R0, 0x1 ;  /* 0x00000000fb068211 */ /* 0x000fc600078208ff */
        /* <DEDUP_REMOVED lines=54> */
[----:B------:R-:W-:-:S04]  /*1fc0*/  IMAD R148, R148, c[0x0][0x1d0], R5 ;  /* 0x0000740094947a24 */ /* 0x000fc800078e0205 */
[----:B------:R-:W-:Y:S02]  /*1fd0*/  IMAD.IADD R26, R148, 0x1, -R7 ;  /* 0x00000001941a7824 */ /* 0x000fe400078e0a07 */
[----:B------:R-:W-:Y:S01]  /*1fe0*/  IMAD.WIDE.U32 R22, R21, c[0x0][0x210], RZ ;  /* 0x0000840015167a25 */ /* 0x000fe200078e00ff */
[----:B------:R-:W-:Y:S04]  /*1ff0*/  STL.64 [R1+0x20], R156 ;  /* 0x0000209c01007387 */ /* 0x000fe80000100a00 */
[----:B------:R-:W-:Y:S04]  /*2000*/  STL [R1+0x1c], R154 ;  /* 0x00001c9a01007387 */ /* 0x000fe80000100800 */
[----:B------:R-:W-:Y:S01]  /*2010*/  STL.64 [R1+0x30], R22 ;  /* 0x0000301601007387 */ /* 0x000fe20000100a00 */
[----:B------:R-:W-:-:S02]  /*2020*/  IMAD.SHL.U32 R151, R252, 0x2, RZ ;  /* 0x00000002fc977824 */ /* 0x000fc400078e00ff */
[----:B------:R-:W-:Y:S01]  /*2030*/  IMAD.SHL.U32 R152, R251, 0x2, RZ ;  /* 0x00000002fb987824 */ /* 0x000fe200078e00ff */
        /* <DEDUP_REMOVED lines=20> */
[C---:B------:R-:W-:Y:S01]  /*2180*/  @P0 ISETP.GE.AND P4, PT, R252.reuse, c[0x0][0x1d4], PT ;  /* 0x00007500fc000a0c */ /* 0x040fe20003f86270 */
[----:B------:R-:W4:Y:S01]  /*2190*/  SHFL.IDX PT, R11, R13, 0x1, 0x181f ;  /* 0x00381f000d0b7f89 */ /* 0x000f2200000e0000 */
[CC--:B-1----:R-:W-:Y:S02]  /*21a0*/  @P0 LEA R4, P2, R245.reuse, R0.reuse, 0x1 ;  /* 0x00000000f5040211 */ /* 0x0c2fe400078408ff */
[C---:B------:R-:W-:Y:S02]  /*21b0*/  @P0 LEA R6, P1, R252.reuse, R0, 0x1 ;  /* 0x00000000fc060211 */ /* 0x040fe400078208ff */
        /* <DEDUP_REMOVED lines=12> */
[C---:B------:R-:W-:Y:S01]  /*2280*/  @P1 ISETP.GE.AND P2, PT, R245.reuse, c[0x0][0x1d4], PT ;  /* 0x00007500f5001a0c */ /* 0x040fe20003f46270 */
        /* <DEDUP_REMOVED lines=25> */
[C---:B-1----:R-:W-:Y:S02]  /*2420*/  @P0 LEA R4, P2, R245.reuse, R0, 0x1 ;  /* 0x00000000f5040211 */ /* 0x042fe400078408ff */
        /* <DEDUP_REMOVED lines=10> */
[----:B------:R-:W-:Y:S01]  /*24d0*/  LEA R13, P1, R2, c[0x0][0x1f8], 0x1 ;  /* 0x00007e00020d7a11 */ /* 0x000fe200078208ff */
        /* <DEDUP_REMOVED lines=20> */
[----:B------:R-:W5:Y:S01]  /*2620*/  SHFL.IDX PT, R12, R13, 0x1, 0x181f ;  /* 0x00381f000d0c7f89 */ /* 0x000f6200000e0000 */
[----:B------:R-:W-:-:S03]  /*2630*/  IMAD.IADD R14, R21, 0x1, -R14 ;  /* 0x00000001150e7824 */ /* 0x000fc600078e0a0e */
[----:B------:R-:W1:Y:S02]  /*2640*/  SHFL.IDX PT, R3, R27, 0x1, 0x181f ;  /* 0x00381f001b037f89 */ /* 0x000e6400000e0000 */
        /* <DEDUP_REMOVED lines=8> */
[----:B-----5:R-:W-:Y:S01]  /*26d0*/  IADD3 R14, P1, R12, R150, RZ ;  /* 0x000000960c0e7210 */ /* 0x020fe20007f3e0ff */
[----:B------:R-:W-:Y:S01]  /*26e0*/  IMAD.X R19, R2, 0x1, R146, P4 ;  /* 0x0000000102137824 */ /* 0x000fe200020e0692 */
[----:B------:R-:W-:Y:S02]  /*26f0*/  IADD3 R24, P0, R12, R151, RZ ;  /* 0x000000970c187210 */ /* 0x000fe40007f1e0ff */
[----:B------:R-:W-:-:S02]  /*2700*/  ISETP.GE.AND P5, PT, R245, c[0x0][0x1d4], PT ;  /* 0x00007500f5007a0c */ /* 0x000fc40003fa6270 */
[----:B------:R-:W-:Y:S01]  /*2710*/  ISETP.GE.AND P4, PT, R252, c[0x0][0x1d4], PT ;  /* 0x00007500fc007a0c */ /* 0x000fe20003f86270 */
[C-C-:B-1----:R-:W-:Y:S01]  /*2720*/  IMAD.X R15, R3.reuse, 0x1, R144.reuse, P1 ;  /* 0x00000001030f7824 */ /* 0x142fe200008e0690 */
[----:B------:R-:W-:Y:S01]  /*2730*/  IADD3 R22, P3, R0, R150, RZ ;  /* 0x0000009600167210 */ /* 0x000fe20007f7e0ff */
[----:B------:R-:W-:Y:S01]  /*2740*/  IMAD.X R25, R3, 0x1, R145, P0 ;  /* 0x0000000103197824 */ /* 0x000fe200000e0691 */
[C---:B------:R-:W-:Y:S02]  /*2750*/  ISETP.LT.OR P1, PT, R26.reuse, 0x1, P5 ;  /* 0x000000011a00780c */ /* 0x040fe40002f21670 */
[----:B------:R-:W-:Y:S01]  /*2760*/  ISETP.LT.OR P0, PT, R26, 0x1, P4 ;  /* 0x000000011a00780c */ /* 0x000fe20002701670 */
[----:B------:R-:W-:Y:S01]  /*2770*/  IMAD.X R23, R2, 0x1, R144, P3 ;  /* 0x0000000102177824 */ /* 0x000fe200018e0690 */
[----:B------:R-:W-:Y:S01]  /*2780*/  IADD3 R16, P3, R0, R153, RZ ;  /* 0x0000009900107210 */ /* 0x000fe20007f7e0ff */
[----:B------:R-:W-:Y:S04]  /*2790*/  LDSM.16.M88.4 R4, [R239] ;  /* 0x00000000ef04783b */ /* 0x000fe80000000200 */
        /* <DEDUP_REMOVED lines=8> */
[----:B--2---:R-:W-:Y:S04]  /*2820*/  LDSM.16.M88.4 R8, [R240] ;  /* 0x00000000f008783b */ /* 0x004fe80000000200 */
        /* <DEDUP_REMOVED lines=26> */
[----:B----4-:R-:W-:-:S05]  /*29d0*/  IADD3 R12, P0, R0, R150, RZ ;  /* 0x00000096000c7210 */ /* 0x010fca0007f1e0ff */
[----:B---3--:R-:W-:Y:S01]  /*29e0*/  IMAD.X R13, R2, 0x1, R144, P0 ;  /* 0x00000001020d7824 */ /* 0x008fe200000e0690 */
[----:B------:R-:W-:-:S13]  /*29f0*/  ISETP.LT.OR P0, PT, R26, 0x21, P3 ;  /* 0x000000211a00780c */ /* 0x000fda0001f01670 */
[----:B------:R3:W-:Y:S01]  /*2a00*/  LDGSTS.E.BYPASS.LTC128B.128 [R243+0x7100], [R16.64], !P0 ;  /* 0x0710000010f37fae */ /* 0x0007e2000c101d46 */
[----:B------:R-:W-:Y:S01]  /*2a10*/  HMMA.16816.F32.BF16 R36, R4, R32, RZ ;  /* 0x000000200424723c */ /* 0x000fe200000418ff */
[----:B---3--:R-:W-:-:S05]  /*2a20*/  IADD3 R16, P0, R0, R151, RZ ;  /* 0x0000009700107210 */ /* 0x008fca0007f1e0ff */
[----:B------:R-:W-:Y:S01]  /*2a30*/  IMAD.X R17, R2, 0x1, R145, P0 ;  /* 0x0000000102117824 */ /* 0x000fe200000e0691 */
[C---:B------:R-:W-:Y:S01]  /*2a40*/  ISETP.LT.OR P0, PT, R26.reuse, 0x21, P1 ;  /* 0x000000211a00780c */ /* 0x040fe20000f01670 */
[C---:B------:R-:W-:Y:S11]  /*2a50*/  HMMA.16816.F32.BF16 R32, R4.reuse, R34, RZ ;  /* 0x000000220420723c */ /* 0x040ff600000418ff */
[----:B------:R-:W-:Y:S01]  /*2a60*/  @!UPT UIADD3 URZ, URZ, URZ, URZ ;  /* 0x0000003f3f3ff290 */ /* 0x000fe2000fffe03f */
[----:B------:R3:W-:Y:S01]  /*2a70*/  LDGSTS.E.BYPASS.LTC128B.128 [R243+0xa100], [R14.64], !P0 ;  /* 0x0a1000000ef37fae */ /* 0x0007e2000c101d46 */
[C---:B------:R-:W-:Y:S01]  /*2a80*/  ISETP.LT.OR P4, PT, R26.reuse, 0x41, P4 ;  /* 0x000000411a00780c */ /* 0x040fe20002781670 */
[----:B------:R-:W-:Y:S01]  /*2a90*/  IMAD.MOV.U32 R3, RZ, RZ, 0x40 ;  /* 0x00000040ff037424 */ /* 0x000fe200078e00ff */
[C---:B------:R-:W-:Y:S01]  /*2aa0*/  ISETP.LT.OR P3, PT, R26.reuse, 0x41, P3 ;  /* 0x000000411a00780c */ /* 0x040fe20001f61670 */
[----:B------:R-:W-:Y:S01]  /*2ab0*/  HMMA.16816.F32.BF16 R28, R4, R40, RZ ;  /* 0x00000028041c723c */ /* 0x000fe200000418ff */
[----:B------:R-:W-:Y:S02]  /*2ac0*/  ISETP.LT.OR P1, PT, R26, 0x41, P1 ;  /* 0x000000411a00780c */ /* 0x000fe40000f21670 */
[----:B---3--:R-:W-:-:S05]  /*2ad0*/  IADD3 R14, P0, R0, R152, RZ ;  /* 0x00000098000e7210 */ /* 0x008fca0007f1e0ff */
[----:B------:R-:W-:Y:S01]  /*2ae0*/  IMAD.X R15, R2, 0x1, R146, P0 ;  /* 0x00000001020f7824 */ /* 0x000fe200000e0692 */
[----:B------:R-:W-:Y:S01]  /*2af0*/  ISETP.LT.OR P0, PT, R26, 0x41, P5 ;  /* 0x000000411a00780c */ /* 0x000fe20002f01670 */
[C---:B-1----:R-:W-:Y:S08]  /*2b00*/  HMMA.16816.F32.BF16 R20, R4.reuse, R42, RZ ;  /* 0x0000002a0414723c */ /* 0x042ff000000418ff */
[C---:B------:R-:W-:Y:S04]  /*2b10*/  HMMA.16816.F32.BF16 R40, R4.reuse, R56, RZ ;  /* 0x000000380428723c */ /* 0x040fe800000418ff */
[----:B------:R1:W-:Y:S04]  /*2b20*/  LDGSTS.E.BYPASS.LTC128B.128 [R243+0x2100], [R12.64], !P0 ;  /* 0x021000000cf37fae */ /* 0x0003e8000c101d46 */
[C---:B------:R-:W-:Y:S01]  /*2b30*/  HMMA.16816.F32.BF16 R52, R4.reuse, R48, RZ ;  /* 0x000000300434723c */ /* 0x040fe200000418ff */
[----:B------:R2:W-:Y:S04]  /*2b40*/  LDGSTS.E.BYPASS.LTC128B.128 [R243+0x5100], [R16.64], !P4 ;  /* 0x0510000010f37fae */ /* 0x0005e8000e101d46 */
[----:B------:R1:W-:Y:S03]  /*2b50*/  LDGSTS.E.BYPASS.LTC128B.128 [R243+0x8100], [R14.64], !P3 ;  /* 0x081000000ef37fae */ /* 0x0003e6000d901d46 */
[C---:B------:R-:W-:Y:S08]  /*2b60*/  HMMA.16816.F32.BF16 R44, R4.reuse, R68, RZ ;  /* 0x00000044042c723c */ /* 0x040ff000000418ff */
[C---:B------:R-:W-:Y:S08]  /*2b70*/  HMMA.16816.F32.BF16 R56, R4.reuse, R58, RZ ;  /* 0x0000003a0438723c */ /* 0x040ff000000418ff */
[C---:B------:R-:W-:Y:S08]  /*2b80*/  HMMA.16816.F32.BF16 R48, R4.reuse, R50, RZ ;  /* 0x000000320430723c */ /* 0x040ff000000418ff */
        /* <DEDUP_REMOVED lines=8> */
[----:B------:R3:W-:Y:S06]  /*2c10*/  LDGSTS.E.BYPASS.LTC128B.128 [R243+0xb100], [R4.64], !P1 ;  /* 0x0b10000004f37fae */ /* 0x0007ec000c901d46 */
[----:B------:R-:W-:Y:S01]  /*2c20*/  HMMA.16816.F32.BF16 R96, R8, R66, R32 ;  /* 0x000000420860723c */ /* 0x000fe20000041820 */
[----:B------:R-:W-:Y:S01]  /*2c30*/  LDSM.16.M88.4 R64, [R231] ;  /* 0x00000000e740783b */ /* 0x000fe20000000200 */
[----:B------:R-:W-:-:S03]  /*2c40*/  IADD3 R2, R228, 0x9000, RZ ;  /* 0x00009000e4027810 */ /* 0x000fc60007ffe0ff */
[----:B------:R-:W-:Y:S03]  /*2c50*/  LDSM.16.M88.4 R76, [R231+0x800] ;  /* 0x00080000e74c783b */ /* 0x000fe60000000200 */
[C---:B------:R-:W-:Y:S01]  /*2c60*/  HMMA.16816.F32.BF16 R84, R8.reuse, R80, R40 ;  /* 0x000000500854723c */ /* 0x040fe20000041828 */
[----:B--2---:R-:W-:Y:S04]  /*2c70*/  LDSM.16.M88.4 R16, [R241] ;  /* 0x00000000f110783b */ /* 0x004fe80000000200 */
[----:B------:R-:W-:Y:S03]  /*2c80*/  LDSM.16.M88.4 R128, [R228+0xb800] ;  /* 0x00b80000e480783b */ /* 0x000fe60000000200 */
[----:B------:R-:W-:Y:S01]  /*2c90*/  HMMA.16816.F32.BF16 R92, R8, R60, R28 ;  /* 0x0000003c085c723c */ /* 0x000fe2000004181c */
[----:B------:R-:W-:Y:S04]  /*2ca0*/  LDSM.16.M88.4 R124, [R231+0xa800] ;  /* 0x00a80000e77c783b */ /* 0x000fe80000000200 */
[----:B---3--:R-:W2:Y:S01]  /*2cb0*/  LDSM.16.M88.4 R4, [R242] ;  /* 0x00000000f204783b */ /* 0x008ea20000000200 */
[----:B------:R-:W-:-:S02]  /*2cc0*/  IMAD.IADD R230, R2, 0x1, R0 ;  /* 0x0000000102e67824 */ /* 0x000fc400078e0200 */
[C---:B------:R-:W-:Y:S01]  /*2cd0*/  HMMA.16816.F32.BF16 R80, R8.reuse, R82, R56 ;  /* 0x000000520850723c */ /* 0x040fe20000041838 */
[----:B------:R-:W-:Y:S04]  /*2ce0*/  LDSM.16.M88.4 R32, [R231+0x2000] ;  /* 0x00200000e720783b */ /* 0x000fe80000000200 */
[----:B------:R-:W-:Y:S03]  /*2cf0*/  LDSM.16.M88.4 R36, [R230+-0x9000] ;  /* 0xff700000e624783b */ /* 0x000fe60000000200 */
[C---:B------:R-:W-:Y:S01]  /*2d00*/  HMMA.16816.F32.BF16 R56, R8.reuse, R114, R48 ;  /* 0x000000720838723c */ /* 0x040fe20000041830 */
[----:B------:R-:W3:Y:S04]  /*2d10*/  LDSM.16.M88.4 R48, [R231+0x1800] ;  /* 0x00180000e730783b */ /* 0x000ee80000000200 */
[----:B------:R-:W4:Y:S03]  /*2d20*/  LDSM.16.M88.4 R28, [R231+0x2800] ;  /* 0x00280000e71c783b */ /* 0x000f260000000200 */
[C---:B------:R-:W-:Y:S01]  /*2d30*/  HMMA.16816.F32.BF16 R88, R8.reuse, R62, R20 ;  /* 0x0000003e0858723c */ /* 0x040fe20000041814 */
[----:B------:R-:W1:Y:S04]  /*2d40*/  LDSM.16.M88.4 R60, [R231+0x1000] ;  /* 0x00100000e73c783b */ /* 0x000e680000000200 */
[----:B------:R-:W-:Y:S03]  /*2d50*/  LDSM.16.M88.4 R140, [R231+0x9000] ;  /* 0x00900000e78c783b */ /* 0x000fe60000000200 */
[C---:B------:R-:W-:Y:S01]  /*2d60*/  HMMA.16816.F32.BF16 R72, R8.reuse, R112, R52 ;  /* 0x000000700848723c */ /* 0x040fe20000041834 */
[----:B------:R-:W-:Y:S04]  /*2d70*/  LDSM.16.M88.4 R132, [R231+0xb000] ;  /* 0x00b00000e784783b */ /* 0x000fe80000000200 */
[----:B------:R-:W-:Y:S03]  /*2d80*/  LDSM.16.M88.4 R136, [R231+0xb800] ;  /* 0x00b80000e788783b */ /* 0x000fe60000000200 */
[C---:B------:R-:W-:Y:S01]  /*2d90*/  HMMA.16816.F32.BF16 R44, R8.reuse, R116, R44 ;  /* 0x00000074082c723c */ /* 0x040fe2000004182c */
[----:B------:R-:W0:Y:S07]  /*2da0*/  LDGDEPBAR ;  /* 0x00000000000079af */ /* 0x000e2e0000000000 */
[C---:B------:R-:W-:Y:S01]  /*2db0*/  HMMA.16816.F32.BF16 R40, R8.reuse, R118, R68 ;  /* 0x000000760828723c */ /* 0x040fe20000041844 */
[----:B------:R-:W4:Y:S07]  /*2dc0*/  LDSM.16.M88.4 R68, [R230+-0x7800] ;  /* 0xff880000e644783b */ /* 0x000f2e0000000200 */
[C---:B-----5:R-:W-:Y:S01]  /*2dd0*/  HMMA.16816.F32.BF16 R24, R8.reuse, R120, R108 ;  /* 0x000000780818723c */ /* 0x060fe2000004186c */
[----:B------:R-:W5:Y:S07]  /*2de0*/  LDSM.16.M88.4 R108, [R230+-0x8800] ;  /* 0xff780000e66c783b */ /* 0x000f6e0000000200 */
[----:B------:R-:W-:Y:S01]  /*2df0*/  HMMA.16816.F32.BF16 R20, R8, R122, R104 ;  /* 0x0000007a0814723c */ /* 0x000fe20000041868 */
[----:B------:R-:W-:Y:S07]  /*2e00*/  LDSM.16.M88.4 R104, [R228+0x3000] ;  /* 0x00300000e468783b */ /* 0x000fee0000000200 */
[C---:B--2---:R-:W-:Y:S01]  /*2e10*/  HMMA.16816.F32.BF16 R8, R4.reuse, R66, R96 ;  /* 0x000000420408723c */ /* 0x044fe20000041860 */
[----:B------:R-:W-:Y:S07]  /*2e20*/  LDSM.16.M88.4 R96, [R230+-0x8000] ;  /* 0xff800000e660783b */ /* 0x000fee0000000200 */
[C---:B-1----:R-:W-:Y:S01]  /*2e30*/  HMMA.16816.F32.BF16 R12, R4.reuse, R64, R100 ;  /* 0x00000040040c723c */ /* 0x042fe20000041864 */
[----:B------:R-:W1:Y:S07]  /*2e40*/  LDSM.16.M88.4 R100, [R230+-0x7000] ;  /* 0xff900000e664783b */ /* 0x000e6e0000000200 */
[C---:B---3--:R-:W-:Y:S08]  /*2e50*/  HMMA.16816.F32.BF16 R72, R4.reuse, R48, R72 ;  /* 0x000000300448723c */ /* 0x048ff00000041848 */
[C---:B------:R-:W-:Y:S08]  /*2e60*/  HMMA.16816.F32.BF16 R52, R4.reuse, R76, R92 ;  /* 0x0000004c0434723c */ /* 0x040ff0000004185c */
[C---:B------:R-:W-:Y:S08]  /*2e70*/  HMMA.16816.F32.BF16 R64, R4.reuse, R78, R88 ;  /* 0x0000004e0440723c */ /* 0x040ff00000041858 */
[C---:B------:R-:W-:Y:S08]  /*2e80*/  HMMA.16816.F32.BF16 R56, R4.reuse, R50, R56 ;  /* 0x000000320438723c */ /* 0x040ff00000041838 */
[C---:B------:R-:W-:Y:S01]  /*2e90*/  HMMA.16816.F32.BF16 R48, R4.reuse, R32, R44 ;  /* 0x000000200430723c */ /* 0x040fe2000004182c */
[----:B------:R-:W-:Y:S07]  /*2ea0*/  LDSM.16.M88.4 R44, [R229+0x3800] ;  /* 0x00380000e52c783b */ /* 0x000fee0000000200 */
[----:B------:R-:W-:Y:S08]  /*2eb0*/  HMMA.16816.F32.BF16 R88, R4, R34, R40 ;  /* 0x000000220458723c */ /* 0x000ff00000041828 */
[----:B------:R-:W-:Y:S01]  /*2ec0*/  HMMA.16816.F32.BF16 R32, R16, R38, R8 ;  /* 0x000000261020723c */ /* 0x000fe20000041808 */
[----:B------:R-:W2:Y:S07]  /*2ed0*/  LDSM.16.M88.4 R8, [R230+-0x6800] ;  /* 0xff980000e608783b */ /* 0x000eae0000000200 */
[C---:B----4-:R-:W-:Y:S01]  /*2ee0*/  HMMA.16816.F32.BF16 R92, R4.reuse, R28, R24 ;  /* 0x0000001c045c723c */ /* 0x050fe20000041818 */
[----:B------:R-:W-:Y:S07]  /*2ef0*/  LDSM.16.M88.4 R24, [R229+0x3000] ;  /* 0x00300000e518783b */ /* 0x000fee0000000200 */
[C---:B------:R-:W-:Y:S08]  /*2f00*/  HMMA.16816.F32.BF16 R84, R4.reuse, R60, R84 ;  /* 0x0000003c0454723c */ /* 0x040ff00000041854 */
[C---:B------:R-:W-:Y:S01]  /*2f10*/  HMMA.16816.F32.BF16 R76, R4.reuse, R62, R80 ;  /* 0x0000003e044c723c */ /* 0x040fe20000041850 */
[----:B------:R-:W-:Y:S07]  /*2f20*/  LDSM.16.M88.4 R60, [R229+0x4800] ;  /* 0x00480000e53c783b */ /* 0x000fee0000000200 */
[----:B------:R-:W-:Y:S01]  /*2f30*/  HMMA.16816.F32.BF16 R28, R4, R30, R20 ;  /* 0x0000001e041c723c */ /* 0x000fe20000041814 */
[----:B------:R-:W3:Y:S07]  /*2f40*/  LDSM.16.M88.4 R4, [R239+0x4000] ;  /* 0x00400000ef04783b */ /* 0x000eee0000000200 */
[C---:B------:R-:W-:Y:S08]  /*2f50*/  HMMA.16816.F32.BF16 R72, R16.reuse, R68, R72 ;  /* 0x000000441048723c */ /* 0x040ff00000041848 */
[C---:B-----5:R-:W-:Y:S08]  /*2f60*/  HMMA.16816.F32.BF16 R40, R16.reuse, R108, R52 ;  /* 0x0000006c1028723c */ /* 0x060ff00000041834 */
[C---:B------:R-:W-:Y:S01]  /*2f70*/  HMMA.16816.F32.BF16 R68, R16.reuse, R70, R56 ;  /* 0x000000461044723c */ /* 0x040fe20000041838 */
[----:B------:R-:W4:Y:S07]  /*2f80*/  LDSM.16.M88.4 R56, [R229+0x5000] ;  /* 0x00500000e538783b */ /* 0x000f2e0000000200 */
[C---:B-1----:R-:W-:Y:S08]  /*2f90*/  HMMA.16816.F32.BF16 R52, R16.reuse, R100, R48 ;  /* 0x000000641034723c */ /* 0x042ff00000041830 */
[C---:B------:R-:W-:Y:S01]  /*2fa0*/  HMMA.16816.F32.BF16 R20, R16.reuse, R36, R12 ;  /* 0x000000241014723c */ /* 0x040fe2000004180c */
[----:B------:R-:W-:Y:S07]  /*2fb0*/  LDSM.16.M88.4 R12, [R240+0x4000] ;  /* 0x00400000f00c783b */ /* 0x000fee0000000200 */
[C---:B------:R-:W-:Y:S01]  /*2fc0*/  HMMA.16816.F32.BF16 R48, R16.reuse, R102, R88 ;  /* 0x000000661030723c */ /* 0x040fe20000041858 */
[----:B------:R-:W1:Y:S04]  /*2fd0*/  LDSM.16.M88.4 R88, [R229+0x5800] ;  /* 0x00580000e558783b */ /* 0x000e680000000200 */
[----:B------:R-:W-:Y:S03]  /*2fe0*/  LDSM.16.M88.4 R100, [R228+0x4000] ;  /* 0x00400000e464783b */ /* 0x000fe60000000200 */
[C---:B------:R-:W-:Y:S01]  /*2ff0*/  HMMA.16816.F32.BF16 R36, R16.reuse, R110, R64 ;  /* 0x0000006e1024723c */ /* 0x040fe20000041840 */
[----:B------:R-:W5:Y:S04]  /*3000*/  LDSM.16.M88.4 R64, [R229+0x4000] ;  /* 0x00400000e540783b */ /* 0x000f680000000200 */
[----:B------:R-:W-:Y:S03]  /*3010*/  LDSM.16.M88.4 R108, [R228+0x4800] ;  /* 0x00480000e46c783b */ /* 0x000fe60000000200 */
[C---:B--2---:R-:W-:Y:S08]  /*3020*/  HMMA.16816.F32.BF16 R28, R16.reuse, R10, R28 ;  /* 0x0000000a101c723c */ /* 0x044ff0000004181c */
[C---:B------:R-:W-:Y:S08]  /*3030*/  HMMA.16816.F32.BF16 R80, R16.reuse, R96, R84 ;  /* 0x000000601050723c */ /* 0x040ff00000041854 */
[C---:B------:R-:W-:Y:S01]  /*3040*/  HMMA.16816.F32.BF16 R76, R16.reuse, R98, R76 ;  /* 0x00000062104c723c */ /* 0x040fe2000004184c */
[----:B------:R-:W2:Y:S07]  /*3050*/  LDSM.16.M88.4 R96, [R228+0x3800] ;  /* 0x00380000e460783b */ /* 0x000eae0000000200 */
[----:B------:R-:W-:Y:S08]  /*3060*/  HMMA.16816.F32.BF16 R84, R16, R8, R92 ;  /* 0x000000081054723c */ /* 0x000ff0000004185c */
[C---:B---3--:R-:W-:Y:S08]  /*3070*/  HMMA.16816.F32.BF16 R20, R4.reuse, R24, R20 ;  /* 0x000000180414723c */ /* 0x048ff00000041814 */
[C---:B------:R-:W-:Y:S01]  /*3080*/  HMMA.16816.F32.BF16 R16, R4.reuse, R26, R32 ;  /* 0x0000001a0410723c */ /* 0x040fe20000041820 */
[----:B------:R-:W-:Y:S07]  /*3090*/  LDSM.16.M88.4 R24, [R231+0x3000] ;  /* 0x00300000e718783b */ /* 0x000fee0000000200 */
[C---:B------:R-:W-:Y:S08]  /*30a0*/  HMMA.16816.F32.BF16 R92, R4.reuse, R62, R68 ;  /* 0x0000003e045c723c */ /* 0x040ff00000041844 */
[C---:B------:R-:W-:Y:S01]  /*30b0*/  HMMA.16816.F32.BF16 R32, R4.reuse, R44, R40 ;  /* 0x0000002c0420723c */ /* 0x040fe20000041828 */
[----:B------:R-:W3:Y:S07]  /*30c0*/  LDSM.16.M88.4 R40, [R228+0x5000] ;  /* 0x00500000e428783b */ /* 0x000eee0000000200 */
[C---:B----4-:R-:W-:Y:S08]  /*30d0*/  HMMA.16816.F32.BF16 R68, R4.reuse, R56, R52 ;  /* 0x000000380444723c */ /* 0x050ff00000041834 */
[C---:B------:R-:W-:Y:S08]  /*30e0*/  HMMA.16816.F32.BF16 R56, R4.reuse, R58, R48 ;  /* 0x0000003a0438723c */ /* 0x040ff00000041830 */
[C---:B------:R-:W-:Y:S08]  /*30f0*/  HMMA.16816.F32.BF16 R8, R4.reuse, R46, R36 ;  /* 0x0000002e0408723c */ /* 0x040ff00000041824 */
[C---:B-1----:R-:W-:Y:S01]  /*3100*/  HMMA.16816.F32.BF16 R48, R4.reuse, R90, R28 ;  /* 0x0000005a0430723c */ /* 0x042fe2000004181c */
[----:B------:R-:W1:Y:S07]  /*3110*/  LDSM.16.M88.4 R28, [R228+0x5800] ;  /* 0x00580000e41c783b */ /* 0x000e6e0000000200 */
[C---:B-----5:R-:W-:Y:S08]  /*3120*/  HMMA.16816.F32.BF16 R80, R4.reuse, R64, R80 ;  /* 0x000000400450723c */ /* 0x060ff00000041850 */
[C---:B------:R-:W-:Y:S01]  /*3130*/  HMMA.16816.F32.BF16 R76, R4.reuse, R66, R76 ;  /* 0x00000042044c723c */ /* 0x040fe2000004184c */
[----:B------:R-:W-:Y:S07]  /*3140*/  LDSM.16.M88.4 R64, [R231+0x4000] ;  /* 0x00400000e740783b */ /* 0x000fee0000000200 */
[C---:B------:R-:W-:Y:S08]  /*3150*/  HMMA.16816.F32.BF16 R72, R4.reuse, R60, R72 ;  /* 0x0000003c0448723c */ /* 0x040ff00000041848 */
[----:B------:R-:W-:Y:S01]  /*3160*/  HMMA.16816.F32.BF16 R52, R4, R88, R84 ;  /* 0x000000580434723c */ /* 0x000fe20000041854 */
[----:B------:R-:W-:Y:S07]  /*3170*/  LDSM.16.M88.4 R4, [R242+0x4000] ;  /* 0x00400000f204783b */ /* 0x000fee0000000200 */
[C---:B------:R-:W-:Y:S01]  /*3180*/  HMMA.16816.F32.BF16 R44, R12.reuse, R104, R20 ;  /* 0x000000680c2c723c */ /* 0x040fe20000041814 */
[----:B------:R-:W4:Y:S07]  /*3190*/  LDSM.16.M88.4 R20, [R231+0x3800] ;  /* 0x00380000e714783b */ /* 0x000f2e0000000200 */
[C---:B------:R-:W-:Y:S01]  /*31a0*/  HMMA.16816.F32.BF16 R36, R12.reuse, R106, R16 ;  /* 0x0000006a0c24723c */ /* 0x040fe20000041810 */
[----:B------:R-:W-:Y:S07]  /*31b0*/  LDSM.16.M88.4 R104, [R230+-0x5800] ;  /* 0xffa80000e668783b */ /* 0x000fee0000000200 */
[C---:B--2---:R-:W-:Y:S01]  /*31c0*/  HMMA.16816.F32.BF16 R16, R12.reuse, R98, R8 ;  /* 0x000000620c10723c */ /* 0x044fe20000041808 */
[----:B------:R-:W-:Y:S07]  /*31d0*/  LDSM.16.M88.4 R8, [R241+0x4000] ;  /* 0x00400000f108783b */ /* 0x000fee0000000200 */
[C---:B------:R-:W-:Y:S01]  /*31e0*/  HMMA.16816.F32.BF16 R88, R12.reuse, R110, R92 ;  /* 0x0000006e0c58723c */ /* 0x040fe2000004185c */
[----:B------:R-:W2:Y:S07]  /*31f0*/  LDSM.16.M88.4 R92, [R231+0x5800] ;  /* 0x00580000e75c783b */ /* 0x000eae0000000200 */
[C---:B------:R-:W-:Y:S01]  /*3200*/  HMMA.16816.F32.BF16 R60, R12.reuse, R100, R80 ;  /* 0x000000640c3c723c */ /* 0x040fe20000041850 */
[----:B------:R-:W5:Y:S07]  /*3210*/  LDSM.16.M88.4 R80, [R231+0x4800] ;  /* 0x00480000e750783b */ /* 0x000f6e0000000200 */
[C---:B------:R-:W-:Y:S01]  /*3220*/  HMMA.16816.F32.BF16 R32, R12.reuse, R96, R32 ;  /* 0x000000600c20723c */ /* 0x040fe20000041820 */
[----:B------:R-:W2:Y:S07]  /*3230*/  LDSM.16.M88.4 R96, [R231+0x5000] ;  /* 0x00500000e760783b */ /* 0x000eae0000000200 */
[C---:B---3--:R-:W-:Y:S08]  /*3240*/  HMMA.16816.F32.BF16 R84, R12.reuse, R40, R68 ;  /* 0x000000280c54723c */ /* 0x048ff00000041844 */
[C---:B------:R-:W-:Y:S08]  /*3250*/  HMMA.16816.F32.BF16 R68, R12.reuse, R42, R56 ;  /* 0x0000002a0c44723c */ /* 0x040ff00000041838 */
[C---:B-1----:R-:W-:Y:S08]  /*3260*/  HMMA.16816.F32.BF16 R40, R12.reuse, R28, R52 ;  /* 0x0000001c0c28723c */ /* 0x042ff00000041834 */
[C---:B------:R-:W-:Y:S01]  /*3270*/  HMMA.16816.F32.BF16 R72, R12.reuse, R108, R72 ;  /* 0x0000006c0c48723c */ /* 0x040fe20000041848 */
[----:B------:R-:W1:Y:S07]  /*3280*/  LDSM.16.M88.4 R108, [R230+-0x6000] ;  /* 0xffa00000e66c783b */ /* 0x000e6e0000000200 */
[C---:B------:R-:W-:Y:S08]  /*3290*/  HMMA.16816.F32.BF16 R56, R12.reuse, R30, R48 ;  /* 0x0000001e0c38723c */ /* 0x040ff00000041830 */
[----:B------:R-:W-:Y:S08]  /*32a0*/  HMMA.16816.F32.BF16 R76, R12, R102, R76 ;  /* 0x000000660c4c723c */ /* 0x000ff0000004184c */
[C---:B----4-:R-:W-:Y:S01]  /*32b0*/  HMMA.16816.F32.BF16 R12, R4.reuse, R22, R16 ;  /* 0x00000016040c723c */ /* 0x050fe20000041810 */
[----:B------:R-:W-:Y:S07]  /*32c0*/  LDSM.16.M88.4 R16, [R230+-0x4000] ;  /* 0xffc00000e610783b */ /* 0x000fee0000000200 */
[C---:B------:R-:W-:Y:S08]  /*32d0*/  HMMA.16816.F32.BF16 R52, R4.reuse, R24, R44 ;  /* 0x000000180434723c */ /* 0x040ff0000004182c */
[C---:B------:R-:W-:Y:S01]  /*32e0*/  HMMA.16816.F32.BF16 R44, R4.reuse, R20, R32 ;  /* 0x00000014042c723c */ /* 0x040fe20000041820 */
[----:B------:R-:W-:Y:S07]  /*32f0*/  LDSM.16.M88.4 R20, [R230+-0x4800] ;  /* 0xffb80000e614783b */ /* 0x000fee0000000200 */
[C---:B--2---:R-:W-:Y:S01]  /*3300*/  HMMA.16816.F32.BF16 R100, R4.reuse, R92, R40 ;  /* 0x0000005c0464723c */ /* 0x044fe20000041828 */
[----:B------:R-:W2:Y:S07]  /*3310*/  LDSM.16.M88.4 R40, [R230+-0x5000] ;  /* 0xffb00000e628783b */ /* 0x000eae0000000200 */
[C---:B------:R-:W-:Y:S08]  /*3320*/  HMMA.16816.F32.BF16 R48, R4.reuse, R26, R36 ;  /* 0x0000001a0430723c */ /* 0x040ff00000041824 */
[C---:B-----5:R-:W-:Y:S01]  /*3330*/  HMMA.16816.F32.BF16 R28, R4.reuse, R80, R72 ;  /* 0x00000050041c723c */ /* 0x060fe20000041848 */
[----:B------:R-:W-:Y:S07]  /*3340*/  LDSM.16.M88.4 R72, [R229+0x6000] ;  /* 0x00600000e548783b */ /* 0x000fee0000000200 */
[C---:B------:R-:W-:Y:S08]  /*3350*/  HMMA.16816.F32.BF16 R24, R4.reuse, R82, R88 ;  /* 0x000000520418723c */ /* 0x040ff00000041858 */
[C---:B------:R-:W-:Y:S08]  /*3360*/  HMMA.16816.F32.BF16 R84, R4.reuse, R96, R84 ;  /* 0x000000600454723c */ /* 0x040ff00000041854 */
[C---:B------:R-:W-:Y:S08]  /*3370*/  HMMA.16816.F32.BF16 R80, R4.reuse, R98, R68 ;  /* 0x000000620450723c */ /* 0x040ff00000041844 */
[C---:B------:R-:W-:Y:S01]  /*3380*/  HMMA.16816.F32.BF16 R96, R4.reuse, R94, R56 ;  /* 0x0000005e0460723c */ /* 0x040fe20000041838 */
[----:B------:R-:W3:Y:S07]  /*3390*/  LDSM.16.M88.4 R56, [R230+-0x3800] ;  /* 0xffc80000e638783b */ /* 0x000eee0000000200 */
[C---:B------:R-:W-:Y:S08]  /*33a0*/  HMMA.16816.F32.BF16 R36, R4.reuse, R64, R60 ;  /* 0x000000400424723c */ /* 0x040ff0000004183c */
[----:B------:R-:W-:Y:S01]  /*33b0*/  HMMA.16816.F32.BF16 R32, R4, R66, R76 ;  /* 0x000000420420723c */ /* 0x000fe2000004184c */
[----:B------:R-:W4:Y:S07]  /*33c0*/  LDSM.16.M88.4 R4, [R239+0x8000] ;  /* 0x00800000ef04783b */ /* 0x000f2e0000000200 */
[C---:B------:R-:W-:Y:S01]  /*33d0*/  HMMA.16816.F32.BF16 R76, R8.reuse, R106, R12 ;  /* 0x0000006a084c723c */ /* 0x040fe2000004180c */
[----:B------:R-:W5:Y:S07]  /*33e0*/  LDSM.16.M88.4 R12, [R229+0x6800] ;  /* 0x00680000e50c783b */ /* 0x000f6e0000000200 */
[C---:B-1----:R-:W-:Y:S01]  /*33f0*/  HMMA.16816.F32.BF16 R92, R8.reuse, R108, R52 ;  /* 0x0000006c085c723c */ /* 0x042fe20000041834 */
[----:B------:R-:W-:Y:S07]  /*3400*/  LDSM.16.M88.4 R52, [R229+0x7000] ;  /* 0x00700000e534783b */ /* 0x000fee0000000200 */
[C---:B------:R-:W-:Y:S01]  /*3410*/  HMMA.16816.F32.BF16 R88, R8.reuse, R104, R44 ;  /* 0x000000680858723c */ /* 0x040fe2000004182c */
[----:B------:R-:W-:Y:S07]  /*3420*/  LDSM.16.M88.4 R44, [R229+0x8000] ;  /* 0x00800000e52c783b */ /* 0x000fee0000000200 */
[C---:B--2---:R-:W-:Y:S08]  /*3430*/  HMMA.16816.F32.BF16 R64, R8.reuse, R40, R36 ;  /* 0x000000280840723c */ /* 0x044ff00000041824 */
[C---:B------:R-:W-:Y:S08]  /*3440*/  HMMA.16816.F32.BF16 R68, R8.reuse, R42, R32 ;  /* 0x0000002a0844723c */ /* 0x040ff00000041820 */
[C---:B------:R-:W-:Y:S08]  /*3450*/  HMMA.16816.F32.BF16 R108, R8.reuse, R110, R48 ;  /* 0x0000006e086c723c */ /* 0x040ff00000041830 */
[C---:B------:R-:W-:Y:S01]  /*3460*/  HMMA.16816.F32.BF16 R40, R8.reuse, R22, R24 ;  /* 0x000000160828723c */ /* 0x040fe20000041818 */
[----:B------:R-:W1:Y:S07]  /*3470*/  LDSM.16.M88.4 R24, [R229+0x7800] ;  /* 0x00780000e518783b */ /* 0x000e6e0000000200 */
[C---:B------:R-:W-:Y:S08]  /*3480*/  HMMA.16816.F32.BF16 R48, R8.reuse, R16, R84 ;  /* 0x000000100830723c */ /* 0x040ff00000041854 */
[C---:B------:R-:W-:Y:S01]  /*3490*/  HMMA.16816.F32.BF16 R36, R8.reuse, R18, R80 ;  /* 0x000000120824723c */ /* 0x040fe20000041850 */
[----:B------:R-:W-:Y:S07]  /*34a0*/  LDSM.16.M88.4 R80, [R228+0x8000] ;  /* 0x00800000e450783b */ /* 0x000fee0000000200 */
[C---:B------:R-:W-:Y:S01]  /*34b0*/  HMMA.16816.F32.BF16 R60, R8.reuse, R20, R28 ;  /* 0x00000014083c723c */ /* 0x040fe2000004181c */
[----:B------:R-:W2:Y:S04]  /*34c0*/  LDSM.16.M88.4 R20, [R229+0x8800] ;  /* 0x00880000e514783b */ /* 0x000ea80000000200 */
[----:B------:R-:W-:Y:S03]  /*34d0*/  LDSM.16.M88.4 R28, [R228+0x6000] ;  /* 0x00600000e41c783b */ /* 0x000fe60000000200 */
[C---:B---3--:R-:W-:Y:S08]  /*34e0*/  HMMA.16816.F32.BF16 R32, R8.reuse, R56, R100 ;  /* 0x000000380820723c */ /* 0x048ff00000041864 */
[----:B------:R-:W-:Y:S08]  /*34f0*/  HMMA.16816.F32.BF16 R16, R8, R58, R96 ;  /* 0x0000003a0810723c */ /* 0x000ff00000041860 */
[C---:B----4-:R-:W-:Y:S08]  /*3500*/  HMMA.16816.F32.BF16 R8, R4.reuse, R72, R92 ;  /* 0x000000480408723c */ /* 0x050ff0000004185c */
[C---:B-----5:R-:W-:Y:S08]  /*3510*/  HMMA.16816.F32.BF16 R100, R4.reuse, R12, R88 ;  /* 0x0000000c0464723c */ /* 0x060ff00000041858 */
[C---:B------:R-:W-:Y:S01]  /*3520*/  HMMA.16816.F32.BF16 R92, R4.reuse, R14, R76 ;  /* 0x0000000e045c723c */ /* 0x040fe2000004184c */
[----:B------:R-:W3:Y:S04]  /*3530*/  LDSM.16.M88.4 R12, [R240+0x8000] ;  /* 0x00800000f00c783b */ /* 0x000ee80000000200 */
[----:B------:R-:W-:Y:S03]  /*3540*/  LDSM.16.M88.4 R76, [R228+0x7000] ;  /* 0x00700000e44c783b */ /* 0x000fe60000000200 */
[C---:B------:R-:W-:Y:S01]  /*3550*/  HMMA.16816.F32.BF16 R56, R4.reuse, R74, R108 ;  /* 0x0000004a0438723c */ /* 0x040fe2000004186c */
[----:B------:R-:W4:Y:S07]  /*3560*/  LDSM.16.M88.4 R72, [R228+0x7800] ;  /* 0x00780000e448783b */ /* 0x000f2e0000000200 */
[C---:B-1----:R-:W-:Y:S01]  /*3570*/  HMMA.16816.F32.BF16 R108, R4.reuse, R24, R60 ;  /* 0x00000018046c723c */ /* 0x042fe2000004183c */
[----:B------:R-:W-:Y:S07]  /*3580*/  LDSM.16.M88.4 R60, [R231+0x6000] ;  /* 0x00600000e73c783b */ /* 0x000fee0000000200 */
[C---:B------:R-:W-:Y:S01]  /*3590*/  HMMA.16816.F32.BF16 R104, R4.reuse, R26, R40 ;  /* 0x0000001a0468723c */ /* 0x040fe20000041828 */
[----:B------:R-:W1:Y:S04]  /*35a0*/  LDSM.16.M88.4 R24, [R228+0x6800] ;  /* 0x00680000e418783b */ /* 0x000e680000000200 */
[----:B------:R-:W-:Y:S03]  /*35b0*/  LDSM.16.M88.4 R40, [R231+0x7800] ;  /* 0x00780000e728783b */ /* 0x000fe60000000200 */
[C---:B------:R-:W-:Y:S08]  /*35c0*/  HMMA.16816.F32.BF16 R116, R4.reuse, R52, R64 ;  /* 0x000000340474723c */ /* 0x040ff00000041840 */
[C---:B------:R-:W-:Y:S01]  /*35d0*/  HMMA.16816.F32.BF16 R112, R4.reuse, R54, R68 ;  /* 0x000000360470723c */ /* 0x040fe20000041844 */
[----:B------:R-:W-:Y:S07]  /*35e0*/  LDSM.16.M88.4 R68, [R228+0x8800] ;  /* 0x00880000e444783b */ /* 0x000fee0000000200 */
[C---:B------:R-:W-:Y:S01]  /*35f0*/  HMMA.16816.F32.BF16 R96, R4.reuse, R44, R48 ;  /* 0x0000002c0460723c */ /* 0x040fe20000041830 */
[----:B------:R-:W-:Y:S07]  /*3600*/  LDSM.16.M88.4 R48, [R231+0x6800] ;  /* 0x00680000e730783b */ /* 0x000fee0000000200 */
[C---:B------:R-:W-:Y:S01]  /*3610*/  HMMA.16816.F32.BF16 R88, R4.reuse, R46, R36 ;  /* 0x0000002e0458723c */ /* 0x040fe20000041824 */
[----:B------:R-:W-:Y:S07]  /*3620*/  LDSM.16.M88.4 R44, [R231+0x7000] ;  /* 0x00700000e72c783b */ /* 0x000fee0000000200 */
[C---:B--2---:R-:W-:Y:S08]  /*3630*/  HMMA.16816.F32.BF16 R84, R4.reuse, R20, R32 ;  /* 0x000000140454723c */ /* 0x044ff00000041820 */
[----:B------:R-:W-:Y:S08]  /*3640*/  HMMA.16816.F32.BF16 R64, R4, R22, R16 ;  /* 0x000000160440723c */ /* 0x000ff00000041810 */
[C---:B---3--:R-:W-:Y:S01]  /*3650*/  HMMA.16816.F32.BF16 R4, R12.reuse, R28, R8 ;  /* 0x0000001c0c04723c */ /* 0x048fe20000041808 */
[----:B------:R-:W2:Y:S07]  /*3660*/  LDSM.16.M88.4 R8, [R242+0x8000] ;  /* 0x00800000f208783b */ /* 0x000eae0000000200 */
[C---:B------:R-:W-:Y:S08]  /*3670*/  HMMA.16816.F32.BF16 R56, R12.reuse, R30, R56 ;  /* 0x0000001e0c38723c */ /* 0x040ff00000041838 */
[C---:B----4-:R-:W-:Y:S01]  /*3680*/  HMMA.16816.F32.BF16 R20, R12.reuse, R74, R104 ;  /* 0x0000004a0c14723c */ /* 0x050fe20000041868 */
[----:B------:R-:W-:Y:S07]  /*3690*/  LDSM.16.M88.4 R104, [R229+0x9800] ;  /* 0x00980000e568783b */ /* 0x000fee0000000200 */
[C---:B-1----:R-:W-:Y:S01]  /*36a0*/  HMMA.16816.F32.BF16 R52, R12.reuse, R24, R100 ;  /* 0x000000180c34723c */ /* 0x042fe20000041864 */
[----:B------:R-:W1:Y:S07]  /*36b0*/  LDSM.16.M88.4 R100, [R231+0x8800] ;  /* 0x00880000e764783b */ /* 0x000e6e0000000200 */
[C---:B------:R-:W-:Y:S08]  /*36c0*/  HMMA.16816.F32.BF16 R36, R12.reuse, R26, R92 ;  /* 0x0000001a0c24723c */ /* 0x040ff0000004185c */
[C---:B------:R-:W-:Y:S08]  /*36d0*/  HMMA.16816.F32.BF16 R16, R12.reuse, R80, R96 ;  /* 0x000000500c10723c */ /* 0x040ff00000041860 */
[----:B------:R-:W-:Y:S08]  /*36e0*/  HMMA.16816.F32.BF16 R88, R12, R82, R88 ;  /* 0x000000520c58723c */ /* 0x000ff00000041858 */
[C---:B--2---:R-:W-:Y:S01]  /*36f0*/  HMMA.16816.F32.BF16 R80, R8.reuse, R60, R4 ;  /* 0x0000003c0850723c */ /* 0x044fe20000041804 */
[----:B------:R-:W-:Y:S07]  /*3700*/  LDSM.16.M88.4 R4, [R241+0x8000] ;  /* 0x00800000f104783b */ /* 0x000fee0000000200 */
[----:B------:R-:W-:Y:S08]  /*3710*/  HMMA.16816.F32.BF16 R56, R8, R62, R56 ;  /* 0x0000003e0838723c */ /* 0x000ff00000041838 */
[----:B------:R-:W-:Y:S01]  /*3720*/  HMMA.16816.F32.BF16 R32, R12, R76, R116 ;  /* 0x0000004c0c20723c */ /* 0x000fe20000041874 */
[----:B------:R-:W2:Y:S07]  /*3730*/  LDSM.16.M88.4 R116, [R231+0x8000] ;  /* 0x00800000e774783b */ /* 0x000eae0000000200 */
[----:B------:R-:W-:Y:S01]  /*3740*/  HMMA.16816.F32.BF16 R60, R8, R42, R20 ;  /* 0x0000002a083c723c */ /* 0x000fe20000041814 */
[----:B------:R-:W3:Y:S07]  /*3750*/  LDSM.16.M88.4 R20, [R230+-0x2800] ;  /* 0xffd80000e614783b */ /* 0x000eee0000000200 */
[C---:B------:R-:W-:Y:S01]  /*3760*/  HMMA.16816.F32.BF16 R24, R12.reuse, R72, R108 ;  /* 0x000000480c18723c */ /* 0x040fe2000004186c */
[----:B------:R-:W-:Y:S07]  /*3770*/  LDSM.16.M88.4 R108, [R229+0x9000] ;  /* 0x00900000e56c783b */ /* 0x000fee0000000200 */
[C---:B------:R-:W-:Y:S01]  /*3780*/  HMMA.16816.F32.BF16 R28, R12.reuse, R78, R112 ;  /* 0x0000004e0c1c723c */ /* 0x040fe20000041870 */
[----:B------:R-:W-:Y:S07]  /*3790*/  LDSM.16.M88.4 R112, [R229+0xa000] ;  /* 0x00a00000e570783b */ /* 0x000fee0000000200 */
[----:B------:R-:W-:Y:S01]  /*37a0*/  HMMA.16816.F32.BF16 R96, R12, R68, R84 ;  /* 0x000000440c60723c */ /* 0x000fe20000041854 */
[----:B------:R-:W-:Y:S07]  /*37b0*/  LDSM.16.M88.4 R84, [R230+-0x3000] ;  /* 0xffd00000e654783b */ /* 0x000fee0000000200 */
[----:B------:R-:W-:Y:S08]  /*37c0*/  HMMA.16816.F32.BF16 R52, R8, R48, R52 ;  /* 0x000000300834723c */ /* 0x000ff00000041834 */
[----:B------:R-:W-:Y:S01]  /*37d0*/  HMMA.16816.F32.BF16 R92, R12, R70, R64 ;  /* 0x000000460c5c723c */ /* 0x000fe20000041840 */
[----:B------:R-:W-:Y:S07]  /*37e0*/  LDSM.16.M88.4 R12, [R239+0xc000] ;  /* 0x00c00000ef0c783b */ /* 0x000fee0000000200 */
[C---:B------:R-:W-:Y:S01]  /*37f0*/  HMMA.16816.F32.BF16 R76, R8.reuse, R50, R36 ;  /* 0x00000032084c723c */ /* 0x040fe20000041824 */
[----:B------:R-:W4:Y:S04]  /*3800*/  LDSM.16.M88.4 R48, [R230+-0x2000] ;  /* 0xffe00000e630783b */ /* 0x000f280000000200 */
[----:B------:R-:W5:Y:S03]  /*3810*/  LDSM.16.M88.4 R36, [R230+-0x800] ;  /* 0xfff80000e624783b */ /* 0x000f660000000200 */
[C---:B------:R-:W-:Y:S01]  /*3820*/  HMMA.16816.F32.BF16 R64, R8.reuse, R40, R24 ;  /* 0x000000280840723c */ /* 0x040fe20000041818 */
[----:B------:R-:W-:Y:S07]  /*3830*/  LDSM.16.M88.4 R40, [R230+-0x1000] ;  /* 0xfff00000e628783b */ /* 0x000fee0000000200 */
[C---:B------:R-:W-:Y:S08]  /*3840*/  HMMA.16816.F32.BF16 R72, R8.reuse, R44, R32 ;  /* 0x0000002c0848723c */ /* 0x040ff00000041820 */
[C---:B------:R-:W-:Y:S01]  /*3850*/  HMMA.16816.F32.BF16 R68, R8.reuse, R46, R28 ;  /* 0x0000002e0844723c */ /* 0x040fe2000004181c */
[----:B------:R-:W4:Y:S07]  /*3860*/  LDSM.16.M88.4 R44, [R230+-0x1800] ;  /* 0xffe80000e62c783b */ /* 0x000f2e0000000200 */
[C---:B-1----:R-:W-:Y:S08]  /*3870*/  HMMA.16816.F32.BF16 R24, R8.reuse, R100, R96 ;  /* 0x000000640818723c */ /* 0x042ff00000041860 */
[----:B--2---:R-:W-:Y:S08]  /*3880*/  HMMA.16816.F32.BF16 R32, R8, R116, R16 ;  /* 0x000000740820723c */ /* 0x004ff00000041810 */
[----:B---3--:R-:W-:Y:S08]  /*3890*/  HMMA.16816.F32.BF16 R52, R4, R20, R52 ;  /* 0x000000140434723c */ /* 0x008ff00000041834 */
[----:B------:R-:W-:Y:S08]  /*38a0*/  HMMA.16816.F32.BF16 R16, R8, R102, R92 ;  /* 0x000000660810723c */ /* 0x000ff0000004185c */
[----:B------:R-:W-:Y:S08]  /*38b0*/  HMMA.16816.F32.BF16 R20, R4, R22, R76 ;  /* 0x000000160414723c */ /* 0x000ff0000004184c */
[----:B------:R-:W-:Y:S08]  /*38c0*/  HMMA.16816.F32.BF16 R28, R8, R118, R88 ;  /* 0x00000076081c723c */ /* 0x000ff00000041858 */
[C---:B----4-:R-:W-:Y:S08]  /*38d0*/  HMMA.16816.F32.BF16 R96, R4.reuse, R48, R72 ;  /* 0x000000300460723c */ /* 0x050ff00000041848 */
[C---:B------:R-:W-:Y:S08]  /*38e0*/  HMMA.16816.F32.BF16 R100, R4.reuse, R50, R68 ;  /* 0x000000320464723c */ /* 0x040ff00000041844 */
[C---:B-----5:R-:W-:Y:S01]  /*38f0*/  HMMA.16816.F32.BF16 R92, R4.reuse, R36, R24 ;  /* 0x00000024045c723c */ /* 0x060fe20000041818 */
[----:B------:R-:W1:Y:S07]  /*3900*/  LDSM.16.M88.4 R24, [R229+0xa800] ;  /* 0x00a80000e518783b */ /* 0x000e6e0000000200 */
[C---:B------:R-:W-:Y:S08]  /*3910*/  HMMA.16816.F32.BF16 R8, R4.reuse, R84, R80 ;  /* 0x000000540408723c */ /* 0x040ff00000041850 */
[----:B------:R-:W-:Y:S08]  /*3920*/  HMMA.16816.F32.BF16 R56, R4, R86, R56 ;  /* 0x000000560438723c */ /* 0x000ff00000041838 */
[----:B------:R-:W-:Y:S08]  /*3930*/  HMMA.16816.F32.BF16 R72, R12, R104, R52 ;  /* 0x000000680c48723c */ /* 0x000ff00000041834 */
[----:B------:R-:W-:Y:S01]  /*3940*/  HMMA.16816.F32.BF16 R84, R4, R38, R16 ;  /* 0x000000260454723c */ /* 0x000fe20000041810 */
[----:B------:R-:W2:Y:S04]  /*3950*/  LDSM.16.M88.4 R16, [R229+0xb000] ;  /* 0x00b00000e510783b */ /* 0x000ea80000000200 */
[----:B------:R-:W-:Y:S03]  /*3960*/  LDSM.16.M88.4 R36, [R228+0x9000] ;  /* 0x00900000e424783b */ /* 0x000fe60000000200 */
[----:B------:R-:W-:Y:S01]  /*3970*/  HMMA.16816.F32.BF16 R52, R12, R106, R20 ;  /* 0x0000006a0c34723c */ /* 0x000fe20000041814 */
[----:B------:R-:W3:Y:S07]  /*3980*/  LDSM.16.M88.4 R20, [R229+0xb800] ;  /* 0x00b80000e514783b */ /* 0x000eee0000000200 */
[C---:B------:R-:W-:Y:S01]  /*3990*/  HMMA.16816.F32.BF16 R68, R4.reuse, R44, R64 ;  /* 0x0000002c0444723c */ /* 0x040fe20000041840 */
[----:B------:R-:W-:Y:S07]  /*39a0*/  LDSM.16.M88.4 R64, [R228+0x9800] ;  /* 0x00980000e440783b */ /* 0x000fee0000000200 */
[C---:B------:R-:W-:Y:S01]  /*39b0*/  HMMA.16816.F32.BF16 R88, R4.reuse, R46, R60 ;  /* 0x0000002e0458723c */ /* 0x040fe2000004183c */
[----:B------:R-:W-:Y:S07]  /*39c0*/  LDSM.16.M88.4 R60, [R228+0xa000] ;  /* 0x00a00000e43c783b */ /* 0x000fee0000000200 */
[C---:B------:R-:W-:Y:S08]  /*39d0*/  HMMA.16816.F32.BF16 R32, R4.reuse, R40, R32 ;  /* 0x000000280420723c */ /* 0x040ff00000041820 */
[----:B------:R-:W-:Y:S01]  /*39e0*/  HMMA.16816.F32.BF16 R28, R4, R42, R28 ;  /* 0x0000002a041c723c */ /* 0x000fe2000004181c */
[----:B------:R-:W4:Y:S07]  /*39f0*/  LDSM.16.M88.4 R4, [R240+0xc000] ;  /* 0x00c00000f004783b */ /* 0x000f2e0000000200 */
[C---:B------:R-:W-:Y:S01]  /*3a00*/  HMMA.16816.F32.BF16 R44, R12.reuse, R114, R100 ;  /* 0x000000720c2c723c */ /* 0x040fe20000041864 */
[----:B------:R-:W5:Y:S07]  /*3a10*/  LDSM.16.M88.4 R100, [R228+0xa800] ;  /* 0x00a80000e464783b */ /* 0x000f6e0000000200 */
[C---:B------:R-:W-:Y:S01]  /*3a20*/  HMMA.16816.F32.BF16 R76, R12.reuse, R110, R56 ;  /* 0x0000006e0c4c723c */ /* 0x040fe20000041838 */
[----:B------:R-:W3:Y:S07]  /*3a30*/  LDSM.16.M88.4 R56, [R228+0xb000] ;  /* 0x00b00000e438783b */ /* 0x000eee0000000200 */
[C---:B------:R-:W-:Y:S01]  /*3a40*/  HMMA.16816.F32.BF16 R80, R12.reuse, R108, R8 ;  /* 0x0000006c0c50723c */ /* 0x040fe20000041808 */
[----:B------:R-:W-:Y:S07]  /*3a50*/  LDSM.16.M88.4 R8, [R242+0xc000] ;  /* 0x00c00000f208783b */ /* 0x000fee0000000200 */
[C---:B------:R-:W-:Y:S01]  /*3a60*/  HMMA.16816.F32.BF16 R48, R12.reuse, R112, R96 ;  /* 0x000000700c30723c */ /* 0x040fe20000041860 */
[----:B------:R-:W4:Y:S07]  /*3a70*/  LDSM.16.M88.4 R96, [R231+0xa000] ;  /* 0x00a00000e760783b */ /* 0x000f2e0000000200 */
[C---:B-1----:R-:W-:Y:S08]  /*3a80*/  HMMA.16816.F32.BF16 R68, R12.reuse, R24, R68 ;  /* 0x000000180c44723c */ /* 0x042ff00000041844 */
[C---:B------:R-:W-:Y:S08]  /*3a90*/  HMMA.16816.F32.BF16 R40, R12.reuse, R26, R88 ;  /* 0x0000001a0c28723c */ /* 0x040ff00000041858 */
[C---:B--2---:R-:W-:Y:S08]  /*3aa0*/  HMMA.16816.F32.BF16 R32, R12.reuse, R16, R32 ;  /* 0x000000100c20723c */ /* 0x044ff00000041820 */
[C---:B------:R-:W-:Y:S08]  /*3ab0*/  HMMA.16816.F32.BF16 R28, R12.reuse, R18, R28 ;  /* 0x000000120c1c723c */ /* 0x040ff0000004181c */
[C---:B---3--:R-:W-:Y:S08]  /*3ac0*/  HMMA.16816.F32.BF16 R24, R12.reuse, R20, R92 ;  /* 0x000000140c18723c */ /* 0x048ff0000004185c */
[----:B------:R-:W-:Y:S01]  /*3ad0*/  HMMA.16816.F32.BF16 R12, R12, R22, R84 ;  /* 0x000000160c0c723c */ /* 0x000fe20000041854 */
[----:B------:R-:W1:Y:S07]  /*3ae0*/  LDSM.16.M88.4 R20, [R231+0x9800] ;  /* 0x00980000e714783b */ /* 0x000e6e0000000200 */
[C---:B----4-:R-:W-:Y:S01]  /*3af0*/  HMMA.16816.F32.BF16 R16, R4.reuse, R36, R80 ;  /* 0x000000240410723c */ /* 0x050fe20000041850 */
[----:B------:R-:W-:Y:S07]  /*3b00*/  LDSM.16.M88.4 R80, [R230] ;  /* 0x00000000e650783b */ /* 0x000fee0000000200 */
[C---:B------:R-:W-:Y:S08]  /*3b10*/  HMMA.16816.F32.BF16 R116, R4.reuse, R38, R76 ;  /* 0x000000260474723c */ /* 0x040ff0000004184c */
[C---:B------:R-:W-:Y:S08]  /*3b20*/  HMMA.16816.F32.BF16 R36, R4.reuse, R60, R48 ;  /* 0x0000003c0424723c */ /* 0x040ff00000041830 */
[C---:B------:R-:W-:Y:S01]  /*3b30*/  HMMA.16816.F32.BF16 R108, R4.reuse, R62, R44 ;  /* 0x0000003e046c723c */ /* 0x040fe2000004182c */
[----:B------:R-:W-:Y:S07]  /*3b40*/  LDSM.16.M88.4 R60, [R230+0x2000] ;  /* 0x00200000e63c783b */ /* 0x000fee0000000200 */
[C---:B-----5:R-:W-:Y:S01]  /*3b50*/  HMMA.16816.F32.BF16 R104, R4.reuse, R100, R68 ;  /* 0x000000640468723c */ /* 0x060fe20000041844 */
[----:B------:R-:W-:Y:S07]  /*3b60*/  LDSM.16.M88.4 R68, [R230+0x1000] ;  /* 0x00100000e644783b */ /* 0x000fee0000000200 */
[C---:B------:R-:W-:Y:S01]  /*3b70*/  HMMA.16816.F32.BF16 R120, R4.reuse, R64, R72 ;  /* 0x000000400478723c */ /* 0x040fe20000041848 */
[----:B------:R-:W-:Y:S07]  /*3b80*/  LDSM.16.M88.4 R72, [R230+0x800] ;  /* 0x00080000e648783b */ /* 0x000fee0000000200 */
[C---:B------:R-:W-:Y:S01]  /*3b90*/  HMMA.16816.F32.BF16 R112, R4.reuse, R66, R52 ;  /* 0x000000420470723c */ /* 0x040fe20000041834 */
[----:B------:R-:W-:Y:S07]  /*3ba0*/  LDSM.16.M88.4 R64, [R230+0x1800] ;  /* 0x00180000e640783b */ /* 0x000fee0000000200 */
[C---:B------:R-:W-:Y:S08]  /*3bb0*/  HMMA.16816.F32.BF16 R100, R4.reuse, R102, R40 ;  /* 0x000000660464723c */ /* 0x040ff00000041828 */
[C---:B------:R-:W-:Y:S08]  /*3bc0*/  HMMA.16816.F32.BF16 R92, R4.reuse, R56, R32 ;  /* 0x00000038045c723c */ /* 0x040ff00000041820 */
[C---:B------:R-:W-:Y:S01]  /*3bd0*/  HMMA.16816.F32.BF16 R88, R4.reuse, R58, R28 ;  /* 0x0000003a0458723c */ /* 0x040fe2000004181c */
[----:B------:R-:W-:Y:S07]  /*3be0*/  LDSM.16.M88.4 R56, [R230+0x2800] ;  /* 0x00280000e638783b */ /* 0x000fee0000000200 */
[C---:B------:R-:W-:Y:S08]  /*3bf0*/  HMMA.16816.F32.BF16 R84, R4.reuse, R128, R24 ;  /* 0x000000800454723c */ /* 0x040ff00000041818 */
[----:B------:R-:W-:Y:S01]  /*3c00*/  HMMA.16816.F32.BF16 R76, R4, R130, R12 ;  /* 0x00000082044c723c */ /* 0x000fe2000004180c */
[----:B------:R-:W2:Y:S01]  /*3c10*/  LDSM.16.M88.4 R4, [R241+0xc000] ;  /* 0x00c00000f104783b */ /* 0x000ea20000000200 */
[----:B------:R-:W-:Y:S01]  /*3c20*/  ISETP.GE.AND P0, PT, R163, 0x2, PT ;  /* 0x00000002a300780c */ /* 0x000fe20003f06270 */
[----:B------:R-:W-:-:S05]  /*3c30*/  DEPBAR.LE SB0, 0x0 ;  /* 0x000080000000791a */ /* 0x000fca0000000000 */
[C---:B------:R-:W-:Y:S08]  /*3c40*/  HMMA.16816.F32.BF16 R36, R8.reuse, R96, R36 ;  /* 0x000000600824723c */ /* 0x040ff00000041824 */
[C---:B------:R-:W-:Y:S08]  /*3c50*/  HMMA.16816.F32.BF16 R32, R8.reuse, R98, R108 ;  /* 0x000000620820723c */ /* 0x040ff0000004186c */
[C---:B------:R-:W-:Y:S08]  /*3c60*/  HMMA.16816.F32.BF16 R28, R8.reuse, R124, R104 ;  /* 0x0000007c081c723c */ /* 0x040ff00000041868 */
        /* <DEDUP_REMOVED lines=8> */
[----:B------:R-:W-:Y:S01]  /*3cf0*/  HMMA.16816.F32.BF16 R8, R8, R138, R76 ;  /* 0x0000008a0808723c */ /* 0x000fe2000004184c */
[----:B------:R-:W-:Y:S07]  /*3d00*/  BSSY B0, `(.L_x_3331) ;  /* 0x0000070000007945 */ /* 0x000fee0003800000 */
[C---:B--2---:R-:W-:Y:S01]  /*3d10*/  HMMA.16816.F32.BF16 R36, R4.reuse, R68, R36 ;  /* 0x000000440424723c */ /* 0x044fe20000041824 */
[----:B------:R-:W-:Y:S07]  /*3d20*/  BAR.SYNC.DEFER_BLOCKING 0x0 ;  /* 0x0000000000007b1d */ /* 0x000fee0000010000 */
[----:B------:R-:W-:Y:S01]  /*3d30*/  HMMA.16816.F32.BF16 R68, R4, R70, R32 ;  /* 0x000000460444723c */ /* 0x000fe20000041820 */
[----:B------:R-:W-:-:S07]  /*3d40*/  ISETP.GT.AND P6, PT, R160, 0x5f, PT ;  /* 0x0000005fa000780c */ /* 0x000fce0003fc4270 */
        /* <DEDUP_REMOVED lines=10> */
[----:B------:R-:W-:Y:S07]  /*3df0*/  @!UPT UIADD3 URZ, URZ, URZ, URZ ;  /* 0x0000003f3f3ff290 */ /* 0x000fee000fffe03f */
[----:B------:R-:W-:Y:S11]  /*3e00*/  @!P0 BRA `(.L_x_3332) ;  /* 0x000005f000008947 */ /* 0x000ff60003800000 */
        /* <DEDUP_REMOVED lines=29> */
.L_x_3395:
[----:B------:R-:W-:Y:S05]  /*3fe0*/  BRA.DIV ~URZ, `(.L_x_3334) ;  /* 0x000108227f007947 */ /* 0x000fea000b800000 */
[----:B------:R-:W3:Y:S01]  /*3ff0*/  SHFL.IDX PT, R3, R23, RZ, 0x181f ;  /* 0x00181fff17037589 */ /* 0x000ee200000e0000 */
[C---:B------:R-:W-:Y:S02]  /*4000*/  IADD3 R72, R245.reuse, 0xc0, RZ ;  /* 0x000000c0f5487810 */ /* 0x040fe40007ffe0ff */
[----:B------:R-:W-:Y:S01]  /*4010*/  ISETP.GE.AND P3, PT, R245, c[0x0][0x1d4], PT ;  /* 0x00007500f5007a0c */ /* 0x000fe20003f66270 */
[----:B------:R-:W4:Y:S03]  /*4020*/  SHFL.IDX PT, R0, R23, 0x1, 0x181f ;  /* 0x00381f0017007f89 */ /* 0x000f2600000e0000 */
[----:B------:R-:W-:Y:S01]  /*4030*/  SEL R5, RZ, 0x10, P3 ;  /* 0x00000010ff057807 */ /* 0x000fe20001800000 */
[----:B------:R-:W5:Y:S01]  /*4040*/  SHFL.IDX PT, R2, R22, 0x1, 0x181f ;  /* 0x00381f0016027f89 */ /* 0x000f6200000e0000 */
[----:B---3--:R-:W-:-:S02]  /*4050*/  IADD3 R20, P0, R3, R150, RZ ;  /* 0x0000009603147210 */ /* 0x008fc40007f1e0ff */
[C---:B------:R-:W-:Y:S02]  /*4060*/  IADD3 R18, P2, R3.reuse, R151, RZ ;  /* 0x0000009703127210 */ /* 0x040fe40007f5e0ff */
[----:B------:R-:W-:Y:S01]  /*4070*/  IADD3 R14, P1, R3, R153, RZ ;  /* 0x00000099030e7210 */ /* 0x000fe20007f3e0ff */
[--C-:B--2---:R-:W-:Y:S01]  /*4080*/  IMAD.X R21, R4, 0x1, R144.reuse, P0 ;  /* 0x0000000104157824 */ /* 0x104fe200000e0690 */
[----:B----4-:R-:W-:Y:S01]  /*4090*/  IADD3 R12, P0, R0, R150, RZ ;  /* 0x00000096000c7210 */ /* 0x010fe20007f1e0ff */
[----:B------:R-:W-:Y:S01]  /*40a0*/  IMAD.X R19, R4, 0x1, R145, P2 ;  /* 0x0000000104137824 */ /* 0x000fe200010e0691 */
[----:B------:R-:W-:Y:S01]  /*40b0*/  IADD3 R10, P2, R0, R151, RZ ;  /* 0x00000097000a7210 */ /* 0x000fe20007f5e0ff */
[----:B------:R-:W-:Y:S01]  /*40c0*/  IMAD.X R15, R4, 0x1, R147, P1 ;  /* 0x00000001040f7824 */ /* 0x000fe200008e0693 */
[-C--:B------:R-:W-:Y:S01]  /*40d0*/  IADD3 R8, P1, R0, R152.reuse, RZ ;  /* 0x0000009800087210 */ /* 0x080fe20007f3e0ff */
[----:B-----5:R-:W-:Y:S01]  /*40e0*/  IMAD.X R13, R2, 0x1, R144, P0 ;  /* 0x00000001020d7824 */ /* 0x020fe200000e0690 */
[----:B------:R-:W-:Y:S01]  /*40f0*/  IADD3 R6, P0, R0, R153, RZ ;  /* 0x0000009900067210 */ /* 0x000fe20007f1e0ff */
[----:B------:R-:W-:Y:S01]  /*4100*/  IMAD.X R11, R2, 0x1, R145, P2 ;  /* 0x00000001020b7824 */ /* 0x000fe200010e0691 */
[----:B------:R-:W-:Y:S01]  /*4110*/  ISETP.GE.AND P2, PT, R252, c[0x0][0x1d4], PT ;  /* 0x00007500fc007a0c */ /* 0x000fe20003f46270 */
[C---:B------:R-:W-:Y:S01]  /*4120*/  IMAD.X R9, R2.reuse, 0x1, R146, P1 ;  /* 0x0000000102097824 */ /* 0x040fe200008e0692 */
[----:B------:R-:W-:Y:S01]  /*4130*/  ISETP.GE.AND P1, PT, R251, c[0x0][0x1d4], PT ;  /* 0x00007500fb007a0c */ /* 0x000fe20003f26270 */
[----:B------:R-:W-:Y:S01]  /*4140*/  IMAD.X R7, R2, 0x1, R147, P0 ;  /* 0x0000000102077824 */ /* 0x000fe200000e0693 */
[----:B------:R-:W-:Y:S01]  /*4150*/  ISETP.GE.AND P0, PT, R72, c[0x0][0x1d4], PT ;  /* 0x0000750048007a0c */ /* 0x000fe20003f06270 */
[----:B------:R2:W-:Y:S01]  /*4160*/  LDGSTS.E.BYPASS.LTC128B.128 [R243+0xc100], [R20.64], !P3 ;  /* 0x0c10000014f37fae */ /* 0x0005e2000d901d46 */
[----:B------:R-:W-:-:S03]  /*4170*/  IADD3 R16, P4, R3, R152, RZ ;  /* 0x0000009803107210 */ /* 0x000fc60007f9e0ff */
[----:B------:R2:W3:Y:S02]  /*4180*/  SHFL.IDX PT, R0, R23, 0x2, 0x181f ;  /* 0x00581f0017007f89 */ /* 0x0004e400000e0000 */
[----:B------:R-:W-:Y:S02]  /*4190*/  IMAD.X R17, R4, 0x1, R146, P4 ;  /* 0x0000000104117824 */ /* 0x000fe400020e0692 */
        /* <DEDUP_REMOVED lines=11> */
.L_x_3396:
[----:B---3--:R-:W-:Y:S02]  /*4250*/  IADD3 R2, -R5, 0x10, RZ ;  /* 0x0000001005027810 */ /* 0x008fe40007ffe1ff */
[----:B--2---:R-:W-:Y:S02]  /*4260*/  IADD3 R6, -R13, 0x10, RZ ;  /* 0x000000100d067810 */ /* 0x004fe40007ffe1ff */
[----:B------:R-:W-:Y:S02]  /*4270*/  LOP3.LUT R2, R2, 0xf, RZ, 0xc0, !PT ;  /* 0x0000000f02027812 */ /* 0x000fe400078ec0ff */
[----:B------:R-:W-:Y:S02]  /*4280*/  IADD3 R3, -R14, 0x10, RZ ;  /* 0x000000100e037810 */ /* 0x000fe40007ffe1ff */
[----:B------:R-:W-:-:S02]  /*4290*/  IADD3 R10, P1, P0, R2, R0, R150 ;  /* 0x00000000020a7210 */ /* 0x000fc4000783e096 */
[----:B------:R-:W-:Y:S02]  /*42a0*/  LOP3.LUT R2, R6, 0xf, RZ, 0xc0, !PT ;  /* 0x0000000f06027812 */ /* 0x000fe400078ec0ff */
[----:B------:R-:W-:Y:S02]  /*42b0*/  IADD3 R7, -R12, 0x10, RZ ;  /* 0x000000100c077810 */ /* 0x000fe40007ffe1ff */
[----:B------:R-:W-:Y:S02]  /*42c0*/  LOP3.LUT R3, R3, 0xf, RZ, 0xc0, !PT ;  /* 0x0000000f03037812 */ /* 0x000fe400078ec0ff */
[----:B-1----:R-:W-:Y:S02]  /*42d0*/  IADD3.X R11, RZ, R4, R144, P1, P0 ;  /* 0x00000004ff0b7210 */ /* 0x002fe40000fe0490 */
[----:B------:R-:W-:Y:S02]  /*42e0*/  IADD3 R6, P1, P0, R2, R0, R152 ;  /* 0x0000000002067210 */ /* 0x000fe4000783e098 */
[----:B------:R-:W-:-:S02]  /*42f0*/  LOP3.LUT R2, R7, 0xf, RZ, 0xc0, !PT ;  /* 0x0000000f07027812 */ /* 0x000fc400078ec0ff */
[----:B------:R-:W-:Y:S02]  /*4300*/  IADD3 R8, P3, P2, R3, R0, R151 ;  /* 0x0000000003087210 */ /* 0x000fe40007a7e097 */
        /* <DEDUP_REMOVED lines=15> */
.L_x_3332:
[----:B------:R-:W-:Y:S05]  /*4400*/  BSYNC B0 ;  /* 0x0000000000007941 */ /* 0x000fea0003800000 */
.L_x_3331:
        /* <DEDUP_REMOVED lines=8> */
[----:B------:R-:W-:Y:S02]  /*4490*/  MOV R4, R0 ;  /* 0x0000000000047202 */ /* 0x000fe40000000f00 */
[----:B---3--:R-:W-:Y:S01]  /*44a0*/  IADD3 R0, -R3, 0x1, R148 ;  /* 0x0000000103007810 */ /* 0x008fe20007ffe194 */
[----:B------:R-:W-:Y:S01]  /*44b0*/  IMAD.IADD R6, R148, 0x1, -R3 ;  /* 0x0000000194067824 */ /* 0x000fe200078e0a03 */
[----:B------:R-:W-:Y:S02]  /*44c0*/  @P0 SHF.R.U32.HI R4, RZ, c[0x0][0x2cc], R2 ;  /* 0x0000b300ff040a19 */ /* 0x000fe40000011602 */
[----:B------:R-:W-:Y:S01]  /*44d0*/  IADD3 R5, R0, -c[0x0][0x168], RZ ;  /* 0x80005a0000057a10 */ /* 0x000fe20007ffe0ff */
[----:B------:R-:W-:Y:S05]  /*44e0*/  BRA.DIV ~URZ, `(.L_x_3335) ;  /* 0x000108227f007947 */ /* 0x000fea000b800000 */
[----:B------:R1:W2:Y:S02]  /*44f0*/  SHFL.IDX PT, R0, R4, RZ, 0x1c1f ;  /* 0x001c1fff04007589 */ /* 0x0002a400000e0000 */
.L_x_3397:
        /* <DEDUP_REMOVED lines=8> */
[----:B------:R-:W-:Y:S02]  /*4580*/  FSEL R9, R53, -INF , P1 ;  /* 0xff80000035097808 */ /* 0x000fe40000800000 */
[----:B------:R-:W-:Y:S02]  /*4590*/  FSEL R17, R49, -INF , P4 ;  /* 0xff80000031117808 */ /* 0x000fe40002000000 */
[----:B------:R-:W-:Y:S02]  /*45a0*/  FSEL R18, R44, -INF , P0 ;  /* 0xff8000002c127808 */ /* 0x000fe40000000000 */
[C---:B------:R-:W-:Y:S02]  /*45b0*/  ISETP.GT.AND P2, PT, R0.reuse, 0x8, PT ;  /* 0x000000080000780c */ /* 0x040fe40003f44270 */
[C---:B------:R-:W-:Y:S02]  /*45c0*/  ISETP.GT.AND P1, PT, R0.reuse, 0x11, PT ;  /* 0x000000110000780c */ /* 0x040fe40003f24270 */
[----:B------:R-:W-:-:S02]  /*45d0*/  ISETP.GT.AND P4, PT, R0, 0x19, PT ;  /* 0x000000190000780c */ /* 0x000fc40003f84270 */
[----:B------:R-:W-:Y:S02]  /*45e0*/  ISETP.GT.AND P0, PT, R0, 0x20, PT ;  /* 0x000000200000780c */ /* 0x000fe40003f04270 */
[----:B------:R-:W-:Y:S02]  /*45f0*/  FSEL R20, R40, -INF , P3 ;  /* 0xff80000028147808 */ /* 0x000fe40001800000 */
[----:B------:R-:W-:Y:S02]  /*4600*/  ISETP.GT.AND P3, PT, R0, 0x28, PT ;  /* 0x000000280000780c */ /* 0x000fe40003f64270 */
[----:B------:R-:W-:Y:S02]  /*4610*/  FSEL R16, R48, -INF , P2 ;  /* 0xff80000030107808 */ /* 0x000fe40001000000 */
        /* <DEDUP_REMOVED lines=8> */
[----:B------:R-:W-:Y:S02]  /*46a0*/  ISETP.GT.AND P3, PT, R0, 0x38, PT ;  /* 0x000000380000780c */ /* 0x000fe40003f64270 */
[----:B------:R-:W-:Y:S02]  /*46b0*/  FSEL R86, R37, -INF , P2 ;  /* 0xff80000025567808 */ /* 0x000fe40001000000 */
[----:B------:R-:W-:Y:S02]  /*46c0*/  FSEL R84, R69, -INF , P4 ;  /* 0xff80000045547808 */ /* 0x000fe40002000000 */
[----:B------:R-:W-:Y:S02]  /*46d0*/  FSEL R221, R32, -INF , P1 ;  /* 0xff80000020dd7808 */ /* 0x000fe40000800000 */
[----:B------:R-:W-:Y:S02]  /*46e0*/  FSEL R220, R33, -INF , P0 ;  /* 0xff80000021dc7808 */ /* 0x000fe40000000000 */
[----:B------:R-:W-:-:S02]  /*46f0*/  ISETP.GT.AND P4, PT, R0, 0x39, PT ;  /* 0x000000390000780c */ /* 0x000fc40003f84270 */
[C---:B------:R-:W-:Y:S02]  /*4700*/  ISETP.GT.AND P2, PT, R0.reuse, 0x40, PT ;  /* 0x000000400000780c */ /* 0x040fe40003f44270 */
[C---:B------:R-:W-:Y:S02]  /*4710*/  ISETP.GT.AND P1, PT, R0.reuse, 0x41, PT ;  /* 0x000000410000780c */ /* 0x040fe40003f24270 */
[----:B------:R-:W-:Y:S02]  /*4720*/  ISETP.GT.AND P0, PT, R0, 0x48, PT ;  /* 0x000000480000780c */ /* 0x000fe40003f04270 */
[----:B------:R-:W-:Y:S02]  /*4730*/  FSEL R219, R64, -INF , P3 ;  /* 0xff80000040db7808 */ /* 0x000fe40001800000 */
[----:B------:R-:W-:Y:S02]  /*4740*/  ISETP.GT.AND P3, PT, R0, 0x50, PT ;  /* 0x000000500000780c */ /* 0x000fe40003f64270 */
[----:B------:R-:W-:-:S02]  /*4750*/  FSEL R218, R65, -INF , P4 ;  /* 0xff80000041da7808 */ /* 0x000fc40002000000 */
        /* <DEDUP_REMOVED lines=8> */
[----:B------:R-:W-:Y:S02]  /*47e0*/  FSEL R226, R61, -INF , P4 ;  /* 0xff8000003de27808 */ /* 0x000fe40002000000 */
[----:B------:R-:W-:Y:S01]  /*47f0*/  FSEL R247, R25, -INF , P2 ;  /* 0xff80000019f77808 */ /* 0x000fe20001000000 */
[----:B------:R2:W-:Y:S01]  /*4800*/  STL [R1], R0 ;  /* 0x0000000001007387 */ /* 0x0005e20000100800 */
[----:B------:R-:W-:Y:S02]  /*4810*/  FSEL R244, R56, -INF , P1 ;  /* 0xff80000038f47808 */ /* 0x000fe40000800000 */
[----:B------:R-:W-:Y:S01]  /*4820*/  FSEL R238, R57, -INF , P0 ;  /* 0xff80000039ee7808 */ /* 0x000fe20000000000 */
[----:B------:R-:W-:Y:S05]  /*4830*/  BRA.DIV ~URZ, `(.L_x_3336) ;  /* 0x000105427f007947 */ /* 0x000fea000b800000 */
[----:B------:R-:W3:Y:S01]  /*4840*/  LDL R3, [R1] ;  /* 0x0000000001037983 */ /* 0x000ee20000100800 */
[----:B--2---:R-:W-:-:S03]  /*4850*/  FMNMX.FTZ R0, R8, R9, !PT ;  /* 0x0000000908007209 */ /* 0x004fc60007810000 */
        /* <DEDUP_REMOVED lines=19> */
[----:B------:R-:W-:-:S02]  /*4990*/  FSEL R13, R51, -INF , P0 ;  /* 0xff800000330d7808 */ /* 0x000fc40000000000 */
[C---:B------:R-:W-:Y:S02]  /*49a0*/  ISETP.GT.AND P1, PT, R5.reuse, 0x10, PT ;  /* 0x000000100500780c */ /* 0x040fe40003f24270 */
        /* <DEDUP_REMOVED lines=59> */
[C---:B------:R-:W-:Y:S02]  /*4d60*/  ISETP.GT.AND P0, PT, R5.reuse, 0x51, PT ;  /* 0x000000510500780c */ /* 0x040fe40003f04270 */
[----:B------:R-:W-:Y:S02]  /*4d70*/  FSEL R4, R26, -INF , P1 ;  /* 0xff8000001a047808 */ /* 0x000fe40000800000 */
[----:B------:R-:W-:Y:S02]  /*4d80*/  FMNMX.FTZ R2, R224, R2, !PT ;  /* 0x00000002e0027209 */ /* 0x000fe40007810000 */
[----:B------:R-:W-:Y:S01]  /*4d90*/  ISETP.GT.AND P1, PT, R5, 0x58, PT ;  /* 0x000000580500780c */ /* 0x000fe20003f24270 */
[----:B------:R-:W-:Y:S01]  /*4da0*/  STL [R1+0x8], R4 ;  /* 0x0000080401007387 */ /* 0x000fe20000100800 */
[----:B------:R-:W-:Y:S02]  /*4db0*/  FMNMX.FTZ R2, R4, R2, !PT ;  /* 0x0000000204027209 */ /* 0x000fe40007810000 */
[----:B------:R-:W-:-:S02]  /*4dc0*/  FSEL R250, R58, -INF , P1 ;  /* 0xff8000003afa7808 */ /* 0x000fc40000800000 */
[----:B---3--:R-:W-:Y:S02]  /*4dd0*/  FMNMX.FTZ R0, R3, R0, !PT ;  /* 0x0000000003007209 */ /* 0x008fe40007810000 */
[----:B------:R-:W-:Y:S02]  /*4de0*/  FSEL R3, R27, -INF , P0 ;  /* 0xff8000001b037808 */ /* 0x000fe40000000000 */
[----:B------:R-:W-:Y:S02]  /*4df0*/  FMNMX.FTZ R0, R247, R0, !PT ;  /* 0x00000000f7007209 */ /* 0x000fe40007810000 */
[----:B------:R-:W-:Y:S01]  /*4e00*/  ISETP.GT.AND P0, PT, R5, 0x59, PT ;  /* 0x000000590500780c */ /* 0x000fe20003f04270 */
[----:B------:R-:W-:Y:S01]  /*4e10*/  STL [R1+0x4], R3 ;  /* 0x0000040301007387 */ /* 0x000fe20000100800 */
[----:B------:R-:W-:Y:S02]  /*4e20*/  FMNMX.FTZ R0, R244, R0, !PT ;  /* 0x00000000f4007209 */ /* 0x000fe40007810000 */
[----:B------:R-:W-:-:S02]  /*4e30*/  FMNMX.FTZ R2, R3, R2, !PT ;  /* 0x0000000203027209 */ /* 0x000fc40007810000 */
        /* <DEDUP_REMOVED lines=11> */
.L_x_3398:
[C---:B------:R-:W-:Y:S01]  /*4ef0*/  FMUL.FTZ R0, R173.reuse, c[0x0][0x2d0] ;  /* 0x0000b400ad007a20 */ /* 0x040fe20000410000 */
[----:B------:R-:W-:Y:S01]  /*4f00*/  FSETP.NEU.FTZ.AND P0, PT, R173, -INF , PT ;  /* 0xff800000ad00780b */ /* 0x000fe20003f1d000 */
[----:B------:R-:W4:Y:S03]  /*4f10*/  LDL.LU R99, [R1] ;  /* 0x0000000001637983 */ /* 0x000f260000300800 */
[----:B------:R-:W-:Y:S02]  /*4f20*/  FSEL R0, R0, RZ, P0 ;  /* 0x000000ff00007208 */ /* 0x000fe40000000000 */
[----:B---3--:R-:W-:Y:S01]  /*4f30*/  FMNMX.FTZ R12, R12, R4, !PT ;  /* 0x000000040c0c7209 */ /* 0x008fe20007810000 */
[----:B------:R-:W-:Y:S01]  /*4f40*/  WARPSYNC 0xffffffff ;  /* 0xffffffff00007948 */ /* 0x000fe20003800000 */
[----:B------:R-:W-:Y:S01]  /*4f50*/  LDSM.16.MT88.4 R36, [R233] ;  /* 0x00000000e924783b */ /* 0x000fe20000004200 */
[--C-:B------:R-:W-:Y:S01]  /*4f60*/  FFMA.FTZ R2, R8, c[0x0][0x2d0], -R0.reuse ;  /* 0x0000b40008027a23 */ /* 0x100fe20000010800 */
[----:B------:R-:W-:Y:S01]  /*4f70*/  FSETP.NEU.FTZ.AND P0, PT, R12, -INF , PT ;  /* 0xff8000000c00780b */ /* 0x000fe20003f1d000 */
[--C-:B------:R-:W-:Y:S01]  /*4f80*/  FFMA.FTZ R3, R20, c[0x0][0x2d0], -R0.reuse ;  /* 0x0000b40014037a23 */ /* 0x100fe20000010800 */
[----:B------:R-:W-:Y:S01]  /*4f90*/  LDSM.16.MT88.4 R32, [R232+0x800] ;  /* 0x00080000e820783b */ /* 0x000fe20000004200 */
[----:B------:R1:W-:Y:S03]  /*4fa0*/  MUFU.EX2 R106, R2 ;  /* 0x00000002006a7308 */ /* 0x0003e60000000800 */
[----:B------:R-:W3:Y:S04]  /*4fb0*/  LDL.LU R95, [R1+0x4] ;  /* 0x00000400015f7983 */ /* 0x000ee80000300800 */
[----:B------:R-:W5:Y:S01]  /*4fc0*/  LDL.LU R94, [R1+0x8] ;  /* 0x00000800015e7983 */ /* 0x000f620000300800 */
[----:B------:R2:W-:Y:S03]  /*4fd0*/  MUFU.EX2 R102, R3 ;  /* 0x0000000300667308 */ /* 0x0005e60000000800 */
[----:B------:R-:W-:Y:S04]  /*4fe0*/  LDSM.16.MT88.4 R40, [R233+0x800] ;  /* 0x00080000e928783b */ /* 0x000fe80000004200 */
[----:B------:R-:W-:Y:S01]  /*4ff0*/  LDSM.16.MT88.4 R60, [R232+0x3000] ;  /* 0x00300000e83c783b */ /* 0x000fe20000004200 */
[----:B-1----:R-:W-:-:S03]  /*5000*/  FFMA.FTZ R2, R9, c[0x0][0x2d0], -R0 ;  /* 0x0000b40009027a23 */ /* 0x002fc60000010800 */
[----:B------:R-:W-:Y:S01]  /*5010*/  LDSM.16.MT88.4 R52, [R234] ;  /* 0x00000000ea34783b */ /* 0x000fe20000004200 */
[----:B------:R1:W1:Y:S03]  /*5020*/  MUFU.EX2 R107, R2 ;  /* 0x00000002006b7308 */ /* 0x0002660000000800 */
[----:B------:R-:W-:Y:S01]  /*5030*/  LDSM.16.MT88.4 R64, [R233+0x3000] ;  /* 0x00300000e940783b */ /* 0x000fe20000004200 */
[----:B--2---:R-:W-:-:S03]  /*5040*/  FFMA.FTZ R3, R21, c[0x0][0x2d0], -R0 ;  /* 0x0000b40015037a23 */ /* 0x004fc60000010800 */
[----:B------:R-:W2:Y:S01]  /*5050*/  LDSM.16.MT88.4 R20, [R232] ;  /* 0x00000000e814783b */ /* 0x000ea20000004200 */
[----:B------:R-:W-:Y:S03]  /*5060*/  MUFU.EX2 R104, R3 ;  /* 0x0000000300687308 */ /* 0x000fe60000000800 */
[----:B------:R-:W-:Y:S04]  /*5070*/  LDSM.16.MT88.4 R56, [R235+0x800] ;  /* 0x00080000eb38783b */ /* 0x000fe80000004200 */
[----:B------:R-:W-:Y:S01]  /*5080*/  LDSM.16.MT88.4 R44, [R234+0x800] ;  /* 0x00080000ea2c783b */ /* 0x000fe20000004200 */
[----:B-1----:R-:W-:Y:S01]  /*5090*/  FFMA.FTZ R2, R16, c[0x0][0x2d0], -R0 ;  /* 0x0000b40010027a23 */ /* 0x002fe20000010800 */
[----:B------:R-:W-:-:S02]  /*50a0*/  F2FP.BF16.PACK_AB R8, R107, R106 ;  /* 0x0000006a6b08723e */ /* 0x000fc400000010ff */
[----:B------:R-:W-:Y:S01]  /*50b0*/  LDSM.16.MT88.4 R72, [R233+0x3800] ;  /* 0x00380000e948783b */ /* 0x000fe20000004200 */
[----:B------:R1:W-:Y:S03]  /*50c0*/  MUFU.EX2 R105, R2 ;  /* 0x0000000200697308 */ /* 0x0003e60000000800 */
[----:B------:R-:W-:Y:S04]  /*50d0*/  LDSM.16.MT88.4 R76, [R232+0x6000] ;  /* 0x00600000e84c783b */ /* 0x000fe80000004200 */
[----:B------:R-:W-:Y:S01]  /*50e0*/  LDSM.16.MT88.4 R68, [R234+0x3000] ;  /* 0x00300000ea44783b */ /* 0x000fe20000004200 */
[----:B-1----:R-:W-:-:S04]  /*50f0*/  FFMA.FTZ R2, R17, c[0x0][0x2d0], -R0 ;  /* 0x0000b40011027a23 */ /* 0x002fc80000010800 */
[----:B------:R1:W-:Y:S02]  /*5100*/  MUFU.EX2 R100, R2 ;  /* 0x0000000200647308 */ /* 0x0003e40000000800 */
[----:B-1----:R-:W-:-:S06]  /*5110*/  FFMA.FTZ R2, R18, c[0x0][0x2d0], -R0 ;  /* 0x0000b40012027a23 */ /* 0x002fcc0000010800 */
[----:B------:R1:W-:Y:S02]  /*5120*/  MUFU.EX2 R97, R2 ;  /* 0x0000000200617308 */ /* 0x0003e40000000800 */
[----:B-1----:R-:W-:-:S06]  /*5130*/  FFMA.FTZ R2, R19, c[0x0][0x2d0], -R0 ;  /* 0x0000b40013027a23 */ /* 0x002fcc0000010800 */
[----:B------:R1:W1:Y:S02]  /*5140*/  MUFU.EX2 R93, R2 ;  /* 0x00000002005d7308 */ /* 0x0002640000000800 */
[----:B-1----:R-:W-:Y:S01]  /*5150*/  FMUL.FTZ R2, R12, c[0x0][0x2d0] ;  /* 0x0000b4000c027a20 */ /* 0x002fe20000410000 */
[----:B------:R-:W-:-:S04]  /*5160*/  F2FP.BF16.PACK_AB R4, R93, R97 ;  /* 0x000000615d04723e */ /* 0x000fc800000010ff */
[----:B------:R-:W-:-:S05]  /*5170*/  FSEL R2, R2, RZ, P0 ;  /* 0x000000ff02027208 */ /* 0x000fca0000000000 */
[----:B------:R-:W-:Y:S01]  /*5180*/  FFMA.FTZ R3, R6, c[0x0][0x2d0], -R2 ;  /* 0x0000b40006037a23 */ /* 0x000fe20000010802 */
[----:B------:R-:W-:-:S03]  /*5190*/  F2FP.BF16.PACK_AB R6, R104, R102 ;  /* 0x000000666806723e */ /* 0x000fc600000010ff */
[----:B------:R1:W-:Y:S02]  /*51a0*/  MUFU.EX2 R101, R3 ;  /* 0x0000000300657308 */ /* 0x0003e40000000800 */
[----:B-1----:R-:W-:-:S06]  /*51b0*/  FFMA.FTZ R3, R7, c[0x0][0x2d0], -R2 ;  /* 0x0000b40007037a23 */ /* 0x002fcc0000010802 */
[----:B------:R1:W1:Y:S02]  /*51c0*/  MUFU.EX2 R172, R3 ;  /* 0x0000000300ac7308 */ /* 0x0002640000000800 */
[----:B-1----:R-:W-:Y:S01]  /*51d0*/  FFMA.FTZ R3, R14, c[0x0][0x2d0], -R2 ;  /* 0x0000b4000e037a23 */ /* 0x002fe20000010802 */
[----:B------:R-:W-:-:S05]  /*51e0*/  F2FP.BF16.PACK_AB R9, R172, R101 ;  /* 0x00000065ac09723e */ /* 0x000fca00000010ff */
[----:B------:R1:W-:Y:S02]  /*51f0*/  MUFU.EX2 R98, R3 ;  /* 0x0000000300627308 */ /* 0x0003e40000000800 */
[----:B-1----:R-:W-:-:S06]  /*5200*/  FFMA.FTZ R3, R13, c[0x0][0x2d0], -R2 ;  /* 0x0000b4000d037a23 */ /* 0x002fcc0000010802 */
[----:B------:R1:W1:Y:S02]  /*5210*/  MUFU.EX2 R14, R3 ;  /* 0x00000003000e7308 */ /* 0x0002640000000800 */
[----:B-1----:R-:W-:Y:S01]  /*5220*/  FFMA.FTZ R3, R11, c[0x0][0x2d0], -R2 ;  /* 0x0000b4000b037a23 */ /* 0x002fe20000010802 */
[----:B------:R-:W-:-:S05]  /*5230*/  F2FP.BF16.PACK_AB R11, R14, R98 ;  /* 0x000000620e0b723e */ /* 0x000fca00000010ff */
[----:B------:R1:W-:Y:S02]  /*5240*/  MUFU.EX2 R96, R3 ;  /* 0x0000000300607308 */ /* 0x0003e40000000800 */
[----:B-1----:R-:W-:Y:S01]  /*5250*/  FFMA.FTZ R3, R10, c[0x0][0x2d0], -R2 ;  /* 0x0000b4000a037a23 */ /* 0x002fe20000010802 */
[----:B------:R-:W-:-:S05]  /*5260*/  F2FP.BF16.PACK_AB R10, R100, R105 ;  /* 0x00000069640a723e */ /* 0x000fca00000010ff */
[----:B------:R1:W1:Y:S02]  /*5270*/  MUFU.EX2 R92, R3 ;  /* 0x00000003005c7308 */ /* 0x0002640000000800 */
[C---:B--2---:R-:W-:Y:S08]  /*5280*/  HMMA.16816.F32.BF16 R16, R8.reuse, R20, RZ ;  /* 0x000000140810723c */ /* 0x044ff000000418ff */
[----:B------:R-:W-:Y:S01]  /*5290*/  HMMA.16816.F32.BF16 R28, R8, R22, RZ ;  /* 0x00000016081c723c */ /* 0x000fe200000418ff */
[----:B-1----:R-:W-:Y:S01]  /*52a0*/  FFMA.FTZ R3, R15, c[0x0][0x2d0], -R2 ;  /* 0x0000b4000f037a23 */ /* 0x002fe20000010802 */
[----:B------:R-:W-:-:S03]  /*52b0*/  F2FP.BF16.PACK_AB R5, R92, R96 ;  /* 0x000000605c05723e */ /* 0x000fc600000010ff */
[----:B------:R1:W-:Y:S03]  /*52c0*/  MUFU.EX2 R103, R3 ;  /* 0x0000000300677308 */ /* 0x0003e60000000800 */
[----:B------:R-:W-:Y:S01]  /*52d0*/  HMMA.16816.F32.BF16 R20, R8, R36, RZ ;  /* 0x000000240814723c */ /* 0x000fe200000418ff */
[----:B-1----:R-:W-:Y:S02]  /*52e0*/  FFMA.FTZ R3, R24, c[0x0][0x2d0], -R2 ;  /* 0x0000b40018037a23 */ /* 0x002fe40000010802 */
[----:B------:R-:W1:Y:S02]  /*52f0*/  LDSM.16.MT88.4 R24, [R235] ;  /* 0x00000000eb18783b */ /* 0x000e640000004200 */
[----:B------:R-:W2:Y:S02]  /*5300*/  MUFU.EX2 R13, R3 ;  /* 0x00000003000d7308 */ /* 0x000ea40000000800 */
[----:B--2---:R-:W-:Y:S01]  /*5310*/  F2FP.BF16.PACK_AB R7, R13, R103 ;  /* 0x000000670d07723e */ /* 0x004fe200000010ff */
[----:B------:R-:W-:-:S02]  /*5320*/  FFMA.FTZ R3, R87, c[0x0][0x2d0], -R0 ;  /* 0x0000b40057037a23 */ /* 0x000fc40000010800 */
[----:B----4-:R-:W-:-:S04]  /*5330*/  IMAD.MOV.U32 R15, RZ, RZ, R99 ;  /* 0x000000ffff0f7224 */ /* 0x010fc800078e0063 */
[----:B------:R-:W-:Y:S01]  /*5340*/  HMMA.16816.F32.BF16 R88, R4, R32, R16 ;  /* 0x000000200458723c */ /* 0x000fe20000041810 */
[----:B------:R-:W-:-:S06]  /*5350*/  FFMA.FTZ R15, R15, c[0x0][0x2d0], -R0 ;  /* 0x0000b4000f0f7a23 */ /* 0x000fcc0000010800 */
[----:B------:R-:W-:Y:S01]  /*5360*/  MUFU.EX2 R15, R15 ;  /* 0x0000000f000f7308 */ /* 0x000fe20000000800 */
        /* <DEDUP_REMOVED lines=12> */
[----:B------:R-:W4:Y:S07]  /*5430*/  LDSM.16.MT88.4 R52, [R235+0x3800] ;  /* 0x00380000eb34783b */ /* 0x000f2e0000004200 */
[----:B------:R-:W-:Y:S08]  /*5440*/  HMMA.16816.F32.BF16 R16, R8, R64, RZ ;  /* 0x000000400810723c */ /* 0x000ff000000418ff */
[C---:B------:R-:W-:Y:S08]  /*5450*/  HMMA.16816.F32.BF16 R184, R4.reuse, R58, R36 ;  /* 0x0000003a04b8723c */ /* 0x040ff00000041824 */
[C---:B------:R-:W-:Y:S08]  /*5460*/  HMMA.16816.F32.BF16 R196, R4.reuse, R44, R32 ;  /* 0x0000002c04c4723c */ /* 0x040ff00000041820 */
[C---:B------:R-:W-:Y:S01]  /*5470*/  HMMA.16816.F32.BF16 R180, R4.reuse, R46, R28 ;  /* 0x0000002e04b4723c */ /* 0x040fe2000004181c */
[----:B------:R-:W3:Y:S07]  /*5480*/  LDSM.16.MT88.4 R44, [R232+0x6800] ;  /* 0x00680000e82c783b */ /* 0x000eee0000004200 */
[----:B------:R-:W-:Y:S01]  /*5490*/  HMMA.16816.F32.BF16 R200, R4, R56, R48 ;  /* 0x0000003804c8723c */ /* 0x000fe20000041830 */
[----:B------:R-:W3:Y:S04]  /*54a0*/  LDSM.16.MT88.4 R56, [R233+0x6000] ;  /* 0x00600000e938783b */ /* 0x000ee80000004200 */
[----:B------:R-:W3:Y:S03]  /*54b0*/  LDSM.16.MT88.4 R48, [R234+0x3800] ;  /* 0x00380000ea30783b */ /* 0x000ee60000004200 */
[C---:B-1----:R-:W-:Y:S08]  /*54c0*/  HMMA.16816.F32.BF16 R36, R8.reuse, R60, RZ ;  /* 0x0000003c0824723c */ /* 0x042ff000000418ff */
[----:B------:R-:W-:Y:S01]  /*54d0*/  HMMA.16816.F32.BF16 R32, R8, R62, RZ ;  /* 0x0000003e0820723c */ /* 0x000fe200000418ff */
[----:B------:R-:W-:Y:S07]  /*54e0*/  LDSM.16.MT88.4 R60, [R234+0x6000] ;  /* 0x00600000ea3c783b */ /* 0x000fee0000004200 */
[C---:B--2---:R-:W-:Y:S08]  /*54f0*/  HMMA.16816.F32.BF16 R176, R4.reuse, R42, R20 ;  /* 0x0000002a04b0723c */ /* 0x044ff00000041814 */
[C---:B------:R-:W-:Y:S07]  /*5500*/  HMMA.16816.F32.BF16 R188, R4.reuse, R72, R16 ;  /* 0x0000004804bc723c */ /* 0x040fee0000041810 */
[----:B------:R-:W-:Y:S01]  /*5510*/  MOV R73, R107 ;  /* 0x0000006b00497202 */ /* 0x000fe20000000f00 */
[----:B------:R-:W-:Y:S01]  /*5520*/  HMMA.16816.F32.BF16 R192, R4, R40, R24 ;  /* 0x0000002804c0723c */ /* 0x000fe20000041818 */
[----:B------:R-:W-:-:S07]  /*5530*/  MOV R72, R106 ;  /* 0x0000006a00487202 */ /* 0x000fce0000000f00 */
[C---:B------:R-:W-:Y:S07]  /*5540*/  HMMA.16816.F32.BF16 R20, R8.reuse, R76, RZ ;  /* 0x0000004c0814723c */ /* 0x040fee00000418ff */
[----:B---3--:R-:W-:Y:S01]  /*5550*/  MOV R77, R95 ;  /* 0x0000005f004d7202 */ /* 0x008fe20000000f00 */
[----:B------:R-:W-:Y:S01]  /*5560*/  HMMA.16816.F32.BF16 R16, R8, R78, RZ ;  /* 0x0000004e0810723c */ /* 0x000fe200000418ff */
[----:B-----5:R-:W-:-:S06]  /*5570*/  MOV R76, R94 ;  /* 0x0000005e004c7202 */ /* 0x020fcc0000000f00 */
[----:B------:R-:W-:Y:S01]  /*5580*/  IMAD.MOV.U32 R79, RZ, RZ, R93 ;  /* 0x000000ffff4f7224 */ /* 0x000fe200078e005d */
[----:B------:R-:W-:Y:S01]  /*5590*/  HMMA.16816.F32.BF16 R40, R8, R66, RZ ;  /* 0x000000420828723c */ /* 0x000fe200000418ff */
[----:B------:R-:W-:Y:S07]  /*55a0*/  LDSM.16.MT88.4 R64, [R235+0x6000] ;  /* 0x00600000eb40783b */ /* 0x000fee0000004200 */
[C---:B----4-:R-:W-:Y:S01]  /*55b0*/  HMMA.16816.F32.BF16 R168, R4.reuse, R52, R36 ;  /* 0x0000003404a8723c */ /* 0x050fe20000041824 */
[----:B------:R-:W-:Y:S07]  /*55c0*/  LDSM.16.MT88.4 R36, [R235+0x6800] ;  /* 0x00680000eb24783b */ /* 0x000fee0000004200 */
[C---:B------:R-:W-:Y:S01]  /*55d0*/  HMMA.16816.F32.BF16 R152, R4.reuse, R54, R32 ;  /* 0x000000360498723c */ /* 0x040fe20000041820 */
[----:B------:R-:W1:Y:S07]  /*55e0*/  LDSM.16.MT88.4 R52, [R233+0x6800] ;  /* 0x00680000e934783b */ /* 0x000e6e0000004200 */
[C---:B------:R-:W-:Y:S08]  /*55f0*/  HMMA.16816.F32.BF16 R160, R4.reuse, R44, R20 ;  /* 0x0000002c04a0723c */ /* 0x040ff00000041814 */
[----:B------:R-:W-:Y:S01]  /*5600*/  HMMA.16816.F32.BF16 R140, R4, R46, R16 ;  /* 0x0000002e048c723c */ /* 0x000fe20000041810 */
[----:B------:R-:W-:Y:S07]  /*5610*/  LDSM.16.MT88.4 R44, [R234+0x6800] ;  /* 0x00680000ea2c783b */ /* 0x000fee0000004200 */
[----:B------:R-:W-:Y:S07]  /*5620*/  HMMA.16816.F32.BF16 R28, R8, R68, RZ ;  /* 0x00000044081c723c */ /* 0x000fee00000418ff */
[----:B------:R-:W-:Y:S01]  /*5630*/  IMAD.MOV.U32 R69, RZ, RZ, R105 ;  /* 0x000000ffff457224 */ /* 0x000fe200078e0069 */
[----:B------:R-:W-:Y:S01]  /*5640*/  HMMA.16816.F32.BF16 R156, R4, R74, R40 ;  /* 0x0000004a049c723c */ /* 0x000fe20000041828 */
[----:B------:R-:W2:Y:S01]  /*5650*/  LDSM.16.MT88.4 R40, [R232+0x9000] ;  /* 0x00900000e828783b */ /* 0x000ea20000004200 */
[----:B------:R-:W-:-:S05]  /*5660*/  MOV R68, R104 ;  /* 0x0000006800447202 */ /* 0x000fca0000000f00 */
[----:B------:R-:W-:Y:S01]  /*5670*/  MOV R75, R101 ;  /* 0x00000065004b7202 */ /* 0x000fe20000000f00 */
[----:B------:R-:W-:Y:S01]  /*5680*/  HMMA.16816.F32.BF16 R20, R8, R56, RZ ;  /* 0x000000380814723c */ /* 0x000fe200000418ff */
[----:B------:R-:W-:-:S06]  /*5690*/  MOV R74, R100 ;  /* 0x00000064004a7202 */ /* 0x000fcc0000000f00 */
[----:B------:R-:W-:Y:S01]  /*56a0*/  MOV R57, R98 ;  /* 0x0000006200397202 */ /* 0x000fe20000000f00 */
[----:B------:R-:W-:Y:S01]  /*56b0*/  HMMA.16816.F32.BF16 R16, R8, R58, RZ ;  /* 0x0000003a0810723c */ /* 0x000fe200000418ff */
[----:B------:R3:W-:Y:S01]  /*56c0*/  MUFU.EX2 R58, R3 ;  /* 0x00000003003a7308 */ /* 0x0007e20000000800 */
[----:B------:R-:W-:-:S05]  /*56d0*/  MOV R56, R97 ;  /* 0x0000006100387202 */ /* 0x000fca0000000f00 */
[----:B------:R-:W-:Y:S01]  /*56e0*/  IMAD.MOV.U32 R59, RZ, RZ, R96 ;  /* 0x000000ffff3b7224 */ /* 0x000fe200078e0060 */
[----:B------:R-:W-:Y:S07]  /*56f0*/  HMMA.16816.F32.BF16 R24, R8, R70, RZ ;  /* 0x000000460818723c */ /* 0x000fee00000418ff */
[----:B------:R-:W-:Y:S01]  /*5700*/  MOV R71, R103 ;  /* 0x0000006700477202 */ /* 0x000fe20000000f00 */
[----:B------:R-:W-:Y:S01]  /*5710*/  IMAD.MOV.U32 R70, RZ, RZ, R102 ;  /* 0x000000ffff467224 */ /* 0x000fe200078e0066 */
[----:B------:R-:W-:Y:S01]  /*5720*/  HMMA.16816.F32.BF16 R164, R4, R48, R28 ;  /* 0x0000003004a4723c */ /* 0x000fe2000004181c */
[----:B---3--:R-:W-:-:S07]  /*5730*/  FFMA.FTZ R3, R86, c[0x0][0x2d0], -R0 ;  /* 0x0000b40056037a23 */ /* 0x008fce0000010800 */
[C---:B-1----:R-:W-:Y:S08]  /*5740*/  HMMA.16816.F32.BF16 R100, R4.reuse, R52, R20 ;  /* 0x000000340464723c */ /* 0x042ff00000041814 */
[C---:B------:R-:W-:Y:S01]  /*5750*/  HMMA.16816.F32.BF16 R104, R4.reuse, R54, R16 ;  /* 0x000000360468723c */ /* 0x040fe20000041810 */
[----:B------:R-:W1:Y:S07]  /*5760*/  LDSM.16.MT88.4 R52, [R232+0x9800] ;  /* 0x00980000e834783b */ /* 0x000e6e0000004200 */
[----:B------:R-:W-:Y:S01]  /*5770*/  HMMA.16816.F32.BF16 R144, R4, R50, R24 ;  /* 0x000000320490723c */ /* 0x000fe20000041818 */
[----:B------:R-:W3:Y:S07]  /*5780*/  LDSM.16.MT88.4 R48, [R233+0x9000] ;  /* 0x00900000e930783b */ /* 0x000eee0000004200 */
[C---:B------:R-:W-:Y:S08]  /*5790*/  HMMA.16816.F32.BF16 R28, R8.reuse, R66, RZ ;  /* 0x00000042081c723c */ /* 0x040ff000000418ff */
[C---:B--2---:R-:W-:Y:S08]  /*57a0*/  HMMA.16816.F32.BF16 R16, R8.reuse, R40, RZ ;  /* 0x000000280810723c */ /* 0x044ff000000418ff */
[----:B------:R-:W-:Y:S01]  /*57b0*/  HMMA.16816.F32.BF16 R32, R8, R64, RZ ;  /* 0x000000400820723c */ /* 0x000fe200000418ff */
[----:B------:R2:W4:Y:S07]  /*57c0*/  MUFU.EX2 R65, R3 ;  /* 0x0000000300417308 */ /* 0x00052e0000000800 */
[C---:B------:R-:W-:Y:S01]  /*57d0*/  HMMA.16816.F32.BF16 R112, R4.reuse, R38, R28 ;  /* 0x000000260470723c */ /* 0x040fe2000004181c */
[----:B------:R-:W5:Y:S07]  /*57e0*/  LDSM.16.MT88.4 R28, [R233+0x9800] ;  /* 0x00980000e91c783b */ /* 0x000f6e0000004200 */
[----:B-1----:R-:W-:Y:S01]  /*57f0*/  HMMA.16816.F32.BF16 R132, R4, R52, R16 ;  /* 0x000000340484723c */ /* 0x002fe20000041810 */
[----:B--2---:R-:W-:-:S07]  /*5800*/  FFMA.FTZ R3, R85, c[0x0][0x2d0], -R0 ;  /* 0x0000b40055037a23 */ /* 0x004fce0000010800 */
[C---:B---3--:R-:W-:Y:S08]  /*5810*/  HMMA.16816.F32.BF16 R16, R8.reuse, R50, RZ ;  /* 0x000000320810723c */ /* 0x048ff000000418ff */
[C---:B------:R-:W-:Y:S01]  /*5820*/  HMMA.16816.F32.BF16 R24, R8.reuse, R60, RZ ;  /* 0x0000003c0818723c */ /* 0x040fe200000418ff */
[----:B------:R1:W-:Y:S07]  /*5830*/  MUFU.EX2 R60, R3 ;  /* 0x00000003003c7308 */ /* 0x0003ee0000000800 */
[----:B------:R-:W-:Y:S08]  /*5840*/  HMMA.16816.F32.BF16 R20, R8, R62, RZ ;  /* 0x0000003e0814723c */ /* 0x000ff000000418ff */
[----:B------:R-:W-:Y:S01]  /*5850*/  HMMA.16816.F32.BF16 R148, R4, R36, R32 ;  /* 0x000000240494723c */ /* 0x000fe20000041820 */
[----:B------:R-:W2:Y:S01]  /*5860*/  LDSM.16.MT88.4 R32, [R235+0x9000] ;  /* 0x00900000eb20783b */ /* 0x000ea20000004200 */
[----:B-1----:R-:W-:-:S04]  /*5870*/  FFMA.FTZ R3, R84, c[0x0][0x2d0], -R0 ;  /* 0x0000b40054037a23 */ /* 0x002fc80000010800 */
[----:B------:R1:W3:Y:S01]  /*5880*/  MUFU.EX2 R66, R3 ;  /* 0x0000000300427308 */ /* 0x0002e20000000800 */
[----:B------:R-:W-:Y:S01]  /*5890*/  MOV R37, R92 ;  /* 0x0000005c00257202 */ /* 0x000fe20000000f00 */
[C---:B-----5:R-:W-:Y:S01]  /*58a0*/  HMMA.16816.F32.BF16 R120, R4.reuse, R30, R16 ;  /* 0x0000001e0478723c */ /* 0x060fe20000041810 */
[----:B------:R-:W5:Y:S07]  /*58b0*/  LDSM.16.MT88.4 R16, [R234+0x9000] ;  /* 0x00900000ea10783b */ /* 0x000f6e0000004200 */
[----:B------:R-:W-:Y:S01]  /*58c0*/  HMMA.16816.F32.BF16 R136, R4, R44, R24 ;  /* 0x0000002c0488723c */ /* 0x000fe20000041818 */
[----:B-1----:R-:W-:-:S07]  /*58d0*/  FFMA.FTZ R3, R83, c[0x0][0x2d0], -R2 ;  /* 0x0000b40053037a23 */ /* 0x002fce0000010802 */
[----:B------:R-:W-:Y:S01]  /*58e0*/  HMMA.16816.F32.BF16 R116, R4, R46, R20 ;  /* 0x0000002e0474723c */ /* 0x000fe20000041814 */
[----:B------:R1:W-:Y:S07]  /*58f0*/  MUFU.EX2 R78, R3 ;  /* 0x00000003004e7308 */ /* 0x0003ee0000000800 */
[C---:B------:R-:W-:Y:S08]  /*5900*/  HMMA.16816.F32.BF16 R24, R8.reuse, R42, RZ ;  /* 0x0000002a0818723c */ /* 0x040ff000000418ff */
[----:B------:R-:W-:Y:S01]  /*5910*/  HMMA.16816.F32.BF16 R20, R8, R48, RZ ;  /* 0x000000300814723c */ /* 0x000fe200000418ff */
[----:B-1----:R-:W-:-:S04]  /*5920*/  FFMA.FTZ R3, R81, c[0x0][0x2d0], -R2 ;  /* 0x0000b40051037a23 */ /* 0x002fc80000010802 */
[----:B------:R1:W1:Y:S11]  /*5930*/  MUFU.EX2 R64, R3 ;  /* 0x0000000300407308 */ /* 0x0002760000000800 */
[----:B------:R-:W-:Y:S01]  /*5940*/  HMMA.16816.F32.BF16 R128, R4, R54, R24 ;  /* 0x000000360480723c */ /* 0x000fe20000041818 */
[----:B-1----:R-:W-:-:S07]  /*5950*/  FFMA.FTZ R3, R82, c[0x0][0x2d0], -R2 ;  /* 0x0000b40052037a23 */ /* 0x002fce0000010802 */
[----:B------:R-:W-:Y:S01]  /*5960*/  HMMA.16816.F32.BF16 R124, R4, R28, R20 ;  /* 0x0000001c047c723c */ /* 0x000fe20000041814 */
[----:B------:R-:W1:Y:S01]  /*5970*/  LDSM.16.MT88.4 R28, [R235+0x9800] ;  /* 0x00980000eb1c783b */ /* 0x000e620000004200 */
[----:B------:R3:W-:Y:S06]  /*5980*/  MUFU.EX2 R61, R3 ;  /* 0x00000003003d7308 */ /* 0x0007ec0000000800 */
[C---:B--2---:R-:W-:Y:S08]  /*5990*/  HMMA.16816.F32.BF16 R24, R8.reuse, R32, RZ ;  /* 0x000000200818723c */ /* 0x044ff000000418ff */
[----:B------:R-:W-:Y:S01]  /*59a0*/  HMMA.16816.F32.BF16 R20, R8, R34, RZ ;  /* 0x000000220814723c */ /* 0x000fe200000418ff */
[----:B---3--:R-:W-:-:S04]  /*59b0*/  FFMA.FTZ R3, R80, c[0x0][0x2d0], -R2 ;  /* 0x0000b40050037a23 */ /* 0x008fc80000010802 */
[----:B------:R2:W3:Y:S03]  /*59c0*/  MUFU.EX2 R67, R3 ;  /* 0x0000000300437308 */ /* 0x0004e60000000800 */
[C---:B-----5:R-:W-:Y:S08]  /*59d0*/  HMMA.16816.F32.BF16 R32, R8.reuse, R16, RZ ;  /* 0x000000100820723c */ /* 0x060ff000000418ff */
[----:B------:R-:W-:Y:S01]  /*59e0*/  HMMA.16816.F32.BF16 R8, R8, R18, RZ ;  /* 0x000000120808723c */ /* 0x000fe200000418ff */
[----:B------:R-:W5:Y:S01]  /*59f0*/  LDSM.16.MT88.4 R16, [R234+0x9800] ;  /* 0x00980000ea10783b */ /* 0x000f620000004200 */
[----:B--2---:R-:W-:-:S06]  /*5a00*/  FFMA.FTZ R3, R221, c[0x0][0x2d0], -R0 ;  /* 0x0000b400dd037a23 */ /* 0x004fcc0000010800 */
[C---:B-1----:R-:W-:Y:S08]  /*5a10*/  HMMA.16816.F32.BF16 R108, R4.reuse, R28, R24 ;  /* 0x0000001c046c723c */ /* 0x042ff00000041818 */
[C---:B------:R-:W-:Y:S08]  /*5a20*/  HMMA.16816.F32.BF16 R96, R4.reuse, R30, R20 ;  /* 0x0000001e0460723c */ /* 0x040ff00000041814 */
[C---:B-----5:R-:W-:Y:S08]  /*5a30*/  HMMA.16816.F32.BF16 R92, R4.reuse, R16, R32 ;  /* 0x00000010045c723c */ /* 0x060ff00000041820 */
[----:B------:R-:W-:Y:S01]  /*5a40*/  HMMA.16816.F32.BF16 R16, R4, R18, R8 ;  /* 0x000000120410723c */ /* 0x000fe20000041808 */
[----:B------:R-:W1:Y:S06]  /*5a50*/  LDSM.16.MT88.4 R8, [R232+0x1000] ;  /* 0x00100000e808783b */ /* 0x000e6c0000004200 */
[----:B----4-:R-:W-:-:S02]  /*5a60*/  F2FP.BF16.PACK_AB R4, R65, R58 ;  /* 0x0000003a4104723e */ /* 0x010fc400000010ff */
[----:B------:R-:W-:Y:S02]  /*5a70*/  F2FP.BF16.PACK_AB R6, R66, R60 ;  /* 0x0000003c4206723e */ /* 0x000fe400000010ff */
[----:B------:R-:W-:Y:S02]  /*5a80*/  F2FP.BF16.PACK_AB R5, R64, R78 ;  /* 0x0000004e4005723e */ /* 0x000fe400000010ff */
[----:B---3--:R-:W-:-:S07]  /*5a90*/  F2FP.BF16.PACK_AB R7, R67, R61 ;  /* 0x0000003d4307723e */ /* 0x008fce00000010ff */
        /* <DEDUP_REMOVED lines=8> */
[----:B------:R-:W-:Y:S01]  /*5b20*/  IMAD.MOV.U32 R215, RZ, RZ, R76 ;  /* 0x000000ffffd77224 */ /* 0x000fe200078e004c */
[----:B------:R-:W-:Y:S01]  /*5b30*/  HMMA.16816.F32.BF16 R48, R4, R10, R204 ;  /* 0x0000000a0430723c */ /* 0x000fe200000418cc */
[----:B------:R-:W1:Y:S01]  /*5b40*/  LDSM.16.MT88.4 R8, [R235+0x1000] ;  /* 0x00100000eb08783b */ /* 0x000e620000004200 */
[----:B------:R-:W-:-:S02]  /*5b50*/  MOV R214, R77 ;  /* 0x0000004d00d67202 */ /* 0x000fc40000000f00 */
[----:B------:R-:W-:Y:S02]  /*5b60*/  MOV R212, R37 ;  /* 0x0000002500d47202 */ /* 0x000fe40000000f00 */
[----:B------:R-:W-:Y:S01]  /*5b70*/  MOV R213, R70 ;  /* 0x0000004600d57202 */ /* 0x000fe20000000f00 */
[----:B------:R-:W-:Y:S01]  /*5b80*/  IMAD.MOV.U32 R206, RZ, RZ, R68 ;  /* 0x000000ffffce7224 */ /* 0x000fe200078e0044 */
[----:B------:R-:W-:Y:S01]  /*5b90*/  MOV R207, R71 ;  /* 0x0000004700cf7202 */ /* 0x000fe20000000f00 */
[C---:B-1----:R-:W-:Y:S07]  /*5ba0*/  HMMA.16816.F32.BF16 R80, R4.reuse, R8, R200 ;  /* 0x000000080450723c */ /* 0x042fee00000418c8 */
[----:B------:R-:W-:Y:S01]  /*5bb0*/  MOV R201, R66 ;  /* 0x0000004200c97202 */ /* 0x000fe20000000f00 */
[C---:B------:R-:W-:Y:S01]  /*5bc0*/  HMMA.16816.F32.BF16 R44, R4.reuse, R10, R184 ;  /* 0x0000000a042c723c */ /* 0x040fe200000418b8 */
[----:B------:R-:W1:Y:S01]  /*5bd0*/  LDSM.16.MT88.4 R8, [R234+0x1000] ;  /* 0x00100000ea08783b */ /* 0x000e620000004200 */
[----:B------:R-:W-:Y:S01]  /*5be0*/  IMAD.MOV.U32 R200, RZ, RZ, R67 ;  /* 0x000000ffffc87224 */ /* 0x000fe200078e0043 */
[----:B------:R-:W-:Y:S01]  /*5bf0*/  MOV R202, R61 ;  /* 0x0000003d00ca7202 */ /* 0x000fe20000000f00 */
[----:B------:R-:W-:Y:S01]  /*5c00*/  IMAD.MOV.U32 R203, RZ, RZ, R60 ;  /* 0x000000ffffcb7224 */ /* 0x000fe200078e003c */
[----:B------:R2:W-:Y:S02]  /*5c10*/  MUFU.EX2 R186, R3 ;  /* 0x0000000300ba7308 */ /* 0x0005e40000000800 */
[----:B------:R-:W-:Y:S01]  /*5c20*/  MOV R184, R79 ;  /* 0x0000004f00b87202 */ /* 0x000fe20000000f00 */
[----:B--2---:R-:W-:Y:S01]  /*5c30*/  FFMA.FTZ R3, R220, c[0x0][0x2d0], -R0 ;  /* 0x0000b400dc037a23 */ /* 0x004fe20000010800 */
[C---:B-1----:R-:W-:Y:S07]  /*5c40*/  HMMA.16816.F32.BF16 R76, R4.reuse, R8, R196 ;  /* 0x00000008044c723c */ /* 0x042fee00000418c4 */
[----:B------:R-:W-:Y:S01]  /*5c50*/  MOV R196, R74 ;  /* 0x0000004a00c47202 */ /* 0x000fe20000000f00 */
[----:B------:R-:W-:Y:S01]  /*5c60*/  HMMA.16816.F32.BF16 R40, R4, R10, R180 ;  /* 0x0000000a0428723c */ /* 0x000fe200000418b4 */
[----:B------:R-:W1:Y:S01]  /*5c70*/  LDSM.16.MT88.4 R8, [R232+0x4000] ;  /* 0x00400000e808783b */ /* 0x000e620000004200 */
[----:B------:R-:W-:Y:S01]  /*5c80*/  MOV R199, R59 ;  /* 0x0000003b00c77202 */ /* 0x000fe20000000f00 */
[----:B------:R-:W-:Y:S01]  /*5c90*/  IMAD.MOV.U32 R198, RZ, RZ, R56 ;  /* 0x000000ffffc67224 */ /* 0x000fe200078e0038 */
[----:B------:R-:W-:-:S03]  /*5ca0*/  MOV R197, R57 ;  /* 0x0000003900c57202 */ /* 0x000fc60000000f00 */
[----:B------:R-:W-:Y:S01]  /*5cb0*/  IMAD.MOV.U32 R183, RZ, RZ, R75 ;  /* 0x000000ffffb77224 */ /* 0x000fe200078e004b */
[----:B------:R-:W-:Y:S01]  /*5cc0*/  MOV R181, R72 ;  /* 0x0000004800b57202 */ /* 0x000fe20000000f00 */
[----:B------:R-:W-:Y:S01]  /*5cd0*/  IMAD.MOV.U32 R180, RZ, RZ, R73 ;  /* 0x000000ffffb47224 */ /* 0x000fe200078e0049 */
[----:B------:R-:W-:Y:S02]  /*5ce0*/  MOV R182, R69 ;  /* 0x0000004500b67202 */ /* 0x000fe40000000f00 */
[----:B------:R-:W-:Y:S02]  /*5cf0*/  MOV R221, R181 ;  /* 0x000000b500dd7202 */ /* 0x000fe40000000f00 */
[----:B------:R-:W-:Y:S01]  /*5d00*/  MOV R220, R180 ;  /* 0x000000b400dc7202 */ /* 0x000fe20000000f00 */
[C---:B-1----:R-:W-:Y:S01]  /*5d10*/  HMMA.16816.F32.BF16 R72, R4.reuse, R8, R192 ;  /* 0x000000080448723c */ /* 0x042fe200000418c0 */
[----:B------:R1:W2:Y:S07]  /*5d20*/  MUFU.EX2 R194, R3 ;  /* 0x0000000300c27308 */ /* 0x0002ae0000000800 */
[----:B------:R-:W-:Y:S01]  /*5d30*/  HMMA.16816.F32.BF16 R36, R4, R10, R176 ;  /* 0x0000000a0424723c */ /* 0x000fe200000418b0 */
[----:B------:R-:W3:Y:S01]  /*5d40*/  LDSM.16.MT88.4 R8, [R233+0x4000] ;  /* 0x00400000e908783b */ /* 0x000ee20000004200 */
[----:B-1----:R-:W-:-:S02]  /*5d50*/  FFMA.FTZ R3, R219, c[0x0][0x2d0], -R0 ;  /* 0x0000b400db037a23 */ /* 0x002fc40000010800 */
[----:B------:R-:W-:Y:S02]  /*5d60*/  IMAD.MOV.U32 R219, RZ, RZ, R182 ;  /* 0x000000ffffdb7224 */ /* 0x000fe400078e00b6 */
[----:B------:R1:W-:Y:S02]  /*5d70*/  MUFU.EX2 R185, R3 ;  /* 0x0000000300b97308 */ /* 0x0003e40000000800 */
[----:B-1----:R-:W-:Y:S01]  /*5d80*/  FFMA.FTZ R3, R218, c[0x0][0x2d0], -R0 ;  /* 0x0000b400da037a23 */ /* 0x002fe20000010800 */
[----:B------:R-:W-:-:S05]  /*5d90*/  MOV R218, R183 ;  /* 0x000000b700da7202 */ /* 0x000fca0000000f00 */
[----:B------:R1:W4:Y:S01]  /*5da0*/  MUFU.EX2 R204, R3 ;  /* 0x0000000300cc7308 */ /* 0x0003220000000800 */
[C---:B---3--:R-:W-:Y:S08]  /*5db0*/  HMMA.16816.F32.BF16 R68, R4.reuse, R8, R188 ;  /* 0x000000080444723c */ /* 0x048ff000000418bc */
[----:B------:R-:W-:Y:S01]  /*5dc0*/  HMMA.16816.F32.BF16 R32, R4, R10, R156 ;  /* 0x0000000a0420723c */ /* 0x000fe2000004189c */
[----:B------:R-:W3:Y:S01]  /*5dd0*/  LDSM.16.MT88.4 R8, [R235+0x4000] ;  /* 0x00400000eb08783b */ /* 0x000ee20000004200 */
[----:B-1----:R-:W-:Y:S01]  /*5de0*/  FFMA.FTZ R3, R217, c[0x0][0x2d0], -R2 ;  /* 0x0000b400d9037a23 */ /* 0x002fe20000010802 */
[----:B------:R-:W-:-:S03]  /*5df0*/  MOV R217, R196 ;  /* 0x000000c400d97202 */ /* 0x000fc60000000f00 */
[----:B------:R1:W-:Y:S02]  /*5e00*/  MUFU.EX2 R195, R3 ;  /* 0x0000000300c37308 */ /* 0x0003e40000000800 */
[----:B-1----:R-:W-:Y:S02]  /*5e10*/  FFMA.FTZ R3, R175, c[0x0][0x2d0], -R2 ;  /* 0x0000b400af037a23 */ /* 0x002fe40000010802 */
[----:B------:R-:W-:-:S04]  /*5e20*/  IMAD.MOV.U32 R175, RZ, RZ, R197 ;  /* 0x000000ffffaf7224 */ /* 0x000fc800078e00c5 */
[----:B------:R1:W5:Y:S01]  /*5e30*/  MUFU.EX2 R193, R3 ;  /* 0x0000000300c17308 */ /* 0x0003620000000800 */
[----:B---3--:R-:W-:Y:S01]  /*5e40*/  HMMA.16816.F32.BF16 R64, R4, R8, R168 ;  /* 0x000000080440723c */ /* 0x008fe200000418a8 */
[----:B-1----:R-:W-:Y:S01]  /*5e50*/  FFMA.FTZ R3, R216, c[0x0][0x2d0], -R2 ;  /* 0x0000b400d8037a23 */ /* 0x002fe20000010802 */
[----:B------:R-:W-:-:S05]  /*5e60*/  MOV R216, R198 ;  /* 0x000000c600d87202 */ /* 0x000fca0000000f00 */
[----:B------:R1:W-:Y:S01]  /*5e70*/  MUFU.EX2 R205, R3 ;  /* 0x0000000300cd7308 */ /* 0x0003e20000000800 */
[----:B------:R-:W-:Y:S01]  /*5e80*/  HMMA.16816.F32.BF16 R28, R4, R10, R152 ;  /* 0x0000000a041c723c */ /* 0x000fe20000041898 */
[----:B------:R-:W3:Y:S01]  /*5e90*/  LDSM.16.MT88.4 R8, [R234+0x4000] ;  /* 0x00400000ea08783b */ /* 0x000ee20000004200 */
[----:B-1----:R-:W-:Y:S01]  /*5ea0*/  FFMA.FTZ R3, R174, c[0x0][0x2d0], -R2 ;  /* 0x0000b400ae037a23 */ /* 0x002fe20000010802 */
[----:B------:R-:W-:-:S04]  /*5eb0*/  MOV R174, R199 ;  /* 0x000000c700ae7202 */ /* 0x000fc80000000f00 */
[----:B------:R1:W1:Y:S02]  /*5ec0*/  MUFU.EX2 R187, R3 ;  /* 0x0000000300bb7308 */ /* 0x0002640000000800 */
[----:B-1----:R-:W-:Y:S01]  /*5ed0*/  IMAD.MOV.U32 R3, RZ, RZ, R184 ;  /* 0x000000ffff037224 */ /* 0x002fe200078e00b8 */
        /* <DEDUP_REMOVED lines=27> */
[----:B--2---:R-:W-:-:S02]  /*6090*/  F2FP.BF16.PACK_AB R4, R194, R186 ;  /* 0x000000bac204723e */ /* 0x004fc400000010ff */
[----:B----4-:R-:W-:Y:S02]  /*60a0*/  F2FP.BF16.PACK_AB R6, R204, R185 ;  /* 0x000000b9cc06723e */ /* 0x010fe400000010ff */
[----:B-----5:R-:W-:Y:S02]  /*60b0*/  F2FP.BF16.PACK_AB R5, R193, R195 ;  /* 0x000000c3c105723e */ /* 0x020fe400000010ff */
[----:B------:R-:W-:-:S07]  /*60c0*/  F2FP.BF16.PACK_AB R7, R187, R205 ;  /* 0x000000cdbb07723e */ /* 0x000fce00000010ff */
        /* <DEDUP_REMOVED lines=10> */
[----:B------:R-:W-:Y:S02]  /*6170*/  MOV R52, R211 ;  /* 0x000000d300347202 */ /* 0x000fe40000000f00 */
[----:B-1----:R-:W-:Y:S07]  /*6180*/  HMMA.16816.F32.BF16 R208, R4, R8, R84 ;  /* 0x0000000804d0723c */ /* 0x002fee0000041854 */
[----:B------:R-:W-:Y:S01]  /*6190*/  IMAD.MOV.U32 R84, RZ, RZ, R200 ;  /* 0x000000ffff547224 */ /* 0x000fe200078e00c8 */
[----:B------:R-:W-:Y:S01]  /*61a0*/  MOV R85, R201 ;  /* 0x000000c900557202 */ /* 0x000fe20000000f00 */
[----:B------:R-:W-:Y:S01]  /*61b0*/  IMAD.MOV.U32 R87, RZ, RZ, R203 ;  /* 0x000000ffff577224 */ /* 0x000fe200078e00cb */
[----:B------:R-:W-:-:S02]  /*61c0*/  MOV R86, R202 ;  /* 0x000000ca00567202 */ /* 0x000fc40000000f00 */
[C---:B------:R-:W-:Y:S01]  /*61d0*/  HMMA.16816.F32.BF16 R200, R4.reuse, R10, R48 ;  /* 0x0000000a04c8723c */ /* 0x040fe20000041830 */
[----:B------:R-:W1:Y:S06]  /*61e0*/  LDSM.16.MT88.4 R8, [R235+0x1800] ;  /* 0x00180000eb08783b */ /* 0x000e6c0000004200 */
        /* <DEDUP_REMOVED lines=9> */
[----:B------:R-:W-:Y:S01]  /*6280*/  MOV R80, R91 ;  /* 0x0000005b00507202 */ /* 0x000fe20000000f00 */
[----:B------:R-:W-:-:S04]  /*6290*/  IMAD.MOV.U32 R81, RZ, RZ, R90 ;  /* 0x000000ffff517224 */ /* 0x000fc800078e005a */
        /* <DEDUP_REMOVED lines=17> */
[----:B------:R-:W-:Y:S01]  /*63b0*/  MOV R48, R49 ;  /* 0x0000003100307202 */ /* 0x000fe20000000f00 */
[----:B------:R-:W-:Y:S01]  /*63c0*/  IMAD.MOV.U32 R25, RZ, RZ, R175 ;  /* 0x000000ffff197224 */ /* 0x000fe200078e00af */
        /* <DEDUP_REMOVED lines=14> */
[----:B------:R-:W-:Y:S01]  /*64b0*/  IMAD.MOV.U32 R103, RZ, RZ, R80 ;  /* 0x000000ffff677224 */ /* 0x000fe200078e0050 */
        /* <DEDUP_REMOVED lines=9> */
[C---:B-1----:R-:W-:Y:S07]  /*6550*/  HMMA.16816.F32.BF16 R84, R4.reuse, R8, R148 ;  /* 0x000000080454723c */ /* 0x042fee0000041894 */
[----:B------:R-:W-:Y:S01]  /*6560*/  MOV R151, R52 ;  /* 0x0000003400977202 */ /* 0x000fe20000000f00 */
[----:B------:R-:W-:Y:S01]  /*6570*/  HMMA.16816.F32.BF16 R76, R4, R10, R112 ;  /* 0x0000000a044c723c */ /* 0x000fe20000041870 */
[----:B------:R-:W1:Y:S01]  /*6580*/  LDSM.16.MT88.4 R8, [R234+0x7800] ;  /* 0x00780000ea08783b */ /* 0x000e620000004200 */
[----:B------:R-:W-:Y:S01]  /*6590*/  IMAD.MOV.U32 R150, RZ, RZ, R53 ;  /* 0x000000ffff967224 */ /* 0x000fe200078e0035 */
[----:B------:R-:W-:-:S02]  /*65a0*/  MOV R149, R54 ;  /* 0x0000003600957202 */ /* 0x000fc40000000f00 */
[----:B------:R-:W-:Y:S02]  /*65b0*/  MOV R148, R55 ;  /* 0x0000003700947202 */ /* 0x000fe40000000f00 */
[----:B------:R-:W-:Y:S01]  /*65c0*/  IMAD.MOV.U32 R115, RZ, RZ, R3 ;  /* 0x000000ffff737224 */ /* 0x000fe200078e0003 */
[----:B------:R-:W-:Y:S01]  /*65d0*/  MOV R113, R217 ;  /* 0x000000d900717202 */ /* 0x000fe20000000f00 */
[--C-:B------:R-:W-:Y:S01]  /*65e0*/  FFMA.FTZ R3, R237, c[0x0][0x2d0], -R0.reuse ;  /* 0x0000b400ed037a23 */ /* 0x100fe20000010800 */
[----:B------:R-:W-:Y:S01]  /*65f0*/  MOV R112, R218 ;  /* 0x000000da00707202 */ /* 0x000fe20000000f00 */
[----:B------:R-:W-:Y:S01]  /*6600*/  IMAD.MOV.U32 R218, RZ, RZ, R219 ;  /* 0x000000ffffda7224 */ /* 0x000fe200078e00db */
[----:B------:R-:W-:Y:S01]  /*6610*/  MOV R114, R174 ;  /* 0x000000ae00727202 */ /* 0x000fe20000000f00 */
[----:B------:R2:W-:Y:S02]  /*6620*/  MUFU.EX2 R217, R3 ;  /* 0x0000000300d97308 */ /* 0x0005e40000000800 */
[----:B--2---:R-:W-:-:S06]  /*6630*/  FFMA.FTZ R3, R236, c[0x0][0x2d0], -R0 ;  /* 0x0000b400ec037a23 */ /* 0x004fcc0000010800 */
[----:B------:R2:W-:Y:S01]  /*6640*/  MUFU.EX2 R219, R3 ;  /* 0x0000000300db7308 */ /* 0x0005e20000000800 */
[C---:B-1----:R-:W-:Y:S07]  /*6650*/  HMMA.16816.F32.BF16 R68, R4.reuse, R8, R144 ;  /* 0x000000080444723c */ /* 0x042fee0000041890 */
[----:B------:R-:W-:Y:S01]  /*6660*/  MOV R146, R220 ;  /* 0x000000dc00927202 */ /* 0x000fe20000000f00 */
[----:B------:R-:W-:Y:S01]  /*6670*/  HMMA.16816.F32.BF16 R56, R4, R10, R116 ;  /* 0x0000000a0438723c */ /* 0x000fe20000041874 */
[----:B------:R-:W1:Y:S01]  /*6680*/  LDSM.16.MT88.4 R8, [R232+0xa800] ;  /* 0x00a80000e808783b */ /* 0x000e620000004200 */
[----:B--2---:R-:W-:Y:S01]  /*6690*/  FFMA.FTZ R3, R227, c[0x0][0x2d0], -R0 ;  /* 0x0000b400e3037a23 */ /* 0x004fe20000010800 */
[----:B------:R-:W-:-:S03]  /*66a0*/  MOV R147, R221 ;  /* 0x000000dd00937202 */ /* 0x000fc60000000f00 */
[----:B------:R2:W-:Y:S02]  /*66b0*/  MUFU.EX2 R220, R3 ;  /* 0x0000000300dc7308 */ /* 0x0005e40000000800 */
[----:B--2---:R-:W-:-:S06]  /*66c0*/  FFMA.FTZ R3, R226, c[0x0][0x2d0], -R0 ;  /* 0x0000b400e2037a23 */ /* 0x004fcc0000010800 */
[----:B------:R2:W3:Y:S01]  /*66d0*/  MUFU.EX2 R221, R3 ;  /* 0x0000000300dd7308 */ /* 0x0004e20000000800 */
[----:B-1----:R-:W-:Y:S01]  /*66e0*/  HMMA.16816.F32.BF16 R44, R4, R8, R140 ;  /* 0x00000008042c723c */ /* 0x002fe2000004188c */
[----:B--2---:R-:W-:-:S06]  /*66f0*/  FFMA.FTZ R3, R225, c[0x0][0x2d0], -R2 ;  /* 0x0000b400e1037a23 */ /* 0x004fcc0000010802 */
[----:B------:R1:W-:Y:S01]  /*6700*/  MUFU.EX2 R174, R3 ;  /* 0x0000000300ae7308 */ /* 0x0003e20000000800 */
[----:B------:R-:W-:Y:S01]  /*6710*/  HMMA.16816.F32.BF16 R32, R4, R10, R132 ;  /* 0x0000000a0420723c */ /* 0x000fe20000041884 */
[----:B------:R-:W2:Y:S01]  /*6720*/  LDSM.16.MT88.4 R8, [R233+0xa800] ;  /* 0x00a80000e908783b */ /* 0x000ea20000004200 */
[----:B-1----:R-:W-:-:S05]  /*6730*/  FFMA.FTZ R3, R222, c[0x0][0x2d0], -R2 ;  /* 0x0000b400de037a23 */ /* 0x002fca0000010802 */
[----:B------:R1:W-:Y:S02]  /*6740*/  MUFU.EX2 R216, R3 ;  /* 0x0000000300d87308 */ /* 0x0003e40000000800 */
[--C-:B-1----:R-:W-:Y:S01]  /*6750*/  FFMA.FTZ R3, R224, c[0x0][0x2d0], -R2.reuse ;  /* 0x0000b400e0037a23 */ /* 0x102fe20000010802 */
[C---:B--2---:R-:W-:Y:S08]  /*6760*/  HMMA.16816.F32.BF16 R80, R4.reuse, R8, R136 ;  /* 0x000000080450723c */ /* 0x044ff00000041888 */
[C---:B------:R-:W-:Y:S01]  /*6770*/  HMMA.16816.F32.BF16 R72, R4.reuse, R10, R128 ;  /* 0x0000000a0448723c */ /* 0x040fe20000041880 */
[----:B------:R-:W1:Y:S07]  /*6780*/  LDSM.16.MT88.4 R8, [R235+0xa800] ;  /* 0x00a80000eb08783b */ /* 0x000e6e0000004200 */
        /* <DEDUP_REMOVED lines=9> */
[----:B------:R-:W-:-:S02]  /*6820*/  FADD.FTZ R5, R112, R172 ;  /* 0x000000ac70057221 */ /* 0x000fc40000010000 */
[----:B------:R3:W4:Y:S01]  /*6830*/  MUFU.EX2 R175, R4 ;  /* 0x0000000400af7308 */ /* 0x0007220000000800 */
[----:B------:R-:W-:Y:S01]  /*6840*/  IMAD.MOV.U32 R112, RZ, RZ, R114 ;  /* 0x000000ffff707224 */ /* 0x000fe200078e0072 */
[----:B------:R-:W-:Y:S01]  /*6850*/  MOV R114, R148 ;  /* 0x0000009400727202 */ /* 0x000fe20000000f00 */
[----:B------:R-:W-:Y:S01]  /*6860*/  FADD.FTZ R25, R25, R5 ;  /* 0x0000000519197221 */ /* 0x000fe20000010000 */
[----:B------:R-:W-:Y:S01]  /*6870*/  MOV R148, R150 ;  /* 0x0000009600947202 */ /* 0x000fe20000000f00 */
[----:B------:R-:W-:Y:S01]  /*6880*/  IMAD.MOV.U32 R150, RZ, RZ, R104 ;  /* 0x000000ffff967224 */ /* 0x000fe200078e0068 */
[----:B------:R-:W-:Y:S02]  /*6890*/  MOV R104, R106 ;  /* 0x0000006a00687202 */ /* 0x000fe40000000f00 */
[----:B------:R-:W-:Y:S01]  /*68a0*/  MOV R106, R100 ;  /* 0x00000064006a7202 */ /* 0x000fe20000000f00 */
[----:B------:R-:W-:Y:S01]  /*68b0*/  IMAD.MOV.U32 R100, RZ, RZ, R102 ;  /* 0x000000ffff647224 */ /* 0x000fe200078e0066 */
[----:B------:R-:W-:Y:S01]  /*68c0*/  MOV R102, R20 ;  /* 0x0000001400667202 */ /* 0x000fe20000000f00 */
[----:B------:R-:W-:Y:S01]  /*68d0*/  IMAD.MOV.U32 R137, RZ, RZ, R150 ;  /* 0x000000ffff897224 */ /* 0x000fe200078e0096 */
[----:B------:R-:W-:Y:S01]  /*68e0*/  MOV R20, R22 ;  /* 0x0000001600147202 */ /* 0x000fe20000000f00 */
[----:B------:R-:W-:Y:S01]  /*68f0*/  IMAD.MOV.U32 R22, RZ, RZ, R26 ;  /* 0x000000ffff167224 */ /* 0x000fe200078e001a */
[----:B------:R-:W-:Y:S01]  /*6900*/  MOV R226, R102 ;  /* 0x0000006600e27202 */ /* 0x000fe20000000f00 */
[----:B------:R-:W-:Y:S01]  /*6910*/  IMAD.MOV.U32 R223, RZ, RZ, R100 ;  /* 0x000000ffffdf7224 */ /* 0x000fe200078e0064 */
[----:B------:R-:W-:Y:S01]  /*6920*/  MOV R236, R20 ;  /* 0x0000001400ec7202 */ /* 0x000fe20000000f00 */
[----:B---3--:R-:W-:Y:S01]  /*6930*/  FADD.FTZ R4, R147, R146 ;  /* 0x0000009293047221 */ /* 0x008fe20000010000 */
[----:B----4-:R-:W-:Y:S01]  /*6940*/  F2FP.BF16.PACK_AB R5, R175, R174 ;  /* 0x000000aeaf05723e */ /* 0x010fe200000010ff */
[----:B------:R-:W-:Y:S01]  /*6950*/  IMAD.MOV.U32 R224, RZ, RZ, R22 ;  /* 0x000000ffffe07224 */ /* 0x000fe200078e0016 */
[----:B------:R-:W-:Y:S01]  /*6960*/  MOV R139, R148 ;  /* 0x00000094008b7202 */ /* 0x000fe20000000f00 */
[----:B------:R-:W-:Y:S01]  /*6970*/  FADD.FTZ R4, R218, R4 ;  /* 0x00000004da047221 */ /* 0x000fe20000010000 */
[----:B------:R-:W-:Y:S01]  /*6980*/  MOV R130, R104 ;  /* 0x0000006800827202 */ /* 0x000fe20000000f00 */
[----:B------:R3:W4:Y:S01]  /*6990*/  MUFU.EX2 R218, R3 ;  /* 0x0000000300da7308 */ /* 0x0007220000000800 */
[----:B------:R-:W-:Y:S01]  /*69a0*/  MOV R128, R106 ;  /* 0x0000006a00807202 */ /* 0x000fe20000000f00 */
[----:B------:R-:W-:Y:S01]  /*69b0*/  IMAD.MOV.U32 R147, RZ, RZ, R112 ;  /* 0x000000ffff937224 */ /* 0x000fe200078e0070 */
[----:B------:R-:W-:-:S02]  /*69c0*/  MOV R26, R212 ;  /* 0x000000d4001a7202 */ /* 0x000fc40000000f00 */
[----:B------:R-:W-:Y:S01]  /*69d0*/  MOV R212, R13 ;  /* 0x0000000d00d47202 */ /* 0x000fe20000000f00 */
[----:B------:R-:W-:Y:S01]  /*69e0*/  FFMA.FTZ R13, R244, c[0x0][0x2d0], -R0 ;  /* 0x0000b400f40d7a23 */ /* 0x000fe20000010800 */
[----:B------:R-:W-:Y:S02]  /*69f0*/  MOV R145, R114 ;  /* 0x0000007200917202 */ /* 0x000fe40000000f00 */
[----:B------:R-:W-:Y:S02]  /*6a00*/  MOV R131, R212 ;  /* 0x000000d400837202 */ /* 0x000fe40000000f00 */
[----:B------:R-:W-:Y:S01]  /*6a10*/  MOV R244, R26 ;  /* 0x0000001a00f47202 */ /* 0x000fe20000000f00 */
[----:B---3--:R-:W-:Y:S01]  /*6a20*/  FADD.FTZ R3, R113, R4 ;  /* 0x0000000471037221 */ /* 0x008fe20000010000 */
[----:B------:R-:W-:Y:S01]  /*6a30*/  MOV R113, R115 ;  /* 0x0000007300717202 */ /* 0x000fe20000000f00 */
[----:B------:R-:W-:Y:S01]  /*6a40*/  IMAD.MOV.U32 R115, RZ, RZ, R149 ;  /* 0x000000ffff737224 */ /* 0x000fe200078e0095 */
[----:B------:R-:W-:Y:S01]  /*6a50*/  MOV R149, R151 ;  /* 0x0000009700957202 */ /* 0x000fe20000000f00 */
[----:B------:R-:W-:Y:S01]  /*6a60*/  FADD.FTZ R24, R24, R3 ;  /* 0x0000000318187221 */ /* 0x000fe20000010000 */
        /* <DEDUP_REMOVED lines=11> */
[--C-:B------:R-:W-:Y:S01]  /*6b20*/  FFMA.FTZ R14, R247, c[0x0][0x2d0], -R0.reuse ;  /* 0x0000b400f70e7a23 */ /* 0x100fe20000010800 */
[----:B------:R-:W-:Y:S01]  /*6b30*/  MOV R237, R21 ;  /* 0x0000001500ed7202 */ /* 0x000fe20000000f00 */
[----:B------:R-:W-:Y:S01]  /*6b40*/  IMAD.MOV.U32 R227, RZ, RZ, R103 ;  /* 0x000000ffffe37224 */ /* 0x000fe200078e0067 */
[----:B------:R-:W-:Y:S01]  /*6b50*/  MOV R247, R23 ;  /* 0x0000001700f77202 */ /* 0x000fe20000000f00 */
[----:B------:R-:W-:Y:S01]  /*6b60*/  FFMA.FTZ R0, R238, c[0x0][0x2d0], -R0 ;  /* 0x0000b400ee007a23 */ /* 0x000fe20000010800 */
[----:B------:R-:W3:Y:S01]  /*6b70*/  LDSM.16.MT88.4 R20, [R233+0x2000] ;  /* 0x00200000e914783b */ /* 0x000ee20000004200 */
[----:B------:R-:W-:Y:S01]  /*6b80*/  F2FP.BF16.PACK_AB R4, R219, R217 ;  /* 0x000000d9db04723e */ /* 0x000fe200000010ff */
[----:B------:R-:W-:Y:S01]  /*6b90*/  IMAD.MOV.U32 R238, RZ, RZ, R27 ;  /* 0x000000ffffee7224 */ /* 0x000fe200078e001b */
[----:B----4-:R-:W-:Y:S01]  /*6ba0*/  F2FP.BF16.PACK_AB R7, R218, R216 ;  /* 0x000000d8da07723e */ /* 0x010fe200000010ff */
[----:B------:R4:W-:Y:S01]  /*6bb0*/  MUFU.EX2 R172, R0 ;  /* 0x0000000000ac7308 */ /* 0x0009e20000000800 */
[----:B------:R-:W-:-:S02]  /*6bc0*/  MOV R225, R101 ;  /* 0x0000006500e17202 */ /* 0x000fc40000000f00 */
[----:B------:R-:W-:Y:S02]  /*6bd0*/  MOV R138, R149 ;  /* 0x00000095008a7202 */ /* 0x000fe40000000f00 */
[----:B------:R-:W-:Y:S01]  /*6be0*/  MOV R136, R151 ;  /* 0x0000009700887202 */ /* 0x000fe20000000f00 */
[----:B-1----:R-:W-:Y:S01]  /*6bf0*/  HMMA.16816.F32.BF16 R176, R4, R8, R176 ;  /* 0x0000000804b0723c */ /* 0x002fe200000418b0 */
[----:B------:R-:W-:Y:S01]  /*6c00*/  MOV R222, R107 ;  /* 0x0000006b00de7202 */ /* 0x000fe20000000f00 */
[----:B------:R-:W-:Y:S01]  /*6c10*/  MUFU.EX2 R26, R14 ;  /* 0x0000000e001a7308 */ /* 0x000fe20000000800 */
[----:B------:R-:W-:Y:S02]  /*6c20*/  MOV R3, R213 ;  /* 0x000000d500037202 */ /* 0x000fe40000000f00 */
[----:B------:R-:W-:-:S03]  /*6c30*/  MOV R146, R113 ;  /* 0x0000007100927202 */ /* 0x000fc60000000f00 */
[C---:B------:R-:W-:Y:S01]  /*6c40*/  HMMA.16816.F32.BF16 R92, R4.reuse, R10, R168 ;  /* 0x0000000a045c723c */ /* 0x040fe200000418a8 */
[----:B------:R-:W1:Y:S01]  /*6c50*/  LDSM.16.MT88.4 R8, [R234+0x2000] ;  /* 0x00200000ea08783b */ /* 0x000e620000004200 */
[----:B------:R-:W5:Y:S05]  /*6c60*/  MUFU.EX2 R27, R13 ;  /* 0x0000000d001b7308 */ /* 0x000f6a0000000800 */
[----:B------:R-:W-:Y:S01]  /*6c70*/  IMAD.MOV.U32 R171, RZ, RZ, R214 ;  /* 0x000000ffffab7224 */ /* 0x000fe200078e00d6 */
[----:B--2---:R-:W-:Y:S01]  /*6c80*/  HMMA.16816.F32.BF16 R140, R4, R16, R192 ;  /* 0x00000010048c723c */ /* 0x004fe200000418c0 */
[----:B------:R-:W-:Y:S01]  /*6c90*/  MOV R170, R215 ;  /* 0x000000d700aa7202 */ /* 0x000fe20000000f00 */
[----:B------:R-:W-:Y:S01]  /*6ca0*/  IMAD.MOV.U32 R168, RZ, RZ, R247 ;  /* 0x000000ffffa87224 */ /* 0x000fe200078e00f7 */
[----:B------:R-:W-:-:S02]  /*6cb0*/  MOV R169, R224 ;  /* 0x000000e000a97202 */ /* 0x000fc40000000f00 */
[----:B------:R-:W-:Y:S01]  /*6cc0*/  MOV R224, R128 ;  /* 0x0000008000e07202 */ /* 0x000fe20000000f00 */
[----:B----4-:R-:W-:Y:S01]  /*6cd0*/  FFMA.FTZ R0, R170, c[0x0][0x2d0], -R2 ;  /* 0x0000b400aa007a23 */ /* 0x010fe20000010802 */
[----:B------:R-:W-:Y:S01]  /*6ce0*/  MOV R247, R129 ;  /* 0x0000008100f77202 */ /* 0x000fe20000000f00 */
[----:B------:R-:W-:Y:S01]  /*6cf0*/  HMMA.16816.F32.BF16 R100, R4, R18, R184 ;  /* 0x000000120464723c */ /* 0x000fe200000418b8 */
[----:B------:R-:W2:Y:S01]  /*6d00*/  LDSM.16.MT88.4 R16, [R233+0x5000] ;  /* 0x00500000e910783b */ /* 0x000ea20000004200 */
[----:B------:R-:W-:Y:S01]  /*6d10*/  IMAD.MOV.U32 R128, RZ, RZ, R139 ;  /* 0x000000ffff807224 */ /* 0x000fe200078e008b */
[----:B------:R-:W-:Y:S02]  /*6d20*/  MOV R129, R144 ;  /* 0x0000009000817202 */ /* 0x000fe40000000f00 */
[----:B------:R-:W-:-:S03]  /*6d30*/  MOV R170, R137 ;  /* 0x0000008900aa7202 */ /* 0x000fc60000000f00 */
[C---:B---3--:R-:W-:Y:S08]  /*6d40*/  HMMA.16816.F32.BF16 R132, R4.reuse, R20, R208 ;  /* 0x000000140484723c */ /* 0x048ff000000418d0 */
[C---:B------:R-:W-:Y:S01]  /*6d50*/  HMMA.16816.F32.BF16 R96, R4.reuse, R22, R200 ;  /* 0x000000160460723c */ /* 0x040fe200000418c8 */
[----:B------:R-:W3:Y:S07]  /*6d60*/  LDSM.16.MT88.4 R20, [R232+0x5000] ;  /* 0x00500000e814783b */ /* 0x000eee0000004200 */
[C---:B-1----:R-:W-:Y:S01]  /*6d70*/  HMMA.16816.F32.BF16 R148, R4.reuse, R8, R180 ;  /* 0x000000080494723c */ /* 0x042fe200000418b4 */
[----:B------:R-:W-:Y:S07]  /*6d80*/  LDSM.16.MT88.4 R180, [R232+0x2800] ;  /* 0x00280000e8b4783b */ /* 0x000fee0000004200 */
[C---:B------:R-:W-:Y:S01]  /*6d90*/  HMMA.16816.F32.BF16 R104, R4.reuse, R10, R156 ;  /* 0x0000000a0468723c */ /* 0x040fe2000004189c */
[----:B------:R-:W1:Y:S07]  /*6da0*/  LDSM.16.MT88.4 R8, [R235+0x5000] ;  /* 0x00500000eb08783b */ /* 0x000e6e0000004200 */
[C---:B--2---:R-:W-:Y:S08]  /*6db0*/  HMMA.16816.F32.BF16 R212, R4.reuse, R16, R188 ;  /* 0x0000001004d4723c */ /* 0x044ff000000418bc */
[C---:B---3--:R-:W-:Y:S08]  /*6dc0*/  HMMA.16816.F32.BF16 R156, R4.reuse, R20, R204 ;  /* 0x00000014049c723c */ /* 0x048ff000000418cc */
[C---:B------:R-:W-:Y:S01]  /*6dd0*/  HMMA.16816.F32.BF16 R108, R4.reuse, R22, R196 ;  /* 0x00000016046c723c */ /* 0x040fe200000418c4 */
[----:B------:R-:W2:Y:S07]  /*6de0*/  LDSM.16.MT88.4 R20, [R234+0x5000] ;  /* 0x00500000ea14783b */ /* 0x000eae0000004200 */
[C---:B------:R-:W-:Y:S01]  /*6df0*/  HMMA.16816.F32.BF16 R204, R4.reuse, R18, R164 ;  /* 0x0000001204cc723c */ /* 0x040fe200000418a4 */
[----:B------:R-:W3:Y:S06]  /*6e00*/  LDSM.16.MT88.4 R16, [R232+0x8000] ;  /* 0x00800000e810783b */ /* 0x000eec0000004200 */
[----:B------:R-:W-:Y:S01]  /*6e10*/  MOV R167, R244 ;  /* 0x000000f400a77202 */ /* 0x000fe20000000f00 */
[----:B-1----:R-:W-:Y:S01]  /*6e20*/  HMMA.16816.F32.BF16 R200, R4, R8, R160 ;  /* 0x0000000804c8723c */ /* 0x002fe200000418a0 */
[----:B------:R-:W-:Y:S01]  /*6e30*/  IMAD.MOV.U32 R244, RZ, RZ, R130 ;  /* 0x000000fffff47224 */ /* 0x000fe200078e0082 */
[----:B------:R-:W-:Y:S01]  /*6e40*/  MOV R130, R145 ;  /* 0x0000009100827202 */ /* 0x000fe20000000f00 */
[----:B------:R-:W-:Y:S01]  /*6e50*/  LDSM.16.MT88.4 R160, [R232+0x5800] ;  /* 0x00580000e8a0783b */ /* 0x000fe20000004200 */
[----:B------:R-:W-:-:S02]  /*6e60*/  MOV R166, R238 ;  /* 0x000000ee00a67202 */ /* 0x000fc40000000f00 */
[----:B------:R-:W-:Y:S02]  /*6e70*/  MOV R238, R136 ;  /* 0x0000008800ee7202 */ /* 0x000fe40000000f00 */
[C---:B------:R-:W-:Y:S01]  /*6e80*/  HMMA.16816.F32.BF16 R196, R4.reuse, R10, R124 ;  /* 0x0000000a04c4723c */ /* 0x040fe2000004187c */
[----:B------:R-:W1:Y:S07]  /*6e90*/  LDSM.16.MT88.4 R8, [R233+0x8000] ;  /* 0x00800000e908783b */ /* 0x000e6e0000004200 */
[C---:B--2---:R-:W-:Y:S01]  /*6ea0*/  HMMA.16816.F32.BF16 R184, R4.reuse, R20, R152 ;  /* 0x0000001404b8723c */ /* 0x044fe20000041898 */
[----:B------:R-:W-:Y:S07]  /*6eb0*/  LDSM.16.MT88.4 R152, [R234+0x2800] ;  /* 0x00280000ea98783b */ /* 0x000fee0000004200 */
        /* <DEDUP_REMOVED lines=13> */
[----:B------:R-:W3:Y:S04]  /*6f90*/  LDSM.16.MT88.4 R16, [R235+0xb000] ;  /* 0x00b00000eb10783b */ /* 0x000ee80000004200 */
[----:B------:R-:W-:Y:S03]  /*6fa0*/  LDSM.16.MT88.4 R56, [R235+0x5800] ;  /* 0x00580000eb38783b */ /* 0x000fe60000004200 */
[C---:B-1----:R-:W-:Y:S08]  /*6fb0*/  HMMA.16816.F32.BF16 R44, R4.reuse, R8, R44 ;  /* 0x00000008042c723c */ /* 0x042ff0000004182c */
[C---:B------:R-:W-:Y:S01]  /*6fc0*/  HMMA.16816.F32.BF16 R32, R4.reuse, R10, R32 ;  /* 0x0000000a0420723c */ /* 0x040fe20000041820 */
[----:B------:R-:W1:Y:S07]  /*6fd0*/  LDSM.16.MT88.4 R8, [R234+0xb000] ;  /* 0x00b00000ea08783b */ /* 0x000e6e0000004200 */
[C---:B--2---:R-:W-:Y:S01]  /*6fe0*/  HMMA.16816.F32.BF16 R36, R4.reuse, R20, R80 ;  /* 0x000000140424723c */ /* 0x044fe20000041850 */
[----:B------:R-:W-:Y:S07]  /*6ff0*/  LDSM.16.MT88.4 R80, [R233+0x8800] ;  /* 0x00880000e950783b */ /* 0x000fee0000004200 */
[C---:B------:R-:W-:Y:S01]  /*7000*/  HMMA.16816.F32.BF16 R20, R4.reuse, R22, R72 ;  /* 0x000000160414723c */ /* 0x040fe20000041848 */
[----:B------:R-:W2:Y:S07]  /*7010*/  LDSM.16.MT88.4 R72, [R232+0x8800] ;  /* 0x00880000e848783b */ /* 0x000eae0000004200 */
[C---:B---3--:R-:W-:Y:S01]  /*7020*/  HMMA.16816.F32.BF16 R208, R4.reuse, R16, R64 ;  /* 0x0000001004d0723c */ /* 0x048fe20000041840 */
[----:B------:R-:W-:Y:S07]  /*7030*/  LDSM.16.MT88.4 R64, [R234+0x5800] ;  /* 0x00580000ea40783b */ /* 0x000fee0000004200 */
[C---:B------:R-:W-:Y:S08]  /*7040*/  HMMA.16816.F32.BF16 R16, R4.reuse, R18, R52 ;  /* 0x000000120410723c */ /* 0x040ff00000041834 */
[C---:B-1----:R-:W-:Y:S07]  /*7050*/  HMMA.16816.F32.BF16 R40, R4.reuse, R8, R40 ;  /* 0x000000080428723c */ /* 0x042fee0000041828 */
[----:B------:R-:W-:Y:S01]  /*7060*/  MOV R9, R129 ;  /* 0x0000008100097202 */ /* 0x000fe20000000f00 */
[----:B------:R-:W-:Y:S01]  /*7070*/  HMMA.16816.F32.BF16 R28, R4, R10, R28 ;  /* 0x0000000a041c723c */ /* 0x000fe2000004181c */
[----:B------:R1:W-:Y:S01]  /*7080*/  MUFU.EX2 R7, R0 ;  /* 0x0000000000077308 */ /* 0x0003e20000000800 */
[----:B------:R-:W-:Y:S01]  /*7090*/  MOV R8, R130 ;  /* 0x0000008200087202 */ /* 0x000fe20000000f00 */
[----:B------:R-:W3:Y:S04]  /*70a0*/  LDL R5, [R1+0x40] ;  /* 0x0000400001057983 */ /* 0x000ee80000100800 */
[----:B------:R-:W-:-:S02]  /*70b0*/  FADD.FTZ R4, R3, R25 ;  /* 0x0000001903047221 */ /* 0x000fc40000010000 */
[----:B------:R-:W-:Y:S02]  /*70c0*/  IMAD.MOV.U32 R11, RZ, RZ, R131 ;  /* 0x000000ffff0b7224 */ /* 0x000fe400078e0083 */
[--C-:B-1----:R-:W-:Y:S01]  /*70d0*/  FFMA.FTZ R0, R171, c[0x0][0x2d0], -R2.reuse ;  /* 0x0000b400ab007a23 */ /* 0x102fe20000010802 */
[----:B-----5:R-:W-:Y:S01]  /*70e0*/  F2FP.BF16.PACK_AB R130, R172, R27 ;  /* 0x0000001bac82723e */ /* 0x020fe200000010ff */
[--C-:B------:R-:W-:Y:S01]  /*70f0*/  FFMA.FTZ R3, R250, c[0x0][0x2d0], -R2.reuse ;  /* 0x0000b400fa037a23 */ /* 0x100fe20000010802 */
[----:B------:R-:W-:Y:S01]  /*7100*/  MOV R171, R138 ;  /* 0x0000008a00ab7202 */ /* 0x000fe20000000f00 */
[----:B------:R-:W-:Y:S01]  /*7110*/  FFMA.FTZ R2, R249, c[0x0][0x2d0], -R2 ;  /* 0x0000b400f9027a23 */ /* 0x000fe20000010802 */
[----:B------:R1:W4:Y:S01]  /*7120*/  MUFU.EX2 R14, R0 ;  /* 0x00000000000e7308 */ /* 0x0003220000000800 */
[----:B------:R-:W-:Y:S01]  /*7130*/  MOV R249, R128 ;  /* 0x0000008000f97202 */ /* 0x000fe20000000f00 */
[----:B------:R-:W-:Y:S01]  /*7140*/  FADD.FTZ R4, R147, R4 ;  /* 0x0000000493047221 */ /* 0x000fe20000010000 */
[----:B------:R-:W-:Y:S01]  /*7150*/  LDSM.16.MT88.4 R136, [R233+0x2800] ;  /* 0x00280000e988783b */ /* 0x000fe20000004200 */
[----:B------:R-:W-:Y:S01]  /*7160*/  IMAD.MOV.U32 R250, RZ, RZ, R171 ;  /* 0x000000fffffa7224 */ /* 0x000fe200078e00ab */
[----:B------:R-:W-:-:S03]  /*7170*/  MOV R25, R170 ;  /* 0x000000aa00197202 */ /* 0x000fc60000000f00 */
[----:B------:R5:W-:Y:S08]  /*7180*/  MUFU.EX2 R6, R3 ;  /* 0x0000000300067308 */ /* 0x000bf00000000800 */
[----:B------:R-:W2:Y:S01]  /*7190*/  MUFU.EX2 R13, R2 ;  /* 0x00000002000d7308 */ /* 0x000ea20000000800 */
[----:B------:R-:W-:Y:S01]  /*71a0*/  F2FP.BF16.PACK_AB R128, R26, R15 ;  /* 0x0000000f1a80723e */ /* 0x000fe200000010ff */
[----:B-1----:R-:W-:Y:S01]  /*71b0*/  FADD.FTZ R0, R146, R24 ;  /* 0x0000001892007221 */ /* 0x002fe20000010000 */
[----:B----4-:R-:W-:Y:S01]  /*71c0*/  F2FP.BF16.PACK_AB R129, R14, R7 ;  /* 0x000000070e81723e */ /* 0x010fe200000010ff */
[----:B------:R-:W-:Y:S02]  /*71d0*/  LDSM.16.MT88.4 R144, [R235+0x2800] ;  /* 0x00280000eb90783b */ /* 0x000fe40000004200 */
[----:B------:R-:W-:-:S04]  /*71e0*/  FADD.FTZ R0, R166, R0 ;  /* 0x00000000a6007221 */ /* 0x000fc80000010000 */
[----:B-----5:R-:W-:Y:S01]  /*71f0*/  FADD.FTZ R3, R168, R0 ;  /* 0x00000000a8037221 */ /* 0x020fe20000010000 */
[----:B--2---:R-:W-:Y:S01]  /*7200*/  F2FP.BF16.PACK_AB R131, R13, R6 ;  /* 0x000000060d83723e */ /* 0x004fe200000010ff */
[----:B------:R-:W-:-:S04]  /*7210*/  FADD.FTZ R2, R167, R4 ;  /* 0x00000004a7027221 */ /* 0x000fc80000010000 */
[----:B------:R-:W-:Y:S02]  /*7220*/  FADD.FTZ R0, R169, R2 ;  /* 0x00000002a9007221 */ /* 0x000fe40000010000 */
[C---:B------:R-:W-:Y:S01]  /*7230*/  HMMA.16816.F32.BF16 R68, R128.reuse, R72, R112 ;  /* 0x000000488044723c */ /* 0x040fe20000041870 */
[----:B------:R-:W1:Y:S07]  /*7240*/  LDSM.16.MT88.4 R112, [R233+0xb800] ;  /* 0x00b80000e970783b */ /* 0x000e6e0000004200 */
[C---:B------:R-:W-:Y:S01]  /*7250*/  HMMA.16816.F32.BF16 R156, R128.reuse, R160, R156 ;  /* 0x000000a0809c723c */ /* 0x040fe2000004189c */
[----:B------:R-:W-:Y:S01]  /*7260*/  MOV R4, c[0x0][0x2c4] ;  /* 0x0000b10000047a02 */ /* 0x000fe20000000f00 */
[----:B------:R-:W-:Y:S06]  /*7270*/  LDSM.16.MT88.4 R168, [R233+0x5800] ;  /* 0x00580000e9a8783b */ /* 0x000fec0000004200 */
[C---:B------:R-:W-:Y:S08]  /*7280*/  HMMA.16816.F32.BF16 R160, R128.reuse, R162, R108 ;  /* 0x000000a280a0723c */ /* 0x040ff0000004186c */
[C---:B-1----:R-:W-:Y:S08]  /*7290*/  HMMA.16816.F32.BF16 R108, R128.reuse, R112, R36 ;  /* 0x00000070806c723c */ /* 0x042ff00000041824 */
[----:B------:R-:W-:Y:S01]  /*72a0*/  HMMA.16816.F32.BF16 R112, R128, R114, R20 ;  /* 0x000000728070723c */ /* 0x000fe20000041814 */
[----:B------:R-:W2:Y:S01]  /*72b0*/  LDL.LU R20, [R1+0xc] ;  /* 0x00000c0001147983 */ /* 0x000ea20000300800 */
[----:B------:R-:W-:-:S02]  /*72c0*/  FADD.FTZ R0, R11, R0 ;  /* 0x000000000b007221 */ /* 0x000fc40000010000 */
[----:B------:R-:W-:Y:S02]  /*72d0*/  FADD.FTZ R2, R8, R3 ;  /* 0x0000000308027221 */ /* 0x000fe40000010000 */
[----:B------:R-:W-:Y:S02]  /*72e0*/  FADD.FTZ R0, R9, R0 ;  /* 0x0000000009007221 */ /* 0x000fe40000010000 */
[----:B------:R-:W-:Y:S01]  /*72f0*/  FADD.FTZ R2, R249, R2 ;  /* 0x00000002f9027221 */ /* 0x000fe20000010000 */
[----:B------:R-:W-:Y:S01]  /*7300*/  ISETP.NE.AND P1, PT, R4, 0x1, PT ;  /* 0x000000010400780c */ /* 0x000fe20003f25270 */
[----:B------:R-:W-:Y:S01]  /*7310*/  FADD.FTZ R0, R250, R0 ;  /* 0x00000000fa007221 */ /* 0x000fe20000010000 */
[----:B------:R-:W-:Y:S01]  /*7320*/  MOV R24, c[0x0][0x2ac] ;  /* 0x0000ab0000187a02 */ /* 0x000fe20000000f00 */
[----:B------:R-:W-:Y:S01]  /*7330*/  FADD.FTZ R2, R25, R2 ;  /* 0x0000000219027221 */ /* 0x000fe20000010000 */
[----:B------:R-:W-:Y:S01]  /*7340*/  HMMA.16816.F32.BF16 R132, R128, R136, R132 ;  /* 0x000000888084723c */ /* 0x000fe20000041884 */
        /* <DEDUP_REMOVED lines=59> */
[C---:B----4-:R-:W-:Y:S08]  /*7700*/  HMMA.16816.F32.BF16 R84, R128.reuse, R88, R84 ;  /* 0x000000588054723c */ /* 0x050ff00000041854 */
[C---:B------:R-:W-:Y:S08]  /*7710*/  HMMA.16816.F32.BF16 R100, R128.reuse, R104, R44 ;  /* 0x000000688064723c */ /* 0x040ff0000004182c */
        /* <DEDUP_REMOVED lines=15> */
.L_x_3348:
        /* <DEDUP_REMOVED lines=22> */
[----:B------:R-:W-:Y:S01]  /*7970*/  SHF.R.S32.HI R4, RZ, 0x1f, R246 ;  /* 0x0000001fff047819 */ /* 0x000fe200000114f6 */
[----:B------:R-:W-:Y:S01]  /*7980*/  IMAD.WIDE.U32 R2, R248, c[0x0][0x208], RZ ;  /* 0x00008200f8027a25 */ /* 0x000fe200078e00ff */
[C---:B------:R-:W-:Y:S02]  /*7990*/  IADD3 R7, R245.reuse, 0xc0, RZ ;  /* 0x000000c0f5077810 */ /* 0x040fe40007ffe0ff */
[----:B------:R-:W-:Y:S01]  /*79a0*/  IADD3 R12, R245, 0xc0, RZ ;  /* 0x000000c0f50c7810 */ /* 0x000fe20007ffe0ff */
[----:B------:R-:W3:Y:S01]  /*79b0*/  LDL R6, [R1+0x3c] ;  /* 0x00003c0001067983 */ /* 0x000ee20000100800 */
[----:B------:R-:W-:Y:S01]  /*79c0*/  SHF.R.S32.HI R7, RZ, 0x1f, R7 ;  /* 0x0000001fff077819 */ /* 0x000fe20000011407 */
[----:B------:R-:W-:Y:S02]  /*79d0*/  IMAD R0, R0, c[0x0][0x208], RZ ;  /* 0x0000820000007a24 */ /* 0x000fe400078e02ff */
[----:B------:R-:W-:Y:S02]  /*79e0*/  IMAD.SHL.U32 R31, R12, 0x2, RZ ;  /* 0x000000020c1f7824 */ /* 0x000fe400078e00ff */
[----:B------:R-:W-:Y:S02]  /*79f0*/  IMAD R0, R248, c[0x0][0x20c], R0 ;  /* 0x00008300f8007a24 */ /* 0x000fe400078e0200 */
[----:B------:R-:W-:Y:S02]  /*7a00*/  IMAD.SHL.U32 R30, R251, 0x2, RZ ;  /* 0x00000002fb1e7824 */ /* 0x000fe400078e00ff */
[----:B------:R-:W-:Y:S02]  /*7a10*/  IMAD.IADD R3, R3, 0x1, R0 ;  /* 0x0000000103037824 */ /* 0x000fe400078e0200 */
[----:B------:R-:W-:Y:S02]  /*7a20*/  IMAD R0, R4, c[0x0][0x218], RZ ;  /* 0x0000860004007a24 */ /* 0x000fe400078e02ff */
[C---:B------:R-:W-:Y:S04]  /*7a30*/  IMAD.WIDE.U32 R2, R246.reuse, c[0x0][0x218], R2 ;  /* 0x00008600f6027a25 */ /* 0x040fe800078e0002 */
[----:B------:R-:W-:Y:S02]  /*7a40*/  IMAD R0, R246, c[0x0][0x21c], R0 ;  /* 0x00008700f6007a24 */ /* 0x000fe400078e0200 */
[----:B------:R-:W-:Y:S02]  /*7a50*/  IMAD.SHL.U32 R29, R252, 0x2, RZ ;  /* 0x00000002fc1d7824 */ /* 0x000fe400078e00ff */
[----:B------:R-:W-:Y:S01]  /*7a60*/  IMAD.SHL.U32 R28, R245, 0x2, RZ ;  /* 0x00000002f51c7824 */ /* 0x000fe200078e00ff */
[----:B--2---:R-:W-:Y:S02]  /*7a70*/  IADD3 R5, P0, R14, R2, RZ ;  /* 0x000000020e057210 */ /* 0x004fe40007f1e0ff */
[----:B------:R-:W-:Y:S02]  /*7a80*/  SHF.L.U64.HI R14, R12, 0x1, R7 ;  /* 0x000000010c0e7819 */ /* 0x000fe40000010207 */
[----:B------:R-:W-:Y:S02]  /*7a90*/  SHF.R.S32.HI R7, RZ, 0x1f, R251 ;  /* 0x0000001fff077819 */ /* 0x000fe400000114fb */
[----:B---3--:R-:W-:Y:S02]  /*7aa0*/  IADD3.X R0, R6, R3, R0, P0, !PT ;  /* 0x0000000306007210 */ /* 0x008fe400007fe400 */
[----:B------:R-:W-:Y:S02]  /*7ab0*/  LEA R6, P0, R5, c[0x0][0x1f8], 0x1 ;  /* 0x00007e0005067a11 */ /* 0x000fe400078008ff */
        /* <DEDUP_REMOVED lines=8> */
.L_x_3399:
[----:B------:R-:W-:-:S05]  /*7b40*/  BRA.DIV ~URZ, `(.L_x_3341) ;  /* 0x0000da727f007947 */ /* 0x000fca000b800000 */
[----:B------:R-:W4:Y:S01]  /*7b50*/  SHFL.IDX PT, R3, R6, RZ, 0x181f ;  /* 0x00181fff06037589 */ /* 0x000f2200000e0000 */
[----:B------:R-:W-:Y:S02]  /*7b60*/  ISETP.GE.AND P4, PT, R245, c[0x0][0x1d4], PT ;  /* 0x00007500f5007a0c */ /* 0x000fe40003f86270 */
[----:B------:R-:W-:Y:S01]  /*7b70*/  ISETP.GE.AND P3, PT, R252, c[0x0][0x1d4], PT ;  /* 0x00007500fc007a0c */ /* 0x000fe20003f66270 */
[----:B------:R-:W5:Y:S01]  /*7b80*/  SHFL.IDX PT, R0, R6, 0x1, 0x181f ;  /* 0x00381f0006007f89 */ /* 0x000f6200000e0000 */
[----:B------:R-:W-:Y:S02]  /*7b90*/  ISETP.GE.AND P2, PT, R251, c[0x0][0x1d4], PT ;  /* 0x00007500fb007a0c */ /* 0x000fe40003f46270 */
[----:B------:R-:W-:Y:S01]  /*7ba0*/  IADD3 R36, R245, 0xc0, RZ ;  /* 0x000000c0f5247810 */ /* 0x000fe20007ffe0ff */
[----:B------:R-:W2:Y:S01]  /*7bb0*/  SHFL.IDX PT, R2, R5, 0x1, 0x181f ;  /* 0x00381f0005027f89 */ /* 0x000ea200000e0000 */
[----:B------:R-:W-:Y:S02]  /*7bc0*/  SEL R15, RZ, 0x10, P4 ;  /* 0x00000010ff0f7807 */ /* 0x000fe40002000000 */
[----:B------:R-:W-:Y:S02]  /*7bd0*/  ISETP.GE.AND P1, PT, R36, c[0x0][0x1d4], PT ;  /* 0x0000750024007a0c */ /* 0x000fe40003f26270 */
        /* <DEDUP_REMOVED lines=29> */
.L_x_3400:
        /* <DEDUP_REMOVED lines=28> */
.L_x_3339:
[----:B--234-:R-:W-:Y:S05]  /*7f70*/  BSYNC B0 ;  /* 0x0000000000007941 */ /* 0x01cfea0003800000 */
.L_x_3338:
        /* <DEDUP_REMOVED lines=52> */
[----:B------:R-:W2:Y:S06]  /*82c0*/  LDSM.16.M88.4 R184, [R230+-0x7000] ;  /* 0xff900000e6b8783b */ /* 0x000eac0000000200 */
        /* <DEDUP_REMOVED lines=18> */
[----:B------:R-:W2:Y:S06]  /*83f0*/  LDSM.16.M88.4 R188, [R229+0x5000] ;  /* 0x00500000e5bc783b */ /* 0x000eac0000000200 */
        /* <DEDUP_REMOVED lines=193> */
[----:B------:R-:W-:Y:S07]  /*9010*/  LDSM.16.M88.4 R192, [R230] ;  /* 0x00000000e6c0783b */ /* 0x000fee0000000200 */
        /* <DEDUP_REMOVED lines=16> */
[----:B------:R-:W-:Y:S05]  /*9120*/  DEPBAR.LE SB0, 0x0 ;  /* 0x000080000000791a */ /* 0x000fea0000000000 */
        /* <DEDUP_REMOVED lines=13> */
[----:B------:R-:W-:Y:S07]  /*9200*/  @!UPT UIADD3 URZ, URZ, URZ, URZ ;  /* 0x0000003f3f3ff290 */ /* 0x000fee000fffe03f */
[----:B------:R-:W-:-:S11]  /*9210*/  @!P0 BRA `(.L_x_3343) ;  /* 0x0000075000008947 */ /* 0x000fd60003800000 */
[----:B------:R-:W-:Y:S01]  /*9220*/  SHF.R.S32.HI R185, RZ, 0x1f, R251 ;  /* 0x0000001fffb97819 */ /* 0x000fe200000114fb */
[----:B------:R-:W2:Y:S01]  /*9230*/  LDL R2, [R1+0x18] ;  /* 0x0000180001027983 */ /* 0x000ea20000100800 */
[----:B------:R-:W-:Y:S01]  /*9240*/  SHF.R.S32.HI R186, RZ, 0x1f, R252 ;  /* 0x0000001fffba7819 */ /* 0x000fe200000114fc */
[----:B------:R-:W-:Y:S01]  /*9250*/  IMAD.MOV.U32 R3, RZ, RZ, c[0x0][0x2b8] ;  /* 0x0000ae00ff037624 */ /* 0x000fe200078e00ff */
[----:B------:R-:W-:Y:S01]  /*9260*/  SHF.L.U64.HI R187, R251, 0x1, R185 ;  /* 0x00000001fbbb7819 */ /* 0x000fe200000102b9 */
[----:B------:R-:W3:Y:S01]  /*9270*/  LDL R0, [R1+0x10] ;  /* 0x0000100001007983 */ /* 0x000ee20000100800 */
[----:B------:R-:W-:Y:S01]  /*9280*/  SHF.R.S32.HI R185, RZ, 0x1f, R245 ;  /* 0x0000001fffb97819 */ /* 0x000fe200000114f5 */
[----:B------:R-:W-:Y:S01]  /*9290*/  IMAD.MOV.U32 R246, RZ, RZ, RZ ;  /* 0x000000fffff67224 */ /* 0x000fe200078e00ff */
[----:B------:R-:W-:Y:S01]  /*92a0*/  ISETP.NE.AND P1, PT, R3, 0x1, PT ;  /* 0x000000010300780c */ /* 0x000fe20003f25270 */
[----:B------:R-:W-:Y:S01]  /*92b0*/  IMAD.SHL.U32 R196, R251, 0x2, RZ ;  /* 0x00000002fbc47824 */ /* 0x000fe200078e00ff */
[C---:B------:R-:W-:Y:S01]  /*92c0*/  SHF.L.U64.HI R186, R252.reuse, 0x1, R186 ;  /* 0x00000001fcba7819 */ /* 0x040fe200000102ba */
[----:B------:R-:W-:Y:S01]  /*92d0*/  IMAD.SHL.U32 R195, R252, 0x2, RZ ;  /* 0x00000002fcc37824 */ /* 0x000fe200078e00ff */
[C---:B------:R-:W-:Y:S01]  /*92e0*/  SHF.L.U64.HI R185, R245.reuse, 0x1, R185 ;  /* 0x00000001f5b97819 */ /* 0x040fe200000102b9 */
[C---:B------:R-:W-:Y:S01]  /*92f0*/  IMAD.SHL.U32 R194, R245.reuse, 0x2, RZ ;  /* 0x00000002f5c27824 */ /* 0x040fe200078e00ff */
[----:B------:R-:W4:Y:S06]  /*9300*/  LDL.64 R216, [R1+0x28] ;  /* 0x0000280001d87983 */ /* 0x000f2c0000100a00 */
[----:B------:R-:W5:Y:S04]  /*9310*/  LDL R172, [R1+0x38] ;  /* 0x0000380001ac7983 */ /* 0x000f680000100800 */
[----:B------:R-:W5:Y:S06]  /*9320*/  LDL.64 R220, [R1+0x20] ;  /* 0x0000200001dc7983 */ /* 0x000f6c0000100a00 */
[----:B------:R-:W5:Y:S01]  /*9330*/  LDL R218, [R1+0x1c] ;  /* 0x00001c0001da7983 */ /* 0x000f620000100800 */
[----:B----4-:R-:W-:Y:S01]  /*9340*/  IADD3 R217, R245, 0xc0, RZ ;  /* 0x000000c0f5d97810 */ /* 0x010fe20007ffe0ff */
[----:B--2---:R-:W-:Y:S03]  /*9350*/  IMAD R2, R247, 0x60, R2 ;  /* 0x00000060f7027824 */ /* 0x004fe600078e0202 */
[----:B------:R-:W-:Y:S02]  /*9360*/  SHF.R.S32.HI R217, RZ, 0x1f, R217 ;  /* 0x0000001fffd97819 */ /* 0x000fe400000114d9 */
[----:B---3--:R-:W-:Y:S05]  /*9370*/  IADD3 R2, R2, -0x60, R0 ;  /* 0xffffffa002027810 */ /* 0x008fea0007ffe000 */
[----:B------:R-:W-:Y:S04]  /*9380*/  @P1 IMAD.HI.U32 R3, R2, c[0x0][0x2bc], RZ ;  /* 0x0000af0002031a27 */ /* 0x000fe800078e00ff */
[----:B------:R-:W-:Y:S01]  /*9390*/  IMAD.MOV.U32 R0, RZ, RZ, R2 ;  /* 0x000000ffff007224 */ /* 0x000fe200078e0002 */
[----:B------:R-:W-:Y:S04]  /*93a0*/  @P1 SHF.R.U32.HI R0, RZ, c[0x0][0x2c0], R3 ;  /* 0x0000b000ff001a19 */ /* 0x000fe80000011603 */
[C---:B------:R-:W-:Y:S02]  /*93b0*/  @!P6 IADD3 R3, P0, R0.reuse, R216, RZ ;  /* 0x000000d80003e210 */ /* 0x040fe40007f1e0ff */
[----:B------:R-:W-:Y:S02]  /*93c0*/  IADD3 R216, R245, 0xc0, RZ ;  /* 0x000000c0f5d87810 */ /* 0x000fe40007ffe0ff */
[----:B-----5:R-:W-:Y:S01]  /*93d0*/  @!P6 LEA.HI.X.SX32 R173, R0, R172, 0x1, P0 ;  /* 0x000000ac00ade211 */ /* 0x020fe200000f0eff */
[----:B------:R-:W-:Y:S01]  /*93e0*/  IMAD.MOV R0, RZ, RZ, -R0 ;  /* 0x000000ffff007224 */ /* 0x000fe200078e0a00 */
[C---:B------:R-:W-:Y:S01]  /*93f0*/  @!P6 LEA R172, P0, R3.reuse, c[0x0][0x2a0], 0x2 ;  /* 0x0000a80003acea11 */ /* 0x040fe200078010ff */
[C---:B------:R-:W-:Y:S01]  /*9400*/  IMAD.SHL.U32 R197, R216.reuse, 0x2, RZ ;  /* 0x00000002d8c57824 */ /* 0x040fe200078e00ff */
[----:B------:R-:W-:Y:S01]  /*9410*/  SHF.L.U64.HI R188, R216, 0x1, R217 ;  /* 0x00000001d8bc7819 */ /* 0x000fe200000102d9 */
        /* <DEDUP_REMOVED lines=18> */
.L_x_3401:
[----:B------:R-:W-:-:S05]  /*9540*/  BRA.DIV ~URZ, `(.L_x_3345) ;  /* 0x0000c5e27f007947 */ /* 0x000fca000b800000 */
[----:B------:R-:W3:Y:S01]  /*9550*/  SHFL.IDX PT, R3, R184, RZ, 0x181f ;  /* 0x00181fffb8037589 */ /* 0x000ee200000e0000 */
[----:B------:R-:W-:Y:S02]  /*9560*/  ISETP.GE.AND P4, PT, R245, c[0x0][0x1d4], PT ;  /* 0x00007500f5007a0c */ /* 0x000fe40003f86270 */
[----:B------:R-:W-:Y:S01]  /*9570*/  ISETP.GE.AND P3, PT, R252, c[0x0][0x1d4], PT ;  /* 0x00007500fc007a0c */ /* 0x000fe20003f66270 */
[----:B------:R-:W4:Y:S01]  /*9580*/  SHFL.IDX PT, R0, R184, 0x1, 0x181f ;  /* 0x00381f00b8007f89 */ /* 0x000f2200000e0000 */
[----:B------:R-:W-:Y:S02]  /*9590*/  ISETP.GE.AND P2, PT, R251, c[0x0][0x1d4], PT ;  /* 0x00007500fb007a0c */ /* 0x000fe40003f46270 */
[----:B------:R-:W-:Y:S01]  /*95a0*/  IADD3 R198, R245, 0xc0, RZ ;  /* 0x000000c0f5c67810 */ /* 0x000fe20007ffe0ff */
[----:B------:R-:W5:Y:S01]  /*95b0*/  SHFL.IDX PT, R2, R173, 0x1, 0x181f ;  /* 0x00381f00ad027f89 */ /* 0x000f6200000e0000 */
[----:B------:R-:W-:Y:S02]  /*95c0*/  SEL R189, RZ, 0x10, P4 ;  /* 0x00000010ffbd7807 */ /* 0x000fe40002000000 */
[----:B------:R-:W-:Y:S02]  /*95d0*/  ISETP.GE.AND P1, PT, R198, c[0x0][0x1d4], PT ;  /* 0x00007500c6007a0c */ /* 0x000fe40003f26270 */
[C---:B---3--:R-:W-:Y:S05]  /*95e0*/  IADD3 R190, P0, R3.reuse, R194, RZ ;  /* 0x000000c203be7210 */ /* 0x048fea0007f1e0ff */
[C---:B--2---:R-:W-:Y:S05]  /*95f0*/  IMAD.X R191, R172.reuse, 0x1, R185, P0 ;  /* 0x00000001acbf7824 */ /* 0x044fea00000e06b9 */
[----:B------:R2:W-:Y:S02]  /*9600*/  LDGSTS.E.BYPASS.LTC128B.128 [R243+0xc100], [R190.64], !P4 ;  /* 0x0c100000bef37fae */ /* 0x0005e4000e101d46 */
[C---:B--2---:R-:W-:Y:S05]  /*9610*/  IADD3 R190, P0, R3.reuse, R195, RZ ;  /* 0x000000c303be7210 */ /* 0x044fea0007f1e0ff */
[C---:B------:R-:W-:Y:S05]  /*9620*/  IMAD.X R191, R172.reuse, 0x1, R186, P0 ;  /* 0x00000001acbf7824 */ /* 0x040fea00000e06ba */
[----:B------:R2:W-:Y:S02]  /*9630*/  LDGSTS.E.BYPASS.LTC128B.128 [R243+0xf100], [R190.64], !P3 ;  /* 0x0f100000bef37fae */ /* 0x0005e4000d901d46 */
[C---:B--2---:R-:W-:Y:S05]  /*9640*/  IADD3 R190, P0, R3.reuse, R196, RZ ;  /* 0x000000c403be7210 */ /* 0x044fea0007f1e0ff */
[C---:B------:R-:W-:Y:S01]  /*9650*/  IMAD.X R191, R172.reuse, 0x1, R187, P0 ;  /* 0x00000001acbf7824 */ /* 0x040fe200000e06bb */
[----:B------:R-:W-:Y:S04]  /*9660*/  IADD3 R192, P0, R3, R197, RZ ;  /* 0x000000c503c07210 */ /* 0x000fe80007f1e0ff */
[----:B------:R4:W-:Y:S01]  /*9670*/  LDGSTS.E.BYPASS.LTC128B.128 [R243+0x12100], [R190.64], !P2 ;  /* 0x12100000bef37fae */ /* 0x0009e2000d101d46 */
[----:B------:R-:W-:Y:S03]  /*9680*/  IMAD.X R193, R172, 0x1, R188, P0 ;  /* 0x00000001acc17824 */ /* 0x000fe600000e06bc */
[----:B------:R2:W3:Y:S04]  /*9690*/  SHFL.IDX PT, R172, R173, 0x2, 0x181f ;  /* 0x00581f00adac7f89 */ /* 0x0004e800000e0000 */
[----:B------:R1:W-:Y:S01]  /*96a0*/  LDGSTS.E.BYPASS.LTC128B.128 [R243+0x15100], [R192.64], !P1 ;  /* 0x15100000c0f37fae */ /* 0x0003e2000c901d46 */
[----:B----4-:R-:W-:Y:S05]  /*96b0*/  IADD3 R190, P0, R0, R194, RZ ;  /* 0x000000c200be7210 */ /* 0x010fea0007f1e0ff */
[----:B-----5:R-:W-:Y:S05]  /*96c0*/  IMAD.X R191, R2, 0x1, R185, P0 ;  /* 0x0000000102bf7824 */ /* 0x020fea00000e06b9 */
[----:B------:R4:W-:Y:S02]  /*96d0*/  LDGSTS.E.BYPASS.LTC128B.128 [R243+0xd100], [R190.64], !P4 ;  /* 0x0d100000bef37fae */ /* 0x0009e4000e101d46 */
[----:B----4-:R-:W-:Y:S05]  /*96e0*/  IADD3 R190, P0, R0, R195, RZ ;  /* 0x000000c300be7210 */ /* 0x010fea0007f1e0ff */
        /* <DEDUP_REMOVED lines=8> */
[----:B----4-:R-:W-:Y:S02]  /*9770*/  SEL R193, RZ, 0x10, P2 ;  /* 0x00000010ffc17807 */ /* 0x010fe40001000000 */
[----:B------:R-:W-:Y:S02]  /*9780*/  SEL R192, RZ, 0x10, P1 ;  /* 0x00000010ffc07807 */ /* 0x000fe40000800000 */
[----:B------:R4:W-:Y:S02]  /*9790*/  LDGSTS.E.BYPASS.LTC128B.128 [R243+0x16100], [R190.64], !P1 ;  /* 0x16100000bef37fae */ /* 0x0009e4000c901d46 */
[----:B----4-:R-:W-:Y:S02]  /*97a0*/  SEL R190, RZ, 0x10, P3 ;  /* 0x00000010ffbe7807 */ /* 0x010fe40001800000 */
.L_x_3402:
        /* <DEDUP_REMOVED lines=28> */
.L_x_3343:
[----:B------:R-:W-:Y:S05]  /*9970*/  BSYNC B0 ;  /* 0x0000000000007941 */ /* 0x000fea0003800000 */
.L_x_3342:
[----:B------:R-:W3:Y:S01]  /*9980*/  LDL R172, [R1+0x40] ;  /* 0x0000400001ac7983 */ /* 0x000ee20000100800 */
[----:B------:R-:W-:Y:S02]  /*9990*/  IMAD.MOV.U32 R173, RZ, RZ, c[0x0][0x2c4] ;  /* 0x0000b100ffad7624 */ /* 0x000fe400078e00ff */
[----:B------:R-:W-:Y:S01]  /*99a0*/  IMAD R0, R247, -0x60, RZ ;  /* 0xffffffa0f7007824 */ /* 0x000fe200078e02ff */
[----:B--2---:R-:W3:Y:S02]  /*99b0*/  LDL R3, [R1+0x4c] ;  /* 0x00004c0001037983 */ /* 0x004ee40000100800 */
[----:B------:R-:W-:Y:S02]  /*99c0*/  ISETP.NE.AND P0, PT, R173, 0x1, PT ;  /* 0x00000001ad00780c */ /* 0x000fe40003f05270 */
[----:B------:R-:W2:Y:S04]  /*99d0*/  LDL R2, [R1+0x50] ;  /* 0x0000500001027983 */ /* 0x000ea80000100800 */
[----:B------:R-:W0:Y:S01]  /*99e0*/  LDGDEPBAR ;  /* 0x00000000000079af */ /* 0x000e220000000000 */
[----:B---3--:R-:W-:Y:S01]  /*99f0*/  IADD3 R172, R3, R172, RZ ;  /* 0x000000ac03ac7210 */ /* 0x008fe20007ffe0ff */
[----:B------:R-:W-:Y:S01]  /*9a00*/  IMAD.MOV.U32 R3, RZ, RZ, c[0x0][0x2ac] ;  /* 0x0000ab00ff037624 */ /* 0x000fe200078e00ff */
[----:B--2---:R-:W-:Y:S04]  /*9a10*/  IADD3 R0, -R2, 0x1, R0 ;  /* 0x0000000102007810 */ /* 0x004fe80007ffe100 */
[----:B------:R-:W-:Y:S04]  /*9a20*/  @P0 IMAD.HI.U32 R2, R172, c[0x0][0x2c8], RZ ;  /* 0x0000b200ac020a27 */ /* 0x000fe800078e00ff */
[----:B------:R-:W-:Y:S01]  /*9a30*/  IMAD R0, R3, c[0x0][0x1d0], R0 ;  /* 0x0000740003007a24 */ /* 0x000fe200078e0200 */
[----:B------:R-:W-:Y:S04]  /*9a40*/  @P0 SHF.R.U32.HI R172, RZ, c[0x0][0x2cc], R2 ;  /* 0x0000b300ffac0a19 */ /* 0x000fe80000011602 */
[----:B------:R-:W-:Y:S01]  /*9a50*/  IADD3 R173, R0, -c[0x0][0x168], RZ ;  /* 0x80005a0000ad7a10 */ /* 0x000fe20007ffe0ff */
[----:B------:R-:W-:-:S05]  /*9a60*/  BRA.DIV ~URZ, `(.L_x_3346) ;  /* 0x0000c5c27f007947 */ /* 0x000fca000b800000 */
[----:B------:R1:W2:Y:S02]  /*9a70*/  SHFL.IDX PT, R0, R172, RZ, 0x1c1f ;  /* 0x001c1fffac007589 */ /* 0x0002a400000e0000 */
.L_x_3403:
[----:B--2---:R-:W-:Y:S05]  /*9a80*/  IMAD.IADD R0, R173, 0x1, R0 ;  /* 0x00000001ad007824 */ /* 0x004fea00078e0200 */
        /* <DEDUP_REMOVED lines=50> */
[----:B------:R-:W2:Y:S03]  /*9db0*/  SHFL.IDX PT, R0, R172, 0x1, 0x1c1f ;  /* 0x003c1f00ac007f89 */ /* 0x000ea600000e0000 */
[----:B------:R-:W-:Y:S04]  /*9dc0*/  FMNMX.FTZ R2, R5, R2, !PT ;  /* 0x0000000205027209 */ /* 0x000fe80007810000 */
[----:B------:R-:W-:Y:S04]  /*9dd0*/  FMNMX.FTZ R2, R8, R2, !PT ;  /* 0x0000000208027209 */ /* 0x000fe80007810000 */
[----:B------:R-:W-:Y:S04]  /*9de0*/  FMNMX.FTZ R2, R9, R2, !PT ;  /* 0x0000000209027209 */ /* 0x000fe80007810000 */
[----:B------:R-:W-:Y:S04]  /*9df0*/  FMNMX.FTZ R2, R196, R2, !PT ;  /* 0x00000002c4027209 */ /* 0x000fe80007810000 */
[----:B------:R-:W-:Y:S04]  /*9e00*/  FMNMX.FTZ R2, R195, R2, !PT ;  /* 0x00000002c3027209 */ /* 0x000fe80007810000 */
[----:B------:R-:W-:Y:S01]  /*9e10*/  FMNMX.FTZ R2, R194, R2, !PT ;  /* 0x00000002c2027209 */ /* 0x000fe20007810000 */
[----:B--2---:R-:W-:Y:S03]  /*9e20*/  IMAD.IADD R0, R173, 0x1, R0 ;  /* 0x00000001ad007824 */ /* 0x004fe600078e0200 */
[----:B------:R-:W-:Y:S02]  /*9e30*/  FMNMX.FTZ R2, R193, R2, !PT ;  /* 0x00000002c1027209 */ /* 0x000fe40007810000 */
[C---:B------:R-:W-:Y:S02]  /*9e40*/  ISETP.GT.AND P1, PT, R0.reuse, RZ, PT ;  /* 0x000000ff0000720c */ /* 0x040fe40003f24270 */
[----:B------:R-:W-:Y:S02]  /*9e50*/  ISETP.GT.AND P0, PT, R0, 0x1, PT ;  /* 0x000000010000780c */ /* 0x000fe40003f04270 */
[----:B------:R-:W-:Y:S02]  /*9e60*/  FSEL R6, R6, -INF , P1 ;  /* 0xff80000006067808 */ /* 0x000fe40000800000 */
[----:B------:R-:W-:Y:S02]  /*9e70*/  FSEL R7, R7, -INF , P0 ;  /* 0xff80000007077808 */ /* 0x000fe40000000000 */
[----:B------:R-:W-:Y:S02]  /*9e80*/  ISETP.GT.AND P1, PT, R0, 0x8, PT ;  /* 0x000000080000780c */ /* 0x000fe40003f24270 */
[----:B-1----:R-:W-:Y:S02]  /*9e90*/  FMNMX.FTZ R172, R6, R175, !PT ;  /* 0x000000af06ac7209 */ /* 0x002fe40007810000 */
[----:B------:R-:W-:Y:S02]  /*9ea0*/  ISETP.GT.AND P0, PT, R0, 0x9, PT ;  /* 0x000000090000780c */ /* 0x000fe40003f04270 */
[----:B------:R-:W-:Y:S02]  /*9eb0*/  FSEL R10, R10, -INF , P1 ;  /* 0xff8000000a0a7808 */ /* 0x000fe40000800000 */
[----:B------:R-:W-:Y:S02]  /*9ec0*/  FMNMX.FTZ R172, R7, R172, !PT ;  /* 0x000000ac07ac7209 */ /* 0x000fe40007810000 */
[----:B------:R-:W-:Y:S02]  /*9ed0*/  FSEL R11, R11, -INF , P0 ;  /* 0xff8000000b0b7808 */ /* 0x000fe40000000000 */
[----:B------:R-:W-:Y:S02]  /*9ee0*/  ISETP.GT.AND P1, PT, R0, 0x10, PT ;  /* 0x000000100000780c */ /* 0x000fe40003f24270 */
[----:B------:R-:W-:Y:S02]  /*9ef0*/  FMNMX.FTZ R172, R10, R172, !PT ;  /* 0x000000ac0aac7209 */ /* 0x000fe40007810000 */
        /* <DEDUP_REMOVED lines=83> */
.L_x_3404:
[----:B------:R-:W4:Y:S01]  /*a430*/  LDL.LU R17, [R1+0x4] ;  /* 0x0000040001117983 */ /* 0x000f220000300800 */
[C---:B------:R-:W-:Y:S01]  /*a440*/  FMUL.FTZ R188, R173.reuse, c[0x0][0x2d0] ;  /* 0x0000b400adbc7a20 */ /* 0x040fe20000410000 */
[----:B------:R-:W-:Y:S01]  /*a450*/  FSETP.NEU.FTZ.AND P0, PT, R173, -INF , PT ;  /* 0xff800000ad00780b */ /* 0x000fe20003f1d000 */
[----:B------:R-:W-:Y:S01]  /*a460*/  WARPSYNC 0xffffffff ;  /* 0xffffffff00007948 */ /* 0x000fe20003800000 */
[----:B---3--:R-:W-:Y:S01]  /*a470*/  FMNMX.FTZ R3, R0, R172, !PT ;  /* 0x000000ac00037209 */ /* 0x008fe20007810000 */
[----:B------:R-:W1:Y:S01]  /*a480*/  LDSM.16.MT88.4 R12, [R232] ;  /* 0x00000000e80c783b */ /* 0x000e620000004200 */
[----:B------:R-:W-:Y:S03]  /*a490*/  FSEL R188, R188, RZ, P0 ;  /* 0x000000ffbcbc7208 */ /* 0x000fe60000000000 */
[----:B--2---:R-:W-:Y:S02]  /*a4a0*/  FMUL.FTZ R172, R3, c[0x0][0x2d0] ;  /* 0x0000b40003ac7a20 */ /* 0x004fe40000410000 */
[--C-:B------:R-:W-:Y:S02]  /*a4b0*/  FFMA.FTZ R2, R5, c[0x0][0x2d0], -R188.reuse ;  /* 0x0000b40005027a23 */ /* 0x100fe400000108bc */
[--C-:B------:R-:W-:Y:S01]  /*a4c0*/  FFMA.FTZ R4, R4, c[0x0][0x2d0], -R188.reuse ;  /* 0x0000b40004047a23 */ /* 0x100fe200000108bc */
[----:B------:R-:W2:Y:S01]  /*a4d0*/  LDSM.16.MT88.4 R20, [R233] ;  /* 0x00000000e914783b */ /* 0x000ea20000004200 */
[----:B------:R3:W-:Y:S07]  /*a4e0*/  MUFU.EX2 R238, R2 ;  /* 0x0000000200ee7308 */ /* 0x0007ee0000000800 */
[----:B------:R-:W5:Y:S03]  /*a4f0*/  LDSM.16.MT88.4 R28, [R235] ;  /* 0x00000000eb1c783b */ /* 0x000f660000004200 */
[----:B------:R1:W-:Y:S05]  /*a500*/  MUFU.EX2 R184, R4 ;  /* 0x0000000400b87308 */ /* 0x0003ea0000000800 */
[----:B------:R-:W2:Y:S08]  /*a510*/  LDSM.16.MT88.4 R36, [R234] ;  /* 0x00000000ea24783b */ /* 0x000eb00000004200 */
[----:B------:R-:W2:Y:S01]  /*a520*/  LDSM.16.MT88.4 R44, [R232+0x3000] ;  /* 0x00300000e82c783b */ /* 0x000ea20000004200 */
[--C-:B---3--:R-:W-:Y:S04]  /*a530*/  FFMA.FTZ R2, R8, c[0x0][0x2d0], -R188.reuse ;  /* 0x0000b40008027a23 */ /* 0x108fe800000108bc */
[----:B------:R3:W-:Y:S01]  /*a540*/  MUFU.EX2 R250, R2 ;  /* 0x0000000200fa7308 */ /* 0x0007e20000000800 */
[----:B-1----:R-:W-:Y:S09]  /*a550*/  FFMA.FTZ R4, R9, c[0x0][0x2d0], -R188 ;  /* 0x0000b40009047a23 */ /* 0x002ff200000108bc */
[----:B------:R-:W-:Y:S01]  /*a560*/  MUFU.EX2 R16, R4 ;  /* 0x0000000400107308 */ /* 0x000fe20000000800 */
[----:B---3--:R-:W-:Y:S02]  /*a570*/  FSEL R2, R173, RZ, P0 ;  /* 0x000000ffad027208 */ /* 0x008fe40000000000 */
[----:B------:R-:W-:Y:S03]  /*a580*/  FSETP.NEU.FTZ.AND P0, PT, R3, -INF , PT ;  /* 0xff8000000300780b */ /* 0x000fe60003f1d000 */
[----:B------:R-:W-:Y:S01]  /*a590*/  FADD.FTZ R0, -R2, R174 ;  /* 0x000000ae02007221 */ /* 0x000fe20000010100 */
[----:B------:R-:W-:Y:S03]  /*a5a0*/  FSEL R172, R172, RZ, P0 ;  /* 0x000000ffacac7208 */ /* 0x000fe60000000000 */
[----:B------:R-:W-:Y:S02]  /*a5b0*/  FMUL.FTZ R0, R0, c[0x0][0x2d0] ;  /* 0x0000b40000007a20 */ /* 0x000fe40000410000 */
[--C-:B------:R-:W-:Y:S02]  /*a5c0*/  FFMA.FTZ R10, R10, c[0x0][0x2d0], -R172.reuse ;  /* 0x0000b4000a0a7a23 */ /* 0x100fe400000108ac */
[----:B------:R1:W4:Y:S01]  /*a5d0*/  MUFU.EX2 R2, R0 ;  /* 0x0000000000027308 */ /* 0x0003220000000800 */
[--C-:B------:R-:W-:Y:S02]  /*a5e0*/  FFMA.FTZ R11, R11, c[0x0][0x2d0], -R172.reuse ;  /* 0x0000b4000b0b7a23 */ /* 0x100fe400000108ac */
[--C-:B------:R-:W-:Y:S02]  /*a5f0*/  FFMA.FTZ R6, R6, c[0x0][0x2d0], -R172.reuse ;  /* 0x0000b40006067a23 */ /* 0x100fe400000108ac */
[----:B------:R-:W-:Y:S05]  /*a600*/  FFMA.FTZ R7, R7, c[0x0][0x2d0], -R172 ;  /* 0x0000b40007077a23 */ /* 0x000fea00000108ac */
[----:B------:R-:W-:Y:S10]  /*a610*/  MUFU.EX2 R244, R7 ;  /* 0x0000000700f47308 */ /* 0x000ff40000000800 */
[----:B------:R-:W-:Y:S01]  /*a620*/  MUFU.EX2 R249, R10 ;  /* 0x0000000a00f97308 */ /* 0x000fe20000000800 */
[----:B-1----:R-:W-:Y:S05]  /*a630*/  FSEL R0, R3, RZ, P0 ;  /* 0x000000ff03007208 */ /* 0x002fea0000000000 */
[----:B------:R-:W-:Y:S04]  /*a640*/  FADD.FTZ R0, -R0, R175 ;  /* 0x000000af00007221 */ /* 0x000fe80000010100 */
[----:B------:R-:W-:Y:S01]  /*a650*/  MUFU.EX2 R237, R6 ;  /* 0x0000000600ed7308 */ /* 0x000fe20000000800 */
[----:B------:R-:W-:Y:S09]  /*a660*/  FMUL.FTZ R0, R0, c[0x0][0x2d0] ;  /* 0x0000b40000007a20 */ /* 0x000ff20000410000 */
[----:B------:R-:W-:Y:S10]  /*a670*/  MUFU.EX2 R175, R11 ;  /* 0x0000000b00af7308 */ /* 0x000ff40000000800 */
[----:B------:R-:W1:Y:S01]  /*a680*/  MUFU.EX2 R0, R0 ;  /* 0x0000000000007308 */ /* 0x000e620000000800 */
[----:B----4-:R-:W-:Y:S01]  /*a690*/  FFMA.FTZ R174, R2, R17, R184 ;  /* 0x0000001102ae7223 */ /* 0x010fe200000100b8 */
[----:B------:R-:W-:Y:S01]  /*a6a0*/  F2FP.BF16.PACK_AB R184, R238, R184 ;  /* 0x000000b8eeb8723e */ /* 0x000fe200000010ff */
[----:B------:R-:W-:Y:S01]  /*a6b0*/  FMUL.FTZ R5, R2, R177 ;  /* 0x000000b102057220 */ /* 0x000fe20000410000 */
[----:B------:R-:W-:Y:S01]  /*a6c0*/  F2FP.BF16.PACK_AB R186, R16, R250 ;  /* 0x000000fa10ba723e */ /* 0x000fe200000010ff */
[----:B-1----:R-:W-:Y:S01]  /*a6d0*/  FMUL.FTZ R6, R0, R178 ;  /* 0x000000b200067220 */ /* 0x002fe20000410000 */
[----:B------:R-:W-:Y:S01]  /*a6e0*/  F2FP.BF16.PACK_AB R185, R244, R237 ;  /* 0x000000edf4b9723e */ /* 0x000fe200000010ff */
[----:B------:R-:W-:Y:S01]  /*a6f0*/  FMUL.FTZ R7, R0, R179 ;  /* 0x000000b300077220 */ /* 0x000fe20000410000 */
[----:B------:R-:W-:Y:S01]  /*a700*/  F2FP.BF16.PACK_AB R187, R175, R249 ;  /* 0x000000f9afbb723e */ /* 0x000fe200000010ff */
[C---:B------:R-:W-:Y:S01]  /*a710*/  FMUL.FTZ R4, R2.reuse, R176 ;  /* 0x000000b002047220 */ /* 0x040fe20000410000 */
[----:B------:R-:W3:Y:S01]  /*a720*/  LDL.LU R177, [R1+0x8] ;  /* 0x0000080001b17983 */ /* 0x000ee20000300800 */
[C---:B------:R-:W-:Y:S01]  /*a730*/  FMUL.FTZ R8, R2.reuse, R180 ;  /* 0x000000b402087220 */ /* 0x040fe20000410000 */
[----:B------:R-:W-:Y:S01]  /*a740*/  MOV R176, R16 ;  /* 0x0000001000b07202 */ /* 0x000fe20000000f00 */
[----:B------:R-:W-:Y:S02]  /*a750*/  FMUL.FTZ R9, R2, R181 ;  /* 0x000000b502097220 */ /* 0x000fe40000410000 */
[C---:B------:R-:W-:Y:S01]  /*a760*/  FMUL.FTZ R10, R0.reuse, R182 ;  /* 0x000000b6000a7220 */ /* 0x040fe20000410000 */
[C---:B------:R-:W-:Y:S05]  /*a770*/  HMMA.16816.F32.BF16 R4, R184.reuse, R12, R4 ;  /* 0x0000000cb804723c */ /* 0x040fea0000041804 */
[----:B------:R-:W-:Y:S02]  /*a780*/  FMUL.FTZ R11, R0, R183 ;  /* 0x000000b7000b7220 */ /* 0x000fe40000410000 */
[----:B------:R-:W-:Y:S01]  /*a790*/  LDSM.16.MT88.4 R180, [R232+0x2800] ;  /* 0x00280000e8b4783b */ /* 0x000fe20000004200 */
[C---:B------:R-:W-:Y:S04]  /*a7a0*/  FMUL.FTZ R12, R2.reuse, R132 ;  /* 0x00000084020c7220 */ /* 0x040fe80000410000 */
        /* <DEDUP_REMOVED lines=9> */
[C---:B------:R-:W-:Y:S02]  /*a840*/  FMUL.FTZ R19, R0.reuse, R139 ;  /* 0x0000008b00137220 */ /* 0x040fe40000410000 */
[----:B------:R-:W-:Y:S01]  /*a850*/  LDSM.16.MT88.4 R136, [R232+0x800] ;  /* 0x00080000e888783b */ /* 0x000fe20000004200 */
[----:B------:R-:W-:Y:S02]  /*a860*/  FMUL.FTZ R27, R0, R147 ;  /* 0x00000093001b7220 */ /* 0x000fe40000410000 */
[C---:B------:R-:W-:Y:S02]  /*a870*/  FMUL.FTZ R20, R2.reuse, R140 ;  /* 0x0000008c02147220 */ /* 0x040fe40000410000 */
[C---:B------:R-:W-:Y:S03]  /*a880*/  HMMA.16816.F32.BF16 R16, R184.reuse, R22, R16 ;  /* 0x00000016b810723c */ /* 0x040fe60000041810 */
[C---:B------:R-:W-:Y:S02]  /*a890*/  FMUL.FTZ R21, R2.reuse, R141 ;  /* 0x0000008d02157220 */ /* 0x040fe40000410000 */
[----:B------:R-:W-:Y:S02]  /*a8a0*/  FMUL.FTZ R24, R2, R144 ;  /* 0x0000009002187220 */ /* 0x000fe40000410000 */
[C---:B------:R-:W-:Y:S02]  /*a8b0*/  FMUL.FTZ R22, R0.reuse, R142 ;  /* 0x0000008e00167220 */ /* 0x040fe40000410000 */
[----:B------:R-:W-:Y:S02]  /*a8c0*/  FMUL.FTZ R23, R0, R143 ;  /* 0x0000008f00177220 */ /* 0x000fe40000410000 */
[----:B------:R-:W-:Y:S01]  /*a8d0*/  LDSM.16.MT88.4 R140, [R233+0x800] ;  /* 0x00080000e98c783b */ /* 0x000fe20000004200 */
[C---:B------:R-:W-:Y:S02]  /*a8e0*/  FMUL.FTZ R48, R2.reuse, R168 ;  /* 0x000000a802307220 */ /* 0x040fe40000410000 */
[C---:B------:R-:W-:Y:S02]  /*a8f0*/  FMUL.FTZ R49, R2.reuse, R169 ;  /* 0x000000a902317220 */ /* 0x040fe40000410000 */
[C---:B-----5:R-:W-:Y:S03]  /*a900*/  HMMA.16816.F32.BF16 R20, R184.reuse, R28, R20 ;  /* 0x0000001cb814723c */ /* 0x060fe60000041814 */
[----:B------:R-:W-:Y:S02]  /*a910*/  FMUL.FTZ R25, R2, R145 ;  /* 0x0000009102197220 */ /* 0x000fe40000410000 */
[C---:B------:R-:W-:Y:S02]  /*a920*/  FMUL.FTZ R26, R0.reuse, R146 ;  /* 0x00000092001a7220 */ /* 0x040fe40000410000 */
[C---:B------:R-:W-:Y:S02]  /*a930*/  FMUL.FTZ R50, R0.reuse, R170 ;  /* 0x000000aa00327220 */ /* 0x040fe40000410000 */
[----:B------:R-:W-:Y:S02]  /*a940*/  FMUL.FTZ R51, R0, R171 ;  /* 0x000000ab00337220 */ /* 0x000fe40000410000 */
[----:B------:R-:W-:Y:S01]  /*a950*/  LDSM.16.MT88.4 R168, [R233+0x5800] ;  /* 0x00580000e9a8783b */ /* 0x000fe20000004200 */
[C---:B------:R-:W-:Y:S03]  /*a960*/  HMMA.16816.F32.BF16 R24, R184.reuse, R30, R24 ;  /* 0x0000001eb818723c */ /* 0x040fe60000041818 */
[C---:B------:R-:W-:Y:S02]  /*a970*/  FMUL.FTZ R29, R2.reuse, R149 ;  /* 0x00000095021d7220 */ /* 0x040fe40000410000 */
[----:B------:R-:W-:Y:S02]  /*a980*/  FMUL.FTZ R28, R2, R148 ;  /* 0x00000094021c7220 */ /* 0x000fe40000410000 */
[C---:B------:R-:W-:Y:S02]  /*a990*/  FMUL.FTZ R30, R0.reuse, R150 ;  /* 0x00000096001e7220 */ /* 0x040fe40000410000 */
[----:B------:R-:W-:Y:S03]  /*a9a0*/  FMUL.FTZ R31, R0, R151 ;  /* 0x00000097001f7220 */ /* 0x000fe60000410000 */
[--C-:B------:R-:W-:Y:S02]  /*a9b0*/  FFMA.FTZ R150, R215, c[0x0][0x2d0], -R188.reuse ;  /* 0x0000b400d7967a23 */ /* 0x100fe400000108bc */
[--C-:B------:R-:W-:Y:S02]  /*a9c0*/  FFMA.FTZ R149, R214, c[0x0][0x2d0], -R188.reuse ;  /* 0x0000b400d6957a23 */ /* 0x100fe400000108bc */
[C---:B------:R-:W-:Y:S03]  /*a9d0*/  HMMA.16816.F32.BF16 R28, R184.reuse, R36, R28 ;  /* 0x00000024b81c723c */ /* 0x040fe6000004181c */
[----:B------:R-:W-:Y:S02]  /*a9e0*/  FMUL.FTZ R33, R2, R153 ;  /* 0x0000009902217220 */ /* 0x000fe40000410000 */
[C---:B------:R-:W-:Y:S02]  /*a9f0*/  FMUL.FTZ R34, R0.reuse, R154 ;  /* 0x0000009a00227220 */ /* 0x040fe40000410000 */
[----:B------:R-:W-:Y:S02]  /*aa00*/  FMUL.FTZ R35, R0, R155 ;  /* 0x0000009b00237220 */ /* 0x000fe40000410000 */
[----:B------:R-:W-:Y:S03]  /*aa10*/  FMUL.FTZ R32, R2, R152 ;  /* 0x0000009802207220 */ /* 0x000fe60000410000 */
[--C-:B------:R-:W-:Y:S02]  /*aa20*/  FFMA.FTZ R154, R212, c[0x0][0x2d0], -R188.reuse ;  /* 0x0000b400d49a7a23 */ /* 0x100fe400000108bc */
[--C-:B------:R-:W-:Y:S02]  /*aa30*/  FFMA.FTZ R153, R211, c[0x0][0x2d0], -R188.reuse ;  /* 0x0000b400d3997a23 */ /* 0x100fe400000108bc */
[C---:B------:R-:W-:Y:S03]  /*aa40*/  HMMA.16816.F32.BF16 R32, R184.reuse, R38, R32 ;  /* 0x00000026b820723c */ /* 0x040fe60000041820 */
[C---:B------:R-:W-:Y:S02]  /*aa50*/  FMUL.FTZ R36, R2.reuse, R156 ;  /* 0x0000009c02247220 */ /* 0x040fe40000410000 */
[----:B------:R-:W-:Y:S02]  /*aa60*/  FMUL.FTZ R37, R2, R157 ;  /* 0x0000009d02257220 */ /* 0x000fe40000410000 */
[C---:B------:R-:W-:Y:S02]  /*aa70*/  FMUL.FTZ R38, R0.reuse, R158 ;  /* 0x0000009e00267220 */ /* 0x040fe40000410000 */
[----:B------:R-:W-:Y:S03]  /*aa80*/  FMUL.FTZ R39, R0, R159 ;  /* 0x0000009f00277220 */ /* 0x000fe60000410000 */
[----:B------:R-:W-:Y:S02]  /*aa90*/  FFMA.FTZ R155, R210, c[0x0][0x2d0], -R188 ;  /* 0x0000b400d29b7a23 */ /* 0x000fe400000108bc */
[C---:B------:R-:W-:Y:S02]  /*aaa0*/  FMUL.FTZ R40, R2.reuse, R160 ;  /* 0x000000a002287220 */ /* 0x040fe40000410000 */
[C---:B------:R-:W-:Y:S03]  /*aab0*/  HMMA.16816.F32.BF16 R36, R184.reuse, R44, R36 ;  /* 0x0000002cb824723c */ /* 0x040fe60000041824 */
[----:B------:R-:W-:Y:S02]  /*aac0*/  FMUL.FTZ R41, R2, R161 ;  /* 0x000000a102297220 */ /* 0x000fe40000410000 */
[C---:B------:R-:W-:Y:S02]  /*aad0*/  FMUL.FTZ R42, R0.reuse, R162 ;  /* 0x000000a2002a7220 */ /* 0x040fe40000410000 */
[----:B------:R-:W-:Y:S02]  /*aae0*/  FMUL.FTZ R43, R0, R163 ;  /* 0x000000a3002b7220 */ /* 0x000fe40000410000 */
[C---:B------:R-:W-:Y:S03]  /*aaf0*/  FMUL.FTZ R44, R2.reuse, R164 ;  /* 0x000000a4022c7220 */ /* 0x040fe60000410000 */
[C---:B------:R-:W-:Y:S02]  /*ab00*/  FMUL.FTZ R45, R2.reuse, R165 ;  /* 0x000000a5022d7220 */ /* 0x040fe40000410000 */
[C---:B------:R-:W-:Y:S03]  /*ab10*/  HMMA.16816.F32.BF16 R40, R184.reuse, R46, R40 ;  /* 0x0000002eb828723c */ /* 0x040fe60000041828 */
        /* <DEDUP_REMOVED lines=38> */
[C---:B------:R-:W-:Y:S04]  /*ad80*/  FMUL.FTZ R82, R0.reuse, R82 ;  /* 0x0000005200527220 */ /* 0x040fe80000410000 */
        /* <DEDUP_REMOVED lines=46> */
[----:B------:R-:W-:Y:S02]  /*b070*/  FMUL.FTZ R123, R0, R123 ;  /* 0x0000007b007b7220 */ /* 0x000fe40000410000 */
[----:B------:R-:W-:Y:S04]  /*b080*/  FADD.FTZ R151, R238, R174 ;  /* 0x000000aeee977221 */ /* 0x000fe80000010000 */
[----:B------:R-:W-:Y:S02]  /*b090*/  FADD.FTZ R151, R250, R151 ;  /* 0x00000097fa977221 */ /* 0x000fe40000010000 */
[--C-:B------:R-:W-:Y:S02]  /*b0a0*/  FFMA.FTZ R148, R213, c[0x0][0x2d0], -R188.reuse ;  /* 0x0000b400d5947a23 */ /* 0x100fe400000108bc */
[C---:B------:R-:W-:Y:S02]  /*b0b0*/  FMUL.FTZ R124, R2.reuse, R124 ;  /* 0x0000007c027c7220 */ /* 0x040fe40000410000 */
[C---:B------:R-:W-:Y:S02]  /*b0c0*/  FMUL.FTZ R125, R2.reuse, R125 ;  /* 0x0000007d027d7220 */ /* 0x040fe40000410000 */
[C---:B------:R-:W-:Y:S02]  /*b0d0*/  FMUL.FTZ R128, R2.reuse, R128 ;  /* 0x0000008002807220 */ /* 0x040fe40000410000 */
[----:B------:R-:W-:Y:S02]  /*b0e0*/  FMUL.FTZ R129, R2, R129 ;  /* 0x0000008102817220 */ /* 0x000fe40000410000 */
[--C-:B------:R-:W-:Y:S02]  /*b0f0*/  FFMA.FTZ R2, R196, c[0x0][0x2d0], -R188.reuse ;  /* 0x0000b400c4027a23 */ /* 0x100fe400000108bc */
[C---:B------:R-:W-:Y:S02]  /*b100*/  FMUL.FTZ R126, R0.reuse, R126 ;  /* 0x0000007e007e7220 */ /* 0x040fe40000410000 */
[----:B------:R2:W-:Y:S01]  /*b110*/  MUFU.EX2 R157, R2 ;  /* 0x00000002009d7308 */ /* 0x0005e20000000800 */
[C---:B------:R-:W-:Y:S02]  /*b120*/  FMUL.FTZ R127, R0.reuse, R127 ;  /* 0x0000007f007f7220 */ /* 0x040fe40000410000 */
[C---:B------:R-:W-:Y:S02]  /*b130*/  FMUL.FTZ R130, R0.reuse, R130 ;  /* 0x0000008200827220 */ /* 0x040fe40000410000 */
[----:B------:R-:W-:Y:S02]  /*b140*/  FMUL.FTZ R131, R0, R131 ;  /* 0x0000008300837220 */ /* 0x000fe40000410000 */
[--C-:B------:R-:W-:Y:S01]  /*b150*/  FFMA.FTZ R156, R209, c[0x0][0x2d0], -R188.reuse ;  /* 0x0000b400d19c7a23 */ /* 0x100fe200000108bc */
[C---:B-1----:R-:W-:Y:S08]  /*b160*/  HMMA.16816.F32.BF16 R76, R184.reuse, R132, R76 ;  /* 0x00000084b84c723c */ /* 0x042ff0000004184c */
[C---:B------:R-:W-:Y:S01]  /*b170*/  HMMA.16816.F32.BF16 R80, R184.reuse, R134, R80 ;  /* 0x00000086b850723c */ /* 0x040fe20000041850 */
[----:B------:R-:W1:Y:S03]  /*b180*/  LDSM.16.MT88.4 R132, [R235+0x6000] ;  /* 0x00600000eb84783b */ /* 0x000e660000004200 */
[--C-:B--2---:R-:W-:Y:S04]  /*b190*/  FFMA.FTZ R2, R195, c[0x0][0x2d0], -R188.reuse ;  /* 0x0000b400c3027a23 */ /* 0x104fe800000108bc */
[----:B------:R2:W4:Y:S04]  /*b1a0*/  MUFU.EX2 R163, R2 ;  /* 0x0000000200a37308 */ /* 0x0005280000000800 */
[--C-:B--2---:R-:W-:Y:S06]  /*b1b0*/  FFMA.FTZ R2, R194, c[0x0][0x2d0], -R188.reuse ;  /* 0x0000b400c2027a23 */ /* 0x104fec00000108bc */
[----:B------:R2:W-:Y:S01]  /*b1c0*/  MUFU.EX2 R164, R2 ;  /* 0x0000000200a47308 */ /* 0x0005e20000000800 */
[C---:B-1----:R-:W-:Y:S08]  /*b1d0*/  HMMA.16816.F32.BF16 R84, R184.reuse, R132, R84 ;  /* 0x00000084b854723c */ /* 0x042ff00000041854 */
[C---:B------:R-:W-:Y:S01]  /*b1e0*/  HMMA.16816.F32.BF16 R88, R184.reuse, R134, R88 ;  /* 0x00000086b858723c */ /* 0x040fe20000041858 */
[----:B------:R-:W1:Y:S03]  /*b1f0*/  LDSM.16.MT88.4 R132, [R234+0x6000] ;  /* 0x00600000ea84783b */ /* 0x000e660000004200 */
[----:B--2---:R-:W-:Y:S04]  /*b200*/  FFMA.FTZ R2, R193, c[0x0][0x2d0], -R188 ;  /* 0x0000b400c1027a23 */ /* 0x004fe800000108bc */
[----:B------:R2:W-:Y:S04]  /*b210*/  MUFU.EX2 R167, R2 ;  /* 0x0000000200a77308 */ /* 0x0005e80000000800 */
[----:B--2---:R-:W-:Y:S01]  /*b220*/  FFMA.FTZ R2, R190, c[0x0][0x2d0], -R172 ;  /* 0x0000b400be027a23 */ /* 0x004fe200000108ac */
[C---:B-1----:R-:W-:Y:S03]  /*b230*/  HMMA.16816.F32.BF16 R92, R184.reuse, R132, R92 ;  /* 0x00000084b85c723c */ /* 0x042fe6000004185c */
[----:B------:R-:W-:Y:S02]  /*b240*/  FFMA.FTZ R190, R207, c[0x0][0x2d0], -R188 ;  /* 0x0000b400cfbe7a23 */ /* 0x000fe400000108bc */
[----:B------:R1:W-:Y:S03]  /*b250*/  MUFU.EX2 R158, R2 ;  /* 0x00000002009e7308 */ /* 0x0003e60000000800 */
[C---:B------:R-:W-:Y:S01]  /*b260*/  HMMA.16816.F32.BF16 R96, R184.reuse, R134, R96 ;  /* 0x00000086b860723c */ /* 0x040fe20000041860 */
[----:B------:R-:W2:Y:S06]  /*b270*/  LDSM.16.MT88.4 R132, [R232+0x9000] ;  /* 0x00900000e884783b */ /* 0x000eac0000004200 */
[----:B------:R-:W-:Y:S10]  /*b280*/  MUFU.EX2 R207, R149 ;  /* 0x0000009500cf7308 */ /* 0x000ff40000000800 */
[----:B------:R-:W-:Y:S01]  /*b290*/  MUFU.EX2 R190, R190 ;  /* 0x000000be00be7308 */ /* 0x000fe20000000800 */
[----:B-1----:R-:W-:Y:S02]  /*b2a0*/  FFMA.FTZ R2, R189, c[0x0][0x2d0], -R172 ;  /* 0x0000b400bd027a23 */ /* 0x002fe400000108ac */
[----:B------:R-:W-:Y:S07]  /*b2b0*/  FFMA.FTZ R189, R208, c[0x0][0x2d0], -R188 ;  /* 0x0000b400d0bd7a23 */ /* 0x000fee00000108bc */
[----:B------:R1:W-:Y:S10]  /*b2c0*/  MUFU.EX2 R208, R148 ;  /* 0x0000009400d07308 */ /* 0x0003f40000000800 */
[----:B------:R5:W3:Y:S01]  /*b2d0*/  MUFU.EX2 R159, R2 ;  /* 0x00000002009f7308 */ /* 0x000ae20000000800 */
[C---:B--2---:R-:W-:Y:S09]  /*b2e0*/  HMMA.16816.F32.BF16 R100, R184.reuse, R132, R100 ;  /* 0x00000084b864723c */ /* 0x044ff20000041864 */
[----:B------:R-:W-:Y:S01]  /*b2f0*/  MUFU.EX2 R189, R189 ;  /* 0x000000bd00bd7308 */ /* 0x000fe20000000800 */
[C---:B------:R-:W-:Y:S01]  /*b300*/  HMMA.16816.F32.BF16 R104, R184.reuse, R134, R104 ;  /* 0x00000086b868723c */ /* 0x040fe20000041868 */
[----:B------:R-:W2:Y:S02]  /*b310*/  LDSM.16.MT88.4 R132, [R233+0x9000] ;  /* 0x00900000e984783b */ /* 0x000ea40000004200 */
[----:B-1----:R-:W-:Y:S02]  /*b320*/  FADD.FTZ R148, R176, R151 ;  /* 0x00000097b0947221 */ /* 0x002fe40000010000 */
[----:B-----5:R-:W-:Y:S02]  /*b330*/  FFMA.FTZ R2, R191, c[0x0][0x2d0], -R172 ;  /* 0x0000b400bf027a23 */ /* 0x020fe400000108ac */
[----:B------:R-:W-:Y:S02]  /*b340*/  FFMA.FTZ R191, R206, c[0x0][0x2d0], -R188 ;  /* 0x0000b400cebf7a23 */ /* 0x000fe400000108bc */
[----:B------:R-:W-:Y:S10]  /*b350*/  MUFU.EX2 R206, R150 ;  /* 0x0000009600ce7308 */ /* 0x000ff40000000800 */
[----:B------:R3:W-:Y:S10]  /*b360*/  MUFU.EX2 R165, R2 ;  /* 0x0000000200a57308 */ /* 0x0007f40000000800 */
[----:B------:R-:W-:Y:S01]  /*b370*/  MUFU.EX2 R191, R191 ;  /* 0x000000bf00bf7308 */ /* 0x000fe20000000800 */
[C---:B--2---:R-:W-:Y:S08]  /*b380*/  HMMA.16816.F32.BF16 R108, R184.reuse, R132, R108 ;  /* 0x00000084b86c723c */ /* 0x044ff0000004186c */
[C---:B------:R-:W-:Y:S01]  /*b390*/  HMMA.16816.F32.BF16 R112, R184.reuse, R134, R112 ;  /* 0x00000086b870723c */ /* 0x040fe20000041870 */
[----:B------:R-:W1:Y:S03]  /*b3a0*/  LDSM.16.MT88.4 R132, [R235+0x9000] ;  /* 0x00900000eb84783b */ /* 0x000e660000004200 */
[----:B---3--:R-:W-:Y:S02]  /*b3b0*/  FFMA.FTZ R2, R0, R177, R237 ;  /* 0x000000b100027223 */ /* 0x008fe400000100ed */
[----:B------:R-:W-:Y:S04]  /*b3c0*/  FFMA.FTZ R0, R192, c[0x0][0x2d0], -R172 ;  /* 0x0000b400c0007a23 */ /* 0x000fe800000108ac */
[----:B------:R2:W3:Y:S02]  /*b3d0*/  MUFU.EX2 R166, R0 ;  /* 0x0000000000a67308 */ /* 0x0004e40000000800 */
[--C-:B--2---:R-:W-:Y:S08]  /*b3e0*/  FFMA.FTZ R0, R204, c[0x0][0x2d0], -R188.reuse ;  /* 0x0000b400cc007a23 */ /* 0x104ff000000108bc */
[----:B------:R2:W-:Y:S01]  /*b3f0*/  MUFU.EX2 R162, R0 ;  /* 0x0000000000a27308 */ /* 0x0005e20000000800 */
[C---:B-1----:R-:W-:Y:S08]  /*b400*/  HMMA.16816.F32.BF16 R116, R184.reuse, R132, R116 ;  /* 0x00000084b874723c */ /* 0x042ff00000041874 */
[C---:B------:R-:W-:Y:S01]  /*b410*/  HMMA.16816.F32.BF16 R120, R184.reuse, R134, R120 ;  /* 0x00000086b878723c */ /* 0x040fe20000041878 */
[----:B------:R-:W1:Y:S03]  /*b420*/  LDSM.16.MT88.4 R132, [R234+0x9000] ;  /* 0x00900000ea84783b */ /* 0x000e660000004200 */
[--C-:B--2---:R-:W-:Y:S04]  /*b430*/  FFMA.FTZ R0, R203, c[0x0][0x2d0], -R188.reuse ;  /* 0x0000b400cb007a23 */ /* 0x104fe800000108bc */
[----:B------:R2:W-:Y:S01]  /*b440*/  MUFU.EX2 R161, R0 ;  /* 0x0000000000a17308 */ /* 0x0005e20000000800 */
[C---:B-1----:R-:W-:Y:S03]  /*b450*/  HMMA.16816.F32.BF16 R124, R184.reuse, R132, R124 ;  /* 0x00000084b87c723c */ /* 0x042fe6000004187c */
[--C-:B--2---:R-:W-:Y:S04]  /*b460*/  FFMA.FTZ R0, R202, c[0x0][0x2d0], -R188.reuse ;  /* 0x0000b400ca007a23 */ /* 0x104fe800000108bc */
[----:B----4-:R-:W-:Y:S01]  /*b470*/  F2FP.BF16.PACK_AB R132, R163, R157 ;  /* 0x0000009da384723e */ /* 0x010fe200000010ff */
[----:B------:R-:W-:Y:S01]  /*b480*/  HMMA.16816.F32.BF16 R128, R184, R134, R128 ;  /* 0x00000086b880723c */ /* 0x000fe20000041880 */
[----:B------:R1:W-:Y:S03]  /*b490*/  MUFU.EX2 R145, R0 ;  /* 0x0000000000917308 */ /* 0x0003e60000000800 */
[----:B------:R-:W-:Y:S03]  /*b4a0*/  F2FP.BF16.PACK_AB R133, R159, R158 ;  /* 0x0000009e9f85723e */ /* 0x000fe600000010ff */
[----:B------:R-:W-:Y:S02]  /*b4b0*/  F2FP.BF16.PACK_AB R134, R167, R164 ;  /* 0x000000a4a786723e */ /* 0x000fe400000010ff */
[----:B---3--:R-:W-:Y:S03]  /*b4c0*/  F2FP.BF16.PACK_AB R135, R166, R165 ;  /* 0x000000a5a687723e */ /* 0x008fe600000010ff */
[----:B------:R-:W-:Y:S04]  /*b4d0*/  F2FP.BF16.PACK_AB R184, R190, R189 ;  /* 0x000000bdbeb8723e */ /* 0x000fe800000010ff */
[C---:B------:R-:W-:Y:S08]  /*b4e0*/  HMMA.16816.F32.BF16 R4, R132.reuse, R136, R4 ;  /* 0x000000888404723c */ /* 0x040ff00000041804 */
[C---:B------:R-:W-:Y:S01]  /*b4f0*/  HMMA.16816.F32.BF16 R8, R132.reuse, R138, R8 ;  /* 0x0000008a8408723c */ /* 0x040fe20000041808 */
[----:B------:R-:W2:Y:S03]  /*b500*/  LDSM.16.MT88.4 R136, [R235+0x800] ;  /* 0x00080000eb88783b */ /* 0x000ea60000004200 */
[----:B-1----:R-:W-:Y:S04]  /*b510*/  FFMA.FTZ R0, R201, c[0x0][0x2d0], -R188 ;  /* 0x0000b400c9007a23 */ /* 0x002fe800000108bc */
[C---:B------:R-:W-:Y:S01]  /*b520*/  HMMA.16816.F32.BF16 R12, R132.reuse, R140, R12 ;  /* 0x0000008c840c723c */ /* 0x040fe2000004180c */
[----:B------:R1:W-:Y:S07]  /*b530*/  MUFU.EX2 R146, R0 ;  /* 0x0000000000927308 */ /* 0x0003ee0000000800 */
[C---:B------:R-:W-:Y:S01]  /*b540*/  HMMA.16816.F32.BF16 R16, R132.reuse, R142, R16 ;  /* 0x0000008e8410723c */ /* 0x040fe20000041810 */
[----:B------:R-:W3:Y:S03]  /*b550*/  LDSM.16.MT88.4 R140, [R234+0x800] ;  /* 0x00080000ea8c783b */ /* 0x000ee60000004200 */
[--C-:B-1----:R-:W-:Y:S02]  /*b560*/  FFMA.FTZ R0, R197, c[0x0][0x2d0], -R172.reuse ;  /* 0x0000b400c5007a23 */ /* 0x102fe400000108ac */
[----:B------:R1:W-:Y:S02]  /*b570*/  MUFU.EX2 R197, R156 ;  /* 0x0000009c00c57308 */ /* 0x0003e40000000800 */
[C---:B--2---:R-:W-:Y:S08]  /*b580*/  HMMA.16816.F32.BF16 R20, R132.reuse, R136, R20 ;  /* 0x000000888414723c */ /* 0x044ff00000041814 */
[----:B------:R2:W-:Y:S01]  /*b590*/  MUFU.EX2 R160, R0 ;  /* 0x0000000000a07308 */ /* 0x0005e20000000800 */
[C---:B------:R-:W-:Y:S01]  /*b5a0*/  HMMA.16816.F32.BF16 R24, R132.reuse, R138, R24 ;  /* 0x0000008a8418723c */ /* 0x040fe20000041818 */
[----:B------:R-:W4:Y:S07]  /*b5b0*/  LDSM.16.MT88.4 R136, [R232+0x3800] ;  /* 0x00380000e888783b */ /* 0x000f2e0000004200 */
[C---:B---3--:R-:W-:Y:S04]  /*b5c0*/  HMMA.16816.F32.BF16 R28, R132.reuse, R140, R28 ;  /* 0x0000008c841c723c */ /* 0x048fe8000004181c */
[--C-:B-1----:R-:W-:Y:S04]  /*b5d0*/  FFMA.FTZ R156, R227, c[0x0][0x2d0], -R172.reuse ;  /* 0x0000b400e39c7a23 */ /* 0x102fe800000108ac */
[C---:B------:R-:W-:Y:S01]  /*b5e0*/  HMMA.16816.F32.BF16 R32, R132.reuse, R142, R32 ;  /* 0x0000008e8420723c */ /* 0x040fe20000041820 */
[----:B------:R-:W1:Y:S03]  /*b5f0*/  LDSM.16.MT88.4 R140, [R233+0x3800] ;  /* 0x00380000e98c783b */ /* 0x000e660000004200 */
[--C-:B--2---:R-:W-:Y:S02]  /*b600*/  FFMA.FTZ R0, R198, c[0x0][0x2d0], -R172.reuse ;  /* 0x0000b400c6007a23 */ /* 0x104fe400000108ac */
[----:B------:R-:W-:Y:S10]  /*b610*/  MUFU.EX2 R198, R155 ;  /* 0x0000009b00c67308 */ /* 0x000ff40000000800 */
[----:B------:R-:W2:Y:S01]  /*b620*/  MUFU.EX2 R144, R0 ;  /* 0x0000000000907308 */ /* 0x000ea20000000800 */
[C---:B----4-:R-:W-:Y:S08]  /*b630*/  HMMA.16816.F32.BF16 R36, R132.reuse, R136, R36 ;  /* 0x000000888424723c */ /* 0x050ff00000041824 */
[C---:B------:R-:W-:Y:S01]  /*b640*/  HMMA.16816.F32.BF16 R40, R132.reuse, R138, R40 ;  /* 0x0000008a8428723c */ /* 0x040fe20000041828 */
[----:B------:R-:W3:Y:S03]  /*b650*/  LDSM.16.MT88.4 R136, [R235+0x3800] ;  /* 0x00380000eb88783b */ /* 0x000ee60000004200 */
[----:B--2---:R-:W-:Y:S04]  /*b660*/  MOV R215, R144 ;  /* 0x0000009000d77202 */ /* 0x004fe80000000f00 */
[C---:B-1----:R-:W-:Y:S04]  /*b670*/  HMMA.16816.F32.BF16 R44, R132.reuse, R140, R44 ;  /* 0x0000008c842c723c */ /* 0x042fe8000004182c */
[--C-:B------:R-:W-:Y:S02]  /*b680*/  FFMA.FTZ R0, R199, c[0x0][0x2d0], -R172.reuse ;  /* 0x0000b400c7007a23 */ /* 0x100fe400000108ac */
[----:B------:R-:W-:Y:S02]  /*b690*/  MUFU.EX2 R199, R154 ;  /* 0x0000009a00c77308 */ /* 0x000fe40000000800 */
[C---:B------:R-:W-:Y:S01]  /*b6a0*/  HMMA.16816.F32.BF16 R48, R132.reuse, R142, R48 ;  /* 0x0000008e8430723c */ /* 0x040fe20000041830 */
[----:B------:R-:W1:Y:S07]  /*b6b0*/  LDSM.16.MT88.4 R140, [R234+0x3800] ;  /* 0x00380000ea8c783b */ /* 0x000e6e0000004200 */
[----:B------:R2:W-:Y:S01]  /*b6c0*/  MUFU.EX2 R238, R0 ;  /* 0x0000000000ee7308 */ /* 0x0005e20000000800 */
[C---:B---3--:R-:W-:Y:S03]  /*b6d0*/  HMMA.16816.F32.BF16 R52, R132.reuse, R136, R52 ;  /* 0x000000888434723c */ /* 0x048fe60000041834 */
[----:B--2---:R-:W-:Y:S05]  /*b6e0*/  FFMA.FTZ R0, R200, c[0x0][0x2d0], -R172 ;  /* 0x0000b400c8007a23 */ /* 0x004fea00000108ac */
[C---:B------:R-:W-:Y:S01]  /*b6f0*/  HMMA.16816.F32.BF16 R56, R132.reuse, R138, R56 ;  /* 0x0000008a8438723c */ /* 0x040fe20000041838 */
[----:B------:R-:W2:Y:S01]  /*b700*/  LDSM.16.MT88.4 R136, [R232+0x6800] ;  /* 0x00680000e888783b */ /* 0x000ea20000004200 */
[----:B------:R-:W-:Y:S06]  /*b710*/  MUFU.EX2 R200, R153 ;  /* 0x0000009900c87308 */ /* 0x000fec0000000800 */
[C---:B-1----:R-:W-:Y:S04]  /*b720*/  HMMA.16816.F32.BF16 R60, R132.reuse, R140, R60 ;  /* 0x0000008c843c723c */ /* 0x042fe8000004183c */
[----:B------:R1:W-:Y:S04]  /*b730*/  MUFU.EX2 R237, R0 ;  /* 0x0000000000ed7308 */ /* 0x0003e80000000800 */
[C---:B------:R-:W-:Y:S01]  /*b740*/  HMMA.16816.F32.BF16 R64, R132.reuse, R142, R64 ;  /* 0x0000008e8440723c */ /* 0x040fe20000041840 */
[----:B------:R-:W3:Y:S03]  /*b750*/  LDSM.16.MT88.4 R140, [R233+0x6800] ;  /* 0x00680000e98c783b */ /* 0x000ee60000004200 */
[----:B-1----:R-:W-:Y:S01]  /*b760*/  FADD.FTZ R0, R244, R2 ;  /* 0x00000002f4007221 */ /* 0x002fe20000010000 */
[----:B------:R-:W-:Y:S01]  /*b770*/  MOV R244, R146 ;  /* 0x0000009200f47202 */ /* 0x000fe20000000f00 */
[----:B------:R-:W-:Y:S01]  /*b780*/  FFMA.FTZ R2, R216, c[0x0][0x2d0], -R188 ;  /* 0x0000b400d8027a23 */ /* 0x000fe200000108bc */
[----:B------:R-:W-:Y:S01]  /*b790*/  MOV R216, R145 ;  /* 0x0000009100d87202 */ /* 0x000fe20000000f00 */
[----:B------:R-:W-:Y:S01]  /*b7a0*/  FADD.FTZ R152, R249, R0 ;  /* 0x00000000f9987221 */ /* 0x000fe20000010000 */
[C---:B--2---:R-:W-:Y:S01]  /*b7b0*/  HMMA.16816.F32.BF16 R68, R132.reuse, R136, R68 ;  /* 0x000000888444723c */ /* 0x044fe20000041844 */
[----:B------:R-:W-:Y:S02]  /*b7c0*/  LDSM.16.MT88.4 R144, [R235+0x1000] ;  /* 0x00100000eb90783b */ /* 0x000fe40000004200 */
[----:B------:R-:W-:Y:S02]  /*b7d0*/  FFMA.FTZ R188, R205, c[0x0][0x2d0], -R188 ;  /* 0x0000b400cdbc7a23 */ /* 0x000fe400000108bc */
[----:B------:R1:W-:Y:S01]  /*b7e0*/  MUFU.EX2 R205, R2 ;  /* 0x0000000200cd7308 */ /* 0x0003e20000000800 */
[----:B------:R-:W-:Y:S02]  /*b7f0*/  FFMA.FTZ R0, R217, c[0x0][0x2d0], -R172 ;  /* 0x0000b400d9007a23 */ /* 0x000fe400000108ac */
[C---:B------:R-:W-:Y:S01]  /*b800*/  HMMA.16816.F32.BF16 R72, R132.reuse, R138, R72 ;  /* 0x0000008a8448723c */ /* 0x040fe20000041848 */
[----:B------:R-:W2:Y:S06]  /*b810*/  LDSM.16.MT88.4 R136, [R235+0x6800] ;  /* 0x00680000eb88783b */ /* 0x000eac0000004200 */
[----:B------:R-:W4:Y:S01]  /*b820*/  MUFU.EX2 R192, R188 ;  /* 0x000000bc00c07308 */ /* 0x000f220000000800 */
[C---:B---3--:R-:W-:Y:S08]  /*b830*/  HMMA.16816.F32.BF16 R76, R132.reuse, R140, R76 ;  /* 0x0000008c844c723c */ /* 0x048ff0000004184c */
[C---:B------:R-:W-:Y:S01]  /*b840*/  HMMA.16816.F32.BF16 R80, R132.reuse, R142, R80 ;  /* 0x0000008e8450723c */ /* 0x040fe20000041850 */
[----:B------:R-:W3:Y:S01]  /*b850*/  LDSM.16.MT88.4 R140, [R234+0x6800] ;  /* 0x00680000ea8c783b */ /* 0x000ee20000004200 */
[----:B------:R5:W-:Y:S02]  /*b860*/  MUFU.EX2 R204, R0 ;  /* 0x0000000000cc7308 */ /* 0x000be40000000800 */
[----:B-1----:R-:W-:Y:S02]  /*b870*/  FADD.FTZ R2, R175, R152 ;  /* 0x00000098af027221 */ /* 0x002fe40000010000 */
[----:B------:R-:W-:Y:S03]  /*b880*/  FADD.FTZ R152, R157, R148 ;  /* 0x000000949d987221 */ /* 0x000fe60000010000 */
[----:B------:R-:W-:Y:S03]  /*b890*/  LDSM.16.MT88.4 R148, [R235+0x1800] ;  /* 0x00180000eb94783b */ /* 0x000fe60000004200 */
[----:B------:R-:W-:Y:S01]  /*b8a0*/  MUFU.EX2 R175, R156 ;  /* 0x0000009c00af7308 */ /* 0x000fe20000000800 */
[----:B------:R-:W-:Y:S01]  /*b8b0*/  FFMA.FTZ R157, R226, c[0x0][0x2d0], -R172 ;  /* 0x0000b400e29d7a23 */ /* 0x000fe200000108ac */
[----:B----4-:R-:W-:Y:S01]  /*b8c0*/  F2FP.BF16.PACK_AB R186, R192, R191 ;  /* 0x000000bfc0ba723e */ /* 0x010fe200000010ff */
[----:B------:R-:W-:Y:S02]  /*b8d0*/  FADD.FTZ R158, R158, R2 ;  /* 0x000000029e9e7221 */ /* 0x000fe40000010000 */
[----:B------:R-:W-:Y:S02]  /*b8e0*/  FFMA.FTZ R2, R236, c[0x0][0x2d0], -R172 ;  /* 0x0000b400ec027a23 */ /* 0x000fe400000108ac */
[----:B------:R-:W-:Y:S03]  /*b8f0*/  FADD.FTZ R158, R159, R158 ;  /* 0x0000009e9f9e7221 */ /* 0x000fe60000010000 */
[----:B------:R-:W1:Y:S01]  /*b900*/  MUFU.EX2 R188, R2 ;  /* 0x0000000200bc7308 */ /* 0x000e620000000800 */
[C---:B--2---:R-:W-:Y:S03]  /*b910*/  HMMA.16816.F32.BF16 R84, R132.reuse, R136, R84 ;  /* 0x000000888454723c */ /* 0x044fe60000041854 */
[----:B-----5:R-:W-:Y:S06]  /*b920*/  FFMA.FTZ R0, R218, c[0x0][0x2d0], -R172 ;  /* 0x0000b400da007a23 */ /* 0x020fec00000108ac */
[----:B------:R2:W4:Y:S01]  /*b930*/  MUFU.EX2 R203, R0 ;  /* 0x0000000000cb7308 */ /* 0x0005220000000800 */
[C---:B------:R-:W-:Y:S01]  /*b940*/  HMMA.16816.F32.BF16 R88, R132.reuse, R138, R88 ;  /* 0x0000008a8458723c */ /* 0x040fe20000041858 */
[----:B------:R-:W5:Y:S07]  /*b950*/  LDSM.16.MT88.4 R136, [R232+0x9800] ;  /* 0x00980000e888783b */ /* 0x000f6e0000004200 */
[C---:B---3--:R-:W-:Y:S01]  /*b960*/  HMMA.16816.F32.BF16 R92, R132.reuse, R140, R92 ;  /* 0x0000008c845c723c */ /* 0x048fe2000004185c */
[----:B------:R-:W-:Y:S03]  /*b970*/  MUFU.EX2 R174, R157 ;  /* 0x0000009d00ae7308 */ /* 0x000fe60000000800 */
[----:B-1----:R-:W-:Y:S01]  /*b980*/  F2FP.BF16.PACK_AB R185, R175, R188 ;  /* 0x000000bcafb9723e */ /* 0x002fe200000010ff */
[----:B------:R-:W-:Y:S03]  /*b990*/  FADD.FTZ R2, R165, R158 ;  /* 0x0000009ea5027221 */ /* 0x000fe60000010000 */
[C---:B------:R-:W-:Y:S01]  /*b9a0*/  HMMA.16816.F32.BF16 R96, R132.reuse, R142, R96 ;  /* 0x0000008e8460723c */ /* 0x040fe20000041860 */
[----:B------:R-:W1:Y:S03]  /*b9b0*/  LDSM.16.MT88.4 R140, [R233+0x9800] ;  /* 0x00980000e98c783b */ /* 0x000e660000004200 */
[----:B------:R-:W-:Y:S02]  /*b9c0*/  FADD.FTZ R2, R166, R2 ;  /* 0x00000002a6027221 */ /* 0x000fe40000010000 */
[----:B--2---:R-:W-:Y:S02]  /*b9d0*/  FFMA.FTZ R0, R219, c[0x0][0x2d0], -R172 ;  /* 0x0000b400db007a23 */ /* 0x004fe400000108ac */
[----:B------:R-:W-:Y:S02]  /*b9e0*/  FADD.FTZ R2, R160, R2 ;  /* 0x00000002a0027221 */ /* 0x000fe40000010000 */
[----:B------:R2:W3:Y:S02]  /*b9f0*/  MUFU.EX2 R202, R0 ;  /* 0x0000000000ca7308 */ /* 0x0004e40000000800 */
[----:B------:R-:W-:Y:S04]  /*ba00*/  FADD.FTZ R2, R215, R2 ;  /* 0x00000002d7027221 */ /* 0x000fe80000010000 */
[----:B------:R-:W-:Y:S04]  /*ba10*/  FADD.FTZ R2, R238, R2 ;  /* 0x00000002ee027221 */ /* 0x000fe80000010000 */
[----:B------:R-:W-:Y:S01]  /*ba20*/  FADD.FTZ R2, R237, R2 ;  /* 0x00000002ed027221 */ /* 0x000fe20000010000 */
[C---:B-----5:R-:W-:Y:S03]  /*ba30*/  HMMA.16816.F32.BF16 R100, R132.reuse, R136, R100 ;  /* 0x000000888464723c */ /* 0x060fe60000041864 */
[----:B------:R-:W-:Y:S04]  /*ba40*/  FADD.FTZ R2, R204, R2 ;  /* 0x00000002cc027221 */ /* 0x000fe80000010000 */
[----:B----4-:R-:W-:Y:S01]  /*ba50*/  FADD.FTZ R2, R203, R2 ;  /* 0x00000002cb027221 */ /* 0x010fe20000010000 */
[C---:B------:R-:W-:Y:S01]  /*ba60*/  HMMA.16816.F32.BF16 R104, R132.reuse, R138, R104 ;  /* 0x0000008a8468723c */ /* 0x040fe20000041868 */
[----:B------:R-:W4:Y:S03]  /*ba70*/  LDSM.16.MT88.4 R136, [R235+0x9800] ;  /* 0x00980000eb88783b */ /* 0x000f260000004200 */
[----:B--2---:R-:W-:Y:S02]  /*ba80*/  FFMA.FTZ R0, R220, c[0x0][0x2d0], -R172 ;  /* 0x0000b400dc007a23 */ /* 0x004fe400000108ac */
[----:B---3--:R-:W-:Y:S02]  /*ba90*/  FADD.FTZ R2, R202, R2 ;  /* 0x00000002ca027221 */ /* 0x008fe40000010000 */
[C---:B-1----:R-:W-:Y:S01]  /*baa0*/  HMMA.16816.F32.BF16 R108, R132.reuse, R140, R108 ;  /* 0x0000008c846c723c */ /* 0x042fe2000004186c */
[----:B------:R1:W2:Y:S07]  /*bab0*/  MUFU.EX2 R201, R0 ;  /* 0x0000000000c97308 */ /* 0x0002ae0000000800 */
[C---:B------:R-:W-:Y:S01]  /*bac0*/  HMMA.16816.F32.BF16 R112, R132.reuse, R142, R112 ;  /* 0x0000008e8470723c */ /* 0x040fe20000041870 */
[----:B------:R-:W3:Y:S03]  /*bad0*/  LDSM.16.MT88.4 R140, [R234+0x9800] ;  /* 0x00980000ea8c783b */ /* 0x000ee60000004200 */
[----:B-1----:R-:W-:Y:S02]  /*bae0*/  FFMA.FTZ R0, R221, c[0x0][0x2d0], -R172 ;  /* 0x0000b400dd007a23 */ /* 0x002fe400000108ac */
[----:B--2---:R-:W-:Y:S02]  /*baf0*/  FADD.FTZ R2, R201, R2 ;  /* 0x00000002c9027221 */ /* 0x004fe40000010000 */
[----:B------:R1:W2:Y:S01]  /*bb00*/  MUFU.EX2 R196, R0 ;  /* 0x0000000000c47308 */ /* 0x0002a20000000800 */
[C---:B----4-:R-:W-:Y:S08]  /*bb10*/  HMMA.16816.F32.BF16 R116, R132.reuse, R136, R116 ;  /* 0x000000888474723c */ /* 0x050ff00000041874 */
[C---:B------:R-:W-:Y:S01]  /*bb20*/  HMMA.16816.F32.BF16 R120, R132.reuse, R138, R120 ;  /* 0x0000008a8478723c */ /* 0x040fe20000041878 */
[----:B------:R-:W4:Y:S07]  /*bb30*/  LDSM.16.MT88.4 R136, [R232+0x1000] ;  /* 0x00100000e888783b */ /* 0x000f2e0000004200 */
[C---:B---3--:R-:W-:Y:S04]  /*bb40*/  HMMA.16816.F32.BF16 R124, R132.reuse, R140, R124 ;  /* 0x0000008c847c723c */ /* 0x048fe8000004187c */
[----:B-1----:R-:W-:Y:S02]  /*bb50*/  FFMA.FTZ R0, R222, c[0x0][0x2d0], -R172 ;  /* 0x0000b400de007a23 */ /* 0x002fe400000108ac */
[----:B--2---:R-:W-:Y:S02]  /*bb60*/  FADD.FTZ R2, R196, R2 ;  /* 0x00000002c4027221 */ /* 0x004fe40000010000 */
[----:B------:R-:W-:Y:S01]  /*bb70*/  HMMA.16816.F32.BF16 R128, R132, R142, R128 ;  /* 0x0000008e8480723c */ /* 0x000fe20000041880 */
[----:B------:R-:W1:Y:S01]  /*bb80*/  LDSM.16.MT88.4 R140, [R233+0x1000] ;  /* 0x00100000e98c783b */ /* 0x000e620000004200 */
[----:B------:R2:W3:Y:S05]  /*bb90*/  MUFU.EX2 R195, R0 ;  /* 0x0000000000c37308 */ /* 0x0004ea0000000800 */
[----:B------:R-:W-:Y:S02]  /*bba0*/  F2FP.BF16.PACK_AB R132, R161, R162 ;  /* 0x000000a2a184723e */ /* 0x000fe400000010ff */
[----:B------:R-:W-:Y:S03]  /*bbb0*/  F2FP.BF16.PACK_AB R133, R215, R160 ;  /* 0x000000a0d785723e */ /* 0x000fe600000010ff */
[----:B------:R-:W-:Y:S02]  /*bbc0*/  F2FP.BF16.PACK_AB R134, R244, R216 ;  /* 0x000000d8f486723e */ /* 0x000fe400000010ff */
[----:B------:R-:W-:Y:S07]  /*bbd0*/  F2FP.BF16.PACK_AB R135, R237, R238 ;  /* 0x000000eeed87723e */ /* 0x000fee00000010ff */
[C---:B----4-:R-:W-:Y:S03]  /*bbe0*/  HMMA.16816.F32.BF16 R4, R132.reuse, R136, R4 ;  /* 0x000000888404723c */ /* 0x050fe60000041804 */
[----:B--2---:R-:W-:Y:S02]  /*bbf0*/  FFMA.FTZ R0, R223, c[0x0][0x2d0], -R172 ;  /* 0x0000b400df007a23 */ /* 0x004fe400000108ac */
[----:B---3--:R-:W-:Y:S02]  /*bc00*/  FADD.FTZ R2, R195, R2 ;  /* 0x00000002c3027221 */ /* 0x008fe40000010000 */
[----:B------:R2:W3:Y:S01]  /*bc10*/  MUFU.EX2 R194, R0 ;  /* 0x0000000000c27308 */ /* 0x0004e20000000800 */
[C---:B------:R-:W-:Y:S01]  /*bc20*/  HMMA.16816.F32.BF16 R8, R132.reuse, R138, R8 ;  /* 0x0000008a8408723c */ /* 0x040fe20000041808 */
[----:B------:R-:W4:Y:S07]  /*bc30*/  LDSM.16.MT88.4 R136, [R234+0x1000] ;  /* 0x00100000ea88783b */ /* 0x000f2e0000004200 */
[C---:B-1----:R-:W-:Y:S08]  /*bc40*/  HMMA.16816.F32.BF16 R12, R132.reuse, R140, R12 ;  /* 0x0000008c840c723c */ /* 0x042ff0000004180c */
[C---:B------:R-:W-:Y:S01]  /*bc50*/  HMMA.16816.F32.BF16 R16, R132.reuse, R142, R16 ;  /* 0x0000008e8410723c */ /* 0x040fe20000041810 */
[----:B------:R-:W1:Y:S03]  /*bc60*/  LDSM.16.MT88.4 R140, [R232+0x4000] ;  /* 0x00400000e88c783b */ /* 0x000e660000004200 */
[--C-:B--2---:R-:W-:Y:S04]  /*bc70*/  FFMA.FTZ R0, R224, c[0x0][0x2d0], -R172.reuse ;  /* 0x0000b400e0007a23 */ /* 0x104fe800000108ac */
[C---:B------:R-:W-:Y:S01]  /*bc80*/  HMMA.16816.F32.BF16 R20, R132.reuse, R144, R20 ;  /* 0x000000908414723c */ /* 0x040fe20000041814 */
[----:B------:R2:W-:Y:S03]  /*bc90*/  MUFU.EX2 R193, R0 ;  /* 0x0000000000c17308 */ /* 0x0005e60000000800 */
[----:B------:R-:W-:Y:S02]  /*bca0*/  FFMA.FTZ R172, R225, c[0x0][0x2d0], -R172 ;  /* 0x0000b400e1ac7a23 */ /* 0x000fe400000108ac */
[----:B---3--:R-:W-:Y:S02]  /*bcb0*/  FADD.FTZ R2, R194, R2 ;  /* 0x00000002c2027221 */ /* 0x008fe40000010000 */
[C---:B------:R-:W-:Y:S01]  /*bcc0*/  HMMA.16816.F32.BF16 R24, R132.reuse, R146, R24 ;  /* 0x000000928418723c */ /* 0x040fe20000041818 */
[----:B------:R-:W3:Y:S02]  /*bcd0*/  LDSM.16.MT88.4 R144, [R233+0x4000] ;  /* 0x00400000e990783b */ /* 0x000ee40000004200 */
[----:B------:R-:W5:Y:S05]  /*bce0*/  MUFU.EX2 R172, R172 ;  /* 0x000000ac00ac7308 */ /* 0x000f6a0000000800 */
[C---:B----4-:R-:W-:Y:S08]  /*bcf0*/  HMMA.16816.F32.BF16 R28, R132.reuse, R136, R28 ;  /* 0x00000088841c723c */ /* 0x050ff0000004181c */
[C---:B------:R-:W-:Y:S01]  /*bd00*/  HMMA.16816.F32.BF16 R32, R132.reuse, R138, R32 ;  /* 0x0000008a8420723c */ /* 0x040fe20000041820 */
[----:B------:R-:W4:Y:S03]  /*bd10*/  LDSM.16.MT88.4 R136, [R235+0x4000] ;  /* 0x00400000eb88783b */ /* 0x000f260000004200 */
[----:B--2---:R-:W-:Y:S04]  /*bd20*/  FADD.FTZ R0, R163, R152 ;  /* 0x00000098a3007221 */ /* 0x004fe80000010000 */
[C---:B-1----:R-:W-:Y:S01]  /*bd30*/  HMMA.16816.F32.BF16 R36, R132.reuse, R140, R36 ;  /* 0x0000008c8424723c */ /* 0x042fe20000041824 */
[----:B------:R-:W-:Y:S03]  /*bd40*/  LDSM.16.MT88.4 R152, [R234+0x2000] ;  /* 0x00200000ea98783b */ /* 0x000fe60000004200 */
[----:B-----5:R-:W-:Y:S01]  /*bd50*/  F2FP.BF16.PACK_AB R187, R172, R174 ;  /* 0x000000aeacbb723e */ /* 0x020fe200000010ff */
[----:B------:R-:W-:Y:S03]  /*bd60*/  FADD.FTZ R0, R164, R0 ;  /* 0x00000000a4007221 */ /* 0x000fe60000010000 */
[C---:B------:R-:W-:Y:S01]  /*bd70*/  HMMA.16816.F32.BF16 R40, R132.reuse, R142, R40 ;  /* 0x0000008e8428723c */ /* 0x040fe20000041828 */
[----:B------:R-:W1:Y:S03]  /*bd80*/  LDSM.16.MT88.4 R140, [R234+0x4000] ;  /* 0x00400000ea8c783b */ /* 0x000e660000004200 */
[----:B------:R-:W-:Y:S04]  /*bd90*/  FADD.FTZ R0, R167, R0 ;  /* 0x00000000a7007221 */ /* 0x000fe80000010000 */
[C---:B---3--:R-:W-:Y:S04]  /*bda0*/  HMMA.16816.F32.BF16 R44, R132.reuse, R144, R44 ;  /* 0x00000090842c723c */ /* 0x048fe8000004182c */
[----:B------:R-:W-:Y:S04]  /*bdb0*/  FADD.FTZ R0, R162, R0 ;  /* 0x00000000a2007221 */ /* 0x000fe80000010000 */
[C---:B------:R-:W-:Y:S01]  /*bdc0*/  HMMA.16816.F32.BF16 R48, R132.reuse, R146, R48 ;  /* 0x000000928430723c */ /* 0x040fe20000041830 */
[----:B------:R-:W2:Y:S03]  /*bdd0*/  LDSM.16.MT88.4 R144, [R232+0x7000] ;  /* 0x00700000e890783b */ /* 0x000ea60000004200 */
[----:B------:R-:W-:Y:S04]  /*bde0*/  FADD.FTZ R0, R161, R0 ;  /* 0x00000000a1007221 */ /* 0x000fe80000010000 */
[----:B------:R-:W-:Y:S01]  /*bdf0*/  FADD.FTZ R0, R216, R0 ;  /* 0x00000000d8007221 */ /* 0x000fe20000010000 */
[C---:B----4-:R-:W-:Y:S01]  /*be00*/  HMMA.16816.F32.BF16 R52, R132.reuse, R136, R52 ;  /* 0x000000888434723c */ /* 0x050fe20000041834 */
[----:B------:R-:W-:Y:S02]  /*be10*/  LDSM.16.MT88.4 R160, [R232+0x5800] ;  /* 0x00580000e8a0783b */ /* 0x000fe40000004200 */
        /* <DEDUP_REMOVED lines=90> */
[----:B------:R-:W-:Y:S02]  /*c3c0*/  F2FP.BF16.PACK_AB R132, R200, R199 ;  /* 0x000000c7c884723e */ /* 0x000fe400000010ff */
[----:B------:R-:W-:Y:S03]  /*c3d0*/  F2FP.BF16.PACK_AB R134, R197, R198 ;  /* 0x000000c6c586723e */ /* 0x000fe600000010ff */
[----:B------:R-:W-:Y:S02]  /*c3e0*/  F2FP.BF16.PACK_AB R133, R195, R196 ;  /* 0x000000c4c385723e */ /* 0x000fe400000010ff */
[C---:B------:R-:W-:Y:S07]  /*c3f0*/  F2FP.BF16.PACK_AB R135, R193.reuse, R194 ;  /* 0x000000c2c187723e */ /* 0x040fee00000010ff */
        /* <DEDUP_REMOVED lines=11> */
[----:B------:R-:W-:Y:S07]  /*c4b0*/  LDSM.16.MT88.4 R152, [R233+0x8000] ;  /* 0x00800000e998783b */ /* 0x000fee0000004200 */
        /* <DEDUP_REMOVED lines=34> */
[C---:B------:R-:W-:Y:S01]  /*c6e0*/  HMMA.16816.F32.BF16 R176, R184.reuse, R180, R4 ;  /* 0x000000b4b8b0723c */ /* 0x040fe20000041804 */
[----:B------:R-:W1:Y:S07]  /*c6f0*/  LDSM.16.MT88.4 R4, [R235+0x5800] ;  /* 0x00580000eb04783b */ /* 0x000e6e0000004200 */
[C---:B------:R-:W-:Y:S01]  /*c700*/  HMMA.16816.F32.BF16 R180, R184.reuse, R182, R8 ;  /* 0x000000b6b8b4723c */ /* 0x040fe20000041808 */
[----:B------:R-:W4:Y:S07]  /*c710*/  LDSM.16.MT88.4 R8, [R234+0x5800] ;  /* 0x00580000ea08783b */ /* 0x000f2e0000004200 */
[C---:B--2---:R-:W-:Y:S01]  /*c720*/  HMMA.16816.F32.BF16 R132, R184.reuse, R136, R12 ;  /* 0x00000088b884723c */ /* 0x044fe2000004180c */
[----:B------:R-:W2:Y:S07]  /*c730*/  LDSM.16.MT88.4 R12, [R232+0x8800] ;  /* 0x00880000e80c783b */ /* 0x000eae0000004200 */
[C---:B------:R-:W-:Y:S01]  /*c740*/  HMMA.16816.F32.BF16 R136, R184.reuse, R138, R16 ;  /* 0x0000008ab888723c */ /* 0x040fe20000041810 */
[----:B------:R-:W5:Y:S07]  /*c750*/  LDSM.16.MT88.4 R16, [R233+0x8800] ;  /* 0x00880000e910783b */ /* 0x000f6e0000004200 */
[C---:B------:R-:W-:Y:S01]  /*c760*/  HMMA.16816.F32.BF16 R140, R184.reuse, R144, R20 ;  /* 0x00000090b88c723c */ /* 0x040fe20000041814 */
[----:B------:R-:W1:Y:S07]  /*c770*/  LDSM.16.MT88.4 R20, [R235+0x8800] ;  /* 0x00880000eb14783b */ /* 0x000e6e0000004200 */
[C---:B------:R-:W-:Y:S01]  /*c780*/  HMMA.16816.F32.BF16 R144, R184.reuse, R146, R24 ;  /* 0x00000092b890723c */ /* 0x040fe20000041818 */
[----:B------:R-:W1:Y:S07]  /*c790*/  LDSM.16.MT88.4 R24, [R234+0x8800] ;  /* 0x00880000ea18783b */ /* 0x000e6e0000004200 */
        /* <DEDUP_REMOVED lines=15> */
[C---:B-----5:R-:W-:Y:S01]  /*c890*/  HMMA.16816.F32.BF16 R76, R184.reuse, R16, R76 ;  /* 0x00000010b84c723c */ /* 0x060fe2000004184c */
[----:B------:R-:W4:Y:S07]  /*c8a0*/  LDL R16, [R1+0x14] ;  /* 0x0000140001107983 */ /* 0x000f2e0000100800 */
        /* <DEDUP_REMOVED lines=10> */
[C---:B--2---:R-:W-:Y:S07]  /*c950*/  HMMA.16816.F32.BF16 R116, R184.reuse, R12, R116 ;  /* 0x0000000cb874723c */ /* 0x044fee0000041874 */
        /* <DEDUP_REMOVED lines=17> */
[C---:B----4-:R-:W-:Y:S02]  /*ca70*/  ISETP.GT.AND P0, PT, R247.reuse, R16, PT ;  /* 0x00000010f700720c */ /* 0x050fe40003f04270 */
[----:B------:R-:W-:Y:S11]  /*ca80*/  IADD3 R247, R247, -0x1, RZ ;  /* 0xfffffffff7f77810 */ /* 0x000ff60007ffe0ff */
[----:B-1----:R-:W-:-:S05]  /*ca90*/  @P0 BRA `(.L_x_3348) ;  /* 0xffffad7000000947 */ /* 0x002fca000383ffff */
.L_x_3337:
[----:B-1----:R-:W-:-:S13]  /*caa0*/  ISETP.GE.AND P0, PT, R247, RZ, PT ;  /* 0x000000fff700720c */ /* 0x002fda0003f06270 */
[----:B------:R-:W-:Y:S05]  /*cab0*/  @!P0 BRA `(.L_x_3349) ;  /* 0x00004a8000008947 */ /* 0x000fea0003800000 */
[----:B------:R-:W-:Y:S02]  /*cac0*/  MOV R175, R12 ;  /* 0x0000000c00af7202 */ /* 0x000fe40000000f00 */
[----:B------:R-:W-:Y:S02]  /*cad0*/  MOV R174, R173 ;  /* 0x000000ad00ae7202 */ /* 0x000fe40000000f00 */
.L_x_3356:
[----:B------:R-:W-:Y:S01]  /*cae0*/  SHF.R.S32.HI R0, RZ, 0x1f, R248 ;  /* 0x0000001fff007819 */ /* 0x000fe200000114f8 */
[----:B------:R-:W2:Y:S01]  /*caf0*/  LDL.64 R6, [R1+0x30] ;  /* 0x0000300001067983 */ /* 0x000ea20000100a00 */
[----:B------:R-:W-:Y:S01]  /*cb00*/  SHF.R.S32.HI R4, RZ, 0x1f, R246 ;  /* 0x0000001fff047819 */ /* 0x000fe200000114f6 */
[----:B------:R-:W-:Y:S04]  /*cb10*/  DEPBAR.LE SB0, 0x0 ;  /* 0x000080000000791a */ /* 0x000fe80000000000 */
[----:B------:R-:W3:Y:S01]  /*cb20*/  LDL R5, [R1+0x3c] ;  /* 0x00003c0001057983 */ /* 0x000ee20000100800 */
[----:B------:R-:W-:Y:S01]  /*cb30*/  IADD3 R13, R245, 0xc0, RZ ;  /* 0x000000c0f50d7810 */ /* 0x000fe20007ffe0ff */
[----:B------:R-:W-:Y:S01]  /*cb40*/  WARPSYNC 0xffffffff ;  /* 0xffffffff00007948 */ /* 0x000fe20003800000 */
[----:B------:R-:W-:Y:S01]  /*cb50*/  IADD3 R238, R228, 0xb800, RZ ;  /* 0x0000b800e4ee7810 */ /* 0x000fe20007ffe0ff */
[----:B------:R-:W-:Y:S01]  /*cb60*/  BAR.SYNC.DEFER_BLOCKING 0x0 ;  /* 0x0000000000007b1d */ /* 0x000fe20000010000 */
[----:B------:R-:W-:Y:S01]  /*cb70*/  SHF.R.S32.HI R13, RZ, 0x1f, R13 ;  /* 0x0000001fff0d7819 */ /* 0x000fe2000001140d */
[----:B------:R-:W-:Y:S01]  /*cb80*/  IMAD R0, R0, c[0x0][0x208], RZ ;  /* 0x0000820000007a24 */ /* 0x000fe200078e02ff */
[----:B------:R-:W-:Y:S01]  /*cb90*/  IADD3 R237, R228, 0xb000, RZ ;  /* 0x0000b000e4ed7810 */ /* 0x000fe20007ffe0ff */
[----:B------:R-:W-:Y:S01]  /*cba0*/  IMAD.WIDE.U32 R2, R248, c[0x0][0x208], RZ ;  /* 0x00008200f8027a25 */ /* 0x000fe200078e00ff */
[C---:B------:R-:W-:Y:S02]  /*cbb0*/  IADD3 R236, R228.reuse, 0xa800, RZ ;  /* 0x0000a800e4ec7810 */ /* 0x040fe40007ffe0ff */
[----:B------:R-:W-:Y:S01]  /*cbc0*/  IADD3 R227, R228, 0xa000, RZ ;  /* 0x0000a000e4e37810 */ /* 0x000fe20007ffe0ff */
[----:B------:R-:W-:Y:S01]  /*cbd0*/  IMAD R0, R248, c[0x0][0x20c], R0 ;  /* 0x00008300f8007a24 */ /* 0x000fe200078e0200 */
[----:B------:R-:W-:Y:S01]  /*cbe0*/  IADD3 R226, R228, 0x9800, RZ ;  /* 0x00009800e4e27810 */ /* 0x000fe20007ffe0ff */
[----:B------:R-:W-:Y:S01]  /*cbf0*/  IMAD R4, R4, c[0x0][0x218], RZ ;  /* 0x0000860004047a24 */ /* 0x000fe200078e02ff */
[C---:B------:R-:W-:Y:S01]  /*cc00*/  IADD3 R225, R228.reuse, 0x9000, RZ ;  /* 0x00009000e4e17810 */ /* 0x040fe20007ffe0ff */
[----:B------:R-:W-:Y:S01]  /*cc10*/  IMAD.IADD R3, R3, 0x1, R0 ;  /* 0x0000000103037824 */ /* 0x000fe200078e0200 */
[----:B------:R-:W-:Y:S01]  /*cc20*/  IADD3 R224, R228, 0x8800, RZ ;  /* 0x00008800e4e07810 */ /* 0x000fe20007ffe0ff */
[----:B------:R-:W-:Y:S01]  /*cc30*/  IMAD R4, R246, c[0x0][0x21c], R4 ;  /* 0x00008700f6047a24 */ /* 0x000fe200078e0204 */
[----:B------:R-:W-:Y:S01]  /*cc40*/  IADD3 R223, R228, 0x8000, RZ ;  /* 0x00008000e4df7810 */ /* 0x000fe20007ffe0ff */
        /* <DEDUP_REMOVED lines=8> */
[C---:B------:R-:W-:Y:S01]  /*ccd0*/  IADD3 R218, R228.reuse, 0x5800, RZ ;  /* 0x00005800e4da7810 */ /* 0x040fe20007ffe0ff */
[C---:B------:R-:W-:Y:S01]  /*cce0*/  IMAD.SHL.U32 R36, R245.reuse, 0x2, RZ ;  /* 0x00000002f5247824 */ /* 0x040fe200078e00ff */
        /* <DEDUP_REMOVED lines=19> */
[----:B------:R-:W-:Y:S02]  /*ce20*/  IADD3 R6, R245, 0xc0, RZ ;  /* 0x000000c0f5067810 */ /* 0x000fe40007ffe0ff */
[----:B---3--:R-:W-:Y:S03]  /*ce30*/  IADD3.X R4, R5, R3, R4, P0, !PT ;  /* 0x0000000305047210 */ /* 0x008fe600007fe404 */
[----:B------:R-:W-:Y:S01]  /*ce40*/  IMAD.SHL.U32 R45, R6, 0x2, RZ ;  /* 0x00000002062d7824 */ /* 0x000fe200078e00ff */
[----:B------:R-:W-:Y:S02]  /*ce50*/  SHF.R.S32.HI R5, RZ, 0x1f, R251 ;  /* 0x0000001fff057819 */ /* 0x000fe400000114fb */
[----:B------:R-:W-:Y:S02]  /*ce60*/  LEA R7, P0, R12, c[0x0][0x1f8], 0x1 ;  /* 0x00007e000c077a11 */ /* 0x000fe400078008ff */
[----:B------:R-:W-:Y:S02]  /*ce70*/  SHF.L.U64.HI R20, R6, 0x1, R13 ;  /* 0x0000000106147819 */ /* 0x000fe4000001020d */
[----:B------:R-:W-:Y:S02]  /*ce80*/  SHF.R.S32.HI R6, RZ, 0x1f, R252 ;  /* 0x0000001fff067819 */ /* 0x000fe400000114fc */
[----:B------:R-:W-:Y:S02]  /*ce90*/  SHF.L.U64.HI R15, R251, 0x1, R5 ;  /* 0x00000001fb0f7819 */ /* 0x000fe40000010205 */
[----:B------:R-:W-:Y:S02]  /*cea0*/  SHF.R.S32.HI R5, RZ, 0x1f, R245 ;  /* 0x0000001fff057819 */ /* 0x000fe400000114f5 */
[----:B------:R-:W-:Y:S02]  /*ceb0*/  LEA.HI.X R12, R12, c[0x0][0x1fc], R4, 0x1, P0 ;  /* 0x00007f000c0c7a11 */ /* 0x000fe400000f0c04 */
[----:B------:R-:W-:Y:S02]  /*cec0*/  SHF.L.U64.HI R14, R252, 0x1, R6 ;  /* 0x00000001fc0e7819 */ /* 0x000fe40000010206 */
[----:B------:R-:W-:Y:S01]  /*ced0*/  SHF.L.U64.HI R13, R245, 0x1, R5 ;  /* 0x00000001f50d7819 */ /* 0x000fe20000010205 */
[----:B------:R-:W-:-:S05]  /*cee0*/  BRA.DIV ~URZ, `(.L_x_3350) ;  /* 0x000099227f007947 */ /* 0x000fca000b800000 */
[----:B-1--4-:R1:W2:Y:S02]  /*cef0*/  SHFL.IDX PT, R2, R12, RZ, 0x181f ;  /* 0x00181fff0c027589 */ /* 0x0122a400000e0000 */
.L_x_3405:
[----:B------:R-:W3:Y:S01]  /*cf00*/  SHFL.IDX PT, R6, R7, RZ, 0x181f ;  /* 0x00181fff07067589 */ /* 0x000ee200000e0000 */
[----:B------:R-:W-:Y:S01]  /*cf10*/  ISETP.GE.AND P1, PT, R245, c[0x0][0x1d4], PT ;  /* 0x00007500f5007a0c */ /* 0x000fe20003f26270 */
[----:B------:R-:W-:Y:S01]  /*cf20*/  BSSY B0, `(.L_x_3351) ;  /* 0x00001cb000007945 */ /* 0x000fe20003800000 */
[----:B------:R-:W-:Y:S02]  /*cf30*/  ISETP.GE.AND P5, PT, R252, c[0x0][0x1d4], PT ;  /* 0x00007500fc007a0c */ /* 0x000fe40003fa6270 */
[----:B------:R-:W4:Y:S01]  /*cf40*/  SHFL.IDX PT, R4, R7, 0x1, 0x181f ;  /* 0x00381f0007047f89 */ /* 0x000f2200000e0000 */
[----:B------:R-:W-:Y:S02]  /*cf50*/  ISETP.GE.AND P4, PT, R251, c[0x0][0x1d4], PT ;  /* 0x00007500fb007a0c */ /* 0x000fe40003f86270 */
[----:B------:R-:W-:Y:S02]  /*cf60*/  IADD3 R249, R245, 0xc0, RZ ;  /* 0x000000c0f5f97810 */ /* 0x000fe40007ffe0ff */
[----:B------:R5:W-:Y:S01]  /*cf70*/  SHFL.IDX PT, R3, R7, 0x2, 0x181f ;  /* 0x00581f0007037f89 */ /* 0x000be200000e0000 */
[----:B------:R-:W-:Y:S02]  /*cf80*/  SEL R244, RZ, 0x10, P1 ;  /* 0x00000010fff47807 */ /* 0x000fe40000800000 */
[----:B------:R-:W-:Y:S02]  /*cf90*/  ISETP.GE.AND P3, PT, R249, c[0x0][0x1d4], PT ;  /* 0x00007500f9007a0c */ /* 0x000fe40003f66270 */
[----:B------:R-:W1:Y:S01]  /*cfa0*/  SHFL.IDX PT, R5, R12, 0x1, 0x181f ;  /* 0x00381f000c057f89 */ /* 0x000e6200000e0000 */
[----:B------:R-:W-:Y:S02]  /*cfb0*/  SEL R21, RZ, 0x10, P5 ;  /* 0x00000010ff157807 */ /* 0x000fe40002800000 */
[----:B------:R-:W-:Y:S02]  /*cfc0*/  SEL R46, RZ, 0x10, P4 ;  /* 0x00000010ff2e7807 */ /* 0x000fe40002000000 */
[----:B------:R-:W-:Y:S02]  /*cfd0*/  SEL R47, RZ, 0x10, P3 ;  /* 0x00000010ff2f7807 */ /* 0x000fe40001800000 */
[----:B------:R-:W-:Y:S02]  /*cfe0*/  IADD3 R38, -R46, 0x10, RZ ;  /* 0x000000102e267810 */ /* 0x000fe40007ffe1ff */
[----:B------:R-:W-:Y:S02]  /*cff0*/  IADD3 R44, -R47, 0x10, RZ ;  /* 0x000000102f2c7810 */ /* 0x000fe40007ffe1ff */
[----:B------:R-:W-:Y:S02]  /*d000*/  LOP3.LUT R38, R38, 0xf, RZ, 0xc0, !PT ;  /* 0x0000000f26267812 */ /* 0x000fe400078ec0ff */
[----:B------:R-:W-:Y:S02]  /*d010*/  LOP3.LUT R44, R44, 0xf, RZ, 0xc0, !PT ;  /* 0x0000000f2c2c7812 */ /* 0x000fe400078ec0ff */
[CC--:B---3--:R-:W-:Y:S02]  /*d020*/  IADD3 R28, P0, R6.reuse, R36.reuse, RZ ;  /* 0x00000024061c7210 */ /* 0x0c8fe40007f1e0ff */
[----:B------:R-:W-:Y:S03]  /*d030*/  IADD3 R22, P2, R6, R37, RZ ;  /* 0x0000002506167210 */ /* 0x000fe60007f5e0ff */
[----:B--2---:R-:W-:Y:S01]  /*d040*/  IMAD.X R29, R2, 0x1, R13, P0 ;  /* 0x00000001021d7824 */ /* 0x004fe200000e060d */
[----:B------:R-:W-:Y:S01]  /*d050*/  IADD3 R30, P0, R6, R39, RZ ;  /* 0x00000027061e7210 */ /* 0x000fe20007f1e0ff */
[C---:B------:R-:W-:Y:S01]  /*d060*/  IMAD.X R23, R2.reuse, 0x1, R14, P2 ;  /* 0x0000000102177824 */ /* 0x040fe200010e060e */
[----:B------:R-:W-:Y:S02]  /*d070*/  ISETP.NE.U32.AND P2, PT, R21, RZ, PT ;  /* 0x000000ff1500720c */ /* 0x000fe40003f45070 */
[----:B------:R2:W-:Y:S01]  /*d080*/  LDGSTS.E.BYPASS.LTC128B.128 [R243+0x100], [R28.64], !P1 ;  /* 0x001000001cf37fae */ /* 0x0005e2000c901d46 */
[----:B------:R-:W-:Y:S01]  /*d090*/  IMAD.X R31, R2, 0x1, R15, P0 ;  /* 0x00000001021f7824 */ /* 0x000fe200000e060f */
[----:B------:R-:W-:Y:S03]  /*d0a0*/  IADD3 R6, P0, R6, R45, RZ ;  /* 0x0000002d06067210 */ /* 0x000fe60007f1e0ff */
[----:B------:R4:W-:Y:S02]  /*d0b0*/  LDGSTS.E.BYPASS.LTC128B.128 [R243+0x3100], [R22.64], !P5 ;  /* 0x0310000016f37fae */ /* 0x0009e4000e901d46 */
[----:B-----5:R-:W-:Y:S03]  /*d0c0*/  IMAD.X R7, R2, 0x1, R20, P0 ;  /* 0x0000000102077824 */ /* 0x020fe600000e0614 */
[----:B------:R3:W-:Y:S05]  /*d0d0*/  LDGSTS.E.BYPASS.LTC128B.128 [R243+0x6100], [R30.64], !P4 ;  /* 0x061000001ef37fae */ /* 0x0007ea000e101d46 */
[----:B------:R5:W-:Y:S05]  /*d0e0*/  LDGSTS.E.BYPASS.LTC128B.128 [R243+0x9100], [R6.64], !P3 ;  /* 0x0910000006f37fae */ /* 0x000bea000d901d46 */
[----:B------:R-:W2:Y:S01]  /*d0f0*/  SHFL.IDX PT, R2, R12, 0x2, 0x181f ;  /* 0x00581f000c027f89 */ /* 0x000ea200000e0000 */
[----:B----4-:R-:W-:Y:S05]  /*d100*/  IADD3 R22, P0, R4, R36, RZ ;  /* 0x0000002404167210 */ /* 0x010fea0007f1e0ff */
[C---:B-1----:R-:W-:Y:S01]  /*d110*/  IMAD.X R23, R5.reuse, 0x1, R13, P0 ;  /* 0x0000000105177824 */ /* 0x042fe200000e060d */
[----:B---3--:R-:W-:Y:S04]  /*d120*/  IADD3 R30, -R244, 0x10, RZ ;  /* 0x00000010f41e7810 */ /* 0x008fe80007ffe1ff */
[----:B------:R1:W-:Y:S01]  /*d130*/  LDGSTS.E.BYPASS.LTC128B.128 [R243+0x1100], [R22.64], !P1 ;  /* 0x0110000016f37fae */ /* 0x0003e2000c901d46 */
[----:B-----5:R-:W-:Y:S02]  /*d140*/  IADD3 R6, P0, R4, R37, RZ ;  /* 0x0000002504067210 */ /* 0x020fe40007f1e0ff */
[----:B------:R-:W-:Y:S03]  /*d150*/  LOP3.LUT R30, R30, 0xf, RZ, 0xc0, !PT ;  /* 0x0000000f1e1e7812 */ /* 0x000fe600078ec0ff */
[C---:B------:R-:W-:Y:S01]  /*d160*/  IMAD.X R7, R5.reuse, 0x1, R14, P0 ;  /* 0x0000000105077824 */ /* 0x040fe200000e060e */
[C---:B--2---:R-:W-:Y:S04]  /*d170*/  IADD3 R28, P0, R4.reuse, R45, RZ ;  /* 0x0000002d041c7210 */ /* 0x044fe80007f1e0ff */
[----:B------:R2:W-:Y:S01]  /*d180*/  LDGSTS.E.BYPASS.LTC128B.128 [R243+0x4100], [R6.64], !P5 ;  /* 0x0410000006f37fae */ /* 0x0005e2000e901d46 */
[C---:B------:R-:W-:Y:S01]  /*d190*/  IMAD.X R29, R5.reuse, 0x1, R20, P0 ;  /* 0x00000001051d7824 */ /* 0x040fe200000e0614 */
[----:B-1----:R-:W-:Y:S05]  /*d1a0*/  IADD3 R22, P1, R4, R39, RZ ;  /* 0x0000002704167210 */ /* 0x002fea0007f3e0ff */
[----:B------:R-:W-:Y:S01]  /*d1b0*/  IMAD.X R23, R5, 0x1, R15, P1 ;  /* 0x0000000105177824 */ /* 0x000fe200008e060f */
[-C--:B------:R-:W-:Y:S02]  /*d1c0*/  IADD3 R30, P1, P0, R30, R3.reuse, R36 ;  /* 0x000000031e1e7210 */ /* 0x080fe4000783e024 */
[----:B------:R-:W-:Y:S02]  /*d1d0*/  IADD3 R36, -R21, 0x10, RZ ;  /* 0x0000001015247810 */ /* 0x000fe40007ffe1ff */
[-C--:B------:R-:W-:Y:S01]  /*d1e0*/  IADD3.X R31, RZ, R2.reuse, R13, P1, P0 ;  /* 0x00000002ff1f7210 */ /* 0x080fe20000fe040d */
[C---:B--2---:R-:W-:Y:S01]  /*d1f0*/  HMMA.16816.F32.BF16 R4, R48.reuse, R8, RZ ;  /* 0x000000083004723c */ /* 0x044fe200000418ff */
[----:B------:R1:W-:Y:S02]  /*d200*/  LDGSTS.E.BYPASS.LTC128B.128 [R243+0x7100], [R22.64], !P4 ;  /* 0x0710000016f37fae */ /* 0x0003e4000e101d46 */
[----:B------:R-:W-:Y:S03]  /*d210*/  LOP3.LUT R36, R36, 0xf, RZ, 0xc0, !PT ;  /* 0x0000000f24247812 */ /* 0x000fe600078ec0ff */
[----:B------:R2:W-:Y:S01]  /*d220*/  LDGSTS.E.BYPASS.LTC128B.128 [R243+0xa100], [R28.64], !P3 ;  /* 0x0a1000001cf37fae */ /* 0x0005e2000d901d46 */
[-C--:B------:R-:W-:Y:S01]  /*d230*/  IADD3 R36, P1, P0, R36, R3.reuse, R37 ;  /* 0x0000000324247210 */ /* 0x080fe2000783e025 */
[C---:B------:R-:W-:Y:S04]  /*d240*/  HMMA.16816.F32.BF16 R8, R48.reuse, R10, RZ ;  /* 0x0000000a3008723c */ /* 0x040fe800000418ff */
[-C--:B------:R-:W-:Y:S02]  /*d250*/  IADD3.X R37, RZ, R2.reuse, R14, P1, P0 ;  /* 0x00000002ff257210 */ /* 0x080fe40000fe040e */
[-C--:B------:R-:W-:Y:S06]  /*d260*/  IADD3 R38, P1, P0, R38, R3.reuse, R39 ;  /* 0x0000000326267210 */ /* 0x080fec000783e027 */
[-C--:B------:R-:W-:Y:S02]  /*d270*/  IADD3.X R39, RZ, R2.reuse, R15, P1, P0 ;  /* 0x00000002ff277210 */ /* 0x080fe40000fe040f */
[C---:B------:R-:W-:Y:S01]  /*d280*/  HMMA.16816.F32.BF16 R12, R48.reuse, R16, RZ ;  /* 0x00000010300c723c */ /* 0x040fe200000418ff */
[----:B------:R-:W-:Y:S04]  /*d290*/  IADD3 R44, P1, P0, R44, R3, R45 ;  /* 0x000000032c2c7210 */ /* 0x000fe8000783e02d */
[----:B------:R-:W-:Y:S02]  /*d2a0*/  IADD3.X R45, RZ, R2, R20, P1, P0 ;  /* 0x00000002ff2d7210 */ /* 0x000fe40000fe0414 */
[----:B------:R-:W-:Y:S01]  /*d2b0*/  ISETP.NE.U32.AND P0, PT, R244, RZ, PT ;  /* 0x000000fff400720c */ /* 0x000fe20003f05070 */
[C---:B------:R-:W-:Y:S01]  /*d2c0*/  HMMA.16816.F32.BF16 R16, R48.reuse, R18, RZ ;  /* 0x000000123010723c */ /* 0x040fe200000418ff */
[----:B------:R-:W-:Y:S07]  /*d2d0*/  ISETP.NE.U32.AND P1, PT, R46, RZ, PT ;  /* 0x000000ff2e00720c */ /* 0x000fee0003f25070 */
[C---:B-1----:R-:W-:Y:S04]  /*d2e0*/  HMMA.16816.F32.BF16 R20, R48.reuse, R24, RZ ;  /* 0x000000183014723c */ /* 0x042fe800000418ff */
[----:B------:R2:W-:Y:S01]  /*d2f0*/  LDGSTS.E.BYPASS.LTC128B.128.ZFILL [R243+0x2100], [R30.64], P0 ;  /* 0x021000001ef37fae */ /* 0x0005e20008141d46 */
[----:B------:R-:W-:Y:S03]  /*d300*/  ISETP.NE.U32.AND P0, PT, R47, RZ, PT ;  /* 0x000000ff2f00720c */ /* 0x000fe60003f05070 */
[C---:B------:R-:W-:Y:S01]  /*d310*/  HMMA.16816.F32.BF16 R24, R48.reuse, R26, RZ ;  /* 0x0000001a3018723c */ /* 0x040fe200000418ff */
[----:B------:R1:W-:Y:S05]  /*d320*/  LDGSTS.E.BYPASS.LTC128B.128.ZFILL [R243+0x5100], [R36.64], P2 ;  /* 0x0510000024f37fae */ /* 0x0003ea0009141d46 */
[----:B------:R1:W-:Y:S05]  /*d330*/  LDGSTS.E.BYPASS.LTC128B.128.ZFILL [R243+0x8100], [R38.64], P1 ;  /* 0x0810000026f37fae */ /* 0x0003ea0008941d46 */
[----:B------:R3:W-:Y:S01]  /*d340*/  LDGSTS.E.BYPASS.LTC128B.128.ZFILL [R243+0xb100], [R44.64], P0 ;  /* 0x0b1000002cf37fae */ /* 0x0007e20008141d46 */
[----:B------:R-:W-:Y:S04]  /*d350*/  ISETP.GE.AND P0, PT, R247, 0x1, PT ;  /* 0x00000001f700780c */ /* 0x000fe80003f06270 */
        /* <DEDUP_REMOVED lines=25> */
[----:B------:R-:W5:Y:S05]  /*d4f0*/  LDSM.16.M88.4 R188, [R231+0x2000] ;  /* 0x00200000e7bc783b */ /* 0x000f6a0000000200 */
[----:B------:R-:W-:Y:S02]  /*d500*/  LDSM.16.M88.4 R212, [R231+0x3000] ;  /* 0x00300000e7d4783b */ /* 0x000fe40000000200 */
[C---:B-1----:R-:W-:Y:S08]  /*d510*/  HMMA.16816.F32.BF16 R4, R184.reuse, R192, R4 ;  /* 0x000000c0b804723c */ /* 0x042ff00000041804 */
        /* <DEDUP_REMOVED lines=16> */
[----:B------:R-:W5:Y:S05]  /*d620*/  LDSM.16.M88.4 R184, [R230+-0x7000] ;  /* 0xff900000e6b8783b */ /* 0x000f6a0000000200 */
[----:B------:R-:W-:Y:S02]  /*d630*/  LDSM.16.M88.4 R208, [R229+0x3000] ;  /* 0x00300000e5d0783b */ /* 0x000fe40000000200 */
[C---:B-1----:R-:W-:Y:S08]  /*d640*/  HMMA.16816.F32.BF16 R4, R192.reuse, R196, R4 ;  /* 0x000000c4c004723c */ /* 0x042ff00000041804 */
        /* <DEDUP_REMOVED lines=16> */
[----:B------:R-:W1:Y:S05]  /*d750*/  LDSM.16.M88.4 R192, [R229+0x5000] ;  /* 0x00500000e5c0783b */ /* 0x000e6a0000000200 */
[----:B------:R-:W1:Y:S02]  /*d760*/  LDSM.16.M88.4 R196, [R229+0x5800] ;  /* 0x00580000e5c4783b */ /* 0x000e640000000200 */
[C---:B--2---:R-:W-:Y:S08]  /*d770*/  HMMA.16816.F32.BF16 R4, R200.reuse, R208, R4 ;  /* 0x000000d0c804723c */ /* 0x044ff00000041804 */
[C---:B------:R-:W-:Y:S01]  /*d780*/  HMMA.16816.F32.BF16 R8, R200.reuse, R210, R8 ;  /* 0x000000d2c808723c */ /* 0x040fe20000041808 */
[----:B------:R-:W-:Y:S07]  /*d790*/  LDSM.16.M88.4 R208, [R0] ;  /* 0x0000000000d0783b */ /* 0x000fee0000000200 */
[C---:B---3--:R-:W-:Y:S08]  /*d7a0*/  HMMA.16816.F32.BF16 R12, R200.reuse, R204, R12 ;  /* 0x000000ccc80c723c */ /* 0x048ff0000004180c */
[C---:B------:R-:W-:Y:S01]  /*d7b0*/  HMMA.16816.F32.BF16 R16, R200.reuse, R206, R16 ;  /* 0x000000cec810723c */ /* 0x040fe20000041810 */
[----:B------:R-:W2:Y:S07]  /*d7c0*/  LDSM.16.M88.4 R204, [R240+0x4000] ;  /* 0x00400000f0cc783b */ /* 0x000eae0000000200 */
[C---:B----4-:R-:W-:Y:S08]  /*d7d0*/  HMMA.16816.F32.BF16 R20, R200.reuse, R188, R20 ;  /* 0x000000bcc814723c */ /* 0x050ff00000041814 */
[C---:B------:R-:W-:Y:S01]  /*d7e0*/  HMMA.16816.F32.BF16 R24, R200.reuse, R190, R24 ;  /* 0x000000bec818723c */ /* 0x040fe20000041818 */
[----:B------:R-:W3:Y:S07]  /*d7f0*/  LDSM.16.M88.4 R188, [R172] ;  /* 0x00000000acbc783b */ /* 0x000eee0000000200 */
[C---:B-----5:R-:W-:Y:S08]  /*d800*/  HMMA.16816.F32.BF16 R28, R200.reuse, R184, R28 ;  /* 0x000000b8c81c723c */ /* 0x060ff0000004181c */
[C---:B------:R-:W-:Y:S01]  /*d810*/  HMMA.16816.F32.BF16 R32, R200.reuse, R186, R32 ;  /* 0x000000bac820723c */ /* 0x040fe20000041820 */
[----:B------:R-:W4:Y:S07]  /*d820*/  LDSM.16.M88.4 R184, [R173] ;  /* 0x00000000adb8783b */ /* 0x000f2e0000000200 */
[C---:B-1----:R-:W-:Y:S08]  /*d830*/  HMMA.16816.F32.BF16 R36, R200.reuse, R192, R36 ;  /* 0x000000c0c824723c */ /* 0x042ff00000041824 */
[C---:B------:R-:W-:Y:S01]  /*d840*/  HMMA.16816.F32.BF16 R40, R200.reuse, R194, R40 ;  /* 0x000000c2c828723c */ /* 0x040fe20000041828 */
[----:B------:R-:W1:Y:S07]  /*d850*/  LDSM.16.M88.4 R192, [R216] ;  /* 0x00000000d8c0783b */ /* 0x000e6e0000000200 */
[C---:B------:R-:W-:Y:S08]  /*d860*/  HMMA.16816.F32.BF16 R44, R200.reuse, R196, R44 ;  /* 0x000000c4c82c723c */ /* 0x040ff0000004182c */
[----:B------:R-:W-:Y:S01]  /*d870*/  HMMA.16816.F32.BF16 R48, R200, R198, R48 ;  /* 0x000000c6c830723c */ /* 0x000fe20000041830 */
[----:B------:R-:W5:Y:S05]  /*d880*/  LDSM.16.M88.4 R196, [R217] ;  /* 0x00000000d9c4783b */ /* 0x000f6a0000000200 */
[----:B------:R-:W1:Y:S02]  /*d890*/  LDSM.16.M88.4 R200, [R218] ;  /* 0x00000000dac8783b */ /* 0x000e640000000200 */
        /* <DEDUP_REMOVED lines=12> */
[C---:B-----5:R-:W-:Y:S08]  /*d960*/  HMMA.16816.F32.BF16 R36, R204.reuse, R196, R36 ;  /* 0x000000c4cc24723c */ /* 0x060ff00000041824 */
[C---:B------:R-:W-:Y:S01]  /*d970*/  HMMA.16816.F32.BF16 R40, R204.reuse, R198, R40 ;  /* 0x000000c6cc28723c */ /* 0x040fe20000041828 */
[----:B------:R-:W5:Y:S07]  /*d980*/  LDSM.16.M88.4 R196, [R231+0x5000] ;  /* 0x00500000e7c4783b */ /* 0x000f6e0000000200 */
[C---:B------:R-:W-:Y:S08]  /*d990*/  HMMA.16816.F32.BF16 R44, R204.reuse, R200, R44 ;  /* 0x000000c8cc2c723c */ /* 0x040ff0000004182c */
[----:B------:R-:W-:Y:S01]  /*d9a0*/  HMMA.16816.F32.BF16 R48, R204, R202, R48 ;  /* 0x000000cacc30723c */ /* 0x000fe20000041830 */
[----:B------:R-:W1:Y:S05]  /*d9b0*/  LDSM.16.M88.4 R200, [R231+0x5800] ;  /* 0x00580000e7c8783b */ /* 0x000e6a0000000200 */
[----:B------:R-:W-:Y:S02]  /*d9c0*/  LDSM.16.M88.4 R204, [R241+0x4000] ;  /* 0x00400000f1cc783b */ /* 0x000fe40000000200 */
[C---:B--2---:R-:W-:Y:S08]  /*d9d0*/  HMMA.16816.F32.BF16 R4, R208.reuse, R212, R4 ;  /* 0x000000d4d004723c */ /* 0x044ff00000041804 */
[C---:B------:R-:W-:Y:S01]  /*d9e0*/  HMMA.16816.F32.BF16 R8, R208.reuse, R214, R8 ;  /* 0x000000d6d008723c */ /* 0x040fe20000041808 */
[----:B------:R-:W2:Y:S07]  /*d9f0*/  LDSM.16.M88.4 R212, [R230+-0x6000] ;  /* 0xffa00000e6d4783b */ /* 0x000eae0000000200 */
[C---:B---3--:R-:W-:Y:S08]  /*da00*/  HMMA.16816.F32.BF16 R12, R208.reuse, R188, R12 ;  /* 0x000000bcd00c723c */ /* 0x048ff0000004180c */
[C---:B------:R-:W-:Y:S01]  /*da10*/  HMMA.16816.F32.BF16 R16, R208.reuse, R190, R16 ;  /* 0x000000bed010723c */ /* 0x040fe20000041810 */
[----:B------:R-:W3:Y:S07]  /*da20*/  LDSM.16.M88.4 R188, [R230+-0x5800] ;  /* 0xffa80000e6bc783b */ /* 0x000eee0000000200 */
[C---:B----4-:R-:W-:Y:S08]  /*da30*/  HMMA.16816.F32.BF16 R20, R208.reuse, R184, R20 ;  /* 0x000000b8d014723c */ /* 0x050ff00000041814 */
[C---:B------:R-:W-:Y:S01]  /*da40*/  HMMA.16816.F32.BF16 R24, R208.reuse, R186, R24 ;  /* 0x000000bad018723c */ /* 0x040fe20000041818 */
[----:B------:R-:W4:Y:S07]  /*da50*/  LDSM.16.M88.4 R184, [R230+-0x5000] ;  /* 0xffb00000e6b8783b */ /* 0x000f2e0000000200 */
[C---:B-1----:R-:W-:Y:S08]  /*da60*/  HMMA.16816.F32.BF16 R28, R208.reuse, R192, R28 ;  /* 0x000000c0d01c723c */ /* 0x042ff0000004181c */
[C---:B------:R-:W-:Y:S01]  /*da70*/  HMMA.16816.F32.BF16 R32, R208.reuse, R194, R32 ;  /* 0x000000c2d020723c */ /* 0x040fe20000041820 */
[----:B------:R-:W1:Y:S07]  /*da80*/  LDSM.16.M88.4 R192, [R230+-0x4800] ;  /* 0xffb80000e6c0783b */ /* 0x000e6e0000000200 */
[C---:B-----5:R-:W-:Y:S08]  /*da90*/  HMMA.16816.F32.BF16 R36, R208.reuse, R196, R36 ;  /* 0x000000c4d024723c */ /* 0x060ff00000041824 */
[C---:B------:R-:W-:Y:S01]  /*daa0*/  HMMA.16816.F32.BF16 R40, R208.reuse, R198, R40 ;  /* 0x000000c6d028723c */ /* 0x040fe20000041828 */
[----:B------:R-:W5:Y:S07]  /*dab0*/  LDSM.16.M88.4 R196, [R230+-0x4000] ;  /* 0xffc00000e6c4783b */ /* 0x000f6e0000000200 */
[C---:B------:R-:W-:Y:S08]  /*dac0*/  HMMA.16816.F32.BF16 R44, R208.reuse, R200, R44 ;  /* 0x000000c8d02c723c */ /* 0x040ff0000004182c */
[----:B------:R-:W-:Y:S01]  /*dad0*/  HMMA.16816.F32.BF16 R48, R208, R202, R48 ;  /* 0x000000cad030723c */ /* 0x000fe20000041830 */
[----:B------:R-:W-:Y:S05]  /*dae0*/  LDSM.16.M88.4 R200, [R239+0x8000] ;  /* 0x00800000efc8783b */ /* 0x000fea0000000200 */
[----:B------:R-:W-:Y:S02]  /*daf0*/  LDSM.16.M88.4 R208, [R229+0x6000] ;  /* 0x00600000e5d0783b */ /* 0x000fe40000000200 */
[C---:B--2---:R-:W-:Y:S08]  /*db00*/  HMMA.16816.F32.BF16 R4, R204.reuse, R212, R4 ;  /* 0x000000d4cc04723c */ /* 0x044ff00000041804 */
[C---:B------:R-:W-:Y:S01]  /*db10*/  HMMA.16816.F32.BF16 R8, R204.reuse, R214, R8 ;  /* 0x000000d6cc08723c */ /* 0x040fe20000041808 */
[----:B------:R-:W-:Y:S05]  /*db20*/  LDSM.16.M88.4 R212, [R219] ;  /* 0x00000000dbd4783b */ /* 0x000fea0000000200 */
[----:B------:R-:W-:Y:S02]  /*db30*/  LDSM.16.M88.4 R216, [R220] ;  /* 0x00000000dcd8783b */ /* 0x000fe40000000200 */
[C---:B---3--:R-:W-:Y:S08]  /*db40*/  HMMA.16816.F32.BF16 R12, R204.reuse, R188, R12 ;  /* 0x000000bccc0c723c */ /* 0x048ff0000004180c */
[C---:B------:R-:W-:Y:S01]  /*db50*/  HMMA.16816.F32.BF16 R16, R204.reuse, R190, R16 ;  /* 0x000000becc10723c */ /* 0x040fe20000041810 */
[----:B------:R-:W2:Y:S07]  /*db60*/  LDSM.16.M88.4 R188, [R230+-0x3800] ;  /* 0xffc80000e6bc783b */ /* 0x000eae0000000200 */
[C---:B----4-:R-:W-:Y:S08]  /*db70*/  HMMA.16816.F32.BF16 R20, R204.reuse, R184, R20 ;  /* 0x000000b8cc14723c */ /* 0x050ff00000041814 */
[C---:B------:R-:W-:Y:S01]  /*db80*/  HMMA.16816.F32.BF16 R24, R204.reuse, R186, R24 ;  /* 0x000000bacc18723c */ /* 0x040fe20000041818 */
[----:B------:R-:W3:Y:S07]  /*db90*/  LDSM.16.M88.4 R184, [R229+0x6800] ;  /* 0x00680000e5b8783b */ /* 0x000eee0000000200 */
[C---:B-1----:R-:W-:Y:S08]  /*dba0*/  HMMA.16816.F32.BF16 R28, R204.reuse, R192, R28 ;  /* 0x000000c0cc1c723c */ /* 0x042ff0000004181c */
[C---:B------:R-:W-:Y:S01]  /*dbb0*/  HMMA.16816.F32.BF16 R32, R204.reuse, R194, R32 ;  /* 0x000000c2cc20723c */ /* 0x040fe20000041820 */
[----:B------:R-:W1:Y:S07]  /*dbc0*/  LDSM.16.M88.4 R192, [R229+0x7000] ;  /* 0x00700000e5c0783b */ /* 0x000e6e0000000200 */
[C---:B-----5:R-:W-:Y:S08]  /*dbd0*/  HMMA.16816.F32.BF16 R36, R204.reuse, R196, R36 ;  /* 0x000000c4cc24723c */ /* 0x060ff00000041824 */
[C---:B------:R-:W-:Y:S01]  /*dbe0*/  HMMA.16816.F32.BF16 R40, R204.reuse, R198, R40 ;  /* 0x000000c6cc28723c */ /* 0x040fe20000041828 */
[----:B------:R-:W4:Y:S07]  /*dbf0*/  LDSM.16.M88.4 R196, [R229+0x7800] ;  /* 0x00780000e5c4783b */ /* 0x000f2e0000000200 */
[C---:B--2---:R-:W-:Y:S08]  /*dc00*/  HMMA.16816.F32.BF16 R44, R204.reuse, R188, R44 ;  /* 0x000000bccc2c723c */ /* 0x044ff0000004182c */
[----:B------:R-:W-:Y:S01]  /*dc10*/  HMMA.16816.F32.BF16 R48, R204, R190, R48 ;  /* 0x000000becc30723c */ /* 0x000fe20000041830 */
[----:B------:R-:W2:Y:S05]  /*dc20*/  LDSM.16.M88.4 R188, [R229+0x8000] ;  /* 0x00800000e5bc783b */ /* 0x000eaa0000000200 */
[----:B------:R-:W5:Y:S02]  /*dc30*/  LDSM.16.M88.4 R204, [R229+0x8800] ;  /* 0x00880000e5cc783b */ /* 0x000f640000000200 */
[C---:B------:R-:W-:Y:S08]  /*dc40*/  HMMA.16816.F32.BF16 R4, R200.reuse, R208, R4 ;  /* 0x000000d0c804723c */ /* 0x040ff00000041804 */
[C---:B------:R-:W-:Y:S01]  /*dc50*/  HMMA.16816.F32.BF16 R8, R200.reuse, R210, R8 ;  /* 0x000000d2c808723c */ /* 0x040fe20000041808 */
[----:B------:R-:W2:Y:S07]  /*dc60*/  LDSM.16.M88.4 R208, [R240+0x8000] ;  /* 0x00800000f0d0783b */ /* 0x000eae0000000200 */
[C---:B---3--:R-:W-:Y:S08]  /*dc70*/  HMMA.16816.F32.BF16 R12, R200.reuse, R184, R12 ;  /* 0x000000b8c80c723c */ /* 0x048ff0000004180c */
[C---:B------:R-:W-:Y:S01]  /*dc80*/  HMMA.16816.F32.BF16 R16, R200.reuse, R186, R16 ;  /* 0x000000bac810723c */ /* 0x040fe20000041810 */
[----:B------:R-:W3:Y:S07]  /*dc90*/  LDSM.16.M88.4 R184, [R221] ;  /* 0x00000000ddb8783b */ /* 0x000eee0000000200 */
[C---:B-1----:R-:W-:Y:S08]  /*dca0*/  HMMA.16816.F32.BF16 R20, R200.reuse, R192, R20 ;  /* 0x000000c0c814723c */ /* 0x042ff00000041814 */
[C---:B------:R-:W-:Y:S01]  /*dcb0*/  HMMA.16816.F32.BF16 R24, R200.reuse, R194, R24 ;  /* 0x000000c2c818723c */ /* 0x040fe20000041818 */
[----:B------:R-:W1:Y:S05]  /*dcc0*/  LDSM.16.M88.4 R192, [R222] ;  /* 0x00000000dec0783b */ /* 0x000e6a0000000200 */
[----:B------:R-:W1:Y:S02]  /*dcd0*/  LDSM.16.M88.4 R220, [R223] ;  /* 0x00000000dfdc783b */ /* 0x000e640000000200 */
[C---:B----4-:R-:W-:Y:S08]  /*dce0*/  HMMA.16816.F32.BF16 R28, R200.reuse, R196, R28 ;  /* 0x000000c4c81c723c */ /* 0x050ff0000004181c */
[C---:B------:R-:W-:Y:S01]  /*dcf0*/  HMMA.16816.F32.BF16 R32, R200.reuse, R198, R32 ;  /* 0x000000c6c820723c */ /* 0x040fe20000041820 */
[----:B------:R-:W4:Y:S07]  /*dd00*/  LDSM.16.M88.4 R196, [R224] ;  /* 0x00000000e0c4783b */ /* 0x000f2e0000000200 */
[C---:B--2---:R-:W-:Y:S08]  /*dd10*/  HMMA.16816.F32.BF16 R36, R200.reuse, R188, R36 ;  /* 0x000000bcc824723c */ /* 0x044ff00000041824 */
[C---:B------:R-:W-:Y:S01]  /*dd20*/  HMMA.16816.F32.BF16 R40, R200.reuse, R190, R40 ;  /* 0x000000bec828723c */ /* 0x040fe20000041828 */
[----:B------:R-:W-:Y:S07]  /*dd30*/  LDSM.16.M88.4 R188, [R242+0x8000] ;  /* 0x00800000f2bc783b */ /* 0x000fee0000000200 */
[C---:B-----5:R-:W-:Y:S08]  /*dd40*/  HMMA.16816.F32.BF16 R44, R200.reuse, R204, R44 ;  /* 0x000000ccc82c723c */ /* 0x060ff0000004182c */
[----:B------:R-:W-:Y:S01]  /*dd50*/  HMMA.16816.F32.BF16 R48, R200, R206, R48 ;  /* 0x000000cec830723c */ /* 0x000fe20000041830 */
[----:B------:R-:W2:Y:S05]  /*dd60*/  LDSM.16.M88.4 R200, [R231+0x6000] ;  /* 0x00600000e7c8783b */ /* 0x000eaa0000000200 */
[----:B------:R-:W5:Y:S02]  /*dd70*/  LDSM.16.M88.4 R204, [R231+0x6800] ;  /* 0x00680000e7cc783b */ /* 0x000f640000000200 */
[C---:B------:R-:W-:Y:S08]  /*dd80*/  HMMA.16816.F32.BF16 R4, R208.reuse, R212, R4 ;  /* 0x000000d4d004723c */ /* 0x040ff00000041804 */
[C---:B------:R-:W-:Y:S01]  /*dd90*/  HMMA.16816.F32.BF16 R8, R208.reuse, R214, R8 ;  /* 0x000000d6d008723c */ /* 0x040fe20000041808 */
[----:B------:R-:W-:Y:S07]  /*dda0*/  LDSM.16.M88.4 R212, [R231+0x8000] ;  /* 0x00800000e7d4783b */ /* 0x000fee0000000200 */
[C---:B------:R-:W-:Y:S08]  /*ddb0*/  HMMA.16816.F32.BF16 R12, R208.reuse, R216, R12 ;  /* 0x000000d8d00c723c */ /* 0x040ff0000004180c */
[C---:B------:R-:W-:Y:S01]  /*ddc0*/  HMMA.16816.F32.BF16 R16, R208.reuse, R218, R16 ;  /* 0x000000dad010723c */ /* 0x040fe20000041810 */
[----:B------:R-:W-:Y:S07]  /*ddd0*/  LDSM.16.M88.4 R216, [R230+-0x3000] ;  /* 0xffd00000e6d8783b */ /* 0x000fee0000000200 */
        /* <DEDUP_REMOVED lines=8> */
[----:B------:R-:W-:Y:S07]  /*de60*/  LDSM.16.M88.4 R220, [R230+-0x2800] ;  /* 0xffd80000e6dc783b */ /* 0x000fee0000000200 */
[C---:B----4-:R-:W-:Y:S08]  /*de70*/  HMMA.16816.F32.BF16 R44, R208.reuse, R196, R44 ;  /* 0x000000c4d02c723c */ /* 0x050ff0000004182c */
[----:B------:R-:W-:Y:S01]  /*de80*/  HMMA.16816.F32.BF16 R48, R208, R198, R48 ;  /* 0x000000c6d030723c */ /* 0x000fe20000041830 */
[----:B------:R-:W4:Y:S05]  /*de90*/  LDSM.16.M88.4 R196, [R231+0x8800] ;  /* 0x00880000e7c4783b */ /* 0x000f2a0000000200 */
[----:B------:R-:W1:Y:S02]  /*dea0*/  LDSM.16.M88.4 R208, [R241+0x8000] ;  /* 0x00800000f1d0783b */ /* 0x000e640000000200 */
[C---:B--2---:R-:W-:Y:S08]  /*deb0*/  HMMA.16816.F32.BF16 R4, R188.reuse, R200, R4 ;  /* 0x000000c8bc04723c */ /* 0x044ff00000041804 */
[C---:B------:R-:W-:Y:S01]  /*dec0*/  HMMA.16816.F32.BF16 R8, R188.reuse, R202, R8 ;  /* 0x000000cabc08723c */ /* 0x040fe20000041808 */
[----:B------:R-:W2:Y:S07]  /*ded0*/  LDSM.16.M88.4 R200, [R230+-0x2000] ;  /* 0xffe00000e6c8783b */ /* 0x000eae0000000200 */
[C---:B-----5:R-:W-:Y:S08]  /*dee0*/  HMMA.16816.F32.BF16 R12, R188.reuse, R204, R12 ;  /* 0x000000ccbc0c723c */ /* 0x060ff0000004180c */
[C---:B------:R-:W-:Y:S01]  /*def0*/  HMMA.16816.F32.BF16 R16, R188.reuse, R206, R16 ;  /* 0x000000cebc10723c */ /* 0x040fe20000041810 */
[----:B------:R-:W-:Y:S07]  /*df00*/  LDSM.16.M88.4 R204, [R229+0x9000] ;  /* 0x00900000e5cc783b */ /* 0x000fee0000000200 */
[C---:B---3--:R-:W-:Y:S08]  /*df10*/  HMMA.16816.F32.BF16 R20, R188.reuse, R184, R20 ;  /* 0x000000b8bc14723c */ /* 0x048ff00000041814 */
[C---:B------:R-:W-:Y:S01]  /*df20*/  HMMA.16816.F32.BF16 R24, R188.reuse, R186, R24 ;  /* 0x000000babc18723c */ /* 0x040fe20000041818 */
[----:B------:R-:W3:Y:S07]  /*df30*/  LDSM.16.M88.4 R184, [R230+-0x1800] ;  /* 0xffe80000e6b8783b */ /* 0x000eee0000000200 */
[C---:B-1----:R-:W-:Y:S08]  /*df40*/  HMMA.16816.F32.BF16 R28, R188.reuse, R192, R28 ;  /* 0x000000c0bc1c723c */ /* 0x042ff0000004181c */
[C---:B------:R-:W-:Y:S01]  /*df50*/  HMMA.16816.F32.BF16 R32, R188.reuse, R194, R32 ;  /* 0x000000c2bc20723c */ /* 0x040fe20000041820 */
[----:B------:R-:W-:Y:S07]  /*df60*/  LDSM.16.M88.4 R192, [R230+-0x800] ;  /* 0xfff80000e6c0783b */ /* 0x000fee0000000200 */
[C---:B------:R-:W-:Y:S08]  /*df70*/  HMMA.16816.F32.BF16 R36, R188.reuse, R212, R36 ;  /* 0x000000d4bc24723c */ /* 0x040ff00000041824 */
[C---:B------:R-:W-:Y:S01]  /*df80*/  HMMA.16816.F32.BF16 R40, R188.reuse, R214, R40 ;  /* 0x000000d6bc28723c */ /* 0x040fe20000041828 */
[----:B------:R-:W-:Y:S07]  /*df90*/  LDSM.16.M88.4 R212, [R229+0x9800] ;  /* 0x00980000e5d4783b */ /* 0x000fee0000000200 */
[C---:B----4-:R-:W-:Y:S08]  /*dfa0*/  HMMA.16816.F32.BF16 R44, R188.reuse, R196, R44 ;  /* 0x000000c4bc2c723c */ /* 0x050ff0000004182c */
[----:B------:R-:W-:Y:S01]  /*dfb0*/  HMMA.16816.F32.BF16 R48, R188, R198, R48 ;  /* 0x000000c6bc30723c */ /* 0x000fe20000041830 */
[----:B------:R-:W1:Y:S05]  /*dfc0*/  LDSM.16.M88.4 R188, [R230+-0x1000] ;  /* 0xfff00000e6bc783b */ /* 0x000e6a0000000200 */
[----:B------:R-:W4:Y:S02]  /*dfd0*/  LDSM.16.M88.4 R196, [R239+0xc000] ;  /* 0x00c00000efc4783b */ /* 0x000f240000000200 */
        /* <DEDUP_REMOVED lines=17> */
[----:B------:R-:W1:Y:S05]  /*e0f0*/  LDSM.16.M88.4 R192, [R225] ;  /* 0x00000000e1c0783b */ /* 0x000e6a0000000200 */
[----:B------:R-:W-:Y:S02]  /*e100*/  LDSM.16.M88.4 R208, [R236] ;  /* 0x00000000ecd0783b */ /* 0x000fe40000000200 */
[C---:B----4-:R-:W-:Y:S08]  /*e110*/  HMMA.16816.F32.BF16 R4, R196.reuse, R204, R4 ;  /* 0x000000ccc404723c */ /* 0x050ff00000041804 */
[C---:B------:R-:W-:Y:S01]  /*e120*/  HMMA.16816.F32.BF16 R8, R196.reuse, R206, R8 ;  /* 0x000000cec408723c */ /* 0x040fe20000041808 */
[----:B------:R-:W-:Y:S07]  /*e130*/  LDSM.16.M88.4 R204, [R227] ;  /* 0x00000000e3cc783b */ /* 0x000fee0000000200 */
[C---:B------:R-:W-:Y:S08]  /*e140*/  HMMA.16816.F32.BF16 R12, R196.reuse, R212, R12 ;  /* 0x000000d4c40c723c */ /* 0x040ff0000004180c */
[C---:B------:R-:W-:Y:S01]  /*e150*/  HMMA.16816.F32.BF16 R16, R196.reuse, R214, R16 ;  /* 0x000000d6c410723c */ /* 0x040fe20000041810 */
[----:B------:R-:W-:Y:S07]  /*e160*/  LDSM.16.M88.4 R212, [R237] ;  /* 0x00000000edd4783b */ /* 0x000fee0000000200 */
[C---:B--2---:R-:W-:Y:S08]  /*e170*/  HMMA.16816.F32.BF16 R20, R196.reuse, R200, R20 ;  /* 0x000000c8c414723c */ /* 0x044ff00000041814 */
[C---:B------:R-:W-:Y:S01]  /*e180*/  HMMA.16816.F32.BF16 R24, R196.reuse, R202, R24 ;  /* 0x000000cac418723c */ /* 0x040fe20000041818 */
[----:B------:R-:W2:Y:S05]  /*e190*/  LDSM.16.M88.4 R200, [R226] ;  /* 0x00000000e2c8783b */ /* 0x000eaa0000000200 */
[----:B------:R-:W-:Y:S02]  /*e1a0*/  LDSM.16.M88.4 R224, [R231+0x9000] ;  /* 0x00900000e7e0783b */ /* 0x000fe40000000200 */
[C---:B------:R-:W-:Y:S08]  /*e1b0*/  HMMA.16816.F32.BF16 R28, R196.reuse, R216, R28 ;  /* 0x000000d8c41c723c */ /* 0x040ff0000004181c */
[C---:B------:R-:W-:Y:S01]  /*e1c0*/  HMMA.16816.F32.BF16 R32, R196.reuse, R218, R32 ;  /* 0x000000dac420723c */ /* 0x040fe20000041820 */
[----:B------:R-:W4:Y:S07]  /*e1d0*/  LDSM.16.M88.4 R216, [R238] ;  /* 0x00000000eed8783b */ /* 0x000f2e0000000200 */
[C---:B------:R-:W-:Y:S08]  /*e1e0*/  HMMA.16816.F32.BF16 R36, R196.reuse, R220, R36 ;  /* 0x000000dcc424723c */ /* 0x040ff00000041824 */
[C---:B------:R-:W-:Y:S01]  /*e1f0*/  HMMA.16816.F32.BF16 R40, R196.reuse, R222, R40 ;  /* 0x000000dec428723c */ /* 0x040fe20000041828 */
[----:B------:R-:W5:Y:S07]  /*e200*/  LDSM.16.M88.4 R220, [R242+0xc000] ;  /* 0x00c00000f2dc783b */ /* 0x000f6e0000000200 */
[C---:B---3--:R-:W-:Y:S08]  /*e210*/  HMMA.16816.F32.BF16 R44, R196.reuse, R184, R44 ;  /* 0x000000b8c42c723c */ /* 0x048ff0000004182c */
[----:B------:R-:W-:Y:S01]  /*e220*/  HMMA.16816.F32.BF16 R48, R196, R186, R48 ;  /* 0x000000bac430723c */ /* 0x000fe20000041830 */
[----:B------:R-:W3:Y:S05]  /*e230*/  LDSM.16.M88.4 R184, [R231+0x9800] ;  /* 0x00980000e7b8783b */ /* 0x000eea0000000200 */
[----:B------:R-:W3:Y:S02]  /*e240*/  LDSM.16.M88.4 R196, [R231+0xa000] ;  /* 0x00a00000e7c4783b */ /* 0x000ee40000000200 */
        /* <DEDUP_REMOVED lines=17> */
[----:B------:R-:W-:Y:S05]  /*e360*/  LDSM.16.M88.4 R188, [R230] ;  /* 0x00000000e6bc783b */ /* 0x000fea0000000200 */
[----:B------:R-:W-:Y:S02]  /*e370*/  LDSM.16.M88.4 R216, [R230+0x1800] ;  /* 0x00180000e6d8783b */ /* 0x000fe40000000200 */
[C---:B-----5:R-:W-:Y:S08]  /*e380*/  HMMA.16816.F32.BF16 R4, R220.reuse, R224, R4 ;  /* 0x000000e0dc04723c */ /* 0x060ff00000041804 */
[C---:B------:R-:W-:Y:S01]  /*e390*/  HMMA.16816.F32.BF16 R8, R220.reuse, R226, R8 ;  /* 0x000000e2dc08723c */ /* 0x040fe20000041808 */
[----:B------:R-:W-:Y:S07]  /*e3a0*/  LDSM.16.M88.4 R224, [R230+0x2000] ;  /* 0x00200000e6e0783b */ /* 0x000fee0000000200 */
[C---:B---3--:R-:W-:Y:S08]  /*e3b0*/  HMMA.16816.F32.BF16 R12, R220.reuse, R184, R12 ;  /* 0x000000b8dc0c723c */ /* 0x048ff0000004180c */
[C---:B------:R-:W-:Y:S01]  /*e3c0*/  HMMA.16816.F32.BF16 R16, R220.reuse, R186, R16 ;  /* 0x000000badc10723c */ /* 0x040fe20000041810 */
[----:B------:R-:W3:Y:S07]  /*e3d0*/  LDSM.16.M88.4 R184, [R241+0xc000] ;  /* 0x00c00000f1b8783b */ /* 0x000eee0000000200 */
[C---:B------:R-:W-:Y:S08]  /*e3e0*/  HMMA.16816.F32.BF16 R20, R220.reuse, R196, R20 ;  /* 0x000000c4dc14723c */ /* 0x040ff00000041814 */
[C---:B------:R-:W-:Y:S01]  /*e3f0*/  HMMA.16816.F32.BF16 R24, R220.reuse, R198, R24 ;  /* 0x000000c6dc18723c */ /* 0x040fe20000041818 */
[----:B------:R-:W4:Y:S01]  /*e400*/  LDSM.16.M88.4 R196, [R230+0x2800] ;  /* 0x00280000e6c4783b */ /* 0x000f220000000200 */
[----:B------:R-:W-:Y:S04]  /*e410*/  DEPBAR.LE SB0, 0x0 ;  /* 0x000080000000791a */ /* 0x000fe80000000000 */
[----:B------:R-:W-:Y:S02]  /*e420*/  BAR.SYNC.DEFER_BLOCKING 0x0 ;  /* 0x0000000000007b1d */ /* 0x000fe40000010000 */
        /* <DEDUP_REMOVED lines=25> */
[----:B------:R-:W-:Y:S01]  /*e5c0*/  IMAD.MOV.U32 R246, RZ, RZ, RZ ;  /* 0x000000fffff67224 */ /* 0x000fe200078e00ff */
[----:B------:R-:W-:Y:S01]  /*e5d0*/  SHF.R.S32.HI R185, RZ, 0x1f, R245 ;  /* 0x0000001fffb97819 */ /* 0x000fe200000114f5 */
[----:B------:R-:W-:Y:S01]  /*e5e0*/  IMAD.SHL.U32 R196, R249, 0x2, RZ ;  /* 0x00000002f9c47824 */ /* 0x000fe200078e00ff */
[----:B------:R-:W-:Y:S01]  /*e5f0*/  ISETP.NE.AND P2, PT, R0, 0x1, PT ;  /* 0x000000010000780c */ /* 0x000fe20003f45270 */
[----:B------:R-:W-:Y:S01]  /*e600*/  IMAD.SHL.U32 R195, R251, 0x2, RZ ;  /* 0x00000002fbc37824 */ /* 0x000fe200078e00ff */
[C---:B------:R-:W-:Y:S01]  /*e610*/  SHF.L.U64.HI R186, R252.reuse, 0x1, R186 ;  /* 0x00000001fcba7819 */ /* 0x040fe200000102ba */
[----:B------:R-:W-:Y:S01]  /*e620*/  IMAD.SHL.U32 R194, R252, 0x2, RZ ;  /* 0x00000002fcc27824 */ /* 0x000fe200078e00ff */
[C---:B------:R-:W-:Y:S01]  /*e630*/  SHF.L.U64.HI R185, R245.reuse, 0x1, R185 ;  /* 0x00000001f5b97819 */ /* 0x040fe200000102b9 */
[----:B------:R-:W-:Y:S01]  /*e640*/  IMAD.SHL.U32 R189, R245, 0x2, RZ ;  /* 0x00000002f5bd7824 */ /* 0x000fe200078e00ff */
[----:B------:R-:W3:Y:S04]  /*e650*/  LDL R3, [R1+0x10] ;  /* 0x0000100001037983 */ /* 0x000ee80000100800 */
[----:B------:R-:W4:Y:S06]  /*e660*/  LDL.64 R172, [R1+0x28] ;  /* 0x0000280001ac7983 */ /* 0x000f2c0000100a00 */
        /* <DEDUP_REMOVED lines=15> */
[----:B------:R-:W-:Y:S01]  /*e760*/  SHF.R.S32.HI R250, RZ, 0x1f, R250 ;  /* 0x0000001ffffa7819 */ /* 0x000fe200000114fa */
[----:B------:R-:W-:Y:S01]  /*e770*/  IMAD.WIDE.U32 R2, R248, c[0x0][0x1e0], RZ ;  /* 0x00007800f8027a25 */ /* 0x000fe200078e00ff */
[----:B------:R-:W-:Y:S01]  /*e780*/  SHF.R.S32.HI R0, RZ, 0x1f, R248 ;  /* 0x0000001fff007819 */ /* 0x000fe200000114f8 */
[----:B------:R-:W2:Y:S01]  /*e790*/  @!P6 LDG.E R246, [R172.64] ;  /* 0x00000006acf6e981 */ /* 0x000ea2000c1e1900 */
[----:B------:R-:W-:Y:S03]  /*e7a0*/  SHF.L.U64.HI R188, R249, 0x1, R250 ;  /* 0x00000001f9bc7819 */ /* 0x000fe600000102fa */
        /* <DEDUP_REMOVED lines=13> */
.L_x_3406:
[----:B------:R-:W-:-:S05]  /*e880*/  BRA.DIV ~URZ, `(.L_x_3354) ;  /* 0x000080627f007947 */ /* 0x000fca000b800000 */
[----:B------:R-:W3:Y:S01]  /*e890*/  SHFL.IDX PT, R0, R184, RZ, 0x181f ;  /* 0x00181fffb8007589 */ /* 0x000ee200000e0000 */
[C---:B------:R-:W-:Y:S02]  /*e8a0*/  IADD3 R190, -R244.reuse, 0x10, RZ ;  /* 0x00000010f4be7810 */ /* 0x040fe40007ffe1ff */
[----:B------:R-:W-:Y:S02]  /*e8b0*/  ISETP.NE.U32.AND P2, PT, R244, RZ, PT ;  /* 0x000000fff400720c */ /* 0x000fe40003f45070 */
[----:B------:R-:W-:Y:S04]  /*e8c0*/  LOP3.LUT R190, R190, 0xf, RZ, 0xc0, !PT ;  /* 0x0000000fbebe7812 */ /* 0x000fe800078ec0ff */
[----:B---3--:R-:W-:Y:S04]  /*e8d0*/  IADD3 R2, P1, P0, R190, R0, R189 ;  /* 0x00000000be027210 */ /* 0x008fe8000783e0bd */
[----:B--2---:R-:W-:Y:S02]  /*e8e0*/  IADD3.X R3, RZ, R172, R185, P1, P0 ;  /* 0x000000acff037210 */ /* 0x004fe40000fe04b9 */
[----:B------:R-:W-:Y:S03]  /*e8f0*/  IADD3 R192, P0, R0, R194, RZ ;  /* 0x000000c200c07210 */ /* 0x000fe60007f1e0ff */
[----:B------:R-:W-:Y:S01]  /*e900*/  @!PT LDS RZ, [RZ] ;  /* 0x00000000fffff984 */ /* 0x000fe20000000800 */
[----:B------:R-:W-:Y:S01]  /*e910*/  @!PT LDS RZ, [RZ] ;  /* 0x00000000fffff984 */ /* 0x000fe20000000800 */
[----:B------:R2:W-:Y:S02]  /*e920*/  LDGSTS.E.BYPASS.LTC128B.128.ZFILL [R243+0xc100], [R2.64], P2 ;  /* 0x0c10000002f37fae */ /* 0x0005e40009141d46 */
[----:B------:R-:W-:Y:S05]  /*e930*/  IMAD.X R193, R172, 0x1, R186, P0 ;  /* 0x00000001acc17824 */ /* 0x000fea00000e06ba */
[----:B------:R3:W-:Y:S01]  /*e940*/  LDGSTS.E.BYPASS.LTC128B.128 [R243+0xf100], [R192.64], !P5 ;  /* 0x0f100000c0f37fae */ /* 0x0007e2000e901d46 */
[-C--:B--2---:R-:W-:Y:S05]  /*e950*/  IADD3 R2, P0, R0, R195.reuse, RZ ;  /* 0x000000c300027210 */ /* 0x084fea0007f1e0ff */
[----:B------:R-:W-:Y:S05]  /*e960*/  IMAD.X R3, R172, 0x1, R187, P0 ;  /* 0x00000001ac037824 */ /* 0x000fea00000e06bb */
[----:B------:R2:W-:Y:S02]  /*e970*/  LDGSTS.E.BYPASS.LTC128B.128 [R243+0x12100], [R2.64], !P4 ;  /* 0x1210000002f37fae */ /* 0x0005e4000e101d46 */
[----:B--2---:R-:W-:Y:S02]  /*e980*/  IADD3 R2, P0, R0, R196, RZ ;  /* 0x000000c400027210 */ /* 0x004fe40007f1e0ff */
[----:B------:R-:W2:Y:S03]  /*e990*/  SHFL.IDX PT, R0, R184, 0x1, 0x181f ;  /* 0x00381f00b8007f89 */ /* 0x000ea600000e0000 */
[----:B------:R-:W-:Y:S02]  /*e9a0*/  IMAD.X R3, R172, 0x1, R188, P0 ;  /* 0x00000001ac037824 */ /* 0x000fe400000e06bc */
[----:B------:R-:W-:Y:S04]  /*e9b0*/  SHFL.IDX PT, R172, R173, 0x2, 0x181f ;  /* 0x00581f00adac7f89 */ /* 0x000fe800000e0000 */
[----:B------:R4:W-:Y:S01]  /*e9c0*/  LDGSTS.E.BYPASS.LTC128B.128 [R243+0x15100], [R2.64], !P3 ;  /* 0x1510000002f37fae */ /* 0x0009e2000d901d46 */
[----:B--2---:R-:W-:Y:S03]  /*e9d0*/  IADD3 R190, P1, P0, R190, R0, R189 ;  /* 0x00000000bebe7210 */ /* 0x004fe6000783e0bd */
[----:B----4-:R-:W2:Y:S02]  /*e9e0*/  SHFL.IDX PT, R2, R173, 0x1, 0x181f ;  /* 0x00381f00ad027f89 */ /* 0x010ea400000e0000 */
[----:B--2---:R-:W-:Y:S05]  /*e9f0*/  IADD3.X R191, RZ, R2, R185, P1, P0 ;  /* 0x00000002ffbf7210 */ /* 0x004fea0000fe04b9 */
[----:B------:R2:W-:Y:S02]  /*ea00*/  LDGSTS.E.BYPASS.LTC128B.128.ZFILL [R243+0xd100], [R190.64], P2 ;  /* 0x0d100000bef37fae */ /* 0x0005e40009141d46 */
[----:B--2---:R-:W-:Y:S05]  /*ea10*/  IADD3 R190, P0, R0, R194, RZ ;  /* 0x000000c200be7210 */ /* 0x004fea0007f1e0ff */
[----:B------:R-:W-:Y:S05]  /*ea20*/  IMAD.X R191, R2, 0x1, R186, P0 ;  /* 0x0000000102bf7824 */ /* 0x000fea00000e06ba */
[----:B------:R2:W-:Y:S02]  /*ea30*/  LDGSTS.E.BYPASS.LTC128B.128 [R243+0x10100], [R190.64], !P5 ;  /* 0x10100000bef37fae */ /* 0x0005e4000e901d46 */
[----:B--2---:R-:W-:Y:S05]  /*ea40*/  IADD3 R190, P0, R0, R195, RZ ;  /* 0x000000c300be7210 */ /* 0x004fea0007f1e0ff */
[----:B------:R-:W-:Y:S01]  /*ea50*/  IMAD.X R191, R2, 0x1, R187, P0 ;  /* 0x0000000102bf7824 */ /* 0x000fe200000e06bb */
[----:B---3--:R-:W-:Y:S02]  /*ea60*/  IADD3 R192, P0, R0, R196, RZ ;  /* 0x000000c400c07210 */ /* 0x008fe40007f1e0ff */
[----:B------:R2:W3:Y:S03]  /*ea70*/  SHFL.IDX PT, R0, R184, 0x2, 0x181f ;  /* 0x00581f00b8007f89 */ /* 0x0004e600000e0000 */
[----:B------:R-:W-:Y:S01]  /*ea80*/  IMAD.X R193, R2, 0x1, R188, P0 ;  /* 0x0000000102c17824 */ /* 0x000fe200000e06bc */
[----:B------:R2:W-:Y:S04]  /*ea90*/  LDGSTS.E.BYPASS.LTC128B.128 [R243+0x13100], [R190.64], !P4 ;  /* 0x13100000bef37fae */ /* 0x0005e8000e101d46 */
[----:B------:R2:W-:Y:S03]  /*eaa0*/  LDGSTS.E.BYPASS.LTC128B.128 [R243+0x16100], [R192.64], !P3 ;  /* 0x16100000c0f37fae */ /* 0x0005e6000d901d46 */
.L_x_3407:
[C---:B--2---:R-:W-:Y:S02]  /*eab0*/  IADD3 R192, -R244.reuse, 0x10, RZ ;  /* 0x00000010f4c07810 */ /* 0x044fe40007ffe1ff */
[----:B------:R-:W-:Y:S02]  /*eac0*/  ISETP.NE.U32.AND P2, PT, R244, RZ, PT ;  /* 0x000000fff400720c */ /* 0x000fe40003f45070 */
[----:B------:R-:W-:Y:S04]  /*ead0*/  LOP3.LUT R192, R192, 0xf, RZ, 0xc0, !PT ;  /* 0x0000000fc0c07812 */ /* 0x000fe800078ec0ff */
[----:B---3--:R-:W-:Y:S04]  /*eae0*/  IADD3 R192, P1, P0, R192, R0, R189 ;  /* 0x00000000c0c07210 */ /* 0x008fe8000783e0bd */
        /* <DEDUP_REMOVED lines=14> */
.L_x_3352:
[----:B------:R-:W-:Y:S05]  /*ebd0*/  BSYNC B0 ;  /* 0x0000000000007941 */ /* 0x000fea0003800000 */
.L_x_3351:
        /* <DEDUP_REMOVED lines=50> */
[----:B-1----:R-:W1:Y:S04]  /*ef00*/  SHFL.BFLY PT, R173, R172, 0x2, 0x1f ;  /* 0x0c401f00acad7f89 */ /* 0x002e6800000e0000 */
[----:B------:R-:W2:Y:S01]  /*ef10*/  SHFL.BFLY PT, R0, R184, 0x2, 0x1f ;  /* 0x0c401f00b8007f89 */ /* 0x000ea200000e0000 */
[----:B-1----:R-:W-:Y:S02]  /*ef20*/  FMNMX.FTZ R173, R172, R173, !PT ;  /* 0x000000adacad7209 */ /* 0x002fe40007810000 */
[----:B--2---:R-:W-:Y:S03]  /*ef30*/  FMNMX.FTZ R172, R184, R0, !PT ;  /* 0x00000000b8ac7209 */ /* 0x004fe60007810000 */
[----:B------:R-:W1:Y:S04]  /*ef40*/  SHFL.BFLY PT, R2, R173, 0x1, 0x1f ;  /* 0x0c201f00ad027f89 */ /* 0x000e6800000e0000 */
[----:B------:R2:W3:Y:S01]  /*ef50*/  SHFL.BFLY PT, R0, R172, 0x1, 0x1f ;  /* 0x0c201f00ac007f89 */ /* 0x0004e200000e0000 */
[----:B-1----:R-:W-:Y:S04]  /*ef60*/  FMNMX.FTZ R173, R173, R2, !PT ;  /* 0x00000002adad7209 */ /* 0x002fe80007810000 */
.L_x_3408:
[----:B---3--:R-:W-:Y:S01]  /*ef70*/  FMNMX.FTZ R3, R0, R172, !PT ;  /* 0x000000ac00037209 */ /* 0x008fe20007810000 */
[C---:B------:R-:W-:Y:S01]  /*ef80*/  FADD.FTZ R2, -R173.reuse, R174 ;  /* 0x000000aead027221 */ /* 0x040fe20000010100 */
[----:B------:R-:W-:Y:S01]  /*ef90*/  WARPSYNC 0xffffffff ;  /* 0xffffffff00007948 */ /* 0x000fe20003800000 */
[----:B------:R-:W-:Y:S01]  /*efa0*/  FMUL.FTZ R174, R173, c[0x0][0x2d0] ;  /* 0x0000b400adae7a20 */ /* 0x000fe20000410000 */
[----:B------:R-:W1:Y:S01]  /*efb0*/  LDSM.16.MT88.4 R188, [R232] ;  /* 0x00000000e8bc783b */ /* 0x000e620000004200 */
[----:B------:R-:W-:Y:S01]  /*efc0*/  FADD.FTZ R0, -R3, R175 ;  /* 0x000000af03007221 */ /* 0x000fe20000010100 */
[----:B------:R-:W-:Y:S01]  /*efd0*/  ISETP.GT.AND P0, PT, R247, RZ, PT ;  /* 0x000000fff700720c */ /* 0x000fe20003f04270 */
[----:B------:R-:W-:Y:S02]  /*efe0*/  FMUL.FTZ R175, R3, c[0x0][0x2d0] ;  /* 0x0000b40003af7a20 */ /* 0x000fe40000410000 */
[----:B------:R-:W-:Y:S02]  /*eff0*/  FMUL.FTZ R2, R2, c[0x0][0x2d0] ;  /* 0x0000b40002027a20 */ /* 0x000fe40000410000 */
[----:B------:R-:W-:Y:S01]  /*f000*/  FMUL.FTZ R0, R0, c[0x0][0x2d0] ;  /* 0x0000b40000007a20 */ /* 0x000fe20000410000 */
[----:B------:R-:W3:Y:S01]  /*f010*/  LDL.LU R199, [R1+0x4] ;  /* 0x0000040001c77983 */ /* 0x000ee20000300800 */
[--C-:B------:R-:W-:Y:S02]  /*f020*/  FFMA.FTZ R4, R4, c[0x0][0x2d0], -R174.reuse ;  /* 0x0000b40004047a23 */ /* 0x100fe400000108ae */
[--C-:B------:R-:W-:Y:S01]  /*f030*/  FFMA.FTZ R5, R5, c[0x0][0x2d0], -R174.reuse ;  /* 0x0000b40005057a23 */ /* 0x100fe200000108ae */
[----:B------:R-:W4:Y:S01]  /*f040*/  MUFU.EX2 R2, R2 ;  /* 0x0000000200027308 */ /* 0x000f220000000800 */
[--C-:B------:R-:W-:Y:S01]  /*f050*/  FFMA.FTZ R6, R6, c[0x0][0x2d0], -R175.reuse ;  /* 0x0000b40006067a23 */ /* 0x100fe200000108af */
[----:B------:R-:W5:Y:S01]  /*f060*/  LDL.LU R197, [R1+0x8] ;  /* 0x0000080001c57983 */ /* 0x000f620000300800 */
        /* <DEDUP_REMOVED lines=22> */
[----:B--2---:R-:W-:Y:S01]  /*f1d0*/  MUFU.EX2 R172, R6 ;  /* 0x0000000600ac7308 */ /* 0x004fe20000000800 */
        /* <DEDUP_REMOVED lines=27> */
[--C-:B------:R-:W-:Y:S02]  /*f390*/  FFMA.FTZ R46, R46, c[0x0][0x2d0], -R175.reuse ;  /* 0x0000b4002e2e7a23 */ /* 0x100fe400000108af */
[--C-:B------:R-:W-:Y:S01]  /*f3a0*/  FFMA.FTZ R47, R47, c[0x0][0x2d0], -R175.reuse ;  /* 0x0000b4002f2f7a23 */ /* 0x100fe200000108af */
[----:B------:R-:W1:Y:S01]  /*f3b0*/  MUFU.EX2 R203, R11 ;  /* 0x0000000b00cb7308 */ /* 0x000e620000000800 */
[----:B------:R-:W-:Y:S01]  /*f3c0*/  FFMA.FTZ R50, R50, c[0x0][0x2d0], -R175 ;  /* 0x0000b40032327a23 */ /* 0x000fe200000108af */
[----:B------:R-:W-:Y:S08]  /*f3d0*/  MOV R175, R3 ;  /* 0x0000000300af7202 */ /* 0x000ff00000000f00 */
[----:B------:R-:W-:Y:S10]  /*f3e0*/  MUFU.EX2 R212, R16 ;  /* 0x0000001000d47308 */ /* 0x000ff40000000800 */
[----:B------:R-:W1:Y:S10]  /*f3f0*/  MUFU.EX2 R213, R17 ;  /* 0x0000001100d57308 */ /* 0x000e740000000800 */
[----:B------:R-:W-:Y:S10]  /*f400*/  MUFU.EX2 R210, R18 ;  /* 0x0000001200d27308 */ /* 0x000ff40000000800 */
[----:B------:R1:W-:Y:S10]  /*f410*/  MUFU.EX2 R211, R19 ;  /* 0x0000001300d37308 */ /* 0x0003f40000000800 */
[----:B------:R-:W-:Y:S10]  /*f420*/  MUFU.EX2 R208, R21 ;  /* 0x0000001500d07308 */ /* 0x000ff40000000800 */
[----:B------:R-:W-:Y:S01]  /*f430*/  MUFU.EX2 R206, R23 ;  /* 0x0000001700ce7308 */ /* 0x000fe20000000800 */
[----:B-1----:R-:W-:Y:S09]  /*f440*/  LDSM.16.MT88.4 R16, [R235+0x800] ;  /* 0x00080000eb10783b */ /* 0x002ff20000004200 */
[----:B------:R-:W-:Y:S10]  /*f450*/  MUFU.EX2 R207, R24 ;  /* 0x0000001800cf7308 */ /* 0x000ff40000000800 */
[----:B------:R-:W-:Y:S10]  /*f460*/  MUFU.EX2 R209, R25 ;  /* 0x0000001900d17308 */ /* 0x000ff40000000800 */
[----:B------:R-:W-:Y:S10]  /*f470*/  MUFU.EX2 R205, R26 ;  /* 0x0000001a00cd7308 */ /* 0x000ff40000000800 */
[----:B------:R1:W-:Y:S10]  /*f480*/  MUFU.EX2 R204, R27 ;  /* 0x0000001b00cc7308 */ /* 0x0003f40000000800 */
[----:B------:R2:W-:Y:S10]  /*f490*/  MUFU.EX2 R198, R14 ;  /* 0x0000000e00c67308 */ /* 0x0005f40000000800 */
[----:B------:R-:W-:Y:S01]  /*f4a0*/  MUFU.EX2 R174, R174 ;  /* 0x000000ae00ae7308 */ /* 0x000fe20000000800 */
[----:B-1----:R-:W-:Y:S09]  /*f4b0*/  LDSM.16.MT88.4 R24, [R235+0x1000] ;  /* 0x00100000eb18783b */ /* 0x002ff20000004200 */
[----:B------:R-:W-:Y:S10]  /*f4c0*/  MUFU.EX2 R51, R51 ;  /* 0x0000003300337308 */ /* 0x000ff40000000800 */
[----:B------:R-:W-:Y:S10]  /*f4d0*/  MUFU.EX2 R200, R13 ;  /* 0x0000000d00c87308 */ /* 0x000ff40000000800 */
[----:B------:R-:W1:Y:S10]  /*f4e0*/  MUFU.EX2 R196, R15 ;  /* 0x0000000f00c47308 */ /* 0x000e740000000800 */
[----:B------:R-:W-:Y:S10]  /*f4f0*/  MUFU.EX2 R49, R41 ;  /* 0x0000002900317308 */ /* 0x000ff40000000800 */
[----:B------:R-:W-:Y:S10]  /*f500*/  MUFU.EX2 R41, R38 ;  /* 0x0000002600297308 */ /* 0x000ff40000000800 */
[----:B------:R-:W-:Y:S10]  /*f510*/  MUFU.EX2 R42, R42 ;  /* 0x0000002a002a7308 */ /* 0x000ff40000000800 */
[----:B------:R-:W-:Y:S10]  /*f520*/  MUFU.EX2 R43, R43 ;  /* 0x0000002b002b7308 */ /* 0x000ff40000000800 */
[----:B------:R-:W-:Y:S10]  /*f530*/  MUFU.EX2 R38, R45 ;  /* 0x0000002d00267308 */ /* 0x000ff40000000800 */
[----:B------:R-:W-:Y:S10]  /*f540*/  MUFU.EX2 R46, R46 ;  /* 0x0000002e002e7308 */ /* 0x000ff40000000800 */
[----:B------:R-:W-:Y:S10]  /*f550*/  MUFU.EX2 R47, R47 ;  /* 0x0000002f002f7308 */ /* 0x000ff40000000800 */
[----:B------:R-:W-:Y:S01]  /*f560*/  MUFU.EX2 R50, R50 ;  /* 0x0000003200327308 */ /* 0x000fe20000000800 */
[C---:B----4-:R-:W-:Y:S01]  /*f570*/  FMUL.FTZ R4, R2.reuse, R176 ;  /* 0x000000b002047220 */ /* 0x050fe20000410000 */
[----:B------:R-:W-:Y:S01]  /*f580*/  F2FP.BF16.PACK_AB R184, R193, R192 ;  /* 0x000000c0c1b8723e */ /* 0x000fe200000010ff */
[----:B------:R-:W-:Y:S01]  /*f590*/  FMUL.FTZ R5, R2, R177 ;  /* 0x000000b102057220 */ /* 0x000fe20000410000 */
[----:B--2---:R-:W-:Y:S01]  /*f5a0*/  F2FP.BF16.PACK_AB R186, R202, R195 ;  /* 0x000000c3caba723e */ /* 0x004fe200000010ff */
[----:B------:R-:W-:Y:S01]  /*f5b0*/  FMUL.FTZ R6, R0, R178 ;  /* 0x000000b200067220 */ /* 0x000fe20000410000 */
[----:B------:R-:W-:Y:S01]  /*f5c0*/  F2FP.BF16.PACK_AB R185, R194, R172 ;  /* 0x000000acc2b9723e */ /* 0x000fe200000010ff */
[----:B------:R-:W-:Y:S01]  /*f5d0*/  FMUL.FTZ R7, R0, R179 ;  /* 0x000000b300077220 */ /* 0x000fe20000410000 */
[----:B------:R-:W-:Y:S01]  /*f5e0*/  F2FP.BF16.PACK_AB R187, R203, R201 ;  /* 0x000000c9cbbb723e */ /* 0x000fe200000010ff */
[----:B------:R-:W2:Y:S01]  /*f5f0*/  LDSM.16.MT88.4 R176, [R233] ;  /* 0x00000000e9b0783b */ /* 0x000ea20000004200 */
[C---:B------:R-:W-:Y:S01]  /*f600*/  FMUL.FTZ R8, R2.reuse, R180 ;  /* 0x000000b402087220 */ /* 0x040fe20000410000 */
[----:B------:R-:W-:Y:S01]  /*f610*/  F2FP.BF16.PACK_AB R14, R213, R212 ;  /* 0x000000d4d50e723e */ /* 0x000fe200000010ff */
[----:B------:R-:W-:Y:S01]  /*f620*/  FMUL.FTZ R9, R2, R181 ;  /* 0x000000b502097220 */ /* 0x000fe20000410000 */
[----:B-1----:R-:W-:Y:S01]  /*f630*/  F2FP.BF16.PACK_AB R13, R196, R198 ;  /* 0x000000c6c40d723e */ /* 0x002fe200000010ff */
[C---:B------:R-:W-:Y:S01]  /*f640*/  FMUL.FTZ R10, R0.reuse, R182 ;  /* 0x000000b6000a7220 */ /* 0x040fe20000410000 */
[C---:B------:R-:W-:Y:S01]  /*f650*/  HMMA.16816.F32.BF16 R4, R184.reuse, R188, R4 ;  /* 0x000000bcb804723c */ /* 0x040fe20000041804 */
[----:B------:R-:W-:Y:S04]  /*f660*/  MUFU.EX2 R189, R31 ;  /* 0x0000001f00bd7308 */ /* 0x000fe80000000800 */
[----:B------:R-:W-:Y:S01]  /*f670*/  FMUL.FTZ R11, R0, R183 ;  /* 0x000000b7000b7220 */ /* 0x000fe20000410000 */
[----:B------:R-:W-:Y:S01]  /*f680*/  F2FP.BF16.PACK_AB R15, R211, R210 ;  /* 0x000000d2d30f723e */ /* 0x000fe200000010ff */
[----:B------:R-:W-:Y:S01]  /*f690*/  LDSM.16.MT88.4 R180, [R233+0x800] ;  /* 0x00080000e9b4783b */ /* 0x000fe20000004200 */
[C---:B------:R-:W-:Y:S03]  /*f6a0*/  FMUL.FTZ R132, R2.reuse, R132 ;  /* 0x0000008402847220 */ /* 0x040fe60000410000 */
[----:B------:R-:W1:Y:S01]  /*f6b0*/  MUFU.EX2 R188, R12 ;  /* 0x0000000c00bc7308 */ /* 0x000e620000000800 */
[C---:B------:R-:W-:Y:S03]  /*f6c0*/  HMMA.16816.F32.BF16 R8, R184.reuse, R190, R8 ;  /* 0x000000beb808723c */ /* 0x040fe60000041808 */
[----:B------:R-:W-:Y:S02]  /*f6d0*/  FMUL.FTZ R133, R2, R133 ;  /* 0x0000008502857220 */ /* 0x000fe40000410000 */
[C---:B------:R-:W-:Y:S02]  /*f6e0*/  FMUL.FTZ R134, R0.reuse, R134 ;  /* 0x0000008600867220 */ /* 0x040fe40000410000 */
[----:B------:R-:W-:Y:S02]  /*f6f0*/  FMUL.FTZ R135, R0, R135 ;  /* 0x0000008700877220 */ /* 0x000fe40000410000 */
[----:B------:R-:W-:Y:S03]  /*f700*/  MUFU.EX2 R191, R28 ;  /* 0x0000001c00bf7308 */ /* 0x000fe60000000800 */
[C---:B------:R-:W-:Y:S02]  /*f710*/  FMUL.FTZ R136, R2.reuse, R136 ;  /* 0x0000008802887220 */ /* 0x040fe40000410000 */
[----:B------:R-:W-:Y:S02]  /*f720*/  FMUL.FTZ R137, R2, R137 ;  /* 0x0000008902897220 */ /* 0x000fe40000410000 */
[C---:B------:R-:W-:Y:S02]  /*f730*/  FMUL.FTZ R138, R0.reuse, R138 ;  /* 0x0000008a008a7220 */ /* 0x040fe40000410000 */
[----:B------:R-:W-:Y:S01]  /*f740*/  FMUL.FTZ R139, R0, R139 ;  /* 0x0000008b008b7220 */ /* 0x000fe20000410000 */
[----:B------:R-:W-:Y:S01]  /*f750*/  MUFU.EX2 R190, R30 ;  /* 0x0000001e00be7308 */ /* 0x000fe20000000800 */
[C---:B------:R-:W-:Y:S01]  /*f760*/  FMUL.FTZ R140, R2.reuse, R140 ;  /* 0x0000008c028c7220 */ /* 0x040fe20000410000 */
[C---:B--2---:R-:W-:Y:S03]  /*f770*/  HMMA.16816.F32.BF16 R132, R184.reuse, R176, R132 ;  /* 0x000000b0b884723c */ /* 0x044fe60000041884 */
[----:B------:R-:W-:Y:S01]  /*f780*/  FMUL.FTZ R141, R2, R141 ;  /* 0x0000008d028d7220 */ /* 0x000fe20000410000 */
[----:B-1----:R-:W-:Y:S01]  /*f790*/  F2FP.BF16.PACK_AB R12, R200, R188 ;  /* 0x000000bcc80c723e */ /* 0x002fe200000010ff */
[C---:B------:R-:W-:Y:S02]  /*f7a0*/  FMUL.FTZ R142, R0.reuse, R142 ;  /* 0x0000008e008e7220 */ /* 0x040fe40000410000 */
[----:B------:R-:W-:Y:S01]  /*f7b0*/  FMUL.FTZ R143, R0, R143 ;  /* 0x0000008f008f7220 */ /* 0x000fe20000410000 */
[C---:B------:R-:W-:Y:S01]  /*f7c0*/  HMMA.16816.F32.BF16 R136, R184.reuse, R178, R136 ;  /* 0x000000b2b888723c */ /* 0x040fe20000041888 */
[----:B------:R-:W1:Y:S03]  /*f7d0*/  LDSM.16.MT88.4 R176, [R235] ;  /* 0x00000000ebb0783b */ /* 0x000e660000004200 */
        /* <DEDUP_REMOVED lines=23> */
[----:B------:R-:W1:Y:S03]  /*f950*/  LDSM.16.MT88.4 R176, [R234] ;  /* 0x00000000eab0783b */ /* 0x000e660000004200 */
        /* <DEDUP_REMOVED lines=99> */
[----:B---3--:R-:W-:Y:S02]  /*ff90*/  FFMA.FTZ R2, R2, R199, R192 ;  /* 0x000000c702027223 */ /* 0x008fe400000100c0 */
[----:B------:R-:W2:Y:S01]  /*ffa0*/  MUFU.EX2 R199, R20 ;  /* 0x0000001400c77308 */ /* 0x000ea20000000800 */
[----:B-----5:R-:W-:Y:S02]  /*ffb0*/  FFMA.FTZ R172, R0, R197, R172 ;  /* 0x000000c500ac7223 */ /* 0x020fe400000100ac */
[----:B------:R-:W-:Y:S02]  /*ffc0*/  FADD.FTZ R0, R193, R2 ;  /* 0x00000002c1007221 */ /* 0x000fe40000010000 */
[----:B------:R-:W-:Y:S02]  /*ffd0*/  FADD.FTZ R2, R194, R172 ;  /* 0x000000acc2027221 */ /* 0x000fe40000010000 */
[----:B------:R-:W-:Y:S02]  /*ffe0*/  FADD.FTZ R0, R195, R0 ;  /* 0x00000000c3007221 */ /* 0x000fe40000010000 */
[----:B------:R-:W-:Y:S01]  /*fff0*/  FADD.FTZ R2, R201, R2 ;  /* 0x00000002c9027221 */ /* 0x000fe20000010000 */
[----:B------:R3:W4:Y:S01]  /*10000*/  MUFU.EX2 R197, R22 ;  /* 0x0000001600c57308 */ /* 0x0007220000000800 */
[----:B------:R-:W-:Y:S09]  /*10010*/  FADD.FTZ R0, R202, R0 ;  /* 0x00000000ca007221 */ /* 0x000ff20000010000 */
[----:B------:R5:W2:Y:S01]  /*10020*/  MUFU.EX2 R192, R29 ;  /* 0x0000001d00c07308 */ /* 0x000aa20000000800 */
[C---:B-1----:R-:W-:Y:S09]  /*10030*/  HMMA.16816.F32.BF16 R60, R184.reuse, R176, R60 ;  /* 0x000000b0b83c723c */ /* 0x042ff2000004183c */
[----:B------:R-:W-:Y:S01]  /*10040*/  MUFU.EX2 R194, R33 ;  /* 0x0000002100c27308 */ /* 0x000fe20000000800 */
[----:B---3--:R-:W-:Y:S01]  /*10050*/  LDSM.16.MT88.4 R20, [R233+0x1000] ;  /* 0x00100000e914783b */ /* 0x008fe20000004200 */
[C---:B------:R-:W-:Y:S08]  /*10060*/  HMMA.16816.F32.BF16 R64, R184.reuse, R178, R64 ;  /* 0x000000b2b840723c */ /* 0x040ff00000041840 */
[----:B------:R1:W-:Y:S01]  /*10070*/  MUFU.EX2 R193, R32 ;  /* 0x0000002000c17308 */ /* 0x0003e20000000800 */
[----:B------:R-:W3:Y:S08]  /*10080*/  LDSM.16.MT88.4 R176, [R232+0x6000] ;  /* 0x00600000e8b0783b */ /* 0x000ef00000004200 */
[----:B-----5:R-:W-:Y:S01]  /*10090*/  LDSM.16.MT88.4 R28, [R235+0x1800] ;  /* 0x00180000eb1c783b */ /* 0x020fe20000004200 */
[----:B------:R-:W-:Y:S10]  /*100a0*/  MUFU.EX2 R172, R40 ;  /* 0x0000002800ac7308 */ /* 0x000ff40000000800 */
[----:B------:R-:W-:Y:S01]  /*100b0*/  MUFU.EX2 R40, R39 ;  /* 0x0000002700287308 */ /* 0x000fe20000000800 */
[----:B-1----:R-:W-:Y:S02]  /*100c0*/  FADD.FTZ R32, R203, R2 ;  /* 0x00000002cb207221 */ /* 0x002fe40000010000 */
[----:B------:R-:W-:Y:S02]  /*100d0*/  FADD.FTZ R2, R188, R0 ;  /* 0x00000000bc027221 */ /* 0x000fe40000010000 */
[----:B------:R-:W-:Y:S02]  /*100e0*/  FADD.FTZ R0, R198, R32 ;  /* 0x00000020c6007221 */ /* 0x000fe40000010000 */
[----:B------:R-:W-:Y:S03]  /*100f0*/  FADD.FTZ R2, R200, R2 ;  /* 0x00000002c8027221 */ /* 0x000fe60000010000 */
[----:B------:R-:W-:Y:S01]  /*10100*/  MUFU.EX2 R39, R48 ;  /* 0x0000003000277308 */ /* 0x000fe20000000800 */
[----:B------:R-:W-:Y:S02]  /*10110*/  FADD.FTZ R0, R196, R0 ;  /* 0x00000000c4007221 */ /* 0x000fe40000010000 */
[----:B------:R-:W-:Y:S02]  /*10120*/  FADD.FTZ R2, R212, R2 ;  /* 0x00000002d4027221 */ /* 0x000fe40000010000 */
[----:B------:R-:W-:Y:S02]  /*10130*/  FADD.FTZ R0, R210, R0 ;  /* 0x00000000d2007221 */ /* 0x000fe40000010000 */
[----:B------:R-:W-:Y:S02]  /*10140*/  FADD.FTZ R2, R213, R2 ;  /* 0x00000002d5027221 */ /* 0x000fe40000010000 */
        /* <DEDUP_REMOVED lines=25> */
[----:B------:R-:W3:Y:S10]  /*102e0*/  MUFU.EX2 R187, R34 ;  /* 0x0000002200bb7308 */ /* 0x000ef40000000800 */
[----:B------:R5:W1:Y:S10]  /*102f0*/  MUFU.EX2 R186, R35 ;  /* 0x0000002300ba7308 */ /* 0x000a740000000800 */
[----:B------:R2:W2:Y:S10]  /*10300*/  MUFU.EX2 R184, R36 ;  /* 0x0000002400b87308 */ /* 0x0004b40000000800 */
[----:B------:R-:W3:Y:S01]  /*10310*/  MUFU.EX2 R185, R37 ;  /* 0x0000002500b97308 */ /* 0x000ee20000000800 */
[----:B-----5:R-:W-:Y:S01]  /*10320*/  LDSM.16.MT88.4 R32, [R234+0x2000] ;  /* 0x00200000ea20783b */ /* 0x020fe20000004200 */
[C---:B-1----:R-:W-:Y:S08]  /*10330*/  HMMA.16816.F32.BF16 R4, R12.reuse, R176, R4 ;  /* 0x000000b00c04723c */ /* 0x042ff00000041804 */
[----:B------:R-:W1:Y:S01]  /*10340*/  MUFU.EX2 R37, R44 ;  /* 0x0000002c00257308 */ /* 0x000e620000000800 */
[----:B--2---:R-:W-:Y:S03]  /*10350*/  FADD.FTZ R36, R199, R2 ;  /* 0x00000002c7247221 */ /* 0x004fe60000010000 */
[----:B----4-:R-:W-:Y:S01]  /*10360*/  FADD.FTZ R2, R197, R0 ;  /* 0x00000000c5027221 */ /* 0x010fe20000010000 */
[C---:B------:R-:W-:Y:S01]  /*10370*/  HMMA.16816.F32.BF16 R8, R12.reuse, R178, R8 ;  /* 0x000000b20c08723c */ /* 0x040fe20000041808 */
[----:B------:R-:W2:Y:S02]  /*10380*/  LDSM.16.MT88.4 R176, [R234+0x800] ;  /* 0x00080000eab0783b */ /* 0x000ea40000004200 */
[----:B------:R-:W-:Y:S02]  /*10390*/  FADD.FTZ R2, R206, R2 ;  /* 0x00000002ce027221 */ /* 0x000fe40000010000 */
[----:B------:R-:W-:Y:S03]  /*103a0*/  FADD.FTZ R0, R208, R36 ;  /* 0x00000024d0007221 */ /* 0x000fe60000010000 */
        /* <DEDUP_REMOVED lines=14> */
[----:B---3--:R-:W-:Y:S01]  /*10490*/  FADD.FTZ R2, R187, R2 ;  /* 0x00000002bb027221 */ /* 0x008fe20000010000 */
        /* <DEDUP_REMOVED lines=8> */
[----:B------:R-:W-:Y:S04]  /*10520*/  FADD.FTZ R2, R42, R2 ;  /* 0x000000022a027221 */ /* 0x000fe80000010000 */
[----:B------:R-:W-:Y:S04]  /*10530*/  FADD.FTZ R0, R184, R0 ;  /* 0x00000000b8007221 */ /* 0x000fe80000010000 */
[----:B------:R-:W-:Y:S04]  /*10540*/  FADD.FTZ R0, R185, R0 ;  /* 0x00000000b9007221 */ /* 0x000fe80000010000 */
[----:B------:R-:W-:Y:S01]  /*10550*/  FADD.FTZ R0, R172, R0 ;  /* 0x00000000ac007221 */ /* 0x000fe20000010000 */
[C---:B----4-:R-:W-:Y:S03]  /*10560*/  HMMA.16816.F32.BF16 R156, R12.reuse, R16, R156 ;  /* 0x000000100c9c723c */ /* 0x050fe6000004189c */
[----:B------:R-:W-:Y:S05]  /*10570*/  FADD.FTZ R0, R49, R0 ;  /* 0x0000000031007221 */ /* 0x000fea0000010000 */
        /* <DEDUP_REMOVED lines=33> */
[----:B------:R-:W-:Y:S07]  /*10790*/  HMMA.16816.F32.BF16 R128, R12, R178, R128 ;  /* 0x000000b20c80723c */ /* 0x000fee0000041880 */
[----:B------:R-:W-:Y:S02]  /*107a0*/  F2FP.BF16.PACK_AB R12, R208, R199 ;  /* 0x000000c7d00c723e */ /* 0x000fe400000010ff */
[----:B------:R-:W-:Y:S03]  /*107b0*/  F2FP.BF16.PACK_AB R14, R209, R207 ;  /* 0x000000cfd10e723e */ /* 0x000fe600000010ff */
[----:B------:R-:W-:Y:S02]  /*107c0*/  F2FP.BF16.PACK_AB R13, R206, R197 ;  /* 0x000000c5ce0d723e */ /* 0x000fe400000010ff */
[----:B------:R-:W-:Y:S07]  /*107d0*/  F2FP.BF16.PACK_AB R15, R204, R205 ;  /* 0x000000cdcc0f723e */ /* 0x000fee00000010ff */
[C---:B---3--:R-:W-:Y:S08]  /*107e0*/  HMMA.16816.F32.BF16 R4, R12.reuse, R16, R4 ;  /* 0x000000100c04723c */ /* 0x048ff00000041804 */
        /* <DEDUP_REMOVED lines=50> */
[----:B------:R-:W-:Y:S07]  /*10b10*/  F2FP.BF16.PACK_AB R15, R186, R187 ;  /* 0x000000bbba0f723e */ /* 0x000fee00000010ff */
        /* <DEDUP_REMOVED lines=94> */
[C---:B-----5:R-:W-:Y:S08]  /*11100*/  HMMA.16816.F32.BF16 R116, R12.reuse, R32, R116 ;  /* 0x000000200c74723c */ /* 0x060ff00000041874 */
[C---:B------:R-:W-:Y:S01]  /*11110*/  HMMA.16816.F32.BF16 R120, R12.reuse, R34, R120 ;  /* 0x000000220c78723c */ /* 0x040fe20000041878 */
[----:B------:R-:W-:Y:S07]  /*11120*/  LDSM.16.MT88.4 R32, [R233+0x5800] ;  /* 0x00580000e920783b */ /* 0x000fee0000004200 */
[C---:B---3--:R-:W-:Y:S08]  /*11130*/  HMMA.16816.F32.BF16 R124, R12.reuse, R20, R124 ;  /* 0x000000140c7c723c */ /* 0x048ff0000004187c */
[----:B------:R-:W-:Y:S01]  /*11140*/  HMMA.16816.F32.BF16 R128, R12, R22, R128 ;  /* 0x000000160c80723c */ /* 0x000fe20000041880 */
[----:B------:R-:W3:Y:S06]  /*11150*/  LDSM.16.MT88.4 R20, [R235+0x2800] ;  /* 0x00280000eb14783b */ /* 0x000eec0000004200 */
[----:B-1----:R-:W-:Y:S02]  /*11160*/  F2FP.BF16.PACK_AB R12, R38, R37 ;  /* 0x00000025260c723e */ /* 0x002fe400000010ff */
[----:B------:R-:W-:Y:S03]  /*11170*/  F2FP.BF16.PACK_AB R14, R174, R39 ;  /* 0x00000027ae0e723e */ /* 0x000fe600000010ff */
[----:B------:R-:W-:Y:S02]  /*11180*/  F2FP.BF16.PACK_AB R13, R47, R46 ;  /* 0x0000002e2f0d723e */ /* 0x000fe400000010ff */
[----:B------:R-:W-:Y:S07]  /*11190*/  F2FP.BF16.PACK_AB R15, R51, R50 ;  /* 0x00000032330f723e */ /* 0x000fee00000010ff */
        /* <DEDUP_REMOVED lines=12> */
[----:B------:R-:W5:Y:S07]  /*11260*/  LDSM.16.MT88.4 R24, [R235+0x8800] ;  /* 0x00880000eb18783b */ /* 0x000f6e0000004200 */
[C---:B------:R-:W-:Y:S08]  /*11270*/  HMMA.16816.F32.BF16 R156, R12.reuse, R28, R156 ;  /* 0x0000001c0c9c723c */ /* 0x040ff0000004189c */
[C---:B------:R-:W-:Y:S01]  /*11280*/  HMMA.16816.F32.BF16 R160, R12.reuse, R30, R160 ;  /* 0x0000001e0ca0723c */ /* 0x040fe200000418a0 */
[----:B------:R-:W2:Y:S07]  /*11290*/  LDSM.16.MT88.4 R28, [R234+0x8800] ;  /* 0x00880000ea1c783b */ /* 0x000eae0000004200 */
[C---:B------:R-:W-:Y:S08]  /*112a0*/  HMMA.16816.F32.BF16 R164, R12.reuse, R32, R164 ;  /* 0x000000200ca4723c */ /* 0x040ff000000418a4 */
[C---:B------:R-:W-:Y:S08]  /*112b0*/  HMMA.16816.F32.BF16 R168, R12.reuse, R34, R168 ;  /* 0x000000220ca8723c */ /* 0x040ff000000418a8 */
        /* <DEDUP_REMOVED lines=10> */
[C---:B------:R-:W-:Y:S08]  /*11360*/  HMMA.16816.F32.BF16 R80, R12.reuse, R22, R80 ;  /* 0x000000160c50723c */ /* 0x040ff00000041850 */
[C---:B-----5:R-:W-:Y:S08]  /*11370*/  HMMA.16816.F32.BF16 R84, R12.reuse, R24, R84 ;  /* 0x000000180c54723c */ /* 0x060ff00000041854 */
[C---:B------:R-:W-:Y:S08]  /*11380*/  HMMA.16816.F32.BF16 R88, R12.reuse, R26, R88 ;  /* 0x0000001a0c58723c */ /* 0x040ff00000041858 */
[C---:B------:R-:W-:Y:S08]  /*11390*/  HMMA.16816.F32.BF16 R92, R12.reuse, R28, R92 ;  /* 0x0000001c0c5c723c */ /* 0x040ff0000004185c */
[C---:B------:R-:W-:Y:S08]  /*113a0*/  HMMA.16816.F32.BF16 R96, R12.reuse, R30, R96 ;  /* 0x0000001e0c60723c */ /* 0x040ff00000041860 */
[C---:B-1----:R-:W-:Y:S08]  /*113b0*/  HMMA.16816.F32.BF16 R100, R12.reuse, R4, R100 ;  /* 0x000000040c64723c */ /* 0x042ff00000041864 */
[C---:B------:R-:W-:Y:S01]  /*113c0*/  HMMA.16816.F32.BF16 R104, R12.reuse, R6, R104 ;  /* 0x000000060c68723c */ /* 0x040fe20000041868 */
[----:B------:R-:W1:Y:S07]  /*113d0*/  LDSM.16.MT88.4 R4, [R234+0xb800] ;  /* 0x00b80000ea04783b */ /* 0x000e6e0000004200 */
[C---:B----4-:R-:W-:Y:S08]  /*113e0*/  HMMA.16816.F32.BF16 R108, R12.reuse, R8, R108 ;  /* 0x000000080c6c723c */ /* 0x050ff0000004186c */
[C---:B------:R-:W-:Y:S08]  /*113f0*/  HMMA.16816.F32.BF16 R112, R12.reuse, R10, R112 ;  /* 0x0000000a0c70723c */ /* 0x040ff00000041870 */
[C---:B--2---:R-:W-:Y:S08]  /*11400*/  HMMA.16816.F32.BF16 R116, R12.reuse, R16, R116 ;  /* 0x000000100c74723c */ /* 0x044ff00000041874 */
        /* <DEDUP_REMOVED lines=12> */
[----:B------:R-:W-:Y:S01]  /*114d0*/  FADD.FTZ R4, R174, R4 ;  /* 0x00000004ae047221 */ /* 0x000fe20000010000 */
[----:B------:R-:W-:Y:S01]  /*114e0*/  MOV R174, R173 ;  /* 0x000000ad00ae7202 */ /* 0x000fe20000000f00 */
[----:B------:R-:W-:Y:S01]  /*114f0*/  FADD.FTZ R2, R51, R2 ;  /* 0x0000000233027221 */ /* 0x000fe20000010000 */
[----:B------:R-:W-:Y:S02]  /*11500*/  MOV R247, R0 ;  /* 0x0000000000f77202 */ /* 0x000fe40000000f00 */
[----:B------:R1:W-:Y:S04]  /*11510*/  STL [R1+0x4], R4 ;  /* 0x0000040401007387 */ /* 0x0003e80000100800 */
[----:B------:R1:W-:Y:S02]  /*11520*/  STL [R1+0x8], R2 ;  /* 0x0000080201007387 */ /* 0x0003e40000100800 */
[----:B-1----:R-:W-:-:S05]  /*11530*/  @P0 BRA `(.L_x_3356) ;  /* 0xffffb5a000000947 */ /* 0x002fca000383ffff */
.L_x_3349:
[----:B------:R-:W-:Y:S05]  /*11540*/  BRA.DIV ~URZ, `(.L_x_3357) ;  /* 0x000058e27f007947 */ /* 0x000fea000b800000 */
[----:B------:R-:W2:Y:S04]  /*11550*/  LDL R0, [R1+0x4] ;  /* 0x0000040001007983 */ /* 0x000ea80000100800 */
[----:B--2---:R1:W2:Y:S02]  /*11560*/  SHFL.BFLY PT, R4, R0, 0x2, 0x1f ;  /* 0x0c401f0000047f89 */ /* 0x0042a400000e0000 */
.L_x_3409:
        /* <DEDUP_REMOVED lines=9> */
.L_x_3410:
        /* <DEDUP_REMOVED lines=76> */
[----:B------:R4:W5:Y:S01]  /*11ac0*/  @P0 MUFU.LG2 R2, R3 ;  /* 0x0000000300020308 */ /* 0x0009620000000c00 */
[----:B-1-3--:R-:W-:Y:S02]  /*11ad0*/  @P1 FMUL.FTZ R5, R4, 0.69314718246459960938 ;  /* 0x3f31721804051820 */ /* 0x00afe40000410000 */
[----:B------:R-:W-:Y:S02]  /*11ae0*/  @P1 FMUL.FTZ R4, R6, c[0x0][0x2d0] ;  /* 0x0000b40006041a20 */ /* 0x000fe40000410000 */
[----:B--2---:R-:W-:Y:S02]  /*11af0*/  FMUL.FTZ R178, R0, R178 ;  /* 0x000000b200b27220 */ /* 0x004fe40000410000 */
[----:B------:R-:W-:Y:S02]  /*11b00*/  @P1 FFMA.FTZ R172, R4, R173, R5 ;  /* 0x000000ad04ac1223 */ /* 0x000fe40000010005 */
[----:B------:R-:W-:-:S02]  /*11b10*/  FMUL.FTZ R179, R0, R179 ;  /* 0x000000b300b37220 */ /* 0x000fc40000410000 */
[C---:B------:R-:W-:Y:S02]  /*11b20*/  FMUL.FTZ R182, R0.reuse, R182 ;  /* 0x000000b600b67220 */ /* 0x040fe40000410000 */
[C---:B------:R-:W-:Y:S02]  /*11b30*/  FMUL.FTZ R61, R0.reuse, R183 ;  /* 0x000000b7003d7220 */ /* 0x040fe40000410000 */
[----:B------:R-:W-:Y:S01]  /*11b40*/  FMUL.FTZ R134, R0, R134 ;  /* 0x0000008600867220 */ /* 0x000fe20000410000 */
[----:B----4-:R-:W-:Y:S01]  /*11b50*/  @P0 MOV R3, 0x3f317218 ;  /* 0x3f31721800030802 */ /* 0x010fe20000000f00 */
[----:B-----5:R-:W-:Y:S02]  /*11b60*/  @P0 FMUL.FTZ R2, R2, 0.69314718246459960938 ;  /* 0x3f31721802020820 */ /* 0x020fe40000410000 */
        /* <DEDUP_REMOVED lines=59> */
[----:B------:R-:W-:Y:S01]  /*11f20*/  FMUL.FTZ R131, R0, R131 ;  /* 0x0000008300837220 */ /* 0x000fe20000410000 */
[----:B------:R-:W-:Y:S01]  /*11f30*/  PRMT R0, R52, 0x7610, R0 ;  /* 0x0000761034007816 */ /* 0x000fe20000000000 */
[----:B------:R-:W-:Y:S02]  /*11f40*/  @P0 FFMA.FTZ R65, R3, R12, R2 ;  /* 0x0000000c03410223 */ /* 0x000fe40000010002 */
.L_x_3318:
        /* <DEDUP_REMOVED lines=19> */
.L_x_3360:
[----:B-1----:R-:W-:Y:S05]  /*12080*/  BSYNC B0 ;  /* 0x0000000000007941 */ /* 0x002fea0003800000 */
.L_x_3359:
        /* <DEDUP_REMOVED lines=145> */
[----:B-1----:R-:W-:Y:S01]  /*129a0*/  SHF.R.S32.HI R67, RZ, 0x1f, R69 ;  /* 0x0000001fff437819 */ /* 0x002fe20000011445 */
[----:B------:R-:W-:Y:S01]  /*129b0*/  IMAD.MOV.U32 R250, RZ, RZ, RZ ;  /* 0x000000fffffa7224 */ /* 0x000fe200078e00ff */
[----:B------:R-:W-:Y:S01]  /*129c0*/  MOV R2, 0x12a20 ;  /* 0x00012a2000027802 */ /* 0x000fe20000000f00 */
[----:B------:R-:W-:Y:S01]  /*129d0*/  IMAD.MOV.U32 R3, RZ, RZ, 0x1f ;  /* 0x0000001fff037424 */ /* 0x000fe200078e00ff */
[----:B------:R-:W-:-:S04]  /*129e0*/  LEA.HI R67, R67, R69, RZ, 0x7 ;  /* 0x0000004543437211 */ /* 0x000fc800078f38ff */
[----:B------:R-:W-:-:S05]  /*129f0*/  SHF.R.S32.HI R67, RZ, 0x7, R67 ;  /* 0x00000007ff437819 */ /* 0x000fca0000011443 */
[----:B------:R-:W-:Y:S02]  /*12a00*/  IMAD.MOV.U32 R249, RZ, RZ, R67 ;  /* 0x000000fffff97224 */ /* 0x000fe400078e0043 */
[----:B------:R-:W-:Y:S05]  /*12a10*/  CALL.REL.NOINC `($__internal_19_$__cuda_sm70_shflsync_idx_p) ;  /* 0x000049b000007944 */ /* 0x000fea0003c00000 */
.L_x_3363:
        /* <DEDUP_REMOVED lines=12> */
[----:B------:R-:W-:Y:S01]  /*12ae0*/  IADD3 R80, R245, 0xc0, RZ ;  /* 0x000000c0f5507810 */ /* 0x000fe20007ffe0ff */
[----:B------:R-:W-:Y:S01]  /*12af0*/  BSSY B0, `(.L_x_3364) ;  /* 0x0000071000007945 */ /* 0x000fe20003800000 */
[----:B------:R-:W-:-:S02]  /*12b00*/  SHF.R.S32.HI R82, RZ, 0x1f, R251 ;  /* 0x0000001fff527819 */ /* 0x000fc400000114fb */
[----:B------:R-:W-:Y:S02]  /*12b10*/  SHF.R.S32.HI R80, RZ, 0x1f, R80 ;  /* 0x0000001fff507819 */ /* 0x000fe40000011450 */
[----:B------:R-:W-:Y:S02]  /*12b20*/  SHF.R.S32.HI R83, RZ, 0x1f, R252 ;  /* 0x0000001fff537819 */ /* 0x000fe400000114fc */
[----:B------:R-:W-:Y:S02]  /*12b30*/  SHF.R.S32.HI R84, RZ, 0x1f, R245 ;  /* 0x0000001fff547819 */ /* 0x000fe400000114f5 */
[----:B----4-:R-:W-:Y:S01]  /*12b40*/  SHF.R.S32.HI R5, RZ, 0x1f, R10 ;  /* 0x0000001fff057819 */ /* 0x010fe2000001140a */
[----:B--2---:R-:W-:-:S04]  /*12b50*/  IMAD.IADD R4, R2, 0x1, R15 ;  /* 0x0000000102047824 */ /* 0x004fc800078e020f */
[----:B------:R-:W-:Y:S02]  /*12b60*/  IMAD R6, R5, c[0x0][0x490], RZ ;  /* 0x0001240005067a24 */ /* 0x000fe400078e02ff */
[----:B------:R-:W-:Y:S01]  /*12b70*/  @P0 IMAD.HI.U32 R7, R4, c[0x0][0x4ec], RZ ;  /* 0x00013b0004070a27 */ /* 0x000fe200078e00ff */
[----:B------:R-:W-:-:S03]  /*12b80*/  MOV R0, R4 ;  /* 0x0000000400007202 */ /* 0x000fc60000000f00 */
[----:B------:R-:W-:Y:S01]  /*12b90*/  IMAD.WIDE.U32 R2, R10, c[0x0][0x490], RZ ;  /* 0x000124000a027a25 */ /* 0x000fe200078e00ff */
[----:B------:R-:W-:-:S03]  /*12ba0*/  @P0 SHF.R.U32.HI R0, RZ, c[0x0][0x4f0], R7 ;  /* 0x00013c00ff000a19 */ /* 0x000fc60000011607 */
[----:B------:R-:W-:Y:S01]  /*12bb0*/  IMAD R6, R10, c[0x0][0x494], R6 ;  /* 0x000125000a067a24 */ /* 0x000fe200078e0206 */
[----:B------:R-:W-:Y:S01]  /*12bc0*/  SHF.R.S32.HI R11, RZ, 0x1f, R12 ;  /* 0x0000001fff0b7819 */ /* 0x000fe2000001140c */
[----:B------:R-:W-:Y:S02]  /*12bd0*/  IMAD.MOV R8, RZ, RZ, -R0 ;  /* 0x000000ffff087224 */ /* 0x000fe400078e0a00 */
        /* <DEDUP_REMOVED lines=9> */
[----:B------:R-:W-:Y:S02]  /*12c70*/  IADD3.X R5, R8, R7, R3, P1, !PT ;  /* 0x0000000708057210 */ /* 0x000fe40000ffe403 */
[----:B---3--:R-:W-:Y:S01]  /*12c80*/  IADD3 R8, R14, R15, RZ ;  /* 0x0000000f0e087210 */ /* 0x008fe20007ffe0ff */
[----:B------:R-:W-:-:S02]  /*12c90*/  IMAD R3, R6, c[0x0][0x488], RZ ;  /* 0x0001220006037a24 */ /* 0x000fc400078e02ff */
[C---:B------:R-:W-:Y:S02]  /*12ca0*/  IMAD R9, R10.reuse, c[0x0][0x3ec], R0 ;  /* 0x0000fb000a097a24 */ /* 0x040fe400078e0200 */
        /* <DEDUP_REMOVED lines=9> */
[----:B-1----:R-:W-:Y:S01]  /*12d40*/  SHF.R.S32.HI R14, RZ, 0x1f, R16 ;  /* 0x0000001fff0e7819 */ /* 0x002fe20000011410 */
[----:B------:R-:W-:Y:S01]  /*12d50*/  IMAD.MOV.U32 R2, RZ, RZ, R6 ;  /* 0x000000ffff027224 */ /* 0x000fe200078e0006 */
[----:B------:R-:W-:Y:S01]  /*12d60*/  LEA.HI.X R5, R4, c[0x0][0x454], R5, 0x2, P0 ;  /* 0x0001150004057a11 */ /* 0x000fe200000f1405 */
[----:B------:R-:W-:Y:S01]  /*12d70*/  IMAD R6, R11, c[0x0][0x3f0], RZ ;  /* 0x0000fc000b067a24 */ /* 0x000fe200078e02ff */
[----:B------:R-:W-:Y:S01]  /*12d80*/  LEA.HI R14, R14, R16, RZ, 0x5 ;  /* 0x000000100e0e7211 */ /* 0x000fe200078f28ff */
[----:B------:R-:W-:Y:S02]  /*12d90*/  SHFL.IDX PT, R4, R9, 0x1, 0x1c1f ;  /* 0x003c1f0009047f89 */ /* 0x000fe400000e0000 */
[----:B------:R-:W-:Y:S01]  /*12da0*/  IMAD R10, R12, c[0x0][0x3f4], R6 ;  /* 0x0000fd000c0a7a24 */ /* 0x000fe200078e0206 */
[----:B------:R-:W-:Y:S01]  /*12db0*/  LOP3.LUT R14, R14, 0xffffffe0, RZ, 0xc0, !PT ;  /* 0xffffffe00e0e7812 */ /* 0x000fe200078ec0ff */
[----:B------:R1:W-:Y:S01]  /*12dc0*/  SHFL.IDX PT, R6, R9, RZ, 0x1c1f ;  /* 0x001c1fff09067589 */ /* 0x0003e200000e0000 */
[----:B------:R-:W-:-:S03]  /*12dd0*/  IMAD.MOV R11, RZ, RZ, -R0 ;  /* 0x000000ffff0b7224 */ /* 0x000fc600078e0a00 */
[----:B------:R-:W2:Y:S01]  /*12de0*/  SHFL.IDX PT, R7, R5, RZ, 0x1c1f ;  /* 0x001c1fff05077589 */ /* 0x000ea200000e0000 */
[----:B------:R-:W-:-:S03]  /*12df0*/  IADD3 R14, -R14, R16, RZ ;  /* 0x000000100e0e7210 */ /* 0x000fc60007ffe1ff */
        /* <DEDUP_REMOVED lines=8> */
[----:B------:R-:W-:-:S03]  /*12e80*/  SHF.R.S32.HI R12, RZ, 0x1f, R0 ;  /* 0x0000001fff0c7819 */ /* 0x000fc60000011400 */
[----:B------:R-:W-:Y:S02]  /*12e90*/  IMAD.IADD R3, R3, 0x1, R10 ;  /* 0x0000000103037824 */ /* 0x000fe400078e020a */
[----:B------:R-:W-:-:S04]  /*12ea0*/  IMAD R10, R12, c[0x0][0x3e0], RZ ;  /* 0x0000f8000c0a7a24 */ /* 0x000fc800078e02ff */
[----:B--2---:R1:W-:Y:S01]  /*12eb0*/  @!P1 ST.E [R6.64], R172 ;  /* 0x000000ac06009985 */ /* 0x0043e2000c101906 */
[----:B------:R-:W-:-:S03]  /*12ec0*/  IMAD R9, R0, c[0x0][0x3e4], R10 ;  /* 0x0000f90000097a24 */ /* 0x000fc600078e020a */
[----:B---3--:R1:W-:Y:S01]  /*12ed0*/  @!P0 ST.E [R4.64], R65 ;  /* 0x0000004104008985 */ /* 0x0083e2000c101906 */
[----:B------:R-:W-:Y:S01]  /*12ee0*/  IMAD.WIDE.U32 R2, R0, c[0x0][0x3e0], R2 ;  /* 0x0000f80000027a25 */ /* 0x000fe200078e0002 */
[----:B------:R-:W-:Y:S02]  /*12ef0*/  SHF.R.S32.HI R0, RZ, 0x1f, R8 ;  /* 0x0000001fff007819 */ /* 0x000fe40000011408 */
[----:B------:R1:W2:Y:S04]  /*12f00*/  LDS.128 R44, [R243+0x1080] ;  /* 0x00108000f32c7984 */ /* 0x0002a80000000c00 */
        /* <DEDUP_REMOVED lines=11> */
[----:B------:R-:W-:Y:S01]  /*12fc0*/  SHF.R.S32.HI R13, RZ, 0x1f, R16 ;  /* 0x0000001fff0d7819 */ /* 0x000fe20000011410 */
[----:B------:R-:W-:Y:S01]  /*12fd0*/  IMAD R0, R0, c[0x0][0x3d8], RZ ;  /* 0x0000f60000007a24 */ /* 0x000fe200078e02ff */
[----:B------:R-:W-:-:S02]  /*12fe0*/  IADD3 R3, R3, R9, RZ ;  /* 0x0000000903037210 */ /* 0x000fc40007ffe0ff */
[----:B------:R-:W-:Y:S01]  /*12ff0*/  LEA.HI R13, R13, R16, RZ, 0x3 ;  /* 0x000000100d0d7211 */ /* 0x000fe200078f18ff */
[C---:B------:R-:W-:Y:S02]  /*13000*/  IMAD R0, R8.reuse, c[0x0][0x3dc], R0 ;  /* 0x0000f70008007a24 */ /* 0x040fe400078e0200 */
[----:B------:R-:W-:Y:S01]  /*13010*/  IMAD.WIDE.U32 R2, R8, c[0x0][0x3d8], R2 ;  /* 0x0000f60008027a25 */ /* 0x000fe200078e0002 */
[----:B------:R-:W-:-:S03]  /*13020*/  SHF.R.S32.HI R13, RZ, 0x3, R13 ;  /* 0x00000003ff0d7819 */ /* 0x000fc6000001140d */
[----:B------:R-:W-:Y:S01]  /*13030*/  IMAD.IADD R0, R3, 0x1, R0 ;  /* 0x0000000103007824 */ /* 0x000fe200078e0200 */
[C---:B------:R-:W-:Y:S02]  /*13040*/  LEA R14, P0, R2.reuse, c[0x0][0x380], 0x1 ;  /* 0x0000e000020e7a11 */ /* 0x040fe400078008ff */
[----:B------:R-:W-:Y:S02]  /*13050*/  IADD3 R13, R13, R15, RZ ;  /* 0x0000000f0d0d7210 */ /* 0x000fe40007ffe0ff */
        /* <DEDUP_REMOVED lines=18> */
[----:B------:R-:W-:Y:S02]  /*13180*/  @!P0 LEA R4, P4, R15, R0, 0x1 ;  /* 0x000000000f048211 */ /* 0x000fe400078808ff */
[-C--:B------:R-:W-:Y:S02]  /*13190*/  @!P2 LEA.HI.X R9, R252, R2.reuse, R83, 0x1, P6 ;  /* 0x00000002fc09a211 */ /* 0x080fe400030f0c53 */
[-C--:B------:R-:W-:Y:S02]  /*131a0*/  @!P1 LEA.HI.X R7, R251, R2.reuse, R82, 0x1, P5 ;  /* 0x00000002fb079211 */ /* 0x080fe400028f0c52 */
[----:B------:R-:W-:Y:S01]  /*131b0*/  @!P0 LEA.HI.X R5, R15, R2, R80, 0x1, P4 ;  /* 0x000000020f058211 */ /* 0x000fe200020f0c50 */
[----:B--2---:R1:W-:Y:S04]  /*131c0*/  @!P3 ST.E.128 [R10.64], R28 ;  /* 0x0000001c0a00b985 */ /* 0x0043e8000c101d06 */
[----:B---3--:R1:W-:Y:S04]  /*131d0*/  @!P2 ST.E.128 [R8.64], R24 ;  /* 0x000000180800a985 */ /* 0x0083e8000c101d06 */
[----:B----4-:R1:W-:Y:S04]  /*131e0*/  @!P1 ST.E.128 [R6.64], R20 ;  /* 0x0000001406009985 */ /* 0x0103e8000c101d06 */
[----:B-----5:R1:W-:Y:S02]  /*131f0*/  @!P0 ST.E.128 [R4.64], R16 ;  /* 0x0000001004008985 */ /* 0x0203e4000c101d06 */
.L_x_3365:
[----:B--234-:R-:W-:Y:S05]  /*13200*/  BSYNC B0 ;  /* 0x0000000000007941 */ /* 0x01cfea0003800000 */
.L_x_3364:
        /* <DEDUP_REMOVED lines=11> */
[C---:B------:R-:W-:Y:S02]  /*132c0*/  @!P2 LEA R8, P6, R252.reuse, R0, 0x1 ;  /* 0x00000000fc08a211 */ /* 0x040fe400078c08ff */
        /* <DEDUP_REMOVED lines=10> */
.L_x_3367:
[----:B------:R-:W-:Y:S05]  /*13370*/  BSYNC B0 ;  /* 0x0000000000007941 */ /* 0x000fea0003800000 */
.L_x_3366:
        /* <DEDUP_REMOVED lines=11> */
[C---:B------:R-:W-:Y:S02]  /*13430*/  @!P2 LEA R8, P6, R252.reuse, R0, 0x1 ;  /* 0x00000000fc08a211 */ /* 0x040fe400078c08ff */
        /* <DEDUP_REMOVED lines=10> */
.L_x_3369:
[----:B------:R-:W-:Y:S05]  /*134e0*/  BSYNC B0 ;  /* 0x0000000000007941 */ /* 0x000fea0003800000 */
.L_x_3368:
        /* <DEDUP_REMOVED lines=8> */
[-C--:B---3--:R-:W-:Y:S02]  /*13570*/  @!P2 LEA R8, P5, R245, R0.reuse, 0x1 ;  /* 0x00000000f508a211 */ /* 0x088fe400078a08ff */
[CC--:B------:R-:W-:Y:S02]  /*13580*/  @!P1 LEA R6, P4, R252.reuse, R0.reuse, 0x1 ;  /* 0x00000000fc069211 */ /* 0x0c0fe400078808ff */
        /* <DEDUP_REMOVED lines=13> */
.L_x_3362:
        /* <DEDUP_REMOVED lines=42> */
.L_x_3372:
[----:B------:R-:W-:Y:S05]  /*13900*/  BSYNC B0 ;  /* 0x0000000000007941 */ /* 0x000fea0003800000 */
.L_x_3371:
        /* <DEDUP_REMOVED lines=31> */
.L_x_3411:
[----:B------:R-:W-:Y:S05]  /*13b00*/  BRA.DIV ~URZ, `(.L_x_3374) ;  /* 0x000035027f007947 */ /* 0x000fea000b800000 */
[----:B------:R3:W4:Y:S02]  /*13b10*/  SHFL.IDX PT, R0, R13, RZ, 0x181f ;  /* 0x00181fff0d007589 */ /* 0x00072400000e0000 */
.L_x_3412:
        /* <DEDUP_REMOVED lines=12> */
[----:B------:R-:W-:Y:S02]  /*13be0*/  ISETP.GE.AND P2, PT, R252, c[0x0][0x3c8], PT ;  /* 0x0000f200fc007a0c */ /* 0x000fe40003f46270 */
[----:B------:R-:W-:Y:S02]  /*13bf0*/  IADD3 R15, R245, 0xc0, RZ ;  /* 0x000000c0f50f7810 */ /* 0x000fe40007ffe0ff */
[----:B------:R-:W-:Y:S02]  /*13c00*/  ISETP.GE.AND P1, PT, R251, c[0x0][0x3c8], PT ;  /* 0x0000f200fb007a0c */ /* 0x000fe40003f26270 */
[----:B------:R-:W-:Y:S02]  /*13c10*/  ISETP.GE.AND P0, PT, R15, c[0x0][0x3c8], PT ;  /* 0x0000f2000f007a0c */ /* 0x000fe40003f06270 */
[----:B------:R-:W-:-:S02]  /*13c20*/  SHF.R.S32.HI R2, RZ, 0x1f, R245 ;  /* 0x0000001fff027819 */ /* 0x000fc400000114f5 */
[C---:B------:R-:W-:Y:S02]  /*13c30*/  IADD3 R16, R245.reuse, 0xc0, RZ ;  /* 0x000000c0f5107810 */ /* 0x040fe40007ffe0ff */
[CC--:B----4-:R-:W-:Y:S02]  /*13c40*/  @!P3 LEA R10, P4, R245.reuse, R0.reuse, 0x1 ;  /* 0x00000000f50ab211 */ /* 0x0d0fe400078808ff */
[----:B------:R-:W-:Y:S02]  /*13c50*/  @!P2 LEA R8, P6, R252, R0, 0x1 ;  /* 0x00000000fc08a211 */ /* 0x000fe400078c08ff */
[----:B--2---:R-:W-:Y:S02]  /*13c60*/  @!P3 LEA.HI.X R11, R245, R4, R2, 0x1, P4 ;  /* 0x00000004f50bb211 */ /* 0x004fe400020f0c02 */
[----:B------:R-:W-:Y:S02]  /*13c70*/  SHF.R.S32.HI R2, RZ, 0x1f, R252 ;  /* 0x0000001fff027819 */ /* 0x000fe400000114fc */
[----:B------:R-:W-:Y:S01]  /*13c80*/  @!P1 LEA R6, P5, R251, R0, 0x1 ;  /* 0x00000000fb069211 */ /* 0x000fe200078a08ff */
[----:B------:R1:W-:Y:S01]  /*13c90*/  @!P3 ST.E.128 [R10.64], RZ ;  /* 0x000000ff0a00b985 */ /* 0x0003e2000c101d06 */
[----:B------:R-:W-:-:S02]  /*13ca0*/  SHF.R.S32.HI R17, RZ, 0x1f, R251 ;  /* 0x0000001fff117819 */ /* 0x000fc400000114fb */
[----:B------:R-:W-:Y:S02]  /*13cb0*/  @!P2 LEA.HI.X R9, R252, R4, R2, 0x1, P6 ;  /* 0x00000004fc09a211 */ /* 0x000fe400030f0c02 */
[----:B------:R-:W-:Y:S02]  /*13cc0*/  SHF.R.S32.HI R16, RZ, 0x1f, R16 ;  /* 0x0000001fff107819 */ /* 0x000fe40000011410 */
[----:B------:R-:W-:Y:S01]  /*13cd0*/  @!P0 LEA R2, P4, R15, R0, 0x1 ;  /* 0x000000000f028211 */ /* 0x000fe200078808ff */
[----:B------:R1:W-:Y:S01]  /*13ce0*/  @!P2 ST.E.128 [R8.64], RZ ;  /* 0x000000ff0800a985 */ /* 0x0003e2000c101d06 */
[-C--:B------:R-:W-:Y:S02]  /*13cf0*/  @!P1 LEA.HI.X R7, R251, R4.reuse, R17, 0x1, P5 ;  /* 0x00000004fb079211 */ /* 0x080fe400028f0c11 */
[----:B------:R-:W-:-:S03]  /*13d00*/  @!P0 LEA.HI.X R3, R15, R4, R16, 0x1, P4 ;  /* 0x000000040f038211 */ /* 0x000fc600020f0c10 */
[----:B------:R1:W-:Y:S04]  /*13d10*/  @!P1 ST.E.128 [R6.64], RZ ;  /* 0x000000ff06009985 */ /* 0x0003e8000c101d06 */
[----:B------:R1:W-:Y:S02]  /*13d20*/  @!P0 ST.E.128 [R2.64], RZ ;  /* 0x000000ff02008985 */ /* 0x0003e4000c101d06 */
.L_x_3376:
[----:B------:R-:W-:Y:S05]  /*13d30*/  BSYNC B0 ;  /* 0x0000000000007941 */ /* 0x000fea0003800000 */
.L_x_3375:
[----:B------:R-:W-:Y:S05]  /*13d40*/  BRA.DIV ~URZ, `(.L_x_3377) ;  /* 0x000033327f007947 */ /* 0x000fea000b800000 */
[----:B--2---:R2:W1:Y:S04]  /*13d50*/  SHFL.IDX PT, R4, R5, 0x1, 0x181f ;  /* 0x00381f0005047f89 */ /* 0x00446800000e0000 */
[----:B----4-:R2:W4:Y:S02]  /*13d60*/  SHFL.IDX PT, R0, R13, 0x1, 0x181f ;  /* 0x00381f000d007f89 */ /* 0x01052400000e0000 */
.L_x_3413:
[----:B-1----:R-:W-:Y:S01]  /*13d70*/  IADD3 R2, R12, 0x20, RZ ;  /* 0x000000200c027810 */ /* 0x002fe20007ffe0ff */
[----:B------:R-:W-:Y:S03]  /*13d80*/  BSSY B0, `(.L_x_3378) ;  /* 0x0000019000007945 */ /* 0x000fe60003800000 */
[----:B------:R-:W-:-:S13]  /*13d90*/  ISETP.GE.AND P0, PT, R2, R14, PT ;  /* 0x0000000e0200720c */ /* 0x000fda0003f06270 */
[----:B------:R-:W-:Y:S05]  /*13da0*/  @P0 BRA `(.L_x_3379) ;  /* 0x0000016000000947 */ /* 0x000fea0003800000 */
[C---:B------:R-:W-:Y:S02]  /*13db0*/  ISETP.GE.AND P3, PT, R245.reuse, c[0x0][0x3c8], PT ;  /* 0x0000f200f5007a0c */ /* 0x040fe40003f66270 */
[----:B------:R-:W-:Y:S02]  /*13dc0*/  IADD3 R15, R245, 0xc0, RZ ;  /* 0x000000c0f50f7810 */ /* 0x000fe40007ffe0ff */
[----:B------:R-:W-:Y:S02]  /*13dd0*/  ISETP.GE.AND P2, PT, R252, c[0x0][0x3c8], PT ;  /* 0x0000f200fc007a0c */ /* 0x000fe40003f46270 */
[----:B------:R-:W-:Y:S02]  /*13de0*/  ISETP.GE.AND P1, PT, R251, c[0x0][0x3c8], PT ;  /* 0x0000f200fb007a0c */ /* 0x000fe40003f26270 */
[----:B------:R-:W-:Y:S02]  /*13df0*/  ISETP.GE.AND P0, PT, R15, c[0x0][0x3c8], PT ;  /* 0x0000f2000f007a0c */ /* 0x000fe40003f06270 */
[----:B------:R-:W-:-:S02]  /*13e00*/  SHF.R.S32.HI R3, RZ, 0x1f, R245 ;  /* 0x0000001fff037819 */ /* 0x000fc400000114f5 */
[C---:B------:R-:W-:Y:S02]  /*13e10*/  IADD3 R16, R245.reuse, 0xc0, RZ ;  /* 0x000000c0f5107810 */ /* 0x040fe40007ffe0ff */
[C---:B----4-:R-:W-:Y:S02]  /*13e20*/  @!P3 LEA R10, P4, R245.reuse, R0, 0x1 ;  /* 0x00000000f50ab211 */ /* 0x050fe400078808ff */
[----:B------:R-:W-:Y:S02]  /*13e30*/  SHF.R.S32.HI R17, RZ, 0x1f, R251 ;  /* 0x0000001fff117819 */ /* 0x000fe400000114fb */
[----:B------:R-:W-:Y:S02]  /*13e40*/  @!P3 LEA.HI.X R11, R245, R4, R3, 0x1, P4 ;  /* 0x00000004f50bb211 */ /* 0x000fe400020f0c03 */
[-C--:B------:R-:W-:Y:S02]  /*13e50*/  @!P2 LEA R8, P6, R252, R0.reuse, 0x1 ;  /* 0x00000000fc08a211 */ /* 0x080fe400078c08ff */
[----:B------:R-:W-:Y:S01]  /*13e60*/  SHF.R.S32.HI R3, RZ, 0x1f, R252 ;  /* 0x0000001fff037819 */ /* 0x000fe200000114fc */
[----:B------:R1:W-:Y:S01]  /*13e70*/  @!P3 ST.E.128 [R10.64], RZ ;  /* 0x000000ff0a00b985 */ /* 0x0003e2000c101d06 */
[----:B------:R-:W-:-:S02]  /*13e80*/  @!P1 LEA R6, P5, R251, R0, 0x1 ;  /* 0x00000000fb069211 */ /* 0x000fc400078a08ff */
[----:B------:R-:W-:Y:S02]  /*13e90*/  SHF.R.S32.HI R16, RZ, 0x1f, R16 ;  /* 0x0000001fff107819 */ /* 0x000fe40000011410 */
[----:B------:R-:W-:Y:S02]  /*13ea0*/  @!P0 LEA R2, P4, R15, R0, 0x1 ;  /* 0x000000000f028211 */ /* 0x000fe400078808ff */
[-C--:B------:R-:W-:Y:S02]  /*13eb0*/  @!P2 LEA.HI.X R9, R252, R4.reuse, R3, 0x1, P6 ;  /* 0x00000004fc09a211 */ /* 0x080fe400030f0c03 */
[-C--:B------:R-:W-:Y:S02]  /*13ec0*/  @!P1 LEA.HI.X R7, R251, R4.reuse, R17, 0x1, P5 ;  /* 0x00000004fb079211 */ /* 0x080fe400028f0c11 */
[----:B------:R-:W-:Y:S01]  /*13ed0*/  @!P0 LEA.HI.X R3, R15, R4, R16, 0x1, P4 ;  /* 0x000000040f038211 */ /* 0x000fe200020f0c10 */
[----:B------:R1:W-:Y:S04]  /*13ee0*/  @!P2 ST.E.128 [R8.64], RZ ;  /* 0x000000ff0800a985 */ /* 0x0003e8000c101d06 */
[----:B------:R1:W-:Y:S04]  /*13ef0*/  @!P1 ST.E.128 [R6.64], RZ ;  /* 0x000000ff06009985 */ /* 0x0003e8000c101d06 */
[----:B------:R1:W-:Y:S02]  /*13f00*/  @!P0 ST.E.128 [R2.64], RZ ;  /* 0x000000ff02008985 */ /* 0x0003e4000c101d06 */
.L_x_3379:
[----:B------:R-:W-:Y:S05]  /*13f10*/  BSYNC B0 ;  /* 0x0000000000007941 */ /* 0x000fea0003800000 */
.L_x_3378:
[----:B------:R-:W-:Y:S05]  /*13f20*/  BRA.DIV ~URZ, `(.L_x_3380) ;  /* 0x000032227f007947 */ /* 0x000fea000b800000 */
[----:B------:R1:W2:Y:S02]  /*13f30*/  SHFL.IDX PT, R4, R5, 0x2, 0x181f ;  /* 0x00581f0005047f89 */ /* 0x0002a400000e0000 */
.L_x_3414:
[----:B------:R-:W-:Y:S05]  /*13f40*/  BRA.DIV ~URZ, `(.L_x_3381) ;  /* 0x000032727f007947 */ /* 0x000fea000b800000 */
[----:B----4-:R4:W1:Y:S02]  /*13f50*/  SHFL.IDX PT, R0, R13, 0x2, 0x181f ;  /* 0x00581f000d007f89 */ /* 0x01086400000e0000 */
.L_x_3415:
        /* <DEDUP_REMOVED lines=11> */
[C---:B------:R-:W-:Y:S02]  /*14010*/  @!P3 LEA R10, P4, R245.reuse, R0, 0x1 ;  /* 0x00000000f50ab211 */ /* 0x040fe400078808ff */
[----:B------:R-:W-:Y:S02]  /*14020*/  SHF.R.S32.HI R17, RZ, 0x1f, R251 ;  /* 0x0000001fff117819 */ /* 0x000fe400000114fb */
[----:B--2---:R-:W-:Y:S02]  /*14030*/  @!P3 LEA.HI.X R11, R245, R4, R3, 0x1, P4 ;  /* 0x00000004f50bb211 */ /* 0x004fe400020f0c03 */
        /* <DEDUP_REMOVED lines=12> */
.L_x_3383:
[----:B------:R-:W-:Y:S05]  /*14100*/  BSYNC B0 ;  /* 0x0000000000007941 */ /* 0x000fea0003800000 */
.L_x_3382:
[----:B------:R-:W-:Y:S05]  /*14110*/  BRA.DIV ~URZ, `(.L_x_3384) ;  /* 0x000031127f007947 */ /* 0x000fea000b800000 */
[----:B--2---:R2:W1:Y:S04]  /*14120*/  SHFL.IDX PT, R4, R5, 0x3, 0x181f ;  /* 0x00781f0005047f89 */ /* 0x00446800000e0000 */
[----:B------:R2:W3:Y:S02]  /*14130*/  SHFL.IDX PT, R0, R13, 0x3, 0x181f ;  /* 0x00781f000d007f89 */ /* 0x0004e400000e0000 */
.L_x_3416:
[----:B-1----:R-:W-:-:S04]  /*14140*/  IADD3 R2, R12, 0x60, RZ ;  /* 0x000000600c027810 */ /* 0x002fc80007ffe0ff */
[----:B------:R-:W-:-:S13]  /*14150*/  ISETP.GE.AND P0, PT, R2, R14, PT ;  /* 0x0000000e0200720c */ /* 0x000fda0003f06270 */
[----:B------:R-:W-:Y:S05]  /*14160*/  @P0 BRA `(.L_x_3370) ;  /* 0x0000016000000947 */ /* 0x000fea0003800000 */
[C---:B------:R-:W-:Y:S02]  /*14170*/  ISETP.GE.AND P3, PT, R245.reuse, c[0x0][0x3c8], PT ;  /* 0x0000f200f5007a0c */ /* 0x040fe40003f66270 */
[----:B--2---:R-:W-:Y:S02]  /*14180*/  IADD3 R5, R245, 0xc0, RZ ;  /* 0x000000c0f5057810 */ /* 0x004fe40007ffe0ff */
[----:B------:R-:W-:Y:S02]  /*14190*/  ISETP.GE.AND P2, PT, R252, c[0x0][0x3c8], PT ;  /* 0x0000f200fc007a0c */ /* 0x000fe40003f46270 */
[----:B------:R-:W-:Y:S02]  /*141a0*/  ISETP.GE.AND P1, PT, R251, c[0x0][0x3c8], PT ;  /* 0x0000f200fb007a0c */ /* 0x000fe40003f26270 */
[----:B------:R-:W-:Y:S02]  /*141b0*/  ISETP.GE.AND P0, PT, R5, c[0x0][0x3c8], PT ;  /* 0x0000f20005007a0c */ /* 0x000fe40003f06270 */
[----:B------:R-:W-:-:S02]  /*141c0*/  SHF.R.S32.HI R3, RZ, 0x1f, R245 ;  /* 0x0000001fff037819 */ /* 0x000fc400000114f5 */
[C---:B---34-:R-:W-:Y:S02]  /*141d0*/  IADD3 R13, R245.reuse, 0xc0, RZ ;  /* 0x000000c0f50d7810 */ /* 0x058fe40007ffe0ff */
[C---:B------:R-:W-:Y:S02]  /*141e0*/  @!P3 LEA R10, P4, R245.reuse, R0, 0x1 ;  /* 0x00000000f50ab211 */ /* 0x040fe400078808ff */
        /* <DEDUP_REMOVED lines=14> */
.L_x_3370:
[----:B------:R-:W-:Y:S05]  /*142d0*/  BSYNC B1 ;  /* 0x0000000000017941 */ /* 0x000fea0003800000 */
.L_x_3361:
        /* <DEDUP_REMOVED lines=10> */
.L_x_3417:
[----:B-1----:R-:W1:Y:S01]  /*14380*/  S2R R2, SR_TID.X ;  /* 0x0000000000027919 */ /* 0x002e620000002100 */
[----:B------:R-:W-:Y:S03]  /*14390*/  WARPSYNC 0xffffffff ;  /* 0xffffffff00007948 */ /* 0x000fe60003800000 */
[----:B------:R-:W-:Y:S06]  /*143a0*/  BAR.SYNC.DEFER_BLOCKING 0x4, 0x100 ;  /* 0x0104000000007b1d */ /* 0x000fec0000010000 */
[----:B--2---:R2:W-:Y:S01]  /*143b0*/  STL [R1+0x54], R0 ;  /* 0x0000540001007387 */ /* 0x0045e20000100800 */
[----:B-1----:R-:W-:-:S13]  /*143c0*/  LOP3.LUT P0, RZ, R2, 0xff, RZ, 0xc0, !PT ;  /* 0x000000ff02ff7812 */ /* 0x002fda000780c0ff */
[----:B------:R2:W-:Y:S04]  /*143d0*/  @!P0 STS [0x28100], R81 ;  /* 0x02810051ff008388 */ /* 0x0005e80000000800 */
[----:B------:R-:W-:Y:S06]  /*143e0*/  BAR.ARV 0x5, 0x100 ;  /* 0x0144000000007b1d */ /* 0x000fec0000002000 */
.L_x_3385:
[----:B--23--:R-:W2:Y:S02]  /*143f0*/  LDL R0, [R1+0x54] ;  /* 0x0000540001007983 */ /* 0x00cea40000100800 */
[----:B--2---:R-:W-:-:S13]  /*14400*/  ISETP.GE.AND P0, PT, R0, c[0x0][0x538], PT ;  /* 0x00014e0000007a0c */ /* 0x004fda0003f06270 */
[----:B-1--4-:R-:W-:Y:S01]  /*14410*/  @P0 CALL.REL.NOINC `(.L_x_3387) ;  /* 0x0000001000000944 */ /* 0x012fe20003c00000 */
[----:B------:R-:W-:Y:S05]  /*14420*/  BRA `(.L_x_3388) ;  /* 0xfffec48000007947 */ /* 0x000fea000383ffff */
.L_x_3387:
[----:B------:R-:W-:Y:S05]  /*14430*/  EXIT ;  /* 0x000000000000794d */ /* 0x000fea0003800000 */
.L_x_3319:
[----:B------:R-:W-:Y:S01]  /*14440*/  IMAD.MOV.U32 R249, RZ, RZ, R5 ;  /* 0x000000fffff97224 */ /* 0x000fe200078e0005 */
[----:B------:R-:W-:Y:S01]  /*14450*/  MOV R250, RZ ;  /* 0x000000ff00fa7202 */ /* 0x000fe20000000f00 */
[----:B------:R-:W-:Y:S01]  /*14460*/  IMAD.MOV.U32 R3, RZ, RZ, 0x181f ;  /* 0x0000181fff037424 */ /* 0x000fe200078e00ff */
[----:B------:R-:W-:Y:S02]  /*14470*/  MOV R2, 0x14490 ;  /* 0x0001449000027802 */ /* 0x000fe40000000f00 */
[----:B-----5:R-:W-:Y:S05]  /*14480*/  CALL.REL.NOINC `($__internal_19_$__cuda_sm70_shflsync_idx_p) ;  /* 0x00002f4000007944 */ /* 0x020fea0003c00000 */
[----:B------:R-:W-:Y:S01]  /*14490*/  MOV R4, R250 ;  /* 0x000000fa00047202 */ /* 0x000fe20000000f00 */
[----:B-1---5:R-:W-:Y:S05]  /*144a0*/  BRA `(.L_x_3389) ;  /* 0xfffed07000007947 */ /* 0x022fea000383ffff */
.L_x_3320:
[----:B------:R-:W-:Y:S01]  /*144b0*/  IMAD.MOV.U32 R249, RZ, RZ, R13 ;  /* 0x000000fffff97224 */ /* 0x000fe200078e000d */
[----:B------:R-:W-:Y:S01]  /*144c0*/  MOV R250, RZ ;  /* 0x000000ff00fa7202 */ /* 0x000fe20000000f00 */
[----:B------:R-:W-:Y:S01]  /*144d0*/  IMAD.MOV.U32 R3, RZ, RZ, 0x181f ;  /* 0x0000181fff037424 */ /* 0x000fe200078e00ff */
[----:B------:R-:W-:Y:S02]  /*144e0*/  MOV R2, 0x14500 ;  /* 0x0001450000027802 */ /* 0x000fe40000000f00 */
[----:B-12--5:R-:W-:Y:S05]  /*144f0*/  CALL.REL.NOINC `($__internal_19_$__cuda_sm70_shflsync_idx_p) ;  /* 0x00002ed000007944 */ /* 0x026fea0003c00000 */
[----:B-----5:R-:W-:Y:S01]  /*14500*/  MOV R0, R250 ;  /* 0x000000fa00007202 */ /* 0x020fe20000000f00 */
[----:B-1----:R-:W-:Y:S05]  /*14510*/  BRA `(.L_x_3390) ;  /* 0xfffed02000007947 */ /* 0x002fea000383ffff */
.L_x_3323:
[----:B------:R-:W-:Y:S01]  /*14520*/  IMAD.MOV.U32 R249, RZ, RZ, R5 ;  /* 0x000000fffff97224 */ /* 0x000fe200078e0005 */
[----:B------:R-:W-:Y:S01]  /*14530*/  MOV R250, 0x1 ;  /* 0x0000000100fa7802 */ /* 0x000fe20000000f00 */
[----:B-1----:R-:W-:Y:S01]  /*14540*/  IMAD.MOV.U32 R3, RZ, RZ, 0x181f ;  /* 0x0000181fff037424 */ /* 0x002fe200078e00ff */
[----:B------:R-:W-:-:S02]  /*14550*/  MOV R2, 0x14570 ;  /* 0x0001457000027802 */ /* 0x000fc40000000f00 */
[----:B--2-45:R-:W-:Y:S05]  /*14560*/  CALL.REL.NOINC `($__internal_19_$__cuda_sm70_shflsync_idx_p) ;  /* 0x00002e6000007944 */ /* 0x034fea0003c00000 */
[----:B------:R-:W-:Y:S01]  /*14570*/  IMAD.MOV.U32 R4, RZ, RZ, R250 ;  /* 0x000000ffff047224 */ /* 0x000fe200078e00fa */
[----:B------:R-:W-:Y:S01]  /*14580*/  MOV R250, 0x1 ;  /* 0x0000000100fa7802 */ /* 0x000fe20000000f00 */
[----:B------:R-:W-:Y:S01]  /*14590*/  IMAD.MOV.U32 R249, RZ, RZ, R13 ;  /* 0x000000fffff97224 */ /* 0x000fe200078e000d */
[----:B------:R-:W-:-:S02]  /*145a0*/  MOV R3, 0x181f ;  /* 0x0000181f00037802 */ /* 0x000fc40000000f00 */
[----:B------:R-:W-:Y:S02]  /*145b0*/  MOV R2, 0x145d0 ;  /* 0x000145d000027802 */ /* 0x000fe40000000f00 */
[----:B-1---5:R-:W-:Y:S05]  /*145c0*/  CALL.REL.NOINC `($__internal_19_$__cuda_sm70_shflsync_idx_p) ;  /* 0x00002e0000007944 */ /* 0x022fea0003c00000 */
[----:B-----5:R-:W-:Y:S01]  /*145d0*/  MOV R0, R250 ;  /* 0x000000fa00007202 */ /* 0x020fe20000000f00 */
[----:B-1----:R-:W-:Y:S05]  /*145e0*/  BRA `(.L_x_3391) ;  /* 0xfffed19000007947 */ /* 0x002fea000383ffff */
.L_x_3326:
[----:B------:R-:W-:Y:S01]  /*145f0*/  IMAD.MOV.U32 R249, RZ, RZ, R5 ;  /* 0x000000fffff97224 */ /* 0x000fe200078e0005 */
[----:B------:R-:W-:Y:S01]  /*14600*/  MOV R250, 0x2 ;  /* 0x0000000200fa7802 */ /* 0x000fe20000000f00 */
[----:B-1----:R-:W-:Y:S01]  /*14610*/  IMAD.MOV.U32 R3, RZ, RZ, 0x181f ;  /* 0x0000181fff037424 */ /* 0x002fe200078e00ff */
[----:B------:R-:W-:Y:S02]  /*14620*/  MOV R2, 0x14640 ;  /* 0x0001464000027802 */ /* 0x000fe40000000f00 */
[----:B--2345:R-:W-:Y:S05]  /*14630*/  CALL.REL.NOINC `($__internal_19_$__cuda_sm70_shflsync_idx_p) ;  /* 0x00002d9000007944 */ /* 0x03cfea0003c00000 */
[----:B------:R-:W-:Y:S01]  /*14640*/  MOV R4, R250 ;  /* 0x000000fa00047202 */ /* 0x000fe20000000f00 */
[----:B-1---5:R-:W-:Y:S05]  /*14650*/  BRA `(.L_x_3392) ;  /* 0xfffed2e000007947 */ /* 0x022fea000383ffff */
.L_x_3327:
[----:B------:R-:W-:Y:S01]  /*14660*/  IMAD.MOV.U32 R249, RZ, RZ, R13 ;  /* 0x000000fffff97224 */ /* 0x000fe200078e000d */
[----:B------:R-:W-:Y:S01]  /*14670*/  MOV R250, 0x2 ;  /* 0x0000000200fa7802 */ /* 0x000fe20000000f00 */
[----:B-1----:R-:W-:Y:S01]  /*14680*/  IMAD.MOV.U32 R3, RZ, RZ, 0x181f ;  /* 0x0000181fff037424 */ /* 0x002fe200078e00ff */
[----:B------:R-:W-:Y:S02]  /*14690*/  MOV R2, 0x146b0 ;  /* 0x000146b000027802 */ /* 0x000fe40000000f00 */
[----:B--2345:R-:W-:Y:S05]  /*146a0*/  CALL.REL.NOINC `($__internal_19_$__cuda_sm70_shflsync_idx_p) ;  /* 0x00002d2000007944 */ /* 0x03cfea0003c00000 */
[----:B-----5:R-:W-:Y:S01]  /*146b0*/  MOV R0, R250 ;  /* 0x000000fa00007202 */ /* 0x020fe20000000f00 */
[----:B-1----:R-:W-:Y:S05]  /*146c0*/  BRA `(.L_x_3393) ;  /* 0xfffed29000007947 */ /* 0x002fea000383ffff */
.L_x_3330:
[----:B------:R-:W-:Y:S01]  /*146d0*/  IMAD.MOV.U32 R249, RZ, RZ, R5 ;  /* 0x000000fffff97224 */ /* 0x000fe200078e0005 */
[----:B------:R-:W-:Y:S01]  /*146e0*/  MOV R250, 0x3 ;  /* 0x0000000300fa7802 */ /* 0x000fe20000000f00 */
[----:B-1----:R-:W-:Y:S01]  /*146f0*/  IMAD.MOV.U32 R3, RZ, RZ, 0x181f ;  /* 0x0000181fff037424 */ /* 0x002fe200078e00ff */
[----:B------:R-:W-:-:S02]  /*14700*/  MOV R2, 0x14720 ;  /* 0x0001472000027802 */ /* 0x000fc40000000f00 */
[----:B--2345:R-:W-:Y:S05]  /*14710*/  CALL.REL.NOINC `($__internal_19_$__cuda_sm70_shflsync_idx_p) ;  /* 0x00002cb000007944 */ /* 0x03cfea0003c00000 */
        /* <DEDUP_REMOVED lines=8> */
.L_x_3333:
[----:B------:R-:W-:Y:S01]  /*147a0*/  IMAD.MOV.U32 R249, RZ, RZ, R22 ;  /* 0x000000fffff97224 */ /* 0x000fe200078e0016 */
[----:B------:R-:W-:Y:S01]  /*147b0*/  MOV R250, RZ ;  /* 0x000000ff00fa7202 */ /* 0x000fe20000000f00 */
[----:B------:R-:W-:Y:S01]  /*147c0*/  IMAD.MOV.U32 R3, RZ, RZ, 0x181f ;  /* 0x0000181fff037424 */ /* 0x000fe200078e00ff */
[----:B------:R-:W-:Y:S02]  /*147d0*/  MOV R2, 0x147f0 ;  /* 0x000147f000027802 */ /* 0x000fe40000000f00 */
[----:B------:R-:W-:Y:S05]  /*147e0*/  CALL.REL.NOINC `($__internal_19_$__cuda_sm70_shflsync_idx_p) ;  /* 0x00002be000007944 */ /* 0x000fea0003c00000 */
[----:B------:R-:W-:Y:S01]  /*147f0*/  MOV R4, R250 ;  /* 0x000000fa00047202 */ /* 0x000fe20000000f00 */
[----:B-1---5:R-:W-:Y:S05]  /*14800*/  BRA `(.L_x_3395) ;  /* 0xfffef7d000007947 */ /* 0x022fea000383ffff */
.L_x_3334:
[----:B------:R-:W-:Y:S01]  /*14810*/  IMAD.MOV.U32 R249, RZ, RZ, R23 ;  /* 0x000000fffff97224 */ /* 0x000fe200078e0017 */
[----:B------:R-:W-:Y:S01]  /*14820*/  MOV R250, RZ ;  /* 0x000000ff00fa7202 */ /* 0x000fe20000000f00 */
[----:B------:R-:W-:Y:S01]  /*14830*/  IMAD.MOV.U32 R3, RZ, RZ, 0x181f ;  /* 0x0000181fff037424 */ /* 0x000fe200078e00ff */
[----:B------:R-:W-:Y:S02]  /*14840*/  MOV R2, 0x14860 ;  /* 0x0001486000027802 */ /* 0x000fe40000000f00 */
[----:B-12---:R-:W-:Y:S05]  /*14850*/  CALL.REL.NOINC `($__internal_19_$__cuda_sm70_shflsync_idx_p) ;  /* 0x00002b7000007944 */ /* 0x006fea0003c00000 */
[C---:B------:R-:W-:Y:S01]  /*14860*/  IADD3 R10, P1, R250.reuse, R150, RZ ;  /* 0x00000096fa0a7210 */ /* 0x040fe20007f3e0ff */
[----:B------:R-:W-:Y:S01]  /*14870*/  IMAD.MOV.U32 R249, RZ, RZ, R22 ;  /* 0x000000fffff97224 */ /* 0x000fe200078e0016 */
[----:B------:R-:W-:-:S02]  /*14880*/  IADD3 R8, P0, R250, R151, RZ ;  /* 0x00000097fa087210 */ /* 0x000fc40007f1e0ff */
[C---:B-----5:R-:W-:Y:S01]  /*14890*/  IADD3 R0, R245.reuse, 0xc0, RZ ;  /* 0x000000c0f5007810 */ /* 0x060fe20007ffe0ff */
[C---:B------:R-:W-:Y:S01]  /*148a0*/  IMAD.X R11, R4.reuse, 0x1, R144, P1 ;  /* 0x00000001040b7824 */ /* 0x040fe200008e0690 */
[----:B------:R-:W-:Y:S01]  /*148b0*/  ISETP.GE.AND P3, PT, R245, c[0x0][0x1d4], PT ;  /* 0x00007500f5007a0c */ /* 0x000fe20003f66270 */
[----:B------:R-:W-:Y:S01]  /*148c0*/  IMAD.X R9, R4, 0x1, R145, P0 ;  /* 0x0000000104097824 */ /* 0x000fe200000e0691 */
[----:B------:R-:W-:Y:S02]  /*148d0*/  ISETP.GE.AND P2, PT, R252, c[0x0][0x1d4], PT ;  /* 0x00007500fc007a0c */ /* 0x000fe40003f46270 */
[----:B------:R-:W-:Y:S02]  /*148e0*/  ISETP.GE.AND P1, PT, R251, c[0x0][0x1d4], PT ;  /* 0x00007500fb007a0c */ /* 0x000fe40003f26270 */
[----:B------:R-:W-:Y:S02]  /*148f0*/  ISETP.GE.AND P0, PT, R0, c[0x0][0x1d4], PT ;  /* 0x0000750000007a0c */ /* 0x000fe40003f06270 */
[----:B------:R-:W-:-:S02]  /*14900*/  IADD3 R6, P5, R250, R152, RZ ;  /* 0x00000098fa067210 */ /* 0x000fc40007fbe0ff */
[----:B------:R-:W-:Y:S01]  /*14910*/  IADD3 R2, P4, R250, R153, RZ ;  /* 0x00000099fa027210 */ /* 0x000fe20007f9e0ff */
[----:B------:R-:W-:Y:S01]  /*14920*/  IMAD.MOV.U32 R250, RZ, RZ, 0x1 ;  /* 0x00000001fffa7424 */ /* 0x000fe200078e00ff */
[----:B------:R-:W-:Y:S01]  /*14930*/  SEL R5, RZ, 0x10, P3 ;  /* 0x00000010ff057807 */ /* 0x000fe20001800000 */
[C---:B------:R-:W-:Y:S01]  /*14940*/  IMAD.X R7, R4.reuse, 0x1, R146, P5 ;  /* 0x0000000104077824 */ /* 0x040fe200028e0692 */
[----:B------:R-:W-:Y:S01]  /*14950*/  @!PT LDS RZ, [RZ] ;  /* 0x00000000fffff984 */ /* 0x000fe20000000800 */
[----:B------:R-:W-:Y:S01]  /*14960*/  @!PT LDS RZ, [RZ] ;  /* 0x00000000fffff984 */ /* 0x000fe20000000800 */
[----:B------:R-:W-:Y:S01]  /*14970*/  @!PT LDS RZ, [RZ] ;  /* 0x00000000fffff984 */ /* 0x000fe20000000800 */
[----:B------:R2:W-:Y:S01]  /*14980*/  LDGSTS.E.BYPASS.LTC128B.128 [R243+0xc100], [R10.64], !P3 ;  /* 0x0c1000000af37fae */ /* 0x0005e2000d901d46 */
[----:B------:R-:W-:Y:S01]  /*14990*/  IMAD.X R3, R4, 0x1, R147, P4 ;  /* 0x0000000104037824 */ /* 0x000fe200020e0693 */
[----:B------:R-:W-:Y:S02]  /*149a0*/  SEL R14, RZ, 0x10, P2 ;  /* 0x00000010ff0e7807 */ /* 0x000fe40001000000 */
[----:B------:R2:W-:Y:S01]  /*149b0*/  LDGSTS.E.BYPASS.LTC128B.128 [R243+0xf100], [R8.64], !P2 ;  /* 0x0f10000008f37fae */ /* 0x0005e2000d101d46 */
[----:B------:R-:W-:Y:S02]  /*149c0*/  SEL R13, RZ, 0x10, P1 ;  /* 0x00000010ff0d7807 */ /* 0x000fe40000800000 */
[----:B------:R-:W-:Y:S01]  /*149d0*/  SEL R12, RZ, 0x10, P0 ;  /* 0x00000010ff0c7807 */ /* 0x000fe20000000000 */
[----:B------:R2:W-:Y:S04]  /*149e0*/  LDGSTS.E.BYPASS.LTC128B.128 [R243+0x12100], [R6.64], !P1 ;  /* 0x1210000006f37fae */ /* 0x0005e8000c901d46 */
[----:B------:R3:W-:Y:S02]  /*149f0*/  LDGSTS.E.BYPASS.LTC128B.128 [R243+0x15100], [R2.64], !P0 ;  /* 0x1510000002f37fae */ /* 0x0007e4000c101d46 */
[----:B---3--:R-:W-:Y:S01]  /*14a00*/  IMAD.MOV.U32 R3, RZ, RZ, 0x181f ;  /* 0x0000181fff037424 */ /* 0x008fe200078e00ff */
[----:B------:R-:W-:-:S02]  /*14a10*/  MOV R2, 0x14a30 ;  /* 0x00014a3000027802 */ /* 0x000fc40000000f00 */
[----:B-12---:R-:W-:Y:S05]  /*14a20*/  CALL.REL.NOINC `($__internal_19_$__cuda_sm70_shflsync_idx_p) ;  /* 0x000029a000007944 */ /* 0x006fea0003c00000 */
[----:B-----5:R-:W-:Y:S01]  /*14a30*/  IMAD.MOV.U32 R0, RZ, RZ, R250 ;  /* 0x000000ffff007224 */ /* 0x020fe200078e00fa */
[----:B------:R-:W-:Y:S01]  /*14a40*/  MOV R250, 0x1 ;  /* 0x0000000100fa7802 */ /* 0x000fe20000000f00 */
[----:B------:R-:W-:Y:S01]  /*14a50*/  IMAD.MOV.U32 R249, RZ, RZ, R23 ;  /* 0x000000fffff97224 */ /* 0x000fe200078e0017 */
[----:B------:R-:W-:-:S02]  /*14a60*/  MOV R3, 0x181f ;  /* 0x0000181f00037802 */ /* 0x000fc40000000f00 */
[----:B------:R-:W-:Y:S02]  /*14a70*/  MOV R2, 0x14a90 ;  /* 0x00014a9000027802 */ /* 0x000fe40000000f00 */
[----:B-1----:R-:W-:Y:S05]  /*14a80*/  CALL.REL.NOINC `($__internal_19_$__cuda_sm70_shflsync_idx_p) ;  /* 0x0000294000007944 */ /* 0x002fea0003c00000 */
[----:B------:R-:W-:Y:S01]  /*14a90*/  IADD3 R10, -R5, 0x10, RZ ;  /* 0x00000010050a7810 */ /* 0x000fe20007ffe1ff */
[----:B------:R-:W-:Y:S01]  /*14aa0*/  IMAD.MOV.U32 R249, RZ, RZ, R22 ;  /* 0x000000fffff97224 */ /* 0x000fe200078e0016 */
[----:B------:R-:W-:Y:S02]  /*14ab0*/  IADD3 R6, -R13, 0x10, RZ ;  /* 0x000000100d067810 */ /* 0x000fe40007ffe1ff */
[----:B------:R-:W-:Y:S02]  /*14ac0*/  IADD3 R2, -R14, 0x10, RZ ;  /* 0x000000100e027810 */ /* 0x000fe40007ffe1ff */
[----:B------:R-:W-:Y:S02]  /*14ad0*/  LOP3.LUT R10, R10, 0xf, RZ, 0xc0, !PT ;  /* 0x0000000f0a0a7812 */ /* 0x000fe400078ec0ff */
[----:B------:R-:W-:Y:S02]  /*14ae0*/  IADD3 R3, -R12, 0x10, RZ ;  /* 0x000000100c037810 */ /* 0x000fe40007ffe1ff */
[----:B------:R-:W-:-:S02]  /*14af0*/  LOP3.LUT R6, R6, 0xf, RZ, 0xc0, !PT ;  /* 0x0000000f06067812 */ /* 0x000fc400078ec0ff */
[----:B------:R-:W-:Y:S02]  /*14b00*/  LOP3.LUT R2, R2, 0xf, RZ, 0xc0, !PT ;  /* 0x0000000f02027812 */ /* 0x000fe400078ec0ff */
[-C--:B------:R-:W-:Y:S02]  /*14b10*/  IADD3 R10, P1, P0, R10, R250.reuse, R150 ;  /* 0x000000fa0a0a7210 */ /* 0x080fe4000783e096 */
[----:B------:R-:W-:Y:S02]  /*14b20*/  LOP3.LUT R3, R3, 0xf, RZ, 0xc0, !PT ;  /* 0x0000000f03037812 */ /* 0x000fe400078ec0ff */
[-C--:B------:R-:W-:Y:S02]  /*14b30*/  IADD3 R6, P3, P2, R6, R250.reuse, R152 ;  /* 0x000000fa06067210 */ /* 0x080fe40007a7e098 */
[----:B------:R-:W-:Y:S02]  /*14b40*/  IADD3 R8, P5, P4, R2, R250, R151 ;  /* 0x000000fa02087210 */ /* 0x000fe40007cbe097 */
[----:B-----5:R-:W-:-:S02]  /*14b50*/  IADD3.X R11, RZ, R0, R144, P1, P0 ;  /* 0x00000000ff0b7210 */ /* 0x020fc40000fe0490 */
[----:B------:R-:W-:Y:S01]  /*14b60*/  IADD3 R2, P1, P0, R3, R250, R153 ;  /* 0x000000fa03027210 */ /* 0x000fe2000783e099 */
[----:B------:R-:W-:Y:S01]  /*14b70*/  IMAD.MOV.U32 R250, RZ, RZ, 0x2 ;  /* 0x00000002fffa7424 */ /* 0x000fe200078e00ff */
[-C--:B------:R-:W-:Y:S02]  /*14b80*/  IADD3.X R7, RZ, R0.reuse, R146, P3, P2 ;  /* 0x00000000ff077210 */ /* 0x080fe40001fe4492 */
[----:B------:R-:W-:Y:S02]  /*14b90*/  ISETP.NE.U32.AND P3, PT, R5, RZ, PT ;  /* 0x000000ff0500720c */ /* 0x000fe40003f65070 */
[----:B------:R-:W-:Y:S02]  /*14ba0*/  ISETP.NE.U32.AND P2, PT, R14, RZ, PT ;  /* 0x000000ff0e00720c */ /* 0x000fe40003f45070 */
[----:B------:R-:W-:Y:S02]  /*14bb0*/  IADD3.X R3, RZ, R0, R147, P1, P0 ;  /* 0x00000000ff037210 */ /* 0x000fe40000fe0493 */
[----:B------:R-:W-:-:S02]  /*14bc0*/  ISETP.NE.U32.AND P1, PT, R13, RZ, PT ;  /* 0x000000ff0d00720c */ /* 0x000fc40003f25070 */
[----:B------:R-:W-:Y:S02]  /*14bd0*/  ISETP.NE.U32.AND P0, PT, R12, RZ, PT ;  /* 0x000000ff0c00720c */ /* 0x000fe40003f05070 */
[----:B------:R-:W-:-:S03]  /*14be0*/  IADD3.X R9, RZ, R0, R145, P5, P4 ;  /* 0x00000000ff097210 */ /* 0x000fc60002fe8491 */
        /* <DEDUP_REMOVED lines=9> */
[----:B-12---:R-:W-:Y:S05]  /*14c80*/  CALL.REL.NOINC `($__internal_19_$__cuda_sm70_shflsync_idx_p) ;  /* 0x0000274000007944 */ /* 0x006fea0003c00000 */
        /* <DEDUP_REMOVED lines=8> */
.L_x_3335:
[----:B------:R-:W-:Y:S01]  /*14d10*/  IMAD.MOV.U32 R249, RZ, RZ, R4 ;  /* 0x000000fffff97224 */ /* 0x000fe200078e0004 */
[----:B------:R-:W-:Y:S01]  /*14d20*/  MOV R250, RZ ;  /* 0x000000ff00fa7202 */ /* 0x000fe20000000f00 */
[----:B------:R-:W-:Y:S01]  /*14d30*/  IMAD.MOV.U32 R3, RZ, RZ, 0x1c1f ;  /* 0x00001c1fff037424 */ /* 0x000fe200078e00ff */
[----:B------:R-:W-:Y:S02]  /*14d40*/  MOV R2, 0x14d60 ;  /* 0x00014d6000027802 */ /* 0x000fe40000000f00 */
[----:B------:R-:W-:Y:S05]  /*14d50*/  CALL.REL.NOINC `($__internal_19_$__cuda_sm70_shflsync_idx_p) ;  /* 0x0000267000007944 */ /* 0x000fea0003c00000 */
[----:B-----5:R-:W-:Y:S01]  /*14d60*/  MOV R0, R250 ;  /* 0x000000fa00007202 */ /* 0x020fe20000000f00 */
[----:B-1----:R-:W-:Y:S05]  /*14d70*/  BRA `(.L_x_3397) ;  /* 0xfffef78000007947 */ /* 0x002fea000383ffff */
.L_x_3336:
[----:B------:R-:W-:Y:S01]  /*14d80*/  IMAD.MOV.U32 R249, RZ, RZ, R4 ;  /* 0x000000fffff97224 */ /* 0x000fe200078e0004 */
[----:B------:R-:W-:Y:S01]  /*14d90*/  MOV R250, 0x1 ;  /* 0x0000000100fa7802 */ /* 0x000fe20000000f00 */
[----:B------:R-:W-:Y:S01]  /*14da0*/  IMAD.MOV.U32 R3, RZ, RZ, 0x1c1f ;  /* 0x00001c1fff037424 */ /* 0x000fe200078e00ff */
[----:B------:R-:W-:Y:S02]  /*14db0*/  MOV R2, 0x14dd0 ;  /* 0x00014dd000027802 */ /* 0x000fe40000000f00 */
[----:B-12---:R-:W-:Y:S05]  /*14dc0*/  CALL.REL.NOINC `($__internal_19_$__cuda_sm70_shflsync_idx_p) ;  /* 0x0000260000007944 */ /* 0x006fea0003c00000 */
[----:B------:R-:W2:Y:S01]  /*14dd0*/  LDL R2, [R1] ;  /* 0x0000000001027983 */ /* 0x000ea20000100800 */
        /* <DEDUP_REMOVED lines=80> */
[----:B------:R-:W-:Y:S02]  /*152e0*/  ISETP.GT.AND P0, PT, R0, 0x51, PT ;  /* 0x000000510000780c */ /* 0x000fe40003f04270 */
[----:B------:R-:W-:Y:S02]  /*152f0*/  FSEL R3, R26, -INF , P1 ;  /* 0xff8000001a037808 */ /* 0x000fe40000800000 */
[----:B------:R-:W-:Y:S02]  /*15300*/  FMNMX.FTZ R4, R224, R4, !PT ;  /* 0x00000004e0047209 */ /* 0x000fe40007810000 */
[----:B------:R-:W-:Y:S01]  /*15310*/  ISETP.GT.AND P1, PT, R0, 0x58, PT ;  /* 0x000000580000780c */ /* 0x000fe20003f24270 */
[----:B------:R-:W-:Y:S01]  /*15320*/  STL [R1+0x8], R3 ;  /* 0x0000080301007387 */ /* 0x000fe20000100800 */
[----:B------:R-:W-:Y:S02]  /*15330*/  FMNMX.FTZ R4, R3, R4, !PT ;  /* 0x0000000403047209 */ /* 0x000fe40007810000 */
[----:B------:R-:W-:-:S02]  /*15340*/  FSEL R250, R58, -INF , P1 ;  /* 0xff8000003afa7808 */ /* 0x000fc40000800000 */
[----:B--2---:R-:W-:Y:S02]  /*15350*/  FMNMX.FTZ R173, R2, R173, !PT ;  /* 0x000000ad02ad7209 */ /* 0x004fe40007810000 */
[----:B------:R-:W-:Y:S02]  /*15360*/  FSEL R2, R27, -INF , P0 ;  /* 0xff8000001b027808 */ /* 0x000fe40000000000 */
[----:B------:R-:W-:Y:S02]  /*15370*/  FMNMX.FTZ R173, R247, R173, !PT ;  /* 0x000000adf7ad7209 */ /* 0x000fe40007810000 */
[----:B------:R-:W-:Y:S01]  /*15380*/  ISETP.GT.AND P0, PT, R0, 0x59, PT ;  /* 0x000000590000780c */ /* 0x000fe20003f04270 */
[----:B------:R2:W-:Y:S01]  /*15390*/  STL [R1+0x4], R2 ;  /* 0x0000040201007387 */ /* 0x0005e20000100800 */
[----:B------:R-:W-:Y:S01]  /*153a0*/  FMNMX.FTZ R173, R244, R173, !PT ;  /* 0x000000adf4ad7209 */ /* 0x000fe20007810000 */
[----:B------:R-:W-:Y:S01]  /*153b0*/  IMAD.MOV.U32 R0, RZ, RZ, 0x2 ;  /* 0x00000002ff007424 */ /* 0x000fe200078e00ff */
[----:B------:R-:W-:-:S02]  /*153c0*/  FMNMX.FTZ R4, R2, R4, !PT ;  /* 0x0000000402047209 */ /* 0x000fc40007810000 */
[----:B------:R-:W-:Y:S02]  /*153d0*/  FMNMX.FTZ R173, R238, R173, !PT ;  /* 0x000000adeead7209 */ /* 0x000fe40007810000 */
[----:B------:R-:W-:Y:S02]  /*153e0*/  FSEL R249, R59, -INF , P0 ;  /* 0xff8000003bf97808 */ /* 0x000fe40000000000 */
[----:B------:R-:W-:Y:S01]  /*153f0*/  FMNMX.FTZ R4, R250, R4, !PT ;  /* 0x00000004fa047209 */ /* 0x000fe20007810000 */
[----:B------:R-:W-:-:S03]  /*15400*/  IMAD.MOV.U32 R172, RZ, RZ, R173 ;  /* 0x000000ffffac7224 */ /* 0x000fc600078e00ad */
[----:B------:R-:W-:Y:S02]  /*15410*/  FMNMX.FTZ R4, R249, R4, !PT ;  /* 0x00000004f9047209 */ /* 0x000fe40007810000 */
[----:B--2---:R-:W-:Y:S02]  /*15420*/  MOV R2, 0x15440 ;  /* 0x0001544000027802 */ /* 0x004fe40000000f00 */
[----:B-1----:R-:W-:Y:S05]  /*15430*/  CALL.REL.NOINC `($__internal_18_$__cuda_sm70_shflsync_bfly_p) ;  /* 0x00001f3000007944 */ /* 0x002fea0003c00000 */
[----:B------:R-:W-:Y:S01]  /*15440*/  FMNMX.FTZ R173, R173, R0, !PT ;  /* 0x00000000adad7209 */ /* 0x000fe20007810000 */
[----:B------:R-:W-:Y:S01]  /*15450*/  IMAD.MOV.U32 R0, RZ, RZ, 0x1 ;  /* 0x00000001ff007424 */ /* 0x000fe200078e00ff */
[----:B------:R-:W-:-:S03]  /*15460*/  MOV R2, 0x15490 ;  /* 0x0001549000027802 */ /* 0x000fc60000000f00 */
[----:B------:R-:W-:Y:S02]  /*15470*/  IMAD.MOV.U32 R172, RZ, RZ, R173 ;  /* 0x000000ffffac7224 */ /* 0x000fe400078e00ad */
[----:B------:R-:W-:Y:S05]  /*15480*/  CALL.REL.NOINC `($__internal_18_$__cuda_sm70_shflsync_bfly_p) ;  /* 0x00001ee000007944 */ /* 0x000fea0003c00000 */
[----:B------:R-:W-:Y:S01]  /*15490*/  FMNMX.FTZ R173, R173, R0, !PT ;  /* 0x00000000adad7209 */ /* 0x000fe20007810000 */
[----:B------:R-:W-:Y:S01]  /*154a0*/  IMAD.MOV.U32 R172, RZ, RZ, R4 ;  /* 0x000000ffffac7224 */ /* 0x000fe200078e0004 */
[----:B------:R-:W-:Y:S01]  /*154b0*/  MOV R2, 0x154e0 ;  /* 0x000154e000027802 */ /* 0x000fe20000000f00 */
[----:B------:R-:W-:Y:S02]  /*154c0*/  IMAD.MOV.U32 R0, RZ, RZ, 0x2 ;  /* 0x00000002ff007424 */ /* 0x000fe400078e00ff */
[----:B------:R-:W-:Y:S05]  /*154d0*/  CALL.REL.NOINC `($__internal_18_$__cuda_sm70_shflsync_bfly_p) ;  /* 0x00001e9000007944 */ /* 0x000fea0003c00000 */
[----:B------:R-:W-:Y:S01]  /*154e0*/  FMNMX.FTZ R4, R4, R0, !PT ;  /* 0x0000000004047209 */ /* 0x000fe20007810000 */
[----:B------:R-:W-:Y:S01]  /*154f0*/  IMAD.MOV.U32 R0, RZ, RZ, 0x1 ;  /* 0x00000001ff007424 */ /* 0x000fe200078e00ff */
[----:B------:R-:W-:-:S03]  /*15500*/  MOV R2, 0x15530 ;  /* 0x0001553000027802 */ /* 0x000fc60000000f00 */
[----:B------:R-:W-:Y:S02]  /*15510*/  IMAD.MOV.U32 R172, RZ, RZ, R4 ;  /* 0x000000ffffac7224 */ /* 0x000fe400078e0004 */
[----:B------:R-:W-:Y:S05]  /*15520*/  CALL.REL.NOINC `($__internal_18_$__cuda_sm70_shflsync_bfly_p) ;  /* 0x00001e4000007944 */ /* 0x000fea0003c00000 */
[----:B------:R-:W-:Y:S01]  /*15530*/  MOV R12, R0 ;  /* 0x00000000000c7202 */ /* 0x000fe20000000f00 */
[----:B------:R-:W-:Y:S05]  /*15540*/  BRA `(.L_x_3398) ;  /* 0xfffef9a000007947 */ /* 0x000fea000383ffff */
.L_x_3340:
[----:B------:R-:W-:Y:S01]  /*15550*/  MOV R250, RZ ;  /* 0x000000ff00fa7202 */ /* 0x000fe20000000f00 */
[----:B------:R-:W-:Y:S01]  /*15560*/  IMAD.MOV.U32 R249, RZ, RZ, R5 ;  /* 0x000000fffff97224 */ /* 0x000fe200078e0005 */
[----:B------:R-:W-:Y:S01]  /*15570*/  MOV R2, 0x155a0 ;  /* 0x000155a000027802 */ /* 0x000fe20000000f00 */
[----:B------:R-:W-:Y:S02]  /*15580*/  IMAD.MOV.U32 R3, RZ, RZ, 0x181f ;  /* 0x0000181fff037424 */ /* 0x000fe400078e00ff */
[----:B-1----:R-:W-:Y:S05]  /*15590*/  CALL.REL.NOINC `($__internal_19_$__cuda_sm70_shflsync_idx_p) ;  /* 0x00001e3000007944 */ /* 0x002fea0003c00000 */
[----:B------:R-:W-:Y:S01]  /*155a0*/  MOV R4, R250 ;  /* 0x000000fa00047202 */ /* 0x000fe20000000f00 */
[----:B-1---5:R-:W-:-:S05]  /*155b0*/  BRA `(.L_x_3399) ;  /* 0xffff258000007947 */ /* 0x022fca000383ffff */
.L_x_3341:
[----:B------:R-:W-:Y:S01]  /*155c0*/  MOV R250, RZ ;  /* 0x000000ff00fa7202 */ /* 0x000fe20000000f00 */
[----:B------:R-:W-:Y:S01]  /*155d0*/  IMAD.MOV.U32 R249, RZ, RZ, R6 ;  /* 0x000000fffff97224 */ /* 0x000fe200078e0006 */
[----:B------:R-:W-:Y:S01]  /*155e0*/  MOV R2, 0x15610 ;  /* 0x0001561000027802 */ /* 0x000fe20000000f00 */
[----:B------:R-:W-:Y:S02]  /*155f0*/  IMAD.MOV.U32 R3, RZ, RZ, 0x181f ;  /* 0x0000181fff037424 */ /* 0x000fe400078e00ff */
[----:B-123--:R-:W-:Y:S05]  /*15600*/  CALL.REL.NOINC `($__internal_19_$__cuda_sm70_shflsync_idx_p) ;  /* 0x00001dc000007944 */ /* 0x00efea0003c00000 */
[----:B------:R-:W-:Y:S01]  /*15610*/  ISETP.GE.AND P3, PT, R245, c[0x0][0x1d4], PT ;  /* 0x00007500f5007a0c */ /* 0x000fe20003f66270 */
[----:B------:R-:W-:Y:S01]  /*15620*/  IMAD.MOV.U32 R249, RZ, RZ, R5 ;  /* 0x000000fffff97224 */ /* 0x000fe200078e0005 */
[----:B------:R-:W-:Y:S02]  /*15630*/  IADD3 R20, P0, R250, R28, RZ ;  /* 0x0000001cfa147210 */ /* 0x000fe40007f1e0ff */
[----:B------:R-:W-:Y:S02]  /*15640*/  ISETP.GE.AND P2, PT, R252, c[0x0][0x1d4], PT ;  /* 0x00007500fc007a0c */ /* 0x000fe40003f46270 */
[----:B------:R-:W-:Y:S01]  /*15650*/  ISETP.GE.AND P1, PT, R251, c[0x0][0x1d4], PT ;  /* 0x00007500fb007a0c */ /* 0x000fe20003f26270 */
[----:B------:R-:W-:Y:S01]  /*15660*/  IMAD.X R21, R4, 0x1, R7, P0 ;  /* 0x0000000104157824 */ /* 0x000fe200000e0607 */
[----:B------:R-:W-:Y:S02]  /*15670*/  IADD3 R2, P0, R250, R29, RZ ;  /* 0x0000001dfa027210 */ /* 0x000fe40007f1e0ff */
[----:B-----5:R-:W-:Y:S02]  /*15680*/  IADD3 R0, R245, 0xc0, RZ ;  /* 0x000000c0f5007810 */ /* 0x020fe40007ffe0ff */
[----:B------:R-:W-:Y:S01]  /*15690*/  SEL R15, RZ, 0x10, P3 ;  /* 0x00000010ff0f7807 */ /* 0x000fe20001800000 */
[----:B------:R-:W-:Y:S01]  /*156a0*/  @!PT LDS RZ, [RZ] ;  /* 0x00000000fffff984 */ /* 0x000fe20000000800 */
[----:B------:R-:W-:Y:S01]  /*156b0*/  @!PT LDS RZ, [RZ] ;  /* 0x00000000fffff984 */ /* 0x000fe20000000800 */
[----:B------:R-:W-:Y:S01]  /*156c0*/  @!PT LDS RZ, [RZ] ;  /* 0x00000000fffff984 */ /* 0x000fe20000000800 */
[----:B------:R2:W-:Y:S01]  /*156d0*/  LDGSTS.E.BYPASS.LTC128B.128 [R243+0x100], [R20.64], !P3 ;  /* 0x0010000014f37fae */ /* 0x0005e2000d901d46 */
[----:B------:R-:W-:Y:S01]  /*156e0*/  SEL R23, RZ, 0x10, P1 ;  /* 0x00000010ff177807 */ /* 0x000fe20000800000 */
[----:B------:R-:W-:Y:S05]  /*156f0*/  IMAD.X R3, R4, 0x1, R12, P0 ;  /* 0x0000000104037824 */ /* 0x000fea00000e060c */
[----:B------:R3:W-:Y:S01]  /*15700*/  LDGSTS.E.BYPASS.LTC128B.128 [R243+0x3100], [R2.64], !P2 ;  /* 0x0310000002f37fae */ /* 0x0007e2000d101d46 */
[----:B--2---:R-:W-:Y:S02]  /*15710*/  SEL R20, RZ, 0x10, P2 ;  /* 0x00000010ff147807 */ /* 0x004fe40001000000 */
[----:B---3--:R-:W-:Y:S05]  /*15720*/  IADD3 R2, P0, R250, R30, RZ ;  /* 0x0000001efa027210 */ /* 0x008fea0007f1e0ff */
[----:B------:R-:W-:Y:S05]  /*15730*/  IMAD.X R3, R4, 0x1, R13, P0 ;  /* 0x0000000104037824 */ /* 0x000fea00000e060d */
[----:B------:R2:W-:Y:S02]  /*15740*/  LDGSTS.E.BYPASS.LTC128B.128 [R243+0x6100], [R2.64], !P1 ;  /* 0x0610000002f37fae */ /* 0x0005e4000c901d46 */
[----:B--2---:R-:W-:Y:S01]  /*15750*/  IADD3 R2, P0, R250, R31, RZ ;  /* 0x0000001ffa027210 */ /* 0x004fe20007f1e0ff */
[----:B------:R-:W-:Y:S04]  /*15760*/  IMAD.MOV.U32 R250, RZ, RZ, 0x1 ;  /* 0x00000001fffa7424 */ /* 0x000fe800078e00ff */
[----:B------:R-:W-:Y:S01]  /*15770*/  IMAD.X R3, R4, 0x1, R14, P0 ;  /* 0x0000000104037824 */ /* 0x000fe200000e060e */
[----:B------:R-:W-:Y:S04]  /*15780*/  ISETP.GE.AND P0, PT, R0, c[0x0][0x1d4], PT ;  /* 0x0000750000007a0c */ /* 0x000fe80003f06270 */
[----:B------:R-:W-:Y:S09]  /*15790*/  SEL R22, RZ, 0x10, P0 ;  /* 0x00000010ff167807 */ /* 0x000ff20000000000 */
[----:B------:R2:W-:Y:S02]  /*157a0*/  LDGSTS.E.BYPASS.LTC128B.128 [R243+0x9100], [R2.64], !P0 ;  /* 0x0910000002f37fae */ /* 0x0005e4000c101d46 */
[----:B--2---:R-:W-:Y:S01]  /*157b0*/  MOV R2, 0x157e0 ;  /* 0x000157e000027802 */ /* 0x004fe20000000f00 */
[----:B------:R-:W-:Y:S02]  /*157c0*/  IMAD.MOV.U32 R3, RZ, RZ, 0x181f ;  /* 0x0000181fff037424 */ /* 0x000fe400078e00ff */
[----:B-1----:R-:W-:Y:S05]  /*157d0*/  CALL.REL.NOINC `($__internal_19_$__cuda_sm70_shflsync_idx_p) ;  /* 0x00001bf000007944 */ /* 0x002fea0003c00000 */
[----:B------:R-:W-:Y:S01]  /*157e0*/  MOV R3, 0x181f ;  /* 0x0000181f00037802 */ /* 0x000fe20000000f00 */
[----:B-----5:R-:W-:Y:S01]  /*157f0*/  IMAD.MOV.U32 R0, RZ, RZ, R250 ;  /* 0x000000ffff007224 */ /* 0x020fe200078e00fa */
[----:B------:R-:W-:Y:S01]  /*15800*/  MOV R250, 0x1 ;  /* 0x0000000100fa7802 */ /* 0x000fe20000000f00 */
[----:B------:R-:W-:Y:S01]  /*15810*/  IMAD.MOV.U32 R249, RZ, RZ, R6 ;  /* 0x000000fffff97224 */ /* 0x000fe200078e0006 */
[----:B------:R-:W-:Y:S02]  /*15820*/  MOV R2, 0x15840 ;  /* 0x0001584000027802 */ /* 0x000fe40000000f00 */
[----:B-1----:R-:W-:Y:S05]  /*15830*/  CALL.REL.NOINC `($__internal_19_$__cuda_sm70_shflsync_idx_p) ;  /* 0x00001b9000007944 */ /* 0x002fea0003c00000 */
[C---:B------:R-:W-:Y:S01]  /*15840*/  IADD3 R2, -R15.reuse, 0x10, RZ ;  /* 0x000000100f027810 */ /* 0x040fe20007ffe1ff */
[----:B------:R-:W-:Y:S01]  /*15850*/  IMAD.MOV.U32 R249, RZ, RZ, R5 ;  /* 0x000000fffff97224 */ /* 0x000fe200078e0005 */
        /* <DEDUP_REMOVED lines=24> */
[----:B------:R-:W-:Y:S03]  /*159e0*/  IMAD.MOV.U32 R250, RZ, RZ, 0x2 ;  /* 0x00000002fffa7424 */ /* 0x000fe600078e00ff */
[----:B------:R-:W-:Y:S05]  /*159f0*/  IADD3.X R3, RZ, R0, R14, P1, P0 ;  /* 0x00000000ff037210 */ /* 0x000fea0000fe040e */
[----:B------:R2:W-:Y:S02]  /*15a00*/  LDGSTS.E.BYPASS.LTC128B.128.ZFILL [R243+0xa100], [R2.64], P2 ;  /* 0x0a10000002f37fae */ /* 0x0005e40009141d46 */
[----:B--2---:R-:W-:Y:S01]  /*15a10*/  MOV R2, 0x15a40 ;  /* 0x00015a4000027802 */ /* 0x004fe20000000f00 */
[----:B------:R-:W-:Y:S02]  /*15a20*/  IMAD.MOV.U32 R3, RZ, RZ, 0x181f ;  /* 0x0000181fff037424 */ /* 0x000fe400078e00ff */
[----:B-1----:R-:W-:Y:S05]  /*15a30*/  CALL.REL.NOINC `($__internal_19_$__cuda_sm70_shflsync_idx_p) ;  /* 0x0000199000007944 */ /* 0x002fea0003c00000 */
[----:B------:R-:W-:Y:S01]  /*15a40*/  MOV R3, 0x181f ;  /* 0x0000181f00037802 */ /* 0x000fe20000000f00 */
[----:B------:R-:W-:Y:S01]  /*15a50*/  IMAD.MOV.U32 R4, RZ, RZ, R250 ;  /* 0x000000ffff047224 */ /* 0x000fe200078e00fa */
[----:B------:R-:W-:Y:S01]  /*15a60*/  MOV R250, 0x2 ;  /* 0x0000000200fa7802 */ /* 0x000fe20000000f00 */
[----:B------:R-:W-:Y:S01]  /*15a70*/  IMAD.MOV.U32 R249, RZ, RZ, R6 ;  /* 0x000000fffff97224 */ /* 0x000fe200078e0006 */
[----:B------:R-:W-:Y:S02]  /*15a80*/  MOV R2, 0x15aa0 ;  /* 0x00015aa000027802 */ /* 0x000fe40000000f00 */
[----:B-1---5:R-:W-:Y:S05]  /*15a90*/  CALL.REL.NOINC `($__internal_19_$__cuda_sm70_shflsync_idx_p) ;  /* 0x0000193000007944 */ /* 0x022fea0003c00000 */
[----:B-----5:R-:W-:Y:S01]  /*15aa0*/  MOV R0, R250 ;  /* 0x000000fa00007202 */ /* 0x020fe20000000f00 */
[----:B-1----:R-:W-:-:S05]  /*15ab0*/  BRA `(.L_x_3400) ;  /* 0xffff22f000007947 */ /* 0x002fca000383ffff */
.L_x_3344:
[----:B------:R-:W-:Y:S01]  /*15ac0*/  MOV R250, RZ ;  /* 0x000000ff00fa7202 */ /* 0x000fe20000000f00 */
[----:B------:R-:W-:Y:S01]  /*15ad0*/  IMAD.MOV.U32 R249, RZ, RZ, R173 ;  /* 0x000000fffff97224 */ /* 0x000fe200078e00ad */
[----:B------:R-:W-:Y:S01]  /*15ae0*/  MOV R2, 0x15b10 ;  /* 0x00015b1000027802 */ /* 0x000fe20000000f00 */
[----:B------:R-:W-:Y:S02]  /*15af0*/  IMAD.MOV.U32 R3, RZ, RZ, 0x181f ;  /* 0x0000181fff037424 */ /* 0x000fe400078e00ff */
[----:B------:R-:W-:Y:S05]  /*15b00*/  CALL.REL.NOINC `($__internal_19_$__cuda_sm70_shflsync_idx_p) ;  /* 0x000018c000007944 */ /* 0x000fea0003c00000 */
[----:B------:R-:W-:Y:S01]  /*15b10*/  MOV R172, R250 ;  /* 0x000000fa00ac7202 */ /* 0x000fe20000000f00 */
[----:B-1---5:R-:W-:-:S05]  /*15b20*/  BRA `(.L_x_3401) ;  /* 0xffff3a1000007947 */ /* 0x022fca000383ffff */
.L_x_3345:
[----:B------:R-:W-:Y:S01]  /*15b30*/  MOV R250, RZ ;  /* 0x000000ff00fa7202 */ /* 0x000fe20000000f00 */
[----:B------:R-:W-:Y:S01]  /*15b40*/  IMAD.MOV.U32 R249, RZ, RZ, R184 ;  /* 0x000000fffff97224 */ /* 0x000fe200078e00b8 */
[----:B------:R-:W-:Y:S01]  /*15b50*/  MOV R2, 0x15b80 ;  /* 0x00015b8000027802 */ /* 0x000fe20000000f00 */
[----:B------:R-:W-:Y:S02]  /*15b60*/  IMAD.MOV.U32 R3, RZ, RZ, 0x181f ;  /* 0x0000181fff037424 */ /* 0x000fe400078e00ff */
[----:B-12---:R-:W-:Y:S05]  /*15b70*/  CALL.REL.NOINC `($__internal_19_$__cuda_sm70_shflsync_idx_p) ;  /* 0x0000185000007944 */ /* 0x006fea0003c00000 */
        /* <DEDUP_REMOVED lines=75> */
.L_x_3346:
[----:B------:R-:W-:Y:S01]  /*16030*/  MOV R250, RZ ;  /* 0x000000ff00fa7202 */ /* 0x000fe20000000f00 */
[----:B------:R-:W-:Y:S01]  /*16040*/  IMAD.MOV.U32 R249, RZ, RZ, R172 ;  /* 0x000000fffff97224 */ /* 0x000fe200078e00ac */
[----:B------:R-:W-:Y:S01]  /*16050*/  MOV R2, 0x16080 ;  /* 0x0001608000027802 */ /* 0x000fe20000000f00 */
[----:B------:R-:W-:Y:S02]  /*16060*/  IMAD.MOV.U32 R3, RZ, RZ, 0x1c1f ;  /* 0x00001c1fff037424 */ /* 0x000fe400078e00ff */
[----:B------:R-:W-:Y:S05]  /*16070*/  CALL.REL.NOINC `($__internal_19_$__cuda_sm70_shflsync_idx_p) ;  /* 0x0000135000007944 */ /* 0x000fea0003c00000 */
[----:B-----5:R-:W-:Y:S01]  /*16080*/  MOV R0, R250 ;  /* 0x000000fa00007202 */ /* 0x020fe20000000f00 */
[----:B-1----:R-:W-:-:S05]  /*16090*/  BRA `(.L_x_3403) ;  /* 0xffff39e000007947 */ /* 0x002fca000383ffff */
.L_x_3347:
[----:B------:R-:W-:Y:S01]  /*160a0*/  MOV R250, 0x1 ;  /* 0x0000000100fa7802 */ /* 0x000fe20000000f00 */
[----:B------:R-:W-:Y:S01]  /*160b0*/  IMAD.MOV.U32 R249, RZ, RZ, R172 ;  /* 0x000000fffff97224 */ /* 0x000fe200078e00ac */
[----:B------:R-:W-:Y:S01]  /*160c0*/  MOV R2, 0x160f0 ;  /* 0x000160f000027802 */ /* 0x000fe20000000f00 */
[----:B------:R-:W-:Y:S02]  /*160d0*/  IMAD.MOV.U32 R3, RZ, RZ, 0x1c1f ;  /* 0x00001c1fff037424 */ /* 0x000fe400078e00ff */
[----:B-1----:R-:W-:Y:S05]  /*160e0*/  CALL.REL.NOINC `($__internal_19_$__cuda_sm70_shflsync_idx_p) ;  /* 0x000012e000007944 */ /* 0x002fea0003c00000 */
        /* <DEDUP_REMOVED lines=99> */
[----:B-1----:R-:W-:Y:S05]  /*16720*/  CALL.REL.NOINC `($__internal_18_$__cuda_sm70_shflsync_bfly_p) ;  /* 0x00000c4000007944 */ /* 0x002fea0003c00000 */
[----:B------:R-:W-:Y:S01]  /*16730*/  FMNMX.FTZ R172, R172, R0, !PT ;  /* 0x00000000acac7209 */ /* 0x000fe20007810000 */
[----:B------:R-:W-:Y:S01]  /*16740*/  IMAD.MOV.U32 R0, RZ, RZ, 0x1 ;  /* 0x00000001ff007424 */ /* 0x000fe200078e00ff */
[----:B------:R-:W-:Y:S02]  /*16750*/  MOV R2, 0x16770 ;  /* 0x0001677000027802 */ /* 0x000fe40000000f00 */
        /* <DEDUP_REMOVED lines=8> */
[----:B------:R-:W-:Y:S02]  /*167e0*/  MOV R2, 0x16800 ;  /* 0x0001680000027802 */ /* 0x000fe40000000f00 */
[----:B------:R-:W-:Y:S05]  /*167f0*/  CALL.REL.NOINC `($__internal_18_$__cuda_sm70_shflsync_bfly_p) ;  /* 0x00000b7000007944 */ /* 0x000fea0003c00000 */
[----:B------:R-:W-:-:S05]  /*16800*/  BRA `(.L_x_3404) ;  /* 0xffff3c2000007947 */ /* 0x000fca000383ffff */
.L_x_3350:
[----:B-1--4-:R-:W-:Y:S01]  /*16810*/  MOV R250, RZ ;  /* 0x000000ff00fa7202 */ /* 0x012fe20000000f00 */
[----:B------:R-:W-:Y:S01]  /*16820*/  IMAD.MOV.U32 R249, RZ, RZ, R12 ;  /* 0x000000fffff97224 */ /* 0x000fe200078e000c */
[----:B------:R-:W-:Y:S01]  /*16830*/  MOV R2, 0x16860 ;  /* 0x0001686000027802 */ /* 0x000fe20000000f00 */
[----:B------:R-:W-:Y:S02]  /*16840*/  IMAD.MOV.U32 R3, RZ, RZ, 0x181f ;  /* 0x0000181fff037424 */ /* 0x000fe400078e00ff */
[----:B------:R-:W-:Y:S05]  /*16850*/  CALL.REL.NOINC `($__internal_19_$__cuda_sm70_shflsync_idx_p) ;  /* 0x00000b7000007944 */ /* 0x000fea0003c00000 */
[----:B------:R-:W-:Y:S01]  /*16860*/  MOV R2, R250 ;  /* 0x000000fa00027202 */ /* 0x000fe20000000f00 */
[----:B-1---5:R-:W-:-:S05]  /*16870*/  BRA `(.L_x_3405) ;  /* 0xffff668000007947 */ /* 0x022fca000383ffff */
.L_x_3353:
[----:B------:R-:W-:Y:S01]  /*16880*/  MOV R250, RZ ;  /* 0x000000ff00fa7202 */ /* 0x000fe20000000f00 */
[----:B------:R-:W-:Y:S01]  /*16890*/  IMAD.MOV.U32 R249, RZ, RZ, R173 ;  /* 0x000000fffff97224 */ /* 0x000fe200078e00ad */
[----:B------:R-:W-:Y:S01]  /*168a0*/  MOV R2, 0x168d0 ;  /* 0x000168d000027802 */ /* 0x000fe20000000f00 */
[----:B------:R-:W-:Y:S02]  /*168b0*/  IMAD.MOV.U32 R3, RZ, RZ, 0x181f ;  /* 0x0000181fff037424 */ /* 0x000fe400078e00ff */
[----:B------:R-:W-:Y:S05]  /*168c0*/  CALL.REL.NOINC `($__internal_19_$__cuda_sm70_shflsync_idx_p) ;  /* 0x00000b0000007944 */ /* 0x000fea0003c00000 */
[----:B------:R-:W-:Y:S01]  /*168d0*/  MOV R172, R250 ;  /* 0x000000fa00ac7202 */ /* 0x000fe20000000f00 */
[----:B-1---5:R-:W-:-:S05]  /*168e0*/  BRA `(.L_x_3406) ;  /* 0xffff7f9000007947 */ /* 0x022fca000383ffff */
.L_x_3354:
[----:B------:R-:W-:Y:S01]  /*168f0*/  MOV R250, RZ ;  /* 0x000000ff00fa7202 */ /* 0x000fe20000000f00 */
[----:B------:R-:W-:Y:S01]  /*16900*/  IMAD.MOV.U32 R249, RZ, RZ, R184 ;  /* 0x000000fffff97224 */ /* 0x000fe200078e00b8 */
[----:B------:R-:W-:Y:S01]  /*16910*/  MOV R2, 0x16940 ;  /* 0x0001694000027802 */ /* 0x000fe20000000f00 */
[----:B------:R-:W-:Y:S02]  /*16920*/  IMAD.MOV.U32 R3, RZ, RZ, 0x181f ;  /* 0x0000181fff037424 */ /* 0x000fe400078e00ff */
[----:B-12---:R-:W-:Y:S05]  /*16930*/  CALL.REL.NOINC `($__internal_19_$__cuda_sm70_shflsync_idx_p) ;  /* 0x00000a9000007944 */ /* 0x006fea0003c00000 */
[----:B------:R-:W-:Y:S01]  /*16940*/  IADD3 R2, -R244, 0x10, RZ ;  /* 0x00000010f4027810 */ /* 0x000fe20007ffe1ff */
[----:B------:R-:W-:Y:S03]  /*16950*/  IMAD.MOV.U32 R249, RZ, RZ, R173 ;  /* 0x000000fffff97224 */ /* 0x000fe600078e00ad */
        /* <DEDUP_REMOVED lines=16> */
[----:B------:R-:W-:Y:S04]  /*16a60*/  IMAD.MOV.U32 R250, RZ, RZ, 0x1 ;  /* 0x00000001fffa7424 */ /* 0x000fe800078e00ff */
[----:B------:R-:W-:Y:S05]  /*16a70*/  IMAD.X R3, R172, 0x1, R188, P0 ;  /* 0x00000001ac037824 */ /* 0x000fea00000e06bc */
[----:B------:R2:W-:Y:S02]  /*16a80*/  LDGSTS.E.BYPASS.LTC128B.128 [R243+0x15100], [R2.64], !P3 ;  /* 0x1510000002f37fae */ /* 0x0005e4000d901d46 */
[----:B--2---:R-:W-:Y:S01]  /*16a90*/  MOV R2, 0x16ac0 ;  /* 0x00016ac000027802 */ /* 0x004fe20000000f00 */
[----:B------:R-:W-:Y:S02]  /*16aa0*/  IMAD.MOV.U32 R3, RZ, RZ, 0x181f ;  /* 0x0000181fff037424 */ /* 0x000fe400078e00ff */
[----:B-1-3-5:R-:W-:Y:S05]  /*16ab0*/  CALL.REL.NOINC `($__internal_19_$__cuda_sm70_shflsync_idx_p) ;  /* 0x0000091000007944 */ /* 0x02afea0003c00000 */
[----:B------:R-:W-:Y:S01]  /*16ac0*/  MOV R3, 0x181f ;  /* 0x0000181f00037802 */ /* 0x000fe20000000f00 */
[----:B-----5:R-:W-:Y:S01]  /*16ad0*/  IMAD.MOV.U32 R0, RZ, RZ, R250 ;  /* 0x000000ffff007224 */ /* 0x020fe200078e00fa */
[----:B------:R-:W-:Y:S01]  /*16ae0*/  MOV R250, 0x1 ;  /* 0x0000000100fa7802 */ /* 0x000fe20000000f00 */
[----:B------:R-:W-:Y:S01]  /*16af0*/  IMAD.MOV.U32 R249, RZ, RZ, R184 ;  /* 0x000000fffff97224 */ /* 0x000fe200078e00b8 */
[----:B------:R-:W-:Y:S02]  /*16b00*/  MOV R2, 0x16b20 ;  /* 0x00016b2000027802 */ /* 0x000fe40000000f00 */
[----:B-1----:R-:W-:Y:S05]  /*16b10*/  CALL.REL.NOINC `($__internal_19_$__cuda_sm70_shflsync_idx_p) ;  /* 0x000008b000007944 */ /* 0x002fea0003c00000 */
[----:B------:R-:W-:Y:S01]  /*16b20*/  IADD3 R2, -R244, 0x10, RZ ;  /* 0x00000010f4027810 */ /* 0x000fe20007ffe1ff */
[----:B------:R-:W-:Y:S03]  /*16b30*/  IMAD.MOV.U32 R249, RZ, RZ, R173 ;  /* 0x000000fffff97224 */ /* 0x000fe600078e00ad */
        /* <DEDUP_REMOVED lines=21> */
[----:B-1-3--:R-:W-:Y:S05]  /*16c90*/  CALL.REL.NOINC `($__internal_19_$__cuda_sm70_shflsync_idx_p) ;  /* 0x0000073000007944 */ /* 0x00afea0003c00000 */
        /* <DEDUP_REMOVED lines=8> */
.L_x_3355:
[----:B------:R-:W-:Y:S02]  /*16d20*/  MOV R0, 0x2 ;  /* 0x0000000200007802 */ /* 0x000fe40000000f00 */
        /* <DEDUP_REMOVED lines=16> */
.L_x_3357:
[----:B------:R1:W5:Y:S01]  /*16e30*/  LDL R172, [R1+0x4] ;  /* 0x0000040001ac7983 */ /* 0x0003620000100800 */
[----:B------:R-:W-:-:S02]  /*16e40*/  MOV R0, 0x2 ;  /* 0x0000000200007802 */ /* 0x000fc40000000f00 */
[----:B------:R-:W-:Y:S02]  /*16e50*/  MOV R2, 0x16e70 ;  /* 0x00016e7000027802 */ /* 0x000fe40000000f00 */
[----:B-1---5:R-:W-:Y:S05]  /*16e60*/  CALL.REL.NOINC `($__internal_18_$__cuda_sm70_shflsync_bfly_p) ;  /* 0x0000050000007944 */ /* 0x022fea0003c00000 */
[----:B------:R-:W-:Y:S01]  /*16e70*/  MOV R4, R0 ;  /* 0x0000000000047202 */ /* 0x000fe20000000f00 */
[----:B------:R-:W-:Y:S05]  /*16e80*/  BRA `(.L_x_3409) ;  /* 0xffffa6e000007947 */ /* 0x000fea000383ffff */
.L_x_3358:
[----:B------:R-:W-:Y:S01]  /*16e90*/  IMAD.MOV.U32 R172, RZ, RZ, R4 ;  /* 0x000000ffffac7224 */ /* 0x000fe200078e0004 */
[----:B------:R-:W-:Y:S02]  /*16ea0*/  MOV R0, 0x1 ;  /* 0x0000000100007802 */ /* 0x000fe40000000f00 */
[----:B------:R-:W-:Y:S02]  /*16eb0*/  MOV R2, 0x16ed0 ;  /* 0x00016ed000027802 */ /* 0x000fe40000000f00 */
[----:B------:R-:W-:Y:S05]  /*16ec0*/  CALL.REL.NOINC `($__internal_18_$__cuda_sm70_shflsync_bfly_p) ;  /* 0x000004a000007944 */ /* 0x000fea0003c00000 */
[----:B------:R1:W5:Y:S01]  /*16ed0*/  LDL R172, [R1+0x8] ;  /* 0x0000080001ac7983 */ /* 0x0003620000100800 */
[----:B------:R-:W-:Y:S01]  /*16ee0*/  FADD.FTZ R4, R4, R0 ;  /* 0x0000000004047221 */ /* 0x000fe20000010000 */
[----:B------:R-:W-:Y:S02]  /*16ef0*/  MOV R0, 0x2 ;  /* 0x0000000200007802 */ /* 0x000fe40000000f00 */
[----:B------:R-:W-:Y:S02]  /*16f00*/  MOV R2, 0x16f20 ;  /* 0x00016f2000027802 */ /* 0x000fe40000000f00 */
[----:B-1---5:R-:W-:Y:S05]  /*16f10*/  CALL.REL.NOINC `($__internal_18_$__cuda_sm70_shflsync_bfly_p) ;  /* 0x0000045000007944 */ /* 0x022fea0003c00000 */
[----:B------:R-:W2:Y:S02]  /*16f20*/  LDL.LU R2, [R1+0x8] ;  /* 0x0000080001027983 */ /* 0x000ea40000300800 */
[----:B--2---:R-:W-:Y:S01]  /*16f30*/  FADD.FTZ R5, R2, R0 ;  /* 0x0000000002057221 */ /* 0x004fe20000010000 */
[----:B------:R-:W-:-:S02]  /*16f40*/  MOV R0, 0x1 ;  /* 0x0000000100007802 */ /* 0x000fc40000000f00 */
[----:B------:R-:W-:Y:S02]  /*16f50*/  MOV R2, 0x16f80 ;  /* 0x00016f8000027802 */ /* 0x000fe40000000f00 */
[----:B------:R-:W-:Y:S02]  /*16f60*/  MOV R172, R5 ;  /* 0x0000000500ac7202 */ /* 0x000fe40000000f00 */
[----:B------:R-:W-:Y:S05]  /*16f70*/  CALL.REL.NOINC `($__internal_18_$__cuda_sm70_shflsync_bfly_p) ;  /* 0x000003f000007944 */ /* 0x000fea0003c00000 */
[----:B------:R-:W-:Y:S01]  /*16f80*/  MOV R3, R0 ;  /* 0x0000000000037202 */ /* 0x000fe20000000f00 */
[----:B------:R-:W-:Y:S05]  /*16f90*/  BRA `(.L_x_3410) ;  /* 0xffffa66000007947 */ /* 0x000fea000383ffff */
.L_x_3373:
[----:B------:R-:W-:Y:S01]  /*16fa0*/  IMAD.MOV.U32 R249, RZ, RZ, R5 ;  /* 0x000000fffff97224 */ /* 0x000fe200078e0005 */
[----:B------:R-:W-:Y:S01]  /*16fb0*/  MOV R250, RZ ;  /* 0x000000ff00fa7202 */ /* 0x000fe20000000f00 */
[----:B------:R-:W-:Y:S01]  /*16fc0*/  IMAD.MOV.U32 R3, RZ, RZ, 0x181f ;  /* 0x0000181fff037424 */ /* 0x000fe200078e00ff */
[----:B------:R-:W-:Y:S02]  /*16fd0*/  MOV R2, 0x16ff0 ;  /* 0x00016ff000027802 */ /* 0x000fe40000000f00 */
[----:B------:R-:W-:Y:S05]  /*16fe0*/  CALL.REL.NOINC `($__internal_19_$__cuda_sm70_shflsync_idx_p) ;  /* 0x000003e000007944 */ /* 0x000fea0003c00000 */
[----:B------:R-:W-:Y:S01]  /*16ff0*/  MOV R4, R250 ;  /* 0x000000fa00047202 */ /* 0x000fe20000000f00 */
[----:B-1---5:R-:W-:Y:S05]  /*17000*/  BRA `(.L_x_3411) ;  /* 0xffffcaf000007947 */ /* 0x022fea000383ffff */
.L_x_3374:
[----:B------:R-:W-:Y:S01]  /*17010*/  IMAD.MOV.U32 R249, RZ, RZ, R13 ;  /* 0x000000fffff97224 */ /* 0x000fe200078e000d */
[----:B------:R-:W-:Y:S01]  /*17020*/  MOV R250, RZ ;  /* 0x000000ff00fa7202 */ /* 0x000fe20000000f00 */
[----:B------:R-:W-:Y:S01]  /*17030*/  IMAD.MOV.U32 R3, RZ, RZ, 0x181f ;  /* 0x0000181fff037424 */ /* 0x000fe200078e00ff */
[----:B------:R-:W-:-:S02]  /*17040*/  MOV R2, 0x17060 ;  /* 0x0001706000027802 */ /* 0x000fc40000000f00 */
[----:B-12---:R-:W-:Y:S05]  /*17050*/  CALL.REL.NOINC `($__internal_19_$__cuda_sm70_shflsync_idx_p) ;  /* 0x0000037000007944 */ /* 0x006fea0003c00000 */
[----:B-----5:R-:W-:Y:S01]  /*17060*/  MOV R0, R250 ;  /* 0x000000fa00007202 */ /* 0x020fe20000000f00 */
[----:B-1----:R-:W-:Y:S05]  /*17070*/  BRA `(.L_x_3412) ;  /* 0xffffcaa000007947 */ /* 0x002fea000383ffff */
.L_x_3377:
[----:B------:R-:W-:Y:S01]  /*17080*/  IMAD.MOV.U32 R249, RZ, RZ, R5 ;  /* 0x000000fffff97224 */ /* 0x000fe200078e0005 */
[----:B------:R-:W-:Y:S01]  /*17090*/  MOV R250, 0x1 ;  /* 0x0000000100fa7802 */ /* 0x000fe20000000f00 */
[----:B-1----:R-:W-:Y:S01]  /*170a0*/  IMAD.MOV.U32 R3, RZ, RZ, 0x181f ;  /* 0x0000181fff037424 */ /* 0x002fe200078e00ff */
[----:B------:R-:W-:-:S02]  /*170b0*/  MOV R2, 0x170d0 ;  /* 0x000170d000027802 */ /* 0x000fc40000000f00 */
[----:B--234-:R-:W-:Y:S05]  /*170c0*/  CALL.REL.NOINC `($__internal_19_$__cuda_sm70_shflsync_idx_p) ;  /* 0x0000030000007944 */ /* 0x01cfea0003c00000 */
        /* <DEDUP_REMOVED lines=8> */
.L_x_3380:
[----:B------:R-:W-:Y:S01]  /*17150*/  IMAD.MOV.U32 R249, RZ, RZ, R5 ;  /* 0x000000fffff97224 */ /* 0x000fe200078e0005 */
[----:B------:R-:W-:Y:S01]  /*17160*/  MOV R250, 0x2 ;  /* 0x0000000200fa7802 */ /* 0x000fe20000000f00 */
[----:B-1----:R-:W-:Y:S01]  /*17170*/  IMAD.MOV.U32 R3, RZ, RZ, 0x181f ;  /* 0x0000181fff037424 */ /* 0x002fe200078e00ff */
[----:B------:R-:W-:Y:S02]  /*17180*/  MOV R2, 0x171a0 ;  /* 0x000171a000027802 */ /* 0x000fe40000000f00 */
[----:B--234-:R-:W-:Y:S05]  /*17190*/  CALL.REL.NOINC `($__internal_19_$__cuda_sm70_shflsync_idx_p) ;  /* 0x0000023000007944 */ /* 0x01cfea0003c00000 */
[----:B------:R-:W-:Y:S01]  /*171a0*/  MOV R4, R250 ;  /* 0x000000fa00047202 */ /* 0x000fe20000000f00 */
[----:B-1---5:R-:W-:Y:S05]  /*171b0*/  BRA `(.L_x_3414) ;  /* 0xffffcd8000007947 */ /* 0x022fea000383ffff */
.L_x_3381:
[----:B------:R-:W-:Y:S01]  /*171c0*/  IMAD.MOV.U32 R249, RZ, RZ, R13 ;  /* 0x000000fffff97224 */ /* 0x000fe200078e000d */
[----:B------:R-:W-:Y:S01]  /*171d0*/  MOV R250, 0x2 ;  /* 0x0000000200fa7802 */ /* 0x000fe20000000f00 */
[----:B-1----:R-:W-:Y:S01]  /*171e0*/  IMAD.MOV.U32 R3, RZ, RZ, 0x181f ;  /* 0x0000181fff037424 */ /* 0x002fe200078e00ff */
[----:B------:R-:W-:Y:S02]  /*171f0*/  MOV R2, 0x17210 ;  /* 0x0001721000027802 */ /* 0x000fe40000000f00 */
[----:B--234-:R-:W-:Y:S05]  /*17200*/  CALL.REL.NOINC `($__internal_19_$__cuda_sm70_shflsync_idx_p) ;  /* 0x000001c000007944 */ /* 0x01cfea0003c00000 */
[----:B-----5:R-:W-:Y:S01]  /*17210*/  MOV R0, R250 ;  /* 0x000000fa00007202 */ /* 0x020fe20000000f00 */
[----:B-1----:R-:W-:Y:S05]  /*17220*/  BRA `(.L_x_3415) ;  /* 0xffffcd3000007947 */ /* 0x002fea000383ffff */
.L_x_3384:
        /* <DEDUP_REMOVED lines=13> */
.L_x_3386:
[----:B------:R-:W-:Y:S01]  /*17300*/  IMAD.MOV.U32 R249, RZ, RZ, R81 ;  /* 0x000000fffff97224 */ /* 0x000fe200078e0051 */
[----:B------:R-:W-:Y:S01]  /*17310*/  MOV R250, RZ ;  /* 0x000000ff00fa7202 */ /* 0x000fe20000000f00 */
[----:B-1----:R-:W-:Y:S01]  /*17320*/  IMAD.MOV.U32 R3, RZ, RZ, 0x1f ;  /* 0x0000001fff037424 */ /* 0x002fe200078e00ff */
[----:B------:R-:W-:Y:S02]  /*17330*/  MOV R2, 0x17350 ;  /* 0x0001735000027802 */ /* 0x000fe40000000f00 */
[----:B--234-:R-:W-:Y:S05]  /*17340*/  CALL.REL.NOINC `($__internal_19_$__cuda_sm70_shflsync_idx_p) ;  /* 0x0000008000007944 */ /* 0x01cfea0003c00000 */
[----:B-----5:R-:W-:Y:S01]  /*17350*/  MOV R0, R250 ;  /* 0x000000fa00007202 */ /* 0x020fe20000000f00 */
[----:B-1----:R-:W-:Y:S05]  /*17360*/  BRA `(.L_x_3417) ;  /* 0xffffd01000007947 */ /* 0x002fea000383ffff */
        .weak           $__internal_18_$__cuda_sm70_shflsync_bfly_p
        .type           $__internal_18_$__cuda_sm70_shflsync_bfly_p,@function
        .size           $__internal_18_$__cuda_sm70_shflsync_bfly_p,($__internal_19_$__cuda_sm70_shflsync_idx_p - $__internal_18_$__cuda_sm70_shflsync_bfly_p)
$__internal_18_$__cuda_sm70_shflsync_bfly_p:
[----:B------:R-:W-:Y:S02]  /*17370*/  MOV R185, 0xffffffff ;  /* 0xffffffff00b97802 */ /* 0x000fe40000000f00 */
[----:B------:R-:W-:Y:S02]  /*17380*/  MOV R3, 0x1f ;  /* 0x0000001f00037802 */ /* 0x000fe40000000f00 */
[----:B------:R-:W-:Y:S04]  /*17390*/  WARPSYNC R185 ;  /* 0x000000b900007348 */ /* 0x000fe80003800000 */
[----:B------:R1:W2:Y:S02]  /*173a0*/  SHFL.BFLY PT, R0, R172, R0, R3 ;  /* 0x0c000000ac007389 */ /* 0x0002a400000e0003 */
[----:B-1----:R-:W-:-:S04]  /*173b0*/  MOV R3, 0x0 ;  /* 0x0000000000037802 */ /* 0x002fc80000000f00 */
[----:B--2---:R-:W-:Y:S05]  /*173c0*/  RET.REL.NODEC R2 `(_ZN7cutlass13device_kernelIN5flash19enable_sm80_to_sm89INS1_16FlashAttnFwdSm80INS1_25CollectiveMainloopFwdSm80ILi8ELi1ELb0EN4cute5tupleIJNS5_1CILi128EEENS7_ILi96EEENS7_ILi256EEEEEELi256ENS_10bfloat16_tEfNS_4arch4Sm80ELb1ELb0ELb0ELb0ELb1ELb0ELb1ELb0EEENS1_21CollectiveEpilogueFwdINS6_IJS8_SA_S9_EEENS6_IJNS7_ILi1EEESI_SI_EEESC_SE_Li256ELb0ELb1ELb0ELb0EEENS1_30DynamicPersistentTileSchedulerILi256ELi256ELb0ELb1ELb0EEEEEEEEEvNT_6ParamsE) ;  /* 0xfffe8c3002007950 */ /* 0x004fea0003c3ffff */
        .weak           $__internal_19_$__cuda_sm70_shflsync_idx_p
        .type           $__internal_19_$__cuda_sm70_shflsync_idx_p,@function
        .size           $__internal_19_$__cuda_sm70_shflsync_idx_p,(.L_x_3681 - $__internal_19_$__cuda_sm70_shflsync_idx_p)
$__internal_19_$__cuda_sm70_shflsync_idx_p:
[----:B------:R1:W-:Y:S02]  /*173d0*/  STL [R1+0x80], R0 ;  /* 0x0000800001007387 */ /* 0x0003e40000100800 */
[----:B-1----:R-:W-:-:S04]  /*173e0*/  MOV R0, 0xffffffff ;  /* 0xffffffff00007802 */ /* 0x002fc80000000f00 */
[----:B------:R-:W-:Y:S04]  /*173f0*/  WARPSYNC R0 ;  /* 0x0000000000007348 */ /* 0x000fe80003800000 */
[----:B------:R1:W2:Y:S04]  /*17400*/  SHFL.IDX PT, R250, R249, R250, R3 ;  /* 0x000000faf9fa7389 */ /* 0x0002a800000e0003 */
[----:B-1----:R1:W5:Y:S01]  /*17410*/  LDL.LU R0, [R1+0x80] ;  /* 0x0000800001007983 */ /* 0x0023620000300800 */
[----:B------:R-:W-:-:S04]  /*17420*/  MOV R3, 0x0 ;  /* 0x0000000000037802 */ /* 0x000fc80000000f00 */
[----:B--2---:R-:W-:Y:S05]  /*17430*/  RET.REL.NODEC R2 `(_ZN7cutlass13device_kernelIN5flash19enable_sm80_to_sm89INS1_16FlashAttnFwdSm80INS1_25CollectiveMainloopFwdSm80ILi8ELi1ELb0EN4cute5tupleIJNS5_1CILi128EEENS7_ILi96EEENS7_ILi256EEEEEELi256ENS_10bfloat16_tEfNS_4arch4Sm80ELb1ELb0ELb0ELb0ELb1ELb0ELb1ELb0EEENS1_21CollectiveEpilogueFwdINS6_IJS8_SA_S9_EEENS6_IJNS7_ILi1EEESI_SI_EEESC_SE_Li256ELb0ELb1ELb0ELb0EEENS1_30DynamicPersistentTileSchedulerILi256ELi256ELb0ELb1ELb0EEEEEEEEEvNT_6ParamsE) ;  /* 0xfffe8bc002007950 */ /* 0x004fea0003c3ffff */
.L_x_3418:
        /* <DEDUP_REMOVED lines=12> */
.L_x_3681:


//--------------------- .text._ZN7cutlass13device_kernelIN5flash19enable_sm80_to_sm89INS1_16FlashAttnFwdSm80INS1_25CollectiveMainloopFwdSm80ILi8ELi1ELb0EN4cute5tupleIJNS5_1CILi128EEENS7_ILi96EEENS7_ILi256EEEEEELi256ENS_10bfloat16_tEfNS_4arch4Sm80ELb1ELb0ELb0ELb1ELb1ELb0ELb1ELb0EEENS1_21CollectiveEpilogueFwdINS6_IJS8_SA_S9_EEENS6_IJNS7_ILi1EEESI_SI_EEESC_SE_Li256ELb1ELb1ELb0ELb0EEENS1_19SingleTileSchedulerILb1ELb0ELb1ELi128EEEEEEEEEvNT_6ParamsE --------------------------
	.section	.text._ZN7cutlass13device_kernelIN5flash19enable_sm80_to_sm89INS1_16FlashAttnFwdSm80INS1_25CollectiveMainloopFwdSm80ILi8ELi1ELb0EN4cute5tupleIJNS5_1CILi128EEENS7_ILi96EEENS7_ILi256EEEEEELi256ENS_10bfloat16_tEfNS_4arch4Sm80ELb1ELb0ELb0ELb1ELb1ELb0ELb1ELb0EEENS1_21CollectiveEpilogueFwdINS6_IJS8_SA_S9_EEENS6_IJNS7_ILi1EEESI_SI_EEESC_SE_Li256ELb1ELb1ELb0ELb0EEENS1_19SingleTileSchedulerILb1ELb0ELb1ELi128EEEEEEEEEvNT_6ParamsE,"ax",@progbits
	.sectioninfo	@"SHI_REGISTERS=255"
	.align	128
.text._ZN7cutlass13device_kernelIN5flash19enable_sm80_to_sm89INS1_16FlashAttnFwdSm80INS1_25CollectiveMainloopFwdSm80ILi8ELi1ELb0EN4cute5tupleIJNS5_1CILi128EEENS7_ILi96EEENS7_ILi256EEEEEELi256ENS_10bfloat16_tEfNS_4arch4Sm80ELb1ELb0ELb0ELb1ELb1ELb0ELb1ELb0EEENS1_21CollectiveEpilogueFwdINS6_IJS8_SA_S9_EEENS6_IJNS7_ILi1EEESI_SI_EEESC_SE_Li256ELb1ELb1ELb0ELb0EEENS1_19SingleTileSchedulerILb1ELb0ELb1ELi128EEEEEEEEEvNT_6ParamsE:
        .type           _ZN7cutlass13device_kernelIN5flash19enable_sm80_to_sm89INS1_16FlashAttnFwdSm80INS1_25CollectiveMainloopFwdSm80ILi8ELi1ELb0EN4cute5tupleIJNS5_1CILi128EEENS7_ILi96EEENS7_ILi256EEEEEELi256ENS_10bfloat16_tEfNS_4arch4Sm80ELb1ELb0ELb0ELb1ELb1ELb0ELb1ELb0EEENS1_21CollectiveEpilogueFwdINS6_IJS8_SA_S9_EEENS6_IJNS7_ILi1EEESI_SI_EEESC_SE_Li256ELb1ELb1ELb0ELb0EEENS1_19SingleTileSchedulerILb1ELb0ELb1ELi128EEEEEEEEEvNT_6ParamsE,@function
        .size           _ZN7cutlass13device_kernelIN5flash19enable_sm80_to_sm89INS1_16FlashAttnFwdSm80INS1_25CollectiveMainloopFwdSm80ILi8ELi1ELb0EN4cute5tupleIJNS5_1CILi128EEENS7_ILi96EEENS7_ILi256EEEEEELi256ENS_10bfloat16_tEfNS_4arch4Sm80ELb1ELb0ELb0ELb1ELb1ELb0ELb1ELb0EEENS1_21CollectiveEpilogueFwdINS6_IJS8_SA_S9_EEENS6_IJNS7_ILi1EEESI_SI_EEESC_SE_Li256ELb1ELb1ELb0ELb0EEENS1_19SingleTileSchedulerILb1ELb0ELb1ELi128EEEEEEEEEvNT_6ParamsE,(.L_x_3684 - _ZN7cutlass13device_kernelIN5flash19enable_sm80_to_sm89INS1_16FlashAttnFwdSm80INS1_25CollectiveMainloopFwdSm80ILi8ELi1ELb0EN4cute5tupleIJNS5_1CILi128EEENS7_ILi96EEENS7_ILi256EEEEEELi256ENS_10bfloat16_tEfNS_4arch4Sm80ELb1ELb0ELb0ELb1ELb1ELb0ELb1ELb0EEENS1_21CollectiveEpilogueFwdINS6_IJS8_SA_S9_EEENS6_IJNS7_ILi1EEESI_SI_EEESC_SE_Li256ELb1ELb1ELb0ELb0EEENS1_19SingleTileSchedulerILb1ELb0ELb1ELi128EEEEEEEEEvNT_6ParamsE)
        .other          _ZN7cutlass13device_kernelIN5flash19enable_sm80_to_sm89INS1_16FlashAttnFwdSm80INS1_25CollectiveMainloopFwdSm80ILi8ELi1ELb0EN4cute5tupleIJNS5_1CILi128EEENS7_ILi96EEENS7_ILi256EEEEEELi256ENS_10bfloat16_tEfNS_4arch4Sm80ELb1ELb0ELb0ELb1ELb1ELb0ELb1ELb0EEENS1_21CollectiveEpilogueFwdINS6_IJS8_SA_S9_EEENS6_IJNS7_ILi1EEESI_SI_EEESC_SE_Li256ELb1ELb1ELb0ELb0EEENS1_19SingleTileSchedulerILb1ELb0ELb1ELi128EEEEEEEEEvNT_6ParamsE,@"STO_CUDA_ENTRY STV_DEFAULT"
_ZN7cutlass13device_kernelIN5flash19enable_sm80_to_sm89INS1_16FlashAttnFwdSm80INS1_25CollectiveMainloopFwdSm80ILi8ELi1ELb0EN4cute5tupleIJNS5_1CILi128EEENS7_ILi96EEENS7_ILi256EEEEEELi256ENS_10bfloat16_tEfNS_4arch4Sm80ELb1ELb0ELb0ELb1ELb1ELb0ELb1ELb0EEENS1_21CollectiveEpilogueFwdINS6_IJS8_SA_S9_EEENS6_IJNS7_ILi1EEESI_SI_EEESC_SE_Li256ELb1ELb1ELb0ELb0EEENS1_19SingleTileSchedulerILb1ELb0ELb1ELi128EEEEEEEEEvNT_6ParamsE:
        /* <DEDUP_REMOVED lines=21> */
.L_x_3420:
        /* <DEDUP_REMOVED lines=13> */
.L_x_3422:
[----:B------:R-:W-:Y:S02]  /*0220*/  ULDC UR5, c[0x0][0x54c] ;  /* 0x0001530000057ab9 */ /* 0x000fe40000000800 */
.L_x_3421:
[----:B------:R-:W-:Y:S02]  /*0230*/  ULDC UR4, c[0x0][0x548] ;  /* 0x0001520000047ab9 */ /* 0x000fe40000000800 */
[----:B------:R-:W-:-:S02]  /*0240*/  USHF.L.U32 UR11, UR10, 0x7, URZ ;  /* 0x000000070a0b7899 */ /* 0x000fc4000800063f */
[----:B------:R-:W-:-:S04]  /*0250*/  UIMAD UR4, UR5, UR4, URZ ;  /* 0x00000004050472a4 */ /* 0x000fc8000f8e023f */
[----:B------:R-:W-:-:S04]  /*0260*/  UISETP.GE.AND UP0, UPT, UR11, UR4, UPT ;  /* 0x000000040b00728c */ /* 0x000fc8000bf06270 */
[----:B------:R-:W-:Y:S01]  /*0270*/  USEL UR14, UR14, 0xffffffff, !UP0 ;  /* 0xffffffff0e0e7887 */ /* 0x000fe2000c000000 */
[----:B------:R-:W-:Y:S05]  /*0280*/  BRA `(.L_x_3423) ;  /* 0x000001b000007947 */ /* 0x000fea0003800000 */
.L_x_3419:
        /* <DEDUP_REMOVED lines=8> */
.L_x_3424:
        /* <DEDUP_REMOVED lines=13> */
.L_x_3426:
[----:B------:R-:W-:Y:S02]  /*03e0*/  ULDC UR5, c[0x0][0x54c] ;  /* 0x0001530000057ab9 */ /* 0x000fe40000000800 */
.L_x_3425:
[----:B------:R-:W-:Y:S02]  /*03f0*/  ULDC UR4, c[0x0][0x548] ;  /* 0x0001520000047ab9 */ /* 0x000fe40000000800 */
[----:B------:R-:W-:-:S02]  /*0400*/  USHF.L.U32 UR11, UR10, 0x7, URZ ;  /* 0x000000070a0b7899 */ /* 0x000fc4000800063f */
[----:B------:R-:W-:-:S04]  /*0410*/  UIMAD UR4, UR5, UR4, URZ ;  /* 0x00000004050472a4 */ /* 0x000fc8000f8e023f */
[----:B------:R-:W-:-:S04]  /*0420*/  UISETP.GE.AND UP0, UPT, UR11, UR4, UPT ;  /* 0x000000040b00728c */ /* 0x000fc8000bf06270 */
[----:B------:R-:W-:-:S06]  /*0430*/  USEL UR14, UR14, 0xffffffff, !UP0 ;  /* 0xffffffff0e0e7887 */ /* 0x000fcc000c000000 */
.L_x_3423:
        /* <DEDUP_REMOVED lines=47> */
.L_x_3427:
        /* <DEDUP_REMOVED lines=10> */
.L_x_3428:
        /* <DEDUP_REMOVED lines=12> */
.L_x_3429:
        /* <DEDUP_REMOVED lines=8> */
[----:B------:R-:W-:Y:S01]  /*0910*/  UIADD3 UR6, UR7, 0x5f, URZ ;  /* 0x0000005f07067890 */ /* 0x000fe2000fffe03f */
[----:B------:R-:W-:Y:S01]  /*0920*/  IMAD.MOV.U32 R128, RZ, RZ, RZ ;  /* 0x000000ffff807224 */ /* 0x000fe200078e00ff */
[----:B------:R-:W-:Y:S01]  /*0930*/  MOV R126, RZ ;  /* 0x000000ff007e7202 */ /* 0x000fe20000000f00 */
[----:B------:R-:W-:Y:S01]  /*0940*/  CS2R R8, SRZ ;  /* 0x0000000000087805 */ /* 0x000fe2000001ff00 */
[----:B------:R-:W-:Y:S01]  /*0950*/  IMAD.MOV.U32 R124, RZ, RZ, RZ ;  /* 0x000000ffff7c7224 */ /* 0x000fe200078e00ff */
[----:B------:R-:W-:Y:S01]  /*0960*/  @UP1 UIADD3 UR20, UR11, 0x7f, URZ ;  /* 0x0000007f0b141890 */ /* 0x000fe2000fffe03f */
[----:B------:R-:W-:Y:S01]  /*0970*/  MOV R122, RZ ;  /* 0x000000ff007a7202 */ /* 0x000fe20000000f00 */
[----:B------:R-:W-:Y:S01]  /*0980*/  CS2R R12, SRZ ;  /* 0x00000000000c7805 */ /* 0x000fe2000001ff00 */
[----:B------:R-:W-:Y:S01]  /*0990*/  IMAD.MOV.U32 R120, RZ, RZ, RZ ;  /* 0x000000ffff787224 */ /* 0x000fe200078e00ff */
[----:B------:R-:W-:Y:S01]  /*09a0*/  UIMAD.WIDE.U32 UR20, UR20, UR4, URZ ;  /* 0x00000004141472a5 */ /* 0x000fe2000f8e003f */
[----:B------:R-:W-:Y:S01]  /*09b0*/  MOV R118, RZ ;  /* 0x000000ff00767202 */ /* 0x000fe20000000f00 */
[----:B------:R-:W-:Y:S01]  /*09c0*/  UIADD3 UR4, UR11, 0x7f, URZ ;  /* 0x0000007f0b047890 */ /* 0x000fe2000fffe03f */
[----:B------:R-:W-:Y:S01]  /*09d0*/  CS2R R16, SRZ ;  /* 0x0000000000107805 */ /* 0x000fe2000001ff00 */
[----:B------:R-:W-:Y:S01]  /*09e0*/  @UP1 USHF.R.U32.HI UR4, URZ, UR5, UR21 ;  /* 0x000000053f041299 */ /* 0x000fe20008011615 */
[----:B------:R-:W-:Y:S01]  /*09f0*/  IMAD.MOV.U32 R116, RZ, RZ, RZ ;  /* 0x000000ffff747224 */ /* 0x000fe200078e00ff */
[----:B---3--:R-:W-:Y:S01]  /*0a00*/  UIADD3 UR5, UR7, 0x60, -UR13 ;  /* 0x0000006007057890 */ /* 0x008fe2000fffe80d */
[----:B------:R-:W-:Y:S01]  /*0a10*/  MOV R114, RZ ;  /* 0x000000ff00727202 */ /* 0x000fe20000000f00 */
[----:B------:R-:W-:Y:S01]  /*0a20*/  UIMAD.WIDE UR20, UR6, 0x2aaaaaab, URZ ;  /* 0x2aaaaaab061478a5 */ /* 0x000fe2000f8e023f */
[----:B------:R-:W-:Y:S01]  /*0a30*/  CS2R R18, SRZ ;  /* 0x0000000000127805 */ /* 0x000fe2000001ff00 */
[----:B------:R-:W-:Y:S01]  /*0a40*/  UIADD3 UR4, UR5, UR4, URZ ;  /* 0x0000000405047290 */ /* 0x000fe2000fffe03f */
[----:B------:R-:W-:Y:S01]  /*0a50*/  IMAD.MOV.U32 R112, RZ, RZ, RZ ;  /* 0x000000ffff707224 */ /* 0x000fe200078e00ff */
[----:B------:R-:W-:Y:S01]  /*0a60*/  MOV R110, RZ ;  /* 0x000000ff006e7202 */ /* 0x000fe20000000f00 */
[----:B------:R-:W-:Y:S01]  /*0a70*/  CS2R R20, SRZ ;  /* 0x0000000000147805 */ /* 0x000fe2000001ff00 */
[----:B------:R-:W-:Y:S01]  /*0a80*/  UIMAD.WIDE UR4, UR4, 0x2aaaaaab, URZ ;  /* 0x2aaaaaab040478a5 */ /* 0x000fe2000f8e023f */
[----:B------:R-:W-:Y:S01]  /*0a90*/  IMAD.MOV.U32 R108, RZ, RZ, RZ ;  /* 0x000000ffff6c7224 */ /* 0x000fe200078e00ff */
[----:B------:R-:W-:Y:S01]  /*0aa0*/  UMOV UR19, UR21 ;  /* 0x0000001500137c82 */ /* 0x000fe20008000000 */
[----:B------:R-:W-:Y:S01]  /*0ab0*/  CS2R R106, SRZ ;  /* 0x00000000006a7805 */ /* 0x000fe2000001ff00 */
[----:B------:R-:W-:Y:S01]  /*0ac0*/  USHF.R.U32.HI UR6, URZ, 0x1f, UR19 ;  /* 0x0000001f3f067899 */ /* 0x000fe20008011613 */
[----:B------:R-:W-:Y:S01]  /*0ad0*/  MOV R104, RZ ;  /* 0x000000ff00687202 */ /* 0x000fe20000000f00 */
[----:B------:R-:W-:Y:S01]  /*0ae0*/  USHF.R.U32.HI UR4, URZ, 0x1f, UR5 ;  /* 0x0000001f3f047899 */ /* 0x000fe20008011605 */
[----:B------:R-:W-:Y:S01]  /*0af0*/  CS2R R102, SRZ ;  /* 0x0000000000667805 */ /* 0x000fe2000001ff00 */
[----:B------:R-:W-:Y:S01]  /*0b00*/  ULEA.HI.SX32 UR6, UR19, UR6, 0x1c ;  /* 0x0000000613067291 */ /* 0x000fe2000f8fe23f */
[----:B------:R-:W-:Y:S01]  /*0b10*/  IMAD.MOV.U32 R23, RZ, RZ, RZ ;  /* 0x000000ffff177224 */ /* 0x000fe200078e00ff */
[----:B------:R-:W-:Y:S01]  /*0b20*/  ULEA.HI.SX32 UR4, UR5, UR4, 0x1c ;  /* 0x0000000405047291 */ /* 0x000fe2000f8fe23f */
[----:B------:R-:W-:Y:S01]  /*0b30*/  MOV R100, RZ ;  /* 0x000000ff00647202 */ /* 0x000fe20000000f00 */
[----:B------:R-:W-:Y:S01]  /*0b40*/  CS2R R98, SRZ ;  /* 0x0000000000627805 */ /* 0x000fe2000001ff00 */
[----:B------:R-:W-:Y:S01]  /*0b50*/  CS2R R24, SRZ ;  /* 0x0000000000187805 */ /* 0x000fe2000001ff00 */
[----:B------:R-:W-:Y:S01]  /*0b60*/  UISETP.LT.AND UP0, UPT, UR6, UR4, UPT ;  /* 0x000000040600728c */ /* 0x000fe2000bf01270 */
[----:B------:R-:W-:Y:S01]  /*0b70*/  IMAD.MOV.U32 R96, RZ, RZ, RZ ;  /* 0x000000ffff607224 */ /* 0x000fe200078e00ff */
[----:B------:R-:W-:Y:S01]  /*0b80*/  CS2R R94, SRZ ;  /* 0x00000000005e7805 */ /* 0x000fe2000001ff00 */
[----:B------:R-:W-:Y:S01]  /*0b90*/  MOV R92, RZ ;  /* 0x000000ff005c7202 */ /* 0x000fe20000000f00 */
[----:B------:R-:W-:Y:S01]  /*0ba0*/  USEL UR6, UR6, UR4, UP0 ;  /* 0x0000000406067287 */ /* 0x000fe20008000000 */
[----:B------:R-:W-:Y:S01]  /*0bb0*/  CS2R R90, SRZ ;  /* 0x00000000005a7805 */ /* 0x000fe2000001ff00 */
[----:B------:R-:W-:Y:S01]  /*0bc0*/  CS2R R26, SRZ ;  /* 0x00000000001a7805 */ /* 0x000fe2000001ff00 */
[----:B------:R-:W-:Y:S01]  /*0bd0*/  IMAD.MOV.U32 R88, RZ, RZ, RZ ;  /* 0x000000ffff587224 */ /* 0x000fe200078e00ff */
[----:B------:R-:W-:Y:S01]  /*0be0*/  UISETP.GE.AND UP0, UPT, UR6, 0x1, UPT ;  /* 0x000000010600788c */ /* 0x000fe2000bf06270 */
[----:B------:R-:W-:Y:S01]  /*0bf0*/  CS2R R86, SRZ ;  /* 0x0000000000567805 */ /* 0x000fe2000001ff00 */
[----:B------:R-:W-:Y:S01]  /*0c00*/  MOV R84, RZ ;  /* 0x000000ff00547202 */ /* 0x000fe20000000f00 */
[----:B------:R-:W-:Y:S01]  /*0c10*/  CS2R R82, SRZ ;  /* 0x0000000000527805 */ /* 0x000fe2000001ff00 */
[----:B------:R-:W-:Y:S01]  /*0c20*/  CS2R R28, SRZ ;  /* 0x00000000001c7805 */ /* 0x000fe2000001ff00 */
[----:B------:R-:W-:Y:S01]  /*0c30*/  IMAD.MOV.U32 R80, RZ, RZ, RZ ;  /* 0x000000ffff507224 */ /* 0x000fe200078e00ff */
[----:B------:R-:W-:Y:S01]  /*0c40*/  PLOP3.LUT P0, PT, PT, PT, UP0, 0x80, 0x0 ;  /* 0x000000000000781c */ /* 0x000fe20003f0f008 */
        /* <DEDUP_REMOVED lines=72> */
[----:B------:R-:W-:Y:S02]  /*10d0*/  UIMAD.WIDE.U32 UR20, UR9, UR4, UR20 ;  /* 0x00000004091472a5 */ /* 0x000fe4000f8e0014 */
[----:B------:R-:W-:Y:S02]  /*10e0*/  UIMAD UR15, UR9, UR5, UR15 ;  /* 0x00000005090f72a4 */ /* 0x000fe4000f8e020f */
[----:B------:R-:W-:Y:S02]  /*10f0*/  USEL UR18, UR18, URZ, !UP2 ;  /* 0x0000003f12127287 */ /* 0x000fe4000d000000 */
[----:B------:R-:W-:-:S02]  /*1100*/  ULDC.64 UR4, c[0x0][0x1c0] ;  /* 0x0000700000047ab9 */ /* 0x000fc40000000a00 */
[----:B------:R-:W-:Y:S01]  /*1110*/  USEL UR19, UR14, URZ, !UP2 ;  /* 0x0000003f0e137287 */ /* 0x000fe2000d000000 */
        /* <DEDUP_REMOVED lines=16> */
[----:B------:R-:W-:Y:S01]  /*1220*/  IMAD.U32 R3, RZ, RZ, UR5 ;  /* 0x00000005ff037e24 */ /* 0x000fe2000f8e00ff */
[----:B------:R1:W-:Y:S02]  /*1230*/  STL [R1+0x4c], R159 ;  /* 0x00004c9f01007387 */ /* 0x0003e40000100800 */
[C---:B------:R-:W-:Y:S01]  /*1240*/  IADD3 R42, R157.reuse, 0x40, RZ ;  /* 0x000000409d2a7810 */ /* 0x040fe20007ffe0ff */
[----:B------:R-:W-:Y:S01]  /*1250*/  @P1 IMAD.HI.U32 R2, R4, c[0x0][0x2c8], RZ ;  /* 0x0000b20004021a27 */ /* 0x000fe200078e00ff */
[----:B------:R1:W-:Y:S01]  /*1260*/  STL [R1+0x44], R157 ;  /* 0x0000449d01007387 */ /* 0x0003e20000100800 */
[C---:B------:R-:W-:Y:S02]  /*1270*/  IADD3 R64, R157.reuse, 0x80, RZ ;  /* 0x000000809d407810 */ /* 0x040fe40007ffe0ff */
[----:B------:R-:W-:Y:S01]  /*1280*/  IMAD.MOV.U32 R0, RZ, RZ, R4 ;  /* 0x000000ffff007224 */ /* 0x000fe200078e0004 */
[----:B------:R-:W-:Y:S01]  /*1290*/  @P0 SHF.R.U32.HI R0, RZ, c[0x0][0x2cc], R2 ;  /* 0x0000b300ff000a19 */ /* 0x000fe20000011602 */
[----:B------:R-:W-:Y:S01]  /*12a0*/  IMAD.U32 R2, RZ, RZ, UR20 ;  /* 0x00000014ff027e24 */ /* 0x000fe2000f8e00ff */
[----:B------:R-:W-:-:S02]  /*12b0*/  IADD3 R41, R157, 0xc0, RZ ;  /* 0x000000c09d297810 */ /* 0x000fc40007ffe0ff */
[--C-:B------:R-:W-:Y:S01]  /*12c0*/  SHF.R.S32.HI R6, RZ, 0x1f, R0.reuse ;  /* 0x0000001fff067819 */ /* 0x100fe20000011400 */
[----:B------:R-:W-:Y:S01]  /*12d0*/  IMAD.MOV R5, RZ, RZ, -R0 ;  /* 0x000000ffff057224 */ /* 0x000fe200078e0a00 */
[----:B------:R-:W-:Y:S01]  /*12e0*/  ISETP.GE.AND P4, PT, R157, c[0x0][0x198], PT ;  /* 0x000066009d007a0c */ /* 0x000fe20003f86270 */
[----:B------:R-:W-:Y:S01]  /*12f0*/  IMAD.WIDE.U32 R2, R0, c[0x0][0x1b0], R2 ;  /* 0x00006c0000027a25 */ /* 0x000fe200078e0002 */
[----:B------:R-:W-:Y:S02]  /*1300*/  ISETP.GE.AND P3, PT, R42, c[0x0][0x198], PT ;  /* 0x000066002a007a0c */ /* 0x000fe40003f66270 */
[----:B------:R-:W-:Y:S01]  /*1310*/  ISETP.GE.AND P6, PT, R64, c[0x0][0x198], PT ;  /* 0x0000660040007a0c */ /* 0x000fe20003fc6270 */
[----:B------:R-:W-:Y:S01]  /*1320*/  IMAD R4, R5, c[0x0][0x2c4], R4 ;  /* 0x0000b10005047a24 */ /* 0x000fe200078e0204 */
[----:B------:R-:W-:Y:S01]  /*1330*/  ISETP.GE.AND P5, PT, R41, c[0x0][0x198], PT ;  /* 0x0000660029007a0c */ /* 0x000fe20003fa6270 */
        /* <DEDUP_REMOVED lines=9> */
[----:B------:R-:W-:Y:S02]  /*13d0*/  IMAD.IADD R4, R3, 0x1, R5 ;  /* 0x0000000103047824 */ /* 0x000fe400078e0205 */
[----:B------:R-:W-:Y:S02]  /*13e0*/  IMAD.IADD R3, R149, 0x1, -R0 ;  /* 0x0000000195037824 */ /* 0x000fe400078e0a00 */
[----:B------:R-:W-:Y:S01]  /*13f0*/  IMAD.SHL.U32 R0, R24, 0x40, RZ ;  /* 0x0000004018007824 */ /* 0x000fe200078e00ff */
[----:B------:R-:W-:Y:S02]  /*1400*/  LEA.HI.X R14, R2, c[0x0][0x164], R4, 0x1, P0 ;  /* 0x00005900020e7a11 */ /* 0x000fe400000f0c04 */
[----:B------:R-:W-:Y:S01]  /*1410*/  SHF.R.S32.HI R2, RZ, 0x1f, R3 ;  /* 0x0000001fff027819 */ /* 0x000fe20000011403 */
[----:B------:R1:W3:Y:S01]  /*1420*/  SHFL.IDX PT, R4, R15, RZ, 0x181f ;  /* 0x00181fff0f047589 */ /* 0x0002e200000e0000 */
[----:B------:R-:W-:-:S02]  /*1430*/  LOP3.LUT R0, R0, 0x1c0, RZ, 0xc0, !PT ;  /* 0x000001c000007812 */ /* 0x000fc400078ec0ff */
[----:B------:R-:W-:Y:S01]  /*1440*/  LEA.HI R19, R2, R3, RZ, 0x3 ;  /* 0x0000000302137211 */ /* 0x000fe200078f18ff */
[----:B------:R1:W4:Y:S01]  /*1450*/  SHFL.IDX PT, R5, R14, RZ, 0x181f ;  /* 0x00181fff0e057589 */ /* 0x00032200000e0000 */
[----:B------:R-:W-:Y:S02]  /*1460*/  ISETP.GE.AND P0, PT, R13, UR4, PT ;  /* 0x000000040d007c0c */ /* 0x000fe4000bf06270 */
[----:B------:R-:W-:Y:S02]  /*1470*/  LOP3.LUT R6, R19, 0xfffffff8, RZ, 0xc0, !PT ;  /* 0xfffffff813067812 */ /* 0x000fe400078ec0ff */
[----:B------:R-:W-:Y:S02]  /*1480*/  SHF.R.U32.HI R2, RZ, 0x3, R0 ;  /* 0x00000003ff027819 */ /* 0x000fe40000011600 */
[----:B------:R-:W-:Y:S01]  /*1490*/  LOP3.LUT R0, R0, 0x38, R157, 0xf8, !PT ;  /* 0x0000003800007812 */ /* 0x000fe200078ef89d */
[----:B------:R-:W-:Y:S02]  /*14a0*/  IMAD.IADD R18, R3, 0x1, -R6 ;  /* 0x0000000103127824 */ /* 0x000fe400078e0a06 */
[----:B------:R-:W-:Y:S01]  /*14b0*/  IMAD.MOV.U32 R3, RZ, RZ, 0x10 ;  /* 0x00000010ff037424 */ /* 0x000fe200078e00ff */
[----:B------:R-:W-:Y:S01]  /*14c0*/  LOP3.LUT R2, R0, R2, RZ, 0x3c, !PT ;  /* 0x0000000200027212 */ /* 0x000fe200078e3cff */
[----:B------:R-:W-:Y:S01]  /*14d0*/  IMAD.MOV.U32 R6, RZ, RZ, 0x20 ;  /* 0x00000020ff067424 */ /* 0x000fe200078e00ff */
[----:B--2---:R2:W5:Y:S01]  /*14e0*/  @P2 R2UR UR19, R7 ;  /* 0x00000000071323c2 */ /* 0x00456200000e0000 */
[----:B------:R-:W-:Y:S01]  /*14f0*/  R2P PR, R18, 0x6 ;  /* 0x0000000612007804 */ /* 0x000fe20000000000 */
[----:B-----5:R-:W-:-:S04]  /*1500*/  @!UP0 UMOV UR19, UR14 ;  /* 0x0000000e00138c82 */ /* 0x020fc80008000000 */
[----:B------:R-:W-:Y:S02]  /*1510*/  SEL R3, R3, 0xfffffff0, !P1 ;  /* 0xfffffff003037807 */ /* 0x000fe40004800000 */
[----:B--2---:R-:W-:-:S05]  /*1520*/  LEA.HI R7, R148, R149, RZ, 0x6 ;  /* 0x0000009594077211 */ /* 0x004fca00078f30ff */
[----:B------:R-:W-:-:S05]  /*1530*/  IMAD.SHL.U32 R0, R7, 0x8, RZ ;  /* 0x0000000807007824 */ /* 0x000fca00078e00ff */
[----:B------:R-:W-:Y:S02]  /*1540*/  LOP3.LUT R251, R2, 0xfffffe00, R0, 0xf8, !PT ;  /* 0xfffffe0002fb7812 */ /* 0x000fe400078ef800 */
[----:B------:R-:W-:Y:S01]  /*1550*/  SEL R2, R6, 0xffffffe0, !P2 ;  /* 0xffffffe006027807 */ /* 0x000fe20005000000 */
[----:B------:R-:W-:Y:S05]  /*1560*/  @P0 BRA `(.L_x_3432) ;  /* 0x0000013000000947 */ /* 0x000fea0003800000 */
[----:B-1-34-:R-:W-:Y:S01]  /*1570*/  SHF.R.S32.HI R7, RZ, 0x1f, R42 ;  /* 0x0000001fff077819 */ /* 0x01afe2000001142a */
[----:B------:R-:W-:Y:S01]  /*1580*/  IMAD.WIDE R10, R157, 0x2, R4 ;  /* 0x000000029d0a7825 */ /* 0x000fe200078e0204 */
[----:B------:R-:W-:Y:S02]  /*1590*/  SHF.R.S32.HI R6, RZ, 0x1f, R64 ;  /* 0x0000001fff067819 */ /* 0x000fe40000011440 */
[----:B------:R-:W-:Y:S02]  /*15a0*/  SHF.R.S32.HI R0, RZ, 0x1f, R41 ;  /* 0x0000001fff007819 */ /* 0x000fe40000011429 */
[----:B------:R-:W-:Y:S02]  /*15b0*/  LEA.HI R7, R7, R42, RZ, 0x3 ;  /* 0x0000002a07077211 */ /* 0x000fe400078f18ff */
[----:B------:R-:W-:-:S02]  /*15c0*/  LEA.HI R6, R6, R64, RZ, 0x3 ;  /* 0x0000004006067211 */ /* 0x000fc400078f18ff */
        /* <DEDUP_REMOVED lines=13> */
.L_x_3432:
[----:B-1-34-:R-:W-:Y:S05]  /*16a0*/  BSYNC B0 ;  /* 0x0000000000007941 */ /* 0x01afea0003800000 */
.L_x_3431:
[----:B------:R-:W-:Y:S01]  /*16b0*/  IADD3 R0, R13, 0x20, RZ ;  /* 0x000000200d007810 */ /* 0x000fe20007ffe0ff */
[----:B------:R1:W2:Y:S01]  /*16c0*/  SHFL.IDX PT, R5, R14, 0x1, 0x181f ;  /* 0x00381f000e057f89 */ /* 0x0002a200000e0000 */
[----:B------:R-:W-:Y:S02]  /*16d0*/  BSSY B0, `(.L_x_3433) ;  /* 0x0000017000007945 */ /* 0x000fe40003800000 */
[----:B------:R-:W-:Y:S01]  /*16e0*/  ISETP.GE.AND P0, PT, R0, UR4, PT ;  /* 0x0000000400007c0c */ /* 0x000fe2000bf06270 */
        /* <DEDUP_REMOVED lines=21> */
.L_x_3434:
[----:B------:R-:W-:Y:S05]  /*1840*/  BSYNC B0 ;  /* 0x0000000000007941 */ /* 0x000fea0003800000 */
.L_x_3433:
[----:B--2---:R-:W-:Y:S01]  /*1850*/  IADD3 R0, R13, 0x40, RZ ;  /* 0x000000400d007810 */ /* 0x004fe20007ffe0ff */
[----:B------:R2:W4:Y:S01]  /*1860*/  SHFL.IDX PT, R5, R14, 0x2, 0x181f ;  /* 0x00581f000e057f89 */ /* 0x00052200000e0000 */
[----:B------:R-:W-:Y:S02]  /*1870*/  BSSY B0, `(.L_x_3435) ;  /* 0x0000017000007945 */ /* 0x000fe40003800000 */
[----:B------:R-:W-:Y:S01]  /*1880*/  ISETP.GE.AND P0, PT, R0, UR4, PT ;  /* 0x0000000400007c0c */ /* 0x000fe2000bf06270 */
[----:B---3--:R2:W3:-:S12]  /*1890*/  SHFL.IDX PT, R4, R15, 0x2, 0x181f ;  /* 0x00581f000f047f89 */ /* 0x0084d800000e0000 */
        /* <DEDUP_REMOVED lines=20> */
.L_x_3436:
[----:B------:R-:W-:Y:S05]  /*19e0*/  BSYNC B0 ;  /* 0x0000000000007941 */ /* 0x000fea0003800000 */
.L_x_3435:
[----:B------:R-:W-:Y:S01]  /*19f0*/  IMAD.MOV.U32 R160, RZ, RZ, c[0x0][0x2b8] ;  /* 0x0000ae00ffa07624 */ /* 0x000fe200078e00ff */
[----:B------:R-:W-:Y:S01]  /*1a00*/  UMOV UR15, 0x60 ;  /* 0x00000060000f7882 */ /* 0x000fe20000000000 */
[----:B---3--:R-:W-:Y:S01]  /*1a10*/  SHFL.IDX PT, R4, R15, 0x3, 0x181f ;  /* 0x00781f000f047f89 */ /* 0x008fe200000e0000 */
[----:B------:R-:W-:Y:S01]  /*1a20*/  UIMAD UR15, UR6, UR15, -0x60 ;  /* 0xffffffa0060f74a4 */ /* 0x000fe2000f8e020f */
[----:B------:R-:W-:Y:S01]  /*1a30*/  IADD3 R6, R13, 0x60, RZ ;  /* 0x000000600d067810 */ /* 0x000fe20007ffe0ff */
[----:B------:R-:W-:Y:S01]  /*1a40*/  IMAD.SHL.U32 R251, R251, 0x2, RZ ;  /* 0x00000002fbfb7824 */ /* 0x000fe200078e00ff */
[----:B------:R-:W-:Y:S01]  /*1a50*/  ISETP.NE.AND P2, PT, R160, 0x1, PT ;  /* 0x00000001a000780c */ /* 0x000fe20003f45270 */
[----:B----4-:R-:W3:Y:S01]  /*1a60*/  SHFL.IDX PT, R5, R14, 0x3, 0x181f ;  /* 0x00781f000e057f89 */ /* 0x010ee200000e0000 */
[----:B------:R-:W-:Y:S01]  /*1a70*/  ISETP.GE.AND P0, PT, R6, UR4, PT ;  /* 0x0000000406007c0c */ /* 0x000fe2000bf06270 */
[----:B------:R-:W-:Y:S01]  /*1a80*/  USHF.R.S32.HI UR18, URZ, 0x1f, UR19 ;  /* 0x0000001f3f127899 */ /* 0x000fe20008011413 */
[----:B------:R-:W-:Y:S01]  /*1a90*/  IADD3 R0, R159, UR15, RZ ;  /* 0x0000000f9f007c10 */ /* 0x000fe2000fffe0ff */
[----:B------:R-:W-:Y:S01]  /*1aa0*/  ULDC.64 UR4, c[0x0][0x2b0] ;  /* 0x0000ac0000047ab9 */ /* 0x000fe20000000a00 */
[----:B------:R-:W-:Y:S01]  /*1ab0*/  SHF.R.S32.HI R12, RZ, 0x1f, R41 ;  /* 0x0000001fff0c7819 */ /* 0x000fe20000011429 */
[----:B------:R-:W-:Y:S01]  /*1ac0*/  UIMAD UR18, UR18, UR4, URZ ;  /* 0x00000004121272a4 */ /* 0x000fe2000f8e023f */
[C---:B------:R-:W-:Y:S01]  /*1ad0*/  IADD3 R11, R0.reuse, UR12, RZ ;  /* 0x0000000c000b7c10 */ /* 0x040fe2000fffe0ff */
[----:B------:R-:W-:Y:S01]  /*1ae0*/  UIMAD.WIDE.U32 UR20, UR19, UR4, URZ ;  /* 0x00000004131472a5 */ /* 0x000fe2000f8e003f */
[----:B------:R-:W-:Y:S01]  /*1af0*/  ISETP.GE.AND P1, PT, R0, UR7, PT ;  /* 0x0000000700007c0c */ /* 0x000fe2000bf26270 */
[----:B------:R-:W-:Y:S01]  /*1b00*/  UIMAD UR18, UR19, UR5, UR18 ;  /* 0x00000005131272a4 */ /* 0x000fe2000f8e0212 */
[----:B------:R-:W-:Y:S01]  /*1b10*/  SHF.R.S32.HI R0, RZ, 0x1f, R42 ;  /* 0x0000001fff007819 */ /* 0x000fe2000001142a */
[----:B------:R-:W-:Y:S01]  /*1b20*/  @P2 IMAD.HI.U32 R6, R11, c[0x0][0x2bc], RZ ;  /* 0x0000af000b062a27 */ /* 0x000fe200078e00ff */
[----:B------:R-:W-:Y:S01]  /*1b30*/  LEA.HI R12, R12, R41, RZ, 0x3 ;  /* 0x000000290c0c7211 */ /* 0x000fe200078f18ff */
[----:B------:R-:W-:Y:S01]  /*1b40*/  UIADD3 UR18, UR21, UR18, URZ ;  /* 0x0000001215127290 */ /* 0x000fe2000fffe03f */
[----:B------:R-:W-:Y:S01]  /*1b50*/  LEA.HI R0, R0, R42, RZ, 0x3 ;  /* 0x0000002a00007211 */ /* 0x000fe200078f18ff */
[----:B------:R-:W-:Y:S01]  /*1b60*/  IMAD.MOV.U32 R10, RZ, RZ, R11 ;  /* 0x000000ffff0a7224 */ /* 0x000fe200078e000b */
[----:B------:R-:W-:Y:S01]  /*1b70*/  @P2 SHF.R.U32.HI R10, RZ, c[0x0][0x2c0], R6 ;  /* 0x0000b000ff0a2a19 */ /* 0x000fe20000011606 */
[----:B------:R-:W-:Y:S01]  /*1b80*/  IMAD.MOV.U32 R20, RZ, RZ, RZ ;  /* 0x000000ffff147224 */ /* 0x000fe200078e00ff */
[----:B------:R-:W-:Y:S01]  /*1b90*/  SHF.R.S32.HI R6, RZ, 0x1f, R64 ;  /* 0x0000001fff067819 */ /* 0x000fe20000011440 */
[----:B------:R-:W-:Y:S01]  /*1ba0*/  ULDC.64 UR4, c[0x0][0x1e8] ;  /* 0x00007a0000047ab9 */ /* 0x000fe20000000a00 */
[----:B------:R-:W-:-:S02]  /*1bb0*/  LOP3.LUT R155, R0, 0xfffffff8, RZ, 0xc0, !PT ;  /* 0xfffffff8009b7812 */ /* 0x000fc400078ec0ff */
[----:B------:R-:W-:Y:S01]  /*1bc0*/  LEA.HI R6, R6, R64, RZ, 0x3 ;  /* 0x0000004006067211 */ /* 0x000fe200078f18ff */
[--C-:B---3--:R-:W-:Y:S01]  /*1bd0*/  @!P0 IMAD.WIDE R8, R157, 0x2, R4.reuse ;  /* 0x000000029d088825 */ /* 0x108fe200078e0204 */
[----:B------:R-:W-:Y:S02]  /*1be0*/  LOP3.LUT R151, R12, 0xfffffff8, RZ, 0xc0, !PT ;  /* 0xfffffff80c977812 */ /* 0x000fe400078ec0ff */
[----:B------:R-:W-:Y:S01]  /*1bf0*/  ISETP.GT.OR P1, PT, R159, 0x5f, P1 ;  /* 0x0000005f9f00780c */ /* 0x000fe20000f24670 */
[----:B------:R-:W-:Y:S01]  /*1c00*/  UIMAD UR19, UR8, UR4, URZ ;  /* 0x00000004081372a4 */ /* 0x000fe2000f8e023f */
[----:B------:R-:W-:Y:S01]  /*1c10*/  LOP3.LUT R153, R6, 0xfffffff8, RZ, 0xc0, !PT ;  /* 0xfffffff806997812 */ /* 0x000fe200078ec0ff */
[----:B------:R-:W-:Y:S01]  /*1c20*/  @!P0 IMAD.WIDE R6, R155, 0x2, R4 ;  /* 0x000000029b068825 */ /* 0x000fe200078e0204 */
[----:B------:R-:W-:Y:S01]  /*1c30*/  @!PT LDS RZ, [RZ] ;  /* 0x00000000fffff984 */ /* 0x000fe20000000800 */
[----:B------:R3:W-:Y:S04]  /*1c40*/  @!P0 LDGSTS.E.BYPASS.LTC128B.128 [R251+0x1b100], [R8.64], !P4 ;  /* 0x1b10000008fb8fae */ /* 0x0007e8000e101d50 */
[----:B------:R4:W-:Y:S01]  /*1c50*/  @!P0 LDGSTS.E.BYPASS.LTC128B.128 [R251+0x1f100], [R6.64], !P3 ;  /* 0x1f10000006fb8fae */ /* 0x0009e2000d901d50 */
[----:B------:R-:W-:-:S03]  /*1c60*/  UIMAD.WIDE.U32 UR22, UR9, UR4, URZ ;  /* 0x00000004091672a5 */ /* 0x000fc6000f8e003f */
[----:B------:R-:W-:Y:S01]  /*1c70*/  STL [R1+0x64], R155 ;  /* 0x0000649b01007387 */ /* 0x000fe20000100800 */
[C---:B------:R-:W-:Y:S01]  /*1c80*/  @!P1 IADD3 R0, P2, R10.reuse, UR20, RZ ;  /* 0x000000140a009c10 */ /* 0x040fe2000ff5e0ff */
[----:B------:R-:W-:Y:S02]  /*1c90*/  UIMAD UR19, UR9, UR5, UR19 ;  /* 0x00000005091372a4 */ /* 0x000fe4000f8e0213 */
[----:B------:R-:W-:Y:S01]  /*1ca0*/  STL [R1+0x60], R153 ;  /* 0x0000609901007387 */ /* 0x000fe20000100800 */
[----:B------:R-:W-:Y:S01]  /*1cb0*/  ULDC.64 UR4, c[0x0][0x210] ;  /* 0x0000840000047ab9 */ /* 0x000fe20000000a00 */
[----:B---3--:R-:W-:Y:S01]  /*1cc0*/  @!P0 IMAD.WIDE R8, R153, 0x2, R4 ;  /* 0x0000000299088825 */ /* 0x008fe200078e0204 */
[----:B----4-:R-:W-:-:S03]  /*1cd0*/  @!P1 LEA.HI.X.SX32 R7, R10, UR18, 0x1, P2 ;  /* 0x000000120a079c11 */ /* 0x010fc600090f0eff */
[----:B------:R-:W-:Y:S01]  /*1ce0*/  @!P0 IMAD.WIDE R4, R151, 0x2, R4 ;  /* 0x0000000297048825 */ /* 0x000fe200078e0204 */
[----:B------:R3:W-:Y:S01]  /*1cf0*/  @!P0 LDGSTS.E.BYPASS.LTC128B.128 [R251+0x23100], [R8.64], !P6 ;  /* 0x2310000008fb8fae */ /* 0x0007e2000f101d50 */
[----:B------:R-:W-:-:S03]  /*1d00*/  @!P1 LEA R6, P2, R0, c[0x0][0x2a0], 0x2 ;  /* 0x0000a80000069a11 */ /* 0x000fc600078410ff */
[----:B------:R4:W-:Y:S01]  /*1d10*/  @!P0 LDGSTS.E.BYPASS.LTC128B.128 [R251+0x27100], [R4.64], !P5 ;  /* 0x2710000004fb8fae */ /* 0x0009e2000e901d50 */
[----:B------:R-:W-:-:S03]  /*1d20*/  @!P1 LEA.HI.X R7, R0, c[0x0][0x2a4], R7, 0x2, P2 ;  /* 0x0000a90000079a11 */ /* 0x000fc600010f1407 */
[----:B------:R-:W0:Y:S04]  /*1d30*/  LDGDEPBAR ;  /* 0x00000000000079af */ /* 0x000e280000000000 */
[----:B------:R-:W-:Y:S01]  /*1d40*/  BAR.SYNC.DEFER_BLOCKING 0x0 ;  /* 0x0000000000007b1d */ /* 0x000fe20000010000 */
[----:B------:R-:W-:-:S05]  /*1d50*/  UIADD3 UR19, UR23, UR19, URZ ;  /* 0x0000001317137290 */ /* 0x000fca000fffe03f */
[----:B------:R-:W-:Y:S04]  /*1d60*/  STL [R1+0x48], R151 ;  /* 0x0000489701007387 */ /* 0x000fe80000100800 */
[----:B--2---:R5:W2:Y:S01]  /*1d70*/  @!P1 LDG.E R20, [R6.64] ;  /* 0x0000001006149981 */ /* 0x004aa2000c1e1900 */
[----:B------:R-:W-:Y:S01]  /*1d80*/  IMAD.MOV R0, RZ, RZ, -R10 ;  /* 0x000000ffff007224 */ /* 0x000fe200078e0a0a */
[----:B------:R-:W-:Y:S01]  /*1d90*/  SHF.R.S32.HI R10, RZ, 0x4, R16 ;  /* 0x00000004ff0a7819 */ /* 0x000fe20000011410 */
[----:B---3--:R-:W-:Y:S01]  /*1da0*/  IMAD.SHL.U32 R9, R24, 0x8, RZ ;  /* 0x0000000818097824 */ /* 0x008fe200078e00ff */
[----:B------:R-:W-:Y:S01]  /*1db0*/  UIMAD UR8, UR8, UR4, URZ ;  /* 0x00000004080872a4 */ /* 0x000fe2000f8e023f */
[----:B------:R-:W-:Y:S01]  /*1dc0*/  IMAD R21, R0, c[0x0][0x2b8], R11 ;  /* 0x0000ae0000157a24 */ /* 0x000fe200078e020b */
[----:B------:R-:W-:Y:S01]  /*1dd0*/  LEA.HI R8, R16, R10, RZ, 0x1 ;  /* 0x0000000a10087211 */ /* 0x000fe200078f08ff */
[----:B------:R-:W-:Y:S01]  /*1de0*/  IMAD.SHL.U32 R0, R40, 0x40, RZ ;  /* 0x0000004028007824 */ /* 0x000fe200078e00ff */
[----:B------:R-:W-:Y:S01]  /*1df0*/  UIMAD.WIDE.U32 UR24, UR9, UR4, URZ ;  /* 0x00000004091872a5 */ /* 0x000fe2000f8e003f */
[----:B----4-:R-:W-:Y:S01]  /*1e00*/  IMAD.WIDE.U32 R4, R21, c[0x0][0x1e0], RZ ;  /* 0x0000780015047a25 */ /* 0x010fe200078e00ff */
[----:B------:R-:W-:Y:S01]  /*1e10*/  LOP3.LUT R8, R8, 0xfffffffe, RZ, 0xc0, !PT ;  /* 0xfffffffe08087812 */ /* 0x000fe200078ec0ff */
[----:B------:R-:W-:Y:S01]  /*1e20*/  UIMAD UR8, UR9, UR5, UR8 ;  /* 0x00000005090872a4 */ /* 0x000fe2000f8e0208 */
[----:B------:R-:W-:Y:S01]  /*1e30*/  LOP3.LUT R0, R0, 0x1c0, RZ, 0xc0, !PT ;  /* 0x000001c000007812 */ /* 0x000fe200078ec0ff */
[----:B------:R-:W-:Y:S01]  /*1e40*/  UIADD3 UR4, UR6, -0x1, URZ ;  /* 0xffffffff06047890 */ /* 0x000fe2000fffe03f */
[----:B------:R-:W-:Y:S01]  /*1e50*/  LOP3.LUT P1, RZ, R40, 0x2, RZ, 0xc0, !PT ;  /* 0x0000000228ff7812 */ /* 0x000fe2000782c0ff */
[----:B------:R-:W-:Y:S01]  /*1e60*/  IMAD.IADD R17, R10, 0x1, -R8 ;  /* 0x000000010a117824 */ /* 0x000fe200078e0a08 */
[----:B------:R-:W-:Y:S01]  /*1e70*/  LOP3.LUT R9, R0, 0x8, R9, 0xf8, !PT ;  /* 0x0000000800097812 */ /* 0x000fe200078ef809 */
[----:B------:R-:W-:Y:S01]  /*1e80*/  UIADD3 UR8, UR25, UR8, URZ ;  /* 0x0000000819087290 */ /* 0x000fe2000fffe03f */
[----:B------:R-:W-:Y:S01]  /*1e90*/  SHF.R.U32.HI R0, RZ, 0x3, R0 ;  /* 0x00000003ff007819 */ /* 0x000fe20000011600 */
[----:B------:R-:W-:Y:S01]  /*1ea0*/  UIMAD UR4, UR4, -0x60, UR7 ;  /* 0xffffffa0040478a4 */ /* 0x000fe2000f8e0207 */
[----:B------:R-:W-:Y:S01]  /*1eb0*/  STL [R1+0x2c], R21 ;  /* 0x00002c1501007387 */ /* 0x000fe20000100800 */
[----:B------:R-:W-:Y:S01]  /*1ec0*/  ISETP.GE.AND P2, PT, R157, c[0x0][0x1d4], PT ;  /* 0x000075009d007a0c */ /* 0x000fe20003f46270 */
[----:B------:R-:W-:Y:S01]  /*1ed0*/  UISETP.GE.AND UP0, UPT, UR6, 0x2, UPT ;  /* 0x000000020600788c */ /* 0x000fe2000bf06270 */
[----:B------:R-:W-:-:S02]  /*1ee0*/  LOP3.LUT R11, R9, R0, RZ, 0x3c, !PT ;  /* 0x00000000090b7212 */ /* 0x000fc400078e3cff */
[----:B-----5:R-:W-:Y:S02]  /*1ef0*/  SHF.R.S32.HI R6, RZ, 0x1f, R21 ;  /* 0x0000001fff067819 */ /* 0x020fe40000011415 */
[----:B------:R-:W-:Y:S02]  /*1f00*/  IADD3 R24, -R24, UR4, RZ ;  /* 0x0000000418187c10 */ /* 0x000fe4000fffe1ff */
[----:B------:R-:W-:Y:S01]  /*1f10*/  ISETP.GE.AND P5, PT, R42, c[0x0][0x1d4], PT ;  /* 0x000075002a007a0c */ /* 0x000fe20003fa6270 */
[----:B------:R-:W-:Y:S01]  /*1f20*/  IMAD R7, R6, c[0x0][0x1e0], RZ ;  /* 0x0000780006077a24 */ /* 0x000fe200078e02ff */
[----:B------:R-:W-:Y:S01]  /*1f30*/  ISETP.GE.AND P4, PT, R64, c[0x0][0x1d4], PT ;  /* 0x0000750040007a0c */ /* 0x000fe20003f86270 */
[----:B------:R-:W-:Y:S01]  /*1f40*/  IMAD R0, R6, c[0x0][0x208], RZ ;  /* 0x0000820006007a24 */ /* 0x000fe200078e02ff */
[----:B------:R-:W-:Y:S01]  /*1f50*/  ISETP.GE.AND P6, PT, R41, c[0x0][0x1d4], PT ;  /* 0x0000750029007a0c */ /* 0x000fe20003fc6270 */
[C---:B------:R-:W-:Y:S01]  /*1f60*/  IMAD R7, R21.reuse, c[0x0][0x1e4], R7 ;  /* 0x0000790015077a24 */ /* 0x040fe200078e0207 */
[----:B------:R-:W-:Y:S01]  /*1f70*/  LEA.HI R147, R148, R149, RZ, 0x5 ;  /* 0x0000009594937211 */ /* 0x000fe200078f28ff */
[----:B------:R-:W-:Y:S01]  /*1f80*/  IMAD R0, R21, c[0x0][0x20c], R0 ;  /* 0x0000830015007a24 */ /* 0x000fe200078e0200 */
[----:B------:R-:W-:Y:S01]  /*1f90*/  SHF.R.S32.HI R158, RZ, 0x1f, R157 ;  /* 0x0000001fff9e7819 */ /* 0x000fe2000001149d */
[----:B------:R-:W-:Y:S01]  /*1fa0*/  IMAD.IADD R5, R5, 0x1, R7 ;  /* 0x0000000105057824 */ /* 0x000fe200078e0207 */
[----:B------:R-:W-:-:S02]  /*1fb0*/  SHF.R.S32.HI R146, RZ, 0x5, R147 ;  /* 0x00000005ff927819 */ /* 0x000fc40000011493 */
[----:B------:R-:W-:Y:S02]  /*1fc0*/  SHF.R.S32.HI R156, RZ, 0x1f, R155 ;  /* 0x0000001fff9c7819 */ /* 0x000fe4000001149b */
[----:B------:R-:W-:Y:S02]  /*1fd0*/  SHF.R.S32.HI R154, RZ, 0x1f, R153 ;  /* 0x0000001fff9a7819 */ /* 0x000fe40000011499 */
[----:B------:R-:W-:Y:S02]  /*1fe0*/  SHF.R.S32.HI R152, RZ, 0x1f, R151 ;  /* 0x0000001fff987819 */ /* 0x000fe40000011497 */
[----:B------:R-:W-:Y:S02]  /*1ff0*/  SEL R150, RZ, 0x10, P6 ;  /* 0x00000010ff967807 */ /* 0x000fe40003000000 */
[----:B------:R-:W-:Y:S02]  /*2000*/  IADD3 R252, R251, 0x100, RZ ;  /* 0x00000100fbfc7810 */ /* 0x000fe40007ffe0ff */
[----:B--2---:R-:W-:Y:S01]  /*2010*/  SHF.R.S32.HI R9, RZ, 0x1f, R20 ;  /* 0x0000001fff097819 */ /* 0x004fe20000011414 */
[----:B------:R-:W-:Y:S01]  /*2020*/  IMAD.WIDE.U32 R6, R20, c[0x0][0x1f0], R4 ;  /* 0x00007c0014067a25 */ /* 0x000fe200078e0004 */
[----:B------:R-:W-:Y:S03]  /*2030*/  STL [R1+0x28], R20 ;  /* 0x0000281401007387 */ /* 0x000fe60000100800 */
[----:B------:R-:W-:Y:S01]  /*2040*/  IMAD R8, R9, c[0x0][0x1f0], RZ ;  /* 0x00007c0009087a24 */ /* 0x000fe200078e02ff */
[----:B------:R-:W-:Y:S01]  /*2050*/  IADD3 R6, P0, R6, UR22, RZ ;  /* 0x0000001606067c10 */ /* 0x000fe2000ff1e0ff */
[----:B------:R-:W-:Y:S01]  /*2060*/  IMAD.WIDE.U32 R4, R21, c[0x0][0x208], RZ ;  /* 0x0000820015047a25 */ /* 0x000fe200078e00ff */
[----:B------:R-:W-:Y:S03]  /*2070*/  STL [R1+0x74], R158 ;  /* 0x0000749e01007387 */ /* 0x000fe60000100800 */
[----:B------:R-:W-:Y:S01]  /*2080*/  IMAD R8, R20, c[0x0][0x1f4], R8 ;  /* 0x00007d0014087a24 */ /* 0x000fe200078e0208 */
[----:B------:R-:W-:Y:S01]  /*2090*/  STL [R1+0x6c], R156 ;  /* 0x00006c9c01007387 */ /* 0x000fe20000100800 */
[----:B------:R-:W-:-:S02]  /*20a0*/  IMAD.IADD R5, R5, 0x1, R0 ;  /* 0x0000000105057824 */ /* 0x000fc400078e0200 */
[----:B------:R-:W-:Y:S01]  /*20b0*/  IMAD R0, R17, 0x200, R11 ;  /* 0x0000020011007824 */ /* 0x000fe200078e020b */
[----:B------:R-:W-:Y:S01]  /*20c0*/  IADD3.X R7, R7, UR19, R8, P0, !PT ;  /* 0x0000001307077c10 */ /* 0x000fe200087fe408 */
[----:B------:R-:W-:Y:S01]  /*20d0*/  STL [R1+0x70], R154 ;  /* 0x0000709a01007387 */ /* 0x000fe20000100800 */
[----:B------:R-:W-:Y:S01]  /*20e0*/  LEA R10, P0, R6, c[0x0][0x1c8], 0x1 ;  /* 0x00007200060a7a11 */ /* 0x000fe200078008ff */
[----:B------:R-:W-:Y:S02]  /*20f0*/  IMAD.SHL.U32 R216, R0, 0x2, RZ ;  /* 0x0000000200d87824 */ /* 0x000fe400078e00ff */
[----:B------:R-:W-:Y:S01]  /*2100*/  IMAD R0, R9, c[0x0][0x218], RZ ;  /* 0x0000860009007a24 */ /* 0x000fe200078e02ff */
[----:B-1----:R-:W-:Y:S01]  /*2110*/  LEA.HI.X R14, R6, c[0x0][0x1cc], R7, 0x1, P0 ;  /* 0x00007300060e7a11 */ /* 0x002fe200000f0c07 */
[----:B------:R-:W-:Y:S01]  /*2120*/  IMAD.WIDE.U32 R6, R20, c[0x0][0x218], R4 ;  /* 0x0000860014067a25 */ /* 0x000fe200078e0004 */
[C---:B------:R-:W-:Y:S01]  /*2130*/  IADD3 R9, R216.reuse, 0xc100, RZ ;  /* 0x0000c100d8097810 */ /* 0x040fe20007ffe0ff */
[----:B------:R-:W-:Y:S01]  /*2140*/  SHFL.IDX PT, R4, R10, RZ, 0x181f ;  /* 0x00181fff0a047589 */ /* 0x000fe200000e0000 */
[----:B------:R-:W-:Y:S01]  /*2150*/  IADD3 R227, R216, 0xc120, RZ ;  /* 0x0000c120d8e37810 */ /* 0x000fe20007ffe0ff */
[----:B------:R-:W-:Y:S01]  /*2160*/  IMAD R8, R20, c[0x0][0x21c], R0 ;  /* 0x0000870014087a24 */ /* 0x000fe200078e0200 */
[----:B------:R-:W-:Y:S01]  /*2170*/  IADD3 R0, P0, R6, UR24, RZ ;  /* 0x0000001806007c10 */ /* 0x000fe2000ff1e0ff */
[----:B------:R-:W1:Y:S01]  /*2180*/  SHFL.IDX PT, R5, R14, RZ, 0x181f ;  /* 0x00181fff0e057589 */ /* 0x000e6200000e0000 */
[----:B------:R-:W-:Y:S01]  /*2190*/  @P1 IADD3 R227, R9, -0x20, RZ ;  /* 0xffffffe009e31810 */ /* 0x000fe20007ffe0ff */
[----:B------:R-:W-:Y:S01]  /*21a0*/  IMAD.U32 R9, RZ, RZ, UR9 ;  /* 0x00000009ff097e24 */ /* 0x000fe2000f8e00ff */
[----:B------:R-:W-:Y:S01]  /*21b0*/  IADD3.X R8, R7, UR8, R8, P0, !PT ;  /* 0x0000000807087c10 */ /* 0x000fe200087fe408 */
[----:B------:R-:W-:Y:S01]  /*21c0*/  IMAD R7, R21, c[0x0][0x1e0], RZ ;  /* 0x0000780015077a24 */ /* 0x000fe200078e02ff */
[----:B------:R-:W-:Y:S01]  /*21d0*/  LEA R6, P0, R0, c[0x0][0x1f8], 0x1 ;  /* 0x00007e0000067a11 */ /* 0x000fe200078008ff */
[----:B------:R-:W-:Y:S01]  /*21e0*/  STL [R1+0x50], R152 ;  /* 0x0000509801007387 */ /* 0x000fe20000100800 */
[----:B------:R-:W-:Y:S01]  /*21f0*/  IADD3 R250, R227, 0x800, RZ ;  /* 0x00000800e3fa7810 */ /* 0x000fe20007ffe0ff */
[----:B------:R-:W-:Y:S01]  /*2200*/  IMAD R7, R20, c[0x0][0x1f0], R7 ;  /* 0x00007c0014077a24 */ /* 0x000fe200078e0207 */
[----:B------:R-:W-:Y:S01]  /*2210*/  LEA.HI.X R0, R0, c[0x0][0x1fc], R8, 0x1, P0 ;  /* 0x00007f0000007a11 */ /* 0x000fe200000f0c08 */
[----:B------:R-:W2:Y:S01]  /*2220*/  SHFL.IDX PT, R15, R6, RZ, 0x181f ;  /* 0x00181fff060f7589 */ /* 0x000ea200000e0000 */
[----:B------:R-:W-:Y:S01]  /*2230*/  ISETP.GE.AND P0, PT, R24, 0x1, PT ;  /* 0x000000011800780c */ /* 0x000fe20003f06270 */
[----:B------:R-:W-:Y:S01]  /*2240*/  IMAD R16, R9, c[0x0][0x1e8], R7 ;  /* 0x00007a0009107a24 */ /* 0x000fe200078e0207 */
[C---:B------:R-:W-:Y:S01]  /*2250*/  IADD3 R249, R227.reuse, 0x1000, RZ ;  /* 0x00001000e3f97810 */ /* 0x040fe20007ffe0ff */
[----:B------:R-:W3:Y:S01]  /*2260*/  SHFL.IDX PT, R32, R0, RZ, 0x181f ;  /* 0x00181fff00207589 */ /* 0x000ee200000e0000 */
[----:B------:R-:W-:-:S02]  /*2270*/  IADD3 R248, R227, 0x1800, RZ ;  /* 0x00001800e3f87810 */ /* 0x000fc40007ffe0ff */
[C---:B------:R-:W-:Y:S01]  /*2280*/  IADD3 R247, R227.reuse, 0x2000, RZ ;  /* 0x00002000e3f77810 */ /* 0x040fe20007ffe0ff */
[----:B------:R-:W4:Y:S01]  /*2290*/  SHFL.IDX PT, R20, R6, 0x1, 0x181f ;  /* 0x00381f0006147f89 */ /* 0x000f2200000e0000 */
[C---:B------:R-:W-:Y:S02]  /*22a0*/  IADD3 R246, R227.reuse, 0x2800, RZ ;  /* 0x00002800e3f67810 */ /* 0x040fe40007ffe0ff */
[C---:B------:R-:W-:Y:S01]  /*22b0*/  IADD3 R245, R227.reuse, 0x3000, RZ ;  /* 0x00003000e3f57810 */ /* 0x040fe20007ffe0ff */
[----:B------:R-:W5:Y:S01]  /*22c0*/  SHFL.IDX PT, R33, R0, 0x1, 0x181f ;  /* 0x00381f0000217f89 */ /* 0x000f6200000e0000 */
[----:B------:R-:W-:Y:S01]  /*22d0*/  IADD3 R244, R227, 0x3800, RZ ;  /* 0x00003800e3f47810 */ /* 0x000fe20007ffe0ff */
[----:B-1----:R-:W-:Y:S01]  /*22e0*/  @P0 IMAD.WIDE R12, R157, 0x2, R4 ;  /* 0x000000029d0c0825 */ /* 0x002fe200078e0204 */
[C---:B------:R-:W-:Y:S01]  /*22f0*/  IADD3 R243, R227.reuse, 0x4000, RZ ;  /* 0x00004000e3f37810 */ /* 0x040fe20007ffe0ff */
[----:B------:R1:W2:Y:S01]  /*2300*/  SHFL.IDX PT, R21, R6, 0x2, 0x181f ;  /* 0x00581f0006157f89 */ /* 0x0002a200000e0000 */
[----:B------:R-:W-:-:S02]  /*2310*/  IADD3 R242, R227, 0x4800, RZ ;  /* 0x00004800e3f27810 */ /* 0x000fc40007ffe0ff */
[C---:B------:R-:W-:Y:S01]  /*2320*/  IADD3 R241, R227.reuse, 0x5000, RZ ;  /* 0x00005000e3f17810 */ /* 0x040fe20007ffe0ff */
[----:B------:R2:W-:Y:S01]  /*2330*/  SHFL.IDX PT, R8, R10, 0x1, 0x181f ;  /* 0x00381f000a087f89 */ /* 0x0005e200000e0000 */
[C---:B------:R-:W-:Y:S02]  /*2340*/  IADD3 R240, R227.reuse, 0x5800, RZ ;  /* 0x00005800e3f07810 */ /* 0x040fe40007ffe0ff */
[C---:B------:R-:W-:Y:S01]  /*2350*/  IADD3 R239, R227.reuse, 0x6000, RZ ;  /* 0x00006000e3ef7810 */ /* 0x040fe20007ffe0ff */
[----:B------:R-:W3:Y:S01]  /*2360*/  SHFL.IDX PT, R9, R14, 0x1, 0x181f ;  /* 0x00381f000e097f89 */ /* 0x000ee200000e0000 */
[C---:B------:R-:W-:Y:S02]  /*2370*/  IADD3 R238, R227.reuse, 0x6800, RZ ;  /* 0x00006800e3ee7810 */ /* 0x040fe40007ffe0ff */
[C---:B------:R-:W-:Y:S01]  /*2380*/  IADD3 R237, R227.reuse, 0x7000, RZ ;  /* 0x00007000e3ed7810 */ /* 0x040fe20007ffe0ff */
[----:B------:R3:W4:Y:S01]  /*2390*/  SHFL.IDX PT, R25, R0, 0x2, 0x181f ;  /* 0x00581f0000197f89 */ /* 0x00072200000e0000 */
[----:B------:R-:W-:-:S02]  /*23a0*/  IADD3 R236, R227, 0x7800, RZ ;  /* 0x00007800e3ec7810 */ /* 0x000fc40007ffe0ff */
[C---:B------:R-:W-:Y:S01]  /*23b0*/  IADD3 R235, R227.reuse, 0x8000, RZ ;  /* 0x00008000e3eb7810 */ /* 0x040fe20007ffe0ff */
[----:B------:R4:W-:Y:S01]  /*23c0*/  @P0 LDGSTS.E.BYPASS.LTC128B.128 [R251+0xc100], [R12.64], !P2 ;  /* 0x0c1000000cfb0fae */ /* 0x0009e2000d101d50 */
[C---:B------:R-:W-:Y:S02]  /*23d0*/  IADD3 R234, R227.reuse, 0x8800, RZ ;  /* 0x00008800e3ea7810 */ /* 0x040fe40007ffe0ff */
[C---:B------:R-:W-:Y:S02]  /*23e0*/  IADD3 R233, R227.reuse, 0x9000, RZ ;  /* 0x00009000e3e97810 */ /* 0x040fe40007ffe0ff */
[----:B------:R-:W-:Y:S01]  /*23f0*/  IADD3 R232, R227, 0x9800, RZ ;  /* 0x00009800e3e87810 */ /* 0x000fe20007ffe0ff */
[--C-:B-1----:R-:W-:Y:S01]  /*2400*/  @P0 IMAD.WIDE R6, R153, 0x2, R4.reuse ;  /* 0x0000000299060825 */ /* 0x102fe200078e0204 */
[C---:B------:R-:W-:Y:S02]  /*2410*/  IADD3 R231, R227.reuse, 0xa000, RZ ;  /* 0x0000a000e3e77810 */ /* 0x040fe40007ffe0ff */
[----:B------:R-:W-:Y:S01]  /*2420*/  IADD3 R230, R227, 0xa800, RZ ;  /* 0x0000a800e3e67810 */ /* 0x000fe20007ffe0ff */
[----:B--2---:R-:W-:Y:S01]  /*2430*/  @P0 IMAD.WIDE R10, R155, 0x2, R4 ;  /* 0x000000029b0a0825 */ /* 0x004fe200078e0204 */
[----:B------:R-:W-:-:S02]  /*2440*/  IADD3 R229, R227, 0xb000, RZ ;  /* 0x0000b000e3e57810 */ /* 0x000fc40007ffe0ff */
[----:B------:R-:W-:Y:S01]  /*2450*/  IADD3 R228, R227, 0xb800, RZ ;  /* 0x0000b800e3e47810 */ /* 0x000fe20007ffe0ff */
[----:B------:R-:W-:Y:S01]  /*2460*/  @P0 IMAD.WIDE R4, R151, 0x2, R4 ;  /* 0x0000000297040825 */ /* 0x000fe200078e0204 */
[----:B------:R1:W-:Y:S03]  /*2470*/  @P0 LDGSTS.E.BYPASS.LTC128B.128 [R251+0xf100], [R10.64], !P5 ;  /* 0x0f1000000afb0fae */ /* 0x0003e6000e901d50 */
[----:B---3--:R-:W-:Y:S01]  /*2480*/  IMAD.SHL.U32 R0, R18, 0x40, RZ ;  /* 0x0000004012007824 */ /* 0x008fe200078e00ff */
[----:B------:R2:W-:Y:S04]  /*2490*/  @P0 LDGSTS.E.BYPASS.LTC128B.128 [R251+0x12100], [R6.64], !P4 ;  /* 0x1210000006fb0fae */ /* 0x0005e8000e101d50 */
[----:B------:R3:W-:Y:S01]  /*24a0*/  @P0 LDGSTS.E.BYPASS.LTC128B.128 [R251+0x15100], [R4.64], !P6 ;  /* 0x1510000004fb0fae */ /* 0x0007e2000f101d50 */
[----:B------:R-:W-:Y:S01]  /*24b0*/  ISETP.GE.AND P0, PT, R24, 0x21, PT ;  /* 0x000000211800780c */ /* 0x000fe20003f06270 */
[----:B----4-:R-:W-:Y:S01]  /*24c0*/  IMAD.WIDE R12, R157, 0x2, RZ ;  /* 0x000000029d0c7825 */ /* 0x010fe200078e02ff */
[----:B------:R-:W-:-:S04]  /*24d0*/  LOP3.LUT R0, R0, 0x1c0, RZ, 0xc0, !PT ;  /* 0x000001c000007812 */ /* 0x000fc800078ec0ff */
[----:B------:R-:W-:-:S05]  /*24e0*/  IADD3 R38, P1, R15, R12, RZ ;  /* 0x0000000c0f267210 */ /* 0x000fca0007f3e0ff */
[----:B------:R-:W-:Y:S01]  /*24f0*/  IMAD.X R39, R32, 0x1, R13, P1 ;  /* 0x0000000120277824 */ /* 0x000fe200008e060d */
[----:B------:R-:W-:-:S05]  /*2500*/  IADD3 R36, P1, R12, R20, RZ ;  /* 0x000000140c247210 */ /* 0x000fca0007f3e0ff */
[----:B-----5:R-:W-:Y:S01]  /*2510*/  IMAD.X R37, R13, 0x1, R33, P1 ;  /* 0x000000010d257824 */ /* 0x020fe200008e0621 */
[----:B------:R-:W-:Y:S01]  /*2520*/  IADD3 R34, P1, R12, R21, RZ ;  /* 0x000000150c227210 */ /* 0x000fe20007f3e0ff */
[----:B-1----:R-:W-:Y:S01]  /*2530*/  @P0 IMAD.WIDE R10, R157, 0x2, R8 ;  /* 0x000000029d0a0825 */ /* 0x002fe200078e0208 */
[----:B--2---:R-:W-:Y:S01]  /*2540*/  LEA R6, R16, c[0x0][0x1c8], 0x1 ;  /* 0x0000720010067a11 */ /* 0x004fe200078e08ff */
[----:B------:R-:W-:Y:S02]  /*2550*/  SHFL.IDX PT, R7, R14, 0x2, 0x181f ;  /* 0x00581f000e077f89 */ /* 0x000fe400000e0000 */
[----:B------:R-:W-:Y:S02]  /*2560*/  IMAD.X R35, R13, 0x1, R25, P1 ;  /* 0x000000010d237824 */ /* 0x000fe400008e0619 */
[--C-:B---3--:R-:W-:Y:S01]  /*2570*/  @P0 IMAD.WIDE R4, R155, 0x2, R8.reuse ;  /* 0x000000029b040825 */ /* 0x108fe200078e0208 */
[----:B------:R1:W-:Y:S03]  /*2580*/  @P0 LDGSTS.E.BYPASS.LTC128B.128 [R251+0xd100], [R10.64], !P2 ;  /* 0x0d1000000afb0fae */ /* 0x0003e6000d101d50 */
[--C-:B------:R-:W-:Y:S01]  /*2590*/  @P0 IMAD.WIDE R12, R153, 0x2, R8.reuse ;  /* 0x00000002990c0825 */ /* 0x100fe200078e0208 */
[----:B------:R-:W1:Y:S03]  /*25a0*/  SHFL.IDX PT, R6, R6, 0x2, 0x181f ;  /* 0x00581f0006067f89 */ /* 0x000e6600000e0000 */
[----:B------:R-:W-:Y:S01]  /*25b0*/  @P0 IMAD.WIDE R8, R151, 0x2, R8 ;  /* 0x0000000297080825 */ /* 0x000fe200078e0208 */
[----:B------:R2:W-:Y:S04]  /*25c0*/  @P0 LDGSTS.E.BYPASS.LTC128B.128 [R251+0x10100], [R4.64], !P5 ;  /* 0x1010000004fb0fae */ /* 0x0005e8000e901d50 */
[----:B------:R3:W-:Y:S04]  /*25d0*/  @P0 LDGSTS.E.BYPASS.LTC128B.128 [R251+0x13100], [R12.64], !P4 ;  /* 0x131000000cfb0fae */ /* 0x0007e8000e101d50 */
[----:B------:R4:W-:Y:S01]  /*25e0*/  @P0 LDGSTS.E.BYPASS.LTC128B.128 [R251+0x16100], [R8.64], !P6 ;  /* 0x1610000008fb0fae */ /* 0x0009e2000f101d50 */
[----:B------:R-:W-:-:S13]  /*25f0*/  ISETP.GT.AND P0, PT, R24, 0x40, PT ;  /* 0x000000401800780c */ /* 0x000fda0003f04270 */
[----:B-1----:R-:W-:-:S05]  /*2600*/  @P0 IMAD.WIDE R10, R157, 0x2, R6 ;  /* 0x000000029d0a0825 */ /* 0x002fca00078e0206 */
[----:B------:R1:W-:Y:S01]  /*2610*/  @P0 LDGSTS.E.BYPASS.LTC128B.128 [R251+0xe100], [R10.64], !P2 ;  /* 0x0e1000000afb0fae */ /* 0x0003e2000d101d50 */
[----:B--2---:R-:W-:-:S05]  /*2620*/  IMAD.WIDE R4, R155, 0x2, RZ ;  /* 0x000000029b047825 */ /* 0x004fca00078e02ff */
[----:B------:R-:W-:Y:S01]  /*2630*/  IADD3 R30, P1, R15, R4, RZ ;  /* 0x000000040f1e7210 */ /* 0x000fe20007f3e0ff */
[----:B----4-:R-:W-:-:S04]  /*2640*/  IMAD.SHL.U32 R8, R17, 0x8, RZ ;  /* 0x0000000811087824 */ /* 0x010fc800078e00ff */
[----:B------:R-:W-:Y:S01]  /*2650*/  IMAD.X R31, R32, 0x1, R5, P1 ;  /* 0x00000001201f7824 */ /* 0x000fe200008e0605 */
[----:B------:R-:W-:Y:S02]  /*2660*/  IADD3 R28, P1, R4, R20, RZ ;  /* 0x00000014041c7210 */ /* 0x000fe40007f3e0ff */
[----:B---3--:R-:W-:Y:S01]  /*2670*/  LOP3.LUT R12, R0, 0x8, R8, 0xf8, !PT ;  /* 0x00000008000c7812 */ /* 0x008fe200078ef808 */
[----:B------:R-:W-:Y:S01]  /*2680*/  @P0 IMAD.WIDE R8, R155, 0x2, R6 ;  /* 0x000000029b080825 */ /* 0x000fe200078e0206 */
[----:B------:R-:W-:-:S03]  /*2690*/  SHF.R.U32.HI R0, RZ, 0x3, R0 ;  /* 0x00000003ff007819 */ /* 0x000fc60000011600 */
[----:B------:R-:W-:Y:S01]  /*26a0*/  IMAD.X R29, R5, 0x1, R33, P1 ;  /* 0x00000001051d7824 */ /* 0x000fe200008e0621 */
[----:B------:R2:W-:Y:S01]  /*26b0*/  @P0 LDGSTS.E.BYPASS.LTC128B.128 [R251+0x11100], [R8.64], !P5 ;  /* 0x1110000008fb0fae */ /* 0x0005e2000e901d50 */
[----:B------:R-:W-:Y:S02]  /*26c0*/  IADD3 R26, P1, R4, R21, RZ ;  /* 0x00000015041a7210 */ /* 0x000fe40007f3e0ff */
[----:B------:R-:W-:Y:S01]  /*26d0*/  LOP3.LUT R145, R12, R0, RZ, 0x3c, !PT ;  /* 0x000000000c917212 */ /* 0x000fe200078e3cff */
[----:B------:R-:W-:Y:S02]  /*26e0*/  IMAD.SHL.U32 R0, R19, 0x40, RZ ;  /* 0x0000004013007824 */ /* 0x000fe400078e00ff */
[----:B------:R-:W-:Y:S02]  /*26f0*/  IMAD.X R27, R5, 0x1, R25, P1 ;  /* 0x00000001051b7824 */ /* 0x000fe400008e0619 */
[----:B------:R-:W-:Y:S01]  /*2700*/  IMAD.WIDE R4, R153, 0x2, RZ ;  /* 0x0000000299047825 */ /* 0x000fe200078e02ff */
[----:B------:R-:W-:-:S04]  /*2710*/  LOP3.LUT R144, R0, 0xfffffe00, RZ, 0xc0, !PT ;  /* 0xfffffe0000907812 */ /* 0x000fc800078ec0ff */
[----:B------:R-:W-:Y:S01]  /*2720*/  IADD3 R16, P1, R4, R20, RZ ;  /* 0x0000001404107210 */ /* 0x000fe20007f3e0ff */
[----:B------:R-:W-:-:S04]  /*2730*/  IMAD R0, R146, 0x400, R144 ;  /* 0x0000040092007824 */ /* 0x000fc800078e0290 */
[----:B------:R-:W-:Y:S02]  /*2740*/  IMAD.X R17, R5, 0x1, R33, P1 ;  /* 0x0000000105117824 */ /* 0x000fe400008e0621 */
[----:B------:R-:W-:-:S04]  /*2750*/  IMAD.IADD R0, R145, 0x1, R0 ;  /* 0x0000000191007824 */ /* 0x000fc800078e0200 */
[----:B------:R-:W-:Y:S02]  /*2760*/  IMAD.SHL.U32 R223, R0, 0x2, RZ ;  /* 0x0000000200df7824 */ /* 0x000fe400078e00ff */
[----:B------:R-:W-:Y:S02]  /*2770*/  IMAD.MOV.U32 R0, RZ, RZ, 0x40 ;  /* 0x00000040ff007424 */ /* 0x000fe400078e00ff */
[----:B--2---:R-:W-:-:S04]  /*2780*/  @P0 IMAD.WIDE R8, R153, 0x2, R6 ;  /* 0x0000000299080825 */ /* 0x004fc800078e0206 */
[----:B------:R-:W-:Y:S01]  /*2790*/  @P0 IMAD.WIDE R6, R151, 0x2, R6 ;  /* 0x0000000297060825 */ /* 0x000fe200078e0206 */
[----:B------:R1:W-:Y:S03]  /*27a0*/  @P0 LDGSTS.E.BYPASS.LTC128B.128 [R251+0x14100], [R8.64], !P4 ;  /* 0x1410000008fb0fae */ /* 0x0003e6000e101d50 */
[--C-:B------:R-:W-:Y:S01]  /*27b0*/  IMAD R224, R3, 0x2, R223.reuse ;  /* 0x0000000203e07824 */ /* 0x100fe200078e02df */
[----:B------:R2:W-:Y:S01]  /*27c0*/  @P0 LDGSTS.E.BYPASS.LTC128B.128 [R251+0x17100], [R6.64], !P6 ;  /* 0x1710000006fb0fae */ /* 0x0005e2000f101d50 */
[----:B------:R-:W-:Y:S01]  /*27d0*/  IADD3 R18, P0, R15, R4, RZ ;  /* 0x000000040f127210 */ /* 0x000fe20007f1e0ff */
[C---:B------:R-:W-:Y:S02]  /*27e0*/  IMAD R226, R2.reuse, 0x2, R223 ;  /* 0x0000000202e27824 */ /* 0x040fe400078e02df */
[----:B------:R-:W0:Y:S01]  /*27f0*/  LDGDEPBAR ;  /* 0x00000000000079af */ /* 0x000e220000000000 */
[----:B------:R-:W-:-:S02]  /*2800*/  IMAD R225, R2, 0x2, R224 ;  /* 0x0000000202e17824 */ /* 0x000fc400078e02e0 */
[----:B------:R-:W-:Y:S01]  /*2810*/  IMAD.X R19, R32, 0x1, R5, P0 ;  /* 0x0000000120137824 */ /* 0x000fe200000e0605 */
[----:B------:R-:W-:-:S05]  /*2820*/  IADD3 R22, P0, R4, R21, RZ ;  /* 0x0000001504167210 */ /* 0x000fca0007f1e0ff */
[----:B------:R-:W-:Y:S02]  /*2830*/  IMAD.X R23, R5, 0x1, R25, P0 ;  /* 0x0000000105177824 */ /* 0x000fe400000e0619 */
[----:B--2---:R-:W-:Y:S01]  /*2840*/  IMAD.WIDE R6, R151, 0x2, RZ ;  /* 0x0000000297067825 */ /* 0x004fe200078e02ff */
        /* <DEDUP_REMOVED lines=8> */
[C---:B------:R-:W-:Y:S01]  /*28d0*/  IMAD.X R13, R7.reuse, 0x1, R33, P1 ;  /* 0x00000001070d7824 */ /* 0x040fe200008e0621 */
[----:B------:R-:W-:Y:S01]  /*28e0*/  ISETP.GE.AND P1, PT, R42, c[0x0][0x1d4], PT ;  /* 0x000075002a007a0c */ /* 0x000fe20003f26270 */
[----:B------:R-:W-:Y:S01]  /*28f0*/  IMAD.X R21, R7, 0x1, R25, P0 ;  /* 0x0000000107157824 */ /* 0x000fe200000e0619 */
[----:B------:R-:W-:-:S02]  /*2900*/  ISETP.LT.OR P0, PT, R24, 0x1, P3 ;  /* 0x000000011800780c */ /* 0x000fc40001f01670 */
[----:B------:R-:W-:Y:S01]  /*2910*/  ISETP.GE.AND P3, PT, R64, c[0x0][0x1d4], PT ;  /* 0x0000750040007a0c */ /* 0x000fe20003f66270 */
[----:B------:R-:W-:Y:S04]  /*2920*/  LDSM.16.M88.4 R4, [R223+0x18100] ;  /* 0x01810000df04783b */ /* 0x000fe80000000200 */
[----:B-1----:R-:W-:Y:S04]  /*2930*/  LDSM.16.M88.4 R8, [R224+0x18100] ;  /* 0x01810000e008783b */ /* 0x002fe80000000200 */
[----:B------:R-:W1:Y:S04]  /*2940*/  LDSM.16.M88.4 R44, [R216+0xc100] ;  /* 0x00c10000d82c783b */ /* 0x000e680000000200 */
[----:B------:R-:W-:Y:S04]  /*2950*/  LDSM.16.M88.4 R48, [R216+0xc900] ;  /* 0x00c90000d830783b */ /* 0x000fe80000000200 */
[----:B------:R-:W-:Y:S04]  /*2960*/  LDSM.16.M88.4 R56, [R216+0xd100] ;  /* 0x00d10000d838783b */ /* 0x000fe80000000200 */
[----:B------:R-:W-:Y:S04]  /*2970*/  LDSM.16.M88.4 R60, [R216+0xd900] ;  /* 0x00d90000d83c783b */ /* 0x000fe80000000200 */
[----:B------:R-:W-:Y:S04]  /*2980*/  LDSM.16.M88.4 R68, [R216+0xe100] ;  /* 0x00e10000d844783b */ /* 0x000fe80000000200 */
[----:B------:R-:W2:Y:S04]  /*2990*/  LDSM.16.M88.4 R80, [R216+0xe900] ;  /* 0x00e90000d850783b */ /* 0x000ea80000000200 */
[----:B------:R-:W3:Y:S04]  /*29a0*/  LDSM.16.M88.4 R76, [R227] ;  /* 0x00000000e34c783b */ /* 0x000ee80000000200 */
[----:B------:R-:W-:Y:S04]  /*29b0*/  LDSM.16.M88.4 R72, [R227+0x800] ;  /* 0x00080000e348783b */ /* 0x000fe80000000200 */
[----:B------:R-:W-:Y:S04]  /*29c0*/  LDSM.16.M88.4 R92, [R227+0x1000] ;  /* 0x00100000e35c783b */ /* 0x000fe80000000200 */
[----:B------:R-:W-:Y:S04]  /*29d0*/  LDSM.16.M88.4 R112, [R227+0x1800] ;  /* 0x00180000e370783b */ /* 0x000fe80000000200 */
[----:B------:R-:W4:Y:S01]  /*29e0*/  LDSM.16.M88.4 R116, [R227+0x2000] ;  /* 0x00200000e374783b */ /* 0x000f220000000200 */
[C---:B-1----:R-:W-:Y:S03]  /*29f0*/  HMMA.16816.F32.BF16 R52, R4.reuse, R44, RZ ;  /* 0x0000002c0434723c */ /* 0x042fe600000418ff */
[----:B------:R-:W1:Y:S04]  /*2a00*/  LDSM.16.M88.4 R120, [R227+0x2800] ;  /* 0x00280000e378783b */ /* 0x000e680000000200 */
[----:B------:R-:W-:Y:S01]  /*2a10*/  @!PT LDS RZ, [RZ] ;  /* 0x00000000fffff984 */ /* 0x000fe20000000800 */
[----:B------:R-:W-:Y:S01]  /*2a20*/  @!PT LDS RZ, [RZ] ;  /* 0x00000000fffff984 */ /* 0x000fe20000000800 */
[----:B------:R-:W-:Y:S01]  /*2a30*/  @!PT LDS RZ, [RZ] ;  /* 0x00000000fffff984 */ /* 0x000fe20000000800 */
[----:B------:R5:W-:Y:S01]  /*2a40*/  LDGSTS.E.BYPASS.LTC128B.128 [R251+0x100], [R38.64], !P0 ;  /* 0x0010000026fb7fae */ /* 0x000be2000c101d50 */
[C---:B------:R-:W-:Y:S01]  /*2a50*/  ISETP.LT.OR P0, PT, R24.reuse, 0x1, P1 ;  /* 0x000000011800780c */ /* 0x040fe20000f01670 */
[C---:B--2---:R-:W-:Y:S11]  /*2a60*/  HMMA.16816.F32.BF16 R108, R4.reuse, R80, RZ ;  /* 0x00000050046c723c */ /* 0x044ff600000418ff */
[----:B------:R-:W-:Y:S01]  /*2a70*/  @!UPT UIADD3 URZ, URZ, URZ, URZ ;  /* 0x0000003f3f3ff290 */ /* 0x000fe2000fffe03f */
[----:B------:R2:W-:Y:S01]  /*2a80*/  LDGSTS.E.BYPASS.LTC128B.128 [R251+0x3100], [R30.64], !P0 ;  /* 0x031000001efb7fae */ /* 0x0005e2000c101d50 */
[C---:B------:R-:W-:Y:S02]  /*2a90*/  ISETP.LT.OR P0, PT, R24.reuse, 0x1, P3 ;  /* 0x000000011800780c */ /* 0x040fe40001f01670 */
[----:B------:R-:W-:Y:S01]  /*2aa0*/  ISETP.GE.AND P3, PT, R41, c[0x0][0x1d4], PT ;  /* 0x0000750029007a0c */ /* 0x000fe20003f66270 */
[----:B------:R-:W-:Y:S10]  /*2ab0*/  HMMA.16816.F32.BF16 R104, R4, R82, RZ ;  /* 0x000000520468723c */ /* 0x000ff400000418ff */
[----:B------:R1:W-:Y:S01]  /*2ac0*/  LDGSTS.E.BYPASS.LTC128B.128 [R251+0x6100], [R18.64], !P0 ;  /* 0x0610000012fb7fae */ /* 0x0003e2000c101d50 */
[----:B------:R-:W-:Y:S01]  /*2ad0*/  ISETP.LT.OR P0, PT, R24, 0x1, P3 ;  /* 0x000000011800780c */ /* 0x000fe20001f01670 */
[----:B---3--:R-:W-:Y:S11]  /*2ae0*/  HMMA.16816.F32.BF16 R100, R8, R76, R52 ;  /* 0x0000004c0864723c */ /* 0x008ff60000041834 */
[----:B------:R-:W-:Y:S01]  /*2af0*/  @!UPT UIADD3 URZ, URZ, URZ, URZ ;  /* 0x0000003f3f3ff290 */ /* 0x000fe2000fffe03f */
[----:B------:R3:W-:Y:S01]  /*2b00*/  LDGSTS.E.BYPASS.LTC128B.128 [R251+0x9100], [R14.64], !P0 ;  /* 0x091000000efb7fae */ /* 0x0007e2000c101d50 */
[----:B------:R-:W-:-:S04]  /*2b10*/  ISETP.GE.AND P0, PT, R157, c[0x0][0x1d4], PT ;  /* 0x000075009d007a0c */ /* 0x000fc80003f06270 */
[C---:B------:R-:W-:Y:S11]  /*2b20*/  ISETP.LT.OR P0, PT, R24.reuse, 0x21, P0 ;  /* 0x000000211800780c */ /* 0x040ff60000701670 */
[----:B------:R-:W-:Y:S02]  /*2b30*/  @!UPT UIADD3 URZ, URZ, URZ, URZ ;  /* 0x0000003f3f3ff290 */ /* 0x000fe4000fffe03f */
[----:B------:R5:W-:Y:S01]  /*2b40*/  LDGSTS.E.BYPASS.LTC128B.128 [R251+0x1100], [R36.64], !P0 ;  /* 0x0110000024fb7fae */ /* 0x000be2000c101d50 */
[----:B------:R-:W-:Y:S11]  /*2b50*/  ISETP.LT.OR P0, PT, R24, 0x21, P1 ;  /* 0x000000211800780c */ /* 0x000ff60000f01670 */
[----:B------:R-:W-:Y:S02]  /*2b60*/  @!UPT UIADD3 URZ, URZ, URZ, URZ ;  /* 0x0000003f3f3ff290 */ /* 0x000fe4000fffe03f */
[----:B------:R2:W-:Y:S01]  /*2b70*/  LDGSTS.E.BYPASS.LTC128B.128 [R251+0x4100], [R28.64], !P0 ;  /* 0x041000001cfb7fae */ /* 0x0005e2000c101d50 */
[----:B------:R-:W-:-:S04]  /*2b80*/  ISETP.GE.AND P0, PT, R64, c[0x0][0x1d4], PT ;  /* 0x0000750040007a0c */ /* 0x000fc80003f06270 */
[C---:B------:R-:W-:Y:S01]  /*2b90*/  ISETP.LT.OR P0, PT, R24.reuse, 0x21, P0 ;  /* 0x000000211800780c */ /* 0x040fe20000701670 */
[C---:B-----5:R-:W-:Y:S11]  /*2ba0*/  HMMA.16816.F32.BF16 R36, R4.reuse, R68, RZ ;  /* 0x000000440424723c */ /* 0x060ff600000418ff */
[----:B------:R-:W-:Y:S01]  /*2bb0*/  @!UPT UIADD3 URZ, URZ, URZ, URZ ;  /* 0x0000003f3f3ff290 */ /* 0x000fe2000fffe03f */
[----:B------:R1:W-:Y:S01]  /*2bc0*/  LDGSTS.E.BYPASS.LTC128B.128 [R251+0x7100], [R16.64], !P0 ;  /* 0x0710000010fb7fae */ /* 0x0003e2000c101d50 */
[----:B------:R-:W-:Y:S01]  /*2bd0*/  ISETP.LT.OR P0, PT, R24, 0x21, P3 ;  /* 0x000000211800780c */ /* 0x000fe20001f01670 */
[----:B--2---:R-:W-:Y:S11]  /*2be0*/  HMMA.16816.F32.BF16 R28, R4, R48, RZ ;  /* 0x00000030041c723c */ /* 0x004ff600000418ff */
[----:B------:R-:W-:Y:S01]  /*2bf0*/  @!UPT UIADD3 URZ, URZ, URZ, URZ ;  /* 0x0000003f3f3ff290 */ /* 0x000fe2000fffe03f */
[----:B------:R3:W-:Y:S01]  /*2c00*/  LDGSTS.E.BYPASS.LTC128B.128 [R251+0xa100], [R12.64], !P0 ;  /* 0x0a1000000cfb7fae */ /* 0x0007e2000c101d50 */
[----:B------:R-:W-:-:S04]  /*2c10*/  ISETP.GE.AND P0, PT, R157, c[0x0][0x1d4], PT ;  /* 0x000075009d007a0c */ /* 0x000fc80003f06270 */
[C---:B------:R-:W-:Y:S01]  /*2c20*/  ISETP.LT.OR P0, PT, R24.reuse, 0x41, P0 ;  /* 0x000000411800780c */ /* 0x040fe20000701670 */
[----:B----4-:R-:W-:Y:S08]  /*2c30*/  HMMA.16816.F32.BF16 R36, R8, R116, R36 ;  /* 0x000000740824723c */ /* 0x010ff00000041824 */
[----:B-1----:R-:W-:Y:S04]  /*2c40*/  HMMA.16816.F32.BF16 R16, R4, R50, RZ ;  /* 0x000000320410723c */ /* 0x002fe800000418ff */
[----:B------:R1:W-:Y:S01]  /*2c50*/  LDGSTS.E.BYPASS.LTC128B.128 [R251+0x2100], [R34.64], !P0 ;  /* 0x0210000022fb7fae */ /* 0x0003e2000c101d50 */
[----:B------:R-:W-:-:S02]  /*2c60*/  ISETP.LT.OR P0, PT, R24, 0x41, P1 ;  /* 0x000000411800780c */ /* 0x000fc40000f01670 */
[----:B------:R-:W-:Y:S01]  /*2c70*/  ISETP.GE.AND P1, PT, R64, c[0x0][0x1d4], PT ;  /* 0x0000750040007a0c */ /* 0x000fe20003f26270 */
[----:B------:R-:W-:Y:S03]  /*2c80*/  HMMA.16816.F32.BF16 R48, R4, R58, RZ ;  /* 0x0000003a0430723c */ /* 0x000fe600000418ff */
[----:B------:R-:W-:-:S05]  /*2c90*/  ISETP.LT.OR P1, PT, R24, 0x41, P1 ;  /* 0x000000411800780c */ /* 0x000fca0000f21670 */
[----:B---3--:R-:W-:Y:S02]  /*2ca0*/  HMMA.16816.F32.BF16 R12, R4, R56, RZ ;  /* 0x00000038040c723c */ /* 0x008fe400000418ff */
[----:B------:R2:W-:Y:S01]  /*2cb0*/  LDGSTS.E.BYPASS.LTC128B.128 [R251+0x5100], [R26.64], !P0 ;  /* 0x051000001afb7fae */ /* 0x0005e2000c101d50 */
[----:B------:R-:W-:-:S04]  /*2cc0*/  LOP3.LUT P0, RZ, R40, 0x4, RZ, 0xc0, !PT ;  /* 0x0000000428ff7812 */ /* 0x000fc8000780c0ff */
[----:B------:R-:W-:Y:S01]  /*2cd0*/  SEL R0, R0, 0xffffffc0, !P0 ;  /* 0xffffffc000007807 */ /* 0x000fe20004000000 */
[C---:B------:R-:W-:Y:S01]  /*2ce0*/  HMMA.16816.F32.BF16 R40, R4.reuse, R62, RZ ;  /* 0x0000003e0428723c */ /* 0x040fe200000418ff */
[----:B------:R-:W-:Y:S01]  /*2cf0*/  ISETP.LT.OR P0, PT, R24, 0x41, P3 ;  /* 0x000000411800780c */ /* 0x000fe20001f01670 */
[----:B------:R3:W-:Y:S01]  /*2d00*/  LDGSTS.E.BYPASS.LTC128B.128 [R251+0x8100], [R22.64], !P1 ;  /* 0x0810000016fb7fae */ /* 0x0007e2000c901d50 */
[----:B------:R-:W-:Y:S01]  /*2d10*/  ISETP.GT.AND P3, PT, R159, 0x5f, PT ;  /* 0x0000005f9f00780c */ /* 0x000fe20003f64270 */
[----:B------:R-:W-:Y:S02]  /*2d20*/  IMAD.IADD R222, R216, 0x1, R0 ;  /* 0x00000001d8de7824 */ /* 0x000fe400078e0200 */
[----:B------:R-:W-:Y:S02]  /*2d30*/  IMAD.IADD R221, R0, 0x1, R227 ;  /* 0x0000000100dd7824 */ /* 0x000fe400078e02e3 */
[C---:B-1----:R-:W-:Y:S06]  /*2d40*/  HMMA.16816.F32.BF16 R32, R4.reuse, R46, RZ ;  /* 0x0000002e0420723c */ /* 0x042fec00000418ff */
[----:B------:R3:W-:Y:S01]  /*2d50*/  LDGSTS.E.BYPASS.LTC128B.128 [R251+0xb100], [R20.64], !P0 ;  /* 0x0b10000014fb7fae */ /* 0x0007e2000c101d50 */
[----:B------:R-:W-:Y:S01]  /*2d60*/  PLOP3.LUT P0, PT, PT, PT, UP0, 0x40, 0x0 ;  /* 0x000000000000781c */ /* 0x000fe20003f0e808 */
[C---:B------:R-:W-:Y:S02]  /*2d70*/  HMMA.16816.F32.BF16 R44, R4.reuse, R60, RZ ;  /* 0x0000003c042c723c */ /* 0x040fe400000418ff */
[----:B------:R-:W-:Y:S04]  /*2d80*/  LDSM.16.M88.4 R64, [R222+0xc100] ;  /* 0x00c10000de40783b */ /* 0x000fe80000000200 */
[----:B------:R-:W-:Y:S02]  /*2d90*/  LDSM.16.M88.4 R60, [R222+0xd100] ;  /* 0x00d10000de3c783b */ /* 0x000fe40000000200 */
[----:B------:R-:W-:Y:S02]  /*2da0*/  HMMA.16816.F32.BF16 R56, R4, R70, RZ ;  /* 0x000000460438723c */ /* 0x000fe400000418ff */
[----:B------:R-:W1:Y:S04]  /*2db0*/  LDSM.16.M88.4 R4, [R226+0x18100] ;  /* 0x01810000e204783b */ /* 0x000e680000000200 */
[----:B--2---:R-:W-:Y:S02]  /*2dc0*/  LDSM.16.M88.4 R24, [R222+0xe900] ;  /* 0x00e90000de18783b */ /* 0x004fe40000000200 */
[C---:B------:R-:W-:Y:S02]  /*2dd0*/  HMMA.16816.F32.BF16 R96, R8.reuse, R78, R32 ;  /* 0x0000004e0860723c */ /* 0x040fe40000041820 */
[----:B------:R-:W-:Y:S04]  /*2de0*/  LDSM.16.M88.4 R128, [R227+0xb800] ;  /* 0x00b80000e380783b */ /* 0x000fe80000000200 */
[----:B------:R-:W-:Y:S02]  /*2df0*/  LDSM.16.M88.4 R140, [R222+0x15100] ;  /* 0x01510000de8c783b */ /* 0x000fe40000000200 */
[C---:B------:R-:W-:Y:S02]  /*2e00*/  HMMA.16816.F32.BF16 R52, R8.reuse, R114, R40 ;  /* 0x000000720834723c */ /* 0x040fe40000041828 */
[----:B------:R-:W2:Y:S04]  /*2e10*/  LDSM.16.M88.4 R40, [R222+0xd900] ;  /* 0x00d90000de28783b */ /* 0x000ea80000000200 */
[----:B------:R-:W-:Y:S02]  /*2e20*/  LDSM.16.M88.4 R124, [R222+0x16900] ;  /* 0x01690000de7c783b */ /* 0x000fe40000000200 */
[C---:B------:R-:W-:Y:S02]  /*2e30*/  HMMA.16816.F32.BF16 R88, R8.reuse, R72, R28 ;  /* 0x000000480858723c */ /* 0x040fe4000004181c */
[----:B------:R-:W-:Y:S04]  /*2e40*/  LDSM.16.M88.4 R28, [R222+0xe100] ;  /* 0x00e10000de1c783b */ /* 0x000fe80000000200 */
[----:B------:R-:W-:Y:S02]  /*2e50*/  LDSM.16.M88.4 R132, [R222+0x17100] ;  /* 0x01710000de84783b */ /* 0x000fe40000000200 */
[C---:B------:R-:W-:Y:S02]  /*2e60*/  HMMA.16816.F32.BF16 R84, R8.reuse, R74, R16 ;  /* 0x0000004a0854723c */ /* 0x040fe40000041810 */
[----:B------:R-:W4:Y:S04]  /*2e70*/  LDSM.16.M88.4 R72, [R222+0xc900] ;  /* 0x00c90000de48783b */ /* 0x000f280000000200 */
[----:B------:R-:W-:Y:S02]  /*2e80*/  LDSM.16.M88.4 R16, [R225+0x18100] ;  /* 0x01810000e110783b */ /* 0x000fe40000000200 */
[C---:B------:R-:W-:Y:S02]  /*2e90*/  HMMA.16816.F32.BF16 R68, R8.reuse, R112, R44 ;  /* 0x000000700844723c */ /* 0x040fe4000004182c */
[----:B------:R-:W5:Y:S04]  /*2ea0*/  LDSM.16.M88.4 R112, [R221] ;  /* 0x00000000dd70783b */ /* 0x000f680000000200 */
[----:B------:R-:W-:Y:S02]  /*2eb0*/  LDSM.16.M88.4 R136, [R222+0x17900] ;  /* 0x01790000de88783b */ /* 0x000fe40000000200 */
[C---:B------:R-:W-:Y:S02]  /*2ec0*/  HMMA.16816.F32.BF16 R80, R8.reuse, R92, R12 ;  /* 0x0000005c0850723c */ /* 0x040fe4000004180c */
[----:B------:R-:W0:Y:S06]  /*2ed0*/  LDGDEPBAR ;  /* 0x00000000000079af */ /* 0x000e2c0000000000 */
[C---:B------:R-:W-:Y:S01]  /*2ee0*/  HMMA.16816.F32.BF16 R76, R8.reuse, R94, R48 ;  /* 0x0000005e084c723c */ /* 0x040fe20000041830 */
[----:B------:R-:W-:Y:S07]  /*2ef0*/  LDSM.16.M88.4 R92, [R221+0x1000] ;  /* 0x00100000dd5c783b */ /* 0x000fee0000000200 */
[C---:B---3--:R-:W-:Y:S01]  /*2f00*/  HMMA.16816.F32.BF16 R20, R8.reuse, R120, R108 ;  /* 0x000000780814723c */ /* 0x048fe2000004186c */
[----:B------:R-:W-:Y:S07]  /*2f10*/  LDSM.16.M88.4 R108, [R221+0x800] ;  /* 0x00080000dd6c783b */ /* 0x000fee0000000200 */
[C---:B------:R-:W-:Y:S08]  /*2f20*/  HMMA.16816.F32.BF16 R32, R8.reuse, R118, R56 ;  /* 0x000000760820723c */ /* 0x040ff00000041838 */
[----:B------:R-:W-:Y:S01]  /*2f30*/  HMMA.16816.F32.BF16 R12, R8, R122, R104 ;  /* 0x0000007a080c723c */ /* 0x000fe20000041868 */
[----:B------:R-:W-:Y:S07]  /*2f40*/  LDSM.16.M88.4 R104, [R227+0x3000] ;  /* 0x00300000e368783b */ /* 0x000fee0000000200 */
[C---:B-1----:R-:W-:Y:S01]  /*2f50*/  HMMA.16816.F32.BF16 R8, R4.reuse, R64, R100 ;  /* 0x000000400408723c */ /* 0x042fe20000041864 */
[----:B------:R-:W-:Y:S07]  /*2f60*/  LDSM.16.M88.4 R100, [R227+0x4000] ;  /* 0x00400000e364783b */ /* 0x000fee0000000200 */
[C---:B------:R-:W-:Y:S01]  /*2f70*/  HMMA.16816.F32.BF16 R44, R4.reuse, R66, R96 ;  /* 0x00000042042c723c */ /* 0x040fe20000041860 */
[----:B------:R-:W1:Y:S04]  /*2f80*/  LDSM.16.M88.4 R64, [R221+0x1800] ;  /* 0x00180000dd40783b */ /* 0x000e680000000200 */
[----:B------:R-:W3:Y:S03]  /*2f90*/  LDSM.16.M88.4 R96, [R221+0x2000] ;  /* 0x00200000dd60783b */ /* 0x000ee60000000200 */
[C---:B--2---:R-:W-:Y:S08]  /*2fa0*/  HMMA.16816.F32.BF16 R68, R4.reuse, R40, R68 ;  /* 0x000000280444723c */ /* 0x044ff00000041844 */
[C---:B----4-:R-:W-:Y:S08]  /*2fb0*/  HMMA.16816.F32.BF16 R48, R4.reuse, R72, R88 ;  /* 0x000000480430723c */ /* 0x050ff00000041858 */
[C---:B------:R-:W-:Y:S08]  /*2fc0*/  HMMA.16816.F32.BF16 R56, R4.reuse, R42, R52 ;  /* 0x0000002a0438723c */ /* 0x040ff00000041834 */
[C---:B------:R-:W-:Y:S08]  /*2fd0*/  HMMA.16816.F32.BF16 R80, R4.reuse, R60, R80 ;  /* 0x0000003c0450723c */ /* 0x040ff00000041850 */
[C---:B------:R-:W-:Y:S01]  /*2fe0*/  HMMA.16816.F32.BF16 R76, R4.reuse, R62, R76 ;  /* 0x0000003e044c723c */ /* 0x040fe2000004184c */
[----:B------:R-:W-:Y:S07]  /*2ff0*/  LDSM.16.M88.4 R60, [R216+0x10900] ;  /* 0x01090000d83c783b */ /* 0x000fee0000000200 */
[C---:B------:R-:W-:Y:S01]  /*3000*/  HMMA.16816.F32.BF16 R88, R4.reuse, R24, R20 ;  /* 0x000000180458723c */ /* 0x040fe20000041814 */
[----:B------:R-:W2:Y:S07]  /*3010*/  LDSM.16.M88.4 R20, [R221+0x2800] ;  /* 0x00280000dd14783b */ /* 0x000eae0000000200 */
[C---:B------:R-:W-:Y:S08]  /*3020*/  HMMA.16816.F32.BF16 R84, R4.reuse, R74, R84 ;  /* 0x0000004a0454723c */ /* 0x040ff00000041854 */
[C---:B------:R-:W-:Y:S08]  /*3030*/  HMMA.16816.F32.BF16 R52, R4.reuse, R28, R36 ;  /* 0x0000001c0434723c */ /* 0x040ff00000041824 */
[C---:B------:R-:W-:Y:S01]  /*3040*/  HMMA.16816.F32.BF16 R32, R4.reuse, R30, R32 ;  /* 0x0000001e0420723c */ /* 0x040fe20000041820 */
[----:B------:R-:W-:Y:S07]  /*3050*/  LDSM.16.M88.4 R28, [R216+0xf100] ;  /* 0x00f10000d81c783b */ /* 0x000fee0000000200 */
[----:B------:R-:W-:Y:S01]  /*3060*/  HMMA.16816.F32.BF16 R24, R4, R26, R12 ;  /* 0x0000001a0418723c */ /* 0x000fe2000004180c */
[----:B------:R-:W4:Y:S04]  /*3070*/  LDSM.16.M88.4 R4, [R223+0x1c100] ;  /* 0x01c10000df04783b */ /* 0x000f280000000200 */
[----:B------:R-:W-:Y:S03]  /*3080*/  LDSM.16.M88.4 R12, [R224+0x1c100] ;  /* 0x01c10000e00c783b */ /* 0x000fe60000000200 */
[C---:B-----5:R-:W-:Y:S01]  /*3090*/  HMMA.16816.F32.BF16 R36, R16.reuse, R114, R44 ;  /* 0x000000721024723c */ /* 0x060fe2000004182c */
[----:B------:R-:W5:Y:S07]  /*30a0*/  LDSM.16.M88.4 R44, [R216+0xf900] ;  /* 0x00f90000d82c783b */ /* 0x000f6e0000000200 */
[C---:B-1----:R-:W-:Y:S08]  /*30b0*/  HMMA.16816.F32.BF16 R72, R16.reuse, R64, R68 ;  /* 0x000000401048723c */ /* 0x042ff00000041844 */
[C---:B------:R-:W-:Y:S01]  /*30c0*/  HMMA.16816.F32.BF16 R68, R16.reuse, R66, R56 ;  /* 0x000000421044723c */ /* 0x040fe20000041838 */
[----:B------:R-:W1:Y:S04]  /*30d0*/  LDSM.16.M88.4 R56, [R216+0x11100] ;  /* 0x01110000d838783b */ /* 0x000e680000000200 */
[----:B------:R-:W1:Y:S03]  /*30e0*/  LDSM.16.M88.4 R64, [R216+0x10100] ;  /* 0x01010000d840783b */ /* 0x000e660000000200 */
[C---:B------:R-:W-:Y:S08]  /*30f0*/  HMMA.16816.F32.BF16 R80, R16.reuse, R92, R80 ;  /* 0x0000005c1050723c */ /* 0x040ff00000041850 */
[C---:B------:R-:W-:Y:S01]  /*3100*/  HMMA.16816.F32.BF16 R76, R16.reuse, R94, R76 ;  /* 0x0000005e104c723c */ /* 0x040fe2000004184c */
[----:B------:R-:W1:Y:S07]  /*3110*/  LDSM.16.M88.4 R92, [R216+0x11900] ;  /* 0x01190000d85c783b */ /* 0x000e6e0000000200 */
[C---:B------:R-:W-:Y:S08]  /*3120*/  HMMA.16816.F32.BF16 R8, R16.reuse, R112, R8 ;  /* 0x000000701008723c */ /* 0x040ff00000041808 */
[C---:B------:R-:W-:Y:S08]  /*3130*/  HMMA.16816.F32.BF16 R84, R16.reuse, R110, R84 ;  /* 0x0000006e1054723c */ /* 0x040ff00000041854 */
[C---:B------:R-:W-:Y:S01]  /*3140*/  HMMA.16816.F32.BF16 R40, R16.reuse, R108, R48 ;  /* 0x0000006c1028723c */ /* 0x040fe20000041830 */
[----:B------:R-:W-:Y:S07]  /*3150*/  LDSM.16.M88.4 R108, [R227+0x4800] ;  /* 0x00480000e36c783b */ /* 0x000fee0000000200 */
[C---:B---3--:R-:W-:Y:S08]  /*3160*/  HMMA.16816.F32.BF16 R52, R16.reuse, R96, R52 ;  /* 0x000000601034723c */ /* 0x048ff00000041834 */
[C---:B------:R-:W-:Y:S01]  /*3170*/  HMMA.16816.F32.BF16 R48, R16.reuse, R98, R32 ;  /* 0x000000621030723c */ /* 0x040fe20000041820 */
[----:B------:R-:W3:Y:S07]  /*3180*/  LDSM.16.M88.4 R96, [R227+0x3800] ;  /* 0x00380000e360783b */ /* 0x000eee0000000200 */
[C---:B--2---:R-:W-:Y:S08]  /*3190*/  HMMA.16816.F32.BF16 R88, R16.reuse, R20, R88 ;  /* 0x000000141058723c */ /* 0x044ff00000041858 */
[----:B------:R-:W-:Y:S08]  /*31a0*/  HMMA.16816.F32.BF16 R32, R16, R22, R24 ;  /* 0x000000161020723c */ /* 0x000ff00000041818 */
[C---:B----4-:R-:W-:Y:S01]  /*31b0*/  HMMA.16816.F32.BF16 R20, R4.reuse, R30, R36 ;  /* 0x0000001e0414723c */ /* 0x050fe20000041824 */
[----:B------:R-:W-:Y:S07]  /*31c0*/  LDSM.16.M88.4 R36, [R227+0x5800] ;  /* 0x00580000e324783b */ /* 0x000fee0000000200 */
[C---:B------:R-:W-:Y:S01]  /*31d0*/  HMMA.16816.F32.BF16 R24, R4.reuse, R28, R8 ;  /* 0x0000001c0418723c */ /* 0x040fe20000041808 */
[----:B------:R-:W-:Y:S07]  /*31e0*/  LDSM.16.M88.4 R28, [R222+0xf100] ;  /* 0x00f10000de1c783b */ /* 0x000fee0000000200 */
[C---:B-----5:R-:W-:Y:S08]  /*31f0*/  HMMA.16816.F32.BF16 R8, R4.reuse, R46, R84 ;  /* 0x0000002e0408723c */ /* 0x060ff00000041854 */
[C---:B------:R-:W-:Y:S08]  /*3200*/  HMMA.16816.F32.BF16 R72, R4.reuse, R60, R72 ;  /* 0x0000003c0448723c */ /* 0x040ff00000041848 */
[C---:B------:R-:W-:Y:S08]  /*3210*/  HMMA.16816.F32.BF16 R84, R4.reuse, R62, R68 ;  /* 0x0000003e0454723c */ /* 0x040ff00000041844 */
[C---:B------:R-:W-:Y:S01]  /*3220*/  HMMA.16816.F32.BF16 R16, R4.reuse, R44, R40 ;  /* 0x0000002c0410723c */ /* 0x040fe20000041828 */
[----:B------:R-:W2:Y:S07]  /*3230*/  LDSM.16.M88.4 R44, [R227+0x5000] ;  /* 0x00500000e32c783b */ /* 0x000eae0000000200 */
[C---:B-1----:R-:W-:Y:S08]  /*3240*/  HMMA.16816.F32.BF16 R68, R4.reuse, R56, R52 ;  /* 0x000000380444723c */ /* 0x042ff00000041834 */
[C---:B------:R-:W-:Y:S08]  /*3250*/  HMMA.16816.F32.BF16 R60, R4.reuse, R58, R48 ;  /* 0x0000003a043c723c */ /* 0x040ff00000041830 */
[C---:B------:R-:W-:Y:S08]  /*3260*/  HMMA.16816.F32.BF16 R80, R4.reuse, R64, R80 ;  /* 0x000000400450723c */ /* 0x040ff00000041850 */
[C---:B------:R-:W-:Y:S01]  /*3270*/  HMMA.16816.F32.BF16 R76, R4.reuse, R66, R76 ;  /* 0x00000042044c723c */ /* 0x040fe2000004184c */
[----:B------:R-:W-:Y:S07]  /*3280*/  LDSM.16.M88.4 R64, [R222+0x10100] ;  /* 0x01010000de40783b */ /* 0x000fee0000000200 */
[C---:B------:R-:W-:Y:S01]  /*3290*/  HMMA.16816.F32.BF16 R56, R4.reuse, R92, R88 ;  /* 0x0000005c0438723c */ /* 0x040fe20000041858 */
[----:B------:R-:W-:Y:S07]  /*32a0*/  LDSM.16.M88.4 R88, [R222+0x11100] ;  /* 0x01110000de58783b */ /* 0x000fee0000000200 */
[----:B------:R-:W-:Y:S01]  /*32b0*/  HMMA.16816.F32.BF16 R52, R4, R94, R32 ;  /* 0x0000005e0434723c */ /* 0x000fe20000041820 */
[----:B------:R-:W1:Y:S07]  /*32c0*/  LDSM.16.M88.4 R4, [R226+0x1c100] ;  /* 0x01c10000e204783b */ /* 0x000e6e0000000200 */
[C---:B------:R-:W-:Y:S08]  /*32d0*/  HMMA.16816.F32.BF16 R40, R12.reuse, R106, R20 ;  /* 0x0000006a0c28723c */ /* 0x040ff00000041814 */
[C---:B------:R-:W-:Y:S01]  /*32e0*/  HMMA.16816.F32.BF16 R48, R12.reuse, R104, R24 ;  /* 0x000000680c30723c */ /* 0x040fe20000041818 */
[----:B------:R-:W4:Y:S04]  /*32f0*/  LDSM.16.M88.4 R24, [R222+0xf900] ;  /* 0x00f90000de18783b */ /* 0x000f280000000200 */
[----:B------:R-:W-:Y:S03]  /*3300*/  LDSM.16.M88.4 R104, [R221+0x3800] ;  /* 0x00380000dd68783b */ /* 0x000fe60000000200 */
[C---:B------:R-:W-:Y:S08]  /*3310*/  HMMA.16816.F32.BF16 R76, R12.reuse, R102, R76 ;  /* 0x000000660c4c723c */ /* 0x040ff0000004184c */
[C---:B---3--:R-:W-:Y:S08]  /*3320*/  HMMA.16816.F32.BF16 R32, R12.reuse, R96, R16 ;  /* 0x000000600c20723c */ /* 0x048ff00000041810 */
[C---:B------:R-:W-:Y:S01]  /*3330*/  HMMA.16816.F32.BF16 R20, R12.reuse, R98, R8 ;  /* 0x000000620c14723c */ /* 0x040fe20000041808 */
[----:B------:R-:W-:Y:S04]  /*3340*/  LDSM.16.M88.4 R8, [R225+0x1c100] ;  /* 0x01c10000e108783b */ /* 0x000fe80000000200 */
[----:B------:R-:W-:Y:S03]  /*3350*/  LDSM.16.M88.4 R96, [R222+0x11900] ;  /* 0x01190000de60783b */ /* 0x000fe60000000200 */
[C---:B------:R-:W-:Y:S08]  /*3360*/  HMMA.16816.F32.BF16 R72, R12.reuse, R108, R72 ;  /* 0x0000006c0c48723c */ /* 0x040ff00000041848 */
[C---:B------:R-:W-:Y:S01]  /*3370*/  HMMA.16816.F32.BF16 R84, R12.reuse, R110, R84 ;  /* 0x0000006e0c54723c */ /* 0x040fe20000041854 */
[----:B------:R-:W3:Y:S07]  /*3380*/  LDSM.16.M88.4 R108, [R221+0x3000] ;  /* 0x00300000dd6c783b */ /* 0x000eee0000000200 */
[C---:B------:R-:W-:Y:S01]  /*3390*/  HMMA.16816.F32.BF16 R16, R12.reuse, R100, R80 ;  /* 0x000000640c10723c */ /* 0x040fe20000041850 */
[----:B------:R-:W5:Y:S07]  /*33a0*/  LDSM.16.M88.4 R80, [R222+0x10900] ;  /* 0x01090000de50783b */ /* 0x000f6e0000000200 */
[C---:B--2---:R-:W-:Y:S08]  /*33b0*/  HMMA.16816.F32.BF16 R68, R12.reuse, R44, R68 ;  /* 0x0000002c0c44723c */ /* 0x044ff00000041844 */
[C---:B------:R-:W-:Y:S08]  /*33c0*/  HMMA.16816.F32.BF16 R60, R12.reuse, R46, R60 ;  /* 0x0000002e0c3c723c */ /* 0x040ff0000004183c */
[C---:B------:R-:W-:Y:S08]  /*33d0*/  HMMA.16816.F32.BF16 R56, R12.reuse, R36, R56 ;  /* 0x000000240c38723c */ /* 0x040ff00000041838 */
[----:B------:R-:W-:Y:S08]  /*33e0*/  HMMA.16816.F32.BF16 R52, R12, R38, R52 ;  /* 0x000000260c34723c */ /* 0x000ff00000041834 */
[C---:B-1----:R-:W-:Y:S01]  /*33f0*/  HMMA.16816.F32.BF16 R12, R4.reuse, R30, R40 ;  /* 0x0000001e040c723c */ /* 0x042fe20000041828 */
[----:B------:R-:W1:Y:S07]  /*3400*/  LDSM.16.M88.4 R40, [R221+0x4000] ;  /* 0x00400000dd28783b */ /* 0x000e6e0000000200 */
[C---:B------:R-:W-:Y:S08]  /*3410*/  HMMA.16816.F32.BF16 R48, R4.reuse, R28, R48 ;  /* 0x0000001c0430723c */ /* 0x040ff00000041830 */
[C---:B------:R-:W-:Y:S08]  /*3420*/  HMMA.16816.F32.BF16 R28, R4.reuse, R66, R76 ;  /* 0x00000042041c723c */ /* 0x040ff0000004184c */
[C---:B----4-:R-:W-:Y:S08]  /*3430*/  HMMA.16816.F32.BF16 R44, R4.reuse, R24, R32 ;  /* 0x00000018042c723c */ /* 0x050ff00000041820 */
[C---:B------:R-:W-:Y:S08]  /*3440*/  HMMA.16816.F32.BF16 R36, R4.reuse, R26, R20 ;  /* 0x0000001a0424723c */ /* 0x040ff00000041814 */
[----:B------:R-:W-:Y:S01]  /*3450*/  HMMA.16816.F32.BF16 R32, R4, R64, R16 ;  /* 0x000000400420723c */ /* 0x000fe20000041810 */
[----:B------:R-:W2:Y:S07]  /*3460*/  LDSM.16.M88.4 R16, [R221+0x4800] ;  /* 0x00480000dd10783b */ /* 0x000eae0000000200 */
[----:B---3--:R-:W-:Y:S08]  /*3470*/  HMMA.16816.F32.BF16 R92, R8, R108, R48 ;  /* 0x0000006c085c723c */ /* 0x008ff00000041830 */
[C---:B-----5:R-:W-:Y:S01]  /*3480*/  HMMA.16816.F32.BF16 R24, R4.reuse, R80, R72 ;  /* 0x000000500418723c */ /* 0x060fe20000041848 */
[----:B------:R-:W-:Y:S07]  /*3490*/  LDSM.16.M88.4 R72, [R216+0x12100] ;  /* 0x01210000d848783b */ /* 0x000fee0000000200 */
[C---:B------:R-:W-:Y:S08]  /*34a0*/  HMMA.16816.F32.BF16 R20, R4.reuse, R82, R84 ;  /* 0x000000520414723c */ /* 0x040ff00000041854 */
[----:B------:R-:W-:Y:S01]  /*34b0*/  HMMA.16816.F32.BF16 R100, R4, R96, R56 ;  /* 0x000000600464723c */ /* 0x000fe20000041838 */
[----:B------:R-:W-:Y:S07]  /*34c0*/  LDSM.16.M88.4 R56, [R221+0x5800] ;  /* 0x00580000dd38783b */ /* 0x000fee0000000200 */
[----:B------:R-:W-:Y:S01]  /*34d0*/  HMMA.16816.F32.BF16 R108, R8, R110, R12 ;  /* 0x0000006e086c723c */ /* 0x000fe2000004180c */
[----:B------:R-:W3:Y:S07]  /*34e0*/  LDSM.16.M88.4 R12, [R221+0x5000] ;  /* 0x00500000dd0c783b */ /* 0x000eee0000000200 */
[C---:B------:R-:W-:Y:S08]  /*34f0*/  HMMA.16816.F32.BF16 R84, R4.reuse, R88, R68 ;  /* 0x000000580454723c */ /* 0x040ff00000041844 */
        /* <DEDUP_REMOVED lines=9> */
[C---:B--2---:R-:W-:Y:S01]  /*3590*/  HMMA.16816.F32.BF16 R60, R8.reuse, R16, R24 ;  /* 0x00000010083c723c */ /* 0x044fe20000041818 */
[----:B------:R-:W2:Y:S07]  /*35a0*/  LDSM.16.M88.4 R24, [R216+0x13900] ;  /* 0x01390000d818783b */ /* 0x000eae0000000200 */
[C---:B------:R-:W-:Y:S08]  /*35b0*/  HMMA.16816.F32.BF16 R64, R8.reuse, R40, R32 ;  /* 0x000000280840723c */ /* 0x040ff00000041820 */
[C---:B------:R-:W-:Y:S01]  /*35c0*/  HMMA.16816.F32.BF16 R40, R8.reuse, R18, R20 ;  /* 0x000000120828723c */ /* 0x040fe20000041814 */
[----:B------:R-:W5:Y:S07]  /*35d0*/  LDSM.16.M88.4 R20, [R216+0x14900] ;  /* 0x01490000d814783b */ /* 0x000f6e0000000200 */
[C---:B---3--:R-:W-:Y:S08]  /*35e0*/  HMMA.16816.F32.BF16 R48, R8.reuse, R12, R84 ;  /* 0x0000000c0830723c */ /* 0x048ff00000041854 */
[C---:B------:R-:W-:Y:S01]  /*35f0*/  HMMA.16816.F32.BF16 R36, R8.reuse, R14, R80 ;  /* 0x0000000e0824723c */ /* 0x040fe20000041850 */
[----:B------:R-:W-:Y:S04]  /*3600*/  LDSM.16.M88.4 R12, [R224+0x20100] ;  /* 0x02010000e00c783b */ /* 0x000fe80000000200 */
[----:B------:R-:W-:Y:S03]  /*3610*/  LDSM.16.M88.4 R80, [R227+0x8000] ;  /* 0x00800000e350783b */ /* 0x000fe60000000200 */
[C---:B------:R-:W-:Y:S08]  /*3620*/  HMMA.16816.F32.BF16 R32, R8.reuse, R56, R100 ;  /* 0x000000380820723c */ /* 0x040ff00000041864 */
[----:B------:R-:W-:Y:S08]  /*3630*/  HMMA.16816.F32.BF16 R16, R8, R58, R96 ;  /* 0x0000003a0810723c */ /* 0x000ff00000041860 */
[C---:B----4-:R-:W-:Y:S08]  /*3640*/  HMMA.16816.F32.BF16 R8, R4.reuse, R72, R92 ;  /* 0x000000480408723c */ /* 0x050ff0000004185c */
[C---:B-1----:R-:W-:Y:S08]  /*3650*/  HMMA.16816.F32.BF16 R100, R4.reuse, R28, R88 ;  /* 0x0000001c0464723c */ /* 0x042ff00000041858 */
[C---:B------:R-:W-:Y:S01]  /*3660*/  HMMA.16816.F32.BF16 R92, R4.reuse, R30, R76 ;  /* 0x0000001e045c723c */ /* 0x040fe2000004184c */
[----:B------:R-:W1:Y:S04]  /*3670*/  LDSM.16.M88.4 R28, [R227+0x6000] ;  /* 0x00600000e31c783b */ /* 0x000e680000000200 */
[----:B------:R-:W-:Y:S03]  /*3680*/  LDSM.16.M88.4 R76, [R227+0x7000] ;  /* 0x00700000e34c783b */ /* 0x000fe60000000200 */
[C---:B------:R-:W-:Y:S01]  /*3690*/  HMMA.16816.F32.BF16 R56, R4.reuse, R74, R108 ;  /* 0x0000004a0438723c */ /* 0x040fe2000004186c */
[----:B------:R-:W3:Y:S07]  /*36a0*/  LDSM.16.M88.4 R72, [R227+0x7800] ;  /* 0x00780000e348783b */ /* 0x000eee0000000200 */
[C---:B--2---:R-:W-:Y:S01]  /*36b0*/  HMMA.16816.F32.BF16 R108, R4.reuse, R24, R60 ;  /* 0x00000018046c723c */ /* 0x044fe2000004183c */
[----:B------:R-:W-:Y:S07]  /*36c0*/  LDSM.16.M88.4 R60, [R222+0x12100] ;  /* 0x01210000de3c783b */ /* 0x000fee0000000200 */
[C---:B------:R-:W-:Y:S01]  /*36d0*/  HMMA.16816.F32.BF16 R104, R4.reuse, R26, R40 ;  /* 0x0000001a0468723c */ /* 0x040fe20000041828 */
[----:B------:R-:W2:Y:S04]  /*36e0*/  LDSM.16.M88.4 R24, [R227+0x6800] ;  /* 0x00680000e318783b */ /* 0x000ea80000000200 */
        /* <DEDUP_REMOVED lines=8> */
[C---:B-----5:R-:W-:Y:S08]  /*3770*/  HMMA.16816.F32.BF16 R84, R4.reuse, R20, R32 ;  /* 0x000000140454723c */ /* 0x060ff00000041820 */
[----:B------:R-:W-:Y:S08]  /*3780*/  HMMA.16816.F32.BF16 R64, R4, R22, R16 ;  /* 0x000000160440723c */ /* 0x000ff00000041810 */
[C---:B-1----:R-:W-:Y:S01]  /*3790*/  HMMA.16816.F32.BF16 R4, R12.reuse, R28, R8 ;  /* 0x0000001c0c04723c */ /* 0x042fe20000041808 */
[----:B------:R-:W1:Y:S07]  /*37a0*/  LDSM.16.M88.4 R8, [R226+0x20100] ;  /* 0x02010000e208783b */ /* 0x000e6e0000000200 */
[C---:B------:R-:W-:Y:S08]  /*37b0*/  HMMA.16816.F32.BF16 R56, R12.reuse, R30, R56 ;  /* 0x0000001e0c38723c */ /* 0x040ff00000041838 */
[C---:B---3--:R-:W-:Y:S01]  /*37c0*/  HMMA.16816.F32.BF16 R20, R12.reuse, R74, R104 ;  /* 0x0000004a0c14723c */ /* 0x048fe20000041868 */
[----:B------:R-:W-:Y:S07]  /*37d0*/  LDSM.16.M88.4 R104, [R216+0x15900] ;  /* 0x01590000d868783b */ /* 0x000fee0000000200 */
[C---:B--2---:R-:W-:Y:S01]  /*37e0*/  HMMA.16816.F32.BF16 R52, R12.reuse, R24, R100 ;  /* 0x000000180c34723c */ /* 0x044fe20000041864 */
[----:B------:R-:W-:Y:S07]  /*37f0*/  LDSM.16.M88.4 R100, [R222+0x14900] ;  /* 0x01490000de64783b */ /* 0x000fee0000000200 */
[C---:B------:R-:W-:Y:S08]  /*3800*/  HMMA.16816.F32.BF16 R36, R12.reuse, R26, R92 ;  /* 0x0000001a0c24723c */ /* 0x040ff0000004185c */
[C---:B------:R-:W-:Y:S08]  /*3810*/  HMMA.16816.F32.BF16 R16, R12.reuse, R80, R96 ;  /* 0x000000500c10723c */ /* 0x040ff00000041860 */
[----:B------:R-:W-:Y:S08]  /*3820*/  HMMA.16816.F32.BF16 R88, R12, R82, R88 ;  /* 0x000000520c58723c */ /* 0x000ff00000041858 */
[C---:B-1----:R-:W-:Y:S01]  /*3830*/  HMMA.16816.F32.BF16 R80, R8.reuse, R60, R4 ;  /* 0x0000003c0850723c */ /* 0x042fe20000041804 */
[----:B------:R-:W-:Y:S07]  /*3840*/  LDSM.16.M88.4 R4, [R225+0x20100] ;  /* 0x02010000e104783b */ /* 0x000fee0000000200 */
[----:B------:R-:W-:Y:S08]  /*3850*/  HMMA.16816.F32.BF16 R56, R8, R62, R56 ;  /* 0x0000003e0838723c */ /* 0x000ff00000041838 */
[----:B------:R-:W-:Y:S01]  /*3860*/  HMMA.16816.F32.BF16 R32, R12, R76, R116 ;  /* 0x0000004c0c20723c */ /* 0x000fe20000041874 */
[----:B------:R-:W1:Y:S07]  /*3870*/  LDSM.16.M88.4 R116, [R222+0x14100] ;  /* 0x01410000de74783b */ /* 0x000e6e0000000200 */
[----:B------:R-:W-:Y:S01]  /*3880*/  HMMA.16816.F32.BF16 R60, R8, R42, R20 ;  /* 0x0000002a083c723c */ /* 0x000fe20000041814 */
[----:B------:R-:W2:Y:S07]  /*3890*/  LDSM.16.M88.4 R20, [R221+0x6800] ;  /* 0x00680000dd14783b */ /* 0x000eae0000000200 */
[C---:B------:R-:W-:Y:S01]  /*38a0*/  HMMA.16816.F32.BF16 R24, R12.reuse, R72, R108 ;  /* 0x000000480c18723c */ /* 0x040fe2000004186c */
[----:B------:R-:W-:Y:S07]  /*38b0*/  LDSM.16.M88.4 R108, [R216+0x15100] ;  /* 0x01510000d86c783b */ /* 0x000fee0000000200 */
[C---:B------:R-:W-:Y:S01]  /*38c0*/  HMMA.16816.F32.BF16 R28, R12.reuse, R78, R112 ;  /* 0x0000004e0c1c723c */ /* 0x040fe20000041870 */
[----:B------:R-:W-:Y:S07]  /*38d0*/  LDSM.16.M88.4 R112, [R216+0x16100] ;  /* 0x01610000d870783b */ /* 0x000fee0000000200 */
[----:B------:R-:W-:Y:S01]  /*38e0*/  HMMA.16816.F32.BF16 R96, R12, R68, R84 ;  /* 0x000000440c60723c */ /* 0x000fe20000041854 */
[----:B------:R-:W-:Y:S07]  /*38f0*/  LDSM.16.M88.4 R84, [R221+0x6000] ;  /* 0x00600000dd54783b */ /* 0x000fee0000000200 */
[----:B------:R-:W-:Y:S08]  /*3900*/  HMMA.16816.F32.BF16 R52, R8, R48, R52 ;  /* 0x000000300834723c */ /* 0x000ff00000041834 */
[----:B------:R-:W-:Y:S01]  /*3910*/  HMMA.16816.F32.BF16 R92, R12, R70, R64 ;  /* 0x000000460c5c723c */ /* 0x000fe20000041840 */
[----:B------:R-:W-:Y:S07]  /*3920*/  LDSM.16.M88.4 R12, [R223+0x24100] ;  /* 0x02410000df0c783b */ /* 0x000fee0000000200 */
[C---:B------:R-:W-:Y:S01]  /*3930*/  HMMA.16816.F32.BF16 R76, R8.reuse, R50, R36 ;  /* 0x00000032084c723c */ /* 0x040fe20000041824 */
[----:B------:R-:W3:Y:S04]  /*3940*/  LDSM.16.M88.4 R48, [R221+0x7000] ;  /* 0x00700000dd30783b */ /* 0x000ee80000000200 */
[----:B------:R-:W4:Y:S03]  /*3950*/  LDSM.16.M88.4 R36, [R221+0x8800] ;  /* 0x00880000dd24783b */ /* 0x000f260000000200 */
[C---:B------:R-:W-:Y:S08]  /*3960*/  HMMA.16816.F32.BF16 R72, R8.reuse, R44, R32 ;  /* 0x0000002c0848723c */ /* 0x040ff00000041820 */
[C---:B------:R-:W-:Y:S01]  /*3970*/  HMMA.16816.F32.BF16 R64, R8.reuse, R40, R24 ;  /* 0x000000280840723c */ /* 0x040fe20000041818 */
[----:B------:R-:W-:Y:S07]  /*3980*/  LDSM.16.M88.4 R40, [R221+0x8000] ;  /* 0x00800000dd28783b */ /* 0x000fee0000000200 */
[C---:B------:R-:W-:Y:S01]  /*3990*/  HMMA.16816.F32.BF16 R68, R8.reuse, R46, R28 ;  /* 0x0000002e0844723c */ /* 0x040fe2000004181c */
[----:B------:R-:W5:Y:S07]  /*39a0*/  LDSM.16.M88.4 R44, [R221+0x7800] ;  /* 0x00780000dd2c783b */ /* 0x000f6e0000000200 */
[C---:B-1----:R-:W-:Y:S08]  /*39b0*/  HMMA.16816.F32.BF16 R32, R8.reuse, R116, R16 ;  /* 0x000000740820723c */ /* 0x042ff00000041810 */
[----:B------:R-:W-:Y:S08]  /*39c0*/  HMMA.16816.F32.BF16 R24, R8, R100, R96 ;  /* 0x000000640818723c */ /* 0x000ff00000041860 */
[----:B--2---:R-:W-:Y:S08]  /*39d0*/  HMMA.16816.F32.BF16 R52, R4, R20, R52 ;  /* 0x000000140434723c */ /* 0x004ff00000041834 */
[----:B------:R-:W-:Y:S08]  /*39e0*/  HMMA.16816.F32.BF16 R16, R8, R102, R92 ;  /* 0x000000660810723c */ /* 0x000ff0000004185c */
[----:B------:R-:W-:Y:S08]  /*39f0*/  HMMA.16816.F32.BF16 R20, R4, R22, R76 ;  /* 0x000000160414723c */ /* 0x000ff0000004184c */
[----:B------:R-:W-:Y:S08]  /*3a00*/  HMMA.16816.F32.BF16 R28, R8, R118, R88 ;  /* 0x00000076081c723c */ /* 0x000ff00000041858 */
[C---:B---3--:R-:W-:Y:S08]  /*3a10*/  HMMA.16816.F32.BF16 R96, R4.reuse, R48, R72 ;  /* 0x000000300460723c */ /* 0x048ff00000041848 */
[C---:B------:R-:W-:Y:S08]  /*3a20*/  HMMA.16816.F32.BF16 R8, R4.reuse, R84, R80 ;  /* 0x000000540408723c */ /* 0x040ff00000041850 */
[C---:B------:R-:W-:Y:S08]  /*3a30*/  HMMA.16816.F32.BF16 R56, R4.reuse, R86, R56 ;  /* 0x000000560438723c */ /* 0x040ff00000041838 */
[C---:B------:R-:W-:Y:S08]  /*3a40*/  HMMA.16816.F32.BF16 R100, R4.reuse, R50, R68 ;  /* 0x000000320464723c */ /* 0x040ff00000041844 */
[----:B----4-:R-:W-:Y:S01]  /*3a50*/  HMMA.16816.F32.BF16 R92, R4, R36, R24 ;  /* 0x00000024045c723c */ /* 0x010fe20000041818 */
[----:B------:R-:W1:Y:S07]  /*3a60*/  LDSM.16.M88.4 R24, [R216+0x16900] ;  /* 0x01690000d818783b */ /* 0x000e6e0000000200 */
[----:B------:R-:W-:Y:S08]  /*3a70*/  HMMA.16816.F32.BF16 R72, R12, R104, R52 ;  /* 0x000000680c48723c */ /* 0x000ff00000041834 */
[----:B------:R-:W-:Y:S01]  /*3a80*/  HMMA.16816.F32.BF16 R84, R4, R38, R16 ;  /* 0x000000260454723c */ /* 0x000fe20000041810 */
[----:B------:R-:W2:Y:S04]  /*3a90*/  LDSM.16.M88.4 R16, [R216+0x17100] ;  /* 0x01710000d810783b */ /* 0x000ea80000000200 */
[----:B------:R-:W-:Y:S03]  /*3aa0*/  LDSM.16.M88.4 R36, [R227+0x9000] ;  /* 0x00900000e324783b */ /* 0x000fe60000000200 */
[----:B------:R-:W-:Y:S01]  /*3ab0*/  HMMA.16816.F32.BF16 R52, R12, R106, R20 ;  /* 0x0000006a0c34723c */ /* 0x000fe20000041814 */
[----:B------:R-:W3:Y:S07]  /*3ac0*/  LDSM.16.M88.4 R20, [R216+0x17900] ;  /* 0x01790000d814783b */ /* 0x000eee0000000200 */
[C---:B-----5:R-:W-:Y:S01]  /*3ad0*/  HMMA.16816.F32.BF16 R68, R4.reuse, R44, R64 ;  /* 0x0000002c0444723c */ /* 0x060fe20000041840 */
        /* <DEDUP_REMOVED lines=11> */
[----:B------:R-:W3:Y:S07]  /*3b90*/  LDSM.16.M88.4 R8, [R226+0x24100] ;  /* 0x02410000e208783b */ /* 0x000eee0000000200 */
[C---:B-1----:R-:W-:Y:S08]  /*3ba0*/  HMMA.16816.F32.BF16 R68, R12.reuse, R24, R68 ;  /* 0x000000180c44723c */ /* 0x042ff00000041844 */
[C---:B------:R-:W-:Y:S08]  /*3bb0*/  HMMA.16816.F32.BF16 R40, R12.reuse, R26, R88 ;  /* 0x0000001a0c28723c */ /* 0x040ff00000041858 */
[C---:B------:R-:W-:Y:S01]  /*3bc0*/  HMMA.16816.F32.BF16 R48, R12.reuse, R112, R96 ;  /* 0x000000700c30723c */ /* 0x040fe20000041860 */
[----:B------:R-:W-:Y:S07]  /*3bd0*/  LDSM.16.M88.4 R96, [R222+0x16100] ;  /* 0x01610000de60783b */ /* 0x000fee0000000200 */
[C---:B--2---:R-:W-:Y:S08]  /*3be0*/  HMMA.16816.F32.BF16 R32, R12.reuse, R16, R32 ;  /* 0x000000100c20723c */ /* 0x044ff00000041820 */
[C---:B------:R-:W-:Y:S08]  /*3bf0*/  HMMA.16816.F32.BF16 R28, R12.reuse, R18, R28 ;  /* 0x000000120c1c723c */ /* 0x040ff0000004181c */
[C---:B---3--:R-:W-:Y:S08]  /*3c00*/  HMMA.16816.F32.BF16 R24, R12.reuse, R20, R92 ;  /* 0x000000140c18723c */ /* 0x048ff0000004185c */
[----:B------:R-:W-:Y:S01]  /*3c10*/  HMMA.16816.F32.BF16 R12, R12, R22, R84 ;  /* 0x000000160c0c723c */ /* 0x000fe20000041854 */
[----:B------:R-:W1:Y:S07]  /*3c20*/  LDSM.16.M88.4 R20, [R222+0x15900] ;  /* 0x01590000de14783b */ /* 0x000e6e0000000200 */
[C---:B----4-:R-:W-:Y:S01]  /*3c30*/  HMMA.16816.F32.BF16 R16, R4.reuse, R36, R80 ;  /* 0x000000240410723c */ /* 0x050fe20000041850 */
[----:B------:R-:W-:Y:S07]  /*3c40*/  LDSM.16.M88.4 R80, [R221+0x9000] ;  /* 0x00900000dd50783b */ /* 0x000fee0000000200 */
[C---:B------:R-:W-:Y:S01]  /*3c50*/  HMMA.16816.F32.BF16 R120, R4.reuse, R64, R72 ;  /* 0x000000400478723c */ /* 0x040fe20000041848 */
[----:B------:R-:W-:Y:S07]  /*3c60*/  LDSM.16.M88.4 R72, [R221+0x9800] ;  /* 0x00980000dd48783b */ /* 0x000fee0000000200 */
[C---:B------:R-:W-:Y:S08]  /*3c70*/  HMMA.16816.F32.BF16 R116, R4.reuse, R38, R76 ;  /* 0x000000260474723c */ /* 0x040ff0000004184c */
[C---:B------:R-:W-:Y:S01]  /*3c80*/  HMMA.16816.F32.BF16 R112, R4.reuse, R66, R52 ;  /* 0x000000420470723c */ /* 0x040fe20000041834 */
[----:B------:R-:W-:Y:S07]  /*3c90*/  LDSM.16.M88.4 R64, [R221+0xa800] ;  /* 0x00a80000dd40783b */ /* 0x000fee0000000200 */
[C---:B-----5:R-:W-:Y:S01]  /*3ca0*/  HMMA.16816.F32.BF16 R104, R4.reuse, R100, R68 ;  /* 0x000000640468723c */ /* 0x060fe20000041844 */
[----:B------:R-:W-:Y:S07]  /*3cb0*/  LDSM.16.M88.4 R68, [R221+0xa000] ;  /* 0x00a00000dd44783b */ /* 0x000fee0000000200 */
[C---:B------:R-:W-:Y:S08]  /*3cc0*/  HMMA.16816.F32.BF16 R36, R4.reuse, R60, R48 ;  /* 0x0000003c0424723c */ /* 0x040ff00000041830 */
        /* <DEDUP_REMOVED lines=9> */
[----:B------:R-:W-:-:S06]  /*3d60*/  DEPBAR.LE SB0, 0x0 ;  /* 0x000080000000791a */ /* 0x000fcc0000000000 */
        /* <DEDUP_REMOVED lines=40> */
[----:B------:R-:W-:Y:S01]  /*3ff0*/  SEL R36, RZ, 0x10, P2 ;  /* 0x00000010ff247807 */ /* 0x000fe20001000000 */
[C---:B------:R-:W-:Y:S01]  /*4000*/  IMAD.SHL.U32 R16, R157.reuse, 0x2, RZ ;  /* 0x000000029d107824 */ /* 0x040fe200078e00ff */
[----:B------:R-:W-:Y:S01]  /*4010*/  SEL R35, RZ, 0x10, P5 ;  /* 0x00000010ff237807 */ /* 0x000fe20002800000 */
[----:B------:R-:W-:Y:S01]  /*4020*/  IMAD R9, R0, c[0x0][0x2b8], R4 ;  /* 0x0000ae0000097a24 */ /* 0x000fe200078e0204 */
[----:B------:R-:W-:Y:S01]  /*4030*/  SHF.L.U64.HI R14, R157, 0x1, R158 ;  /* 0x000000019d0e7819 */ /* 0x000fe2000001029e */
[----:B------:R-:W-:Y:S01]  /*4040*/  IMAD.SHL.U32 R12, R155, 0x2, RZ ;  /* 0x000000029b0c7824 */ /* 0x000fe200078e00ff */
[----:B------:R-:W-:Y:S01]  /*4050*/  SEL R34, RZ, 0x10, P4 ;  /* 0x00000010ff227807 */ /* 0x000fe20002000000 */
[----:B------:R-:W-:Y:S01]  /*4060*/  IMAD.WIDE.U32 R4, R9, c[0x0][0x1e0], RZ ;  /* 0x0000780009047a25 */ /* 0x000fe200078e00ff */
[----:B------:R-:W-:Y:S01]  /*4070*/  SHF.R.S32.HI R0, RZ, 0x1f, R9 ;  /* 0x0000001fff007819 */ /* 0x000fe20000011409 */
[----:B------:R1:W-:Y:S01]  /*4080*/  STL [R1+0x2c], R9 ;  /* 0x00002c0901007387 */ /* 0x0003e20000100800 */
[----:B------:R-:W-:Y:S01]  /*4090*/  SHF.L.U64.HI R13, R155, 0x1, R156 ;  /* 0x000000019b0d7819 */ /* 0x000fe2000001029c */
[C---:B------:R-:W-:Y:S01]  /*40a0*/  IMAD.SHL.U32 R10, R153.reuse, 0x2, RZ ;  /* 0x00000002990a7824 */ /* 0x040fe200078e00ff */
[----:B------:R-:W-:Y:S01]  /*40b0*/  SHF.L.U64.HI R11, R153, 0x1, R154 ;  /* 0x00000001990b7819 */ /* 0x000fe2000001029a */
[----:B------:R-:W-:Y:S01]  /*40c0*/  IMAD R0, R0, c[0x0][0x1e0], RZ ;  /* 0x0000780000007a24 */ /* 0x000fe200078e02ff */
[----:B------:R-:W-:-:S03]  /*40d0*/  SHF.L.U64.HI R15, R151, 0x1, R152 ;  /* 0x00000001970f7819 */ /* 0x000fc60000010298 */
[----:B------:R-:W-:-:S04]  /*40e0*/  IMAD R0, R9, c[0x0][0x1e4], R0 ;  /* 0x0000790009007a24 */ /* 0x000fc800078e0200 */
[----:B------:R-:W-:Y:S02]  /*40f0*/  IMAD.IADD R5, R5, 0x1, R0 ;  /* 0x0000000105057824 */ /* 0x000fe400078e0200 */
[----:B-1----:R-:W-:Y:S01]  /*4100*/  IMAD.SHL.U32 R9, R151, 0x2, RZ ;  /* 0x0000000297097824 */ /* 0x002fe200078e00ff */
[----:B--2---:R-:W-:Y:S01]  /*4110*/  SHF.R.S32.HI R0, RZ, 0x1f, R8 ;  /* 0x0000001fff007819 */ /* 0x004fe20000011408 */
[----:B------:R-:W-:Y:S01]  /*4120*/  IMAD.WIDE.U32 R4, R8, c[0x0][0x1f0], R4 ;  /* 0x00007c0008047a25 */ /* 0x000fe200078e0004 */
[----:B------:R1:W-:Y:S03]  /*4130*/  STL [R1+0x28], R8 ;  /* 0x0000280801007387 */ /* 0x0003e60000100800 */
[----:B------:R-:W-:-:S04]  /*4140*/  IMAD R0, R0, c[0x0][0x1f0], RZ ;  /* 0x00007c0000007a24 */ /* 0x000fc800078e02ff */
[----:B------:R-:W-:Y:S01]  /*4150*/  IMAD R6, R8, c[0x0][0x1f4], R0 ;  /* 0x00007d0008067a24 */ /* 0x000fe200078e0200 */
[----:B------:R-:W-:-:S04]  /*4160*/  IADD3 R0, P0, R4, UR22, RZ ;  /* 0x0000001604007c10 */ /* 0x000fc8000ff1e0ff */
[----:B------:R-:W-:Y:S02]  /*4170*/  IADD3.X R4, R5, UR19, R6, P0, !PT ;  /* 0x0000001305047c10 */ /* 0x000fe400087fe406 */
[----:B------:R-:W-:Y:S02]  /*4180*/  LEA R7, P0, R0, c[0x0][0x1c8], 0x1 ;  /* 0x0000720000077a11 */ /* 0x000fe400078008ff */
[----:B------:R-:W-:-:S04]  /*4190*/  IADD3 R5, -R36, 0x10, RZ ;  /* 0x0000001024057810 */ /* 0x000fc80007ffe1ff */
[----:B------:R-:W-:Y:S02]  /*41a0*/  LOP3.LUT R5, R5, 0xf, RZ, 0xc0, !PT ;  /* 0x0000000f05057812 */ /* 0x000fe400078ec0ff */
[----:B-1----:R-:W-:Y:S02]  /*41b0*/  LEA.HI.X R8, R0, c[0x0][0x1cc], R4, 0x1, P0 ;  /* 0x0000730000087a11 */ /* 0x002fe400000f0c04 */
[----:B------:R-:W1:Y:S04]  /*41c0*/  SHFL.IDX PT, R0, R7, 0x2, 0x181f ;  /* 0x00581f0007007f89 */ /* 0x000e6800000e0000 */
[----:B------:R-:W2:Y:S04]  /*41d0*/  SHFL.IDX PT, R4, R8, 0x2, 0x181f ;  /* 0x00581f0008047f89 */ /* 0x000ea800000e0000 */
[----:B------:R-:W-:Y:S01]  /*41e0*/  SHFL.IDX PT, R6, R8, RZ, 0x181f ;  /* 0x00181fff08067589 */ /* 0x000fe200000e0000 */
[----:B-1----:R-:W-:-:S02]  /*41f0*/  IADD3 R32, P1, P0, R5, R0, R16 ;  /* 0x0000000005207210 */ /* 0x002fc4000783e010 */
[----:B------:R-:W-:Y:S02]  /*4200*/  IADD3 R5, -R35, 0x10, RZ ;  /* 0x0000001023057810 */ /* 0x000fe40007ffe1ff */
[----:B--2---:R-:W-:Y:S02]  /*4210*/  IADD3.X R33, RZ, R4, R14, P1, P0 ;  /* 0x00000004ff217210 */ /* 0x004fe40000fe040e */
[----:B------:R-:W-:-:S04]  /*4220*/  LOP3.LUT R5, R5, 0xf, RZ, 0xc0, !PT ;  /* 0x0000000f05057812 */ /* 0x000fc800078ec0ff */
        /* <DEDUP_REMOVED lines=11> */
[----:B------:R-:W2:Y:S04]  /*42e0*/  SHFL.IDX PT, R0, R7, 0x1, 0x181f ;  /* 0x00381f0007007f89 */ /* 0x000ea800000e0000 */
[----:B------:R-:W3:Y:S01]  /*42f0*/  SHFL.IDX PT, R4, R8, 0x1, 0x181f ;  /* 0x00381f0008047f89 */ /* 0x000ee200000e0000 */
        /* <DEDUP_REMOVED lines=13> */
[----:B---3--:R-:W-:Y:S01]  /*43d0*/  IMAD.X R17, R4, 0x1, R14, P0 ;  /* 0x0000000104117824 */ /* 0x008fe200000e060e */
        /* <DEDUP_REMOVED lines=18> */
.L_x_3437:
[----:B------:R-:W-:Y:S01]  /*4500*/  LOP3.LUT R0, R147, 0xffffffe0, RZ, 0xc0, !PT ;  /* 0xffffffe093007812 */ /* 0x000fe200078ec0ff */
[----:B------:R-:W-:Y:S01]  /*4510*/  STL [R1+0x84], R223 ;  /* 0x000084df01007387 */ /* 0x000fe20000100800 */
[----:B------:R-:W-:Y:S02]  /*4520*/  LEA.HI R4, R148, R149, RZ, 0x2 ;  /* 0x0000009594047211 */ /* 0x000fe400078f10ff */
[----:B-1----:R-:W-:Y:S01]  /*4530*/  SHF.R.S32.HI R6, RZ, 0x1f, R146 ;  /* 0x0000001fff067819 */ /* 0x002fe20000011492 */
[C---:B------:R-:W-:Y:S01]  /*4540*/  IMAD.IADD R0, R149.reuse, 0x1, -R0 ;  /* 0x0000000195007824 */ /* 0x040fe200078e0a00 */
[----:B------:R-:W-:Y:S01]  /*4550*/  LOP3.LUT R4, R4, 0xfffffffc, RZ, 0xc0, !PT ;  /* 0xfffffffc04047812 */ /* 0x000fe200078ec0ff */
[----:B------:R-:W-:Y:S01]  /*4560*/  STL [R1+0x80], R222 ;  /* 0x000080de01007387 */ /* 0x000fe20000100800 */
[----:B------:R-:W-:Y:S02]  /*4570*/  LEA.HI R6, R6, R146, RZ, 0x3 ;  /* 0x0000009206067211 */ /* 0x000fe400078f18ff */
[----:B------:R-:W-:Y:S01]  /*4580*/  SHF.R.S32.HI R5, RZ, 0x1f, R0 ;  /* 0x0000001fff057819 */ /* 0x000fe20000011400 */
[----:B------:R-:W-:Y:S01]  /*4590*/  IMAD.IADD R4, R149, 0x1, -R4 ;  /* 0x0000000195047824 */ /* 0x000fe200078e0a04 */
[----:B------:R-:W-:Y:S01]  /*45a0*/  LOP3.LUT R6, R6, 0xffffff8, RZ, 0xc0, !PT ;  /* 0x0ffffff806067812 */ /* 0x000fe200078ec0ff */
[----:B------:R-:W-:Y:S01]  /*45b0*/  STL [R1+0x7c], R221 ;  /* 0x00007cdd01007387 */ /* 0x000fe20000100800 */
[----:B------:R-:W-:-:S02]  /*45c0*/  LEA.HI R5, R5, R0, RZ, 0x2 ;  /* 0x0000000005057211 */ /* 0x000fc400078f10ff */
[----:B------:R-:W-:Y:S01]  /*45d0*/  LEA.HI R7, R4, R4, RZ, 0x1 ;  /* 0x0000000404077211 */ /* 0x000fe200078f08ff */
[----:B------:R-:W-:Y:S01]  /*45e0*/  STL [R1+0x78], R216 ;  /* 0x000078d801007387 */ /* 0x000fe20000100800 */
[----:B------:R-:W-:Y:S02]  /*45f0*/  IADD3 R8, -R6, R146, RZ ;  /* 0x0000009206087210 */ /* 0x000fe40007ffe1ff */
[----:B------:R-:W-:Y:S02]  /*4600*/  LEA.HI.SX32 R6, R5, UR11, 0x1e ;  /* 0x0000000b05067c11 */ /* 0x000fe4000f8ff2ff */
[----:B------:R-:W-:Y:S01]  /*4610*/  PLOP3.LUT P0, PT, PT, PT, UP1, 0x80, 0x0 ;  /* 0x000000000000781c */ /* 0x000fe20003f0f018 */
[----:B------:R-:W-:Y:S01]  /*4620*/  @UP1 USHF.L.U32 UR10, UR10, 0x7, URZ ;  /* 0x000000070a0a1899 */ /* 0x000fe2000800063f */
[----:B------:R-:W-:Y:S01]  /*4630*/  LOP3.LUT R7, R7, 0x1ffffffe, RZ, 0xc0, !PT ;  /* 0x1ffffffe07077812 */ /* 0x000fe200078ec0ff */
[----:B------:R-:W-:Y:S01]  /*4640*/  IMAD R6, R8, 0x10, R6 ;  /* 0x0000001008067824 */ /* 0x000fe200078e0206 */
[----:B------:R-:W-:Y:S01]  /*4650*/  LOP3.LUT R5, R5, 0x7ffffffc, RZ, 0xc0, !PT ;  /* 0x7ffffffc05057812 */ /* 0x000fe200078ec0ff */
[----:B------:R-:W-:Y:S01]  /*4660*/  UIADD3 UR6, UR6, -0x2, URZ ;  /* 0xfffffffe06067890 */ /* 0x000fe2000fffe03f */
[----:B------:R-:W0:Y:S01]  /*4670*/  LDGDEPBAR ;  /* 0x00000000000079af */ /* 0x000e220000000000 */
[----:B------:R-:W-:-:S02]  /*4680*/  IMAD.IADD R4, R4, 0x1, -R7 ;  /* 0x0000000104047824 */ /* 0x000fc400078e0a07 */
[----:B------:R-:W-:Y:S01]  /*4690*/  IMAD.IADD R5, R0, 0x1, -R5 ;  /* 0x0000000100057824 */ /* 0x000fe200078e0a05 */
[----:B------:R-:W-:Y:S02]  /*46a0*/  MOV R0, UR4 ;  /* 0x0000000400007c02 */ /* 0x000fe40008000f00 */
[----:B------:R-:W-:Y:S01]  /*46b0*/  LEA R9, R4, R6, 0x3 ;  /* 0x0000000604097211 */ /* 0x000fe200078e18ff */
[----:B------:R-:W-:-:S04]  /*46c0*/  IMAD.SHL.U32 R8, R5, 0x2, RZ ;  /* 0x0000000205087824 */ /* 0x000fc800078e00ff */
[----:B------:R-:W-:Y:S01]  /*46d0*/  @P0 IMAD.HI.U32 R6, R9, c[0x0][0x2c8], RZ ;  /* 0x0000b20009060a27 */ /* 0x000fe200078e00ff */
[----:B------:R-:W-:Y:S01]  /*46e0*/  PLOP3.LUT P0, PT, PT, PT, UP1, 0x80, 0x0 ;  /* 0x000000000000781c */ /* 0x000fe20003f0f018 */
[----:B------:R-:W-:Y:S01]  /*46f0*/  STL [R1+0x58], R9 ;  /* 0x0000580901007387 */ /* 0x000fe20000100800 */
[----:B------:R-:W-:Y:S01]  /*4700*/  IADD3 R0, -R8, 0x1, R0 ;  /* 0x0000000108007810 */ /* 0x000fe20007ffe100 */
[----:B------:R-:W-:Y:S02]  /*4710*/  IMAD.MOV.U32 R4, RZ, RZ, R9 ;  /* 0x000000ffff047224 */ /* 0x000fe400078e0009 */
[----:B------:R-:W-:Y:S01]  /*4720*/  STL [R1+0x5c], R8 ;  /* 0x00005c0801007387 */ /* 0x000fe20000100800 */
[----:B------:R-:W-:-:S07]  /*4730*/  IADD3 R5, R0, -UR13, RZ ;  /* 0x8000000d00057c10 */ /* 0x000fce000fffe0ff */
[----:B------:R-:W-:Y:S02]  /*4740*/  @P0 SHF.R.U32.HI R4, RZ, c[0x0][0x2cc], R6 ;  /* 0x0000b300ff040a19 */ /* 0x000fe40000011606 */
[----:B------:R-:W-:Y:S01]  /*4750*/  IADD3 R6, -R8, UR4, RZ ;  /* 0x0000000408067c10 */ /* 0x000fe2000fffe1ff */
[----:B------:R-:W-:Y:S02]  /*4760*/  ULDC.64 UR4, c[0x0][0x2c8] ;  /* 0x0000b20000047ab9 */ /* 0x000fe40000000a00 */
[----:B------:R-:W1:Y:S04]  /*4770*/  SHFL.IDX PT, R7, R4, RZ, 0x1c1f ;  /* 0x001c1fff04077589 */ /* 0x000e6800000e0000 */
[----:B------:R-:W2:Y:S01]  /*4780*/  SHFL.IDX PT, R4, R4, 0x1, 0x1c1f ;  /* 0x003c1f0004047f89 */ /* 0x000ea200000e0000 */
[C---:B-1----:R-:W-:Y:S01]  /*4790*/  IMAD.IADD R0, R5.reuse, 0x1, R7 ;  /* 0x0000000105007824 */ /* 0x042fe200078e0207 */
[----:B--2---:R-:W-:-:S04]  /*47a0*/  IADD3 R5, R5, R4, RZ ;  /* 0x0000000405057210 */ /* 0x004fc80007ffe0ff */
[----:B------:R-:W-:-:S04]  /*47b0*/  IMNMX R0, R6, R0, PT ;  /* 0x0000000006007217 */ /* 0x000fc80003800200 */
[----:B------:R-:W-:-:S04]  /*47c0*/  ISETP.GT.AND P0, PT, R0, RZ, PT ;  /* 0x000000ff0000720c */ /* 0x000fc80003f04270 */
[----:B------:R-:W-:Y:S02]  /*47d0*/  FSEL R7, R84, -INF , P0 ;  /* 0xff80000054077808 */ /* 0x000fe40000000000 */
[----:B------:R-:W-:-:S04]  /*47e0*/  ISETP.GT.AND P0, PT, R0, 0x1, PT ;  /* 0x000000010000780c */ /* 0x000fc80003f04270 */
        /* <DEDUP_REMOVED lines=65> */
[----:B------:R-:W-:-:S02]  /*4c00*/  IMNMX R0, R6, R5, PT ;  /* 0x0000000506007217 */ /* 0x000fc40003800200 */
[----:B------:R-:W-:Y:S02]  /*4c10*/  FSEL R25, R57, -INF , P0 ;  /* 0xff80000039197808 */ /* 0x000fe40000000000 */
[----:B------:R-:W-:Y:S02]  /*4c20*/  ISETP.GT.AND P0, PT, R0, RZ, PT ;  /* 0x000000ff0000720c */ /* 0x000fe40003f04270 */
[----:B------:R-:W-:Y:S02]  /*4c30*/  FMNMX.FTZ R4, R103, R4, !PT ;  /* 0x0000000467047209 */ /* 0x000fe40007810000 */
[----:B------:R-:W-:Y:S02]  /*4c40*/  FSEL R15, R86, -INF , P0 ;  /* 0xff800000560f7808 */ /* 0x000fe40000000000 */
[----:B------:R-:W-:Y:S02]  /*4c50*/  ISETP.GT.AND P0, PT, R0, 0x1, PT ;  /* 0x000000010000780c */ /* 0x000fe40003f04270 */
[----:B------:R-:W-:-:S02]  /*4c60*/  FMNMX.FTZ R4, R25, R4, !PT ;  /* 0x0000000419047209 */ /* 0x000fc40007810000 */
[----:B------:R-:W-:Y:S02]  /*4c70*/  FSEL R17, R87, -INF , P0 ;  /* 0xff80000057117808 */ /* 0x000fe40000000000 */
[----:B------:R-:W-:Y:S01]  /*4c80*/  ISETP.GT.AND P0, PT, R0, 0x8, PT ;  /* 0x000000080000780c */ /* 0x000fe20003f04270 */
[----:B------:R-:W1:Y:S01]  /*4c90*/  SHFL.BFLY PT, R6, R4, 0x2, 0x1f ;  /* 0x0c401f0004067f89 */ /* 0x000e6200000e0000 */
        /* <DEDUP_REMOVED lines=60> */
[----:B-1----:R-:W-:Y:S02]  /*5060*/  FMNMX.FTZ R4, R6, R4, !PT ;  /* 0x0000000406047209 */ /* 0x002fe40007810000 */
[----:B------:R-:W-:Y:S02]  /*5070*/  FSEL R222, R58, -INF , P0 ;  /* 0xff8000003ade7808 */ /* 0x000fe40000000000 */
[----:B------:R-:W-:Y:S01]  /*5080*/  ISETP.GT.AND P0, PT, R0, 0x59, PT ;  /* 0x000000590000780c */ /* 0x000fe20003f04270 */
[----:B------:R-:W1:Y:S01]  /*5090*/  SHFL.BFLY PT, R173, R4, 0x1, 0x1f ;  /* 0x0c201f0004ad7f89 */ /* 0x000e6200000e0000 */
[----:B------:R-:W-:-:S02]  /*50a0*/  FMNMX.FTZ R172, R206, R172, !PT ;  /* 0x000000acceac7209 */ /* 0x000fc40007810000 */
[----:B------:R-:W-:Y:S02]  /*50b0*/  FSEL R212, R59, -INF , P0 ;  /* 0xff8000003bd47808 */ /* 0x000fe40000000000 */
        /* <DEDUP_REMOVED lines=9> */
[----:B------:R-:W1:Y:S02]  /*5150*/  SHFL.BFLY PT, R4, R172, 0x1, 0x1f ;  /* 0x0c201f00ac047f89 */ /* 0x000e6400000e0000 */
[----:B------:R2:W-:Y:S02]  /*5160*/  MUFU.EX2 R207, R0 ;  /* 0x0000000000cf7308 */ /* 0x0005e40000000800 */
[----:B--2---:R-:W-:-:S06]  /*5170*/  FFMA.FTZ R0, R8, c[0x0][0x2d0], -R13 ;  /* 0x0000b40008007a23 */ /* 0x004fcc000001080d */
[----:B------:R2:W3:Y:S01]  /*5180*/  MUFU.EX2 R210, R0 ;  /* 0x0000000000d27308 */ /* 0x0004e20000000800 */
[----:B-1----:R-:W-:Y:S01]  /*5190*/  FMNMX.FTZ R172, R4, R172, !PT ;  /* 0x000000ac04ac7209 */ /* 0x002fe20007810000 */
[----:B------:R-:W-:-:S03]  /*51a0*/  FFMA.FTZ R4, R16, c[0x0][0x2d0], -R13 ;  /* 0x0000b40010047a23 */ /* 0x000fc6000001080d */
[----:B------:R-:W-:-:S03]  /*51b0*/  FSETP.NEU.FTZ.AND P0, PT, R172, -INF , PT ;  /* 0xff800000ac00780b */ /* 0x000fc60003f1d000 */
[----:B------:R-:W-:Y:S01]  /*51c0*/  MUFU.EX2 R213, R4 ;  /* 0x0000000400d57308 */ /* 0x000fe20000000800 */
[----:B--2---:R-:W-:Y:S01]  /*51d0*/  FFMA.FTZ R0, R9, c[0x0][0x2d0], -R13 ;  /* 0x0000b40009007a23 */ /* 0x004fe2000001080d */
[----:B---3--:R-:W-:-:S06]  /*51e0*/  F2FP.BF16.PACK_AB R8, R210, R207 ;  /* 0x000000cfd208723e */ /* 0x008fcc00000010ff */
[----:B------:R1:W-:Y:S02]  /*51f0*/  MUFU.EX2 R107, R0 ;  /* 0x00000000006b7308 */ /* 0x0003e40000000800 */
[----:B-1----:R-:W-:-:S06]  /*5200*/  FFMA.FTZ R0, R10, c[0x0][0x2d0], -R13 ;  /* 0x0000b4000a007a23 */ /* 0x002fcc000001080d */
[----:B------:R1:W2:Y:S02]  /*5210*/  MUFU.EX2 R223, R0 ;  /* 0x0000000000df7308 */ /* 0x0002a40000000800 */
[----:B-1----:R-:W-:Y:S01]  /*5220*/  FFMA.FTZ R0, R11, c[0x0][0x2d0], -R13 ;  /* 0x0000b4000b007a23 */ /* 0x002fe2000001080d */
[----:B--2---:R-:W-:-:S05]  /*5230*/  F2FP.BF16.PACK_AB R10, R223, R107 ;  /* 0x0000006bdf0a723e */ /* 0x004fca00000010ff */
[----:B------:R1:W-:Y:S02]  /*5240*/  MUFU.EX2 R216, R0 ;  /* 0x0000000000d87308 */ /* 0x0003e40000000800 */
[----:B-1----:R-:W-:Y:S02]  /*5250*/  FFMA.FTZ R0, R12, c[0x0][0x2d0], -R13 ;  /* 0x0000b4000c007a23 */ /* 0x002fe4000001080d */
[----:B------:R-:W-:-:S04]  /*5260*/  FMUL.FTZ R12, R172, c[0x0][0x2d0] ;  /* 0x0000b400ac0c7a20 */ /* 0x000fc80000410000 */
[----:B------:R1:W-:Y:S01]  /*5270*/  MUFU.EX2 R211, R0 ;  /* 0x0000000000d37308 */ /* 0x0003e20000000800 */
[----:B------:R-:W-:Y:S01]  /*5280*/  FSEL R12, R12, RZ, P0 ;  /* 0x000000ff0c0c7208 */ /* 0x000fe20000000000 */
[----:B-1----:R-:W-:-:S06]  /*5290*/  FFMA.FTZ R0, R14, c[0x0][0x2d0], -R13 ;  /* 0x0000b4000e007a23 */ /* 0x002fcc000001080d */
[----:B------:R1:W-:Y:S02]  /*52a0*/  MUFU.EX2 R101, R0 ;  /* 0x0000000000657308 */ /* 0x0003e40000000800 */
[----:B-1----:R-:W-:-:S04]  /*52b0*/  IMAD.IADD R0, R144, 0x1, R145 ;  /* 0x0000000190007824 */ /* 0x002fc800078e0291 */
[----:B------:R-:W-:Y:S02]  /*52c0*/  IMAD.SHL.U32 R217, R0, 0x2, RZ ;  /* 0x0000000200d97824 */ /* 0x000fe400078e00ff */
[----:B------:R-:W-:Y:S02]  /*52d0*/  FFMA.FTZ R0, R15, c[0x0][0x2d0], -R12 ;  /* 0x0000b4000f007a23 */ /* 0x000fe4000001080c */
[C---:B------:R-:W-:Y:S01]  /*52e0*/  IMAD R220, R2.reuse, 0x2, R217 ;  /* 0x0000000202dc7824 */ /* 0x040fe200078e02d9 */
[----:B------:R-:W-:Y:S01]  /*52f0*/  LEA R218, R3, R217, 0x1 ;  /* 0x000000d903da7211 */ /* 0x000fe200078e08ff */
[----:B------:R1:W-:Y:S01]  /*5300*/  MUFU.EX2 R15, R0 ;  /* 0x00000000000f7308 */ /* 0x0003e20000000800 */
[----:B------:R-:W2:Y:S02]  /*5310*/  LDSM.16.MT88.4 R4, [R217+0x100] ;  /* 0x00010000d904783b */ /* 0x000ea40000004200 */
[----:B------:R-:W-:Y:S01]  /*5320*/  LEA R219, R2, R218, 0x1 ;  /* 0x000000da02db7211 */ /* 0x000fe200078e08ff */
[----:B------:R-:W-:Y:S01]  /*5330*/  IMAD.MOV.U32 R2, RZ, RZ, R88 ;  /* 0x000000ffff027224 */ /* 0x000fe200078e0058 */
[----:B------:R-:W-:Y:S04]  /*5340*/  LDSM.16.MT88.4 R44, [R217+0x900] ;  /* 0x00090000d92c783b */ /* 0x000fe80000004200 */
[----:B------:R-:W-:Y:S04]  /*5350*/  LDSM.16.MT88.4 R36, [R218+0x900] ;  /* 0x00090000da24783b */ /* 0x000fe80000004200 */
[----:B------:R-:W3:Y:S01]  /*5360*/  LDSM.16.MT88.4 R28, [R220+0x100] ;  /* 0x00010000dc1c783b */ /* 0x000ee20000004200 */
[----:B-1----:R-:W-:-:S03]  /*5370*/  FFMA.FTZ R0, R17, c[0x0][0x2d0], -R12 ;  /* 0x0000b40011007a23 */ /* 0x002fc6000001080c */
[----:B------:R-:W1:Y:S01]  /*5380*/  LDSM.16.MT88.4 R72, [R217+0x3100] ;  /* 0x00310000d948783b */ /* 0x000e620000004200 */
[----:B------:R4:W4:Y:S03]  /*5390*/  MUFU.EX2 R14, R0 ;  /* 0x00000000000e7308 */ /* 0x0009260000000800 */
[----:B------:R-:W-:Y:S04]  /*53a0*/  LDSM.16.MT88.4 R84, [R220+0x3100] ;  /* 0x00310000dc54783b */ /* 0x000fe80000004200 */
[----:B------:R-:W-:Y:S04]  /*53b0*/  LDSM.16.MT88.4 R80, [R218+0x3100] ;  /* 0x00310000da50783b */ /* 0x000fe80000004200 */
[----:B------:R-:W-:Y:S04]  /*53c0*/  LDSM.16.MT88.4 R64, [R219+0x900] ;  /* 0x00090000db40783b */ /* 0x000fe80000004200 */
[----:B------:R-:W-:Y:S01]  /*53d0*/  LDSM.16.MT88.4 R68, [R220+0x3900] ;  /* 0x00390000dc44783b */ /* 0x000fe20000004200 */
[----:B----4-:R-:W-:Y:S01]  /*53e0*/  FFMA.FTZ R0, R18, c[0x0][0x2d0], -R12 ;  /* 0x0000b40012007a23 */ /* 0x010fe2000001080c */
[----:B------:R-:W-:-:S02]  /*53f0*/  F2FP.BF16.PACK_AB R9, R14, R15 ;  /* 0x0000000f0e09723e */ /* 0x000fc400000010ff */
[----:B------:R-:W4:Y:S01]  /*5400*/  LDSM.16.MT88.4 R16, [R218+0x100] ;  /* 0x00010000da10783b */ /* 0x000f220000004200 */
[----:B------:R2:W-:Y:S03]  /*5410*/  MUFU.EX2 R3, R0 ;  /* 0x0000000000037308 */ /* 0x0005e60000000800 */
[----:B------:R-:W-:Y:S04]  /*5420*/  LDSM.16.MT88.4 R60, [R217+0x3900] ;  /* 0x00390000d93c783b */ /* 0x000fe80000004200 */
[----:B------:R-:W-:Y:S04]  /*5430*/  LDSM.16.MT88.4 R76, [R219+0x3100] ;  /* 0x00310000db4c783b */ /* 0x000fe80000004200 */
[----:B------:R-:W-:Y:S04]  /*5440*/  LDSM.16.MT88.4 R56, [R218+0x3900] ;  /* 0x00390000da38783b */ /* 0x000fe80000004200 */
[----:B------:R-:W-:Y:S01]  /*5450*/  LDSM.16.MT88.4 R88, [R220+0x900] ;  /* 0x00090000dc58783b */ /* 0x000fe20000004200 */
[----:B--2---:R-:W-:-:S03]  /*5460*/  FFMA.FTZ R0, R22, c[0x0][0x2d0], -R12 ;  /* 0x0000b40016007a23 */ /* 0x004fc6000001080c */
[----:B------:R-:W-:Y:S01]  /*5470*/  LDSM.16.MT88.4 R96, [R218+0x6100] ;  /* 0x00610000da60783b */ /* 0x000fe20000004200 */
[----:B------:R2:W1:Y:S03]  /*5480*/  MUFU.EX2 R100, R0 ;  /* 0x0000000000647308 */ /* 0x0004660000000800 */
[----:B------:R-:W-:Y:S01]  /*5490*/  LDSM.16.MT88.4 R92, [R219+0x3900] ;  /* 0x00390000db5c783b */ /* 0x000fe20000004200 */
[----:B--2---:R-:W-:Y:S01]  /*54a0*/  FFMA.FTZ R0, R21, c[0x0][0x2d0], -R12 ;  /* 0x0000b40015007a23 */ /* 0x004fe2000001080c */
[----:B-1----:R-:W-:-:S03]  /*54b0*/  F2FP.BF16.PACK_AB R11, R100, R3 ;  /* 0x00000003640b723e */ /* 0x002fc600000010ff */
[----:B------:R1:W-:Y:S04]  /*54c0*/  MUFU.EX2 R111, R0 ;  /* 0x00000000006f7308 */ /* 0x0003e80000000800 */
[C---:B------:R-:W-:Y:S07]  /*54d0*/  HMMA.16816.F32.BF16 R40, R8.reuse, R4, RZ ;  /* 0x000000040828723c */ /* 0x040fee00000418ff */
[----:B------:R-:W-:Y:S01]  /*54e0*/  F2FP.BF16.PACK_AB R4, R211, R216 ;  /* 0x000000d8d304723e */ /* 0x000fe200000010ff */
[----:B------:R-:W-:Y:S01]  /*54f0*/  HMMA.16816.F32.BF16 R32, R8, R6, RZ ;  /* 0x000000060820723c */ /* 0x000fe200000418ff */
[----:B-1----:R-:W-:-:S06]  /*5500*/  FFMA.FTZ R0, R20, c[0x0][0x2d0], -R12 ;  /* 0x0000b40014007a23 */ /* 0x002fcc000001080c */
[----:B------:R-:W-:Y:S01]  /*5510*/  F2FP.BF16.PACK_AB R6, R213, R101 ;  /* 0x00000065d506723e */ /* 0x000fe200000010ff */
[----:B------:R1:W2:Y:S01]  /*5520*/  MUFU.EX2 R105, R0 ;  /* 0x0000000000697308 */ /* 0x0002a20000000800 */
[C---:B---3--:R-:W-:Y:S08]  /*5530*/  HMMA.16816.F32.BF16 R52, R8.reuse, R28, RZ ;  /* 0x0000001c0834723c */ /* 0x048ff000000418ff */
[C---:B------:R-:W-:Y:S01]  /*5540*/  HMMA.16816.F32.BF16 R48, R8.reuse, R30, RZ ;  /* 0x0000001e0830723c */ /* 0x040fe200000418ff */
[--C-:B-1----:R-:W-:Y:S01]  /*5550*/  FFMA.FTZ R0, R23, c[0x0][0x2d0], -R12.reuse ;  /* 0x0000b40017007a23 */ /* 0x102fe2000001080c */
[----:B--2---:R-:W-:Y:S01]  /*5560*/  F2FP.BF16.PACK_AB R5, R105, R111 ;  /* 0x0000006f6905723e */ /* 0x004fe200000010ff */
[----:B------:R-:W1:Y:S05]  /*5570*/  LDSM.16.MT88.4 R20, [R219+0x100] ;  /* 0x00010000db14783b */ /* 0x000e6a0000004200 */
[----:B------:R-:W-:Y:S01]  /*5580*/  HMMA.16816.F32.BF16 R28, R8, R74, RZ ;  /* 0x0000004a081c723c */ /* 0x000fe200000418ff */
[----:B------:R2:W-:Y:S02]  /*5590*/  MUFU.EX2 R102, R0 ;  /* 0x0000000000667308 */ /* 0x0005e40000000800 */
[----:B--2---:R-:W-:-:S06]  /*55a0*/  FFMA.FTZ R0, R24, c[0x0][0x2d0], -R12 ;  /* 0x0000b40018007a23 */ /* 0x004fcc000001080c */
[----:B------:R2:W3:Y:S02]  /*55b0*/  MUFU.EX2 R110, R0 ;  /* 0x00000000006e7308 */ /* 0x0004e40000000800 */
[----:B--2---:R-:W-:Y:S01]  /*55c0*/  IMAD.MOV.U32 R0, RZ, RZ, R25 ;  /* 0x000000ffff007224 */ /* 0x004fe200078e0019 */
[----:B---3--:R-:W-:Y:S01]  /*55d0*/  F2FP.BF16.PACK_AB R7, R110, R102 ;  /* 0x000000666e07723e */ /* 0x008fe200000010ff */
[C---:B----4-:R-:W-:Y:S08]  /*55e0*/  HMMA.16816.F32.BF16 R24, R8.reuse, R16, RZ ;  /* 0x000000100818723c */ /* 0x050ff000000418ff */
[----:B------:R-:W-:Y:S08]  /*55f0*/  HMMA.16816.F32.BF16 R16, R8, R18, RZ ;  /* 0x000000120810723c */ /* 0x000ff000000418ff */
[----:B------:R-:W-:Y:S08]  /*5600*/  HMMA.16816.F32.BF16 R192, R4, R44, R40 ;  /* 0x0000002c04c0723c */ /* 0x000ff00000041828 */
[----:B-1----:R-:W-:Y:S08]  /*5610*/  HMMA.16816.F32.BF16 R40, R8, R20, RZ ;  /* 0x000000140828723c */ /* 0x002ff000000418ff */
[C---:B------:R-:W-:Y:S08]  /*5620*/  HMMA.16816.F32.BF16 R188, R4.reuse, R46, R32 ;  /* 0x0000002e04bc723c */ /* 0x040ff00000041820 */
[C---:B------:R-:W-:Y:S08]  /*5630*/  HMMA.16816.F32.BF16 R184, R4.reuse, R36, R24 ;  /* 0x0000002404b8723c */ /* 0x040ff00000041818 */
[----:B------:R-:W-:Y:S08]  /*5640*/  HMMA.16816.F32.BF16 R180, R4, R38, R16 ;  /* 0x0000002604b4723c */ /* 0x000ff00000041810 */
[C---:B------:R-:W-:Y:S08]  /*5650*/  HMMA.16816.F32.BF16 R36, R8.reuse, R22, RZ ;  /* 0x000000160824723c */ /* 0x040ff000000418ff */
[C---:B------:R-:W-:Y:S01]  /*5660*/  HMMA.16816.F32.BF16 R32, R8.reuse, R72, RZ ;  /* 0x000000480820723c */ /* 0x040fe200000418ff */
[----:B------:R-:W1:Y:S07]  /*5670*/  LDSM.16.MT88.4 R72, [R217+0x6100] ;  /* 0x00610000d948783b */ /* 0x000e6e0000004200 */
[C---:B------:R-:W-:Y:S08]  /*5680*/  HMMA.16816.F32.BF16 R44, R8.reuse, R86, RZ ;  /* 0x00000056082c723c */ /* 0x040ff000000418ff */
[C---:B------:R-:W-:Y:S08]  /*5690*/  HMMA.16816.F32.BF16 R20, R8.reuse, R82, RZ ;  /* 0x000000520814723c */ /* 0x040ff000000418ff */
[C---:B------:R-:W-:Y:S01]  /*56a0*/  HMMA.16816.F32.BF16 R16, R8.reuse, R84, RZ ;  /* 0x000000540810723c */ /* 0x040fe200000418ff */
[----:B------:R-:W-:Y:S07]  /*56b0*/  LDSM.16.MT88.4 R84, [R220+0x6900] ;  /* 0x00690000dc54783b */ /* 0x000fee0000004200 */
[----:B------:R-:W-:Y:S01]  /*56c0*/  HMMA.16816.F32.BF16 R24, R8, R80, RZ ;  /* 0x000000500818723c */ /* 0x000fe200000418ff */
[----:B------:R-:W-:Y:S07]  /*56d0*/  LDSM.16.MT88.4 R80, [R219+0x6900] ;  /* 0x00690000db50783b */ /* 0x000fee0000004200 */
[C---:B------:R-:W-:Y:S01]  /*56e0*/  HMMA.16816.F32.BF16 R128, R4.reuse, R64, R40 ;  /* 0x000000400480723c */ /* 0x040fe20000041828 */
[----:B------:R-:W2:Y:S07]  /*56f0*/  LDSM.16.MT88.4 R40, [R220+0x6100] ;  /* 0x00610000dc28783b */ /* 0x000eae0000004200 */
[C---:B------:R-:W-:Y:S01]  /*5700*/  HMMA.16816.F32.BF16 R176, R4.reuse, R66, R36 ;  /* 0x0000004204b0723c */ /* 0x040fe20000041824 */
[----:B------:R-:W3:Y:S07]  /*5710*/  LDSM.16.MT88.4 R36, [R217+0x6900] ;  /* 0x00690000d924783b */ /* 0x000eee0000004200 */
[C---:B------:R-:W-:Y:S01]  /*5720*/  HMMA.16816.F32.BF16 R196, R4.reuse, R70, R44 ;  /* 0x0000004604c4723c */ /* 0x040fe2000004182c */
[----:B------:R-:W4:Y:S07]  /*5730*/  LDSM.16.MT88.4 R44, [R219+0x6100] ;  /* 0x00610000db2c783b */ /* 0x000f2e0000004200 */
[----:B------:R-:W-:Y:S08]  /*5740*/  HMMA.16816.F32.BF16 R168, R4, R60, R32 ;  /* 0x0000003c04a8723c */ /* 0x000ff00000041820 */
[----:B------:R-:W-:Y:S08]  /*5750*/  HMMA.16816.F32.BF16 R32, R8, R76, RZ ;  /* 0x0000004c0820723c */ /* 0x000ff000000418ff */
[----:B------:R-:W-:Y:S08]  /*5760*/  HMMA.16816.F32.BF16 R164, R4, R62, R28 ;  /* 0x0000003e04a4723c */ /* 0x000ff0000004181c */
[----:B------:R-:W-:Y:S01]  /*5770*/  HMMA.16816.F32.BF16 R28, R8, R78, RZ ;  /* 0x0000004e081c723c */ /* 0x000fe200000418ff */
[----:B------:R-:W-:Y:S07]  /*5780*/  LDSM.16.MT88.4 R76, [R219+0x9100] ;  /* 0x00910000db4c783b */ /* 0x000fee0000004200 */
[C---:B------:R-:W-:Y:S08]  /*5790*/  HMMA.16816.F32.BF16 R144, R4.reuse, R58, R20 ;  /* 0x0000003a0490723c */ /* 0x040ff00000041814 */
[----:B------:R-:W-:Y:S01]  /*57a0*/  HMMA.16816.F32.BF16 R148, R4, R68, R16 ;  /* 0x000000440494723c */ /* 0x000fe20000041810 */
[----:B------:R-:W2:Y:S07]  /*57b0*/  LDSM.16.MT88.4 R68, [R218+0x6900] ;  /* 0x00690000da44783b */ /* 0x000eae0000004200 */
[----:B-1----:R-:W-:Y:S08]  /*57c0*/  HMMA.16816.F32.BF16 R20, R8, R74, RZ ;  /* 0x0000004a0814723c */ /* 0x002ff000000418ff */
[C---:B------:R-:W-:Y:S01]  /*57d0*/  HMMA.16816.F32.BF16 R132, R4.reuse, R90, R48 ;  /* 0x0000005a0484723c */ /* 0x040fe20000041830 */
[----:B------:R-:W1:Y:S07]  /*57e0*/  LDSM.16.MT88.4 R48, [R217+0x9100] ;  /* 0x00910000d930783b */ /* 0x000e6e0000004200 */
[----:B------:R-:W-:Y:S08]  /*57f0*/  HMMA.16816.F32.BF16 R140, R4, R56, R24 ;  /* 0x00000038048c723c */ /* 0x000ff00000041818 */
[C---:B------:R-:W-:Y:S01]  /*5800*/  HMMA.16816.F32.BF16 R24, R8.reuse, R72, RZ ;  /* 0x000000480818723c */ /* 0x040fe200000418ff */
[----:B------:R-:W1:Y:S07]  /*5810*/  LDSM.16.MT88.4 R72, [R220+0x9100] ;  /* 0x00910000dc48783b */ /* 0x000e6e0000004200 */
[----:B------:R-:W-:Y:S07]  /*5820*/  HMMA.16816.F32.BF16 R16, R8, R96, RZ ;  /* 0x000000600810723c */ /* 0x000fee00000418ff */
[----:B------:R-:W-:Y:S01]  /*5830*/  IMAD.MOV.U32 R97, RZ, RZ, R116 ;  /* 0x000000ffff617224 */ /* 0x000fe200078e0074 */
[----:B------:R-:W-:Y:S01]  /*5840*/  HMMA.16816.F32.BF16 R160, R4, R92, R32 ;  /* 0x0000005c04a0723c */ /* 0x000fe20000041820 */
[----:B------:R-:W-:-:S06]  /*5850*/  MOV R96, R111 ;  /* 0x0000006f00607202 */ /* 0x000fcc0000000f00 */
[----:B------:R-:W-:Y:S01]  /*5860*/  IMAD.MOV.U32 R93, RZ, RZ, R110 ;  /* 0x000000ffff5d7224 */ /* 0x000fe200078e006e */
[----:B--2---:R-:W-:Y:S01]  /*5870*/  HMMA.16816.F32.BF16 R32, R8, R40, RZ ;  /* 0x000000280820723c */ /* 0x004fe200000418ff */
[----:B------:R-:W-:-:S07]  /*5880*/  IMAD.MOV.U32 R92, RZ, RZ, R109 ;  /* 0x000000ffff5c7224 */ /* 0x000fce00078e006d */
[----:B------:R-:W-:Y:S07]  /*5890*/  HMMA.16816.F32.BF16 R156, R4, R94, R28 ;  /* 0x0000005e049c723c */ /* 0x000fee000004181c */
[----:B------:R-:W-:Y:S01]  /*58a0*/  MOV R95, R108 ;  /* 0x0000006c005f7202 */ /* 0x000fe20000000f00 */
[----:B------:R-:W-:Y:S08]  /*58b0*/  HMMA.16816.F32.BF16 R28, R8, R42, RZ ;  /* 0x0000002a081c723c */ /* 0x000ff000000418ff */
[C---:B---3--:R-:W-:Y:S08]  /*58c0*/  HMMA.16816.F32.BF16 R120, R4.reuse, R38, R20 ;  /* 0x000000260478723c */ /* 0x048ff00000041814 */
[----:B------:R-:W-:Y:S01]  /*58d0*/  HMMA.16816.F32.BF16 R136, R4, R88, R52 ;  /* 0x000000580488723c */ /* 0x000fe20000041834 */
[----:B------:R-:W2:Y:S04]  /*58e0*/  LDSM.16.MT88.4 R52, [R218+0x9100] ;  /* 0x00910000da34783b */ /* 0x000ea80000004200 */
[----:B------:R-:W3:Y:S03]  /*58f0*/  LDSM.16.MT88.4 R88, [R217+0x9900] ;  /* 0x00990000d958783b */ /* 0x000ee60000004200 */
[----:B----4-:R-:W-:Y:S08]  /*5900*/  HMMA.16816.F32.BF16 R20, R8, R46, RZ ;  /* 0x0000002e0814723c */ /* 0x010ff000000418ff */
[C---:B------:R-:W-:Y:S08]  /*5910*/  HMMA.16816.F32.BF16 R152, R4.reuse, R36, R24 ;  /* 0x000000240498723c */ /* 0x040ff00000041818 */
[----:B------:R-:W-:Y:S07]  /*5920*/  HMMA.16816.F32.BF16 R116, R4, R68, R16 ;  /* 0x000000440474723c */ /* 0x000fee0000041810 */
[----:B------:R-:W-:Y:S01]  /*5930*/  IMAD.MOV.U32 R68, RZ, RZ, R107 ;  /* 0x000000ffff447224 */ /* 0x000fe200078e006b */
[----:B------:R-:W-:Y:S01]  /*5940*/  HMMA.16816.F32.BF16 R24, R8, R44, RZ ;  /* 0x0000002c0818723c */ /* 0x000fe200000418ff */
[----:B------:R-:W-:-:S07]  /*5950*/  IMAD.MOV.U32 R69, RZ, RZ, R97 ;  /* 0x000000ffff457224 */ /* 0x000fce00078e0061 */
[C---:B-1----:R-:W-:Y:S08]  /*5960*/  HMMA.16816.F32.BF16 R16, R8.reuse, R48, RZ ;  /* 0x000000300810723c */ /* 0x042ff000000418ff */
[C---:B------:R-:W-:Y:S08]  /*5970*/  HMMA.16816.F32.BF16 R60, R8.reuse, R50, RZ ;  /* 0x00000032083c723c */ /* 0x040ff000000418ff */
[C---:B------:R-:W-:Y:S07]  /*5980*/  HMMA.16816.F32.BF16 R48, R8.reuse, R72, RZ ;  /* 0x000000480830723c */ /* 0x040fee00000418ff */
[----:B------:R-:W-:Y:S01]  /*5990*/  IMAD.MOV.U32 R72, RZ, RZ, R106 ;  /* 0x000000ffff487224 */ /* 0x000fe200078e006a */
[----:B------:R-:W-:Y:S01]  /*59a0*/  HMMA.16816.F32.BF16 R44, R8, R74, RZ ;  /* 0x0000004a082c723c */ /* 0x000fe200000418ff */
[----:B------:R-:W-:-:S06]  /*59b0*/  MOV R73, R105 ;  /* 0x0000006900497202 */ /* 0x000fcc0000000f00 */
[----:B------:R-:W-:Y:S01]  /*59c0*/  IMAD.MOV.U32 R74, RZ, RZ, R104 ;  /* 0x000000ffff4a7224 */ /* 0x000fe200078e0068 */
[----:B--2---:R-:W-:Y:S01]  /*59d0*/  HMMA.16816.F32.BF16 R56, R8, R52, RZ ;  /* 0x000000340838723c */ /* 0x004fe200000418ff */
[----:B------:R-:W-:-:S07]  /*59e0*/  IMAD.MOV.U32 R75, RZ, RZ, R103 ;  /* 0x000000ffff4b7224 */ /* 0x000fce00078e0067 */
[----:B------:R-:W-:Y:S07]  /*59f0*/  HMMA.16816.F32.BF16 R104, R4, R84, R32 ;  /* 0x000000540468723c */ /* 0x000fee0000041820 */
[----:B------:R-:W-:Y:S01]  /*5a00*/  MOV R34, R102 ;  /* 0x0000006600227202 */ /* 0x000fe20000000f00 */
[----:B------:R-:W-:Y:S01]  /*5a10*/  IMAD.MOV.U32 R33, RZ, RZ, R101 ;  /* 0x000000ffff217224 */ /* 0x000fe200078e0065 */
[----:B------:R-:W-:Y:S01]  /*5a20*/  HMMA.16816.F32.BF16 R52, R8, R54, RZ ;  /* 0x000000360834723c */ /* 0x000fe200000418ff */
[----:B------:R-:W-:-:S02]  /*5a30*/  IMAD.MOV.U32 R32, RZ, RZ, R100 ;  /* 0x000000ffff207224 */ /* 0x000fc400078e0064 */
[----:B------:R-:W-:-:S05]  /*5a40*/  IMAD.MOV.U32 R35, RZ, RZ, R69 ;  /* 0x000000ffff237224 */ /* 0x000fca00078e0045 */
[C---:B------:R-:W-:Y:S07]  /*5a50*/  HMMA.16816.F32.BF16 R100, R4.reuse, R86, R28 ;  /* 0x000000560464723c */ /* 0x040fee000004181c */
[----:B------:R-:W-:Y:S01]  /*5a60*/  MOV R31, R95 ;  /* 0x0000005f001f7202 */ /* 0x000fe20000000f00 */
[----:B------:R-:W-:Y:S01]  /*5a70*/  IMAD.MOV.U32 R30, RZ, RZ, R92 ;  /* 0x000000ffff1e7224 */ /* 0x000fe200078e005c */
[----:B---3--:R-:W-:Y:S01]  /*5a80*/  HMMA.16816.F32.BF16 R84, R4, R88, R16 ;  /* 0x000000580454723c */ /* 0x008fe20000041810 */
[----:B------:R-:W-:Y:S01]  /*5a90*/  IMAD.MOV.U32 R29, RZ, RZ, R93 ;  /* 0x000000ffff1d7224 */ /* 0x000fe200078e005d */
[----:B------:R-:W-:Y:S01]  /*5aa0*/  LDSM.16.MT88.4 R16, [R220+0x9900] ;  /* 0x00990000dc10783b */ /* 0x000fe20000004200 */
[----:B------:R-:W-:-:S05]  /*5ab0*/  MOV R28, R96 ;  /* 0x00000060001c7202 */ /* 0x000fca0000000f00 */
[----:B------:R-:W-:Y:S01]  /*5ac0*/  HMMA.16816.F32.BF16 R92, R4, R82, R20 ;  /* 0x00000052045c723c */ /* 0x000fe20000041814 */
[----:B------:R-:W1:Y:S07]  /*5ad0*/  LDSM.16.MT88.4 R20, [R218+0x9900] ;  /* 0x00990000da14783b */ /* 0x000e6e0000004200 */
[C---:B------:R-:W-:Y:S08]  /*5ae0*/  HMMA.16816.F32.BF16 R64, R8.reuse, R98, RZ ;  /* 0x000000620840723c */ /* 0x040ff000000418ff */
[C---:B------:R-:W-:Y:S08]  /*5af0*/  HMMA.16816.F32.BF16 R40, R8.reuse, R76, RZ ;  /* 0x0000004c0828723c */ /* 0x040ff000000418ff */
[----:B------:R-:W-:Y:S01]  /*5b00*/  HMMA.16816.F32.BF16 R36, R8, R78, RZ ;  /* 0x0000004e0824723c */ /* 0x000fe200000418ff */
[----:B------:R-:W2:Y:S07]  /*5b10*/  LDSM.16.MT88.4 R8, [R219+0x9900] ;  /* 0x00990000db08783b */ /* 0x000eae0000004200 */
[C---:B------:R-:W-:Y:S07]  /*5b20*/  HMMA.16816.F32.BF16 R88, R4.reuse, R90, R60 ;  /* 0x0000005a0458723c */ /* 0x040fee000004183c */
[----:B------:R-:W-:Y:S01]  /*5b30*/  IMAD.MOV.U32 R62, RZ, RZ, R0 ;  /* 0x000000ffff3e7224 */ /* 0x000fe200078e0000 */
[----:B------:R-:W-:Y:S01]  /*5b40*/  HMMA.16816.F32.BF16 R96, R4, R80, R24 ;  /* 0x000000500460723c */ /* 0x000fe20000041818 */
[----:B------:R-:W-:Y:S01]  /*5b50*/  FFMA.FTZ R0, R127, c[0x0][0x2d0], -R13 ;  /* 0x0000b4007f007a23 */ /* 0x000fe2000001080d */
[----:B------:R-:W-:Y:S01]  /*5b60*/  MOV R61, R222 ;  /* 0x000000de003d7202 */ /* 0x000fe20000000f00 */
[----:B------:R-:W-:Y:S01]  /*5b70*/  IMAD.MOV.U32 R63, RZ, RZ, R2 ;  /* 0x000000ffff3f7224 */ /* 0x000fe200078e0002 */
[----:B------:R-:W-:Y:S01]  /*5b80*/  LDSM.16.MT88.4 R24, [R219+0x1100] ;  /* 0x00110000db18783b */ /* 0x000fe20000004200 */
[----:B------:R-:W-:-:S02]  /*5b90*/  FFMA.FTZ R2, R113, c[0x0][0x2d0], -R12 ;  /* 0x0000b40071027a23 */ /* 0x000fc4000001080c */
[----:B------:R-:W-:Y:S01]  /*5ba0*/  IMAD.MOV.U32 R127, RZ, RZ, R30 ;  /* 0x000000ffff7f7224 */ /* 0x000fe200078e001e */
[----:B-1----:R-:W-:Y:S01]  /*5bb0*/  HMMA.16816.F32.BF16 R80, R4, R20, R56 ;  /* 0x000000140450723c */ /* 0x002fe20000041838 */
[----:B------:R1:W3:Y:S01]  /*5bc0*/  MUFU.EX2 R20, R0 ;  /* 0x0000000000147308 */ /* 0x0002e20000000800 */
[----:B------:R-:W-:-:S05]  /*5bd0*/  IMAD.MOV.U32 R30, RZ, RZ, R33 ;  /* 0x000000ffff1e7224 */ /* 0x000fca00078e0021 */
[----:B------:R-:W-:Y:S01]  /*5be0*/  IMAD.MOV.U32 R59, RZ, RZ, R74 ;  /* 0x000000ffff3b7224 */ /* 0x000fe200078e004a */
[C---:B------:R-:W-:Y:S01]  /*5bf0*/  HMMA.16816.F32.BF16 R76, R4.reuse, R22, R52 ;  /* 0x00000016044c723c */ /* 0x040fe20000041834 */
[----:B------:R-:W-:Y:S01]  /*5c00*/  MOV R58, R75 ;  /* 0x0000004b003a7202 */ /* 0x000fe20000000f00 */
[----:B------:R-:W-:Y:S02]  /*5c10*/  IMAD.MOV.U32 R57, RZ, RZ, R72 ;  /* 0x000000ffff397224 */ /* 0x000fe400078e0048 */
[----:B------:R-:W-:Y:S02]  /*5c20*/  IMAD.MOV.U32 R56, RZ, RZ, R73 ;  /* 0x000000ffff387224 */ /* 0x000fe400078e0049 */
[----:B------:R-:W-:Y:S01]  /*5c30*/  IMAD.MOV.U32 R113, RZ, RZ, R59 ;  /* 0x000000ffff717224 */ /* 0x000fe200078e003b */
[----:B------:R-:W-:Y:S01]  /*5c40*/  MOV R54, R68 ;  /* 0x0000004400367202 */ /* 0x000fe20000000f00 */
[----:B------:R-:W-:Y:S01]  /*5c50*/  HMMA.16816.F32.BF16 R108, R4, R70, R64 ;  /* 0x00000046046c723c */ /* 0x000fe20000041840 */
[----:B-1----:R-:W-:-:S02]  /*5c60*/  FFMA.FTZ R0, R126, c[0x0][0x2d0], -R13 ;  /* 0x0000b4007e007a23 */ /* 0x002fc4000001080d */
[----:B------:R3:W-:Y:S05]  /*5c70*/  MUFU.EX2 R126, R2 ;  /* 0x00000002007e7308 */ /* 0x0007ea0000000800 */
[C---:B------:R-:W-:Y:S03]  /*5c80*/  HMMA.16816.F32.BF16 R72, R4.reuse, R16, R48 ;  /* 0x000000100448723c */ /* 0x040fe60000041830 */
[----:B------:R1:W4:Y:S05]  /*5c90*/  MUFU.EX2 R55, R0 ;  /* 0x0000000000377308 */ /* 0x00032a0000000800 */
[----:B------:R-:W-:Y:S01]  /*5ca0*/  HMMA.16816.F32.BF16 R64, R4, R18, R44 ;  /* 0x000000120440723c */ /* 0x000fe2000004182c */
[----:B------:R-:W-:Y:S01]  /*5cb0*/  LDSM.16.MT88.4 R16, [R218+0x1100] ;  /* 0x00110000da10783b */ /* 0x000fe20000004200 */
[----:B---3--:R-:W-:-:S03]  /*5cc0*/  IMAD.MOV.U32 R2, RZ, RZ, R20 ;  /* 0x000000ffff027224 */ /* 0x008fc600078e0014 */
[----:B------:R-:W3:Y:S03]  /*5cd0*/  LDSM.16.MT88.4 R20, [R217+0x1100] ;  /* 0x00110000d914783b */ /* 0x000ee60000004200 */
[----:B--2---:R-:W-:Y:S01]  /*5ce0*/  HMMA.16816.F32.BF16 R48, R4, R8, R40 ;  /* 0x000000080430723c */ /* 0x004fe20000041828 */
[----:B-1----:R-:W-:-:S04]  /*5cf0*/  FFMA.FTZ R0, R125, c[0x0][0x2d0], -R13 ;  /* 0x0000b4007d007a23 */ /* 0x002fc8000001080d */
[----:B------:R1:W-:Y:S03]  /*5d00*/  MUFU.EX2 R125, R0 ;  /* 0x00000000007d7308 */ /* 0x0003e60000000800 */
[----:B------:R-:W-:Y:S01]  /*5d10*/  HMMA.16816.F32.BF16 R36, R4, R10, R36 ;  /* 0x0000000a0424723c */ /* 0x000fe20000041824 */
[----:B------:R-:W2:Y:S06]  /*5d20*/  LDSM.16.MT88.4 R8, [R220+0x1100] ;  /* 0x00110000dc08783b */ /* 0x000eac0000004200 */
[----:B----4-:R-:W-:Y:S01]  /*5d30*/  F2FP.BF16.PACK_AB R4, R55, R2 ;  /* 0x000000023704723e */ /* 0x010fe200000010ff */
[----:B-1----:R-:W-:-:S04]  /*5d40*/  FFMA.FTZ R0, R124, c[0x0][0x2d0], -R13 ;  /* 0x0000b4007c007a23 */ /* 0x002fc8000001080d */
[----:B------:R1:W4:Y:S02]  /*5d50*/  MUFU.EX2 R222, R0 ;  /* 0x0000000000de7308 */ /* 0x0003240000000800 */
[----:B-1----:R-:W-:Y:S01]  /*5d60*/  FFMA.FTZ R0, R115, c[0x0][0x2d0], -R12 ;  /* 0x0000b40073007a23 */ /* 0x002fe2000001080c */
[----:B----4-:R-:W-:Y:S02]  /*5d70*/  F2FP.BF16.PACK_AB R6, R222, R125 ;  /* 0x0000007dde06723e */ /* 0x010fe400000010ff */
[----:B------:R-:W-:-:S03]  /*5d80*/  MOV R115, R29 ;  /* 0x0000001d00737202 */ /* 0x000fc60000000f00 */
[----:B------:R1:W4:Y:S01]  /*5d90*/  MUFU.EX2 R52, R0 ;  /* 0x0000000000347308 */ /* 0x0003220000000800 */
[----:B------:R-:W-:Y:S01]  /*5da0*/  MOV R29, R32 ;  /* 0x00000020001d7202 */ /* 0x000fe20000000f00 */
[----:B-1----:R-:W-:Y:S02]  /*5db0*/  FFMA.FTZ R0, R114, c[0x0][0x2d0], -R12 ;  /* 0x0000b40072007a23 */ /* 0x002fe4000001080c */
[----:B------:R-:W-:-:S04]  /*5dc0*/  IMAD.MOV.U32 R114, RZ, RZ, R28 ;  /* 0x000000ffff727224 */ /* 0x000fc800078e001c */
[----:B------:R1:W-:Y:S01]  /*5dd0*/  MUFU.EX2 R124, R0 ;  /* 0x00000000007c7308 */ /* 0x0003e20000000800 */
[----:B------:R-:W-:Y:S02]  /*5de0*/  IMAD.MOV.U32 R28, RZ, RZ, R31 ;  /* 0x000000ffff1c7224 */ /* 0x000fe400078e001f */
[----:B------:R-:W-:Y:S02]  /*5df0*/  IMAD.MOV.U32 R31, RZ, RZ, R34 ;  /* 0x000000ffff1f7224 */ /* 0x000fe400078e0022 */
[----:B-1----:R-:W-:Y:S01]  /*5e00*/  FFMA.FTZ R0, R112, c[0x0][0x2d0], -R12 ;  /* 0x0000b40070007a23 */ /* 0x002fe2000001080c */
[----:B------:R-:W-:-:S03]  /*5e10*/  MOV R112, R58 ;  /* 0x0000003a00707202 */ /* 0x000fc60000000f00 */
[----:B------:R4:W1:Y:S02]  /*5e20*/  MUFU.EX2 R40, R0 ;  /* 0x0000000000287308 */ /* 0x0008640000000800 */
[----:B----4-:R-:W-:Y:S02]  /*5e30*/  MOV R0, R52 ;  /* 0x0000003400007202 */ /* 0x010fe40000000f00 */
[----:B-1----:R-:W-:Y:S02]  /*5e40*/  F2FP.BF16.PACK_AB R7, R40, R126 ;  /* 0x0000007e2807723e */ /* 0x002fe400000010ff */
[----:B------:R-:W-:-:S07]  /*5e50*/  F2FP.BF16.PACK_AB R5, R124, R0 ;  /* 0x000000007c05723e */ /* 0x000fce00000010ff */
[C---:B---3--:R-:W-:Y:S07]  /*5e60*/  HMMA.16816.F32.BF16 R68, R4.reuse, R20, R192 ;  /* 0x000000140444723c */ /* 0x048fee00000418c0 */
[----:B------:R-:W-:Y:S01]  /*5e70*/  IMAD.MOV.U32 R192, RZ, RZ, R61 ;  /* 0x000000ffffc07224 */ /* 0x000fe200078e003d */
[----:B------:R-:W-:Y:S01]  /*5e80*/  MOV R194, R40 ;  /* 0x0000002800c27202 */ /* 0x000fe20000000f00 */
[----:B------:R-:W-:Y:S01]  /*5e90*/  IMAD.MOV.U32 R193, RZ, RZ, R62 ;  /* 0x000000ffffc17224 */ /* 0x000fe200078e003e */
[----:B--2---:R-:W-:Y:S01]  /*5ea0*/  HMMA.16816.F32.BF16 R44, R4, R8, R136 ;  /* 0x00000008042c723c */ /* 0x004fe20000041888 */
[----:B------:R-:W-:-:S07]  /*5eb0*/  IMAD.MOV.U32 R195, RZ, RZ, R63 ;  /* 0x000000ffffc37224 */ /* 0x000fce00078e003f */
[C---:B------:R-:W-:Y:S01]  /*5ec0*/  HMMA.16816.F32.BF16 R60, R4.reuse, R22, R188 ;  /* 0x00000016043c723c */ /* 0x040fe200000418bc */
[----:B------:R-:W1:Y:S06]  /*5ed0*/  LDSM.16.MT88.4 R20, [R220+0x4100] ;  /* 0x00410000dc14783b */ /* 0x000e6c0000004200 */
[----:B------:R-:W-:Y:S01]  /*5ee0*/  IMAD.MOV.U32 R188, RZ, RZ, R54 ;  /* 0x000000ffffbc7224 */ /* 0x000fe200078e0036 */
[----:B------:R-:W-:Y:S01]  /*5ef0*/  MOV R191, R55 ;  /* 0x0000003700bf7202 */ /* 0x000fe20000000f00 */
[----:B------:R-:W-:Y:S01]  /*5f00*/  IMAD.MOV.U32 R189, RZ, RZ, R56 ;  /* 0x000000ffffbd7224 */ /* 0x000fe200078e0038 */
[----:B------:R-:W-:Y:S01]  /*5f10*/  HMMA.16816.F32.BF16 R52, R4, R18, R180 ;  /* 0x000000120434723c */ /* 0x000fe200000418b4 */
[----:B------:R-:W-:-:S07]  /*5f20*/  IMAD.MOV.U32 R190, RZ, RZ, R57 ;  /* 0x000000ffffbe7224 */ /* 0x000fce00078e0039 */
[C---:B------:R-:W-:Y:S01]  /*5f30*/  HMMA.16816.F32.BF16 R56, R4.reuse, R16, R184 ;  /* 0x000000100438723c */ /* 0x040fe200000418b8 */
[----:B------:R-:W2:Y:S06]  /*5f40*/  LDSM.16.MT88.4 R16, [R217+0x4100] ;  /* 0x00410000d910783b */ /* 0x000eac0000004200 */
[----:B------:R-:W-:Y:S01]  /*5f50*/  MOV R187, R35 ;  /* 0x0000002300bb7202 */ /* 0x000fe20000000f00 */
[C---:B------:R-:W-:Y:S01]  /*5f60*/  HMMA.16816.F32.BF16 R40, R4.reuse, R10, R132 ;  /* 0x0000000a0428723c */ /* 0x040fe20000041884 */
[----:B------:R-:W3:Y:S07]  /*5f70*/  LDSM.16.MT88.4 R8, [R218+0x4100] ;  /* 0x00410000da08783b */ /* 0x000eee0000004200 */
[C---:B------:R-:W-:Y:S08]  /*5f80*/  HMMA.16816.F32.BF16 R32, R4.reuse, R24, R128 ;  /* 0x000000180420723c */ /* 0x040ff00000041880 */
[C---:B-1----:R-:W-:Y:S07]  /*5f90*/  HMMA.16816.F32.BF16 R148, R4.reuse, R20, R148 ;  /* 0x000000140494723c */ /* 0x042fee0000041894 */
[----:B------:R-:W-:Y:S01]  /*5fa0*/  IMAD.MOV.U32 R20, RZ, RZ, R30 ;  /* 0x000000ffff147224 */ /* 0x000fe200078e001e */
[C---:B------:R-:W-:Y:S01]  /*5fb0*/  HMMA.16816.F32.BF16 R128, R4.reuse, R26, R176 ;  /* 0x0000001a0480723c */ /* 0x040fe200000418b0 */
[----:B------:R-:W-:Y:S01]  /*5fc0*/  MOV R21, R189 ;  /* 0x000000bd00157202 */ /* 0x000fe20000000f00 */
[----:B------:R-:W-:Y:S05]  /*5fd0*/  LDSM.16.MT88.4 R24, [R217+0xa100] ;  /* 0x00a10000d918783b */ /* 0x000fea0000004200 */
[----:B------:R-:W-:Y:S01]  /*5fe0*/  IMAD.MOV.U32 R179, RZ, RZ, R187 ;  /* 0x000000ffffb37224 */ /* 0x000fe200078e00bb */
[----:B------:R-:W-:Y:S01]  /*5ff0*/  HMMA.16816.F32.BF16 R196, R4, R22, R196 ;  /* 0x0000001604c4723c */ /* 0x000fe200000418c4 */
[----:B------:R-:W-:-:S06]  /*6000*/  IMAD.MOV.U32 R178, RZ, RZ, R188 ;  /* 0x000000ffffb27224 */ /* 0x000fcc00078e00bc */
[----:B------:R-:W-:Y:S01]  /*6010*/  IMAD.MOV.U32 R23, RZ, RZ, R191 ;  /* 0x000000ffff177224 */ /* 0x000fe200078e00bf */
[C---:B--2---:R-:W-:Y:S08]  /*6020*/  HMMA.16816.F32.BF16 R132, R4.reuse, R16, R168 ;  /* 0x000000100484723c */ /* 0x044ff000000418a8 */
[C---:B------:R-:W-:Y:S01]  /*6030*/  HMMA.16816.F32.BF16 R136, R4.reuse, R18, R164 ;  /* 0x000000120488723c */ /* 0x040fe200000418a4 */
[----:B------:R-:W1:Y:S06]  /*6040*/  LDSM.16.MT88.4 R16, [R219+0x4100] ;  /* 0x00410000db10783b */ /* 0x000e6c0000004200 */
[----:B------:R-:W-:Y:S01]  /*6050*/  IMAD.MOV.U32 R165, RZ, RZ, R127 ;  /* 0x000000ffffa57224 */ /* 0x000fe200078e007f */
[----:B------:R-:W-:Y:S01]  /*6060*/  MOV R166, R28 ;  /* 0x0000001c00a67202 */ /* 0x000fe20000000f00 */
[----:B------:R-:W-:Y:S01]  /*6070*/  IMAD.MOV.U32 R167, RZ, RZ, R29 ;  /* 0x000000ffffa77224 */ /* 0x000fe200078e001d */
[----:B------:R-:W-:Y:S01]  /*6080*/  MOV R127, R31 ;  /* 0x0000001f007f7202 */ /* 0x000fe20000000f00 */
[----:B------:R-:W-:Y:S01]  /*6090*/  IMAD.MOV.U32 R164, RZ, RZ, R190 ;  /* 0x000000ffffa47224 */ /* 0x000fe200078e00be */
[----:B------:R-:W2:Y:S01]  /*60a0*/  LDSM.16.MT88.4 R28, [R218+0x7100] ;  /* 0x00710000da1c783b */ /* 0x000ea20000004200 */
[C---:B---3--:R-:W-:Y:S08]  /*60b0*/  HMMA.16816.F32.BF16 R140, R4.reuse, R8, R140 ;  /* 0x00000008048c723c */ /* 0x048ff0000004188c */
[C---:B------:R-:W-:Y:S01]  /*60c0*/  HMMA.16816.F32.BF16 R144, R4.reuse, R10, R144 ;  /* 0x0000000a0490723c */ /* 0x040fe20000041890 */
[----:B------:R-:W3:Y:S07]  /*60d0*/  LDSM.16.MT88.4 R8, [R217+0x7100] ;  /* 0x00710000d908783b */ /* 0x000eee0000004200 */
[C---:B-1----:R-:W-:Y:S08]  /*60e0*/  HMMA.16816.F32.BF16 R188, R4.reuse, R16, R160 ;  /* 0x0000001004bc723c */ /* 0x042ff000000418a0 */
[C---:B------:R-:W-:Y:S01]  /*60f0*/  HMMA.16816.F32.BF16 R184, R4.reuse, R18, R156 ;  /* 0x0000001204b8723c */ /* 0x040fe2000004189c */
[----:B------:R-:W1:Y:S07]  /*6100*/  LDSM.16.MT88.4 R16, [R220+0x7100] ;  /* 0x00710000dc10783b */ /* 0x000e6e0000004200 */
[C---:B--2---:R-:W-:Y:S07]  /*6110*/  HMMA.16816.F32.BF16 R160, R4.reuse, R28, R116 ;  /* 0x0000001c04a0723c */ /* 0x044fee0000041874 */
[----:B------:R-:W-:Y:S01]  /*6120*/  IMAD.MOV.U32 R29, RZ, RZ, R192 ;  /* 0x000000ffff1d7224 */ /* 0x000fe200078e00c0 */
[----:B------:R-:W-:Y:S01]  /*6130*/  MOV R28, R193 ;  /* 0x000000c1001c7202 */ /* 0x000fe20000000f00 */
[----:B------:R-:W-:Y:S01]  /*6140*/  IMAD.MOV.U32 R119, RZ, RZ, R194 ;  /* 0x000000ffff777224 */ /* 0x000fe200078e00c2 */
[----:B---3--:R-:W-:Y:S01]  /*6150*/  HMMA.16816.F32.BF16 R168, R4, R10, R120 ;  /* 0x0000000a04a8723c */ /* 0x008fe20000041878 */
[----:B------:R-:W-:-:S07]  /*6160*/  IMAD.MOV.U32 R118, RZ, RZ, R195 ;  /* 0x000000ffff767224 */ /* 0x000fce00078e00c3 */
[C---:B------:R-:W-:Y:S07]  /*6170*/  HMMA.16816.F32.BF16 R192, R4.reuse, R30, R108 ;  /* 0x0000001e04c0723c */ /* 0x040fee000004186c */
[----:B------:R-:W-:Y:S01]  /*6180*/  MOV R110, R178 ;  /* 0x000000b2006e7202 */ /* 0x000fe20000000f00 */
[----:B------:R-:W-:Y:S01]  /*6190*/  IMAD.MOV.U32 R111, RZ, RZ, R179 ;  /* 0x000000ffff6f7224 */ /* 0x000fe200078e00b3 */
[----:B------:R-:W-:Y:S01]  /*61a0*/  HMMA.16816.F32.BF16 R120, R4, R24, R84 ;  /* 0x000000180478723c */ /* 0x000fe20000041854 */
[----:B------:R-:W-:-:S02]  /*61b0*/  IMAD.MOV.U32 R109, RZ, RZ, R210 ;  /* 0x000000ffff6d7224 */ /* 0x000fc400078e00d2 */
[----:B------:R-:W-:Y:S02]  /*61c0*/  IMAD.MOV.U32 R108, RZ, RZ, R207 ;  /* 0x000000ffff6c7224 */ /* 0x000fe400078e00cf */
[----:B------:R-:W-:Y:S02]  /*61d0*/  IMAD.MOV.U32 R31, RZ, RZ, R113 ;  /* 0x000000ffff1f7224 */ /* 0x000fe400078e0071 */
[----:B------:R-:W-:Y:S01]  /*61e0*/  IMAD.MOV.U32 R25, RZ, RZ, R20 ;  /* 0x000000ffff197224 */ /* 0x000fe200078e0014 */
[----:B-1----:R-:W-:Y:S01]  /*61f0*/  HMMA.16816.F32.BF16 R176, R4, R16, R104 ;  /* 0x0000001004b0723c */ /* 0x002fe20000041868 */
[----:B------:R-:W-:Y:S01]  /*6200*/  MOV R24, R21 ;  /* 0x0000001500187202 */ /* 0x000fe20000000f00 */
[----:B------:R-:W-:-:S05]  /*6210*/  IMAD.MOV.U32 R30, RZ, RZ, R114 ;  /* 0x000000ffff1e7224 */ /* 0x000fca00078e0072 */
[----:B------:R-:W-:Y:S01]  /*6220*/  IMAD.MOV.U32 R107, RZ, RZ, R164 ;  /* 0x000000ffff6b7224 */ /* 0x000fe200078e00a4 */
[----:B------:R-:W-:Y:S01]  /*6230*/  MOV R106, R165 ;  /* 0x000000a5006a7202 */ /* 0x000fe20000000f00 */
[----:B------:R-:W-:Y:S01]  /*6240*/  IMAD.MOV.U32 R105, RZ, RZ, R166 ;  /* 0x000000ffff697224 */ /* 0x000fe200078e00a6 */
[C---:B------:R-:W-:Y:S01]  /*6250*/  HMMA.16816.F32.BF16 R180, R4.reuse, R8, R152 ;  /* 0x0000000804b4723c */ /* 0x040fe20000041898 */
[----:B------:R-:W-:Y:S01]  /*6260*/  IMAD.MOV.U32 R104, RZ, RZ, R167 ;  /* 0x000000ffff687224 */ /* 0x000fe200078e00a7 */
[----:B------:R-:W1:Y:S06]  /*6270*/  LDSM.16.MT88.4 R8, [R219+0x7100] ;  /* 0x00710000db08783b */ /* 0x000e6c0000004200 */
[C---:B------:R-:W-:Y:S01]  /*6280*/  HMMA.16816.F32.BF16 R164, R4.reuse, R18, R100 ;  /* 0x0000001204a4723c */ /* 0x040fe20000041864 */
[----:B------:R-:W2:Y:S06]  /*6290*/  LDSM.16.MT88.4 R16, [R220+0xa100] ;  /* 0x00a10000dc10783b */ /* 0x000eac0000004200 */
[----:B------:R-:W-:Y:S01]  /*62a0*/  MOV R100, R23 ;  /* 0x0000001700647202 */ /* 0x000fe20000000f00 */
[----:B------:R-:W-:Y:S01]  /*62b0*/  HMMA.16816.F32.BF16 R152, R4, R26, R88 ;  /* 0x0000001a0498723c */ /* 0x000fe20000041858 */
[----:B------:R-:W3:Y:S01]  /*62c0*/  LDSM.16.MT88.4 R20, [R218+0xa100] ;  /* 0x00a10000da14783b */ /* 0x000ee20000004200 */
[----:B------:R-:W-:Y:S01]  /*62d0*/  IMAD.MOV.U32 R101, RZ, RZ, R111 ;  /* 0x000000ffff657224 */ /* 0x000fe200078e006f */
[----:B------:R-:W-:Y:S01]  /*62e0*/  MOV R102, R29 ;  /* 0x0000001d00667202 */ /* 0x000fe20000000f00 */
[----:B------:R-:W-:Y:S01]  /*62f0*/  IMAD.MOV.U32 R111, RZ, RZ, R212 ;  /* 0x000000ffff6f7224 */ /* 0x000fe200078e00d4 */
[----:B------:R-:W-:Y:S01]  /*6300*/  MOV R103, R206 ;  /* 0x000000ce00677202 */ /* 0x000fe20000000f00 */
[----:B------:R-:W-:-:S02]  /*6310*/  IMAD.MOV.U32 R29, RZ, RZ, R2 ;  /* 0x000000ffff1d7224 */ /* 0x000fc400078e0002 */
[----:B------:R-:W-:Y:S02]  /*6320*/  IMAD.MOV.U32 R27, RZ, RZ, R118 ;  /* 0x000000ffff1b7224 */ /* 0x000fe400078e0076 */
[----:B------:R-:W-:Y:S02]  /*6330*/  IMAD.MOV.U32 R26, RZ, RZ, R119 ;  /* 0x000000ffff1a7224 */ /* 0x000fe400078e0077 */
[----:B------:R-:W-:Y:S01]  /*6340*/  FFMA.FTZ R2, R175, c[0x0][0x2d0], -R12 ;  /* 0x0000b400af027a23 */ /* 0x000fe2000001080c */
[C---:B-1----:R-:W-:Y:S07]  /*6350*/  HMMA.16816.F32.BF16 R156, R4.reuse, R8, R96 ;  /* 0x00000008049c723c */ /* 0x042fee0000041860 */
[----:B------:R-:W-:Y:S01]  /*6360*/  IMAD.MOV.U32 R99, RZ, RZ, R124 ;  /* 0x000000ffff637224 */ /* 0x000fe200078e007c */
[----:B------:R-:W-:Y:S01]  /*6370*/  MOV R97, R126 ;  /* 0x0000007e00617202 */ /* 0x000fe20000000f00 */
[----:B------:R-:W-:Y:S01]  /*6380*/  IMAD.MOV.U32 R98, RZ, RZ, R125 ;  /* 0x000000ffff627224 */ /* 0x000fe200078e007d */
[----:B--2---:R-:W-:Y:S01]  /*6390*/  HMMA.16816.F32.BF16 R88, R4, R18, R64 ;  /* 0x000000120458723c */ /* 0x004fe20000041840 */
[----:B------:R-:W-:-:S06]  /*63a0*/  IMAD.MOV.U32 R96, RZ, RZ, R127 ;  /* 0x000000ffff607224 */ /* 0x000fcc00078e007f */
[----:B------:R-:W-:Y:S01]  /*63b0*/  IMAD.MOV.U32 R65, RZ, RZ, R99 ;  /* 0x000000ffff417224 */ /* 0x000fe200078e0063 */
        /* <DEDUP_REMOVED lines=9> */
[----:B------:R-:W-:Y:S01]  /*6450*/  FFMA.FTZ R0, R205, c[0x0][0x2d0], -R13 ;  /* 0x0000b400cd007a23 */ /* 0x000fe2000001080d */
[C---:B------:R-:W-:Y:S01]  /*6460*/  HMMA.16816.F32.BF16 R124, R4.reuse, R10, R92 ;  /* 0x0000000a047c723c */ /* 0x040fe2000004185c */
[----:B------:R-:W-:Y:S01]  /*6470*/  MOV R110, R211 ;  /* 0x000000d3006e7202 */ /* 0x000fe20000000f00 */
[----:B------:R-:W1:Y:S01]  /*6480*/  LDSM.16.MT88.4 R8, [R219+0xa100] ;  /* 0x00a10000db08783b */ /* 0x000e620000004200 */
[----:B------:R2:W-:Y:S01]  /*6490*/  MUFU.EX2 R212, R0 ;  /* 0x0000000000d47308 */ /* 0x0005e20000000800 */
[----:B------:R-:W-:Y:S01]  /*64a0*/  IMAD.MOV.U32 R81, RZ, RZ, R213 ;  /* 0x000000ffff517224 */ /* 0x000fe200078e00d5 */
[----:B------:R-:W-:Y:S01]  /*64b0*/  MOV R80, R115 ;  /* 0x0000007300507202 */ /* 0x000fe20000000f00 */
[----:B------:R-:W-:Y:S01]  /*64c0*/  IMAD.MOV.U32 R82, RZ, RZ, R28 ;  /* 0x000000ffff527224 */ /* 0x000fe200078e001c */
[----:B------:R-:W-:Y:S01]  /*64d0*/  MOV R28, R112 ;  /* 0x00000070001c7202 */ /* 0x000fe20000000f00 */
[C---:B------:R-:W-:Y:S01]  /*64e0*/  HMMA.16816.F32.BF16 R92, R4.reuse, R16, R72 ;  /* 0x00000010045c723c */ /* 0x040fe20000041848 */
[----:B------:R-:W3:Y:S01]  /*64f0*/  LDSM.16.MT88.4 R16, [R218+0x1900] ;  /* 0x00190000da10783b */ /* 0x000ee20000004200 */
[----:B------:R-:W-:Y:S01]  /*6500*/  IMAD.MOV.U32 R205, RZ, RZ, R80 ;  /* 0x000000ffffcd7224 */ /* 0x000fe200078e0050 */
[----:B------:R4:W-:Y:S04]  /*6510*/  MUFU.EX2 R208, R2 ;  /* 0x0000000200d07308 */ /* 0x0009e80000000800 */
[----:B------:R-:W-:Y:S01]  /*6520*/  IMAD.MOV.U32 R75, RZ, RZ, R82 ;  /* 0x000000ffff4b7224 */ /* 0x000fe200078e0052 */
[----:B------:R-:W-:Y:S01]  /*6530*/  HMMA.16816.F32.BF16 R112, R4, R22, R76 ;  /* 0x000000160470723c */ /* 0x000fe2000004184c */
[----:B--2---:R-:W-:Y:S01]  /*6540*/  FFMA.FTZ R0, R204, c[0x0][0x2d0], -R13 ;  /* 0x0000b400cc007a23 */ /* 0x004fe2000001080d */
[----:B------:R-:W-:-:S03]  /*6550*/  MOV R204, R81 ;  /* 0x0000005100cc7202 */ /* 0x000fc60000000f00 */
[----:B------:R2:W1:Y:S01]  /*6560*/  MUFU.EX2 R211, R0 ;  /* 0x0000000000d37308 */ /* 0x0004620000000800 */
[----:B----4-:R-:W-:Y:S01]  /*6570*/  MOV R2, R102 ;  /* 0x0000006600027202 */ /* 0x010fe20000000f00 */
[----:B--2---:R-:W-:Y:S01]  /*6580*/  FFMA.FTZ R0, R203, c[0x0][0x2d0], -R13 ;  /* 0x0000b400cb007a23 */ /* 0x004fe2000001080d */
[C---:B-1----:R-:W-:Y:S05]  /*6590*/  HMMA.16816.F32.BF16 R84, R4.reuse, R8, R48 ;  /* 0x000000080454723c */ /* 0x042fea0000041830 */
[----:B------:R1:W-:Y:S02]  /*65a0*/  MUFU.EX2 R210, R0 ;  /* 0x0000000000d27308 */ /* 0x0003e40000000800 */
[----:B------:R-:W-:Y:S01]  /*65b0*/  IMAD.MOV.U32 R48, RZ, RZ, R24 ;  /* 0x000000ffff307224 */ /* 0x000fe200078e0018 */
[----:B------:R-:W-:Y:S01]  /*65c0*/  HMMA.16816.F32.BF16 R76, R4, R10, R36 ;  /* 0x0000000a044c723c */ /* 0x000fe20000041824 */
[----:B------:R-:W-:Y:S01]  /*65d0*/  LDSM.16.MT88.4 R8, [R220+0x1900] ;  /* 0x00190000dc08783b */ /* 0x000fe20000004200 */
[----:B------:R-:W-:Y:S01]  /*65e0*/  MOV R49, R25 ;  /* 0x0000001900317202 */ /* 0x000fe20000000f00 */
[----:B------:R-:W-:-:S02]  /*65f0*/  IMAD.MOV.U32 R50, RZ, RZ, R96 ;  /* 0x000000ffff327224 */ /* 0x000fc400078e0060 */
[----:B------:R-:W-:Y:S02]  /*6600*/  IMAD.MOV.U32 R51, RZ, RZ, R97 ;  /* 0x000000ffff337224 */ /* 0x000fe400078e0061 */
[----:B------:R-:W-:Y:S01]  /*6610*/  F2FP.BF16.PACK_AB R4, R211, R212 ;  /* 0x000000d4d304723e */ /* 0x000fe200000010ff */
[----:B------:R-:W-:Y:S01]  /*6620*/  IMAD.MOV.U32 R37, RZ, RZ, R83 ;  /* 0x000000ffff257224 */ /* 0x000fe200078e0053 */
[----:B------:R-:W-:Y:S01]  /*6630*/  MOV R38, R26 ;  /* 0x0000001a00267202 */ /* 0x000fe20000000f00 */
[----:B-1----:R-:W-:Y:S02]  /*6640*/  FFMA.FTZ R0, R202, c[0x0][0x2d0], -R13 ;  /* 0x0000b400ca007a23 */ /* 0x002fe4000001080d */
[----:B------:R-:W-:Y:S02]  /*6650*/  IMAD.MOV.U32 R39, RZ, RZ, R27 ;  /* 0x000000ffff277224 */ /* 0x000fe400078e001b */
[----:B------:R1:W2:Y:S01]  /*6660*/  MUFU.EX2 R213, R0 ;  /* 0x0000000000d57308 */ /* 0x0002a20000000800 */
[----:B------:R-:W-:Y:S01]  /*6670*/  LDSM.16.MT88.4 R24, [R219+0x1900] ;  /* 0x00190000db18783b */ /* 0x000fe20000004200 */
[----:B------:R-:W-:-:S02]  /*6680*/  IMAD.MOV.U32 R36, RZ, RZ, R66 ;  /* 0x000000ffff247224 */ /* 0x000fc400078e0042 */
[----:B------:R-:W-:Y:S02]  /*6690*/  IMAD.MOV.U32 R96, RZ, RZ, R105 ;  /* 0x000000ffff607224 */ /* 0x000fe400078e0069 */
[----:B------:R-:W-:Y:S02]  /*66a0*/  IMAD.MOV.U32 R97, RZ, RZ, R106 ;  /* 0x000000ffff617224 */ /* 0x000fe400078e006a */
[----:B------:R-:W-:Y:S01]  /*66b0*/  IMAD.MOV.U32 R175, RZ, RZ, R38 ;  /* 0x000000ffffaf7224 */ /* 0x000fe200078e0026 */
[----:B------:R-:W-:Y:S01]  /*66c0*/  MOV R38, R96 ;  /* 0x0000006000267202 */ /* 0x000fe20000000f00 */
[----:B-1----:R-:W-:Y:S01]  /*66d0*/  FFMA.FTZ R0, R201, c[0x0][0x2d0], -R12 ;  /* 0x0000b400c9007a23 */ /* 0x002fe2000001080c */
[----:B--2---:R-:W-:-:S03]  /*66e0*/  F2FP.BF16.PACK_AB R6, R213, R210 ;  /* 0x000000d2d506723e */ /* 0x004fc600000010ff */
[----:B------:R1:W-:Y:S02]  /*66f0*/  MUFU.EX2 R207, R0 ;  /* 0x0000000000cf7308 */ /* 0x0003e40000000800 */
[----:B-1----:R-:W-:-:S06]  /*6700*/  FFMA.FTZ R0, R200, c[0x0][0x2d0], -R12 ;  /* 0x0000b400c8007a23 */ /* 0x002fcc000001080c */
[----:B------:R1:W2:Y:S02]  /*6710*/  MUFU.EX2 R206, R0 ;  /* 0x0000000000ce7308 */ /* 0x0002a40000000800 */
[----:B-1----:R-:W-:Y:S01]  /*6720*/  FFMA.FTZ R0, R174, c[0x0][0x2d0], -R12 ;  /* 0x0000b400ae007a23 */ /* 0x002fe2000001080c */
[----:B--2---:R-:W-:Y:S01]  /*6730*/  F2FP.BF16.PACK_AB R5, R206, R207 ;  /* 0x000000cfce05723e */ /* 0x004fe200000010ff */
[----:B------:R-:W-:-:S04]  /*6740*/  IMAD.MOV.U32 R174, RZ, RZ, R21 ;  /* 0x000000ffffae7224 */ /* 0x000fc800078e0015 */
[----:B------:R-:W1:Y:S01]  /*6750*/  MUFU.EX2 R209, R0 ;  /* 0x0000000000d17308 */ /* 0x000e620000000800 */
[----:B------:R-:W2:Y:S01]  /*6760*/  LDSM.16.MT88.4 R20, [R217+0x1900] ;  /* 0x00190000d914783b */ /* 0x000ea20000004200 */
[----:B-1----:R-:W-:Y:S02]  /*6770*/  F2FP.BF16.PACK_AB R7, R209, R208 ;  /* 0x000000d0d107723e */ /* 0x002fe400000010ff */
[----:B------:R-:W-:Y:S01]  /*6780*/  MOV R0, R39 ;  /* 0x0000002700007202 */ /* 0x000fe20000000f00 */
[----:B------:R-:W-:-:S04]  /*6790*/  IMAD.MOV.U32 R39, RZ, RZ, R98 ;  /* 0x000000ffff277224 */ /* 0x000fc800078e0062 */
[----:B---3--:R-:W-:Y:S01]  /*67a0*/  HMMA.16816.F32.BF16 R80, R4, R16, R56 ;  /* 0x000000100450723c */ /* 0x008fe20000041838 */
[----:B------:R-:W-:-:S06]  /*67b0*/  FFMA.FTZ R0, R0, c[0x0][0x2d0], -R13 ;  /* 0x0000b40000007a23 */ /* 0x000fcc000001080d */
[----:B------:R-:W-:Y:S01]  /*67c0*/  MOV R56, R75 ;  /* 0x0000004b00387202 */ /* 0x000fe20000000f00 */
[----:B------:R-:W-:Y:S01]  /*67d0*/  IMAD.MOV.U32 R58, RZ, RZ, R64 ;  /* 0x000000ffff3a7224 */ /* 0x000fe200078e0040 */
[C---:B------:R-:W-:Y:S01]  /*67e0*/  HMMA.16816.F32.BF16 R72, R4.reuse, R18, R52 ;  /* 0x000000120448723c */ /* 0x040fe20000041834 */
[----:B------:R-:W1:Y:S01]  /*67f0*/  LDSM.16.MT88.4 R16, [R217+0x4900] ;  /* 0x00490000d910783b */ /* 0x000e620000004200 */
[----:B------:R-:W-:Y:S01]  /*6800*/  MOV R59, R65 ;  /* 0x00000041003b7202 */ /* 0x000fe20000000f00 */
[----:B------:R-:W-:Y:S02]  /*6810*/  IMAD.MOV.U32 R57, RZ, RZ, R51 ;  /* 0x000000ffff397224 */ /* 0x000fe400078e0033 */
[----:B------:R-:W-:Y:S02]  /*6820*/  IMAD.MOV.U32 R51, RZ, RZ, R97 ;  /* 0x000000ffff337224 */ /* 0x000fe400078e0061 */
[----:B------:R-:W-:Y:S01]  /*6830*/  IMAD.MOV.U32 R55, RZ, RZ, R37 ;  /* 0x000000ffff377224 */ /* 0x000fe200078e0025 */
[----:B------:R-:W-:Y:S01]  /*6840*/  MOV R54, R50 ;  /* 0x0000003200367202 */ /* 0x000fe20000000f00 */
[----:B--2---:R-:W-:Y:S01]  /*6850*/  HMMA.16816.F32.BF16 R200, R4, R20, R68 ;  /* 0x0000001404c8723c */ /* 0x004fe20000041844 */
[----:B------:R-:W-:-:S02]  /*6860*/  IMAD.MOV.U32 R37, RZ, RZ, R67 ;  /* 0x000000ffff257224 */ /* 0x000fc400078e0043 */
[----:B------:R-:W-:Y:S01]  /*6870*/  IMAD.MOV.U32 R52, RZ, RZ, R48 ;  /* 0x000000ffff347224 */ /* 0x000fe200078e0030 */
[----:B------:R-:W-:Y:S01]  /*6880*/  MOV R48, R99 ;  /* 0x0000006300307202 */ /* 0x000fe20000000f00 */
[----:B------:R-:W-:Y:S02]  /*6890*/  IMAD.MOV.U32 R53, RZ, RZ, R49 ;  /* 0x000000ffff357224 */ /* 0x000fe400078e0031 */
[----:B------:R-:W-:Y:S01]  /*68a0*/  IMAD.MOV.U32 R49, RZ, RZ, R100 ;  /* 0x000000ffff317224 */ /* 0x000fe200078e0064 */
[----:B------:R-:W-:Y:S01]  /*68b0*/  HMMA.16816.F32.BF16 R68, R4, R8, R44 ;  /* 0x000000080444723c */ /* 0x000fe2000004182c */
[----:B------:R-:W-:-:S07]  /*68c0*/  IMAD.MOV.U32 R50, RZ, RZ, R101 ;  /* 0x000000ffff327224 */ /* 0x000fce00078e0065 */
[C---:B------:R-:W-:Y:S01]  /*68d0*/  HMMA.16816.F32.BF16 R64, R4.reuse, R10, R40 ;  /* 0x0000000a0440723c */ /* 0x040fe20000041828 */
[----:B------:R-:W2:Y:S06]  /*68e0*/  LDSM.16.MT88.4 R8, [R218+0x4900] ;  /* 0x00490000da08783b */ /* 0x000eac0000004200 */
[----:B------:R-:W-:Y:S01]  /*68f0*/  IMAD.MOV.U32 R41, RZ, RZ, R108 ;  /* 0x000000ffff297224 */ /* 0x000fe200078e006c */
[----:B------:R-:W-:Y:S01]  /*6900*/  HMMA.16816.F32.BF16 R104, R4, R22, R60 ;  /* 0x000000160468723c */ /* 0x000fe2000004183c */
[----:B------:R-:W-:Y:S01]  /*6910*/  MOV R42, R109 ;  /* 0x0000006d002a7202 */ /* 0x000fe20000000f00 */
[----:B------:R-:W-:Y:S01]  /*6920*/  IMAD.MOV.U32 R43, RZ, RZ, R110 ;  /* 0x000000ffff2b7224 */ /* 0x000fe200078e006e */
[----:B------:R-:W3:Y:S01]  /*6930*/  LDSM.16.MT88.4 R20, [R220+0x4900] ;  /* 0x00490000dc14783b */ /* 0x000ee20000004200 */
[----:B------:R-:W-:-:S04]  /*6940*/  IMAD.MOV.U32 R40, RZ, RZ, R103 ;  /* 0x000000ffff287224 */ /* 0x000fc800078e0067 */
[C---:B------:R-:W-:Y:S07]  /*6950*/  HMMA.16816.F32.BF16 R44, R4.reuse, R24, R32 ;  /* 0x00000018042c723c */ /* 0x040fee0000041820 */
[----:B------:R-:W-:Y:S01]  /*6960*/  IMAD.MOV.U32 R35, RZ, RZ, R111 ;  /* 0x000000ffff237224 */ /* 0x000fe200078e006f */
[----:B-1----:R-:W-:Y:S01]  /*6970*/  HMMA.16816.F32.BF16 R96, R4, R18, R136 ;  /* 0x000000120460723c */ /* 0x002fe20000041888 */
[----:B------:R-:W-:Y:S01]  /*6980*/  IMAD.MOV.U32 R24, RZ, RZ, R54 ;  /* 0x000000ffff187224 */ /* 0x000fe200078e0036 */
[----:B------:R-:W-:Y:S01]  /*6990*/  MOV R32, R56 ;  /* 0x0000003800207202 */ /* 0x000fe20000000f00 */
[----:B------:R-:W-:-:S02]  /*69a0*/  IMAD.MOV.U32 R25, RZ, RZ, R55 ;  /* 0x000000ffff197224 */ /* 0x000fc400078e0037 */
[----:B------:R-:W-:Y:S02]  /*69b0*/  IMAD.MOV.U32 R33, RZ, RZ, R204 ;  /* 0x000000ffff217224 */ /* 0x000fe400078e00cc */
[----:B------:R-:W-:Y:S01]  /*69c0*/  IMAD.MOV.U32 R34, RZ, RZ, R205 ;  /* 0x000000ffff227224 */ /* 0x000fe200078e00cd */
[C---:B------:R-:W-:Y:S01]  /*69d0*/  HMMA.16816.F32.BF16 R108, R4.reuse, R16, R132 ;  /* 0x00000010046c723c */ /* 0x040fe20000041884 */
[----:B------:R-:W1:Y:S01]  /*69e0*/  LDSM.16.MT88.4 R16, [R219+0x4900] ;  /* 0x00490000db10783b */ /* 0x000e620000004200 */
[----:B------:R-:W-:Y:S01]  /*69f0*/  MOV R205, R30 ;  /* 0x0000001e00cd7202 */ /* 0x000fe20000000f00 */
[----:B------:R-:W-:Y:S02]  /*6a00*/  IMAD.MOV.U32 R204, RZ, RZ, R31 ;  /* 0x000000ffffcc7224 */ /* 0x000fe400078e001f */
[----:B------:R-:W-:Y:S02]  /*6a10*/  IMAD.MOV.U32 R56, RZ, RZ, R28 ;  /* 0x000000ffff387224 */ /* 0x000fe400078e001c */
[----:B------:R-:W-:Y:S01]  /*6a20*/  IMAD.MOV.U32 R135, RZ, RZ, R43 ;  /* 0x000000ffff877224 */ /* 0x000fe200078e002b */
[C---:B------:R-:W-:Y:S07]  /*6a30*/  HMMA.16816.F32.BF16 R100, R4.reuse, R26, R128 ;  /* 0x0000001a0464723c */ /* 0x040fee0000041880 */
[----:B------:R-:W-:Y:S01]  /*6a40*/  IMAD.MOV.U32 R26, RZ, RZ, R52 ;  /* 0x000000ffff1a7224 */ /* 0x000fe200078e0034 */
[----:B------:R-:W-:Y:S01]  /*6a50*/  MOV R27, R53 ;  /* 0x00000035001b7202 */ /* 0x000fe20000000f00 */
[C---:B--2---:R-:W-:Y:S07]  /*6a60*/  HMMA.16816.F32.BF16 R60, R4.reuse, R8, R140 ;  /* 0x00000008043c723c */ /* 0x044fee000004188c */
[----:B------:R-:W-:Y:S01]  /*6a70*/  MOV R143, R35 ;  /* 0x00000023008f7202 */ /* 0x000fe20000000f00 */
[----:B------:R-:W-:Y:S01]  /*6a80*/  HMMA.16816.F32.BF16 R52, R4, R10, R144 ;  /* 0x0000000a0434723c */ /* 0x000fe20000041890 */
[----:B------:R-:W2:Y:S01]  /*6a90*/  LDSM.16.MT88.4 R8, [R217+0x7900] ;  /* 0x00790000d908783b */ /* 0x000ea20000004200 */
[----:B------:R-:W-:Y:S01]  /*6aa0*/  MOV R35, R29 ;  /* 0x0000001d00237202 */ /* 0x000fe20000000f00 */
[----:B------:R-:W-:Y:S01]  /*6ab0*/  IMAD.MOV.U32 R142, RZ, RZ, R40 ;  /* 0x000000ffff8e7224 */ /* 0x000fe200078e0028 */
[----:B------:R-:W-:Y:S01]  /*6ac0*/  MOV R140, R42 ;  /* 0x0000002a008c7202 */ /* 0x000fe20000000f00 */
[----:B------:R-:W4:Y:S01]  /*6ad0*/  LDSM.16.MT88.4 R28, [R218+0x7900] ;  /* 0x00790000da1c783b */ /* 0x000f220000004200 */
[----:B------:R-:W-:-:S02]  /*6ae0*/  IMAD.MOV.U32 R141, RZ, RZ, R41 ;  /* 0x000000ffff8d7224 */ /* 0x000fc400078e0029 */
[C---:B---3--:R-:W-:Y:S07]  /*6af0*/  HMMA.16816.F32.BF16 R128, R4.reuse, R22, R196 ;  /* 0x000000160480723c */ /* 0x048fee00000418c4 */
[----:B------:R-:W-:Y:S01]  /*6b00*/  IMAD.MOV.U32 R199, RZ, RZ, R135 ;  /* 0x000000ffffc77224 */ /* 0x000fe200078e0087 */
[----:B-1----:R-:W-:Y:S01]  /*6b10*/  HMMA.16816.F32.BF16 R136, R4, R18, R184 ;  /* 0x000000120488723c */ /* 0x002fe200000418b8 */
[----:B------:R-:W-:Y:S01]  /*6b20*/  IMAD.MOV.U32 R198, RZ, RZ, R26 ;  /* 0x000000ffffc67224 */ /* 0x000fe200078e001a */
[----:B------:R-:W-:Y:S01]  /*6b30*/  MOV R197, R27 ;  /* 0x0000001b00c57202 */ /* 0x000fe20000000f00 */
[----:B------:R-:W-:-:S04]  /*6b40*/  IMAD.MOV.U32 R196, RZ, RZ, R24 ;  /* 0x000000ffffc47224 */ /* 0x000fc800078e0018 */
[----:B------:R-:W-:Y:S01]  /*6b50*/  IMAD.MOV.U32 R187, RZ, RZ, R25 ;  /* 0x000000ffffbb7224 */ /* 0x000fe200078e0019 */
[C---:B------:R-:W-:Y:S01]  /*6b60*/  HMMA.16816.F32.BF16 R132, R4.reuse, R16, R188 ;  /* 0x000000100484723c */ /* 0x040fe200000418bc */
[----:B------:R-:W1:Y:S01]  /*6b70*/  LDSM.16.MT88.4 R16, [R220+0x7900] ;  /* 0x00790000dc10783b */ /* 0x000e620000004200 */
[----:B------:R-:W-:Y:S01]  /*6b80*/  MOV R186, R32 ;  /* 0x0000002000ba7202 */ /* 0x000fe20000000f00 */
[----:B------:R-:W-:Y:S02]  /*6b90*/  IMAD.MOV.U32 R184, RZ, RZ, R34 ;  /* 0x000000ffffb87224 */ /* 0x000fe400078e0022 */
[----:B------:R-:W3:Y:S01]  /*6ba0*/  LDSM.16.MT88.4 R24, [R217+0xa900] ;  /* 0x00a90000d918783b */ /* 0x000ee20000004200 */
[----:B------:R-:W-:Y:S02]  /*6bb0*/  IMAD.MOV.U32 R185, RZ, RZ, R33 ;  /* 0x000000ffffb97224 */ /* 0x000fe400078e0021 */
[C---:B------:R-:W-:Y:S01]  /*6bc0*/  HMMA.16816.F32.BF16 R40, R4.reuse, R20, R148 ;  /* 0x000000140428723c */ /* 0x040fe20000041894 */
[----:B------:R-:W-:Y:S07]  /*6bd0*/  LDSM.16.MT88.4 R20, [R218+0xa900] ;  /* 0x00a90000da14783b */ /* 0x000fee0000004200 */
[C---:B--2---:R-:W-:Y:S08]  /*6be0*/  HMMA.16816.F32.BF16 R144, R4.reuse, R8, R180 ;  /* 0x000000080490723c */ /* 0x044ff000000418b4 */
[C---:B------:R-:W-:Y:S01]  /*6bf0*/  HMMA.16816.F32.BF16 R148, R4.reuse, R10, R168 ;  /* 0x0000000a0494723c */ /* 0x040fe200000418a8 */
[----:B------:R-:W2:Y:S07]  /*6c00*/  LDSM.16.MT88.4 R8, [R219+0x7900] ;  /* 0x00790000db08783b */ /* 0x000eae0000004200 */
[C---:B----4-:R-:W-:Y:S07]  /*6c10*/  HMMA.16816.F32.BF16 R180, R4.reuse, R30, R192 ;  /* 0x0000001e04b4723c */ /* 0x050fee00000418c0 */
[----:B------:R-:W-:Y:S01]  /*6c20*/  IMAD.MOV.U32 R30, RZ, RZ, R57 ;  /* 0x000000ffff1e7224 */ /* 0x000fe200078e0039 */
[----:B-1----:R-:W-:Y:S01]  /*6c30*/  HMMA.16816.F32.BF16 R168, R4, R16, R176 ;  /* 0x0000001004a8723c */ /* 0x002fe200000418b0 */
[----:B------:R-:W-:Y:S01]  /*6c40*/  IMAD.MOV.U32 R192, RZ, RZ, R59 ;  /* 0x000000ffffc07224 */ /* 0x000fe200078e003b */
[----:B------:R-:W-:Y:S01]  /*6c50*/  MOV R194, R37 ;  /* 0x0000002500c27202 */ /* 0x000fe20000000f00 */
[----:B------:R-:W-:Y:S01]  /*6c60*/  IMAD.MOV.U32 R193, RZ, RZ, R36 ;  /* 0x000000ffffc17224 */ /* 0x000fe200078e0024 */
[----:B------:R-:W-:Y:S01]  /*6c70*/  MOV R31, R58 ;  /* 0x0000003a001f7202 */ /* 0x000fe20000000f00 */
[----:B------:R-:W-:-:S02]  /*6c80*/  IMAD.MOV.U32 R195, RZ, RZ, R38 ;  /* 0x000000ffffc37224 */ /* 0x000fc400078e0026 */
[----:B------:R-:W-:Y:S01]  /*6c90*/  IMAD.MOV.U32 R176, RZ, RZ, R39 ;  /* 0x000000ffffb07224 */ /* 0x000fe200078e0027 */
[----:B------:R-:W-:Y:S01]  /*6ca0*/  HMMA.16816.F32.BF16 R160, R4, R28, R160 ;  /* 0x0000001c04a0723c */ /* 0x000fe200000418a0 */
[----:B------:R-:W-:Y:S01]  /*6cb0*/  IMAD.MOV.U32 R178, RZ, RZ, R49 ;  /* 0x000000ffffb27224 */ /* 0x000fe200078e0031 */
[----:B------:R-:W-:Y:S01]  /*6cc0*/  MOV R177, R48 ;  /* 0x0000003000b17202 */ /* 0x000fe20000000f00 */
[----:B------:R-:W-:-:S04]  /*6cd0*/  IMAD.MOV.U32 R179, RZ, RZ, R50 ;  /* 0x000000ffffb37224 */ /* 0x000fc800078e0032 */
[----:B------:R-:W-:Y:S01]  /*6ce0*/  IMAD.MOV.U32 R28, RZ, RZ, R56 ;  /* 0x000000ffff1c7224 */ /* 0x000fe200078e0038 */
[C---:B------:R-:W-:Y:S01]  /*6cf0*/  HMMA.16816.F32.BF16 R188, R4.reuse, R18, R164 ;  /* 0x0000001204bc723c */ /* 0x040fe200000418a4 */
[----:B------:R-:W-:Y:S01]  /*6d00*/  MOV R29, R35 ;  /* 0x00000023001d7202 */ /* 0x000fe20000000f00 */
[----:B------:R-:W1:Y:S05]  /*6d10*/  LDSM.16.MT88.4 R16, [R220+0xa900] ;  /* 0x00a90000dc10783b */ /* 0x000e6a0000004200 */
[----:B------:R-:W-:Y:S01]  /*6d20*/  IMAD.MOV.U32 R166, RZ, RZ, R176 ;  /* 0x000000ffffa67224 */ /* 0x000fe200078e00b0 */
[----:B------:R-:W-:Y:S01]  /*6d30*/  MOV R167, R51 ;  /* 0x0000003300a77202 */ /* 0x000fe20000000f00 */
[----:B------:R-:W-:Y:S01]  /*6d40*/  IMAD.MOV.U32 R176, RZ, RZ, R178 ;  /* 0x000000ffffb07224 */ /* 0x000fe200078e00b2 */
[----:B------:R-:W-:Y:S01]  /*6d50*/  MOV R178, R30 ;  /* 0x0000001e00b27202 */ /* 0x000fe20000000f00 */
[----:B------:R-:W-:Y:S01]  /*6d60*/  IMAD.MOV.U32 R30, RZ, RZ, R192 ;  /* 0x000000ffff1e7224 */ /* 0x000fe200078e00c0 */
[----:B---3--:R-:W-:Y:S01]  /*6d70*/  HMMA.16816.F32.BF16 R120, R4, R24, R120 ;  /* 0x000000180478723c */ /* 0x008fe20000041878 */
[----:B------:R-:W-:Y:S01]  /*6d80*/  IMAD.MOV.U32 R192, RZ, RZ, R194 ;  /* 0x000000ffffc07224 */ /* 0x000fe200078e00c2 */
[----:B------:R-:W-:Y:S01]  /*6d90*/  MOV R194, R28 ;  /* 0x0000001c00c27202 */ /* 0x000fe20000000f00 */
[----:B------:R-:W-:-:S02]  /*6da0*/  IMAD.MOV.U32 R28, RZ, RZ, R184 ;  /* 0x000000ffff1c7224 */ /* 0x000fc400078e00b8 */
[----:B------:R-:W-:Y:S01]  /*6db0*/  IMAD.MOV.U32 R184, RZ, RZ, R186 ;  /* 0x000000ffffb87224 */ /* 0x000fe200078e00ba */
[----:B------:R-:W-:Y:S01]  /*6dc0*/  MOV R186, R196 ;  /* 0x000000c400ba7202 */ /* 0x000fe20000000f00 */
[----:B------:R-:W-:Y:S01]  /*6dd0*/  IMAD.MOV.U32 R165, RZ, RZ, R167 ;  /* 0x000000ffffa57224 */ /* 0x000fe200078e00a7 */
[----:B------:R-:W-:Y:S01]  /*6de0*/  MOV R167, R177 ;  /* 0x000000b100a77202 */ /* 0x000fe20000000f00 */
[----:B------:R-:W-:Y:S01]  /*6df0*/  IMAD.MOV.U32 R196, RZ, RZ, R198 ;  /* 0x000000ffffc47224 */ /* 0x000fe200078e00c6 */
[C---:B--2---:R-:W-:Y:S01]  /*6e00*/  HMMA.16816.F32.BF16 R156, R4.reuse, R8, R156 ;  /* 0x00000008049c723c */ /* 0x044fe2000004189c */
[----:B------:R-:W-:Y:S01]  /*6e10*/  IMAD.MOV.U32 R198, RZ, RZ, R140 ;  /* 0x000000ffffc67224 */ /* 0x000fe200078e008c */
[----:B------:R-:W-:Y:S01]  /*6e20*/  MOV R140, R142 ;  /* 0x0000008e008c7202 */ /* 0x000fe20000000f00 */
[----:B------:R-:W-:Y:S02]  /*6e30*/  IMAD.MOV.U32 R177, RZ, RZ, R179 ;  /* 0x000000ffffb17224 */ /* 0x000fe400078e00b3 */
[----:B------:R-:W-:Y:S01]  /*6e40*/  IMAD.MOV.U32 R179, RZ, RZ, R31 ;  /* 0x000000ffffb37224 */ /* 0x000fe200078e001f */
[----:B------:R-:W-:Y:S01]  /*6e50*/  MOV R31, R193 ;  /* 0x000000c1001f7202 */ /* 0x000fe20000000f00 */
[----:B------:R-:W-:Y:S01]  /*6e60*/  IMAD.MOV.U32 R142, RZ, RZ, R174 ;  /* 0x000000ffff8e7224 */ /* 0x000fe200078e00ae */
[C---:B------:R-:W-:Y:S01]  /*6e70*/  HMMA.16816.F32.BF16 R124, R4.reuse, R10, R124 ;  /* 0x0000000a047c723c */ /* 0x040fe2000004187c */
[----:B------:R2:W-:Y:S01]  /*6e80*/  MUFU.EX2 R174, R0 ;  /* 0x0000000000ae7308 */ /* 0x0005e20000000800 */
[----:B------:R-:W-:Y:S01]  /*6e90*/  IMAD.MOV.U32 R193, RZ, RZ, R195 ;  /* 0x000000ffffc17224 */ /* 0x000fe200078e00c3 */
[----:B------:R-:W3:Y:S01]  /*6ea0*/  LDSM.16.MT88.4 R8, [R219+0xa900] ;  /* 0x00a90000db08783b */ /* 0x000ee20000004200 */
[----:B------:R-:W-:Y:S01]  /*6eb0*/  IMAD.MOV.U32 R195, RZ, RZ, R29 ;  /* 0x000000ffffc37224 */ /* 0x000fe200078e001d */
[----:B------:R-:W-:Y:S01]  /*6ec0*/  MOV R29, R185 ;  /* 0x000000b9001d7202 */ /* 0x000fe20000000f00 */
[----:B------:R-:W-:Y:S01]  /*6ed0*/  IMAD.MOV.U32 R164, RZ, RZ, R166 ;  /* 0x000000ffffa47224 */ /* 0x000fe200078e00a6 */
[----:B------:R-:W-:Y:S01]  /*6ee0*/  MOV R166, R176 ;  /* 0x000000b000a67202 */ /* 0x000fe20000000f00 */
[----:B------:R-:W-:Y:S01]  /*6ef0*/  IMAD.MOV.U32 R185, RZ, RZ, R187 ;  /* 0x000000ffffb97224 */ /* 0x000fe200078e00bb */
[----:B------:R-:W-:Y:S01]  /*6f00*/  HMMA.16816.F32.BF16 R116, R4, R20, R116 ;  /* 0x000000140474723c */ /* 0x000fe20000041874 */
[----:B------:R-:W-:-:S02]  /*6f10*/  IMAD.MOV.U32 R176, RZ, RZ, R178 ;  /* 0x000000ffffb07224 */ /* 0x000fc400078e00b2 */
[----:B------:R-:W-:Y:S01]  /*6f20*/  IMAD.MOV.U32 R187, RZ, RZ, R197 ;  /* 0x000000ffffbb7224 */ /* 0x000fe200078e00c5 */
[----:B------:R-:W-:Y:S01]  /*6f30*/  MOV R197, R199 ;  /* 0x000000c700c57202 */ /* 0x000fe20000000f00 */
[----:B--2---:R-:W-:-:S03]  /*6f40*/  FFMA.FTZ R0, R165, c[0x0][0x2d0], -R13 ;  /* 0x0000b400a5007a23 */ /* 0x004fc6000001080d */
[C---:B-1----:R-:W-:Y:S01]  /*6f50*/  HMMA.16816.F32.BF16 R56, R4.reuse, R16, R92 ;  /* 0x000000100438723c */ /* 0x042fe2000004185c */
[----:B------:R-:W-:Y:S02]  /*6f60*/  IMAD.MOV.U32 R165, RZ, RZ, R167 ;  /* 0x000000ffffa57224 */ /* 0x000fe400078e00a7 */
[----:B------:R-:W-:Y:S01]  /*6f70*/  IMAD.MOV.U32 R167, RZ, RZ, R177 ;  /* 0x000000ffffa77224 */ /* 0x000fe200078e00b1 */
[----:B------:R-:W-:Y:S01]  /*6f80*/  MOV R177, R179 ;  /* 0x000000b300b17202 */ /* 0x000fe20000000f00 */
[----:B------:R-:W-:Y:S02]  /*6f90*/  IMAD.MOV.U32 R179, RZ, RZ, R31 ;  /* 0x000000ffffb37224 */ /* 0x000fe400078e001f */
        /* <DEDUP_REMOVED lines=8> */
[----:B------:R-:W-:Y:S01]  /*7020*/  IMAD.MOV.U32 R192, RZ, RZ, R194 ;  /* 0x000000ffffc07224 */ /* 0x000fe200078e00c2 */
[----:B------:R-:W1:Y:S01]  /*7030*/  LDSM.16.MT88.4 R16, [R218+0x2100] ;  /* 0x00210000da10783b */ /* 0x000e620000004200 */
[----:B------:R-:W-:Y:S01]  /*7040*/  IMAD.MOV.U32 R186, RZ, RZ, R196 ;  /* 0x000000ffffba7224 */ /* 0x000fe200078e00c4 */
[----:B------:R-:W-:Y:S01]  /*7050*/  MOV R196, R198 ;  /* 0x000000c600c47202 */ /* 0x000fe20000000f00 */
[----:B------:R-:W-:Y:S01]  /*7060*/  IMAD.MOV.U32 R199, RZ, RZ, R141 ;  /* 0x000000ffffc77224 */ /* 0x000fe200078e008d */
[----:B------:R2:W4:Y:S01]  /*7070*/  MUFU.EX2 R198, R0 ;  /* 0x0000000000c67308 */ /* 0x0005220000000800 */
[----:B------:R-:W-:Y:S01]  /*7080*/  IMAD.MOV.U32 R194, RZ, RZ, R28 ;  /* 0x000000ffffc27224 */ /* 0x000fe200078e001c */
[----:B------:R-:W-:Y:S01]  /*7090*/  HMMA.16816.F32.BF16 R112, R4, R22, R112 ;  /* 0x000000160470723c */ /* 0x000fe20000041870 */
[----:B------:R-:W-:Y:S01]  /*70a0*/  IMAD.MOV.U32 R28, RZ, RZ, R185 ;  /* 0x000000ffff1c7224 */ /* 0x000fe200078e00b9 */
[----:B------:R-:W-:Y:S01]  /*70b0*/  MOV R185, R187 ;  /* 0x000000bb00b97202 */ /* 0x000fe20000000f00 */
[----:B------:R-:W-:Y:S01]  /*70c0*/  IMAD.MOV.U32 R25, RZ, RZ, R165 ;  /* 0x000000ffff197224 */ /* 0x000fe200078e00a5 */
[----:B------:R-:W-:Y:S01]  /*70d0*/  LDSM.16.MT88.4 R20, [R217+0x2100] ;  /* 0x00210000d914783b */ /* 0x000fe20000004200 */
[----:B------:R-:W-:-:S02]  /*70e0*/  IMAD.MOV.U32 R187, RZ, RZ, R197 ;  /* 0x000000ffffbb7224 */ /* 0x000fc400078e00c5 */
[----:B------:R-:W-:Y:S01]  /*70f0*/  IMAD.MOV.U32 R165, RZ, RZ, R167 ;  /* 0x000000ffffa57224 */ /* 0x000fe200078e00a7 */
[----:B------:R-:W-:Y:S01]  /*7100*/  MOV R167, R177 ;  /* 0x000000b100a77202 */ /* 0x000fe20000000f00 */
[----:B------:R-:W-:Y:S01]  /*7110*/  IMAD.MOV.U32 R141, RZ, RZ, R143 ;  /* 0x000000ffff8d7224 */ /* 0x000fe200078e008f */
[----:B------:R-:W-:Y:S01]  /*7120*/  MOV R143, R223 ;  /* 0x000000df008f7202 */ /* 0x000fe20000000f00 */
[----:B------:R-:W-:Y:S01]  /*7130*/  IMAD.MOV.U32 R197, RZ, RZ, R199 ;  /* 0x000000ffffc57224 */ /* 0x000fe200078e00c7 */
[C---:B---3--:R-:W-:Y:S01]  /*7140*/  HMMA.16816.F32.BF16 R36, R4.reuse, R8, R84 ;  /* 0x000000080424723c */ /* 0x048fe20000041854 */
[----:B--2---:R-:W-:Y:S01]  /*7150*/  FFMA.FTZ R0, R164, c[0x0][0x2d0], -R13 ;  /* 0x0000b400a4007a23 */ /* 0x004fe2000001080d */
[----:B------:R-:W-:Y:S01]  /*7160*/  MOV R164, R166 ;  /* 0x000000a600a47202 */ /* 0x000fe20000000f00 */
[----:B------:R-:W-:Y:S01]  /*7170*/  IMAD.MOV.U32 R166, RZ, RZ, R176 ;  /* 0x000000ffffa67224 */ /* 0x000fe200078e00b0 */
[----:B------:R-:W-:Y:S01]  /*7180*/  UIMAD.WIDE.U32 UR26, UR10, UR4, URZ ;  /* 0x000000040a1a72a5 */ /* 0x000fe2000f8e003f */
[----:B------:R-:W-:Y:S01]  /*7190*/  IMAD.MOV.U32 R199, RZ, RZ, R140 ;  /* 0x000000ffffc77224 */ /* 0x000fe200078e008c */
[----:B------:R2:W5:Y:S01]  /*71a0*/  LDL.LU R223, [R1+0x84] ;  /* 0x0000840001df7983 */ /* 0x0005620000300800 */
[----:B------:R-:W-:Y:S01]  /*71b0*/  IMAD.MOV.U32 R176, RZ, RZ, R178 ;  /* 0x000000ffffb07224 */ /* 0x000fe200078e00b2 */
[----:B------:R-:W-:Y:S01]  /*71c0*/  MOV R178, R30 ;  /* 0x0000001e00b27202 */ /* 0x000fe20000000f00 */
[----:B------:R-:W-:Y:S01]  /*71d0*/  IMAD.MOV.U32 R177, RZ, RZ, R179 ;  /* 0x000000ffffb17224 */ /* 0x000fe200078e00b3 */
        /* <DEDUP_REMOVED lines=8> */
[----:B------:R-:W3:Y:S01]  /*7260*/  LDSM.16.MT88.4 R8, [R220+0x2100] ;  /* 0x00210000dc08783b */ /* 0x000ee20000004200 */
[----:B------:R-:W-:Y:S01]  /*7270*/  IMAD.MOV.U32 R195, RZ, RZ, R196 ;  /* 0x000000ffffc37224 */ /* 0x000fe200078e00c4 */
[----:B------:R-:W-:Y:S01]  /*7280*/  MOV R196, R199 ;  /* 0x000000c700c47202 */ /* 0x000fe20000000f00 */
[----:B------:R-:W-:Y:S01]  /*7290*/  IMAD.MOV.U32 R141, RZ, RZ, R142 ;  /* 0x000000ffff8d7224 */ /* 0x000fe200078e008e */
[----:B------:R1:W-:Y:S01]  /*72a0*/  MUFU.EX2 R199, R0 ;  /* 0x0000000000c77308 */ /* 0x0003e20000000800 */
[----:B------:R-:W-:Y:S01]  /*72b0*/  IMAD.MOV.U32 R184, RZ, RZ, R185 ;  /* 0x000000ffffb87224 */ /* 0x000fe200078e00b9 */
[----:B------:R-:W-:Y:S01]  /*72c0*/  HMMA.16816.F32.BF16 R152, R4, R26, R152 ;  /* 0x0000001a0498723c */ /* 0x000fe20000041898 */
[----:B------:R-:W-:Y:S01]  /*72d0*/  IMAD.MOV.U32 R142, RZ, RZ, R143 ;  /* 0x000000ffff8e7224 */ /* 0x000fe200078e008f */
[----:B------:R-:W-:Y:S01]  /*72e0*/  MOV R143, R2 ;  /* 0x00000002008f7202 */ /* 0x000fe20000000f00 */
[----:B------:R-:W-:Y:S01]  /*72f0*/  IMAD.MOV.U32 R185, RZ, RZ, R186 ;  /* 0x000000ffffb97224 */ /* 0x000fe200078e00ba */
[----:B------:R-:W-:Y:S01]  /*7300*/  MOV R186, R187 ;  /* 0x000000bb00ba7202 */ /* 0x000fe20000000f00 */
[----:B------:R-:W-:-:S02]  /*7310*/  IMAD.MOV.U32 R187, RZ, RZ, R197 ;  /* 0x000000ffffbb7224 */ /* 0x000fc400078e00c5 */
[----:B------:R-:W-:Y:S02]  /*7320*/  IMAD.MOV.U32 R2, RZ, RZ, R222 ;  /* 0x000000ffff027224 */ /* 0x000fe400078e00de */
[----:B------:R-:W-:Y:S02]  /*7330*/  IMAD.MOV.U32 R197, RZ, RZ, R140 ;  /* 0x000000ffffc57224 */ /* 0x000fe400078e008c */
[----:B-1----:R-:W-:Y:S01]  /*7340*/  FFMA.FTZ R0, R25, c[0x0][0x2d0], -R13 ;  /* 0x0000b40019007a23 */ /* 0x002fe2000001080d */
[----:B------:R-:W-:Y:S01]  /*7350*/  MOV R25, R165 ;  /* 0x000000a500197202 */ /* 0x000fe20000000f00 */
[----:B------:R-:W-:Y:S02]  /*7360*/  IMAD.MOV.U32 R165, RZ, RZ, R167 ;  /* 0x000000ffffa57224 */ /* 0x000fe400078e00a7 */
[----:B------:R-:W-:Y:S01]  /*7370*/  IMAD.MOV.U32 R24, RZ, RZ, R164 ;  /* 0x000000ffff187224 */ /* 0x000fe200078e00a4 */
[----:B----4-:R-:W-:Y:S01]  /*7380*/  F2FP.BF16.PACK_AB R4, R198, R174 ;  /* 0x000000aec604723e */ /* 0x010fe200000010ff */
[----:B------:R-:W-:Y:S01]  /*7390*/  IMAD.MOV.U32 R140, RZ, RZ, R141 ;  /* 0x000000ffff8c7224 */ /* 0x000fe200078e008d */
[----:B------:R-:W-:Y:S01]  /*73a0*/  MOV R141, R142 ;  /* 0x0000008e008d7202 */ /* 0x000fe20000000f00 */
[----:B------:R-:W-:Y:S01]  /*73b0*/  IMAD.MOV.U32 R167, RZ, RZ, R177 ;  /* 0x000000ffffa77224 */ /* 0x000fe200078e00b1 */
[----:B------:R-:W-:Y:S01]  /*73c0*/  MOV R177, R179 ;  /* 0x000000b300b17202 */ /* 0x000fe20000000f00 */
[----:B------:R-:W-:Y:S01]  /*73d0*/  IMAD.MOV.U32 R142, RZ, RZ, R143 ;  /* 0x000000ffff8e7224 */ /* 0x000fe200078e008f */
[----:B------:R-:W-:Y:S01]  /*73e0*/  @UP1 UMOV UR15, UR27 ;  /* 0x0000001b000f1c82 */ /* 0x000fe20008000000 */
[----:B------:R-:W-:Y:S01]  /*73f0*/  IMAD.MOV.U32 R179, RZ, RZ, R31 ;  /* 0x000000ffffb37224 */ /* 0x000fe200078e001f */
[----:B------:R2:W5:Y:S01]  /*7400*/  LDL.LU R222, [R1+0x80] ;  /* 0x0000800001de7983 */ /* 0x0005620000300800 */
[----:B------:R-:W-:Y:S01]  /*7410*/  IMAD.MOV.U32 R143, RZ, RZ, R2 ;  /* 0x000000ffff8f7224 */ /* 0x000fe200078e0002 */
[----:B------:R-:W-:Y:S01]  /*7420*/  MOV R2, R175 ;  /* 0x000000af00027202 */ /* 0x000fe20000000f00 */
[----:B------:R-:W-:Y:S01]  /*7430*/  IMAD.MOV.U32 R31, RZ, RZ, R193 ;  /* 0x000000ffff1f7224 */ /* 0x000fe200078e00c1 */
[----:B------:R-:W-:-:S02]  /*7440*/  MOV R193, R195 ;  /* 0x000000c300c17202 */ /* 0x000fc40000000f00 */
[----:B------:R-:W-:Y:S02]  /*7450*/  MOV R195, R196 ;  /* 0x000000c400c37202 */ /* 0x000fe40000000f00 */
[----:B------:R-:W-:Y:S02]  /*7460*/  MOV R196, R140 ;  /* 0x0000008c00c47202 */ /* 0x000fe40000000f00 */
[----:B------:R-:W-:Y:S01]  /*7470*/  MOV R140, R142 ;  /* 0x0000008e008c7202 */ /* 0x000fe20000000f00 */
[----:B------:R-:W-:Y:S01]  /*7480*/  IMAD.MOV.U32 R164, RZ, RZ, R166 ;  /* 0x000000ffffa47224 */ /* 0x000fe200078e00a6 */
[----:B------:R-:W-:Y:S02]  /*7490*/  MOV R142, R2 ;  /* 0x00000002008e7202 */ /* 0x000fe40000000f00 */
[----:B------:R-:W-:Y:S02]  /*74a0*/  MOV R2, R205 ;  /* 0x000000cd00027202 */ /* 0x000fe40000000f00 */
[----:B------:R-:W-:Y:S01]  /*74b0*/  MOV R166, R176 ;  /* 0x000000b000a67202 */ /* 0x000fe20000000f00 */
[----:B------:R1:W4:Y:S01]  /*74c0*/  MUFU.EX2 R205, R0 ;  /* 0x0000000000cd7308 */ /* 0x0003220000000800 */
[----:B------:R-:W-:-:S02]  /*74d0*/  IMAD.MOV.U32 R176, RZ, RZ, R178 ;  /* 0x000000ffffb07224 */ /* 0x000fc400078e00b2 */
[----:B------:R-:W-:Y:S01]  /*74e0*/  IMAD.MOV.U32 R178, RZ, RZ, R30 ;  /* 0x000000ffffb27224 */ /* 0x000fe200078e001e */
[----:B------:R-:W-:Y:S01]  /*74f0*/  MOV R30, R192 ;  /* 0x000000c0001e7202 */ /* 0x000fe20000000f00 */
[----:B------:R-:W-:Y:S02]  /*7500*/  IMAD.MOV.U32 R192, RZ, RZ, R194 ;  /* 0x000000ffffc07224 */ /* 0x000fe400078e00c2 */
[----:B-1----:R-:W-:Y:S01]  /*7510*/  FFMA.FTZ R0, R24, c[0x0][0x2d0], -R12 ;  /* 0x0000b40018007a23 */ /* 0x002fe2000001080c */
        /* <DEDUP_REMOVED lines=9> */
[----:B------:R-:W-:-:S02]  /*75b0*/  IMAD.MOV.U32 R194, RZ, RZ, R187 ;  /* 0x000000ffffc27224 */ /* 0x000fc400078e00bb */
[----:B------:R-:W-:Y:S01]  /*75c0*/  IMAD.MOV.U32 R179, RZ, RZ, R30 ;  /* 0x000000ffffb37224 */ /* 0x000fe200078e001e */
[----:B------:R-:W-:Y:S01]  /*75d0*/  MOV R30, R31 ;  /* 0x0000001f001e7202 */ /* 0x000fe20000000f00 */
        /* <DEDUP_REMOVED lines=18> */
[----:B----4-:R-:W-:Y:S01]  /*7700*/  F2FP.BF16.PACK_AB R6, R205, R199 ;  /* 0x000000c7cd06723e */ /* 0x010fe200000010ff */
[----:B------:R-:W-:Y:S01]  /*7710*/  IMAD.MOV.U32 R140, RZ, RZ, R141 ;  /* 0x000000ffff8c7224 */ /* 0x000fe200078e008d */
[----:B------:R-:W-:Y:S01]  /*7720*/  MOV R141, R142 ;  /* 0x0000008e008d7202 */ /* 0x000fe20000000f00 */
[----:B------:R-:W-:Y:S01]  /*7730*/  IMAD.MOV.U32 R142, RZ, RZ, R143 ;  /* 0x000000ffff8e7224 */ /* 0x000fe200078e008f */
[----:B------:R-:W-:Y:S01]  /*7740*/  MOV R143, R2 ;  /* 0x00000002008f7202 */ /* 0x000fe20000000f00 */
[----:B------:R-:W-:-:S02]  /*7750*/  IMAD.MOV.U32 R2, RZ, RZ, R175 ;  /* 0x000000ffff027224 */ /* 0x000fc400078e00af */
[----:B------:R-:W-:Y:S01]  /*7760*/  IMAD.MOV.U32 R93, RZ, RZ, R164 ;  /* 0x000000ffff5d7224 */ /* 0x000fe200078e00a4 */
[----:B------:R1:W-:Y:S01]  /*7770*/  MUFU.EX2 R175, R0 ;  /* 0x0000000000af7308 */ /* 0x0003e20000000800 */
[----:B------:R-:W-:Y:S01]  /*7780*/  MOV R165, R196 ;  /* 0x000000c400a57202 */ /* 0x000fe20000000f00 */
[----:B------:R-:W-:Y:S01]  /*7790*/  IMAD.MOV.U32 R86, RZ, RZ, R30 ;  /* 0x000000ffff567224 */ /* 0x000fe200078e001e */
[----:B------:R-:W-:Y:S01]  /*77a0*/  MOV R166, R2 ;  /* 0x0000000200a67202 */ /* 0x000fe20000000f00 */
[----:B------:R-:W-:Y:S01]  /*77b0*/  FFMA.FTZ R2, R215, c[0x0][0x2d0], -R12 ;  /* 0x0000b400d7027a23 */ /* 0x000fe2000001080c */
[----:B------:R-:W-:Y:S01]  /*77c0*/  MOV R94, R25 ;  /* 0x00000019005e7202 */ /* 0x000fe20000000f00 */
[----:B------:R-:W-:Y:S01]  /*77d0*/  IMAD.MOV.U32 R31, RZ, RZ, R192 ;  /* 0x000000ffff1f7224 */ /* 0x000fe200078e00c0 */
[----:B------:R-:W-:Y:S01]  /*77e0*/  MOV R95, R177 ;  /* 0x000000b1005f7202 */ /* 0x000fe20000000f00 */
[----:B------:R-:W-:Y:S01]  /*77f0*/  IMAD.MOV.U32 R192, RZ, RZ, R197 ;  /* 0x000000ffffc07224 */ /* 0x000fe200078e00c5 */
[----:B------:R-:W-:Y:S01]  /*7800*/  MOV R87, R179 ;  /* 0x000000b300577202 */ /* 0x000fe20000000f00 */
[----:B------:R-:W-:Y:S01]  /*7810*/  IMAD.MOV.U32 R89, RZ, RZ, R176 ;  /* 0x000000ffff597224 */ /* 0x000fe200078e00b0 */
[----:B------:R-:W-:Y:S01]  /*7820*/  @UP1 USHF.R.U32.HI UR11, URZ, UR5, UR15 ;  /* 0x000000053f0b1299 */ /* 0x000fe2000801160f */
[----:B------:R-:W-:Y:S01]  /*7830*/  IMAD.MOV.U32 R88, RZ, RZ, R178 ;  /* 0x000000ffff587224 */ /* 0x000fe200078e00b2 */
[----:B------:R2:W5:Y:S01]  /*7840*/  LDL.LU R221, [R1+0x7c] ;  /* 0x00007c0001dd7983 */ /* 0x0005620000300800 */
[----:B-1----:R-:W-:Y:S01]  /*7850*/  FFMA.FTZ R0, R24, c[0x0][0x2d0], -R12 ;  /* 0x0000b40018007a23 */ /* 0x002fe2000001080c */
[----:B------:R-:W-:Y:S01]  /*7860*/  MUFU.EX2 R197, R2 ;  /* 0x0000000200c57308 */ /* 0x000fe20000000800 */
[----:B------:R-:W-:Y:S01]  /*7870*/  IMAD.MOV.U32 R167, RZ, RZ, R204 ;  /* 0x000000ffffa77224 */ /* 0x000fe200078e00cc */
[----:B------:R-:W-:Y:S01]  /*7880*/  MOV R30, R193 ;  /* 0x000000c1001e7202 */ /* 0x000fe20000000f00 */
[----:B------:R-:W-:Y:S01]  /*7890*/  IMAD.MOV.U32 R79, RZ, RZ, R194 ;  /* 0x000000ffff4f7224 */ /* 0x000fe200078e00c2 */
[----:B------:R-:W-:Y:S01]  /*78a0*/  MOV R84, R195 ;  /* 0x000000c300547202 */ /* 0x000fe20000000f00 */
[----:B------:R-:W-:Y:S01]  /*78b0*/  IMAD.MOV.U32 R164, RZ, RZ, R187 ;  /* 0x000000ffffa47224 */ /* 0x000fe200078e00bb */
[----:B------:R-:W1:Y:S02]  /*78c0*/  LDSM.16.MT88.4 R24, [R219+0x2100] ;  /* 0x00210000db18783b */ /* 0x000e640000004200 */
[----:B------:R4:W2:Y:S01]  /*78d0*/  MUFU.EX2 R196, R0 ;  /* 0x0000000000c47308 */ /* 0x0008a20000000800 */
[----:B------:R-:W-:Y:S01]  /*78e0*/  UIADD3 UR11, UR11, UR7, -UR13 ;  /* 0x000000070b0b7290 */ /* 0x000fe2000fffe80d */
[----:B------:R1:W5:Y:S01]  /*78f0*/  LDL.LU R216, [R1+0x78] ;  /* 0x0000780001d87983 */ /* 0x0003620000300800 */
[----:B----4-:R-:W-:-:S05]  /*7900*/  FFMA.FTZ R0, R214, c[0x0][0x2d0], -R12 ;  /* 0x0000b400d6007a23 */ /* 0x010fca000001080c */
[----:B------:R-:W4:Y:S01]  /*7910*/  MUFU.EX2 R204, R0 ;  /* 0x0000000000cc7308 */ /* 0x000f220000000800 */
[----:B--2---:R-:W-:Y:S01]  /*7920*/  F2FP.BF16.PACK_AB R5, R196, R175 ;  /* 0x000000afc405723e */ /* 0x004fe200000010ff */
[----:B------:R-:W-:Y:S01]  /*7930*/  IMAD.MOV.U32 R194, RZ, RZ, R141 ;  /* 0x000000ffffc27224 */ /* 0x000fe200078e008d */
[----:B------:R-:W-:Y:S01]  /*7940*/  MOV R193, R140 ;  /* 0x0000008c00c17202 */ /* 0x000fe20000000f00 */
[----:B------:R-:W-:Y:S01]  /*7950*/  IMAD.MOV.U32 R187, RZ, RZ, R143 ;  /* 0x000000ffffbb7224 */ /* 0x000fe200078e008f */
[----:B------:R-:W-:Y:S02]  /*7960*/  MOV R195, R142 ;  /* 0x0000008e00c37202 */ /* 0x000fe40000000f00 */
[----:B----4-:R-:W-:-:S07]  /*7970*/  F2FP.BF16.PACK_AB R7, R204, R197 ;  /* 0x000000c5cc07723e */ /* 0x010fce00000010ff */
[C---:B------:R-:W-:Y:S08]  /*7980*/  HMMA.16816.F32.BF16 R80, R4.reuse, R16, R80 ;  /* 0x000000100450723c */ /* 0x040ff00000041850 */
[C---:B------:R-:W-:Y:S01]  /*7990*/  HMMA.16816.F32.BF16 R72, R4.reuse, R18, R72 ;  /* 0x000000120448723c */ /* 0x040fe20000041848 */
[----:B------:R-:W2:Y:S07]  /*79a0*/  LDSM.16.MT88.4 R16, [R217+0x5100] ;  /* 0x00510000d910783b */ /* 0x000eae0000004200 */
[C---:B---3--:R-:W-:Y:S08]  /*79b0*/  HMMA.16816.F32.BF16 R140, R4.reuse, R8, R68 ;  /* 0x00000008048c723c */ /* 0x048ff00000041844 */
[C---:B------:R-:W-:Y:S01]  /*79c0*/  HMMA.16816.F32.BF16 R68, R4.reuse, R10, R64 ;  /* 0x0000000a0444723c */ /* 0x040fe20000041840 */
[----:B------:R-:W3:Y:S07]  /*79d0*/  LDSM.16.MT88.4 R8, [R218+0x5100] ;  /* 0x00510000da08783b */ /* 0x000eee0000004200 */
[C---:B------:R-:W-:Y:S08]  /*79e0*/  HMMA.16816.F32.BF16 R176, R4.reuse, R20, R200 ;  /* 0x0000001404b0723c */ /* 0x040ff000000418c8 */
[----:B------:R-:W-:Y:S01]  /*79f0*/  HMMA.16816.F32.BF16 R104, R4, R22, R104 ;  /* 0x000000160468723c */ /* 0x000fe20000041868 */
[----:B------:R-:W4:Y:S01]  /*7a00*/  LDSM.16.MT88.4 R20, [R220+0x5100] ;  /* 0x00510000dc14783b */ /* 0x000f220000004200 */
[----:B------:R-:W-:Y:S01]  /*7a10*/  MOV R2, R192 ;  /* 0x000000c000027202 */ /* 0x000fe20000000f00 */
[----:B------:R-:W-:Y:S01]  /*7a20*/  IMAD.MOV.U32 R214, RZ, RZ, R193 ;  /* 0x000000ffffd67224 */ /* 0x000fe200078e00c1 */
[----:B------:R-:W-:Y:S01]  /*7a30*/  MOV R215, R194 ;  /* 0x000000c200d77202 */ /* 0x000fe20000000f00 */
[----:B------:R-:W-:-:S03]  /*7a40*/  IMAD.MOV.U32 R0, RZ, RZ, R195 ;  /* 0x000000ffff007224 */ /* 0x000fc600078e00c3 */
[C---:B-1----:R-:W-:Y:S07]  /*7a50*/  HMMA.16816.F32.BF16 R64, R4.reuse, R26, R100 ;  /* 0x0000001a0440723c */ /* 0x042fee0000041864 */
[----:B------:R-:W-:Y:S01]  /*7a60*/  MOV R27, R164 ;  /* 0x000000a4001b7202 */ /* 0x000fe20000000f00 */
[----:B--2---:R-:W-:Y:S01]  /*7a70*/  HMMA.16816.F32.BF16 R192, R4, R16, R108 ;  /* 0x0000001004c0723c */ /* 0x004fe2000004186c */
[----:B------:R-:W-:-:S06]  /*7a80*/  IMAD.MOV.U32 R26, RZ, RZ, R165 ;  /* 0x000000ffff1a7224 */ /* 0x000fcc00078e00a5 */
[----:B------:R-:W-:Y:S01]  /*7a90*/  MOV R108, R166 ;  /* 0x000000a6006c7202 */ /* 0x000fe20000000f00 */
[C---:B------:R-:W-:Y:S01]  /*7aa0*/  HMMA.16816.F32.BF16 R96, R4.reuse, R18, R96 ;  /* 0x000000120460723c */ /* 0x040fe20000041860 */
[----:B------:R-:W-:Y:S01]  /*7ab0*/  IMAD.MOV.U32 R109, RZ, RZ, R167 ;  /* 0x000000ffff6d7224 */ /* 0x000fe200078e00a7 */
[----:B------:R-:W1:Y:S06]  /*7ac0*/  LDSM.16.MT88.4 R16, [R219+0x5100] ;  /* 0x00510000db10783b */ /* 0x000e6c0000004200 */
[C---:B---3--:R-:W-:Y:S08]  /*7ad0*/  HMMA.16816.F32.BF16 R164, R4.reuse, R8, R60 ;  /* 0x0000000804a4723c */ /* 0x048ff0000004183c */
[----:B------:R-:W-:Y:S01]  /*7ae0*/  HMMA.16816.F32.BF16 R52, R4, R10, R52 ;  /* 0x0000000a0434723c */ /* 0x000fe20000041834 */
[----:B------:R-:W2:Y:S01]  /*7af0*/  LDSM.16.MT88.4 R8, [R217+0x8100] ;  /* 0x00810000d908783b */ /* 0x000ea20000004200 */
[----:B------:R-:W-:Y:S01]  /*7b00*/  MOV R110, R30 ;  /* 0x0000001e006e7202 */ /* 0x000fe20000000f00 */
[----:B------:R-:W-:-:S05]  /*7b10*/  IMAD.MOV.U32 R111, RZ, RZ, R31 ;  /* 0x000000ffff6f7224 */ /* 0x000fca00078e001f */
[C---:B----4-:R-:W-:Y:S07]  /*7b20*/  HMMA.16816.F32.BF16 R40, R4.reuse, R20, R40 ;  /* 0x000000140428723c */ /* 0x050fee0000041828 */
[----:B------:R-:W-:Y:S01]  /*7b30*/  MOV R20, R28 ;  /* 0x0000001c00147202 */ /* 0x000fe20000000f00 */
[----:B------:R-:W-:Y:S02]  /*7b40*/  IMAD.MOV.U32 R21, RZ, RZ, R29 ;  /* 0x000000ffff157224 */ /* 0x000fe400078e001d */
[----:B------:R-:W3:Y:S01]  /*7b50*/  LDSM.16.MT88.4 R28, [R218+0x8100] ;  /* 0x00810000da1c783b */ /* 0x000ee20000004200 */
[----:B------:R-:W-:Y:S01]  /*7b60*/  HMMA.16816.F32.BF16 R44, R4, R24, R44 ;  /* 0x00000018042c723c */ /* 0x000fe2000004182c */
[----:B------:R-:W-:-:S06]  /*7b70*/  IMAD.MOV.U32 R200, RZ, RZ, R88 ;  /* 0x000000ffffc87224 */ /* 0x000fcc00078e0058 */
[----:B------:R-:W-:Y:S01]  /*7b80*/  MOV R25, R79 ;  /* 0x0000004f00197202 */ /* 0x000fe20000000f00 */
[C---:B------:R-:W-:Y:S07]  /*7b90*/  HMMA.16816.F32.BF16 R60, R4.reuse, R22, R128 ;  /* 0x00000016043c723c */ /* 0x040fee0000041880 */
[----:B------:R-:W-:Y:S01]  /*7ba0*/  MOV R22, R89 ;  /* 0x0000005900167202 */ /* 0x000fe20000000f00 */
[----:B-1----:R-:W-:Y:S01]  /*7bb0*/  HMMA.16816.F32.BF16 R76, R4, R16, R132 ;  /* 0x00000010044c723c */ /* 0x002fe20000041884 */
[----:B------:R-:W-:Y:S01]  /*7bc0*/  IMAD.MOV.U32 R129, RZ, RZ, R90 ;  /* 0x000000ffff817224 */ /* 0x000fe200078e005a */
[----:B------:R-:W-:Y:S01]  /*7bd0*/  MOV R128, R91 ;  /* 0x0000005b00807202 */ /* 0x000fe20000000f00 */
[----:B------:R-:W-:Y:S01]  /*7be0*/  IMAD.MOV.U32 R23, RZ, RZ, R92 ;  /* 0x000000ffff177224 */ /* 0x000fe200078e005c */
[----:B------:R-:W-:Y:S01]  /*7bf0*/  MOV R130, R93 ;  /* 0x0000005d00827202 */ /* 0x000fe20000000f00 */
[----:B------:R-:W-:-:S02]  /*7c00*/  IMAD.MOV.U32 R131, RZ, RZ, R94 ;  /* 0x000000ffff837224 */ /* 0x000fc400078e005e */
[----:B------:R-:W-:Y:S01]  /*7c10*/  MOV R135, R95 ;  /* 0x0000005f00877202 */ /* 0x000fe20000000f00 */
[C---:B--2---:R-:W-:Y:S08]  /*7c20*/  HMMA.16816.F32.BF16 R88, R4.reuse, R8, R144 ;  /* 0x000000080458723c */ /* 0x044ff00000041890 */
[----:B------:R-:W-:Y:S01]  /*7c30*/  HMMA.16816.F32.BF16 R92, R4, R10, R148 ;  /* 0x0000000a045c723c */ /* 0x000fe20000041894 */
[----:B------:R-:W1:Y:S01]  /*7c40*/  LDSM.16.MT88.4 R8, [R219+0x8100] ;  /* 0x00810000db08783b */ /* 0x000e620000004200 */
[----:B------:R-:W-:Y:S01]  /*7c50*/  IMAD.MOV.U32 R24, RZ, RZ, R84 ;  /* 0x000000ffff187224 */ /* 0x000fe200078e0054 */
[----:B------:R-:W-:Y:S01]  /*7c60*/  MOV R203, R85 ;  /* 0x0000005500cb7202 */ /* 0x000fe20000000f00 */
[----:B------:R-:W-:Y:S01]  /*7c70*/  IMAD.MOV.U32 R202, RZ, RZ, R86 ;  /* 0x000000ffffca7224 */ /* 0x000fe200078e0056 */
[----:B------:R-:W-:-:S03]  /*7c80*/  MOV R201, R87 ;  /* 0x0000005700c97202 */ /* 0x000fc60000000f00 */
[C---:B------:R-:W-:Y:S01]  /*7c90*/  HMMA.16816.F32.BF16 R84, R4.reuse, R18, R136 ;  /* 0x000000120454723c */ /* 0x040fe20000041888 */
[----:B------:R-:W2:Y:S07]  /*7ca0*/  LDSM.16.MT88.4 R16, [R220+0x8100] ;  /* 0x00810000dc10783b */ /* 0x000eae0000004200 */
[----:B---3--:R-:W-:Y:S07]  /*7cb0*/  HMMA.16816.F32.BF16 R100, R4, R28, R160 ;  /* 0x0000001c0464723c */ /* 0x008fee00000418a0 */
[----:B------:R-:W-:-:S02]  /*7cc0*/  IMAD.MOV.U32 R160, RZ, RZ, R135 ;  /* 0x000000ffffa07224 */ /* 0x000fc400078e0087 */
[----:B------:R-:W-:Y:S02]  /*7cd0*/  IMAD.MOV.U32 R135, RZ, RZ, R23 ;  /* 0x000000ffff877224 */ /* 0x000fe400078e0017 */
[----:B------:R-:W-:Y:S02]  /*7ce0*/  IMAD.MOV.U32 R23, RZ, RZ, R131 ;  /* 0x000000ffff177224 */ /* 0x000fe400078e0083 */
[----:B------:R-:W-:Y:S01]  /*7cf0*/  IMAD.MOV.U32 R131, RZ, RZ, R21 ;  /* 0x000000ffff837224 */ /* 0x000fe200078e0015 */
[----:B------:R-:W-:Y:S01]  /*7d00*/  MOV R136, R185 ;  /* 0x000000b900887202 */ /* 0x000fe20000000f00 */
[----:B------:R-:W-:Y:S02]  /*7d10*/  IMAD.MOV.U32 R147, RZ, RZ, R184 ;  /* 0x000000ffff937224 */ /* 0x000fe400078e00b8 */
[----:B------:R-:W-:Y:S01]  /*7d20*/  IMAD.MOV.U32 R137, RZ, RZ, R186 ;  /* 0x000000ffff897224 */ /* 0x000fe200078e00ba */
[----:B------:R-:W-:Y:S02]  /*7d30*/  MOV R161, R131 ;  /* 0x0000008300a17202 */ /* 0x000fe40000000f00 */
[----:B------:R-:W-:-:S02]  /*7d40*/  MOV R131, R187 ;  /* 0x000000bb00837202 */ /* 0x000fc40000000f00 */
[C---:B-1----:R-:W-:Y:S08]  /*7d50*/  HMMA.16816.F32.BF16 R184, R4.reuse, R8, R156 ;  /* 0x0000000804b8723c */ /* 0x042ff0000004189c */
[----:B------:R-:W-:Y:S01]  /*7d60*/  HMMA.16816.F32.BF16 R124, R4, R10, R124 ;  /* 0x0000000a047c723c */ /* 0x000fe2000004187c */
[----:B------:R-:W1:Y:S01]  /*7d70*/  LDSM.16.MT88.4 R8, [R219+0xb100] ;  /* 0x00b10000db08783b */ /* 0x000e620000004200 */
[----:B------:R-:W-:-:S02]  /*7d80*/  MOV R134, R22 ;  /* 0x0000001600867202 */ /* 0x000fc40000000f00 */
[----:B------:R-:W-:Y:S01]  /*7d90*/  MOV R22, R130 ;  /* 0x0000008200167202 */ /* 0x000fe20000000f00 */
[----:B------:R-:W-:Y:S01]  /*7da0*/  IMAD.MOV.U32 R21, RZ, RZ, R109 ;  /* 0x000000ffff157224 */ /* 0x000fe200078e006d */
[----:B------:R-:W-:Y:S01]  /*7db0*/  MOV R130, R20 ;  /* 0x0000001400827202 */ /* 0x000fe20000000f00 */
[----:B------:R-:W-:Y:S01]  /*7dc0*/  IMAD.MOV.U32 R109, RZ, RZ, R111 ;  /* 0x000000ffff6d7224 */ /* 0x000fe200078e006f */
[----:B------:R-:W-:Y:S01]  /*7dd0*/  MOV R20, R108 ;  /* 0x0000006c00147202 */ /* 0x000fe20000000f00 */
[----:B------:R-:W-:Y:S01]  /*7de0*/  IMAD.MOV.U32 R111, RZ, RZ, R27 ;  /* 0x000000ffff6f7224 */ /* 0x000fe200078e001b */
[----:B------:R-:W-:Y:S02]  /*7df0*/  MOV R108, R110 ;  /* 0x0000006e006c7202 */ /* 0x000fe40000000f00 */
        /* <DEDUP_REMOVED lines=14> */
[----:B------:R-:W3:Y:S01]  /*7ee0*/  LDSM.16.MT88.4 R24, [R217+0xb100] ;  /* 0x00b10000d918783b */ /* 0x000ee20000004200 */
[C---:B--2---:R-:W-:Y:S03]  /*7ef0*/  HMMA.16816.F32.BF16 R108, R4.reuse, R16, R168 ;  /* 0x00000010046c723c */ /* 0x044fe600000418a8 */
[----:B------:R-:W2:Y:S05]  /*7f00*/  LDSM.16.MT88.4 R20, [R218+0xb100] ;  /* 0x00b10000da14783b */ /* 0x000eaa0000004200 */
[----:B------:R-:W-:Y:S01]  /*7f10*/  HMMA.16816.F32.BF16 R188, R4, R18, R188 ;  /* 0x0000001204bc723c */ /* 0x000fe200000418bc */
[----:B------:R-:W4:Y:S01]  /*7f20*/  LDSM.16.MT88.4 R16, [R220+0xb100] ;  /* 0x00b10000dc10783b */ /* 0x000f220000004200 */
[----:B------:R-:W-:-:S06]  /*7f30*/  FFMA.FTZ R0, R0, c[0x0][0x2d0], -R13 ;  /* 0x0000b40000007a23 */ /* 0x000fcc000001080d */
[C---:B-1----:R-:W-:Y:S01]  /*7f40*/  HMMA.16816.F32.BF16 R36, R4.reuse, R8, R36 ;  /* 0x000000080424723c */ /* 0x042fe20000041824 */
[----:B------:R1:W-:Y:S07]  /*7f50*/  MUFU.EX2 R8, R0 ;  /* 0x0000000000087308 */ /* 0x0003ee0000000800 */
[----:B------:R-:W-:Y:S01]  /*7f60*/  HMMA.16816.F32.BF16 R32, R4, R10, R32 ;  /* 0x0000000a0420723c */ /* 0x000fe20000041820 */
[----:B-1----:R-:W-:Y:S01]  /*7f70*/  FFMA.FTZ R0, R183, c[0x0][0x2d0], -R13 ;  /* 0x0000b400b7007a23 */ /* 0x002fe2000001080d */
[----:B------:R-:W-:Y:S01]  /*7f80*/  MOV R144, R201 ;  /* 0x000000c900907202 */ /* 0x000fe20000000f00 */
[----:B------:R-:W-:Y:S01]  /*7f90*/  IMAD.MOV.U32 R151, RZ, RZ, R200 ;  /* 0x000000ffff977224 */ /* 0x000fe200078e00c8 */
[----:B------:R-:W-:Y:S01]  /*7fa0*/  MOV R146, R203 ;  /* 0x000000cb00927202 */ /* 0x000fe20000000f00 */
[----:B------:R1:W-:Y:S01]  /*7fb0*/  MUFU.EX2 R9, R0 ;  /* 0x0000000000097308 */ /* 0x0003e20000000800 */
[----:B------:R-:W-:-:S02]  /*7fc0*/  IMAD.MOV.U32 R145, RZ, RZ, R202 ;  /* 0x000000ffff917224 */ /* 0x000fc400078e00ca */
[----:B---3--:R-:W-:Y:S01]  /*7fd0*/  HMMA.16816.F32.BF16 R120, R4, R24, R120 ;  /* 0x000000180478723c */ /* 0x008fe20000041878 */
[----:B------:R-:W-:Y:S01]  /*7fe0*/  MOV R169, R148 ;  /* 0x0000009400a97202 */ /* 0x000fe20000000f00 */
[----:B------:R-:W-:Y:S01]  /*7ff0*/  FFMA.FTZ R2, R2, c[0x0][0x2d0], -R12 ;  /* 0x0000b40002027a23 */ /* 0x000fe2000001080c */
[----:B------:R-:W-:Y:S01]  /*8000*/  MOV R171, R150 ;  /* 0x0000009600ab7202 */ /* 0x000fe20000000f00 */
[----:B------:R-:W-:Y:S01]  /*8010*/  IMAD.MOV.U32 R170, RZ, RZ, R163 ;  /* 0x000000ffffaa7224 */ /* 0x000fe200078e00a3 */
[----:B------:R-:W-:Y:S01]  /*8020*/  LDSM.16.MT88.4 R180, [R217+0x2900] ;  /* 0x00290000d9b4783b */ /* 0x000fe20000004200 */
[----:B-1----:R-:W-:-:S04]  /*8030*/  FFMA.FTZ R0, R160, c[0x0][0x2d0], -R13 ;  /* 0x0000b400a0007a23 */ /* 0x002fc8000001080d */
[----:B------:R1:W-:Y:S01]  /*8040*/  MUFU.EX2 R11, R0 ;  /* 0x00000000000b7308 */ /* 0x0003e20000000800 */
[----:B--2---:R-:W-:Y:S01]  /*8050*/  HMMA.16816.F32.BF16 R116, R4, R20, R116 ;  /* 0x000000140474723c */ /* 0x004fe20000041874 */
[----:B-1----:R-:W-:-:S06]  /*8060*/  FFMA.FTZ R0, R161, c[0x0][0x2d0], -R13 ;  /* 0x0000b400a1007a23 */ /* 0x002fcc000001080d */
[----:B------:R1:W2:Y:S01]  /*8070*/  MUFU.EX2 R10, R0 ;  /* 0x00000000000a7308 */ /* 0x0002a20000000800 */
[----:B------:R-:W-:Y:S01]  /*8080*/  HMMA.16816.F32.BF16 R24, R4, R26, R152 ;  /* 0x0000001a0418723c */ /* 0x000fe20000041898 */
[----:B------:R-:W-:-:S07]  /*8090*/  IMAD.MOV.U32 R163, RZ, RZ, R149 ;  /* 0x000000ffffa37224 */ /* 0x000fce00078e0095 */
[----:B------:R-:W-:Y:S01]  /*80a0*/  HMMA.16816.F32.BF16 R20, R4, R22, R112 ;  /* 0x000000160414723c */ /* 0x000fe20000041870 */
[----:B-1----:R-:W-:-:S07]  /*80b0*/  FFMA.FTZ R0, R162, c[0x0][0x2d0], -R12 ;  /* 0x0000b400a2007a23 */ /* 0x002fce000001080c */
[----:B----4-:R-:W-:Y:S01]  /*80c0*/  HMMA.16816.F32.BF16 R200, R4, R16, R56 ;  /* 0x0000001004c8723c */ /* 0x010fe20000041838 */
[----:B------:R-:W-:-:S07]  /*80d0*/  IMAD.MOV.U32 R160, RZ, RZ, R151 ;  /* 0x000000ffffa07224 */ /* 0x000fce00078e0097 */
[----:B------:R-:W-:Y:S01]  /*80e0*/  HMMA.16816.F32.BF16 R48, R4, R18, R48 ;  /* 0x000000120430723c */ /* 0x000fe20000041830 */
[----:B------:R1:W-:Y:S01]  /*80f0*/  MUFU.EX2 R4, R0 ;  /* 0x0000000000047308 */ /* 0x0003e20000000800 */
[----:B------:R-:W-:Y:S01]  /*8100*/  MOV R161, R144 ;  /* 0x0000009000a17202 */ /* 0x000fe20000000f00 */
[----:B------:R-:W-:Y:S01]  /*8110*/  IMAD.MOV.U32 R162, RZ, RZ, R145 ;  /* 0x000000ffffa27224 */ /* 0x000fe200078e0091 */
[----:B------:R-:W-:Y:S01]  /*8120*/  MOV R150, R136 ;  /* 0x0000008800967202 */ /* 0x000fe20000000f00 */
[----:B------:R-:W-:Y:S01]  /*8130*/  IMAD.MOV.U32 R149, RZ, RZ, R147 ;  /* 0x000000ffff957224 */ /* 0x000fe200078e0093 */
[----:B------:R-:W3:Y:S01]  /*8140*/  LDSM.16.MT88.4 R152, [R219+0x2900] ;  /* 0x00290000db98783b */ /* 0x000ee20000004200 */
[----:B------:R-:W-:Y:S02]  /*8150*/  IMAD.MOV.U32 R151, RZ, RZ, R137 ;  /* 0x000000ffff977224 */ /* 0x000fe400078e0089 */
[----:B------:R4:W-:Y:S01]  /*8160*/  MUFU.EX2 R5, R2 ;  /* 0x0000000200057308 */ /* 0x0009e20000000800 */
[----:B------:R-:W-:Y:S01]  /*8170*/  MOV R113, R129 ;  /* 0x0000008100717202 */ /* 0x000fe20000000f00 */
[----:B------:R-:W-:Y:S01]  /*8180*/  IMAD.MOV.U32 R114, RZ, RZ, R130 ;  /* 0x000000ffff727224 */ /* 0x000fe200078e0082 */
[----:B------:R-:W-:-:S02]  /*8190*/  MOV R115, R131 ;  /* 0x0000008300737202 */ /* 0x000fc40000000f00 */
[----:B------:R-:W-:Y:S02]  /*81a0*/  MOV R148, R146 ;  /* 0x0000009200947202 */ /* 0x000fe40000000f00 */
[----:B------:R-:W-:Y:S01]  /*81b0*/  MOV R159, R171 ;  /* 0x000000ab009f7202 */ /* 0x000fe20000000f00 */
[----:B-1----:R-:W-:Y:S01]  /*81c0*/  FFMA.FTZ R0, R138, c[0x0][0x2d0], -R12 ;  /* 0x0000b4008a007a23 */ /* 0x002fe2000001080c */
[----:B------:R-:W-:Y:S01]  /*81d0*/  MOV R17, R133 ;  /* 0x0000008500117202 */ /* 0x000fe20000000f00 */
[----:B------:R-:W-:Y:S01]  /*81e0*/  IMAD.MOV.U32 R168, RZ, RZ, R160 ;  /* 0x000000ffffa87224 */ /* 0x000fe200078e00a0 */
[----:B------:R-:W-:Y:S01]  /*81f0*/  LDSM.16.MT88.4 R56, [R220+0x5900] ;  /* 0x00590000dc38783b */ /* 0x000fe20000004200 */
[----:B------:R1:W1:Y:S01]  /*8200*/  MUFU.EX2 R6, R0 ;  /* 0x0000000000067308 */ /* 0x0002620000000800 */
[----:B------:R-:W-:Y:S02]  /*8210*/  IMAD.MOV.U32 R160, RZ, RZ, R149 ;  /* 0x000000ffffa07224 */ /* 0x000fe400078e0095 */
[----:B----4-:R-:W-:Y:S01]  /*8220*/  FADD.FTZ R2, R170, R169 ;  /* 0x000000a9aa027221 */ /* 0x010fe20000010000 */
[----:B------:R-:W-:Y:S01]  /*8230*/  MOV R169, R161 ;  /* 0x000000a100a97202 */ /* 0x000fe20000000f00 */
[----:B------:R-:W-:Y:S01]  /*8240*/  IMAD.MOV.U32 R170, RZ, RZ, R162 ;  /* 0x000000ffffaa7224 */ /* 0x000fe200078e00a2 */
[----:B------:R-:W-:Y:S01]  /*8250*/  MOV R161, R150 ;  /* 0x0000009600a17202 */ /* 0x000fe20000000f00 */
[----:B------:R-:W-:Y:S01]  /*8260*/  IMAD.MOV.U32 R162, RZ, RZ, R151 ;  /* 0x000000ffffa27224 */ /* 0x000fe200078e0097 */
[----:B--2---:R-:W-:Y:S01]  /*8270*/  F2FP.BF16.PACK_AB R130, R10, R11 ;  /* 0x0000000b0a82723e */ /* 0x004fe200000010ff */
[----:B------:R-:W-:Y:S01]  /*8280*/  IMAD.MOV.U32 R18, RZ, RZ, R128 ;  /* 0x000000ffff127224 */ /* 0x000fe200078e0080 */
[----:B------:R-:W-:Y:S01]  /*8290*/  MOV R19, R135 ;  /* 0x0000008700137202 */ /* 0x000fe20000000f00 */
[----:B------:R-:W-:Y:S01]  /*82a0*/  IMAD.MOV.U32 R16, RZ, RZ, R134 ;  /* 0x000000ffff107224 */ /* 0x000fe200078e0086 */
[----:B------:R-:W-:Y:S01]  /*82b0*/  LDSM.16.MT88.4 R144, [R220+0x2900] ;  /* 0x00290000dc90783b */ /* 0x000fe20000004200 */
[----:B-1----:R-:W-:-:S03]  /*82c0*/  FFMA.FTZ R0, R139, c[0x0][0x2d0], -R12 ;  /* 0x0000b4008b007a23 */ /* 0x002fc6000001080c */
[----:B------:R-:W-:Y:S01]  /*82d0*/  LDSM.16.MT88.4 R136, [R218+0x2900] ;  /* 0x00290000da88783b */ /* 0x000fe20000004200 */
[----:B------:R1:W2:Y:S01]  /*82e0*/  MUFU.EX2 R7, R0 ;  /* 0x0000000000077308 */ /* 0x0002a20000000800 */
[----:B------:R-:W-:Y:S01]  /*82f0*/  MOV R12, R160 ;  /* 0x000000a0000c7202 */ /* 0x000fe20000000f00 */
[----:B-1----:R-:W-:Y:S01]  /*8300*/  FADD.FTZ R0, R15, R14 ;  /* 0x0000000e0f007221 */ /* 0x002fe20000010000 */
[----:B------:R-:W-:Y:S01]  /*8310*/  MOV R15, R162 ;  /* 0x000000a2000f7202 */ /* 0x000fe20000000f00 */
[----:B------:R-:W-:Y:S02]  /*8320*/  IMAD.MOV.U32 R14, RZ, RZ, R161 ;  /* 0x000000ffff0e7224 */ /* 0x000fe400078e00a1 */
[----:B------:R-:W-:Y:S02]  /*8330*/  FADD.FTZ R3, R3, R0 ;  /* 0x0000000003037221 */ /* 0x000fe40000010000 */
[----:B------:R-:W-:Y:S02]  /*8340*/  IMAD.MOV.U32 R0, RZ, RZ, R163 ;  /* 0x000000ffff007224 */ /* 0x000fe400078e00a3 */
[----:B------:R-:W1:Y:S01]  /*8350*/  LDSM.16.MT88.4 R160, [R217+0x5900] ;  /* 0x00590000d9a0783b */ /* 0x000e620000004200 */
[----:B------:R-:W-:-:S02]  /*8360*/  F2FP.BF16.PACK_AB R128, R9, R8 ;  /* 0x000000080980723e */ /* 0x000fc400000010ff */
[----:B------:R-:W-:Y:S02]  /*8370*/  F2FP.BF16.PACK_AB R129, R6, R4 ;  /* 0x000000040681723e */ /* 0x000fe400000010ff */
[----:B--2---:R-:W-:Y:S02]  /*8380*/  F2FP.BF16.PACK_AB R131, R7, R5 ;  /* 0x000000050783723e */ /* 0x004fe400000010ff */
[----:B------:R-:W-:Y:S01]  /*8390*/  MOV R171, R148 ;  /* 0x0000009400ab7202 */ /* 0x000fe20000000f00 */
[----:B------:R-:W-:-:S04]  /*83a0*/  FADD.FTZ R2, R132, R2 ;  /* 0x0000000284027221 */ /* 0x000fc80000010000 */
[----:B---3--:R-:W-:Y:S01]  /*83b0*/  HMMA.16816.F32.BF16 R148, R128, R152, R44 ;  /* 0x000000988094723c */ /* 0x008fe2000004182c */
[----:B------:R-:W-:-:S06]  /*83c0*/  FADD.FTZ R0, R0, R2 ;  /* 0x0000000200007221 */ /* 0x000fcc0000010000 */
[----:B------:R-:W-:Y:S02]  /*83d0*/  IMAD.MOV.U32 R47, RZ, RZ, R159 ;  /* 0x000000ffff2f7224 */ /* 0x000fe400078e009f */
[----:B------:R-:W-:Y:S01]  /*83e0*/  IMAD.MOV.U32 R13, RZ, RZ, R171 ;  /* 0x000000ffff0d7224 */ /* 0x000fe200078e00ab */
[----:B------:R-:W-:Y:S01]  /*83f0*/  MOV R44, R170 ;  /* 0x000000aa002c7202 */ /* 0x000fe20000000f00 */
[----:B-1----:R-:W-:Y:S07]  /*8400*/  HMMA.16816.F32.BF16 R156, R128, R160, R192 ;  /* 0x000000a0809c723c */ /* 0x002fee00000418c0 */
[----:B------:R-:W-:Y:S01]  /*8410*/  MOV R193, R113 ;  /* 0x0000007100c17202 */ /* 0x000fe20000000f00 */
[----:B------:R-:W-:Y:S01]  /*8420*/  IMAD.MOV.U32 R194, RZ, RZ, R114 ;  /* 0x000000ffffc27224 */ /* 0x000fe200078e0072 */
[----:B------:R-:W-:Y:S01]  /*8430*/  MOV R195, R115 ;  /* 0x0000007300c37202 */ /* 0x000fe20000000f00 */
[----:B------:R-:W-:Y:S01]  /*8440*/  IMAD.MOV.U32 R45, RZ, RZ, R169 ;  /* 0x000000ffff2d7224 */ /* 0x000fe200078e00a9 */
[----:B------:R-:W-:Y:S01]  /*8450*/  MOV R46, R168 ;  /* 0x000000a8002e7202 */ /* 0x000fe20000000f00 */
[----:B------:R-:W-:Y:S01]  /*8460*/  FADD.FTZ R3, R193, R3 ;  /* 0x00000003c1037221 */ /* 0x000fe20000010000 */
[----:B------:R-:W1:Y:S01]  /*8470*/  LDSM.16.MT88.4 R168, [R218+0x5900] ;  /* 0x00590000daa8783b */ /* 0x000e620000004200 */
[----:B------:R-:W-:-:S02]  /*8480*/  FADD.FTZ R0, R194, R0 ;  /* 0x00000000c2007221 */ /* 0x000fc40000010000 */
[----:B------:R-:W-:Y:S01]  /*8490*/  FADD.FTZ R3, R195, R3 ;  /* 0x00000003c3037221 */ /* 0x000fe20000010000 */
[C---:B------:R-:W-:Y:S01]  /*84a0*/  HMMA.16816.F32.BF16 R132, R128.reuse, R136, R80 ;  /* 0x000000888084723c */ /* 0x040fe20000041850 */
[----:B------:R-:W-:Y:S01]  /*84b0*/  FADD.FTZ R2, R15, R0 ;  /* 0x000000000f027221 */ /* 0x000fe20000010000 */
[----:B------:R-:W-:Y:S01]  /*84c0*/  LDSM.16.MT88.4 R80, [R218+0x8900] ;  /* 0x00890000da50783b */ /* 0x000fe20000004200 */
[----:B------:R-:W-:Y:S02]  /*84d0*/  FADD.FTZ R0, R14, R3 ;  /* 0x000000030e007221 */ /* 0x000fe40000010000 */
[----:B------:R-:W-:Y:S01]  /*84e0*/  FADD.FTZ R2, R12, R2 ;  /* 0x000000020c027221 */ /* 0x000fe20000010000 */
[----:B------:R-:W-:Y:S01]  /*84f0*/  LDSM.16.MT88.4 R112, [R218+0xb900] ;  /* 0x00b90000da70783b */ /* 0x000fe20000004200 */
[----:B------:R-:W-:Y:S02]  /*8500*/  FADD.FTZ R0, R13, R0 ;  /* 0x000000000d007221 */ /* 0x000fe40000010000 */
[----:B------:R-:W-:Y:S01]  /*8510*/  FADD.FTZ R2, R44, R2 ;  /* 0x000000022c027221 */ /* 0x000fe20000010000 */
[----:B------:R-:W-:Y:S01]  /*8520*/  HMMA.16816.F32.BF16 R136, R128, R138, R72 ;  /* 0x0000008a8088723c */ /* 0x000fe20000041848 */
[----:B------:R-:W-:Y:S01]  /*8530*/  FADD.FTZ R0, R45, R0 ;  /* 0x000000002d007221 */ /* 0x000fe20000010000 */
[----:B------:R-:W-:Y:S01]  /*8540*/  LDSM.16.MT88.4 R72, [R217+0x8900] ;  /* 0x00890000d948783b */ /* 0x000fe20000004200 */
[----:B------:R-:W-:-:S02]  /*8550*/  FADD.FTZ R2, R46, R2 ;  /* 0x000000022e027221 */ /* 0x000fc40000010000 */
[----:B------:R-:W-:Y:S01]  /*8560*/  FADD.FTZ R0, R47, R0 ;  /* 0x000000002f007221 */ /* 0x000fe20000010000 */
[----:B------:R-:W-:Y:S02]  /*8570*/  LDSM.16.MT88.4 R12, [R219+0xb900] ;  /* 0x00b90000db0c783b */ /* 0x000fe40000004200 */
[----:B------:R-:W-:Y:S02]  /*8580*/  HMMA.16816.F32.BF16 R152, R128, R154, R64 ;  /* 0x0000009a8098723c */ /* 0x000fe40000041840 */
[----:B------:R-:W2:Y:S01]  /*8590*/  LDSM.16.MT88.4 R64, [R219+0x5900] ;  /* 0x00590000db40783b */ /* 0x000ea20000004200 */
[----:B------:R-:W-:-:S05]  /*85a0*/  FADD.FTZ R2, R18, R2 ;  /* 0x0000000212027221 */ /* 0x000fca0000010000 */
[----:B------:R-:W-:Y:S01]  /*85b0*/  HMMA.16816.F32.BF16 R176, R128, R180, R176 ;  /* 0x000000b480b0723c */ /* 0x000fe200000418b0 */
[----:B------:R-:W-:-:S07]  /*85c0*/  FADD.FTZ R0, R19, R0 ;  /* 0x0000000013007221 */ /* 0x000fce0000010000 */
[----:B------:R-:W-:Y:S01]  /*85d0*/  HMMA.16816.F32.BF16 R180, R128, R182, R104 ;  /* 0x000000b680b4723c */ /* 0x000fe20000041868 */
[----:B------:R-:W3:Y:S01]  /*85e0*/  LDSM.16.MT88.4 R104, [R217+0xb900] ;  /* 0x00b90000d968783b */ /* 0x000ee20000004200 */
[----:B------:R-:W-:Y:S02]  /*85f0*/  FADD.FTZ R2, R16, R2 ;  /* 0x0000000210027221 */ /* 0x000fe40000010000 */
[----:B------:R-:W-:Y:S02]  /*8600*/  FADD.FTZ R0, R17, R0 ;  /* 0x0000000011007221 */ /* 0x000fe40000010000 */
[----:B------:R-:W-:Y:S02]  /*8610*/  FADD.FTZ R3, R214, R2 ;  /* 0x00000002d6037221 */ /* 0x000fe40000010000 */
        /* <DEDUP_REMOVED lines=8> */
[----:B------:R-:W-:Y:S02]  /*86a0*/  FADD.FTZ R2, R209, R2 ;  /* 0x00000002d1027221 */ /* 0x000fe40000010000 */
[----:B------:R-:W-:Y:S02]  /*86b0*/  FADD.FTZ R0, R174, R0 ;  /* 0x00000000ae007221 */ /* 0x000fe40000010000 */
[----:B------:R-:W-:Y:S01]  /*86c0*/  FADD.FTZ R3, R175, R2 ;  /* 0x00000002af037221 */ /* 0x000fe20000010000 */
[----:B-1----:R-:W-:Y:S01]  /*86d0*/  HMMA.16816.F32.BF16 R164, R128, R168, R164 ;  /* 0x000000a880a4723c */ /* 0x002fe200000418a4 */
[----:B------:R-:W-:Y:S02]  /*86e0*/  FADD.FTZ R2, R198, R0 ;  /* 0x00000000c6027221 */ /* 0x000fe40000010000 */
[----:B------:R-:W-:-:S05]  /*86f0*/  FADD.FTZ R0, R196, R3 ;  /* 0x00000003c4007221 */ /* 0x000fca0000010000 */
[----:B------:R-:W-:Y:S01]  /*8700*/  HMMA.16816.F32.BF16 R168, R128, R170, R52 ;  /* 0x000000aa80a8723c */ /* 0x000fe20000041834 */
[----:B------:R-:W-:Y:S02]  /*8710*/  FADD.FTZ R3, R199, R2 ;  /* 0x00000002c7037221 */ /* 0x000fe40000010000 */
[----:B------:R-:W-:-:S05]  /*8720*/  FADD.FTZ R2, R197, R0 ;  /* 0x00000000c5027221 */ /* 0x000fca0000010000 */
[----:B------:R-:W-:Y:S01]  /*8730*/  HMMA.16816.F32.BF16 R140, R128, R144, R140 ;  /* 0x00000090808c723c */ /* 0x000fe2000004188c */
[----:B------:R-:W-:-:S07]  /*8740*/  FADD.FTZ R0, R205, R3 ;  /* 0x00000003cd007221 */ /* 0x000fce0000010000 */
[----:B------:R-:W-:Y:S01]  /*8750*/  HMMA.16816.F32.BF16 R52, R128, R56, R40 ;  /* 0x000000388034723c */ /* 0x000fe20000041828 */
[----:B------:R-:W-:-:S07]  /*8760*/  FADD.FTZ R2, R204, R2 ;  /* 0x00000002cc027221 */ /* 0x000fce0000010000 */
[C---:B------:R-:W-:Y:S08]  /*8770*/  HMMA.16816.F32.BF16 R144, R128.reuse, R146, R68 ;  /* 0x000000928090723c */ /* 0x040ff00000041844 */
[----:B------:R-:W-:Y:S01]  /*8780*/  HMMA.16816.F32.BF16 R56, R128, R58, R60 ;  /* 0x0000003a8038723c */ /* 0x000fe2000004183c */
[----:B------:R-:W-:-:S07]  /*8790*/  UIMAD.WIDE UR4, UR11, 0x2aaaaaab, URZ ;  /* 0x2aaaaaab0b0478a5 */ /* 0x000fce000f8e023f */
[C---:B--2---:R-:W-:Y:S08]  /*87a0*/  HMMA.16816.F32.BF16 R60, R128.reuse, R64, R76 ;  /* 0x00000040803c723c */ /* 0x044ff0000004184c */
[C---:B------:R-:W-:Y:S01]  /*87b0*/  HMMA.16816.F32.BF16 R68, R128.reuse, R72, R88 ;  /* 0x000000488044723c */ /* 0x040fe20000041858 */
[----:B------:R-:W1:Y:S07]  /*87c0*/  LDSM.16.MT88.4 R88, [R220+0x8900] ;  /* 0x00890000dc58783b */ /* 0x000e6e0000004200 */
[C---:B------:R-:W-:Y:S01]  /*87d0*/  HMMA.16816.F32.BF16 R160, R128.reuse, R162, R96 ;  /* 0x000000a280a0723c */ /* 0x040fe20000041860 */
[----:B------:R-:W2:Y:S07]  /*87e0*/  LDSM.16.MT88.4 R96, [R219+0x8900] ;  /* 0x00890000db60783b */ /* 0x000eae0000004200 */
[----:B------:R-:W-:Y:S01]  /*87f0*/  HMMA.16816.F32.BF16 R76, R128, R80, R100 ;  /* 0x00000050804c723c */ /* 0x000fe20000041864 */
[----:B------:R-:W-:-:S07]  /*8800*/  FADD.FTZ R0, R8, R0 ;  /* 0x0000000008007221 */ /* 0x000fce0000010000 */
[----:B---3--:R-:W-:Y:S01]  /*8810*/  HMMA.16816.F32.BF16 R100, R128, R104, R120 ;  /* 0x000000688064723c */ /* 0x008fe20000041878 */
[----:B------:R-:W3:Y:S01]  /*8820*/  LDSM.16.MT88.4 R120, [R220+0xb900] ;  /* 0x00b90000dc78783b */ /* 0x000ee20000004200 */
[----:B------:R-:W-:Y:S01]  /*8830*/  FADD.FTZ R2, R4, R2 ;  /* 0x0000000204027221 */ /* 0x000fe20000010000 */
[----:B------:R-:W-:Y:S01]  /*8840*/  USHF.R.U32.HI UR4, URZ, 0x1f, UR5 ;  /* 0x0000001f3f047899 */ /* 0x000fe20008011605 */
[----:B------:R-:W-:Y:S02]  /*8850*/  FADD.FTZ R0, R9, R0 ;  /* 0x0000000009007221 */ /* 0x000fe40000010000 */
[----:B------:R-:W-:Y:S01]  /*8860*/  FADD.FTZ R2, R6, R2 ;  /* 0x0000000206027221 */ /* 0x000fe20000010000 */
[----:B------:R-:W-:Y:S01]  /*8870*/  ULEA.HI.SX32 UR4, UR5, UR4, 0x1c ;  /* 0x0000000405047291 */ /* 0x000fe2000f8fe23f */
[----:B------:R-:W-:Y:S02]  /*8880*/  FADD.FTZ R0, R11, R0 ;  /* 0x000000000b007221 */ /* 0x000fe40000010000 */
[----:B------:R-:W-:Y:S01]  /*8890*/  FADD.FTZ R2, R5, R2 ;  /* 0x0000000205027221 */ /* 0x000fe20000010000 */
[----:B------:R-:W-:Y:S01]  /*88a0*/  UISETP.LT.AND UP0, UPT, URZ, UR4, UPT ;  /* 0x000000043f00728c */ /* 0x000fe2000bf01270 */
[----:B------:R-:W-:-:S02]  /*88b0*/  FADD.FTZ R3, R10, R0 ;  /* 0x000000000a037221 */ /* 0x000fc40000010000 */
[----:B------:R-:W-:Y:S01]  /*88c0*/  FADD.FTZ R0, R7, R2 ;  /* 0x0000000207007221 */ /* 0x000fe20000010000 */
[----:B------:R-:W-:-:S04]  /*88d0*/  USEL UR4, URZ, UR4, !UP0 ;  /* 0x000000043f047287 */ /* 0x000fc8000c000000 */
[----:B------:R-:W-:Y:S01]  /*88e0*/  UISETP.GE.AND UP0, UPT, UR6, UR4, UPT ;  /* 0x000000040600728c */ /* 0x000fe2000bf06270 */
[----:B------:R4:W-:Y:S04]  /*88f0*/  STL [R1+0x24], R0 ;  /* 0x0000240001007387 */ /* 0x0009e80000100800 */
[----:B------:R4:W-:Y:S01]  /*8900*/  STL [R1+0x20], R3 ;  /* 0x0000200301007387 */ /* 0x0009e20000100800 */
[----:B------:R-:W-:Y:S01]  /*8910*/  PLOP3.LUT P0, PT, PT, PT, UP0, 0x40, 0x0 ;  /* 0x000000000000781c */ /* 0x000fe20003f0e808 */
[C---:B------:R-:W-:Y:S08]  /*8920*/  HMMA.16816.F32.BF16 R64, R128.reuse, R66, R84 ;  /* 0x000000428040723c */ /* 0x040ff00000041854 */
[C---:B------:R-:W-:Y:S08]  /*8930*/  HMMA.16816.F32.BF16 R72, R128.reuse, R74, R92 ;  /* 0x0000004a8048723c */ /* 0x040ff0000004185c */
[C---:B-1----:R-:W-:Y:S08]  /*8940*/  HMMA.16816.F32.BF16 R84, R128.reuse, R88, R108 ;  /* 0x000000588054723c */ /* 0x042ff0000004186c */
[C---:B--2---:R-:W-:Y:S08]  /*8950*/  HMMA.16816.F32.BF16 R92, R128.reuse, R96, R184 ;  /* 0x00000060805c723c */ /* 0x044ff000000418b8 */
        /* <DEDUP_REMOVED lines=11> */
[----:B----4-:R-:W2:Y:S04]  /*8a10*/  LDL R47, [R1+0x58] ;  /* 0x00005800012f7983 */ /* 0x010ea80000100800 */
[----:B------:R-:W3:Y:S04]  /*8a20*/  LDL.LU R18, [R1+0x74] ;  /* 0x0000740001127983 */ /* 0x000ee80000300800 */
[----:B------:R-:W3:Y:S04]  /*8a30*/  LDL R19, [R1+0x44] ;  /* 0x0000440001137983 */ /* 0x000ee80000100800 */
[----:B------:R-:W4:Y:S04]  /*8a40*/  LDL R16, [R1+0x6c] ;  /* 0x00006c0001107983 */ /* 0x000f280000100800 */
[----:B------:R-:W4:Y:S04]  /*8a50*/  LDL R17, [R1+0x64] ;  /* 0x0000640001117983 */ /* 0x000f280000100800 */
[----:B------:R-:W4:Y:S04]  /*8a60*/  LDL R214, [R1+0x70] ;  /* 0x0000700001d67983 */ /* 0x000f280000100800 */
[----:B------:R-:W4:Y:S01]  /*8a70*/  LDL R215, [R1+0x60] ;  /* 0x0000600001d77983 */ /* 0x000f220000100800 */
[----:B------:R-:W-:Y:S01]  /*8a80*/  PLOP3.LUT P0, PT, PT, PT, UP1, 0x80, 0x0 ;  /* 0x000000000000781c */ /* 0x000fe20003f0f018 */
[----:B------:R-:W-:-:S02]  /*8a90*/  IMAD.MOV.U32 R175, RZ, RZ, R172 ;  /* 0x000000ffffaf7224 */ /* 0x000fc400078e00ac */
[----:B------:R-:W-:-:S10]  /*8aa0*/  IMAD.MOV.U32 R3, RZ, RZ, R173 ;  /* 0x000000ffff037224 */ /* 0x000fd400078e00ad */
[----:B--2---:R-:W-:Y:S01]  /*8ab0*/  @P0 IMAD.HI.U32 R0, R47, c[0x0][0x2c8], RZ ;  /* 0x0000b2002f000a27 */ /* 0x004fe200078e00ff */
[----:B------:R-:W-:Y:S02]  /*8ac0*/  PLOP3.LUT P0, PT, PT, PT, UP1, 0x80, 0x0 ;  /* 0x000000000000781c */ /* 0x000fe40003f0f018 */
[----:B---3--:R-:W-:-:S05]  /*8ad0*/  SHF.L.U64.HI R2, R19, 0x1, R18 ;  /* 0x0000000113027819 */ /* 0x008fca0000010212 */
[----:B------:R1:W-:Y:S06]  /*8ae0*/  STL [R1+0x40], R2 ;  /* 0x0000400201007387 */ /* 0x0003ec0000100800 */
[----:B------:R-:W-:Y:S02]  /*8af0*/  @P0 SHF.R.U32.HI R0, RZ, c[0x0][0x2cc], R0 ;  /* 0x0000b300ff000a19 */ /* 0x000fe40000011600 */
[C---:B----4-:R-:W-:Y:S01]  /*8b00*/  SHF.L.U64.HI R5, R17.reuse, 0x1, R16 ;  /* 0x0000000111057819 */ /* 0x050fe20000010210 */
[----:B------:R-:W-:Y:S02]  /*8b10*/  IMAD.SHL.U32 R4, R17, 0x2, RZ ;  /* 0x0000000211047824 */ /* 0x000fe400078e00ff */
[----:B-1----:R-:W-:-:S05]  /*8b20*/  IMAD.SHL.U32 R2, R19, 0x2, RZ ;  /* 0x0000000213027824 */ /* 0x002fca00078e00ff */
[----:B------:R1:W-:Y:S04]  /*8b30*/  STL [R1+0x68], R2 ;  /* 0x0000680201007387 */ /* 0x0003e80000100800 */
[----:B------:R2:W-:Y:S04]  /*8b40*/  STL [R1+0x3c], R5 ;  /* 0x00003c0501007387 */ /* 0x0005e80000100800 */
[----:B------:R3:W-:Y:S01]  /*8b50*/  STL [R1+0x38], R4 ;  /* 0x0000380401007387 */ /* 0x0007e20000100800 */
[----:B-1----:R-:W-:Y:S02]  /*8b60*/  SEL R2, RZ, 0x10, P5 ;  /* 0x00000010ff027807 */ /* 0x002fe40002800000 */
[----:B------:R-:W-:-:S02]  /*8b70*/  SEL R2, RZ, 0x10, P4 ;  /* 0x00000010ff027807 */ /* 0x000fc40002000000 */
[C---:B--2---:R-:W-:Y:S01]  /*8b80*/  SHF.L.U64.HI R5, R215.reuse, 0x1, R214 ;  /* 0x00000001d7057819 */ /* 0x044fe200000102d6 */
[----:B---3--:R-:W-:-:S04]  /*8b90*/  IMAD.SHL.U32 R4, R215, 0x2, RZ ;  /* 0x00000002d7047824 */ /* 0x008fc800078e00ff */
[----:B------:R1:W-:Y:S04]  /*8ba0*/  STL [R1+0x34], R5 ;  /* 0x0000340501007387 */ /* 0x0003e80000100800 */
[----:B------:R1:W-:Y:S04]  /*8bb0*/  STL [R1+0x30], R4 ;  /* 0x0000300401007387 */ /* 0x0003e80000100800 */
[----:B------:R1:W-:Y:S02]  /*8bc0*/  @P0 STL [R1+0x54], R0 ;  /* 0x0000540001000387 */ /* 0x0003e40000100800 */
.L_x_3441:
[----:B------:R-:W-:Y:S04]  /*8bd0*/  DEPBAR.LE SB0, 0x0 ;  /* 0x000080000000791a */ /* 0x000fe80000000000 */
[----:B------:R-:W-:Y:S01]  /*8be0*/  BAR.SYNC.DEFER_BLOCKING 0x0 ;  /* 0x0000000000007b1d */ /* 0x000fe20000010000 */
[----:B------:R-:W-:Y:S05]  /*8bf0*/  ISETP.LE.AND P0, PT, RZ, UR6, PT ;  /* 0x00000006ff007c0c */ /* 0x000fea000bf03270 */
[----:B-----5:R2:W3:Y:S04]  /*8c00*/  LDSM.16.M88.4 R48, [R223+0x18100] ;  /* 0x01810000df30783b */ /* 0x0204e80000000200 */
        /* <DEDUP_REMOVED lines=14> */
[----:B---34-:R-:W3:Y:S01]  /*8cf0*/  LDL R2, [R1+0x2c] ;  /* 0x00002c0001027983 */ /* 0x018ee20000100800 */
[----:B------:R-:W-:Y:S03]  /*8d00*/  SEL R23, RZ, 0x10, P5 ;  /* 0x00000010ff177807 */ /* 0x000fe60002800000 */
[----:B------:R-:W4:Y:S04]  /*8d10*/  LDL R6, [R1+0x28] ;  /* 0x0000280001067983 */ /* 0x000f280000100800 */
        /* <DEDUP_REMOVED lines=8> */
[----:B-1-3--:R-:W-:Y:S01]  /*8da0*/  SHF.R.S32.HI R0, RZ, 0x1f, R2 ;  /* 0x0000001fff007819 */ /* 0x00afe20000011402 */
        /* <DEDUP_REMOVED lines=12> */
[----:B------:R-:W1:Y:S01]  /*8e70*/  SHFL.IDX PT, R0, R6, RZ, 0x181f ;  /* 0x00181fff06007589 */ /* 0x000e6200000e0000 */
[C---:B--2---:R-:W-:Y:S01]  /*8e80*/  IMAD.SHL.U32 R12, R13.reuse, 0x2, RZ ;  /* 0x000000020d0c7824 */ /* 0x044fe200078e00ff */
[----:B-----5:R-:W-:Y:S02]  /*8e90*/  SHF.L.U64.HI R13, R13, 0x1, R20 ;  /* 0x000000010d0d7819 */ /* 0x020fe40000010214 */
[----:B------:R-:W2:Y:S01]  /*8ea0*/  SHFL.IDX PT, R2, R7, RZ, 0x181f ;  /* 0x00181fff07027589 */ /* 0x000ea200000e0000 */
[----:B-1----:R-:W-:Y:S05]  /*8eb0*/  IADD3 R14, P0, R0, R36, RZ ;  /* 0x00000024000e7210 */ /* 0x002fea0007f1e0ff */
[----:B--2---:R-:W-:Y:S01]  /*8ec0*/  IMAD.X R15, R2, 0x1, R31, P0 ;  /* 0x00000001020f7824 */ /* 0x004fe200000e061f */
[----:B------:R-:W-:Y:S04]  /*8ed0*/  IADD3 R4, P0, R0, R22, RZ ;  /* 0x0000001600047210 */ /* 0x000fe80007f1e0ff */
[----:B------:R-:W-:Y:S01]  /*8ee0*/  @!PT LDS RZ, [RZ] ;  /* 0x00000000fffff984 */ /* 0x000fe20000000800 */
[----:B------:R1:W-:Y:S01]  /*8ef0*/  LDGSTS.E.BYPASS.LTC128B.128 [R252], [R14.64], !P2 ;  /* 0x000000000efc7fae */ /* 0x0003e2000d101d50 */
[----:B------:R-:W-:Y:S05]  /*8f00*/  IMAD.X R5, R2, 0x1, R30, P0 ;  /* 0x0000000102057824 */ /* 0x000fea00000e061e */
[----:B------:R2:W-:Y:S02]  /*8f10*/  LDGSTS.E.BYPASS.LTC128B.128 [R252+0x3000], [R4.64], !P5 ;  /* 0x0300000004fc7fae */ /* 0x0005e4000e901d50 */
[-C--:B--2---:R-:W-:Y:S05]  /*8f20*/  IADD3 R4, P0, R0, R29.reuse, RZ ;  /* 0x0000001d00047210 */ /* 0x084fea0007f1e0ff */
[----:B------:R-:W-:Y:S01]  /*8f30*/  IMAD.X R5, R2, 0x1, R28, P0 ;  /* 0x0000000102057824 */ /* 0x000fe200000e061c */
[----:B------:R-:W-:Y:S02]  /*8f40*/  IADD3 R20, P0, R0, R12, RZ ;  /* 0x0000000c00147210 */ /* 0x000fe40007f1e0ff */
[----:B------:R-:W-:Y:S03]  /*8f50*/  SHFL.IDX PT, R0, R6, 0x2, 0x181f ;  /* 0x00581f0006007f89 */ /* 0x000fe600000e0000 */
[----:B------:R-:W-:Y:S01]  /*8f60*/  IMAD.X R21, R2, 0x1, R13, P0 ;  /* 0x0000000102157824 */ /* 0x000fe200000e060d */
[----:B------:R2:W-:Y:S04]  /*8f70*/  LDGSTS.E.BYPASS.LTC128B.128 [R252+0x6000], [R4.64], !P4 ;  /* 0x0600000004fc7fae */ /* 0x0005e8000e101d50 */
[----:B------:R3:W-:Y:S04]  /*8f80*/  LDGSTS.E.BYPASS.LTC128B.128 [R252+0x9000], [R20.64], !P6 ;  /* 0x0900000014fc7fae */ /* 0x0007e8000f101d50 */
[----:B------:R-:W-:Y:S04]  /*8f90*/  SHFL.IDX PT, R2, R7, 0x2, 0x181f ;  /* 0x00581f0007027f89 */ /* 0x000fe800000e0000 */
[----:B--2---:R-:W1:Y:S04]  /*8fa0*/  SHFL.IDX PT, R4, R6, 0x1, 0x181f ;  /* 0x00381f0006047f89 */ /* 0x004e6800000e0000 */
[----:B------:R-:W2:Y:S01]  /*8fb0*/  SHFL.IDX PT, R5, R7, 0x1, 0x181f ;  /* 0x00381f0007057f89 */ /* 0x000ea200000e0000 */
[C---:B-1----:R-:W-:Y:S05]  /*8fc0*/  IADD3 R14, P0, R4.reuse, R36, RZ ;  /* 0x00000024040e7210 */ /* 0x042fea0007f1e0ff */
[C---:B--2---:R-:W-:Y:S05]  /*8fd0*/  IMAD.X R15, R5.reuse, 0x1, R31, P0 ;  /* 0x00000001050f7824 */ /* 0x044fea00000e061f */
[----:B------:R1:W-:Y:S02]  /*8fe0*/  LDGSTS.E.BYPASS.LTC128B.128 [R252+0x1000], [R14.64], !P2 ;  /* 0x010000000efc7fae */ /* 0x0003e4000d101d50 */
[C---:B-1----:R-:W-:Y:S05]  /*8ff0*/  IADD3 R14, P0, R4.reuse, R22, RZ ;  /* 0x00000016040e7210 */ /* 0x042fea0007f1e0ff */
[C---:B------:R-:W-:Y:S01]  /*9000*/  IMAD.X R15, R5.reuse, 0x1, R30, P0 ;  /* 0x00000001050f7824 */ /* 0x040fe200000e061e */
[C---:B------:R-:W-:Y:S04]  /*9010*/  IADD3 R6, P0, R4.reuse, R29, RZ ;  /* 0x0000001d04067210 */ /* 0x040fe80007f1e0ff */
[----:B------:R3:W-:Y:S01]  /*9020*/  LDGSTS.E.BYPASS.LTC128B.128 [R252+0x4000], [R14.64], !P5 ;  /* 0x040000000efc7fae */ /* 0x0007e2000e901d50 */
[C---:B------:R-:W-:Y:S01]  /*9030*/  IMAD.X R7, R5.reuse, 0x1, R28, P0 ;  /* 0x0000000105077824 */ /* 0x040fe200000e061c */
[----:B------:R-:W-:Y:S04]  /*9040*/  IADD3 R4, P0, R4, R12, RZ ;  /* 0x0000000c04047210 */ /* 0x000fe80007f1e0ff */
[----:B------:R3:W-:Y:S01]  /*9050*/  LDGSTS.E.BYPASS.LTC128B.128 [R252+0x7000], [R6.64], !P4 ;  /* 0x0700000006fc7fae */ /* 0x0007e2000e101d50 */
[----:B------:R-:W-:Y:S05]  /*9060*/  IMAD.X R5, R5, 0x1, R13, P0 ;  /* 0x0000000105057824 */ /* 0x000fea00000e060d */
[----:B------:R1:W-:Y:S02]  /*9070*/  LDGSTS.E.BYPASS.LTC128B.128 [R252+0xa000], [R4.64], !P6 ;  /* 0x0a00000004fc7fae */ /* 0x0003e4000f101d50 */
[----:B-1----:R-:W-:Y:S05]  /*9080*/  IADD3 R4, P0, R0, R36, RZ ;  /* 0x0000002400047210 */ /* 0x002fea0007f1e0ff */
[----:B------:R-:W-:Y:S05]  /*9090*/  IMAD.X R5, R2, 0x1, R31, P0 ;  /* 0x0000000102057824 */ /* 0x000fea00000e061f */
[----:B------:R1:W-:Y:S02]  /*90a0*/  LDGSTS.E.BYPASS.LTC128B.128 [R252+0x2000], [R4.64], !P2 ;  /* 0x0200000004fc7fae */ /* 0x0003e4000d101d50 */
[C---:B-1----:R-:W-:Y:S04]  /*90b0*/  IADD3 R4, -R23.reuse, 0x10, RZ ;  /* 0x0000001017047810 */ /* 0x042fe80007ffe1ff */
[----:B------:R-:W-:Y:S04]  /*90c0*/  LOP3.LUT R4, R4, 0xf, RZ, 0xc0, !PT ;  /* 0x0000000f04047812 */ /* 0x000fe800078ec0ff */
[----:B------:R-:W-:Y:S02]  /*90d0*/  IADD3 R4, P1, P0, R4, R0, R22 ;  /* 0x0000000004047210 */ /* 0x000fe4000783e016 */
[----:B------:R-:W-:Y:S02]  /*90e0*/  SEL R22, RZ, 0x10, P6 ;  /* 0x00000010ff167807 */ /* 0x000fe40003000000 */
[----:B------:R-:W-:Y:S02]  /*90f0*/  IADD3.X R5, RZ, R2, R30, P1, P0 ;  /* 0x00000002ff057210 */ /* 0x000fe40000fe041e */
[----:B------:R-:W-:Y:S02]  /*9100*/  ISETP.NE.U32.AND P0, PT, R23, RZ, PT ;  /* 0x000000ff1700720c */ /* 0x000fe40003f05070 */
[----:B------:R-:W-:Y:S11]  /*9110*/  SEL R23, RZ, 0x10, P4 ;  /* 0x00000010ff177807 */ /* 0x000ff60002000000 */
[----:B------:R1:W-:Y:S02]  /*9120*/  LDGSTS.E.BYPASS.LTC128B.128.ZFILL [R252+0x5000], [R4.64], P0 ;  /* 0x0500000004fc7fae */ /* 0x0003e40008141d50 */
[----:B-1----:R-:W-:Y:S04]  /*9130*/  IADD3 R4, -R22, 0x10, RZ ;  /* 0x0000001016047810 */ /* 0x002fe80007ffe1ff */
[----:B------:R-:W-:Y:S04]  /*9140*/  LOP3.LUT R4, R4, 0xf, RZ, 0xc0, !PT ;  /* 0x0000000f04047812 */ /* 0x000fe800078ec0ff */
[----:B------:R-:W-:Y:S02]  /*9150*/  IADD3 R12, P1, P0, R4, R0, R12 ;  /* 0x00000000040c7210 */ /* 0x000fe4000783e00c */
[C---:B------:R-:W-:Y:S02]  /*9160*/  IADD3 R4, -R23.reuse, 0x10, RZ ;  /* 0x0000001017047810 */ /* 0x040fe40007ffe1ff */
[----:B------:R-:W-:Y:S02]  /*9170*/  IADD3.X R13, RZ, R2, R13, P1, P0 ;  /* 0x00000002ff0d7210 */ /* 0x000fe40000fe040d */
[----:B------:R-:W-:Y:S04]  /*9180*/  LOP3.LUT R4, R4, 0xf, RZ, 0xc0, !PT ;  /* 0x0000000f04047812 */ /* 0x000fe800078ec0ff */
[----:B------:R-:W-:Y:S04]  /*9190*/  IADD3 R4, P1, P0, R4, R0, R29 ;  /* 0x0000000004047210 */ /* 0x000fe8000783e01d */
[----:B------:R-:W-:Y:S02]  /*91a0*/  IADD3.X R5, RZ, R2, R28, P1, P0 ;  /* 0x00000002ff057210 */ /* 0x000fe40000fe041c */
[----:B------:R-:W-:Y:S11]  /*91b0*/  ISETP.NE.U32.AND P0, PT, R23, RZ, PT ;  /* 0x000000ff1700720c */ /* 0x000ff60003f05070 */
[----:B------:R-:W-:Y:S02]  /*91c0*/  @!UPT UIADD3 URZ, URZ, URZ, URZ ;  /* 0x0000003f3f3ff290 */ /* 0x000fe4000fffe03f */
[----:B------:R3:W-:Y:S01]  /*91d0*/  LDGSTS.E.BYPASS.LTC128B.128.ZFILL [R252+0x8000], [R4.64], P0 ;  /* 0x0800000004fc7fae */ /* 0x0007e20008141d50 */
[----:B------:R-:W-:Y:S11]  /*91e0*/  ISETP.NE.U32.AND P0, PT, R22, RZ, PT ;  /* 0x000000ff1600720c */ /* 0x000ff60003f05070 */
[----:B------:R-:W-:Y:S02]  /*91f0*/  @!UPT UIADD3 URZ, URZ, URZ, URZ ;  /* 0x0000003f3f3ff290 */ /* 0x000fe4000fffe03f */
[----:B------:R3:W-:Y:S02]  /*9200*/  LDGSTS.E.BYPASS.LTC128B.128.ZFILL [R252+0xb000], [R12.64], P0 ;  /* 0x0b0000000cfc7fae */ /* 0x0007e40008141d50 */
.L_x_3439:
        /* <DEDUP_REMOVED lines=89> */
[----:B------:R-:W2:Y:S06]  /*97a0*/  LDSM.16.M88.4 R184, [R241] ;  /* 0x00000000f1b8783b */ /* 0x000eac0000000200 */
        /* <DEDUP_REMOVED lines=206> */
[----:B------:R-:W2:Y:S01]  /*a490*/  LDL R0, [R1+0x4c] ;  /* 0x00004c0001007983 */ /* 0x000ea20000100800 */
[----:B------:R-:W-:Y:S01]  /*a4a0*/  IMAD.MOV.U32 R2, RZ, RZ, c[0x0][0x2b8] ;  /* 0x0000ae00ff027624 */ /* 0x000fe200078e00ff */
[----:B------:R-:W-:Y:S01]  /*a4b0*/  UIMAD UR5, UR6, 0x60, UR12 ;  /* 0x00000060060578a4 */ /* 0x000fe2000f8e020c */
[----:B------:R-:W-:Y:S01]  /*a4c0*/  IMAD.MOV.U32 R184, RZ, RZ, RZ ;  /* 0x000000ffffb87224 */ /* 0x000fe200078e00ff */
[----:B------:R-:W3:Y:S01]  /*a4d0*/  LDL R201, [R1+0x38] ;  /* 0x0000380001c97983 */ /* 0x000ee20000100800 */
[----:B------:R-:W-:Y:S02]  /*a4e0*/  SEL R215, RZ, 0x10, P5 ;  /* 0x00000010ffd77807 */ /* 0x000fe40002800000 */
[----:B------:R-:W-:Y:S01]  /*a4f0*/  ISETP.NE.AND P1, PT, R2, 0x1, PT ;  /* 0x000000010200780c */ /* 0x000fe20003f25270 */
[----:B------:R-:W4:Y:S01]  /*a500*/  LDL R198, [R1+0x3c] ;  /* 0x00003c0001c67983 */ /* 0x000f220000100800 */
[----:B------:R-:W-:Y:S01]  /*a510*/  IMAD.U32 R2, RZ, RZ, UR5 ;  /* 0x00000005ff027e24 */ /* 0x000fe2000f8e00ff */
[----:B------:R-:W-:Y:S02]  /*a520*/  SEL R212, RZ, 0x10, P4 ;  /* 0x00000010ffd47807 */ /* 0x000fe40002000000 */
[----:B------:R-:W5:Y:S01]  /*a530*/  LDL R199, [R1+0x30] ;  /* 0x0000300001c77983 */ /* 0x000f620000100800 */
[----:B------:R-:W-:Y:S02]  /*a540*/  IADD3 R194, -R215, 0x10, RZ ;  /* 0x00000010d7c27810 */ /* 0x000fe40007ffe1ff */
[----:B------:R-:W-:Y:S01]  /*a550*/  IADD3 R192, -R212, 0x10, RZ ;  /* 0x00000010d4c07810 */ /* 0x000fe20007ffe1ff */
[----:B------:R-:W3:Y:S01]  /*a560*/  LDL R196, [R1+0x34] ;  /* 0x0000340001c47983 */ /* 0x000ee20000100800 */
[----:B------:R-:W-:Y:S02]  /*a570*/  LOP3.LUT R194, R194, 0xf, RZ, 0xc0, !PT ;  /* 0x0000000fc2c27812 */ /* 0x000fe400078ec0ff */
[----:B------:R-:W-:Y:S01]  /*a580*/  LOP3.LUT R192, R192, 0xf, RZ, 0xc0, !PT ;  /* 0x0000000fc0c07812 */ /* 0x000fe200078ec0ff */
        /* <DEDUP_REMOVED lines=15> */
[----:B------:R-:W-:Y:S02]  /*a680*/  IMAD R0, R0, c[0x0][0x1e0], RZ ;  /* 0x0000780000007a24 */ /* 0x000fe400078e02ff */
[----:B------:R-:W1:Y:S02]  /*a690*/  LDL R213, [R1+0x48] ;  /* 0x0000480001d57983 */ /* 0x000e640000100800 */
[C---:B------:R-:W-:Y:S02]  /*a6a0*/  IMAD R0, R185.reuse, c[0x0][0x1e4], R0 ;  /* 0x00007900b9007a24 */ /* 0x040fe400078e0200 */
[----:B------:R-:W4:Y:S01]  /*a6b0*/  LDL R200, [R1+0x50] ;  /* 0x0000500001c87983 */ /* 0x000f220000100800 */
[----:B--2---:R-:W-:Y:S04]  /*a6c0*/  IMAD.WIDE.U32 R172, R185, c[0x0][0x1e0], RZ ;  /* 0x00007800b9ac7a25 */ /* 0x004fe800078e00ff */
[----:B------:R-:W-:Y:S01]  /*a6d0*/  IMAD.IADD R173, R173, 0x1, R0 ;  /* 0x00000001adad7824 */ /* 0x000fe200078e0200 */
[----:B---3--:R2:W-:Y:S01]  /*a6e0*/  STL [R1+0x28], R184 ;  /* 0x000028b801007387 */ /* 0x0085e20000100800 */
[----:B------:R-:W-:Y:S02]  /*a6f0*/  SHF.R.S32.HI R0, RZ, 0x1f, R184 ;  /* 0x0000001fff007819 */ /* 0x000fe400000114b8 */
[----:B------:R-:W-:Y:S04]  /*a700*/  IMAD.WIDE.U32 R172, R184, c[0x0][0x1f0], R172 ;  /* 0x00007c00b8ac7a25 */ /* 0x000fe800078e00ac */
[----:B------:R-:W-:Y:S02]  /*a710*/  IMAD R0, R0, c[0x0][0x1f0], RZ ;  /* 0x00007c0000007a24 */ /* 0x000fe400078e02ff */
[----:B-1----:R-:W-:Y:S02]  /*a720*/  IMAD.SHL.U32 R185, R213, 0x2, RZ ;  /* 0x00000002d5b97824 */ /* 0x002fe400078e00ff */
[----:B------:R-:W-:Y:S01]  /*a730*/  IMAD R0, R184, c[0x0][0x1f4], R0 ;  /* 0x00007d00b8007a24 */ /* 0x000fe200078e0200 */
[----:B--2---:R-:W-:Y:S04]  /*a740*/  IADD3 R184, P0, R172, UR22, RZ ;  /* 0x00000016acb87c10 */ /* 0x004fe8000ff1e0ff */
[----:B------:R-:W-:Y:S02]  /*a750*/  IADD3.X R172, R173, UR19, R0, P0, !PT ;  /* 0x00000013adac7c10 */ /* 0x000fe400087fe400 */
[C---:B------:R-:W-:Y:S04]  /*a760*/  LEA R174, P0, R184.reuse, c[0x0][0x1c8], 0x1 ;  /* 0x00007200b8ae7a11 */ /* 0x040fe800078008ff */
[----:B------:R-:W-:Y:S01]  /*a770*/  LEA.HI.X R184, R184, c[0x0][0x1cc], R172, 0x1, P0 ;  /* 0x00007300b8b87a11 */ /* 0x000fe200000f0cac */
[----:B------:R-:W-:Y:S04]  /*a780*/  SHFL.IDX PT, R0, R174, RZ, 0x181f ;  /* 0x00181fffae007589 */ /* 0x000fe800000e0000 */
[----:B------:R-:W1:Y:S04]  /*a790*/  SHFL.IDX PT, R172, R174, 0x2, 0x181f ;  /* 0x00581f00aeac7f89 */ /* 0x000e6800000e0000 */
[----:B------:R-:W4:Y:S04]  /*a7a0*/  SHFL.IDX PT, R173, R184, 0x2, 0x181f ;  /* 0x00581f00b8ad7f89 */ /* 0x000f2800000e0000 */
[----:B------:R-:W2:Y:S01]  /*a7b0*/  SHFL.IDX PT, R2, R184, RZ, 0x181f ;  /* 0x00181fffb8027589 */ /* 0x000ea200000e0000 */
[-C--:B-1----:R-:W-:Y:S04]  /*a7c0*/  IADD3 R194, P1, P0, R194, R172.reuse, R201 ;  /* 0x000000acc2c27210 */ /* 0x082fe8000783e0c9 */
[-C--:B----4-:R-:W-:Y:S02]  /*a7d0*/  IADD3.X R195, RZ, R173.reuse, R198, P1, P0 ;  /* 0x000000adffc37210 */ /* 0x090fe40000fe04c6 */
[-C--:B-----5:R-:W-:Y:S04]  /*a7e0*/  IADD3 R192, P1, P0, R192, R172.reuse, R199 ;  /* 0x000000acc0c07210 */ /* 0x0a0fe8000783e0c7 */
[----:B------:R-:W-:Y:S02]  /*a7f0*/  IADD3.X R193, RZ, R173, R196, P1, P0 ;  /* 0x000000adffc17210 */ /* 0x000fe40000fe04c4 */
[----:B------:R-:W-:Y:S05]  /*a800*/  IADD3 R188, P0, R0, R197, RZ ;  /* 0x000000c500bc7210 */ /* 0x000fea0007f1e0ff */
[----:B--2---:R-:W-:Y:S01]  /*a810*/  IMAD.X R189, R2, 0x1, R214, P0 ;  /* 0x0000000102bd7824 */ /* 0x004fe200000e06d6 */
[----:B------:R-:W-:Y:S04]  /*a820*/  IADD3 R186, P0, R0, R201, RZ ;  /* 0x000000c900ba7210 */ /* 0x000fe80007f1e0ff */
[----:B------:R1:W-:Y:S01]  /*a830*/  LDGSTS.E.BYPASS.LTC128B.128 [R251+0xc100], [R188.64], !P2 ;  /* 0x0c100000bcfb7fae */ /* 0x0003e2000d101d50 */
[----:B------:R-:W-:Y:S05]  /*a840*/  IMAD.X R187, R2, 0x1, R198, P0 ;  /* 0x0000000102bb7824 */ /* 0x000fea00000e06c6 */
[----:B------:R2:W-:Y:S02]  /*a850*/  LDGSTS.E.BYPASS.LTC128B.128 [R251+0xf100], [R186.64], !P5 ;  /* 0x0f100000bafb7fae */ /* 0x0005e4000e901d50 */
[----:B--2---:R-:W-:Y:S05]  /*a860*/  IADD3 R186, P0, R0, R199, RZ ;  /* 0x000000c700ba7210 */ /* 0x004fea0007f1e0ff */
[----:B------:R-:W-:Y:S01]  /*a870*/  IMAD.X R187, R2, 0x1, R196, P0 ;  /* 0x0000000102bb7824 */ /* 0x000fe200000e06c4 */
[----:B------:R-:W-:Y:S02]  /*a880*/  IADD3 R190, P0, R0, R185, RZ ;  /* 0x000000b900be7210 */ /* 0x000fe40007f1e0ff */
[----:B------:R-:W1:Y:S04]  /*a890*/  SHFL.IDX PT, R0, R174, 0x1, 0x181f ;  /* 0x00381f00ae007f89 */ /* 0x000e6800000e0000 */
[----:B------:R2:W-:Y:S02]  /*a8a0*/  LDGSTS.E.BYPASS.LTC128B.128 [R251+0x12100], [R186.64], !P4 ;  /* 0x12100000bafb7fae */ /* 0x0005e4000e101d50 */
[----:B--2---:R-:W-:Y:S02]  /*a8b0*/  SHF.L.U64.HI R186, R213, 0x1, R200 ;  /* 0x00000001d5ba7819 */ /* 0x004fe400000102c8 */
[----:B------:R-:W-:Y:S03]  /*a8c0*/  SEL R213, RZ, 0x10, P6 ;  /* 0x00000010ffd57807 */ /* 0x000fe60003000000 */
[----:B------:R-:W-:Y:S01]  /*a8d0*/  IMAD.X R191, R2, 0x1, R186, P0 ;  /* 0x0000000102bf7824 */ /* 0x000fe200000e06ba */
[----:B-1----:R-:W-:Y:S01]  /*a8e0*/  IADD3 R188, P0, R0, R197, RZ ;  /* 0x000000c500bc7210 */ /* 0x002fe20007f1e0ff */
[----:B------:R-:W1:Y:S04]  /*a8f0*/  SHFL.IDX PT, R2, R184, 0x1, 0x181f ;  /* 0x00381f00b8027f89 */ /* 0x000e6800000e0000 */
[----:B------:R2:W-:Y:S01]  /*a900*/  LDGSTS.E.BYPASS.LTC128B.128 [R251+0x15100], [R190.64], !P6 ;  /* 0x15100000befb7fae */ /* 0x0005e2000f101d50 */
[----:B-1----:R-:W-:Y:S05]  /*a910*/  IMAD.X R189, R2, 0x1, R214, P0 ;  /* 0x0000000102bd7824 */ /* 0x002fea00000e06d6 */
[----:B------:R1:W-:Y:S01]  /*a920*/  LDGSTS.E.BYPASS.LTC128B.128 [R251+0xd100], [R188.64], !P2 ;  /* 0x0d100000bcfb7fae */ /* 0x0003e2000d101d50 */
[----:B--2---:R-:W-:Y:S04]  /*a930*/  IADD3 R190, -R213, 0x10, RZ ;  /* 0x00000010d5be7810 */ /* 0x004fe80007ffe1ff */
[----:B------:R-:W-:Y:S02]  /*a940*/  LOP3.LUT R190, R190, 0xf, RZ, 0xc0, !PT ;  /* 0x0000000fbebe7812 */ /* 0x000fe400078ec0ff */
[----:B-1----:R-:W-:Y:S05]  /*a950*/  IADD3 R188, P0, R0, R201, RZ ;  /* 0x000000c900bc7210 */ /* 0x002fea0007f1e0ff */
[----:B------:R-:W-:Y:S01]  /*a960*/  IMAD.X R189, R2, 0x1, R198, P0 ;  /* 0x0000000102bd7824 */ /* 0x000fe200000e06c6 */
[----:B------:R-:W-:Y:S04]  /*a970*/  IADD3 R190, P1, P0, R190, R172, R185 ;  /* 0x000000acbebe7210 */ /* 0x000fe8000783e0b9 */
[----:B------:R1:W-:Y:S01]  /*a980*/  LDGSTS.E.BYPASS.LTC128B.128 [R251+0x10100], [R188.64], !P5 ;  /* 0x10100000bcfb7fae */ /* 0x0003e2000e901d50 */
[----:B------:R-:W-:Y:S02]  /*a990*/  IADD3.X R191, RZ, R173, R186, P1, P0 ;  /* 0x000000adffbf7210 */ /* 0x000fe40000fe04ba */
[C---:B------:R-:W-:Y:S02]  /*a9a0*/  IADD3 R184, P1, R0.reuse, R199, RZ ;  /* 0x000000c700b87210 */ /* 0x040fe40007f3e0ff */
[----:B-1----:R-:W-:Y:S03]  /*a9b0*/  IADD3 R188, P0, R0, R185, RZ ;  /* 0x000000b900bc7210 */ /* 0x002fe60007f1e0ff */
[C---:B------:R-:W-:Y:S02]  /*a9c0*/  IMAD.X R185, R2.reuse, 0x1, R196, P1 ;  /* 0x0000000102b97824 */ /* 0x040fe400008e06c4 */
[----:B------:R-:W-:Y:S03]  /*a9d0*/  IMAD.X R189, R2, 0x1, R186, P0 ;  /* 0x0000000102bd7824 */ /* 0x000fe600000e06ba */
[----:B------:R1:W-:Y:S01]  /*a9e0*/  LDGSTS.E.BYPASS.LTC128B.128 [R251+0x13100], [R184.64], !P4 ;  /* 0x13100000b8fb7fae */ /* 0x0003e2000e101d50 */
[----:B------:R-:W-:Y:S03]  /*a9f0*/  IADD3 R172, P0, R172, R197, RZ ;  /* 0x000000c5acac7210 */ /* 0x000fe60007f1e0ff */
[----:B------:R1:W-:Y:S02]  /*aa00*/  LDGSTS.E.BYPASS.LTC128B.128 [R251+0x16100], [R188.64], !P6 ;  /* 0x16100000bcfb7fae */ /* 0x0003e4000f101d50 */
[----:B------:R-:W-:Y:S01]  /*aa10*/  IMAD.X R173, R173, 0x1, R214, P0 ;  /* 0x00000001adad7824 */ /* 0x000fe200000e06d6 */
[----:B------:R-:W-:Y:S04]  /*aa20*/  ISETP.NE.U32.AND P0, PT, R215, RZ, PT ;  /* 0x000000ffd700720c */ /* 0x000fe80003f05070 */
[----:B------:R1:W-:Y:S09]  /*aa30*/  LDGSTS.E.BYPASS.LTC128B.128 [R251+0xe100], [R172.64], !P2 ;  /* 0x0e100000acfb7fae */ /* 0x0003f2000d101d50 */
[----:B------:R1:W-:Y:S01]  /*aa40*/  LDGSTS.E.BYPASS.LTC128B.128.ZFILL [R251+0x11100], [R194.64], P0 ;  /* 0x11100000c2fb7fae */ /* 0x0003e20008141d50 */
[----:B------:R-:W-:Y:S11]  /*aa50*/  ISETP.NE.U32.AND P0, PT, R212, RZ, PT ;  /* 0x000000ffd400720c */ /* 0x000ff60003f05070 */
[----:B------:R-:W-:Y:S02]  /*aa60*/  @!UPT UIADD3 URZ, URZ, URZ, URZ ;  /* 0x0000003f3f3ff290 */ /* 0x000fe4000fffe03f */
[----:B------:R1:W-:Y:S01]  /*aa70*/  LDGSTS.E.BYPASS.LTC128B.128.ZFILL [R251+0x14100], [R192.64], P0 ;  /* 0x14100000c0fb7fae */ /* 0x0003e20008141d50 */
[----:B------:R-:W-:Y:S11]  /*aa80*/  ISETP.NE.U32.AND P0, PT, R213, RZ, PT ;  /* 0x000000ffd500720c */ /* 0x000ff60003f05070 */
[----:B------:R-:W-:Y:S02]  /*aa90*/  @!UPT UIADD3 URZ, URZ, URZ, URZ ;  /* 0x0000003f3f3ff290 */ /* 0x000fe4000fffe03f */
[----:B------:R1:W-:Y:S02]  /*aaa0*/  LDGSTS.E.BYPASS.LTC128B.128.ZFILL [R251+0x17100], [R190.64], P0 ;  /* 0x17100000befb7fae */ /* 0x0003e40008141d50 */
.L_x_3440:
[----:B------:R-:W2:Y:S01]  /*aab0*/  LDL R2, [R1+0x54] ;  /* 0x0000540001027983 */ /* 0x000ea20000100800 */
[----:B------:R-:W-:Y:S01]  /*aac0*/  PLOP3.LUT P0, PT, PT, PT, UP1, 0x80, 0x0 ;  /* 0x000000000000781c */ /* 0x000fe20003f0f018 */
[----:B------:R-:W-:Y:S02]  /*aad0*/  UIMAD UR5, UR6, -0x60, URZ ;  /* 0xffffffa0060578a4 */ /* 0x000fe4000f8e023f */
[----:B------:R3:W2:Y:S01]  /*aae0*/  LDL R0, [R1+0x58] ;  /* 0x0000580001007983 */ /* 0x0006a20000100800 */
[----:B------:R-:W-:Y:S02]  /*aaf0*/  UISETP.GT.AND UP0, UPT, UR6, UR4, UPT ;  /* 0x000000040600728c */ /* 0x000fe4000bf04270 */
[----:B------:R-:W-:Y:S01]  /*ab00*/  UIADD3 UR6, UR6, -0x1, URZ ;  /* 0xffffffff06067890 */ /* 0x000fe2000fffe03f */
[----:B------:R-:W4:Y:S04]  /*ab10*/  LDL R174, [R1+0x5c] ;  /* 0x00005c0001ae7983 */ /* 0x000f280000100800 */
[----:B------:R-:W0:Y:S02]  /*ab20*/  LDGDEPBAR ;  /* 0x00000000000079af */ /* 0x000e240000000000 */
[----:B--2---:R-:W-:Y:S02]  /*ab30*/  @P0 MOV R0, R2 ;  /* 0x0000000200000202 */ /* 0x004fe40000000f00 */
[----:B------:R-:W-:Y:S04]  /*ab40*/  MOV R2, UR13 ;  /* 0x0000000d00027c02 */ /* 0x000fe80008000f00 */
[----:B-1----:R-:W-:Y:S08]  /*ab50*/  SHFL.IDX PT, R173, R0, 0x1, 0x1c1f ;  /* 0x003c1f0000ad7f89 */ /* 0x002ff000000e0000 */
[----:B------:R1:W2:Y:S02]  /*ab60*/  SHFL.IDX PT, R172, R0, RZ, 0x1c1f ;  /* 0x001c1fff00ac7589 */ /* 0x0002a400000e0000 */
[----:B-1----:R-:W-:Y:S04]  /*ab70*/  MOV R0, UR5 ;  /* 0x0000000500007c02 */ /* 0x002fe80008000f00 */
[----:B----4-:R-:W-:Y:S04]  /*ab80*/  IADD3 R0, -R174, 0x1, R0 ;  /* 0x00000001ae007810 */ /* 0x010fe80007ffe100 */
[----:B------:R-:W-:Y:S04]  /*ab90*/  IADD3 R0, -R2, UR7, R0 ;  /* 0x0000000702007c10 */ /* 0x000fe8000fffe100 */
[C---:B--2---:R-:W-:Y:S02]  /*aba0*/  IADD3 R2, R0.reuse, R172, RZ ;  /* 0x000000ac00027210 */ /* 0x044fe40007ffe0ff */
[----:B------:R-:W-:Y:S02]  /*abb0*/  IADD3 R0, R0, R173, RZ ;  /* 0x000000ad00007210 */ /* 0x000fe40007ffe0ff */
[----:B------:R-:W-:Y:S04]  /*abc0*/  ISETP.GT.AND P0, PT, R2, RZ, PT ;  /* 0x000000ff0200720c */ /* 0x000fe80003f04270 */
[----:B------:R-:W-:Y:S02]  /*abd0*/  FSEL R4, R4, -INF , P0 ;  /* 0xff80000004047808 */ /* 0x000fe40000000000 */
[----:B------:R-:W-:Y:S02]  /*abe0*/  ISETP.GT.AND P0, PT, R2, 0x1, PT ;  /* 0x000000010200780c */ /* 0x000fe40003f04270 */
[----:B------:R-:W-:Y:S02]  /*abf0*/  FMNMX.FTZ R173, R4, R3, !PT ;  /* 0x0000000304ad7209 */ /* 0x000fe40007810000 */
[----:B------:R-:W-:Y:S02]  /*ac00*/  FSEL R5, R5, -INF , P0 ;  /* 0xff80000005057808 */ /* 0x000fe40000000000 */
[----:B------:R-:W-:Y:S02]  /*ac10*/  ISETP.GT.AND P0, PT, R0, RZ, PT ;  /* 0x000000ff0000720c */ /* 0x000fe40003f04270 */
[----:B------:R-:W-:Y:S02]  /*ac20*/  FMNMX.FTZ R173, R5, R173, !PT ;  /* 0x000000ad05ad7209 */ /* 0x000fe40007810000 */
[----:B------:R-:W-:Y:S02]  /*ac30*/  FSEL R6, R6, -INF , P0 ;  /* 0xff80000006067808 */ /* 0x000fe40000000000 */
[----:B------:R-:W-:Y:S04]  /*ac40*/  ISETP.GT.AND P0, PT, R0, 0x1, PT ;  /* 0x000000010000780c */ /* 0x000fe80003f04270 */
        /* <DEDUP_REMOVED lines=96> */
[C---:B------:R-:W-:Y:S02]  /*b250*/  ISETP.GT.AND P0, PT, R2.reuse, 0x49, PT ;  /* 0x000000490200780c */ /* 0x040fe40003f04270 */
[----:B------:R-:W-:Y:S02]  /*b260*/  MOV R40, R30 ;  /* 0x0000001e00287202 */ /* 0x000fe40000000f00 */
[----:B------:R-:W-:Y:S02]  /*b270*/  FSEL R207, R41, -INF , P0 ;  /* 0xff80000029cf7808 */ /* 0x000fe40000000000 */
[----:B------:R-:W-:Y:S02]  /*b280*/  ISETP.GT.AND P0, PT, R2, 0x50, PT ;  /* 0x000000500200780c */ /* 0x000fe40003f04270 */
[----:B------:R-:W-:Y:S02]  /*b290*/  MOV R41, R31 ;  /* 0x0000001f00297202 */ /* 0x000fe40000000f00 */
        /* <DEDUP_REMOVED lines=10> */
[----:B------:R-:W-:Y:S02]  /*b340*/  MOV R49, R34 ;  /* 0x0000002200317202 */ /* 0x000fe40000000f00 */
[----:B------:R-:W-:Y:S02]  /*b350*/  ISETP.GT.AND P0, PT, R0, 0x48, PT ;  /* 0x000000480000780c */ /* 0x000fe40003f04270 */
[----:B------:R-:W-:Y:S02]  /*b360*/  FMNMX.FTZ R2, R49, R2, !PT ;  /* 0x0000000231027209 */ /* 0x000fe40007810000 */
[----:B------:R-:W-:Y:S02]  /*b370*/  FSEL R16, R42, -INF , P0 ;  /* 0xff8000002a107808 */ /* 0x000fe40000000000 */
[----:B------:R-:W-:Y:S02]  /*b380*/  FMNMX.FTZ R2, R35, R2, !PT ;  /* 0x0000000223027209 */ /* 0x000fe40007810000 */
[----:B------:R-:W-:Y:S02]  /*b390*/  ISETP.GT.AND P0, PT, R0, 0x49, PT ;  /* 0x000000490000780c */ /* 0x000fe40003f04270 */
[----:B------:R-:W-:Y:S02]  /*b3a0*/  FMNMX.FTZ R2, R38, R2, !PT ;  /* 0x0000000226027209 */ /* 0x000fe40007810000 */
[----:B------:R-:W-:Y:S02]  /*b3b0*/  FMNMX.FTZ R173, R207, R173, !PT ;  /* 0x000000adcfad7209 */ /* 0x000fe40007810000 */
[----:B------:R-:W-:Y:S02]  /*b3c0*/  FMNMX.FTZ R2, R39, R2, !PT ;  /* 0x0000000227027209 */ /* 0x000fe40007810000 */
[----:B------:R-:W-:Y:S02]  /*b3d0*/  FMNMX.FTZ R173, R206, R173, !PT ;  /* 0x000000adcead7209 */ /* 0x000fe40007810000 */
[----:B------:R-:W-:Y:S02]  /*b3e0*/  FSEL R17, R43, -INF , P0 ;  /* 0xff8000002b117808 */ /* 0x000fe40000000000 */
[----:B------:R-:W-:Y:S02]  /*b3f0*/  ISETP.GT.AND P0, PT, R0, 0x50, PT ;  /* 0x000000500000780c */ /* 0x000fe40003f04270 */
[----:B------:R-:W-:Y:S02]  /*b400*/  FMNMX.FTZ R2, R16, R2, !PT ;  /* 0x0000000210027209 */ /* 0x000fe40007810000 */
[----:B------:R-:W-:Y:S02]  /*b410*/  FSEL R18, R46, -INF , P0 ;  /* 0xff8000002e127808 */ /* 0x000fe40000000000 */
[C---:B------:R-:W-:Y:S02]  /*b420*/  ISETP.GT.AND P0, PT, R0.reuse, 0x51, PT ;  /* 0x000000510000780c */ /* 0x040fe40003f04270 */
[----:B------:R-:W-:Y:S02]  /*b430*/  FMNMX.FTZ R2, R17, R2, !PT ;  /* 0x0000000211027209 */ /* 0x000fe40007810000 */
[----:B------:R-:W-:Y:S02]  /*b440*/  FMNMX.FTZ R173, R205, R173, !PT ;  /* 0x000000adcdad7209 */ /* 0x000fe40007810000 */
[----:B------:R-:W-:Y:S02]  /*b450*/  FSEL R13, R47, -INF , P0 ;  /* 0xff8000002f0d7808 */ /* 0x000fe40000000000 */
[----:B------:R-:W-:Y:S01]  /*b460*/  ISETP.GT.AND P0, PT, R0, 0x58, PT ;  /* 0x000000580000780c */ /* 0x000fe20003f04270 */
[----:B------:R-:W-:Y:S01]  /*b470*/  LDSM.16.MT88.4 R44, [R217+0x3100] ;  /* 0x00310000d92c783b */ /* 0x000fe20000004200 */
[----:B------:R-:W-:Y:S02]  /*b480*/  FMNMX.FTZ R2, R18, R2, !PT ;  /* 0x0000000212027209 */ /* 0x000fe40007810000 */
[----:B------:R-:W-:Y:S02]  /*b490*/  FMNMX.FTZ R173, R204, R173, !PT ;  /* 0x000000adccad7209 */ /* 0x000fe40007810000 */
[----:B------:R-:W-:Y:S02]  /*b4a0*/  FSEL R14, R50, -INF , P0 ;  /* 0xff800000320e7808 */ /* 0x000fe40000000000 */
[----:B------:R-:W-:Y:S02]  /*b4b0*/  ISETP.GT.AND P0, PT, R0, 0x59, PT ;  /* 0x000000590000780c */ /* 0x000fe40003f04270 */
[----:B------:R-:W-:Y:S02]  /*b4c0*/  FMNMX.FTZ R0, R13, R2, !PT ;  /* 0x000000020d007209 */ /* 0x000fe40007810000 */
[----:B------:R-:W-:Y:S02]  /*b4d0*/  FMNMX.FTZ R173, R203, R173, !PT ;  /* 0x000000adcbad7209 */ /* 0x000fe40007810000 */
[----:B------:R-:W-:Y:S02]  /*b4e0*/  FMNMX.FTZ R0, R14, R0, !PT ;  /* 0x000000000e007209 */ /* 0x000fe40007810000 */
[----:B------:R-:W-:Y:S01]  /*b4f0*/  FSEL R174, R51, -INF , P0 ;  /* 0xff80000033ae7808 */ /* 0x000fe20000000000 */
[----:B------:R-:W1:Y:S01]  /*b500*/  SHFL.BFLY PT, R12, R173, 0x2, 0x1f ;  /* 0x0c401f00ad0c7f89 */ /* 0x000e6200000e0000 */
[----:B------:R-:W-:Y:S02]  /*b510*/  MOV R48, R27 ;  /* 0x0000001b00307202 */ /* 0x000fe40000000f00 */
[----:B------:R-:W-:Y:S02]  /*b520*/  FMNMX.FTZ R0, R174, R0, !PT ;  /* 0x00000000ae007209 */ /* 0x000fe40007810000 */
[----:B------:R-:W-:Y:S03]  /*b530*/  MOV R50, R35 ;  /* 0x0000002300327202 */ /* 0x000fe60000000f00 */
[----:B------:R-:W2:Y:S01]  /*b540*/  SHFL.BFLY PT, R2, R0, 0x2, 0x1f ;  /* 0x0c401f0000027f89 */ /* 0x000ea200000e0000 */
[----:B-1----:R-:W-:Y:S07]  /*b550*/  FMNMX.FTZ R173, R12, R173, !PT ;  /* 0x000000ad0cad7209 */ /* 0x002fee0007810000 */
[----:B------:R-:W1:Y:S01]  /*b560*/  SHFL.BFLY PT, R12, R173, 0x1, 0x1f ;  /* 0x0c201f00ad0c7f89 */ /* 0x000e6200000e0000 */
[----:B--2---:R-:W-:Y:S07]  /*b570*/  FMNMX.FTZ R0, R0, R2, !PT ;  /* 0x0000000200007209 */ /* 0x004fee0007810000 */
[----:B------:R-:W2:Y:S01]  /*b580*/  SHFL.BFLY PT, R2, R0, 0x1, 0x1f ;  /* 0x0c201f0000027f89 */ /* 0x000ea200000e0000 */
[----:B-1----:R-:W-:Y:S04]  /*b590*/  FMNMX.FTZ R173, R173, R12, !PT ;  /* 0x0000000cadad7209 */ /* 0x002fe80007810000 */
[C---:B------:R-:W-:Y:S01]  /*b5a0*/  FSETP.NEU.FTZ.AND P0, PT, R173.reuse, -INF , PT ;  /* 0xff800000ad00780b */ /* 0x040fe20003f1d000 */
[C---:B------:R-:W-:Y:S01]  /*b5b0*/  FMUL.FTZ R188, R173.reuse, c[0x0][0x2d0] ;  /* 0x0000b400adbc7a20 */ /* 0x040fe20000410000 */
[----:B--2---:R-:W-:Y:S02]  /*b5c0*/  FMNMX.FTZ R172, R2, R0, !PT ;  /* 0x0000000002ac7209 */ /* 0x004fe40007810000 */
[----:B------:R-:W-:Y:S02]  /*b5d0*/  FSEL R0, R173, RZ, P0 ;  /* 0x000000ffad007208 */ /* 0x000fe40000000000 */
        /* <DEDUP_REMOVED lines=11> */
[----:B------:R-:W-:Y:S01]  /*b690*/  PLOP3.LUT P0, PT, PT, PT, UP0, 0x80, 0x0 ;  /* 0x000000000000781c */ /* 0x000fe20003f0f008 */
[--C-:B------:R-:W-:Y:S02]  /*b6a0*/  FFMA.FTZ R7, R7, c[0x0][0x2d0], -R189.reuse ;  /* 0x0000b40007077a23 */ /* 0x100fe400000108bd */
[--C-:B------:R-:W-:Y:S02]  /*b6b0*/  FFMA.FTZ R10, R10, c[0x0][0x2d0], -R189.reuse ;  /* 0x0000b4000a0a7a23 */ /* 0x100fe400000108bd */
[--C-:B------:R-:W-:Y:S02]  /*b6c0*/  FFMA.FTZ R11, R11, c[0x0][0x2d0], -R189.reuse ;  /* 0x0000b4000b0b7a23 */ /* 0x100fe400000108bd */
[--C-:B------:R-:W-:Y:S01]  /*b6d0*/  FFMA.FTZ R5, R5, c[0x0][0x2d0], -R188.reuse ;  /* 0x0000b40005057a23 */ /* 0x100fe200000108bc */
[----:B------:R1:W2:Y:S01]  /*b6e0*/  MUFU.EX2 R3, R0 ;  /* 0x0000000000037308 */ /* 0x0002a20000000800 */
[----:B------:R-:W-:Y:S09]  /*b6f0*/  FFMA.FTZ R6, R6, c[0x0][0x2d0], -R189 ;  /* 0x0000b40006067a23 */ /* 0x000ff200000108bd */
[----:B------:R4:W-:Y:S10]  /*b700*/  MUFU.EX2 R202, R8 ;  /* 0x0000000800ca7308 */ /* 0x0009f40000000800 */
[----:B------:R-:W5:Y:S01]  /*b710*/  MUFU.EX2 R43, R9 ;  /* 0x00000009002b7308 */ /* 0x000f620000000800 */
[----:B-1----:R-:W-:Y:S01]  /*b720*/  FADD.FTZ R0, -R2, R175 ;  /* 0x000000af02007221 */ /* 0x002fe20000010100 */
[----:B------:R-:W-:Y:S01]  /*b730*/  MOV R175, R14 ;  /* 0x0000000e00af7202 */ /* 0x000fe20000000f00 */
[C---:B--2---:R-:W-:Y:S01]  /*b740*/  FMUL.FTZ R4, R3.reuse, R176 ;  /* 0x000000b003047220 */ /* 0x044fe20000410000 */
[----:B------:R-:W-:Y:S01]  /*b750*/  MOV R2, R13 ;  /* 0x0000000d00027202 */ /* 0x000fe20000000f00 */
[----:B------:R-:W-:Y:S01]  /*b760*/  FMUL.FTZ R0, R0, c[0x0][0x2d0] ;  /* 0x0000b40000007a20 */ /* 0x000fe20000410000 */
[----:B------:R-:W1:Y:S04]  /*b770*/  LDSM.16.MT88.4 R12, [R217+0x100] ;  /* 0x00010000d90c783b */ /* 0x000e680000004200 */
[----:B------:R-:W-:Y:S01]  /*b780*/  MUFU.EX2 R200, R7 ;  /* 0x0000000700c87308 */ /* 0x000fe20000000800 */
[----:B------:R-:W-:Y:S01]  /*b790*/  MOV R176, R18 ;  /* 0x0000001200b07202 */ /* 0x000fe20000000f00 */
[C---:B------:R-:W-:Y:S01]  /*b7a0*/  FMUL.FTZ R24, R3.reuse, R144 ;  /* 0x0000009003187220 */ /* 0x040fe20000410000 */
[----:B------:R-:W-:Y:S01]  /*b7b0*/  MOV R144, R41 ;  /* 0x0000002900907202 */ /* 0x000fe20000000f00 */
[C---:B----4-:R-:W-:Y:S01]  /*b7c0*/  FMUL.FTZ R8, R3.reuse, R180 ;  /* 0x000000b403087220 */ /* 0x050fe20000410000 */
[----:B------:R-:W-:Y:S01]  /*b7d0*/  MOV R180, R38 ;  /* 0x0000002600b47202 */ /* 0x000fe20000000f00 */
[C---:B------:R-:W-:Y:S01]  /*b7e0*/  FMUL.FTZ R25, R3.reuse, R145 ;  /* 0x0000009103197220 */ /* 0x040fe20000410000 */
[----:B------:R-:W-:Y:S01]  /*b7f0*/  MOV R145, R49 ;  /* 0x0000003100917202 */ /* 0x000fe20000000f00 */
[C---:B------:R-:W-:Y:S02]  /*b800*/  FMUL.FTZ R41, R3.reuse, R161 ;  /* 0x000000a103297220 */ /* 0x040fe40000410000 */
[----:B------:R-:W-:Y:S01]  /*b810*/  MUFU.EX2 R42, R10 ;  /* 0x0000000a002a7308 */ /* 0x000fe20000000800 */
[C---:B------:R-:W-:Y:S02]  /*b820*/  FMUL.FTZ R49, R3.reuse, R169 ;  /* 0x000000a903317220 */ /* 0x040fe40000410000 */
[----:B------:R-:W-:Y:S01]  /*b830*/  FMUL.FTZ R52, R3, R52 ;  /* 0x0000003403347220 */ /* 0x000fe20000410000 */
[----:B-----5:R-:W-:Y:S01]  /*b840*/  F2FP.BF16.PACK_AB R186, R43, R202 ;  /* 0x000000ca2bba723e */ /* 0x020fe200000010ff */
[C---:B------:R-:W-:Y:S01]  /*b850*/  FMUL.FTZ R9, R3.reuse, R181 ;  /* 0x000000b503097220 */ /* 0x040fe20000410000 */
[----:B------:R-:W-:Y:S01]  /*b860*/  MOV R181, R37 ;  /* 0x0000002500b57202 */ /* 0x000fe20000000f00 */
        /* <DEDUP_REMOVED lines=14> */
[----:B------:R-:W5:Y:S01]  /*b950*/  MUFU.EX2 R201, R5 ;  /* 0x0000000500c97308 */ /* 0x000f620000000800 */
[C---:B------:R-:W-:Y:S02]  /*b960*/  FMUL.FTZ R77, R3.reuse, R77 ;  /* 0x0000004d034d7220 */ /* 0x040fe40000410000 */
[----:B------:R-:W-:Y:S01]  /*b970*/  FMUL.FTZ R80, R3, R80 ;  /* 0x0000005003507220 */ /* 0x000fe20000410000 */
[----:B--2---:R-:W-:Y:S01]  /*b980*/  F2FP.BF16.PACK_AB R187, R51, R42 ;  /* 0x0000002a33bb723e */ /* 0x004fe200000010ff */
[C---:B------:R-:W-:Y:S02]  /*b990*/  FMUL.FTZ R81, R3.reuse, R81 ;  /* 0x0000005103517220 */ /* 0x040fe40000410000 */
[C---:B------:R-:W-:Y:S02]  /*b9a0*/  FMUL.FTZ R84, R3.reuse, R84 ;  /* 0x0000005403547220 */ /* 0x040fe40000410000 */
[C---:B------:R-:W-:Y:S01]  /*b9b0*/  FMUL.FTZ R85, R3.reuse, R85 ;  /* 0x0000005503557220 */ /* 0x040fe20000410000 */
[----:B------:R-:W2:Y:S01]  /*b9c0*/  MUFU.EX2 R190, R6 ;  /* 0x0000000600be7308 */ /* 0x000ea20000000800 */
[C---:B------:R-:W-:Y:S02]  /*b9d0*/  FMUL.FTZ R88, R3.reuse, R88 ;  /* 0x0000005803587220 */ /* 0x040fe40000410000 */
[----:B------:R-:W-:Y:S02]  /*b9e0*/  FMUL.FTZ R89, R3, R89 ;  /* 0x0000005903597220 */ /* 0x000fe40000410000 */
[C---:B----4-:R-:W-:Y:S01]  /*b9f0*/  FMUL.FTZ R7, R0.reuse, R179 ;  /* 0x000000b300077220 */ /* 0x050fe20000410000 */
[----:B------:R-:W-:Y:S01]  /*ba00*/  MOV R179, R39 ;  /* 0x0000002700b37202 */ /* 0x000fe20000000f00 */
[C---:B------:R-:W-:Y:S01]  /*ba10*/  FMUL.FTZ R10, R0.reuse, R182 ;  /* 0x000000b6000a7220 */ /* 0x040fe20000410000 */
[----:B------:R-:W-:Y:S01]  /*ba20*/  MOV R182, R36 ;  /* 0x0000002400b67202 */ /* 0x000fe20000000f00 */
[C---:B------:R-:W-:Y:S01]  /*ba30*/  FMUL.FTZ R11, R0.reuse, R183 ;  /* 0x000000b7000b7220 */ /* 0x040fe20000410000 */
[----:B------:R-:W-:Y:S01]  /*ba40*/  LDSM.16.MT88.4 R36, [R219+0x100] ;  /* 0x00010000db24783b */ /* 0x000fe20000004200 */
[C---:B------:R-:W-:Y:S01]  /*ba50*/  FMUL.FTZ R18, R0.reuse, R138 ;  /* 0x0000008a00127220 */ /* 0x040fe20000410000 */
[----:B------:R-:W-:Y:S01]  /*ba60*/  MOV R183, R33 ;  /* 0x0000002100b77202 */ /* 0x000fe20000000f00 */
[C---:B------:R-:W-:Y:S01]  /*ba70*/  FMUL.FTZ R19, R0.reuse, R139 ;  /* 0x0000008b00137220 */ /* 0x040fe20000410000 */
[----:B-----5:R-:W-:Y:S01]  /*ba80*/  F2FP.BF16.PACK_AB R184, R201, R191 ;  /* 0x000000bfc9b8723e */ /* 0x020fe200000010ff */
[C---:B------:R-:W-:Y:S02]  /*ba90*/  FMUL.FTZ R5, R3.reuse, R177 ;  /* 0x000000b103057220 */ /* 0x040fe40000410000 */
[----:B------:R-:W-:Y:S02]  /*baa0*/  IMAD.MOV.U32 R177, RZ, RZ, R17 ;  /* 0x000000ffffb17224 */ /* 0x000fe400078e0011 */
[C---:B------:R-:W-:Y:S02]  /*bab0*/  FMUL.FTZ R17, R3.reuse, R137 ;  /* 0x0000008903117220 */ /* 0x040fe40000410000 */
[C---:B------:R-:W-:Y:S01]  /*bac0*/  FMUL.FTZ R26, R0.reuse, R146 ;  /* 0x00000092001a7220 */ /* 0x040fe20000410000 */
[----:B------:R-:W-:Y:S01]  /*bad0*/  MOV R146, R42 ;  /* 0x0000002a00927202 */ /* 0x000fe20000000f00 */
[----:B------:R-:W-:Y:S01]  /*bae0*/  FMUL.FTZ R27, R0, R147 ;  /* 0x00000093001b7220 */ /* 0x000fe20000410000 */
[----:B--2---:R-:W-:Y:S01]  /*baf0*/  F2FP.BF16.PACK_AB R185, R200, R190 ;  /* 0x000000bec8b9723e */ /* 0x004fe200000010ff */
[C---:B------:R-:W-:Y:S01]  /*bb00*/  FMUL.FTZ R6, R0.reuse, R178 ;  /* 0x000000b200067220 */ /* 0x040fe20000410000 */
[----:B------:R-:W-:Y:S01]  /*bb10*/  MOV R147, R43 ;  /* 0x0000002b00937202 */ /* 0x000fe20000000f00 */
[C---:B------:R-:W-:Y:S01]  /*bb20*/  FMUL.FTZ R34, R0.reuse, R154 ;  /* 0x0000009a00227220 */ /* 0x040fe20000410000 */
[----:B------:R-:W-:Y:S01]  /*bb30*/  MOV R178, R16 ;  /* 0x0000001000b27202 */ /* 0x000fe20000000f00 */
[C---:B------:R-:W-:Y:S02]  /*bb40*/  FMUL.FTZ R16, R3.reuse, R136 ;  /* 0x0000008803107220 */ /* 0x040fe40000410000 */
[----:B------:R-:W-:Y:S01]  /*bb50*/  LDSM.16.MT88.4 R136, [R217+0x900] ;  /* 0x00090000d988783b */ /* 0x000fe20000004200 */
[C---:B-1----:R-:W-:Y:S05]  /*bb60*/  HMMA.16816.F32.BF16 R4, R184.reuse, R12, R4 ;  /* 0x0000000cb804723c */ /* 0x042fea0000041804 */
[C---:B------:R-:W-:Y:S02]  /*bb70*/  FMUL.FTZ R35, R0.reuse, R155 ;  /* 0x0000009b00237220 */ /* 0x040fe40000410000 */
[C---:B------:R-:W-:Y:S01]  /*bb80*/  FMUL.FTZ R13, R3.reuse, R133 ;  /* 0x00000085030d7220 */ /* 0x040fe20000410000 */
[C---:B------:R-:W-:Y:S04]  /*bb90*/  HMMA.16816.F32.BF16 R8, R184.reuse, R14, R8 ;  /* 0x0000000eb808723c */ /* 0x040fe80000041808 */
[----:B------:R-:W-:Y:S01]  /*bba0*/  MOV R133, R29 ;  /* 0x0000001d00857202 */ /* 0x000fe20000000f00 */
[C---:B------:R-:W-:Y:S01]  /*bbb0*/  FMUL.FTZ R12, R3.reuse, R132 ;  /* 0x00000084030c7220 */ /* 0x040fe20000410000 */
[----:B------:R-:W-:Y:S01]  /*bbc0*/  MOV R132, R32 ;  /* 0x0000002000847202 */ /* 0x000fe20000000f00 */
[C---:B------:R-:W-:Y:S01]  /*bbd0*/  FMUL.FTZ R14, R0.reuse, R134 ;  /* 0x00000086000e7220 */ /* 0x040fe20000410000 */
[----:B------:R-:W-:Y:S01]  /*bbe0*/  MOV R134, R28 ;  /* 0x0000001c00867202 */ /* 0x000fe20000000f00 */
[C---:B------:R-:W-:Y:S01]  /*bbf0*/  FMUL.FTZ R15, R0.reuse, R135 ;  /* 0x00000087000f7220 */ /* 0x040fe20000410000 */
[----:B------:R-:W1:Y:S02]  /*bc00*/  LDSM.16.MT88.4 R28, [R220+0x100] ;  /* 0x00010000dc1c783b */ /* 0x000e640000004200 */
[C---:B------:R-:W-:Y:S02]  /*bc10*/  FMUL.FTZ R42, R0.reuse, R162 ;  /* 0x000000a2002a7220 */ /* 0x040fe40000410000 */
[C---:B------:R-:W-:Y:S02]  /*bc20*/  FMUL.FTZ R54, R0.reuse, R54 ;  /* 0x0000003600367220 */ /* 0x040fe40000410000 */
[C---:B------:R-:W-:Y:S03]  /*bc30*/  HMMA.16816.F32.BF16 R12, R184.reuse, R20, R12 ;  /* 0x00000014b80c723c */ /* 0x040fe6000004180c */
[C---:B------:R-:W-:Y:S02]  /*bc40*/  FMUL.FTZ R55, R0.reuse, R55 ;  /* 0x0000003700377220 */ /* 0x040fe40000410000 */
[C---:B------:R-:W-:Y:S02]  /*bc50*/  FMUL.FTZ R58, R0.reuse, R58 ;  /* 0x0000003a003a7220 */ /* 0x040fe40000410000 */
[C---:B------:R-:W-:Y:S01]  /*bc60*/  FMUL.FTZ R20, R3.reuse, R140 ;  /* 0x0000008c03147220 */ /* 0x040fe20000410000 */
[C---:B------:R-:W-:Y:S01]  /*bc70*/  HMMA.16816.F32.BF16 R16, R184.reuse, R22, R16 ;  /* 0x00000016b810723c */ /* 0x040fe20000041810 */
[----:B------:R-:W2:Y:S03]  /*bc80*/  LDL.LU R140, [R1+0x20] ;  /* 0x00002000018c7983 */ /* 0x000ea60000300800 */
        /* <DEDUP_REMOVED lines=20> */
[----:B------:R-:W-:Y:S03]  /*bdd0*/  MOV R182, R180 ;  /* 0x000000b400b67202 */ /* 0x000fe60000000f00 */
[----:B------:R-:W-:Y:S01]  /*bde0*/  FMUL.FTZ R31, R0, R151 ;  /* 0x00000097001f7220 */ /* 0x000fe20000410000 */
[----:B------:R-:W-:Y:S01]  /*bdf0*/  MOV R180, R178 ;  /* 0x000000b200b47202 */ /* 0x000fe20000000f00 */
[--C-:B------:R-:W-:Y:S01]  /*be00*/  FFMA.FTZ R148, R148, c[0x0][0x2d0], -R188.reuse ;  /* 0x0000b40094947a23 */ /* 0x100fe200000108bc */
[----:B------:R-:W-:Y:S01]  /*be10*/  MOV R178, R176 ;  /* 0x000000b000b27202 */ /* 0x000fe20000000f00 */
[----:B------:R-:W-:Y:S01]  /*be20*/  IMAD.MOV.U32 R176, RZ, RZ, R175 ;  /* 0x000000ffffb07224 */ /* 0x000fe200078e00af */
[----:B------:R-:W-:Y:S01]  /*be30*/  MOV R175, R40 ;  /* 0x0000002800af7202 */ /* 0x000fe20000000f00 */
[C---:B------:R-:W-:Y:S01]  /*be40*/  FMUL.FTZ R40, R3.reuse, R160 ;  /* 0x000000a003287220 */ /* 0x040fe20000410000 */
[C---:B------:R-:W-:Y:S03]  /*be50*/  HMMA.16816.F32.BF16 R28, R184.reuse, R36, R28 ;  /* 0x00000024b81c723c */ /* 0x040fe6000004181c */
[----:B------:R-:W-:Y:S01]  /*be60*/  MOV R149, R183 ;  /* 0x000000b700957202 */ /* 0x000fe20000000f00 */
[C---:B------:R-:W-:Y:S01]  /*be70*/  FMUL.FTZ R75, R0.reuse, R75 ;  /* 0x0000004b004b7220 */ /* 0x040fe20000410000 */
[----:B------:R-:W-:Y:S01]  /*be80*/  MOV R183, R51 ;  /* 0x0000003300b77202 */ /* 0x000fe20000000f00 */
[C---:B------:R-:W-:Y:S01]  /*be90*/  FMUL.FTZ R51, R0.reuse, R171 ;  /* 0x000000ab00337220 */ /* 0x040fe20000410000 */
[----:B------:R-:W-:Y:S01]  /*bea0*/  MOV R150, R50 ;  /* 0x0000003200967202 */ /* 0x000fe20000000f00 */
[C---:B------:R-:W-:Y:S04]  /*beb0*/  HMMA.16816.F32.BF16 R32, R184.reuse, R38, R32 ;  /* 0x00000026b820723c */ /* 0x040fe80000041820 */
[C---:B------:R-:W-:Y:S01]  /*bec0*/  FMUL.FTZ R36, R3.reuse, R156 ;  /* 0x0000009c03247220 */ /* 0x040fe20000410000 */
[----:B------:R-:W-:Y:S01]  /*bed0*/  MOV R156, R134 ;  /* 0x00000086009c7202 */ /* 0x000fe20000000f00 */
[----:B------:R-:W-:Y:S01]  /*bee0*/  FMUL.FTZ R37, R3, R157 ;  /* 0x0000009d03257220 */ /* 0x000fe20000410000 */
[----:B------:R-:W-:Y:S01]  /*bef0*/  MOV R151, R181 ;  /* 0x000000b500977202 */ /* 0x000fe20000000f00 */
[----:B------:R-:W-:Y:S01]  /*bf00*/  IMAD.MOV.U32 R157, RZ, RZ, R133 ;  /* 0x000000ffff9d7224 */ /* 0x000fe200078e0085 */
[----:B------:R-:W-:Y:S01]  /*bf10*/  MOV R181, R179 ;  /* 0x000000b300b57202 */ /* 0x000fe20000000f00 */
[----:B------:R-:W1:Y:S02]  /*bf20*/  LDSM.16.MT88.4 R132, [R218+0x3100] ;  /* 0x00310000da84783b */ /* 0x000e640000004200 */
[C---:B------:R-:W-:Y:S01]  /*bf30*/  FMUL.FTZ R38, R0.reuse, R158 ;  /* 0x0000009e00267220 */ /* 0x040fe20000410000 */
[----:B------:R-:W-:Y:S01]  /*bf40*/  MOV R179, R177 ;  /* 0x000000b100b37202 */ /* 0x000fe20000000f00 */
[C---:B------:R-:W-:Y:S01]  /*bf50*/  FMUL.FTZ R39, R0.reuse, R159 ;  /* 0x0000009f00277220 */ /* 0x040fe20000410000 */
[----:B------:R-:W-:Y:S01]  /*bf60*/  MOV R177, R2 ;  /* 0x0000000200b17202 */ /* 0x000fe20000000f00 */
[C---:B------:R-:W-:Y:S02]  /*bf70*/  FMUL.FTZ R50, R0.reuse, R170 ;  /* 0x000000aa00327220 */ /* 0x040fe40000410000 */
[--C-:B------:R-:W-:Y:S02]  /*bf80*/  FFMA.FTZ R149, R149, c[0x0][0x2d0], -R188.reuse ;  /* 0x0000b40095957a23 */ /* 0x100fe400000108bc */
[C---:B------:R-:W-:Y:S01]  /*bf90*/  FMUL.FTZ R78, R0.reuse, R78 ;  /* 0x0000004e004e7220 */ /* 0x040fe20000410000 */
[C---:B------:R-:W-:Y:S03]  /*bfa0*/  HMMA.16816.F32.BF16 R36, R184.reuse, R44, R36 ;  /* 0x0000002cb824723c */ /* 0x040fe60000041824 */
[C---:B------:R-:W-:Y:S01]  /*bfb0*/  FMUL.FTZ R43, R0.reuse, R163 ;  /* 0x000000a3002b7220 */ /* 0x040fe20000410000 */
[----:B------:R-:W-:Y:S01]  /*bfc0*/  MOV R163, R48 ;  /* 0x0000003000a37202 */ /* 0x000fe20000000f00 */
[C---:B------:R-:W-:Y:S01]  /*bfd0*/  FMUL.FTZ R48, R3.reuse, R168 ;  /* 0x000000a803307220 */ /* 0x040fe20000410000 */
[----:B------:R-:W-:Y:S01]  /*bfe0*/  MOV R168, R175 ;  /* 0x000000af00a87202 */ /* 0x000fe20000000f00 */
[C---:B------:R-:W-:Y:S02]  /*bff0*/  FMUL.FTZ R44, R3.reuse, R164 ;  /* 0x000000a4032c7220 */ /* 0x040fe40000410000 */
[----:B------:R-:W4:Y:S01]  /*c000*/  LDL.LU R164, [R1+0x24] ;  /* 0x0000240001a47983 */ /* 0x000f220000300800 */
[C---:B------:R-:W-:Y:S03]  /*c010*/  HMMA.16816.F32.BF16 R40, R184.reuse, R46, R40 ;  /* 0x0000002eb828723c */ /* 0x040fe60000041828 */
[C---:B------:R-:W-:Y:S01]  /*c020*/  FMUL.FTZ R45, R3.reuse, R165 ;  /* 0x000000a5032d7220 */ /* 0x040fe20000410000 */
[----:B------:R-:W-:Y:S01]  /*c030*/  MOV R165, R163 ;  /* 0x000000a300a57202 */ /* 0x000fe20000000f00 */
[C---:B------:R-:W-:Y:S01]  /*c040*/  FMUL.FTZ R79, R0.reuse, R79 ;  /* 0x0000004f004f7220 */ /* 0x040fe20000410000 */
[----:B------:R-:W-:Y:S01]  /*c050*/  MOV R163, R157 ;  /* 0x0000009d00a37202 */ /* 0x000fe20000000f00 */
[C---:B------:R-:W-:Y:S01]  /*c060*/  FMUL.FTZ R46, R0.reuse, R166 ;  /* 0x000000a6002e7220 */ /* 0x040fe20000410000 */
[----:B------:R-:W-:Y:S01]  /*c070*/  MOV R166, R145 ;  /* 0x0000009100a67202 */ /* 0x000fe20000000f00 */
[C---:B------:R-:W-:Y:S03]  /*c080*/  FMUL.FTZ R47, R0.reuse, R167 ;  /* 0x000000a7002f7220 */ /* 0x040fe60000410000 */
[----:B------:R-:W-:Y:S01]  /*c090*/  MOV R167, R144 ;  /* 0x0000009000a77202 */ /* 0x000fe20000000f00 */
        /* <DEDUP_REMOVED lines=45> */
[----:B------:R-:W-:Y:S01]  /*c370*/  MUFU.EX2 R206, R149 ;  /* 0x0000009500ce7308 */ /* 0x000fe20000000800 */
[--C-:B------:R-:W-:Y:S02]  /*c380*/  FFMA.FTZ R2, R194, c[0x0][0x2d0], -R188.reuse ;  /* 0x0000b400c2027a23 */ /* 0x100fe400000108bc */
[C---:B------:R-:W-:Y:S02]  /*c390*/  FMUL.FTZ R124, R3.reuse, R124 ;  /* 0x0000007c037c7220 */ /* 0x040fe40000410000 */
[C---:B------:R-:W-:Y:S02]  /*c3a0*/  FMUL.FTZ R125, R3.reuse, R125 ;  /* 0x0000007d037d7220 */ /* 0x040fe40000410000 */
[C---:B------:R-:W-:Y:S02]  /*c3b0*/  FMUL.FTZ R126, R0.reuse, R126 ;  /* 0x0000007e007e7220 */ /* 0x040fe40000410000 */
[C---:B------:R-:W-:Y:S01]  /*c3c0*/  FMUL.FTZ R127, R0.reuse, R127 ;  /* 0x0000007f007f7220 */ /* 0x040fe20000410000 */
[----:B------:R5:W-:Y:S01]  /*c3d0*/  MUFU.EX2 R152, R2 ;  /* 0x0000000200987308 */ /* 0x000be20000000800 */
[C---:B-1----:R-:W-:Y:S03]  /*c3e0*/  HMMA.16816.F32.BF16 R60, R184.reuse, R132, R60 ;  /* 0x00000084b83c723c */ /* 0x042fe6000004183c */
[C---:B------:R-:W-:Y:S02]  /*c3f0*/  FMUL.FTZ R128, R3.reuse, R128 ;  /* 0x0000008003807220 */ /* 0x040fe40000410000 */
[----:B------:R-:W-:Y:S02]  /*c400*/  FMUL.FTZ R129, R3, R129 ;  /* 0x0000008103817220 */ /* 0x000fe40000410000 */
[C---:B------:R-:W-:Y:S01]  /*c410*/  FMUL.FTZ R130, R0.reuse, R130 ;  /* 0x0000008200827220 */ /* 0x040fe20000410000 */
[C---:B------:R-:W-:Y:S01]  /*c420*/  HMMA.16816.F32.BF16 R64, R184.reuse, R134, R64 ;  /* 0x00000086b840723c */ /* 0x040fe20000041840 */
[----:B------:R-:W1:Y:S01]  /*c430*/  LDSM.16.MT88.4 R132, [R217+0x6100] ;  /* 0x00610000d984783b */ /* 0x000e620000004200 */
[----:B------:R-:W-:Y:S02]  /*c440*/  MUFU.EX2 R175, R175 ;  /* 0x000000af00af7308 */ /* 0x000fe40000000800 */
[----:B------:R-:W-:Y:S02]  /*c450*/  FMUL.FTZ R131, R0, R131 ;  /* 0x0000008300837220 */ /* 0x000fe40000410000 */
[--C-:B-----5:R-:W-:Y:S02]  /*c460*/  FFMA.FTZ R2, R193, c[0x0][0x2d0], -R188.reuse ;  /* 0x0000b400c1027a23 */ /* 0x120fe400000108bc */
[--C-:B------:R-:W-:Y:S04]  /*c470*/  FFMA.FTZ R193, R177, c[0x0][0x2d0], -R189.reuse ;  /* 0x0000b400b1c17a23 */ /* 0x100fe800000108bd */
[----:B------:R5:W-:Y:S10]  /*c480*/  MUFU.EX2 R158, R2 ;  /* 0x00000002009e7308 */ /* 0x000bf40000000800 */
[----:B------:R-:W-:Y:S01]  /*c490*/  MUFU.EX2 R193, R193 ;  /* 0x000000c100c17308 */ /* 0x000fe20000000800 */
[C---:B-1----:R-:W-:Y:S03]  /*c4a0*/  HMMA.16816.F32.BF16 R68, R184.reuse, R132, R68 ;  /* 0x00000084b844723c */ /* 0x042fe60000041844 */
[--C-:B-----5:R-:W-:Y:S02]  /*c4b0*/  FFMA.FTZ R2, R196, c[0x0][0x2d0], -R189.reuse ;  /* 0x0000b400c4027a23 */ /* 0x120fe400000108bd */
[--C-:B------:R-:W-:Y:S04]  /*c4c0*/  FFMA.FTZ R196, R207, c[0x0][0x2d0], -R188.reuse ;  /* 0x0000b400cfc47a23 */ /* 0x100fe800000108bc */
[----:B------:R1:W-:Y:S01]  /*c4d0*/  MUFU.EX2 R154, R2 ;  /* 0x00000002009a7308 */ /* 0x0003e20000000800 */
[C---:B------:R-:W-:Y:S01]  /*c4e0*/  HMMA.16816.F32.BF16 R72, R184.reuse, R134, R72 ;  /* 0x00000086b848723c */ /* 0x040fe20000041848 */
[----:B------:R-:W5:Y:S08]  /*c4f0*/  LDSM.16.MT88.4 R132, [R218+0x6100] ;  /* 0x00610000da84783b */ /* 0x000f700000004200 */
[----:B------:R-:W-:Y:S03]  /*c500*/  MUFU.EX2 R196, R196 ;  /* 0x000000c400c47308 */ /* 0x000fe60000000800 */
[----:B-1----:R-:W-:Y:S07]  /*c510*/  FFMA.FTZ R2, R195, c[0x0][0x2d0], -R189 ;  /* 0x0000b400c3027a23 */ /* 0x002fee00000108bd */
[----:B------:R1:W-:Y:S01]  /*c520*/  MUFU.EX2 R155, R2 ;  /* 0x00000002009b7308 */ /* 0x0003e20000000800 */
[----:B--2---:R-:W-:Y:S02]  /*c530*/  FFMA.FTZ R191, R3, R140, R191 ;  /* 0x0000008c03bf7223 */ /* 0x004fe400000100bf */
[----:B------:R-:W-:Y:S01]  /*c540*/  LDSM.16.MT88.4 R140, [R218+0x900] ;  /* 0x00090000da8c783b */ /* 0x000fe20000004200 */
[C---:B-----5:R-:W-:Y:S08]  /*c550*/  HMMA.16816.F32.BF16 R76, R184.reuse, R132, R76 ;  /* 0x00000084b84c723c */ /* 0x060ff0000004184c */
[C---:B------:R-:W-:Y:S01]  /*c560*/  HMMA.16816.F32.BF16 R80, R184.reuse, R134, R80 ;  /* 0x00000086b850723c */ /* 0x040fe20000041850 */
[----:B------:R-:W2:Y:S03]  /*c570*/  LDSM.16.MT88.4 R132, [R220+0x6100] ;  /* 0x00610000dc84783b */ /* 0x000ea60000004200 */
[--C-:B-1----:R-:W-:Y:S02]  /*c580*/  FFMA.FTZ R2, R192, c[0x0][0x2d0], -R188.reuse ;  /* 0x0000b400c0027a23 */ /* 0x102fe400000108bc */
[--C-:B------:R-:W-:Y:S02]  /*c590*/  FFMA.FTZ R192, R205, c[0x0][0x2d0], -R188.reuse ;  /* 0x0000b400cdc07a23 */ /* 0x100fe400000108bc */
[----:B------:R1:W-:Y:S10]  /*c5a0*/  MUFU.EX2 R162, R2 ;  /* 0x0000000200a27308 */ /* 0x0003f40000000800 */
[----:B------:R-:W-:Y:S01]  /*c5b0*/  MUFU.EX2 R192, R192 ;  /* 0x000000c000c07308 */ /* 0x000fe20000000800 */
[----:B-1----:R-:W-:Y:S09]  /*c5c0*/  FFMA.FTZ R2, R197, c[0x0][0x2d0], -R188 ;  /* 0x0000b400c5027a23 */ /* 0x002ff200000108bc */
[----:B------:R1:W-:Y:S01]  /*c5d0*/  MUFU.EX2 R161, R2 ;  /* 0x0000000200a17308 */ /* 0x0003e20000000800 */
[C---:B--2---:R-:W-:Y:S08]  /*c5e0*/  HMMA.16816.F32.BF16 R84, R184.reuse, R132, R84 ;  /* 0x00000084b854723c */ /* 0x044ff00000041854 */
[C---:B------:R-:W-:Y:S01]  /*c5f0*/  HMMA.16816.F32.BF16 R88, R184.reuse, R134, R88 ;  /* 0x00000086b858723c */ /* 0x040fe20000041858 */
[----:B------:R-:W2:Y:S03]  /*c600*/  LDSM.16.MT88.4 R132, [R219+0x6100] ;  /* 0x00610000db84783b */ /* 0x000ea60000004200 */
[--C-:B-1----:R-:W-:Y:S04]  /*c610*/  FFMA.FTZ R2, R198, c[0x0][0x2d0], -R189.reuse ;  /* 0x0000b400c6027a23 */ /* 0x102fe800000108bd */
[----:B------:R1:W-:Y:S01]  /*c620*/  MUFU.EX2 R159, R2 ;  /* 0x00000002009f7308 */ /* 0x0003e20000000800 */
[----:B----4-:R-:W-:Y:S03]  /*c630*/  FFMA.FTZ R190, R0, R164, R190 ;  /* 0x000000a400be7223 */ /* 0x010fe600000100be */
[----:B------:R-:W-:Y:S02]  /*c640*/  IMAD.MOV.U32 R164, RZ, RZ, R156 ;  /* 0x000000ffffa47224 */ /* 0x000fe400078e009c */
[----:B------:R-:W-:Y:S02]  /*c650*/  FADD.FTZ R190, R200, R190 ;  /* 0x000000bec8be7221 */ /* 0x000fe40000010000 */
[--C-:B------:R-:W-:Y:S04]  /*c660*/  FFMA.FTZ R0, R211, c[0x0][0x2d0], -R188.reuse ;  /* 0x0000b400d3007a23 */ /* 0x100fe800000108bc */
[----:B------:R4:W-:Y:S01]  /*c670*/  MUFU.EX2 R157, R0 ;  /* 0x00000000009d7308 */ /* 0x0009e20000000800 */
[--C-:B-1----:R-:W-:Y:S01]  /*c680*/  FFMA.FTZ R2, R199, c[0x0][0x2d0], -R189.reuse ;  /* 0x0000b400c7027a23 */ /* 0x102fe200000108bd */
[C---:B--2---:R-:W-:Y:S03]  /*c690*/  HMMA.16816.F32.BF16 R92, R184.reuse, R132, R92 ;  /* 0x00000084b85c723c */ /* 0x044fe6000004185c */
[--C-:B------:R-:W-:Y:S05]  /*c6a0*/  FFMA.FTZ R199, R208, c[0x0][0x2d0], -R188.reuse ;  /* 0x0000b400d0c77a23 */ /* 0x100fea00000108bc */
[----:B------:R-:W-:Y:S01]  /*c6b0*/  MUFU.EX2 R160, R2 ;  /* 0x0000000200a07308 */ /* 0x000fe20000000800 */
[C---:B------:R-:W-:Y:S01]  /*c6c0*/  HMMA.16816.F32.BF16 R96, R184.reuse, R134, R96 ;  /* 0x00000086b860723c */ /* 0x040fe20000041860 */
[----:B------:R-:W1:Y:S08]  /*c6d0*/  LDSM.16.MT88.4 R132, [R217+0x9100] ;  /* 0x00910000d984783b */ /* 0x000e700000004200 */
[----:B------:R-:W-:Y:S03]  /*c6e0*/  MUFU.EX2 R208, R148 ;  /* 0x0000009400d07308 */ /* 0x000fe60000000800 */
[--C-:B----4-:R-:W-:Y:S07]  /*c6f0*/  FFMA.FTZ R0, R210, c[0x0][0x2d0], -R188.reuse ;  /* 0x0000b400d2007a23 */ /* 0x110fee00000108bc */
[----:B------:R2:W-:Y:S10]  /*c700*/  MUFU.EX2 R2, R0 ;  /* 0x0000000000027308 */ /* 0x0005f40000000800 */
[----:B------:R-:W-:Y:S01]  /*c710*/  MUFU.EX2 R199, R199 ;  /* 0x000000c700c77308 */ /* 0x000fe20000000800 */
[C---:B-1----:R-:W-:Y:S03]  /*c720*/  HMMA.16816.F32.BF16 R100, R184.reuse, R132, R100 ;  /* 0x00000084b864723c */ /* 0x042fe60000041864 */
[--C-:B--2---:R-:W-:Y:S06]  /*c730*/  FFMA.FTZ R0, R213, c[0x0][0x2d0], -R189.reuse ;  /* 0x0000b400d5007a23 */ /* 0x104fec00000108bd */
[----:B------:R1:W-:Y:S01]  /*c740*/  MUFU.EX2 R156, R0 ;  /* 0x00000000009c7308 */ /* 0x0003e20000000800 */
[C---:B------:R-:W-:Y:S01]  /*c750*/  HMMA.16816.F32.BF16 R104, R184.reuse, R134, R104 ;  /* 0x00000086b868723c */ /* 0x040fe20000041868 */
[----:B------:R-:W2:Y:S02]  /*c760*/  LDSM.16.MT88.4 R132, [R218+0x9100] ;  /* 0x00910000da84783b */ /* 0x000ea40000004200 */
[--C-:B-1----:R-:W-:Y:S06]  /*c770*/  FFMA.FTZ R0, R212, c[0x0][0x2d0], -R189.reuse ;  /* 0x0000b400d4007a23 */ /* 0x102fec00000108bd */
[----:B------:R1:W4:Y:S01]  /*c780*/  MUFU.EX2 R3, R0 ;  /* 0x0000000000037308 */ /* 0x0003220000000800 */
[C---:B--2---:R-:W-:Y:S08]  /*c790*/  HMMA.16816.F32.BF16 R108, R184.reuse, R132, R108 ;  /* 0x00000084b86c723c */ /* 0x044ff0000004186c */
[C---:B------:R-:W-:Y:S01]  /*c7a0*/  HMMA.16816.F32.BF16 R112, R184.reuse, R134, R112 ;  /* 0x00000086b870723c */ /* 0x040fe20000041870 */
[----:B------:R-:W2:Y:S03]  /*c7b0*/  LDSM.16.MT88.4 R132, [R220+0x9100] ;  /* 0x00910000dc84783b */ /* 0x000ea60000004200 */
[--C-:B-1----:R-:W-:Y:S04]  /*c7c0*/  FFMA.FTZ R0, R209, c[0x0][0x2d0], -R188.reuse ;  /* 0x0000b400d1007a23 */ /* 0x102fe800000108bc */
[----:B------:R1:W-:Y:S04]  /*c7d0*/  MUFU.EX2 R213, R0 ;  /* 0x0000000000d57308 */ /* 0x0003e80000000800 */
[--C-:B-1----:R-:W-:Y:S01]  /*c7e0*/  FFMA.FTZ R0, R214, c[0x0][0x2d0], -R188.reuse ;  /* 0x0000b400d6007a23 */ /* 0x102fe200000108bc */
[----:B----4-:R-:W-:Y:S01]  /*c7f0*/  MOV R214, R3 ;  /* 0x0000000300d67202 */ /* 0x010fe20000000f00 */
[--C-:B------:R-:W-:Y:S02]  /*c800*/  FFMA.FTZ R3, R163, c[0x0][0x2d0], -R188.reuse ;  /* 0x0000b400a3037a23 */ /* 0x100fe400000108bc */
[--C-:B------:R-:W-:Y:S02]  /*c810*/  FFMA.FTZ R163, R204, c[0x0][0x2d0], -R188.reuse ;  /* 0x0000b400cca37a23 */ /* 0x100fe400000108bc */
[----:B------:R1:W-:Y:S01]  /*c820*/  MUFU.EX2 R212, R0 ;  /* 0x0000000000d47308 */ /* 0x0003e20000000800 */
[C---:B--2---:R-:W-:Y:S09]  /*c830*/  HMMA.16816.F32.BF16 R116, R184.reuse, R132, R116 ;  /* 0x00000084b874723c */ /* 0x044ff20000041874 */
[----:B------:R-:W-:Y:S01]  /*c840*/  MUFU.EX2 R209, R3 ;  /* 0x0000000300d17308 */ /* 0x000fe20000000800 */
[C---:B------:R-:W-:Y:S01]  /*c850*/  HMMA.16816.F32.BF16 R120, R184.reuse, R134, R120 ;  /* 0x00000086b878723c */ /* 0x040fe20000041878 */
[----:B------:R-:W2:Y:S02]  /*c860*/  LDSM.16.MT88.4 R132, [R219+0x9100] ;  /* 0x00910000db84783b */ /* 0x000ea40000004200 */
[--C-:B-1----:R-:W-:Y:S01]  /*c870*/  FFMA.FTZ R0, R215, c[0x0][0x2d0], -R189.reuse ;  /* 0x0000b400d7007a23 */ /* 0x102fe200000108bd */
[----:B------:R-:W-:Y:S01]  /*c880*/  MOV R215, R2 ;  /* 0x0000000200d77202 */ /* 0x000fe20000000f00 */
[----:B------:R-:W-:Y:S01]  /*c890*/  FFMA.FTZ R2, R164, c[0x0][0x2d0], -R188 ;  /* 0x0000b400a4027a23 */ /* 0x000fe200000108bc */
[----:B------:R-:W-:Y:S03]  /*c8a0*/  MOV R164, R147 ;  /* 0x0000009300a47202 */ /* 0x000fe60000000f00 */
[----:B------:R1:W-:Y:S10]  /*c8b0*/  MUFU.EX2 R211, R0 ;  /* 0x0000000000d37308 */ /* 0x0003f40000000800 */
[----:B------:R-:W-:Y:S01]  /*c8c0*/  MUFU.EX2 R204, R2 ;  /* 0x0000000200cc7308 */ /* 0x000fe20000000800 */
[----:B-1----:R-:W-:Y:S01]  /*c8d0*/  FFMA.FTZ R0, R165, c[0x0][0x2d0], -R189 ;  /* 0x0000b400a5007a23 */ /* 0x002fe200000108bd */
[C---:B--2---:R-:W-:Y:S03]  /*c8e0*/  HMMA.16816.F32.BF16 R124, R184.reuse, R132, R124 ;  /* 0x00000084b87c723c */ /* 0x044fe6000004187c */
[----:B------:R-:W-:Y:S05]  /*c8f0*/  MOV R165, R146 ;  /* 0x0000009200a57202 */ /* 0x000fea0000000f00 */
[----:B------:R1:W-:Y:S01]  /*c900*/  MUFU.EX2 R210, R0 ;  /* 0x0000000000d27308 */ /* 0x0003e20000000800 */
[----:B------:R-:W-:Y:S03]  /*c910*/  LDSM.16.MT88.4 R144, [R220+0x1100] ;  /* 0x00110000dc90783b */ /* 0x000fe60000004200 */
[----:B------:R-:W-:Y:S01]  /*c920*/  F2FP.BF16.PACK_AB R133, R155, R154 ;  /* 0x0000009a9b85723e */ /* 0x000fe200000010ff */
[----:B------:R-:W-:Y:S03]  /*c930*/  HMMA.16816.F32.BF16 R128, R184, R134, R128 ;  /* 0x00000086b880723c */ /* 0x000fe60000041880 */
[----:B------:R-:W-:Y:S01]  /*c940*/  F2FP.BF16.PACK_AB R132, R158, R152 ;  /* 0x000000989e84723e */ /* 0x000fe200000010ff */
[----:B------:R-:W-:Y:S03]  /*c950*/  FADD.FTZ R3, R165, R190 ;  /* 0x000000bea5037221 */ /* 0x000fe60000010000 */
[----:B------:R-:W-:Y:S01]  /*c960*/  F2FP.BF16.PACK_AB R134, R161, R162 ;  /* 0x000000a2a186723e */ /* 0x000fe200000010ff */
[----:B------:R-:W-:Y:S01]  /*c970*/  MUFU.EX2 R190, R163 ;  /* 0x000000a300be7308 */ /* 0x000fe20000000800 */
[----:B------:R-:W-:Y:S03]  /*c980*/  F2FP.BF16.PACK_AB R135, R160, R159 ;  /* 0x0000009fa087723e */ /* 0x000fe600000010ff */
[----:B------:R-:W-:Y:S01]  /*c990*/  FADD.FTZ R3, R183, R3 ;  /* 0x00000003b7037221 */ /* 0x000fe20000010000 */
[----:B------:R-:W-:Y:S03]  /*c9a0*/  F2FP.BF16.PACK_AB R184, R192, R175 ;  /* 0x000000afc0b8723e */ /* 0x000fe600000010ff */
[C---:B------:R-:W-:Y:S05]  /*c9b0*/  HMMA.16816.F32.BF16 R4, R132.reuse, R136, R4 ;  /* 0x000000888404723c */ /* 0x040fea0000041804 */
[----:B-1----:R-:W-:Y:S02]  /*c9c0*/  FADD.FTZ R0, R201, R191 ;  /* 0x000000bfc9007221 */ /* 0x002fe40000010000 */
[--C-:B------:R-:W-:Y:S01]  /*c9d0*/  FFMA.FTZ R201, R153, c[0x0][0x2d0], -R188.reuse ;  /* 0x0000b40099c97a23 */ /* 0x100fe200000108bc */
[C---:B------:R-:W-:Y:S01]  /*c9e0*/  HMMA.16816.F32.BF16 R8, R132.reuse, R138, R8 ;  /* 0x0000008a8408723c */ /* 0x040fe20000041808 */
[----:B------:R-:W1:Y:S03]  /*c9f0*/  LDSM.16.MT88.4 R136, [R220+0x900] ;  /* 0x00090000dc88783b */ /* 0x000e660000004200 */
[----:B------:R-:W-:Y:S01]  /*ca00*/  FFMA.FTZ R153, R151, c[0x0][0x2d0], -R188 ;  /* 0x0000b40097997a23 */ /* 0x000fe200000108bc */
[----:B------:R-:W-:Y:S01]  /*ca10*/  MOV R151, R150 ;  /* 0x0000009600977202 */ /* 0x000fe20000000f00 */
[----:B------:R-:W-:Y:S01]  /*ca20*/  FADD.FTZ R150, R202, R0 ;  /* 0x00000000ca967221 */ /* 0x000fe20000010000 */
[----:B------:R-:W-:Y:S01]  /*ca30*/  MUFU.EX2 R201, R201 ;  /* 0x000000c900c97308 */ /* 0x000fe20000000800 */
[C---:B------:R-:W-:Y:S04]  /*ca40*/  HMMA.16816.F32.BF16 R12, R132.reuse, R140, R12 ;  /* 0x0000008c840c723c */ /* 0x040fe8000004180c */
[--C-:B------:R-:W-:Y:S02]  /*ca50*/  FFMA.FTZ R0, R168, c[0x0][0x2d0], -R189.reuse ;  /* 0x0000b400a8007a23 */ /* 0x100fe400000108bd */
[----:B------:R-:W-:Y:S01]  /*ca60*/  LDSM.16.MT88.4 R168, [R218+0x5900] ;  /* 0x00590000daa8783b */ /* 0x000fe20000004200 */
[----:B------:R-:W-:Y:S01]  /*ca70*/  FADD.FTZ R2, R164, R150 ;  /* 0x00000096a4027221 */ /* 0x000fe20000010000 */
[C---:B------:R-:W-:Y:S01]  /*ca80*/  HMMA.16816.F32.BF16 R16, R132.reuse, R142, R16 ;  /* 0x0000008e8410723c */ /* 0x040fe20000041810 */
[----:B------:R-:W-:Y:S03]  /*ca90*/  MUFU.EX2 R200, R153 ;  /* 0x0000009900c87308 */ /* 0x000fe60000000800 */
[----:B------:R-:W-:Y:S02]  /*caa0*/  FADD.FTZ R152, R152, R2 ;  /* 0x0000000298987221 */ /* 0x000fe40000010000 */
[----:B------:R-:W2:Y:S01]  /*cab0*/  LDSM.16.MT88.4 R140, [R219+0x900] ;  /* 0x00090000db8c783b */ /* 0x000ea20000004200 */
[--C-:B------:R-:W-:Y:S02]  /*cac0*/  FFMA.FTZ R191, R178, c[0x0][0x2d0], -R189.reuse ;  /* 0x0000b400b2bf7a23 */ /* 0x100fe400000108bd */
[--C-:B------:R-:W-:Y:S02]  /*cad0*/  FFMA.FTZ R2, R176, c[0x0][0x2d0], -R189.reuse ;  /* 0x0000b400b0027a23 */ /* 0x100fe400000108bd */
[----:B------:R4:W-:Y:S01]  /*cae0*/  MUFU.EX2 R205, R0 ;  /* 0x0000000000cd7308 */ /* 0x0009e20000000800 */
[----:B------:R-:W-:Y:S09]  /*caf0*/  FFMA.FTZ R188, R203, c[0x0][0x2d0], -R188 ;  /* 0x0000b400cbbc7a23 */ /* 0x000ff200000108bc */
[----:B------:R-:W5:Y:S01]  /*cb00*/  MUFU.EX2 R188, R188 ;  /* 0x000000bc00bc7308 */ /* 0x000f620000000800 */
[C---:B-1----:R-:W-:Y:S09]  /*cb10*/  HMMA.16816.F32.BF16 R20, R132.reuse, R136, R20 ;  /* 0x000000888414723c */ /* 0x042ff20000041814 */
[----:B------:R-:W1:Y:S01]  /*cb20*/  MUFU.EX2 R191, R191 ;  /* 0x000000bf00bf7308 */ /* 0x000e620000000800 */
[C---:B------:R-:W-:Y:S01]  /*cb30*/  HMMA.16816.F32.BF16 R24, R132.reuse, R138, R24 ;  /* 0x0000008a8418723c */ /* 0x040fe20000041818 */
[----:B------:R-:W3:Y:S02]  /*cb40*/  LDSM.16.MT88.4 R136, [R217+0x3900] ;  /* 0x00390000d988783b */ /* 0x000ee40000004200 */
[--C-:B----4-:R-:W-:Y:S06]  /*cb50*/  FFMA.FTZ R0, R167, c[0x0][0x2d0], -R189.reuse ;  /* 0x0000b400a7007a23 */ /* 0x110fec00000108bd */
[----:B------:R4:W-:Y:S03]  /*cb60*/  MUFU.EX2 R207, R0 ;  /* 0x0000000000cf7308 */ /* 0x0009e60000000800 */
[----:B-----5:R-:W-:Y:S01]  /*cb70*/  F2FP.BF16.PACK_AB R186, R188, R190 ;  /* 0x000000bebcba723e */ /* 0x020fe200000010ff */
[C---:B--2---:R-:W-:Y:S08]  /*cb80*/  HMMA.16816.F32.BF16 R28, R132.reuse, R140, R28 ;  /* 0x0000008c841c723c */ /* 0x044ff0000004181c */
[C---:B------:R-:W-:Y:S01]  /*cb90*/  HMMA.16816.F32.BF16 R32, R132.reuse, R142, R32 ;  /* 0x0000008e8420723c */ /* 0x040fe20000041820 */
[----:B------:R-:W2:Y:S03]  /*cba0*/  LDSM.16.MT88.4 R140, [R218+0x3900] ;  /* 0x00390000da8c783b */ /* 0x000ea60000004200 */
[----:B-1----:R-:W-:Y:S01]  /*cbb0*/  F2FP.BF16.PACK_AB R185, R193, R191 ;  /* 0x000000bfc1b9723e */ /* 0x002fe200000010ff */
[--C-:B----4-:R-:W-:Y:S04]  /*cbc0*/  FFMA.FTZ R0, R166, c[0x0][0x2d0], -R189.reuse ;  /* 0x0000b400a6007a23 */ /* 0x110fe800000108bd */
[----:B------:R1:W-:Y:S01]  /*cbd0*/  MUFU.EX2 R203, R0 ;  /* 0x0000000000cb7308 */ /* 0x0003e20000000800 */
        /* <DEDUP_REMOVED lines=8> */
[----:B------:R-:W2:Y:S03]  /*cc60*/  LDSM.16.MT88.4 R140, [R219+0x3900] ;  /* 0x00390000db8c783b */ /* 0x000ea60000004200 */
[--C-:B-1----:R-:W-:Y:S04]  /*cc70*/  FFMA.FTZ R0, R182, c[0x0][0x2d0], -R189.reuse ;  /* 0x0000b400b6007a23 */ /* 0x102fe800000108bd */
[C---:B---3--:R-:W-:Y:S01]  /*cc80*/  HMMA.16816.F32.BF16 R52, R132.reuse, R136, R52 ;  /* 0x000000888434723c */ /* 0x048fe20000041834 */
[----:B------:R1:W-:Y:S07]  /*cc90*/  MUFU.EX2 R197, R0 ;  /* 0x0000000000c57308 */ /* 0x0003ee0000000800 */
[C---:B------:R-:W-:Y:S01]  /*cca0*/  HMMA.16816.F32.BF16 R56, R132.reuse, R138, R56 ;  /* 0x0000008a8438723c */ /* 0x040fe20000041838 */
[----:B------:R-:W3:Y:S07]  /*ccb0*/  LDSM.16.MT88.4 R136, [R217+0x6900] ;  /* 0x00690000d988783b */ /* 0x000eee0000004200 */
[C---:B--2---:R-:W-:Y:S04]  /*ccc0*/  HMMA.16816.F32.BF16 R60, R132.reuse, R140, R60 ;  /* 0x0000008c843c723c */ /* 0x044fe8000004183c */
[--C-:B-1----:R-:W-:Y:S04]  /*ccd0*/  FFMA.FTZ R0, R181, c[0x0][0x2d0], -R189.reuse ;  /* 0x0000b400b5007a23 */ /* 0x102fe800000108bd */
[C---:B------:R-:W-:Y:S01]  /*cce0*/  HMMA.16816.F32.BF16 R64, R132.reuse, R142, R64 ;  /* 0x0000008e8440723c */ /* 0x040fe20000041840 */
[----:B------:R-:W1:Y:S01]  /*ccf0*/  LDSM.16.MT88.4 R140, [R218+0x6900] ;  /* 0x00690000da8c783b */ /* 0x000e620000004200 */
[----:B------:R2:W-:Y:S06]  /*cd00*/  MUFU.EX2 R198, R0 ;  /* 0x0000000000c67308 */ /* 0x0005ec0000000800 */
[C---:B---3--:R-:W-:Y:S04]  /*cd10*/  HMMA.16816.F32.BF16 R68, R132.reuse, R136, R68 ;  /* 0x000000888444723c */ /* 0x048fe80000041844 */
[--C-:B--2---:R-:W-:Y:S04]  /*cd20*/  FFMA.FTZ R0, R180, c[0x0][0x2d0], -R189.reuse ;  /* 0x0000b400b4007a23 */ /* 0x104fe800000108bd */
[C---:B------:R-:W-:Y:S01]  /*cd30*/  HMMA.16816.F32.BF16 R72, R132.reuse, R138, R72 ;  /* 0x0000008a8448723c */ /* 0x040fe20000041848 */
[----:B------:R-:W2:Y:S01]  /*cd40*/  LDSM.16.MT88.4 R136, [R220+0x6900] ;  /* 0x00690000dc88783b */ /* 0x000ea20000004200 */
[----:B------:R3:W-:Y:S07]  /*cd50*/  MUFU.EX2 R195, R0 ;  /* 0x0000000000c37308 */ /* 0x0007ee0000000800 */
[----:B------:R-:W-:Y:S01]  /*cd60*/  LDSM.16.MT88.4 R180, [R217+0x2900] ;  /* 0x00290000d9b4783b */ /* 0x000fe20000004200 */
[C---:B-1----:R-:W-:Y:S08]  /*cd70*/  HMMA.16816.F32.BF16 R76, R132.reuse, R140, R76 ;  /* 0x0000008c844c723c */ /* 0x042ff0000004184c */
[C---:B------:R-:W-:Y:S01]  /*cd80*/  HMMA.16816.F32.BF16 R80, R132.reuse, R142, R80 ;  /* 0x0000008e8450723c */ /* 0x040fe20000041850 */
[----:B------:R-:W1:Y:S03]  /*cd90*/  LDSM.16.MT88.4 R140, [R219+0x6900] ;  /* 0x00690000db8c783b */ /* 0x000e660000004200 */
[--C-:B---3--:R-:W-:Y:S02]  /*cda0*/  FFMA.FTZ R0, R179, c[0x0][0x2d0], -R189.reuse ;  /* 0x0000b400b3007a23 */ /* 0x108fe400000108bd */
[----:B------:R-:W-:Y:S02]  /*cdb0*/  FFMA.FTZ R189, R174, c[0x0][0x2d0], -R189 ;  /* 0x0000b400aebd7a23 */ /* 0x000fe400000108bd */
[----:B------:R3:W-:Y:S10]  /*cdc0*/  MUFU.EX2 R194, R0 ;  /* 0x0000000000c27308 */ /* 0x0007f40000000800 */
[----:B------:R4:W-:Y:S01]  /*cdd0*/  MUFU.EX2 R174, R2 ;  /* 0x0000000200ae7308 */ /* 0x0009e20000000800 */
[C---:B--2---:R-:W-:Y:S08]  /*cde0*/  HMMA.16816.F32.BF16 R84, R132.reuse, R136, R84 ;  /* 0x000000888454723c */ /* 0x044ff00000041854 */
[C---:B------:R-:W-:Y:S01]  /*cdf0*/  HMMA.16816.F32.BF16 R88, R132.reuse, R138, R88 ;  /* 0x0000008a8458723c */ /* 0x040fe20000041858 */
[----:B------:R-:W2:Y:S01]  /*ce00*/  LDSM.16.MT88.4 R136, [R217+0x9900] ;  /* 0x00990000d988783b */ /* 0x000ea20000004200 */
[----:B------:R-:W5:Y:S02]  /*ce10*/  MUFU.EX2 R189, R189 ;  /* 0x000000bd00bd7308 */ /* 0x000f640000000800 */
[----:B---3--:R-:W-:Y:S02]  /*ce20*/  FADD.FTZ R0, R154, R3 ;  /* 0x000000039a007221 */ /* 0x008fe40000010000 */
[----:B------:R-:W-:Y:S02]  /*ce30*/  FADD.FTZ R3, R158, R152 ;  /* 0x000000989e037221 */ /* 0x000fe40000010000 */
[----:B------:R-:W-:Y:S02]  /*ce40*/  FADD.FTZ R0, R155, R0 ;  /* 0x000000009b007221 */ /* 0x000fe40000010000 */
[----:B------:R-:W-:Y:S01]  /*ce50*/  LDSM.16.MT88.4 R152, [R219+0x2100] ;  /* 0x00210000db98783b */ /* 0x000fe20000004200 */
[C---:B-1----:R-:W-:Y:S03]  /*ce60*/  HMMA.16816.F32.BF16 R92, R132.reuse, R140, R92 ;  /* 0x0000008c845c723c */ /* 0x042fe6000004185c */
[----:B----4-:R-:W-:Y:S02]  /*ce70*/  FADD.FTZ R2, R162, R3 ;  /* 0x00000003a2027221 */ /* 0x010fe40000010000 */
[----:B------:R-:W-:Y:S02]  /*ce80*/  FADD.FTZ R0, R159, R0 ;  /* 0x000000009f007221 */ /* 0x000fe40000010000 */
[----:B------:R-:W-:Y:S01]  /*ce90*/  FADD.FTZ R2, R161, R2 ;  /* 0x00000002a1027221 */ /* 0x000fe20000010000 */
[C---:B------:R-:W-:Y:S01]  /*cea0*/  HMMA.16816.F32.BF16 R96, R132.reuse, R142, R96 ;  /* 0x0000008e8460723c */ /* 0x040fe20000041860 */
[----:B------:R-:W1:Y:S03]  /*ceb0*/  LDSM.16.MT88.4 R140, [R218+0x9900] ;  /* 0x00990000da8c783b */ /* 0x000e660000004200 */
[----:B------:R-:W-:Y:S01]  /*cec0*/  FADD.FTZ R0, R160, R0 ;  /* 0x00000000a0007221 */ /* 0x000fe20000010000 */
[----:B-----5:R-:W-:Y:S01]  /*ced0*/  F2FP.BF16.PACK_AB R187, R189, R174 ;  /* 0x000000aebdbb723e */ /* 0x020fe200000010ff */
[----:B------:R-:W-:Y:S02]  /*cee0*/  FADD.FTZ R3, R157, R2 ;  /* 0x000000029d037221 */ /* 0x000fe40000010000 */
[----:B------:R-:W-:Y:S01]  /*cef0*/  FADD.FTZ R2, R156, R0 ;  /* 0x000000009c027221 */ /* 0x000fe20000010000 */
[----:B------:R-:W-:Y:S03]  /*cf00*/  LDSM.16.MT88.4 R160, [R217+0x5900] ;  /* 0x00590000d9a0783b */ /* 0x000fe60000004200 */
        /* <DEDUP_REMOVED lines=13> */
[----:B------:R-:W-:Y:S01]  /*cfe0*/  FADD.FTZ R2, R202, R2 ;  /* 0x00000002ca027221 */ /* 0x000fe20000010000 */
[C---:B-1----:R-:W-:Y:S03]  /*cff0*/  HMMA.16816.F32.BF16 R108, R132.reuse, R140, R108 ;  /* 0x0000008c846c723c */ /* 0x042fe6000004186c */
[----:B------:R-:W-:Y:S02]  /*d000*/  FADD.FTZ R2, R197, R2 ;  /* 0x00000002c5027221 */ /* 0x000fe40000010000 */
[----:B------:R-:W-:Y:S02]  /*d010*/  FADD.FTZ R0, R209, R0 ;  /* 0x00000000d1007221 */ /* 0x000fe40000010000 */
[----:B------:R-:W-:Y:S01]  /*d020*/  FADD.FTZ R2, R198, R2 ;  /* 0x00000002c6027221 */ /* 0x000fe20000010000 */
[C---:B------:R-:W-:Y:S01]  /*d030*/  HMMA.16816.F32.BF16 R112, R132.reuse, R142, R112 ;  /* 0x0000008e8470723c */ /* 0x040fe20000041870 */
[----:B------:R-:W1:Y:S03]  /*d040*/  LDSM.16.MT88.4 R140, [R219+0x9900] ;  /* 0x00990000db8c783b */ /* 0x000e660000004200 */
[----:B------:R-:W-:Y:S02]  /*d050*/  FADD.FTZ R2, R195, R2 ;  /* 0x00000002c3027221 */ /* 0x000fe40000010000 */
[----:B------:R-:W-:Y:S02]  /*d060*/  FADD.FTZ R0, R208, R0 ;  /* 0x00000000d0007221 */ /* 0x000fe40000010000 */
[----:B------:R-:W-:Y:S04]  /*d070*/  FADD.FTZ R3, R194, R2 ;  /* 0x00000002c2037221 */ /* 0x000fe80000010000 */
        /* <DEDUP_REMOVED lines=8> */
[----:B------:R-:W-:Y:S01]  /*d100*/  FADD.FTZ R2, R175, R0 ;  /* 0x00000000af027221 */ /* 0x000fe20000010000 */
[----:B------:R-:W-:Y:S03]  /*d110*/  MOV R175, R172 ;  /* 0x000000ac00af7202 */ /* 0x000fe60000000f00 */
[----:B------:R-:W-:Y:S01]  /*d120*/  FADD.FTZ R2, R192, R2 ;  /* 0x00000002c0027221 */ /* 0x000fe20000010000 */
[C---:B-1----:R-:W-:Y:S03]  /*d130*/  HMMA.16816.F32.BF16 R124, R132.reuse, R140, R124 ;  /* 0x0000008c847c723c */ /* 0x042fe6000004187c */
[----:B------:R-:W-:Y:S02]  /*d140*/  FADD.FTZ R2, R190, R2 ;  /* 0x00000002be027221 */ /* 0x000fe40000010000 */
[----:B------:R-:W-:Y:S01]  /*d150*/  FADD.FTZ R0, R191, R3 ;  /* 0x00000003bf007221 */ /* 0x000fe20000010000 */
[----:B------:R-:W-:Y:S01]  /*d160*/  MOV R3, R173 ;  /* 0x000000ad00037202 */ /* 0x000fe20000000f00 */
[----:B------:R-:W-:Y:S01]  /*d170*/  FADD.FTZ R2, R188, R2 ;  /* 0x00000002bc027221 */ /* 0x000fe20000010000 */
[----:B------:R-:W-:Y:S01]  /*d180*/  HMMA.16816.F32.BF16 R128, R132, R142, R128 ;  /* 0x0000008e8480723c */ /* 0x000fe20000041880 */
[----:B------:R-:W1:Y:S03]  /*d190*/  LDSM.16.MT88.4 R140, [R218+0x1100] ;  /* 0x00110000da8c783b */ /* 0x000e660000004200 */
[----:B------:R-:W-:Y:S03]  /*d1a0*/  FADD.FTZ R0, R193, R0 ;  /* 0x00000000c1007221 */ /* 0x000fe60000010000 */
[----:B------:R-:W-:Y:S01]  /*d1b0*/  F2FP.BF16.PACK_AB R132, R215, R157 ;  /* 0x0000009dd784723e */ /* 0x000fe200000010ff */
[----:B------:R-:W-:Y:S01]  /*d1c0*/  FADD.FTZ R0, R174, R0 ;  /* 0x00000000ae007221 */ /* 0x000fe20000010000 */
[----:B------:R-:W-:Y:S01]  /*d1d0*/  F2FP.BF16.PACK_AB R133, R214, R156 ;  /* 0x0000009cd685723e */ /* 0x000fe200000010ff */
[----:B------:R-:W-:Y:S02]  /*d1e0*/  STL [R1+0x20], R2 ;  /* 0x0000200201007387 */ /* 0x000fe40000100800 */
[----:B------:R-:W-:Y:S01]  /*d1f0*/  F2FP.BF16.PACK_AB R134, R212, R213 ;  /* 0x000000d5d486723e */ /* 0x000fe200000010ff */
[----:B------:R-:W-:Y:S01]  /*d200*/  FADD.FTZ R0, R189, R0 ;  /* 0x00000000bd007221 */ /* 0x000fe20000010000 */
[----:B------:R-:W-:Y:S04]  /*d210*/  F2FP.BF16.PACK_AB R135, R210, R211 ;  /* 0x000000d3d287723e */ /* 0x000fe800000010ff */
[----:B------:R-:W-:Y:S03]  /*d220*/  STL [R1+0x24], R0 ;  /* 0x0000240001007387 */ /* 0x000fe60000100800 */
        /* <DEDUP_REMOVED lines=98> */
[----:B------:R-:W-:Y:S01]  /*d850*/  HMMA.16816.F32.BF16 R128, R132, R150, R128 ;  /* 0x000000968480723c */ /* 0x000fe20000041880 */
[----:B------:R-:W-:Y:S06]  /*d860*/  LDSM.16.MT88.4 R148, [R218+0x5100] ;  /* 0x00510000da94783b */ /* 0x000fec0000004200 */
        /* <DEDUP_REMOVED lines=38> */
[C---:B------:R-:W-:Y:S08]  /*dad0*/  HMMA.16816.F32.BF16 R96, R132.reuse, R142, R96 ;  /* 0x0000008e8460723c */ /* 0x040ff00000041860 */
        /* <DEDUP_REMOVED lines=10> */
[----:B------:R-:W-:Y:S08]  /*db80*/  HMMA.16816.F32.BF16 R128, R132, R150, R128 ;  /* 0x000000968480723c */ /* 0x000ff00000041880 */
[C---:B------:R-:W-:Y:S01]  /*db90*/  HMMA.16816.F32.BF16 R176, R184.reuse, R180, R4 ;  /* 0x000000b4b8b0723c */ /* 0x040fe20000041804 */
[----:B------:R-:W4:Y:S07]  /*dba0*/  LDSM.16.MT88.4 R4, [R220+0x5900] ;  /* 0x00590000dc04783b */ /* 0x000f2e0000004200 */
[C---:B------:R-:W-:Y:S01]  /*dbb0*/  HMMA.16816.F32.BF16 R180, R184.reuse, R182, R8 ;  /* 0x000000b6b8b4723c */ /* 0x040fe20000041808 */
[----:B------:R-:W5:Y:S07]  /*dbc0*/  LDSM.16.MT88.4 R8, [R219+0x5900] ;  /* 0x00590000db08783b */ /* 0x000f6e0000004200 */
[C---:B-1----:R-:W-:Y:S01]  /*dbd0*/  HMMA.16816.F32.BF16 R132, R184.reuse, R136, R12 ;  /* 0x00000088b884723c */ /* 0x042fe2000004180c */
[----:B------:R-:W1:Y:S07]  /*dbe0*/  LDSM.16.MT88.4 R12, [R217+0x8900] ;  /* 0x00890000d90c783b */ /* 0x000e6e0000004200 */
[C---:B------:R-:W-:Y:S01]  /*dbf0*/  HMMA.16816.F32.BF16 R136, R184.reuse, R138, R16 ;  /* 0x0000008ab888723c */ /* 0x040fe20000041810 */
[----:B------:R-:W1:Y:S07]  /*dc00*/  LDSM.16.MT88.4 R16, [R218+0x8900] ;  /* 0x00890000da10783b */ /* 0x000e6e0000004200 */
[C---:B---3--:R-:W-:Y:S01]  /*dc10*/  HMMA.16816.F32.BF16 R140, R184.reuse, R144, R20 ;  /* 0x00000090b88c723c */ /* 0x048fe20000041814 */
[----:B------:R-:W3:Y:S07]  /*dc20*/  LDSM.16.MT88.4 R20, [R220+0x8900] ;  /* 0x00890000dc14783b */ /* 0x000eee0000004200 */
[C---:B------:R-:W-:Y:S01]  /*dc30*/  HMMA.16816.F32.BF16 R144, R184.reuse, R146, R24 ;  /* 0x00000092b890723c */ /* 0x040fe20000041818 */
[----:B------:R-:W1:Y:S07]  /*dc40*/  LDSM.16.MT88.4 R24, [R219+0x8900] ;  /* 0x00890000db18783b */ /* 0x000e6e0000004200 */
[C---:B--2---:R-:W-:Y:S08]  /*dc50*/  HMMA.16816.F32.BF16 R148, R184.reuse, R152, R28 ;  /* 0x00000098b894723c */ /* 0x044ff0000004181c */
[C---:B------:R-:W-:Y:S08]  /*dc60*/  HMMA.16816.F32.BF16 R152, R184.reuse, R154, R32 ;  /* 0x0000009ab898723c */ /* 0x040ff00000041820 */
[C---:B------:R-:W-:Y:S08]  /*dc70*/  HMMA.16816.F32.BF16 R156, R184.reuse, R160, R36 ;  /* 0x000000a0b89c723c */ /* 0x040ff00000041824 */
[C---:B------:R-:W-:Y:S08]  /*dc80*/  HMMA.16816.F32.BF16 R160, R184.reuse, R162, R40 ;  /* 0x000000a2b8a0723c */ /* 0x040ff00000041828 */
[C---:B------:R-:W-:Y:S08]  /*dc90*/  HMMA.16816.F32.BF16 R164, R184.reuse, R168, R44 ;  /* 0x000000a8b8a4723c */ /* 0x040ff0000004182c */
[C---:B------:R-:W-:Y:S08]  /*dca0*/  HMMA.16816.F32.BF16 R168, R184.reuse, R170, R48 ;  /* 0x000000aab8a8723c */ /* 0x040ff00000041830 */
[C---:B----4-:R-:W-:Y:S08]  /*dcb0*/  HMMA.16816.F32.BF16 R52, R184.reuse, R4, R52 ;  /* 0x00000004b834723c */ /* 0x050ff00000041834 */
[C---:B------:R-:W-:Y:S01]  /*dcc0*/  HMMA.16816.F32.BF16 R56, R184.reuse, R6, R56 ;  /* 0x00000006b838723c */ /* 0x040fe20000041838 */
[----:B------:R-:W2:Y:S07]  /*dcd0*/  LDSM.16.MT88.4 R4, [R217+0xb900] ;  /* 0x00b90000d904783b */ /* 0x000eae0000004200 */
        /* <DEDUP_REMOVED lines=8> */
[C---:B---3--:R-:W-:Y:S08]  /*dd60*/  HMMA.16816.F32.BF16 R84, R184.reuse, R20, R84 ;  /* 0x00000014b854723c */ /* 0x048ff00000041854 */
[C---:B------:R-:W-:Y:S08]  /*dd70*/  HMMA.16816.F32.BF16 R88, R184.reuse, R22, R88 ;  /* 0x00000016b858723c */ /* 0x040ff00000041858 */
[C---:B------:R-:W-:Y:S08]  /*dd80*/  HMMA.16816.F32.BF16 R92, R184.reuse, R24, R92 ;  /* 0x00000018b85c723c */ /* 0x040ff0000004185c */
[C---:B------:R-:W-:Y:S08]  /*dd90*/  HMMA.16816.F32.BF16 R96, R184.reuse, R26, R96 ;  /* 0x0000001ab860723c */ /* 0x040ff00000041860 */
[C---:B--2---:R-:W-:Y:S08]  /*dda0*/  HMMA.16816.F32.BF16 R100, R184.reuse, R4, R100 ;  /* 0x00000004b864723c */ /* 0x044ff00000041864 */
[C---:B------:R-:W-:Y:S01]  /*ddb0*/  HMMA.16816.F32.BF16 R104, R184.reuse, R6, R104 ;  /* 0x00000006b868723c */ /* 0x040fe20000041868 */
[----:B------:R-:W2:Y:S07]  /*ddc0*/  LDSM.16.MT88.4 R4, [R219+0xb900] ;  /* 0x00b90000db04783b */ /* 0x000eae0000004200 */
[C---:B----4-:R-:W-:Y:S08]  /*ddd0*/  HMMA.16816.F32.BF16 R108, R184.reuse, R8, R108 ;  /* 0x00000008b86c723c */ /* 0x050ff0000004186c */
[C---:B------:R-:W-:Y:S08]  /*dde0*/  HMMA.16816.F32.BF16 R112, R184.reuse, R10, R112 ;  /* 0x0000000ab870723c */ /* 0x040ff00000041870 */
[C---:B-1----:R-:W-:Y:S08]  /*ddf0*/  HMMA.16816.F32.BF16 R116, R184.reuse, R12, R116 ;  /* 0x0000000cb874723c */ /* 0x042ff00000041874 */
[C---:B------:R-:W-:Y:S08]  /*de00*/  HMMA.16816.F32.BF16 R120, R184.reuse, R14, R120 ;  /* 0x0000000eb878723c */ /* 0x040ff00000041878 */
[C---:B--2---:R-:W-:Y:S08]  /*de10*/  HMMA.16816.F32.BF16 R124, R184.reuse, R4, R124 ;  /* 0x00000004b87c723c */ /* 0x044ff0000004187c */
[----:B------:R-:W-:Y:S01]  /*de20*/  HMMA.16816.F32.BF16 R128, R184, R6, R128 ;  /* 0x00000006b880723c */ /* 0x000fe20000041880 */
[----:B------:R-:W-:-:S07]  /*de30*/  @P0 BRA `(.L_x_3441) ;  /* 0xffffad9000000947 */ /* 0x000fce000383ffff */
.L_x_3438:
[----:B----4-:R-:W-:-:S13]  /*de40*/  ISETP.LE.AND P0, PT, RZ, UR6, PT ;  /* 0x00000006ff007c0c */ /* 0x010fda000bf03270 */
[----:B------:R-:W-:Y:S05]  /*de50*/  @!P0 BRA `(.L_x_3442) ;  /* 0x0000481000008947 */ /* 0x000fea0003800000 */
[----:B------:R-:W2:Y:S01]  /*de60*/  LDL.LU R2, [R1+0x44] ;  /* 0x0000440001027983 */ /* 0x000ea20000300800 */
[----:B------:R-:W-:Y:S02]  /*de70*/  IMAD.MOV.U32 R175, RZ, RZ, R172 ;  /* 0x000000ffffaf7224 */ /* 0x000fe400078e00ac */
[----:B------:R-:W-:Y:S01]  /*de80*/  IMAD.MOV.U32 R174, RZ, RZ, R173 ;  /* 0x000000ffffae7224 */ /* 0x000fe200078e00ad */
[----:B--2---:R-:W-:-:S04]  /*de90*/  SHF.R.S32.HI R0, RZ, 0x1f, R2 ;  /* 0x0000001fff007819 */ /* 0x004fc80000011402 */
[C---:B------:R-:W-:Y:S01]  /*dea0*/  SHF.L.U64.HI R3, R2.reuse, 0x1, R0 ;  /* 0x0000000102037819 */ /* 0x040fe20000010200 */
[----:B------:R-:W-:-:S05]  /*deb0*/  IMAD.SHL.U32 R0, R2, 0x2, RZ ;  /* 0x0000000202007824 */ /* 0x000fca00078e00ff */
        /* <DEDUP_REMOVED lines=10> */
[----:B------:R-:W-:Y:S01]  /*df60*/  STL [R1+0x14], R8 ;  /* 0x0000140801007387 */ /* 0x000fe20000100800 */
[----:B---3--:R-:W-:-:S03]  /*df70*/  SHF.L.U64.HI R0, R5, 0x1, R6 ;  /* 0x0000000105007819 */ /* 0x008fc60000010206 */
[----:B------:R4:W-:Y:S01]  /*df80*/  STL [R1+0x10], R3 ;  /* 0x0000100301007387 */ /* 0x0009e20000100800 */
[----:B------:R-:W-:-:S03]  /*df90*/  IMAD.SHL.U32 R5, R5, 0x2, RZ ;  /* 0x0000000205057824 */ /* 0x000fc600078e00ff */
[----:B------:R1:W-:Y:S04]  /*dfa0*/  STL [R1+0xc], R0 ;  /* 0x00000c0001007387 */ /* 0x0003e80000100800 */
[----:B------:R2:W-:Y:S01]  /*dfb0*/  STL [R1+0x8], R5 ;  /* 0x0000080501007387 */ /* 0x0005e20000100800 */
[C---:B----4-:R-:W-:Y:S02]  /*dfc0*/  SHF.L.U64.HI R3, R2.reuse, 0x1, R4 ;  /* 0x0000000102037819 */ /* 0x050fe40000010204 */
[----:B-1----:R-:W-:-:S05]  /*dfd0*/  SHF.L.U32 R0, R2, 0x1, RZ ;  /* 0x0000000102007819 */ /* 0x002fca00000006ff */
[----:B------:R2:W-:Y:S04]  /*dfe0*/  STL [R1], R0 ;  /* 0x0000000001007387 */ /* 0x0005e80000100800 */
[----:B------:R2:W-:Y:S01]  /*dff0*/  STL [R1+0x4], R3 ;  /* 0x0000040301007387 */ /* 0x0005e20000100800 */
[----:B------:R-:W-:Y:S05]  /*e000*/  BRA `(.L_x_3443) ;  /* 0x0000053000007947 */ /* 0x000fea0003800000 */
.L_x_3445:
        /* <DEDUP_REMOVED lines=12> */
[----:B------:R-:W3:Y:S04]  /*e0d0*/  LDL R212, [R1] ;  /* 0x0000000001d47983 */ /* 0x000ee80000100800 */
        /* <DEDUP_REMOVED lines=11> */
[C---:B------:R-:W-:Y:S01]  /*e190*/  IMAD.WIDE.U32 R2, R185.reuse, c[0x0][0x1e0], RZ ;  /* 0x00007800b9027a25 */ /* 0x040fe200078e00ff */
[----:B------:R-:W-:Y:S01]  /*e1a0*/  STL [R1+0x2c], R185 ;  /* 0x00002cb901007387 */ /* 0x000fe20000100800 */
[----:B------:R-:W-:Y:S03]  /*e1b0*/  SHF.R.S32.HI R0, RZ, 0x1f, R185 ;  /* 0x0000001fff007819 */ /* 0x000fe600000114b9 */
[----:B------:R-:W2:Y:S02]  /*e1c0*/  @!P3 LDG.E R184, [R172.64] ;  /* 0x00000010acb8b981 */ /* 0x000ea4000c1e1900 */
[----:B------:R-:W-:Y:S04]  /*e1d0*/  IMAD R0, R0, c[0x0][0x1e0], RZ ;  /* 0x0000780000007a24 */ /* 0x000fe800078e02ff */
[----:B------:R-:W-:Y:S04]  /*e1e0*/  IMAD R0, R185, c[0x0][0x1e4], R0 ;  /* 0x00007900b9007a24 */ /* 0x000fe800078e0200 */
[----:B------:R-:W-:Y:S01]  /*e1f0*/  IMAD.IADD R3, R3, 0x1, R0 ;  /* 0x0000000103037824 */ /* 0x000fe200078e0200 */
[----:B--2---:R1:W-:Y:S01]  /*e200*/  STL [R1+0x28], R184 ;  /* 0x000028b801007387 */ /* 0x0043e20000100800 */
[----:B------:R-:W-:Y:S02]  /*e210*/  SHF.R.S32.HI R0, RZ, 0x1f, R184 ;  /* 0x0000001fff007819 */ /* 0x000fe400000114b8 */
[----:B------:R-:W-:Y:S04]  /*e220*/  IMAD.WIDE.U32 R2, R184, c[0x0][0x1f0], R2 ;  /* 0x00007c00b8027a25 */ /* 0x000fe800078e0002 */
[----:B------:R-:W-:Y:S04]  /*e230*/  IMAD R0, R0, c[0x0][0x1f0], RZ ;  /* 0x00007c0000007a24 */ /* 0x000fe800078e02ff */
[----:B------:R-:W-:Y:S01]  /*e240*/  IMAD R0, R184, c[0x0][0x1f4], R0 ;  /* 0x00007d00b8007a24 */ /* 0x000fe200078e0200 */
[----:B-1----:R-:W-:Y:S04]  /*e250*/  IADD3 R184, P0, R2, UR22, RZ ;  /* 0x0000001602b87c10 */ /* 0x002fe8000ff1e0ff */
[----:B------:R-:W-:Y:S02]  /*e260*/  IADD3.X R2, R3, UR19, R0, P0, !PT ;  /* 0x0000001303027c10 */ /* 0x000fe400087fe400 */
[C---:B------:R-:W-:Y:S04]  /*e270*/  LEA R173, P0, R184.reuse, c[0x0][0x1c8], 0x1 ;  /* 0x00007200b8ad7a11 */ /* 0x040fe800078008ff */
[----:B------:R-:W-:Y:S01]  /*e280*/  LEA.HI.X R184, R184, c[0x0][0x1cc], R2, 0x1, P0 ;  /* 0x00007300b8b87a11 */ /* 0x000fe200000f0c02 */
[----:B------:R-:W3:Y:S04]  /*e290*/  SHFL.IDX PT, R0, R173, RZ, 0x181f ;  /* 0x00181fffad007589 */ /* 0x000ee800000e0000 */
[----:B------:R-:W4:Y:S04]  /*e2a0*/  SHFL.IDX PT, R2, R184, RZ, 0x181f ;  /* 0x00181fffb8027589 */ /* 0x000f2800000e0000 */
[----:B------:R-:W1:Y:S04]  /*e2b0*/  SHFL.IDX PT, R3, R173, 0x1, 0x181f ;  /* 0x00381f00ad037f89 */ /* 0x000e6800000e0000 */
[----:B------:R-:W2:Y:S01]  /*e2c0*/  SHFL.IDX PT, R172, R184, 0x1, 0x181f ;  /* 0x00381f00b8ac7f89 */ /* 0x000ea200000e0000 */
[----:B---3--:R-:W-:Y:S05]  /*e2d0*/  IADD3 R200, P0, R0, R206, RZ ;  /* 0x000000ce00c87210 */ /* 0x008fea0007f1e0ff */
[----:B----4-:R-:W-:Y:S01]  /*e2e0*/  IMAD.X R201, R2, 0x1, R207, P0 ;  /* 0x0000000102c97824 */ /* 0x010fe200000e06cf */
[----:B-----5:R-:W-:Y:S04]  /*e2f0*/  IADD3 R186, P0, R0, R204, RZ ;  /* 0x000000cc00ba7210 */ /* 0x020fe80007f1e0ff */
[----:B------:R3:W-:Y:S01]  /*e300*/  LDGSTS.E.BYPASS.LTC128B.128 [R251+0xc100], [R200.64], !P2 ;  /* 0x0c100000c8fb7fae */ /* 0x0007e2000d101d50 */
[----:B------:R-:W-:Y:S01]  /*e310*/  IMAD.X R187, R2, 0x1, R205, P0 ;  /* 0x0000000102bb7824 */ /* 0x000fe200000e06cd */
[----:B------:R-:W-:Y:S04]  /*e320*/  IADD3 R202, P0, R0, R214, RZ ;  /* 0x000000d600ca7210 */ /* 0x000fe80007f1e0ff */
[----:B------:R4:W-:Y:S01]  /*e330*/  LDGSTS.E.BYPASS.LTC128B.128 [R251+0xf100], [R186.64], !P5 ;  /* 0x0f100000bafb7fae */ /* 0x0009e2000e901d50 */
[----:B------:R-:W-:Y:S01]  /*e340*/  IMAD.X R203, R2, 0x1, R215, P0 ;  /* 0x0000000102cb7824 */ /* 0x000fe200000e06d7 */
[----:B------:R-:W-:Y:S02]  /*e350*/  IADD3 R198, P0, R0, R212, RZ ;  /* 0x000000d400c67210 */ /* 0x000fe40007f1e0ff */
[----:B------:R-:W5:Y:S02]  /*e360*/  SHFL.IDX PT, R0, R173, 0x2, 0x181f ;  /* 0x00581f00ad007f89 */ /* 0x000f6400000e0000 */
[----:B------:R-:W-:Y:S02]  /*e370*/  IADD3.X R199, R2, R213, RZ, P0, !PT ;  /* 0x000000d502c77210 */ /* 0x000fe400007fe4ff */
[----:B------:R-:W3:Y:S01]  /*e380*/  SHFL.IDX PT, R2, R184, 0x2, 0x181f ;  /* 0x00581f00b8027f89 */ /* 0x000ee200000e0000 */
[C---:B-1----:R-:W-:Y:S03]  /*e390*/  IADD3 R196, P0, R3.reuse, R206, RZ ;  /* 0x000000ce03c47210 */ /* 0x042fe60007f1e0ff */
[----:B------:R1:W-:Y:S02]  /*e3a0*/  LDGSTS.E.BYPASS.LTC128B.128 [R251+0x12100], [R202.64], !P4 ;  /* 0x12100000cafb7fae */ /* 0x0003e4000e101d50 */
[C---:B--2---:R-:W-:Y:S01]  /*e3b0*/  IMAD.X R197, R172.reuse, 0x1, R207, P0 ;  /* 0x00000001acc57824 */ /* 0x044fe200000e06cf */
[C---:B------:R-:W-:Y:S01]  /*e3c0*/  IADD3 R192, P0, R3.reuse, R204, RZ ;  /* 0x000000cc03c07210 */ /* 0x040fe20007f1e0ff */
[----:B------:R1:W-:Y:S04]  /*e3d0*/  LDGSTS.E.BYPASS.LTC128B.128 [R251+0x15100], [R198.64], !P6 ;  /* 0x15100000c6fb7fae */ /* 0x0003e8000f101d50 */
        /* <DEDUP_REMOVED lines=8> */
[----:B-----5:R-:W-:Y:S04]  /*e460*/  IADD3 R188, P0, R0, R206, RZ ;  /* 0x000000ce00bc7210 */ /* 0x020fe80007f1e0ff */
[----:B------:R1:W-:Y:S01]  /*e470*/  LDGSTS.E.BYPASS.LTC128B.128 [R251+0x16100], [R190.64], !P6 ;  /* 0x16100000befb7fae */ /* 0x0003e2000f101d50 */
[----:B---3--:R-:W-:Y:S02]  /*e480*/  IADD3.X R189, R2, R207, RZ, P0, !PT ;  /* 0x000000cf02bd7210 */ /* 0x008fe400007fe4ff */
[----:B----4-:R-:W-:Y:S03]  /*e490*/  IADD3 R186, P0, R0, R204, RZ ;  /* 0x000000cc00ba7210 */ /* 0x010fe60007f1e0ff */
[----:B------:R1:W-:Y:S02]  /*e4a0*/  LDGSTS.E.BYPASS.LTC128B.128 [R251+0xe100], [R188.64], !P2 ;  /* 0x0e100000bcfb7fae */ /* 0x0003e4000d101d50 */
        /* <DEDUP_REMOVED lines=9> */
.L_x_3443:
[----:B--2---:R-:W2:Y:S01]  /*e540*/  LDL R5, [R1+0x2c] ;  /* 0x00002c0001057983 */ /* 0x004ea20000100800 */
[----:B------:R-:W-:Y:S04]  /*e550*/  DEPBAR.LE SB0, 0x0 ;  /* 0x000080000000791a */ /* 0x000fe80000000000 */
[----:B------:R-:W3:Y:S01]  /*e560*/  LDL R4, [R1+0x28] ;  /* 0x0000280001047983 */ /* 0x000ee20000100800 */
[----:B------:R-:W-:Y:S03]  /*e570*/  UISETP.GE.AND UP0, UPT, UR6, 0x1, UPT ;  /* 0x000000010600788c */ /* 0x000fe6000bf06270 */
[----:B------:R1:W-:Y:S04]  /*e580*/  STL [R1+0x84], R55 ;  /* 0x0000843701007387 */ /* 0x0003e80000100800 */
[----:B------:R4:W-:Y:S04]  /*e590*/  STL [R1+0x80], R54 ;  /* 0x0000803601007387 */ /* 0x0009e80000100800 */
[----:B------:R4:W-:Y:S04]  /*e5a0*/  STL [R1+0x7c], R53 ;  /* 0x00007c3501007387 */ /* 0x0009e80000100800 */
[----:B------:R4:W-:Y:S04]  /*e5b0*/  STL [R1+0x78], R52 ;  /* 0x0000783401007387 */ /* 0x0009e80000100800 */
[----:B------:R-:W3:Y:S04]  /*e5c0*/  LDL R29, [R1+0x10] ;  /* 0x00001000011d7983 */ /* 0x000ee80000100800 */
[----:B------:R-:W3:Y:S04]  /*e5d0*/  LDL R173, [R1+0xc] ;  /* 0x00000c0001ad7983 */ /* 0x000ee80000100800 */
[----:B------:R-:W3:Y:S04]  /*e5e0*/  LDL R37, [R1] ;  /* 0x0000000001257983 */ /* 0x000ee80000100800 */
[----:B-1----:R-:W3:Y:S04]  /*e5f0*/  LDL R55, [R1+0x18] ;  /* 0x0000180001377983 */ /* 0x002ee80000100800 */
[----:B----4-:R-:W4:Y:S04]  /*e600*/  LDL R54, [R1+0x1c] ;  /* 0x00001c0001367983 */ /* 0x010f280000100800 */
[----:B------:R-:W4:Y:S04]  /*e610*/  LDL R53, [R1+0x14] ;  /* 0x0000140001357983 */ /* 0x000f280000100800 */
[----:B------:R-:W4:Y:S04]  /*e620*/  LDL R52, [R1+0x8] ;  /* 0x0000080001347983 */ /* 0x000f280000100800 */
[----:B------:R-:W4:Y:S04]  /*e630*/  LDL R172, [R1+0x4] ;  /* 0x0000040001ac7983 */ /* 0x000f280000100800 */
[----:B------:R-:W-:Y:S06]  /*e640*/  BAR.SYNC.DEFER_BLOCKING 0x0 ;  /* 0x0000000000007b1d */ /* 0x000fec0000010000 */
[----:B-----5:R-:W-:Y:S04]  /*e650*/  LDSM.16.M88.4 R48, [R223+0x18100] ;  /* 0x01810000df30783b */ /* 0x020fe80000000200 */
[----:B------:R-:W1:Y:S04]  /*e660*/  LDSM.16.M88.4 R8, [R216+0xc100] ;  /* 0x00c10000d808783b */ /* 0x000e680000000200 */
[----:B------:R-:W1:Y:S04]  /*e670*/  LDSM.16.M88.4 R16, [R216+0xc900] ;  /* 0x00c90000d810783b */ /* 0x000e680000000200 */
[----:B------:R-:W-:Y:S04]  /*e680*/  LDSM.16.M88.4 R24, [R216+0xd100] ;  /* 0x00d10000d818783b */ /* 0x000fe80000000200 */
        /* <DEDUP_REMOVED lines=9> */
[----:B------:R-:W-:Y:S01]  /*e720*/  LDSM.16.M88.4 R212, [R246] ;  /* 0x00000000f6d4783b */ /* 0x000fe20000000200 */
[----:B--2---:R-:W-:Y:S01]  /*e730*/  SHF.R.S32.HI R0, RZ, 0x1f, R5 ;  /* 0x0000001fff007819 */ /* 0x004fe20000011405 */
[C---:B------:R-:W-:Y:S04]  /*e740*/  IMAD.WIDE.U32 R2, R5.reuse, c[0x0][0x208], RZ ;  /* 0x0000820005027a25 */ /* 0x040fe800078e00ff */
[----:B------:R-:W-:Y:S04]  /*e750*/  IMAD R0, R0, c[0x0][0x208], RZ ;  /* 0x0000820000007a24 */ /* 0x000fe800078e02ff */
[----:B------:R-:W-:Y:S04]  /*e760*/  IMAD R0, R5, c[0x0][0x20c], R0 ;  /* 0x0000830005007a24 */ /* 0x000fe800078e0200 */
[----:B------:R-:W-:Y:S01]  /*e770*/  IMAD.IADD R3, R3, 0x1, R0 ;  /* 0x0000000103037824 */ /* 0x000fe200078e0200 */
[----:B---3--:R-:W-:Y:S03]  /*e780*/  SHF.R.S32.HI R0, RZ, 0x1f, R4 ;  /* 0x0000001fff007819 */ /* 0x008fe60000011404 */
[----:B------:R-:W-:Y:S04]  /*e790*/  IMAD.WIDE.U32 R2, R4, c[0x0][0x218], R2 ;  /* 0x0000860004027a25 */ /* 0x000fe800078e0002 */
[----:B------:R-:W-:Y:S04]  /*e7a0*/  IMAD R0, R0, c[0x0][0x218], RZ ;  /* 0x0000860000007a24 */ /* 0x000fe800078e02ff */
[----:B------:R-:W-:Y:S01]  /*e7b0*/  IMAD R20, R4, c[0x0][0x21c], R0 ;  /* 0x0000870004147a24 */ /* 0x000fe200078e0200 */
[----:B------:R-:W-:Y:S01]  /*e7c0*/  IADD3 R0, P0, R2, UR24, RZ ;  /* 0x0000001802007c10 */ /* 0x000fe2000ff1e0ff */
[C---:B-1----:R-:W-:Y:S03]  /*e7d0*/  HMMA.16816.F32.BF16 R4, R48.reuse, R8, RZ ;  /* 0x000000083004723c */ /* 0x042fe600000418ff */
[----:B------:R-:W-:Y:S02]  /*e7e0*/  IADD3.X R20, R3, UR8, R20, P0, !PT ;  /* 0x0000000803147c10 */ /* 0x000fe400087fe414 */
[C---:B------:R-:W-:Y:S03]  /*e7f0*/  LEA R36, P0, R0.reuse, c[0x0][0x1f8], 0x1 ;  /* 0x00007e0000247a11 */ /* 0x040fe600078008ff */
[C---:B------:R-:W-:Y:S01]  /*e800*/  HMMA.16816.F32.BF16 R8, R48.reuse, R10, RZ ;  /* 0x0000000a3008723c */ /* 0x040fe200000418ff */
[----:B------:R-:W-:Y:S01]  /*e810*/  LEA.HI.X R20, R0, c[0x0][0x1fc], R20, 0x1, P0 ;  /* 0x00007f0000147a11 */ /* 0x000fe200000f0c14 */
[----:B------:R-:W-:Y:S04]  /*e820*/  SHFL.IDX PT, R3, R36, 0x1, 0x181f ;  /* 0x00381f0024037f89 */ /* 0x000fe800000e0000 */
[----:B------:R-:W1:Y:S02]  /*e830*/  SHFL.IDX PT, R0, R36, RZ, 0x181f ;  /* 0x00181fff24007589 */ /* 0x000e6400000e0000 */
[C---:B------:R-:W-:Y:S02]  /*e840*/  HMMA.16816.F32.BF16 R12, R48.reuse, R16, RZ ;  /* 0x00000010300c723c */ /* 0x040fe400000418ff */
[----:B------:R-:W4:Y:S04]  /*e850*/  SHFL.IDX PT, R2, R20, RZ, 0x181f ;  /* 0x00181fff14027589 */ /* 0x000f2800000e0000 */
[----:B------:R-:W2:Y:S02]  /*e860*/  SHFL.IDX PT, R28, R20, 0x1, 0x181f ;  /* 0x00381f00141c7f89 */ /* 0x000ea400000e0000 */
[C---:B------:R-:W-:Y:S02]  /*e870*/  HMMA.16816.F32.BF16 R16, R48.reuse, R18, RZ ;  /* 0x000000123010723c */ /* 0x040fe400000418ff */
[----:B------:R-:W3:Y:S02]  /*e880*/  SHFL.IDX PT, R36, R36, 0x2, 0x181f ;  /* 0x00581f0024247f89 */ /* 0x000ee400000e0000 */
[----:B-1----:R-:W-:Y:S05]  /*e890*/  IADD3 R22, P0, R0, R55, RZ ;  /* 0x0000003700167210 */ /* 0x002fea0007f1e0ff */
[----:B----4-:R-:W-:Y:S03]  /*e8a0*/  IMAD.X R23, R2, 0x1, R54, P0 ;  /* 0x0000000102177824 */ /* 0x010fe600000e0636 */
[----:B------:R-:W-:Y:S02]  /*e8b0*/  IADD3 R44, P0, R0, R29, RZ ;  /* 0x0000001d002c7210 */ /* 0x000fe40007f1e0ff */
[----:B------:R1:W-:Y:S03]  /*e8c0*/  LDGSTS.E.BYPASS.LTC128B.128 [R252], [R22.64], !P2 ;  /* 0x0000000016fc7fae */ /* 0x0003e6000d101d50 */
[----:B------:R-:W-:Y:S01]  /*e8d0*/  IMAD.X R45, R2, 0x1, R53, P0 ;  /* 0x00000001022d7824 */ /* 0x000fe200000e0635 */
[-C--:B------:R-:W-:Y:S04]  /*e8e0*/  IADD3 R38, P0, R0, R52.reuse, RZ ;  /* 0x0000003400267210 */ /* 0x080fe80007f1e0ff */
[----:B------:R4:W-:Y:S01]  /*e8f0*/  LDGSTS.E.BYPASS.LTC128B.128 [R252+0x3000], [R44.64], !P5 ;  /* 0x030000002cfc7fae */ /* 0x0009e2000e901d50 */
[----:B------:R-:W-:Y:S01]  /*e900*/  IMAD.X R39, R2, 0x1, R173, P0 ;  /* 0x0000000102277824 */ /* 0x000fe200000e06ad */
[----:B------:R-:W-:Y:S02]  /*e910*/  IADD3 R46, P0, R0, R37, RZ ;  /* 0x00000025002e7210 */ /* 0x000fe40007f1e0ff */
[----:B------:R1:W3:Y:S03]  /*e920*/  SHFL.IDX PT, R0, R20, 0x2, 0x181f ;  /* 0x00581f0014007f89 */ /* 0x0002e600000e0000 */
[----:B------:R-:W-:Y:S01]  /*e930*/  IMAD.X R47, R2, 0x1, R172, P0 ;  /* 0x00000001022f7824 */ /* 0x000fe200000e06ac */
[----:B------:R3:W-:Y:S01]  /*e940*/  LDGSTS.E.BYPASS.LTC128B.128 [R252+0x6000], [R38.64], !P4 ;  /* 0x0600000026fc7fae */ /* 0x0007e2000e101d50 */
[C---:B------:R-:W-:Y:S03]  /*e950*/  IADD3 R30, P0, R3.reuse, R55, RZ ;  /* 0x00000037031e7210 */ /* 0x040fe60007f1e0ff */
[----:B------:R3:W-:Y:S02]  /*e960*/  LDGSTS.E.BYPASS.LTC128B.128 [R252+0x9000], [R46.64], !P6 ;  /* 0x090000002efc7fae */ /* 0x0007e4000f101d50 */
[C---:B--2---:R-:W-:Y:S05]  /*e970*/  IMAD.X R31, R28.reuse, 0x1, R54, P0 ;  /* 0x000000011c1f7824 */ /* 0x044fea00000e0636 */
[----:B------:R2:W-:Y:S01]  /*e980*/  LDGSTS.E.BYPASS.LTC128B.128 [R252+0x1000], [R30.64], !P2 ;  /* 0x010000001efc7fae */ /* 0x0005e2000d101d50 */
[C---:B-1----:R-:W-:Y:S01]  /*e990*/  HMMA.16816.F32.BF16 R20, R48.reuse, R24, RZ ;  /* 0x000000183014723c */ /* 0x042fe200000418ff */
[C---:B----4-:R-:W-:Y:S05]  /*e9a0*/  IADD3 R44, P0, R3.reuse, R29, RZ ;  /* 0x0000001d032c7210 */ /* 0x050fea0007f1e0ff */
[C---:B------:R-:W-:Y:S02]  /*e9b0*/  IMAD.X R45, R28.reuse, 0x1, R53, P0 ;  /* 0x000000011c2d7824 */ /* 0x040fe400000e0635 */
[C---:B------:R-:W-:Y:S01]  /*e9c0*/  HMMA.16816.F32.BF16 R24, R48.reuse, R26, RZ ;  /* 0x0000001a3018723c */ /* 0x040fe200000418ff */
[CC--:B---3--:R-:W-:Y:S02]  /*e9d0*/  IADD3 R38, P0, R3.reuse, R52.reuse, RZ ;  /* 0x0000003403267210 */ /* 0x0c8fe40007f1e0ff */
[----:B------:R1:W-:Y:S03]  /*e9e0*/  LDGSTS.E.BYPASS.LTC128B.128 [R252+0x4000], [R44.64], !P5 ;  /* 0x040000002cfc7fae */ /* 0x0003e6000e901d50 */
[C---:B------:R-:W-:Y:S01]  /*e9f0*/  IMAD.X R39, R28.reuse, 0x1, R173, P0 ;  /* 0x000000011c277824 */ /* 0x040fe200000e06ad */
[----:B------:R-:W-:Y:S04]  /*ea00*/  IADD3 R46, P0, R3, R37, RZ ;  /* 0x00000025032e7210 */ /* 0x000fe80007f1e0ff */
[----:B------:R3:W-:Y:S01]  /*ea10*/  LDGSTS.E.BYPASS.LTC128B.128 [R252+0x7000], [R38.64], !P4 ;  /* 0x0700000026fc7fae */ /* 0x0007e2000e101d50 */
[----:B------:R-:W-:Y:S01]  /*ea20*/  IMAD.X R47, R28, 0x1, R172, P0 ;  /* 0x000000011c2f7824 */ /* 0x000fe200000e06ac */
[----:B------:R-:W-:Y:S02]  /*ea30*/  IADD3 R2, P0, R36, R55, RZ ;  /* 0x0000003724027210 */ /* 0x000fe40007f1e0ff */
[----:B------:R4:W5:Y:S03]  /*ea40*/  LDL.LU R55, [R1+0x84] ;  /* 0x0000840001377983 */ /* 0x0009660000300800 */
[----:B------:R-:W-:Y:S01]  /*ea50*/  IMAD.X R3, R0, 0x1, R54, P0 ;  /* 0x0000000100037824 */ /* 0x000fe200000e0636 */
[----:B------:R1:W-:Y:S04]  /*ea60*/  LDGSTS.E.BYPASS.LTC128B.128 [R252+0xa000], [R46.64], !P6 ;  /* 0x0a0000002efc7fae */ /* 0x0003e8000f101d50 */
[----:B------:R1:W-:Y:S04]  /*ea70*/  LDGSTS.E.BYPASS.LTC128B.128 [R252+0x2000], [R2.64], !P2 ;  /* 0x0200000002fc7fae */ /* 0x0003e8000d101d50 */
[----:B------:R4:W5:Y:S01]  /*ea80*/  LDL.LU R54, [R1+0x80] ;  /* 0x0000800001367983 */ /* 0x0009620000300800 */
[----:B---3--:R-:W-:Y:S02]  /*ea90*/  IADD3 R38, P0, R36, R29, RZ ;  /* 0x0000001d24267210 */ /* 0x008fe40007f1e0ff */
[C---:B--2---:R-:W-:Y:S03]  /*eaa0*/  HMMA.16816.F32.BF16 R28, R48.reuse, R32, RZ ;  /* 0x00000020301c723c */ /* 0x044fe600000418ff */
[----:B------:R-:W-:Y:S02]  /*eab0*/  IMAD.X R39, R0, 0x1, R53, P0 ;  /* 0x0000000100277824 */ /* 0x000fe400000e0635 */
[----:B------:R4:W5:Y:S03]  /*eac0*/  LDL.LU R53, [R1+0x7c] ;  /* 0x00007c0001357983 */ /* 0x0009660000300800 */
[C---:B------:R-:W-:Y:S01]  /*ead0*/  HMMA.16816.F32.BF16 R32, R48.reuse, R34, RZ ;  /* 0x000000223020723c */ /* 0x040fe200000418ff */
[----:B------:R2:W-:Y:S03]  /*eae0*/  LDGSTS.E.BYPASS.LTC128B.128 [R252+0x5000], [R38.64], !P5 ;  /* 0x0500000026fc7fae */ /* 0x0005e6000e901d50 */
[----:B-1----:R-:W-:Y:S02]  /*eaf0*/  IADD3 R2, P0, R36, R52, RZ ;  /* 0x0000003424027210 */ /* 0x002fe40007f1e0ff */
[----:B------:R4:W5:Y:S03]  /*eb00*/  LDL.LU R52, [R1+0x78] ;  /* 0x0000780001347983 */ /* 0x0009660000300800 */
[----:B------:R-:W-:Y:S03]  /*eb10*/  IMAD.X R3, R0, 0x1, R173, P0 ;  /* 0x0000000100037824 */ /* 0x000fe600000e06ad */
[----:B------:R-:W-:Y:S02]  /*eb20*/  IADD3 R44, P0, R36, R37, RZ ;  /* 0x00000025242c7210 */ /* 0x000fe40007f1e0ff */
[----:B------:R4:W-:Y:S03]  /*eb30*/  LDGSTS.E.BYPASS.LTC128B.128 [R252+0x8000], [R2.64], !P4 ;  /* 0x0800000002fc7fae */ /* 0x0009e6000e101d50 */
[----:B------:R-:W-:Y:S01]  /*eb40*/  IMAD.X R45, R0, 0x1, R172, P0 ;  /* 0x00000001002d7824 */ /* 0x000fe200000e06ac */
[----:B------:R-:W-:Y:S04]  /*eb50*/  PLOP3.LUT P0, PT, PT, PT, UP0, 0x80, 0x0 ;  /* 0x000000000000781c */ /* 0x000fe80003f0f008 */
[----:B------:R1:W-:Y:S04]  /*eb60*/  LDGSTS.E.BYPASS.LTC128B.128 [R252+0xb000], [R44.64], !P6 ;  /* 0x0b0000002cfc7fae */ /* 0x0003e8000f101d50 */
[----:B------:R-:W0:Y:S01]  /*eb70*/  LDGDEPBAR ;  /* 0x00000000000079af */ /* 0x000e220000000000 */
[C---:B--2---:R-:W-:Y:S08]  /*eb80*/  HMMA.16816.F32.BF16 R36, R48.reuse, R40, RZ ;  /* 0x000000283024723c */ /* 0x044ff000000418ff */
        /* <DEDUP_REMOVED lines=21> */
[----:B------:R-:W4:Y:S07]  /*ece0*/  LDSM.16.M88.4 R188, [R222+0xe100] ;  /* 0x00e10000debc783b */ /* 0x000f2e0000000200 */
        /* <DEDUP_REMOVED lines=9> */
[C---:B------:R-:W-:Y:S08]  /*ed80*/  HMMA.16816.F32.BF16 R28, R184.reuse, R204, R28 ;  /* 0x000000ccb81c723c */ /* 0x040ff0000004181c */
[C---:B------:R-:W-:Y:S01]  /*ed90*/  HMMA.16816.F32.BF16 R32, R184.reuse, R206, R32 ;  /* 0x000000ceb820723c */ /* 0x040fe20000041820 */
[----:B------:R-:W-:Y:S07]  /*eda0*/  LDSM.16.M88.4 R204, [R221+0x1800] ;  /* 0x00180000ddcc783b */ /* 0x000fee0000000200 */
[C---:B----4-:R-:W-:Y:S08]  /*edb0*/  HMMA.16816.F32.BF16 R36, R184.reuse, R188, R36 ;  /* 0x000000bcb824723c */ /* 0x050ff00000041824 */
        /* <DEDUP_REMOVED lines=249> */
.L_x_3444:
        /* <DEDUP_REMOVED lines=48> */
[----:B------:R-:W-:Y:S01]  /*10050*/  UIADD3 UR6, UR6, -0x1, URZ ;  /* 0xffffffff06067890 */ /* 0x000fe2000fffe03f */
        /* <DEDUP_REMOVED lines=9> */
[----:B------:R-:W-:Y:S08]  /*100f0*/  SHFL.BFLY PT, R3, R0, 0x1, 0x1f ;  /* 0x0c201f0000037f89 */ /* 0x000ff000000e0000 */
[----:B------:R-:W1:Y:S02]  /*10100*/  SHFL.BFLY PT, R172, R173, 0x1, 0x1f ;  /* 0x0c201f00adac7f89 */ /* 0x000e6400000e0000 */
[----:B-1----:R-:W-:Y:S02]  /*10110*/  FMNMX.FTZ R173, R173, R172, !PT ;  /* 0x000000acadad7209 */ /* 0x002fe40007810000 */
[----:B------:R-:W-:Y:S03]  /*10120*/  FMNMX.FTZ R172, R3, R0, !PT ;  /* 0x0000000003ac7209 */ /* 0x000fe60007810000 */
[C---:B------:R-:W-:Y:S02]  /*10130*/  FADD.FTZ R2, -R173.reuse, R174 ;  /* 0x000000aead027221 */ /* 0x040fe40000010100 */
[----:B------:R-:W-:Y:S02]  /*10140*/  FMUL.FTZ R174, R173, c[0x0][0x2d0] ;  /* 0x0000b400adae7a20 */ /* 0x000fe40000410000 */
[----:B------:R-:W-:Y:S02]  /*10150*/  FMUL.FTZ R0, R2, c[0x0][0x2d0] ;  /* 0x0000b40002007a20 */ /* 0x000fe40000410000 */
[----:B------:R-:W-:Y:S02]  /*10160*/  FMUL.FTZ R3, R172, c[0x0][0x2d0] ;  /* 0x0000b400ac037a20 */ /* 0x000fe40000410000 */
[----:B------:R1:W2:Y:S01]  /*10170*/  MUFU.EX2 R2, R0 ;  /* 0x0000000000027308 */ /* 0x0002a20000000800 */
[--C-:B------:R-:W-:Y:S02]  /*10180*/  FFMA.FTZ R8, R8, c[0x0][0x2d0], -R174.reuse ;  /* 0x0000b40008087a23 */ /* 0x100fe400000108ae */
[--C-:B------:R-:W-:Y:S02]  /*10190*/  FFMA.FTZ R9, R9, c[0x0][0x2d0], -R174.reuse ;  /* 0x0000b40009097a23 */ /* 0x100fe400000108ae */
[--C-:B------:R-:W-:Y:S02]  /*101a0*/  FFMA.FTZ R10, R10, c[0x0][0x2d0], -R3.reuse ;  /* 0x0000b4000a0a7a23 */ /* 0x100fe40000010803 */
[--C-:B------:R-:W-:Y:S02]  /*101b0*/  FFMA.FTZ R11, R11, c[0x0][0x2d0], -R3.reuse ;  /* 0x0000b4000b0b7a23 */ /* 0x100fe40000010803 */
[--C-:B------:R-:W-:Y:S01]  /*101c0*/  FFMA.FTZ R4, R4, c[0x0][0x2d0], -R174.reuse ;  /* 0x0000b40004047a23 */ /* 0x100fe200000108ae */
[----:B------:R3:W-:Y:S01]  /*101d0*/  MUFU.EX2 R212, R8 ;  /* 0x0000000800d47308 */ /* 0x0007e20000000800 */
[--C-:B------:R-:W-:Y:S02]  /*101e0*/  FFMA.FTZ R5, R5, c[0x0][0x2d0], -R174.reuse ;  /* 0x0000b40005057a23 */ /* 0x100fe400000108ae */
[--C-:B------:R-:W-:Y:S02]  /*101f0*/  FFMA.FTZ R6, R6, c[0x0][0x2d0], -R3.reuse ;  /* 0x0000b40006067a23 */ /* 0x100fe40000010803 */
[--C-:B------:R-:W-:Y:S02]  /*10200*/  FFMA.FTZ R7, R7, c[0x0][0x2d0], -R3.reuse ;  /* 0x0000b40007077a23 */ /* 0x100fe40000010803 */
[--C-:B------:R-:W-:Y:S02]  /*10210*/  FFMA.FTZ R12, R12, c[0x0][0x2d0], -R174.reuse ;  /* 0x0000b4000c0c7a23 */ /* 0x100fe400000108ae */
[--C-:B------:R-:W-:Y:S01]  /*10220*/  FFMA.FTZ R13, R13, c[0x0][0x2d0], -R174.reuse ;  /* 0x0000b4000d0d7a23 */ /* 0x100fe200000108ae */
[----:B------:R4:W-:Y:S01]  /*10230*/  MUFU.EX2 R200, R4 ;  /* 0x0000000400c87308 */ /* 0x0009e20000000800 */
[--C-:B------:R-:W-:Y:S02]  /*10240*/  FFMA.FTZ R14, R14, c[0x0][0x2d0], -R3.reuse ;  /* 0x0000b4000e0e7a23 */ /* 0x100fe40000010803 */
[----:B------:R-:W-:Y:S02]  /*10250*/  FFMA.FTZ R15, R15, c[0x0][0x2d0], -R3 ;  /* 0x0000b4000f0f7a23 */ /* 0x000fe40000010803 */
[----:B-1----:R-:W-:Y:S02]  /*10260*/  FADD.FTZ R0, -R172, R175 ;  /* 0x000000afac007221 */ /* 0x002fe40000010100 */
[----:B--2---:R-:W-:Y:S02]  /*10270*/  FMUL.FTZ R132, R2, R132 ;  /* 0x0000008402847220 */ /* 0x004fe40000410000 */
[----:B------:R-:W-:Y:S01]  /*10280*/  FMUL.FTZ R0, R0, c[0x0][0x2d0] ;  /* 0x0000b40000007a20 */ /* 0x000fe20000410000 */
[----:B------:R-:W1:Y:S01]  /*10290*/  MUFU.EX2 R211, R5 ;  /* 0x0000000500d37308 */ /* 0x000e620000000800 */
[C---:B------:R-:W-:Y:S02]  /*102a0*/  FMUL.FTZ R133, R2.reuse, R133 ;  /* 0x0000008502857220 */ /* 0x040fe40000410000 */
[C---:B------:R-:W-:Y:S02]  /*102b0*/  FMUL.FTZ R136, R2.reuse, R136 ;  /* 0x0000008802887220 */ /* 0x040fe40000410000 */
[C---:B---3--:R-:W-:Y:S02]  /*102c0*/  FMUL.FTZ R8, R2.reuse, R180 ;  /* 0x000000b402087220 */ /* 0x048fe40000410000 */
[C---:B------:R-:W-:Y:S02]  /*102d0*/  FMUL.FTZ R137, R2.reuse, R137 ;  /* 0x0000008902897220 */ /* 0x040fe40000410000 */
[C---:B------:R-:W-:Y:S01]  /*102e0*/  FMUL.FTZ R140, R2.reuse, R140 ;  /* 0x0000008c028c7220 */ /* 0x040fe20000410000 */
[----:B------:R-:W2:Y:S01]  /*102f0*/  MUFU.EX2 R0, R0 ;  /* 0x0000000000007308 */ /* 0x000ea20000000800 */
[C---:B------:R-:W-:Y:S02]  /*10300*/  FMUL.FTZ R141, R2.reuse, R141 ;  /* 0x0000008d028d7220 */ /* 0x040fe40000410000 */
[C---:B------:R-:W-:Y:S02]  /*10310*/  FMUL.FTZ R144, R2.reuse, R144 ;  /* 0x0000009002907220 */ /* 0x040fe40000410000 */
[C---:B----4-:R-:W-:Y:S02]  /*10320*/  FMUL.FTZ R4, R2.reuse, R176 ;  /* 0x000000b002047220 */ /* 0x050fe40000410000 */
[C---:B------:R-:W-:Y:S02]  /*10330*/  FMUL.FTZ R145, R2.reuse, R145 ;  /* 0x0000009102917220 */ /* 0x040fe40000410000 */
[C---:B------:R-:W-:Y:S01]  /*10340*/  FMUL.FTZ R148, R2.reuse, R148 ;  /* 0x0000009402947220 */ /* 0x040fe20000410000 */
[----:B------:R3:W4:Y:S01]  /*10350*/  MUFU.EX2 R214, R9 ;  /* 0x0000000900d67308 */ /* 0x0007220000000800 */
[----:B------:R-:W-:Y:S02]  /*10360*/  FMUL.FTZ R149, R2, R149 ;  /* 0x0000009502957220 */ /* 0x000fe40000410000 */
[--C-:B------:R-:W-:Y:S01]  /*10370*/  FFMA.FTZ R16, R16, c[0x0][0x2d0], -R174.reuse ;  /* 0x0000b40010107a23 */ /* 0x100fe200000108ae */
[----:B-1----:R-:W-:Y:S01]  /*10380*/  F2FP.BF16.PACK_AB R176, R211, R200 ;  /* 0x000000c8d3b0723e */ /* 0x002fe200000010ff */
[----:B------:R-:W-:Y:S02]  /*10390*/  FMUL.FTZ R5, R2, R177 ;  /* 0x000000b102057220 */ /* 0x000fe40000410000 */
[--C-:B------:R-:W-:Y:S02]  /*103a0*/  FFMA.FTZ R17, R17, c[0x0][0x2d0], -R174.reuse ;  /* 0x0000b40011117a23 */ /* 0x100fe400000108ae */
[--C-:B------:R-:W-:Y:S01]  /*103b0*/  FFMA.FTZ R18, R18, c[0x0][0x2d0], -R3.reuse ;  /* 0x0000b40012127a23 */ /* 0x100fe20000010803 */
[----:B------:R1:W-:Y:S01]  /*103c0*/  MUFU.EX2 R209, R6 ;  /* 0x0000000600d17308 */ /* 0x0003e20000000800 */
        /* <DEDUP_REMOVED lines=8> */
[----:B---3--:R-:W-:Y:S02]  /*10450*/  FMUL.FTZ R9, R2, R181 ;  /* 0x000000b502097220 */ /* 0x008fe40000410000 */
[C---:B------:R-:W-:Y:S02]  /*10460*/  FMUL.FTZ R143, R0.reuse, R143 ;  /* 0x0000008f008f7220 */ /* 0x040fe40000410000 */
[C---:B------:R-:W-:Y:S01]  /*10470*/  FMUL.FTZ R146, R0.reuse, R146 ;  /* 0x0000009200927220 */ /* 0x040fe20000410000 */
[----:B------:R3:W-:Y:S01]  /*10480*/  MUFU.EX2 R213, R10 ;  /* 0x0000000a00d57308 */ /* 0x0007e20000000800 */
[C---:B------:R-:W-:Y:S02]  /*10490*/  FMUL.FTZ R147, R0.reuse, R147 ;  /* 0x0000009300937220 */ /* 0x040fe40000410000 */
[C---:B------:R-:W-:Y:S02]  /*104a0*/  FMUL.FTZ R150, R0.reuse, R150 ;  /* 0x0000009600967220 */ /* 0x040fe40000410000 */
[----:B-1----:R-:W-:Y:S01]  /*104b0*/  FMUL.FTZ R6, R0, R178 ;  /* 0x000000b200067220 */ /* 0x002fe20000410000 */
[----:B----4-:R-:W-:Y:S01]  /*104c0*/  F2FP.BF16.PACK_AB R178, R214, R212 ;  /* 0x000000d4d6b2723e */ /* 0x010fe200000010ff */
[----:B------:R-:W-:Y:S02]  /*104d0*/  FMUL.FTZ R151, R0, R151 ;  /* 0x0000009700977220 */ /* 0x000fe40000410000 */
[--C-:B------:R-:W-:Y:S01]  /*104e0*/  FFMA.FTZ R21, R21, c[0x0][0x2d0], -R174.reuse ;  /* 0x0000b40015157a23 */ /* 0x100fe200000108ae */
[----:B------:R-:W1:Y:S01]  /*104f0*/  MUFU.EX2 R215, R11 ;  /* 0x0000000b00d77308 */ /* 0x000e620000000800 */
[--C-:B------:R-:W-:Y:S02]  /*10500*/  FFMA.FTZ R22, R22, c[0x0][0x2d0], -R3.reuse ;  /* 0x0000b40016167a23 */ /* 0x100fe40000010803 */
[--C-:B------:R-:W-:Y:S01]  /*10510*/  FFMA.FTZ R23, R23, c[0x0][0x2d0], -R3.reuse ;  /* 0x0000b40017177a23 */ /* 0x100fe20000010803 */
[----:B--2---:R-:W-:Y:S01]  /*10520*/  F2FP.BF16.PACK_AB R177, R210, R209 ;  /* 0x000000d1d2b1723e */ /* 0x004fe200000010ff */
[----:B------:R-:W-:Y:S02]  /*10530*/  FMUL.FTZ R7, R0, R179 ;  /* 0x000000b300077220 */ /* 0x000fe40000410000 */
[--C-:B------:R-:W-:Y:S02]  /*10540*/  FFMA.FTZ R24, R24, c[0x0][0x2d0], -R174.reuse ;  /* 0x0000b40018187a23 */ /* 0x100fe400000108ae */
[--C-:B------:R-:W-:Y:S01]  /*10550*/  FFMA.FTZ R25, R25, c[0x0][0x2d0], -R174.reuse ;  /* 0x0000b40019197a23 */ /* 0x100fe200000108ae */
[----:B------:R-:W-:Y:S01]  /*10560*/  MUFU.EX2 R208, R12 ;  /* 0x0000000c00d07308 */ /* 0x000fe20000000800 */
[--C-:B------:R-:W-:Y:S02]  /*10570*/  FFMA.FTZ R26, R26, c[0x0][0x2d0], -R3.reuse ;  /* 0x0000b4001a1a7a23 */ /* 0x100fe40000010803 */
[--C-:B------:R-:W-:Y:S02]  /*10580*/  FFMA.FTZ R27, R27, c[0x0][0x2d0], -R3.reuse ;  /* 0x0000b4001b1b7a23 */ /* 0x100fe40000010803 */
[----:B---3--:R-:W-:Y:S02]  /*10590*/  FMUL.FTZ R10, R0, R182 ;  /* 0x000000b6000a7220 */ /* 0x008fe40000410000 */
[--C-:B------:R-:W-:Y:S02]  /*105a0*/  FFMA.FTZ R28, R28, c[0x0][0x2d0], -R174.reuse ;  /* 0x0000b4001c1c7a23 */ /* 0x100fe400000108ae */
[--C-:B------:R-:W-:Y:S01]  /*105b0*/  FFMA.FTZ R29, R29, c[0x0][0x2d0], -R174.reuse ;  /* 0x0000b4001d1d7a23 */ /* 0x100fe200000108ae */
[----:B------:R-:W2:Y:S01]  /*105c0*/  MUFU.EX2 R207, R13 ;  /* 0x0000000d00cf7308 */ /* 0x000ea20000000800 */
[--C-:B------:R-:W-:Y:S02]  /*105d0*/  FFMA.FTZ R30, R30, c[0x0][0x2d0], -R3.reuse ;  /* 0x0000b4001e1e7a23 */ /* 0x100fe40000010803 */
[--C-:B------:R-:W-:Y:S01]  /*105e0*/  FFMA.FTZ R31, R31, c[0x0][0x2d0], -R3.reuse ;  /* 0x0000b4001f1f7a23 */ /* 0x100fe20000010803 */
[----:B-1----:R-:W-:Y:S01]  /*105f0*/  F2FP.BF16.PACK_AB R179, R215, R213 ;  /* 0x000000d5d7b3723e */ /* 0x002fe200000010ff */
[----:B------:R-:W-:Y:S02]  /*10600*/  FMUL.FTZ R11, R0, R183 ;  /* 0x000000b7000b7220 */ /* 0x000fe40000410000 */
[----:B------:R-:W1:Y:S01]  /*10610*/  LDSM.16.MT88.4 R180, [R219+0x100] ;  /* 0x00010000dbb4783b */ /* 0x000e620000004200 */
[--C-:B------:R-:W-:Y:S02]  /*10620*/  FFMA.FTZ R32, R32, c[0x0][0x2d0], -R174.reuse ;  /* 0x0000b40020207a23 */ /* 0x100fe400000108ae */
[----:B------:R-:W-:Y:S01]  /*10630*/  MUFU.EX2 R206, R14 ;  /* 0x0000000e00ce7308 */ /* 0x000fe20000000800 */
[C---:B------:R-:W-:Y:S05]  /*10640*/  HMMA.16816.F32.BF16 R4, R176.reuse, R184, R4 ;  /* 0x000000b8b004723c */ /* 0x040fea0000041804 */
[--C-:B------:R-:W-:Y:S02]  /*10650*/  FFMA.FTZ R33, R33, c[0x0][0x2d0], -R174.reuse ;  /* 0x0000b40021217a23 */ /* 0x100fe400000108ae */
[--C-:B------:R-:W-:Y:S01]  /*10660*/  FFMA.FTZ R34, R34, c[0x0][0x2d0], -R3.reuse ;  /* 0x0000b40022227a23 */ /* 0x100fe20000010803 */
[C---:B------:R-:W-:Y:S01]  /*10670*/  HMMA.16816.F32.BF16 R8, R176.reuse, R186, R8 ;  /* 0x000000bab008723c */ /* 0x040fe20000041808 */
[----:B------:R-:W3:Y:S01]  /*10680*/  LDSM.16.MT88.4 R184, [R217+0x3100] ;  /* 0x00310000d9b8783b */ /* 0x000ee20000004200 */
[----:B------:R4:W5:Y:S02]  /*10690*/  MUFU.EX2 R205, R15 ;  /* 0x0000000f00cd7308 */ /* 0x0009640000000800 */
[--C-:B------:R-:W-:Y:S02]  /*106a0*/  FFMA.FTZ R35, R35, c[0x0][0x2d0], -R3.reuse ;  /* 0x0000b40023237a23 */ /* 0x100fe40000010803 */
[C---:B------:R-:W-:Y:S02]  /*106b0*/  FMUL.FTZ R152, R2.reuse, R152 ;  /* 0x0000009802987220 */ /* 0x040fe40000410000 */
[C---:B------:R-:W-:Y:S04]  /*106c0*/  HMMA.16816.F32.BF16 R132, R176.reuse, R188, R132 ;  /* 0x000000bcb084723c */ /* 0x040fe80000041884 */
[----:B------:R-:W-:Y:S01]  /*106d0*/  MUFU.EX2 R204, R16 ;  /* 0x0000001000cc7308 */ /* 0x000fe20000000800 */
[----:B------:R-:W-:Y:S02]  /*106e0*/  FMUL.FTZ R153, R2, R153 ;  /* 0x0000009902997220 */ /* 0x000fe40000410000 */
[C---:B------:R-:W-:Y:S01]  /*106f0*/  FMUL.FTZ R154, R0.reuse, R154 ;  /* 0x0000009a009a7220 */ /* 0x040fe20000410000 */
[C---:B------:R-:W-:Y:S01]  /*10700*/  HMMA.16816.F32.BF16 R136, R176.reuse, R190, R136 ;  /* 0x000000beb088723c */ /* 0x040fe20000041888 */
[----:B------:R-:W2:Y:S03]  /*10710*/  LDSM.16.MT88.4 R188, [R218+0x3100] ;  /* 0x00310000dabc783b */ /* 0x000ea60000004200 */
[----:B------:R-:W-:Y:S02]  /*10720*/  FMUL.FTZ R155, R0, R155 ;  /* 0x0000009b009b7220 */ /* 0x000fe40000410000 */
[----:B------:R-:W2:Y:S01]  /*10730*/  MUFU.EX2 R203, R17 ;  /* 0x0000001100cb7308 */ /* 0x000ea20000000800 */
[C---:B------:R-:W-:Y:S01]  /*10740*/  FMUL.FTZ R156, R2.reuse, R156 ;  /* 0x0000009c029c7220 */ /* 0x040fe20000410000 */
[C---:B------:R-:W-:Y:S01]  /*10750*/  HMMA.16816.F32.BF16 R140, R176.reuse, R192, R140 ;  /* 0x000000c0b08c723c */ /* 0x040fe2000004188c */
[----:B----4-:R-:W-:Y:S03]  /*10760*/  LDSM.16.MT88.4 R12, [R219+0x9100] ;  /* 0x00910000db0c783b */ /* 0x010fe60000004200 */
[----:B------:R-:W-:Y:S02]  /*10770*/  FMUL.FTZ R157, R2, R157 ;  /* 0x0000009d029d7220 */ /* 0x000fe40000410000 */
[C---:B------:R-:W-:Y:S02]  /*10780*/  FMUL.FTZ R158, R0.reuse, R158 ;  /* 0x0000009e009e7220 */ /* 0x040fe40000410000 */
[C---:B------:R-:W-:Y:S01]  /*10790*/  HMMA.16816.F32.BF16 R144, R176.reuse, R194, R144 ;  /* 0x000000c2b090723c */ /* 0x040fe20000041890 */
[----:B------:R-:W-:Y:S03]  /*107a0*/  MUFU.EX2 R202, R18 ;  /* 0x0000001200ca7308 */ /* 0x000fe60000000800 */
[----:B------:R-:W-:Y:S02]  /*107b0*/  FMUL.FTZ R159, R0, R159 ;  /* 0x0000009f009f7220 */ /* 0x000fe40000410000 */
[C---:B------:R-:W-:Y:S02]  /*107c0*/  FMUL.FTZ R160, R2.reuse, R160 ;  /* 0x000000a002a07220 */ /* 0x040fe40000410000 */
[C---:B-1----:R-:W-:Y:S03]  /*107d0*/  HMMA.16816.F32.BF16 R148, R176.reuse, R180, R148 ;  /* 0x000000b4b094723c */ /* 0x042fe60000041894 */
[----:B------:R1:W4:Y:S01]  /*107e0*/  MUFU.EX2 R201, R19 ;  /* 0x0000001300c97308 */ /* 0x0003220000000800 */
[----:B------:R-:W-:Y:S02]  /*107f0*/  FMUL.FTZ R161, R2, R161 ;  /* 0x000000a102a17220 */ /* 0x000fe40000410000 */
[C---:B------:R-:W-:Y:S02]  /*10800*/  FMUL.FTZ R162, R0.reuse, R162 ;  /* 0x000000a200a27220 */ /* 0x040fe40000410000 */
[C---:B------:R-:W-:Y:S01]  /*10810*/  HMMA.16816.F32.BF16 R152, R176.reuse, R182, R152 ;  /* 0x000000b6b098723c */ /* 0x040fe20000041898 */
[----:B------:R-:W4:Y:S03]  /*10820*/  LDSM.16.MT88.4 R180, [R220+0x3100] ;  /* 0x00310000dcb4783b */ /* 0x000f260000004200 */
[----:B------:R-:W-:Y:S01]  /*10830*/  FMUL.FTZ R163, R0, R163 ;  /* 0x000000a300a37220 */ /* 0x000fe20000410000 */
[----:B------:R-:W-:Y:S01]  /*10840*/  MUFU.EX2 R199, R20 ;  /* 0x0000001400c77308 */ /* 0x000fe20000000800 */
[C---:B------:R-:W-:Y:S02]  /*10850*/  FMUL.FTZ R164, R2.reuse, R164 ;  /* 0x000000a402a47220 */ /* 0x040fe40000410000 */
[C---:B---3--:R-:W-:Y:S04]  /*10860*/  HMMA.16816.F32.BF16 R156, R176.reuse, R184, R156 ;  /* 0x000000b8b09c723c */ /* 0x048fe8000004189c */
[----:B------:R-:W-:Y:S02]  /*10870*/  FMUL.FTZ R165, R2, R165 ;  /* 0x000000a502a57220 */ /* 0x000fe40000410000 */
[C---:B------:R-:W-:Y:S01]  /*10880*/  FMUL.FTZ R166, R0.reuse, R166 ;  /* 0x000000a600a67220 */ /* 0x040fe20000410000 */
[----:B------:R-:W3:Y:S01]  /*10890*/  MUFU.EX2 R198, R21 ;  /* 0x0000001500c67308 */ /* 0x000ee20000000800 */
[C---:B------:R-:W-:Y:S01]  /*108a0*/  HMMA.16816.F32.BF16 R160, R176.reuse, R186, R160 ;  /* 0x000000bab0a0723c */ /* 0x040fe200000418a0 */
[----:B------:R-:W3:Y:S03]  /*108b0*/  LDSM.16.MT88.4 R184, [R219+0x3100] ;  /* 0x00310000dbb8783b */ /* 0x000ee60000004200 */
[----:B------:R-:W-:Y:S02]  /*108c0*/  FMUL.FTZ R167, R0, R167 ;  /* 0x000000a700a77220 */ /* 0x000fe40000410000 */
[C---:B------:R-:W-:Y:S02]  /*108d0*/  FMUL.FTZ R168, R2.reuse, R168 ;  /* 0x000000a802a87220 */ /* 0x040fe40000410000 */
[----:B------:R-:W-:Y:S01]  /*108e0*/  FMUL.FTZ R169, R2, R169 ;  /* 0x000000a902a97220 */ /* 0x000fe20000410000 */
[----:B-1----:R-:W-:Y:S01]  /*108f0*/  LDSM.16.MT88.4 R16, [R218+0x900] ;  /* 0x00090000da10783b */ /* 0x002fe20000004200 */
[----:B------:R-:W-:Y:S01]  /*10900*/  MUFU.EX2 R196, R22 ;  /* 0x0000001600c47308 */ /* 0x000fe20000000800 */
[C---:B--2---:R-:W-:Y:S03]  /*10910*/  HMMA.16816.F32.BF16 R164, R176.reuse, R188, R164 ;  /* 0x000000bcb0a4723c */ /* 0x044fe600000418a4 */
[C---:B------:R-:W-:Y:S02]  /*10920*/  FMUL.FTZ R170, R0.reuse, R170 ;  /* 0x000000aa00aa7220 */ /* 0x040fe40000410000 */
[----:B------:R-:W-:Y:S02]  /*10930*/  FMUL.FTZ R171, R0, R171 ;  /* 0x000000ab00ab7220 */ /* 0x000fe40000410000 */
[C---:B------:R-:W-:Y:S02]  /*10940*/  FMUL.FTZ R52, R2.reuse, R52 ;  /* 0x0000003402347220 */ /* 0x040fe40000410000 */
[----:B------:R1:W2:Y:S03]  /*10950*/  MUFU.EX2 R195, R23 ;  /* 0x0000001700c37308 */ /* 0x0002a60000000800 */
[C---:B------:R-:W-:Y:S01]  /*10960*/  HMMA.16816.F32.BF16 R168, R176.reuse, R190, R168 ;  /* 0x000000beb0a8723c */ /* 0x040fe200000418a8 */
[----:B------:R-:W2:Y:S02]  /*10970*/  LDSM.16.MT88.4 R188, [R217+0x6100] ;  /* 0x00610000d9bc783b */ /* 0x000ea40000004200 */
[----:B------:R-:W-:Y:S02]  /*10980*/  FMUL.FTZ R53, R2, R53 ;  /* 0x0000003502357220 */ /* 0x000fe40000410000 */
[C---:B------:R-:W-:Y:S02]  /*10990*/  FMUL.FTZ R54, R0.reuse, R54 ;  /* 0x0000003600367220 */ /* 0x040fe40000410000 */
[----:B------:R-:W-:Y:S01]  /*109a0*/  FMUL.FTZ R55, R0, R55 ;  /* 0x0000003700377220 */ /* 0x000fe20000410000 */
[----:B------:R-:W-:Y:S01]  /*109b0*/  MUFU.EX2 R197, R24 ;  /* 0x0000001800c57308 */ /* 0x000fe20000000800 */
[C---:B------:R-:W-:Y:S03]  /*109c0*/  FMUL.FTZ R56, R2.reuse, R56 ;  /* 0x0000003802387220 */ /* 0x040fe60000410000 */
[----:B------:R-:W-:Y:S02]  /*109d0*/  FMUL.FTZ R57, R2, R57 ;  /* 0x0000003902397220 */ /* 0x000fe40000410000 */
[C---:B----4-:R-:W-:Y:S03]  /*109e0*/  HMMA.16816.F32.BF16 R52, R176.reuse, R180, R52 ;  /* 0x000000b4b034723c */ /* 0x050fe60000041834 */
[C---:B------:R-:W-:Y:S01]  /*109f0*/  FMUL.FTZ R58, R0.reuse, R58 ;  /* 0x0000003a003a7220 */ /* 0x040fe20000410000 */
[----:B------:R-:W4:Y:S01]  /*10a00*/  MUFU.EX2 R194, R25 ;  /* 0x0000001900c27308 */ /* 0x000f220000000800 */
[----:B------:R-:W-:Y:S01]  /*10a10*/  FMUL.FTZ R59, R0, R59 ;  /* 0x0000003b003b7220 */ /* 0x000fe20000410000 */
[----:B-1----:R-:W-:Y:S01]  /*10a20*/  LDSM.16.MT88.4 R20, [R218+0x1100] ;  /* 0x00110000da14783b */ /* 0x002fe20000004200 */
[C---:B------:R-:W-:Y:S05]  /*10a30*/  FMUL.FTZ R60, R2.reuse, R60 ;  /* 0x0000003c023c7220 */ /* 0x040fea0000410000 */
[C---:B------:R-:W-:Y:S02]  /*10a40*/  HMMA.16816.F32.BF16 R56, R176.reuse, R182, R56 ;  /* 0x000000b6b038723c */ /* 0x040fe40000041838 */
[----:B------:R-:W-:Y:S01]  /*10a50*/  MUFU.EX2 R193, R26 ;  /* 0x0000001a00c17308 */ /* 0x000fe20000000800 */
[----:B------:R-:W1:Y:S01]  /*10a60*/  LDSM.16.MT88.4 R180, [R218+0x6100] ;  /* 0x00610000dab4783b */ /* 0x000e620000004200 */
[----:B------:R-:W-:Y:S02]  /*10a70*/  FMUL.FTZ R61, R2, R61 ;  /* 0x0000003d023d7220 */ /* 0x000fe40000410000 */
[C---:B------:R-:W-:Y:S02]  /*10a80*/  FMUL.FTZ R62, R0.reuse, R62 ;  /* 0x0000003e003e7220 */ /* 0x040fe40000410000 */
[----:B------:R-:W-:Y:S04]  /*10a90*/  FMUL.FTZ R63, R0, R63 ;  /* 0x0000003f003f7220 */ /* 0x000fe80000410000 */
[----:B------:R2:W1:Y:S01]  /*10aa0*/  MUFU.EX2 R192, R27 ;  /* 0x0000001b00c07308 */ /* 0x0004620000000800 */
[C---:B------:R-:W-:Y:S02]  /*10ab0*/  FMUL.FTZ R64, R2.reuse, R64 ;  /* 0x0000004002407220 */ /* 0x040fe40000410000 */
        /* <DEDUP_REMOVED lines=11> */
[----:B--2---:R-:W-:Y:S03]  /*10b70*/  LDSM.16.MT88.4 R24, [R220+0x1100] ;  /* 0x00110000dc18783b */ /* 0x004fe60000004200 */
[C---:B------:R-:W-:Y:S03]  /*10b80*/  HMMA.16816.F32.BF16 R68, R176.reuse, R188, R68 ;  /* 0x000000bcb044723c */ /* 0x040fe60000041844 */
        /* <DEDUP_REMOVED lines=55> */
[C---:B---3--:R-:W-:Y:S01]  /*10f00*/  HMMA.16816.F32.BF16 R108, R176.reuse, R184, R108 ;  /* 0x000000b8b06c723c */ /* 0x048fe2000004186c */
[----:B------:R-:W-:Y:S02]  /*10f10*/  MUFU.EX2 R185, R34 ;  /* 0x0000002200b97308 */ /* 0x000fe40000000800 */
[C---:B------:R-:W-:Y:S02]  /*10f20*/  FMUL.FTZ R114, R0.reuse, R114 ;  /* 0x0000007200727220 */ /* 0x040fe40000410000 */
[----:B------:R-:W-:Y:S02]  /*10f30*/  FMUL.FTZ R115, R0, R115 ;  /* 0x0000007300737220 */ /* 0x000fe40000410000 */
[C---:B------:R-:W-:Y:S02]  /*10f40*/  FMUL.FTZ R116, R2.reuse, R116 ;  /* 0x0000007402747220 */ /* 0x040fe40000410000 */
[----:B------:R-:W-:Y:S02]  /*10f50*/  FMUL.FTZ R117, R2, R117 ;  /* 0x0000007502757220 */ /* 0x000fe40000410000 */
[----:B------:R-:W-:Y:S01]  /*10f60*/  MUFU.EX2 R184, R35 ;  /* 0x0000002300b87308 */ /* 0x000fe20000000800 */
[C---:B------:R-:W-:Y:S03]  /*10f70*/  HMMA.16816.F32.BF16 R112, R176.reuse, R186, R112 ;  /* 0x000000bab070723c */ /* 0x040fe60000041870 */
[C---:B------:R-:W-:Y:S02]  /*10f80*/  FMUL.FTZ R118, R0.reuse, R118 ;  /* 0x0000007600767220 */ /* 0x040fe40000410000 */
[----:B------:R-:W-:Y:S02]  /*10f90*/  FMUL.FTZ R119, R0, R119 ;  /* 0x0000007700777220 */ /* 0x000fe40000410000 */
[C---:B------:R-:W-:Y:S02]  /*10fa0*/  FMUL.FTZ R120, R2.reuse, R120 ;  /* 0x0000007802787220 */ /* 0x040fe40000410000 */
[----:B------:R-:W-:Y:S03]  /*10fb0*/  MUFU.EX2 R187, R32 ;  /* 0x0000002000bb7308 */ /* 0x000fe60000000800 */
[C---:B--2---:R-:W-:Y:S03]  /*10fc0*/  HMMA.16816.F32.BF16 R116, R176.reuse, R188, R116 ;  /* 0x000000bcb074723c */ /* 0x044fe60000041874 */
[----:B------:R-:W-:Y:S02]  /*10fd0*/  FMUL.FTZ R121, R2, R121 ;  /* 0x0000007902797220 */ /* 0x000fe40000410000 */
[C---:B------:R-:W-:Y:S02]  /*10fe0*/  FMUL.FTZ R122, R0.reuse, R122 ;  /* 0x0000007a007a7220 */ /* 0x040fe40000410000 */
[----:B------:R-:W-:Y:S01]  /*10ff0*/  FMUL.FTZ R123, R0, R123 ;  /* 0x0000007b007b7220 */ /* 0x000fe20000410000 */
[----:B------:R-:W-:Y:S01]  /*11000*/  MUFU.EX2 R189, R30 ;  /* 0x0000001e00bd7308 */ /* 0x000fe20000000800 */
[C---:B------:R-:W-:Y:S03]  /*11010*/  FMUL.FTZ R124, R2.reuse, R124 ;  /* 0x0000007c027c7220 */ /* 0x040fe60000410000 */
[----:B------:R-:W-:Y:S02]  /*11020*/  FMUL.FTZ R125, R2, R125 ;  /* 0x0000007d027d7220 */ /* 0x000fe40000410000 */
[C---:B------:R-:W-:Y:S03]  /*11030*/  HMMA.16816.F32.BF16 R120, R176.reuse, R190, R120 ;  /* 0x000000beb078723c */ /* 0x040fe60000041878 */
[C---:B------:R-:W-:Y:S01]  /*11040*/  FMUL.FTZ R126, R0.reuse, R126 ;  /* 0x0000007e007e7220 */ /* 0x040fe20000410000 */
[----:B------:R-:W-:Y:S01]  /*11050*/  MUFU.EX2 R191, R28 ;  /* 0x0000001c00bf7308 */ /* 0x000fe20000000800 */
[----:B------:R-:W-:Y:S02]  /*11060*/  FMUL.FTZ R127, R0, R127 ;  /* 0x0000007f007f7220 */ /* 0x000fe40000410000 */
[C---:B------:R-:W-:Y:S02]  /*11070*/  FMUL.FTZ R128, R2.reuse, R128 ;  /* 0x0000008002807220 */ /* 0x040fe40000410000 */
[----:B------:R-:W-:Y:S03]  /*11080*/  FMUL.FTZ R129, R2, R129 ;  /* 0x0000008102817220 */ /* 0x000fe60000410000 */
[C---:B------:R-:W-:Y:S02]  /*11090*/  HMMA.16816.F32.BF16 R124, R176.reuse, R12, R124 ;  /* 0x0000000cb07c723c */ /* 0x040fe4000004187c */
[----:B------:R-:W2:Y:S01]  /*110a0*/  MUFU.EX2 R190, R29 ;  /* 0x0000001d00be7308 */ /* 0x000ea20000000800 */
[C---:B------:R-:W-:Y:S02]  /*110b0*/  FMUL.FTZ R130, R0.reuse, R130 ;  /* 0x0000008200827220 */ /* 0x040fe40000410000 */
[----:B------:R-:W-:Y:S02]  /*110c0*/  FMUL.FTZ R131, R0, R131 ;  /* 0x0000008300837220 */ /* 0x000fe40000410000 */
[----:B------:R-:W-:Y:S01]  /*110d0*/  F2FP.BF16.PACK_AB R12, R207, R208 ;  /* 0x000000d0cf0c723e */ /* 0x000fe200000010ff */
[--C-:B------:R-:W-:Y:S01]  /*110e0*/  FFMA.FTZ R36, R36, c[0x0][0x2d0], -R174.reuse ;  /* 0x0000b40024247a23 */ /* 0x100fe200000108ae */
[----:B-----5:R-:W-:Y:S03]  /*110f0*/  F2FP.BF16.PACK_AB R13, R205, R206 ;  /* 0x000000cecd0d723e */ /* 0x020fe600000010ff */
[----:B------:R-:W-:Y:S01]  /*11100*/  HMMA.16816.F32.BF16 R128, R176, R14, R128 ;  /* 0x0000000eb080723c */ /* 0x000fe20000041880 */
[----:B------:R-:W3:Y:S01]  /*11110*/  LDSM.16.MT88.4 R176, [R220+0x900] ;  /* 0x00090000dcb0783b */ /* 0x000ee20000004200 */
[----:B------:R5:W2:Y:S01]  /*11120*/  MUFU.EX2 R188, R31 ;  /* 0x0000001f00bc7308 */ /* 0x000aa20000000800 */
[--C-:B------:R-:W-:Y:S02]  /*11130*/  FFMA.FTZ R49, R49, c[0x0][0x2d0], -R174.reuse ;  /* 0x0000b40031317a23 */ /* 0x100fe400000108ae */
[--C-:B------:R-:W-:Y:S02]  /*11140*/  FFMA.FTZ R37, R37, c[0x0][0x2d0], -R174.reuse ;  /* 0x0000b40025257a23 */ /* 0x100fe400000108ae */
[----:B------:R-:W-:Y:S01]  /*11150*/  F2FP.BF16.PACK_AB R14, R203, R204 ;  /* 0x000000cccb0e723e */ /* 0x000fe200000010ff */
[--C-:B------:R-:W-:Y:S01]  /*11160*/  FFMA.FTZ R38, R38, c[0x0][0x2d0], -R3.reuse ;  /* 0x0000b40026267a23 */ /* 0x100fe20000010803 */
[----:B------:R-:W-:Y:S03]  /*11170*/  F2FP.BF16.PACK_AB R15, R201, R202 ;  /* 0x000000cac90f723e */ /* 0x000fe600000010ff */
[----:B------:R2:W2:Y:S01]  /*11180*/  MUFU.EX2 R186, R33 ;  /* 0x0000002100ba7308 */ /* 0x0004a20000000800 */
[--C-:B------:R-:W-:Y:S02]  /*11190*/  FFMA.FTZ R39, R39, c[0x0][0x2d0], -R3.reuse ;  /* 0x0000b40027277a23 */ /* 0x100fe40000010803 */
[--C-:B------:R-:W-:Y:S01]  /*111a0*/  FFMA.FTZ R40, R40, c[0x0][0x2d0], -R174.reuse ;  /* 0x0000b40028287a23 */ /* 0x100fe200000108ae */
[C---:B-1----:R-:W-:Y:S05]  /*111b0*/  HMMA.16816.F32.BF16 R4, R12.reuse, R180, R4 ;  /* 0x000000b40c04723c */ /* 0x042fea0000041804 */
[--C-:B------:R-:W-:Y:S01]  /*111c0*/  FFMA.FTZ R41, R41, c[0x0][0x2d0], -R174.reuse ;  /* 0x0000b40029297a23 */ /* 0x100fe200000108ae */
[----:B------:R-:W-:Y:S01]  /*111d0*/  MUFU.EX2 R49, R49 ;  /* 0x0000003100317308 */ /* 0x000fe20000000800 */
[--C-:B------:R-:W-:Y:S01]  /*111e0*/  FFMA.FTZ R42, R42, c[0x0][0x2d0], -R3.reuse ;  /* 0x0000b4002a2a7a23 */ /* 0x100fe20000010803 */
[C---:B------:R-:W-:Y:S01]  /*111f0*/  HMMA.16816.F32.BF16 R8, R12.reuse, R182, R8 ;  /* 0x000000b60c08723c */ /* 0x040fe20000041808 */
[----:B------:R-:W1:Y:S03]  /*11200*/  LDSM.16.MT88.4 R180, [R219+0x900] ;  /* 0x00090000dbb4783b */ /* 0x000e660000004200 */
[--C-:B------:R-:W-:Y:S02]  /*11210*/  FFMA.FTZ R43, R43, c[0x0][0x2d0], -R3.reuse ;  /* 0x0000b4002b2b7a23 */ /* 0x100fe40000010803 */
[--C-:B------:R-:W-:Y:S02]  /*11220*/  FFMA.FTZ R44, R44, c[0x0][0x2d0], -R174.reuse ;  /* 0x0000b4002c2c7a23 */ /* 0x100fe400000108ae */
[C---:B------:R-:W-:Y:S01]  /*11230*/  HMMA.16816.F32.BF16 R132, R12.reuse, R16, R132 ;  /* 0x000000100c84723c */ /* 0x040fe20000041884 */
[----:B-----5:R-:W-:Y:S01]  /*11240*/  LDSM.16.MT88.4 R28, [R220+0x2100] ;  /* 0x00210000dc1c783b */ /* 0x020fe20000004200 */
[----:B------:R-:W5:Y:S02]  /*11250*/  MUFU.EX2 R175, R36 ;  /* 0x0000002400af7308 */ /* 0x000f640000000800 */
[--C-:B------:R-:W-:Y:S02]  /*11260*/  FFMA.FTZ R45, R45, c[0x0][0x2d0], -R174.reuse ;  /* 0x0000b4002d2d7a23 */ /* 0x100fe400000108ae */
[----:B------:R-:W-:Y:S01]  /*11270*/  FFMA.FTZ R48, R48, c[0x0][0x2d0], -R174 ;  /* 0x0000b40030307a23 */ /* 0x000fe200000108ae */
[----:B------:R-:W-:Y:S01]  /*11280*/  MOV R174, R173 ;  /* 0x000000ad00ae7202 */ /* 0x000fe20000000f00 */
[C---:B------:R-:W-:Y:S01]  /*11290*/  HMMA.16816.F32.BF16 R136, R12.reuse, R18, R136 ;  /* 0x000000120c88723c */ /* 0x040fe20000041888 */
[----:B------:R-:W2:Y:S03]  /*112a0*/  LDSM.16.MT88.4 R16, [R217+0x3900] ;  /* 0x00390000d910783b */ /* 0x000ea60000004200 */
[----:B------:R-:W2:Y:S01]  /*112b0*/  MUFU.EX2 R37, R37 ;  /* 0x0000002500257308 */ /* 0x000ea20000000800 */
[--C-:B------:R-:W-:Y:S02]  /*112c0*/  FFMA.FTZ R46, R46, c[0x0][0x2d0], -R3.reuse ;  /* 0x0000b4002e2e7a23 */ /* 0x100fe40000010803 */
[--C-:B------:R-:W-:Y:S01]  /*112d0*/  FFMA.FTZ R47, R47, c[0x0][0x2d0], -R3.reuse ;  /* 0x0000b4002f2f7a23 */ /* 0x100fe20000010803 */
[C---:B---3--:R-:W-:Y:S04]  /*112e0*/  HMMA.16816.F32.BF16 R140, R12.reuse, R176, R140 ;  /* 0x000000b00c8c723c */ /* 0x048fe8000004188c */
[--C-:B------:R-:W-:Y:S02]  /*112f0*/  FFMA.FTZ R50, R50, c[0x0][0x2d0], -R3.reuse ;  /* 0x0000b40032327a23 */ /* 0x100fe40000010803 */
[----:B------:R-:W-:Y:S01]  /*11300*/  MUFU.EX2 R38, R38 ;  /* 0x0000002600267308 */ /* 0x000fe20000000800 */
[----:B------:R-:W-:Y:S01]  /*11310*/  FFMA.FTZ R3, R51, c[0x0][0x2d0], -R3 ;  /* 0x0000b40033037a23 */ /* 0x000fe20000010803 */
[C---:B------:R-:W-:Y:S01]  /*11320*/  HMMA.16816.F32.BF16 R144, R12.reuse, R178, R144 ;  /* 0x000000b20c90723c */ /* 0x040fe20000041890 */
[----:B------:R-:W3:Y:S07]  /*11330*/  LDSM.16.MT88.4 R176, [R218+0x3900] ;  /* 0x00390000dab0783b */ /* 0x000eee0000004200 */
[----:B------:R-:W-:Y:S01]  /*11340*/  MUFU.EX2 R36, R3 ;  /* 0x0000000300247308 */ /* 0x000fe20000000800 */
[C---:B-1----:R-:W-:Y:S08]  /*11350*/  HMMA.16816.F32.BF16 R148, R12.reuse, R180, R148 ;  /* 0x000000b40c94723c */ /* 0x042ff00000041894 */
[C---:B------:R-:W-:Y:S01]  /*11360*/  HMMA.16816.F32.BF16 R152, R12.reuse, R182, R152 ;  /* 0x000000b60c98723c */ /* 0x040fe20000041898 */
[----:B------:R-:W1:Y:S01]  /*11370*/  LDSM.16.MT88.4 R180, [R220+0x3900] ;  /* 0x00390000dcb4783b */ /* 0x000e620000004200 */
[----:B------:R-:W-:Y:S06]  /*11380*/  MUFU.EX2 R39, R39 ;  /* 0x0000002700277308 */ /* 0x000fec0000000800 */
[C---:B--2---:R-:W-:Y:S04]  /*11390*/  HMMA.16816.F32.BF16 R156, R12.reuse, R16, R156 ;  /* 0x000000100c9c723c */ /* 0x044fe8000004189c */
[----:B------:R-:W2:Y:S04]  /*113a0*/  MUFU.EX2 R40, R40 ;  /* 0x0000002800287308 */ /* 0x000ea80000000800 */
[C---:B------:R-:W-:Y:S01]  /*113b0*/  HMMA.16816.F32.BF16 R160, R12.reuse, R18, R160 ;  /* 0x000000120ca0723c */ /* 0x040fe200000418a0 */
[----:B------:R-:W2:Y:S05]  /*113c0*/  LDSM.16.MT88.4 R16, [R219+0x3900] ;  /* 0x00390000db10783b */ /* 0x000eaa0000004200 */
[----:B------:R-:W2:Y:S02]  /*113d0*/  MUFU.EX2 R41, R41 ;  /* 0x0000002900297308 */ /* 0x000ea40000000800 */
[C---:B---3--:R-:W-:Y:S08]  /*113e0*/  HMMA.16816.F32.BF16 R164, R12.reuse, R176, R164 ;  /* 0x000000b00ca4723c */ /* 0x048ff000000418a4 */
[C---:B------:R-:W-:Y:S01]  /*113f0*/  HMMA.16816.F32.BF16 R168, R12.reuse, R178, R168 ;  /* 0x000000b20ca8723c */ /* 0x040fe200000418a8 */
[----:B------:R-:W3:Y:S01]  /*11400*/  LDSM.16.MT88.4 R176, [R217+0x6900] ;  /* 0x00690000d9b0783b */ /* 0x000ee20000004200 */
[----:B------:R-:W3:Y:S06]  /*11410*/  MUFU.EX2 R42, R42 ;  /* 0x0000002a002a7308 */ /* 0x000eec0000000800 */
[C---:B-1----:R-:W-:Y:S04]  /*11420*/  HMMA.16816.F32.BF16 R52, R12.reuse, R180, R52 ;  /* 0x000000b40c34723c */ /* 0x042fe80000041834 */
[----:B------:R-:W1:Y:S04]  /*11430*/  MUFU.EX2 R43, R43 ;  /* 0x0000002b002b7308 */ /* 0x000e680000000800 */
[C---:B------:R-:W-:Y:S01]  /*11440*/  HMMA.16816.F32.BF16 R56, R12.reuse, R182, R56 ;  /* 0x000000b60c38723c */ /* 0x040fe20000041838 */
[----:B------:R-:W1:Y:S05]  /*11450*/  LDSM.16.MT88.4 R180, [R218+0x6900] ;  /* 0x00690000dab4783b */ /* 0x000e6a0000004200 */
[----:B------:R-:W1:Y:S02]  /*11460*/  MUFU.EX2 R44, R44 ;  /* 0x0000002c002c7308 */ /* 0x000e640000000800 */
[C---:B--2---:R-:W-:Y:S08]  /*11470*/  HMMA.16816.F32.BF16 R60, R12.reuse, R16, R60 ;  /* 0x000000100c3c723c */ /* 0x044ff0000004183c */
[----:B------:R-:W2:Y:S01]  /*11480*/  MUFU.EX2 R45, R45 ;  /* 0x0000002d002d7308 */ /* 0x000ea20000000800 */
[C---:B------:R-:W-:Y:S01]  /*11490*/  HMMA.16816.F32.BF16 R64, R12.reuse, R18, R64 ;  /* 0x000000120c40723c */ /* 0x040fe20000041840 */
[----:B------:R-:W2:Y:S07]  /*114a0*/  LDSM.16.MT88.4 R16, [R220+0x6900] ;  /* 0x00690000dc10783b */ /* 0x000eae0000004200 */
[C---:B---3--:R-:W-:Y:S01]  /*114b0*/  HMMA.16816.F32.BF16 R68, R12.reuse, R176, R68 ;  /* 0x000000b00c44723c */ /* 0x048fe20000041844 */
[----:B------:R-:W3:Y:S07]  /*114c0*/  MUFU.EX2 R46, R46 ;  /* 0x0000002e002e7308 */ /* 0x000eee0000000800 */
[C---:B------:R-:W-:Y:S01]  /*114d0*/  HMMA.16816.F32.BF16 R72, R12.reuse, R178, R72 ;  /* 0x000000b20c48723c */ /* 0x040fe20000041848 */
[----:B------:R-:W3:Y:S02]  /*114e0*/  LDSM.16.MT88.4 R176, [R219+0x6900] ;  /* 0x00690000dbb0783b */ /* 0x000ee40000004200 */
[----:B------:R-:W-:Y:S05]  /*114f0*/  MUFU.EX2 R47, R47 ;  /* 0x0000002f002f7308 */ /* 0x000fea0000000800 */
[C---:B-1----:R-:W-:Y:S05]  /*11500*/  HMMA.16816.F32.BF16 R76, R12.reuse, R180, R76 ;  /* 0x000000b40c4c723c */ /* 0x042fea000004184c */
[----:B------:R-:W1:Y:S03]  /*11510*/  MUFU.EX2 R48, R48 ;  /* 0x0000003000307308 */ /* 0x000e660000000800 */
[C---:B------:R-:W-:Y:S01]  /*11520*/  HMMA.16816.F32.BF16 R80, R12.reuse, R182, R80 ;  /* 0x000000b60c50723c */ /* 0x040fe20000041850 */
[----:B------:R-:W1:Y:S06]  /*11530*/  LDSM.16.MT88.4 R180, [R217+0x9900] ;  /* 0x00990000d9b4783b */ /* 0x000e6c0000004200 */
[----:B------:R-:W1:Y:S01]  /*11540*/  MUFU.EX2 R50, R50 ;  /* 0x0000003200327308 */ /* 0x000e620000000800 */
        /* <DEDUP_REMOVED lines=12> */
[C---:B---3--:R-:W-:Y:S01]  /*11610*/  HMMA.16816.F32.BF16 R116, R12.reuse, R176, R116 ;  /* 0x000000b00c74723c */ /* 0x048fe20000041874 */
[----:B------:R-:W3:Y:S04]  /*11620*/  LDL.LU R177, [R1+0x20] ;  /* 0x0000200001b17983 */ /* 0x000ee80000300800 */
[----:B------:R-:W5:Y:S03]  /*11630*/  LDL.LU R32, [R1+0x24] ;  /* 0x0000240001207983 */ /* 0x000f660000300800 */
[C---:B------:R-:W-:Y:S08]  /*11640*/  HMMA.16816.F32.BF16 R120, R12.reuse, R178, R120 ;  /* 0x000000b20c78723c */ /* 0x040ff00000041878 */
[C---:B-1----:R-:W-:Y:S08]  /*11650*/  HMMA.16816.F32.BF16 R124, R12.reuse, R180, R124 ;  /* 0x000000b40c7c723c */ /* 0x042ff0000004187c */
[----:B------:R-:W-:Y:S01]  /*11660*/  HMMA.16816.F32.BF16 R128, R12, R182, R128 ;  /* 0x000000b60c80723c */ /* 0x000fe20000041880 */
[----:B------:R-:W-:Y:S06]  /*11670*/  LDSM.16.MT88.4 R180, [R217+0x2900] ;  /* 0x00290000d9b4783b */ /* 0x000fec0000004200 */
[----:B------:R-:W-:Y:S02]  /*11680*/  F2FP.BF16.PACK_AB R12, R198, R199 ;  /* 0x000000c7c60c723e */ /* 0x000fe400000010ff */
[----:B------:R-:W-:Y:S03]  /*11690*/  F2FP.BF16.PACK_AB R13, R195, R196 ;  /* 0x000000c4c30d723e */ /* 0x000fe600000010ff */
[----:B----4-:R-:W-:Y:S02]  /*116a0*/  F2FP.BF16.PACK_AB R14, R194, R197 ;  /* 0x000000c5c20e723e */ /* 0x010fe400000010ff */
[----:B------:R-:W-:Y:S07]  /*116b0*/  F2FP.BF16.PACK_AB R15, R192, R193 ;  /* 0x000000c1c00f723e */ /* 0x000fee00000010ff */
[C---:B--2---:R-:W-:Y:S08]  /*116c0*/  HMMA.16816.F32.BF16 R4, R12.reuse, R16, R4 ;  /* 0x000000100c04723c */ /* 0x044ff00000041804 */
[C---:B------:R-:W-:Y:S01]  /*116d0*/  HMMA.16816.F32.BF16 R8, R12.reuse, R18, R8 ;  /* 0x000000120c08723c */ /* 0x040fe20000041808 */
[----:B------:R-:W1:Y:S07]  /*116e0*/  LDSM.16.MT88.4 R16, [R219+0x1100] ;  /* 0x00110000db10783b */ /* 0x000e6e0000004200 */
[C---:B------:R-:W-:Y:S08]  /*116f0*/  HMMA.16816.F32.BF16 R132, R12.reuse, R20, R132 ;  /* 0x000000140c84723c */ /* 0x040ff00000041884 */
        /* <DEDUP_REMOVED lines=42> */
[----:B------:R-:W-:Y:S01]  /*119a0*/  HMMA.16816.F32.BF16 R128, R12, R18, R128 ;  /* 0x000000120c80723c */ /* 0x000fe20000041880 */
[----:B------:R-:W1:Y:S03]  /*119b0*/  LDSM.16.MT88.4 R16, [R220+0x1900] ;  /* 0x00190000dc10783b */ /* 0x000e660000004200 */
[----:B---3--:R-:W-:Y:S02]  /*119c0*/  FFMA.FTZ R2, R2, R177, R200 ;  /* 0x000000b102027223 */ /* 0x008fe400000100c8 */
[----:B-----5:R-:W-:Y:S01]  /*119d0*/  FFMA.FTZ R0, R0, R32, R209 ;  /* 0x0000002000007223 */ /* 0x020fe200000100d1 */
[----:B------:R-:W-:Y:S01]  /*119e0*/  F2FP.BF16.PACK_AB R12, R190, R191 ;  /* 0x000000bfbe0c723e */ /* 0x000fe200000010ff */
[----:B------:R-:W-:Y:S01]  /*119f0*/  FADD.FTZ R2, R211, R2 ;  /* 0x00000002d3027221 */ /* 0x000fe20000010000 */
[----:B------:R-:W-:Y:S01]  /*11a00*/  F2FP.BF16.PACK_AB R13, R188, R189 ;  /* 0x000000bdbc0d723e */ /* 0x000fe200000010ff */
[----:B------:R-:W-:Y:S02]  /*11a10*/  LDSM.16.MT88.4 R32, [R217+0x5900] ;  /* 0x00590000d920783b */ /* 0x000fe40000004200 */
        /* <DEDUP_REMOVED lines=14> */
[C---:B----4-:R-:W-:Y:S04]  /*11b00*/  HMMA.16816.F32.BF16 R132, R12.reuse, R24, R132 ;  /* 0x000000180c84723c */ /* 0x050fe80000041884 */
[----:B------:R-:W-:Y:S02]  /*11b10*/  FADD.FTZ R2, R203, R2 ;  /* 0x00000002cb027221 */ /* 0x000fe40000010000 */
[----:B------:R-:W-:Y:S02]  /*11b20*/  FADD.FTZ R0, R205, R0 ;  /* 0x00000000cd007221 */ /* 0x000fe40000010000 */
[C---:B------:R-:W-:Y:S01]  /*11b30*/  HMMA.16816.F32.BF16 R136, R12.reuse, R26, R136 ;  /* 0x0000001a0c88723c */ /* 0x040fe20000041888 */
[----:B------:R-:W3:Y:S03]  /*11b40*/  LDSM.16.MT88.4 R24, [R217+0x4900] ;  /* 0x00490000d918783b */ /* 0x000ee60000004200 */
        /* <DEDUP_REMOVED lines=34> */
[----:B------:R-:W-:Y:S04]  /*11d70*/  FADD.FTZ R0, R184, R0 ;  /* 0x00000000b8007221 */ /* 0x000fe80000010000 */
[----:B------:R-:W-:Y:S01]  /*11d80*/  FADD.FTZ R0, R38, R0 ;  /* 0x0000000026007221 */ /* 0x000fe20000010000 */
[C---:B------:R-:W-:Y:S01]  /*11d90*/  HMMA.16816.F32.BF16 R56, R12.reuse, R22, R56 ;  /* 0x000000160c38723c */ /* 0x040fe20000041838 */
[----:B------:R-:W2:Y:S03]  /*11da0*/  LDSM.16.MT88.4 R20, [R218+0x7900] ;  /* 0x00790000da14783b */ /* 0x000ea60000004200 */
[----:B------:R-:W-:Y:S04]  /*11db0*/  FADD.FTZ R0, R39, R0 ;  /* 0x0000000027007221 */ /* 0x000fe80000010000 */
[C---:B---3--:R-:W-:Y:S04]  /*11dc0*/  HMMA.16816.F32.BF16 R60, R12.reuse, R24, R60 ;  /* 0x000000180c3c723c */ /* 0x048fe8000004183c */
[----:B------:R-:W-:Y:S04]  /*11dd0*/  FADD.FTZ R0, R42, R0 ;  /* 0x000000002a007221 */ /* 0x000fe80000010000 */
        /* <DEDUP_REMOVED lines=13> */
[----:B------:R-:W-:Y:S01]  /*11eb0*/  FADD.FTZ R0, R50, R3 ;  /* 0x0000000332007221 */ /* 0x000fe20000010000 */
[----:B------:R-:W-:Y:S03]  /*11ec0*/  STL [R1+0x20], R2 ;  /* 0x0000200201007387 */ /* 0x000fe60000100800 */
[C---:B------:R-:W-:Y:S01]  /*11ed0*/  FADD.FTZ R0, R36.reuse, R0 ;  /* 0x0000000024007221 */ /* 0x040fe20000010000 */
[C---:B------:R-:W-:Y:S01]  /*11ee0*/  HMMA.16816.F32.BF16 R80, R12.reuse, R22, R80 ;  /* 0x000000160c50723c */ /* 0x040fe20000041850 */
[----:B------:R-:W2:Y:S07]  /*11ef0*/  LDSM.16.MT88.4 R20, [R217+0xa900] ;  /* 0x00a90000d914783b */ /* 0x000eae0000004200 */
        /* <DEDUP_REMOVED lines=19> */
[----:B------:R-:W-:Y:S02]  /*12030*/  F2FP.BF16.PACK_AB R12, R37, R175 ;  /* 0x000000af250c723e */ /* 0x000fe400000010ff */
[----:B------:R-:W-:Y:S03]  /*12040*/  F2FP.BF16.PACK_AB R13, R39, R38 ;  /* 0x00000026270d723e */ /* 0x000fe600000010ff */
[----:B------:R-:W-:Y:S02]  /*12050*/  F2FP.BF16.PACK_AB R14, R41, R40 ;  /* 0x00000028290e723e */ /* 0x000fe400000010ff */
[----:B------:R-:W-:Y:S02]  /*12060*/  F2FP.BF16.PACK_AB R15, R43, R42 ;  /* 0x0000002a2b0f723e */ /* 0x000fe400000010ff */
[----:B------:R-:W-:Y:S05]  /*12070*/  MOV R175, R172 ;  /* 0x000000ac00af7202 */ /* 0x000fea0000000f00 */
        /* <DEDUP_REMOVED lines=52> */
[C---:B------:R-:W-:Y:S01]  /*123c0*/  HMMA.16816.F32.BF16 R176, R12.reuse, R180, R4 ;  /* 0x000000b40cb0723c */ /* 0x040fe20000041804 */
[----:B------:R-:W5:Y:S07]  /*123d0*/  LDSM.16.MT88.4 R4, [R220+0x5900] ;  /* 0x00590000dc04783b */ /* 0x000f6e0000004200 */
        /* <DEDUP_REMOVED lines=11> */
[C---:B------:R-:W-:Y:S08]  /*12490*/  HMMA.16816.F32.BF16 R156, R12.reuse, R32, R156 ;  /* 0x000000200c9c723c */ /* 0x040ff0000004189c */
[C---:B------:R-:W-:Y:S08]  /*124a0*/  HMMA.16816.F32.BF16 R160, R12.reuse, R34, R160 ;  /* 0x000000220ca0723c */ /* 0x040ff000000418a0 */
        /* <DEDUP_REMOVED lines=14> */
[C---:B---3--:R-:W-:Y:S08]  /*12590*/  HMMA.16816.F32.BF16 R84, R12.reuse, R28, R84 ;  /* 0x0000001c0c54723c */ /* 0x048ff00000041854 */
[C---:B------:R-:W-:Y:S08]  /*125a0*/  HMMA.16816.F32.BF16 R88, R12.reuse, R30, R88 ;  /* 0x0000001e0c58723c */ /* 0x040ff00000041858 */
[C---:B--2---:R-:W-:Y:S08]  /*125b0*/  HMMA.16816.F32.BF16 R92, R12.reuse, R20, R92 ;  /* 0x000000140c5c723c */ /* 0x044ff0000004185c */
[C---:B------:R-:W-:Y:S08]  /*125c0*/  HMMA.16816.F32.BF16 R96, R12.reuse, R22, R96 ;  /* 0x000000160c60723c */ /* 0x040ff00000041860 */
[C---:B-----5:R-:W-:Y:S08]  /*125d0*/  HMMA.16816.F32.BF16 R100, R12.reuse, R4, R100 ;  /* 0x000000040c64723c */ /* 0x060ff00000041864 */
[C---:B------:R-:W-:Y:S01]  /*125e0*/  HMMA.16816.F32.BF16 R104, R12.reuse, R6, R104 ;  /* 0x000000060c68723c */ /* 0x040fe20000041868 */
[----:B------:R-:W2:Y:S07]  /*125f0*/  LDSM.16.MT88.4 R4, [R219+0xb900] ;  /* 0x00b90000db04783b */ /* 0x000eae0000004200 */
[C---:B------:R-:W-:Y:S08]  /*12600*/  HMMA.16816.F32.BF16 R108, R12.reuse, R8, R108 ;  /* 0x000000080c6c723c */ /* 0x040ff0000004186c */
[C---:B------:R-:W-:Y:S08]  /*12610*/  HMMA.16816.F32.BF16 R112, R12.reuse, R10, R112 ;  /* 0x0000000a0c70723c */ /* 0x040ff00000041870 */
[C---:B-1----:R-:W-:Y:S08]  /*12620*/  HMMA.16816.F32.BF16 R116, R12.reuse, R16, R116 ;  /* 0x000000100c74723c */ /* 0x042ff00000041874 */
[C---:B------:R-:W-:Y:S08]  /*12630*/  HMMA.16816.F32.BF16 R120, R12.reuse, R18, R120 ;  /* 0x000000120c78723c */ /* 0x040ff00000041878 */
[C---:B--2---:R-:W-:Y:S08]  /*12640*/  HMMA.16816.F32.BF16 R124, R12.reuse, R4, R124 ;  /* 0x000000040c7c723c */ /* 0x044ff0000004187c */
[----:B------:R-:W-:Y:S01]  /*12650*/  HMMA.16816.F32.BF16 R128, R12, R6, R128 ;  /* 0x000000060c80723c */ /* 0x000fe20000041880 */
[----:B------:R-:W-:-:S07]  /*12660*/  @P0 BRA `(.L_x_3443) ;  /* 0xffffbed000000947 */ /* 0x000fce000383ffff */
.L_x_3442:
[----:B------:R-:W2:Y:S04]  /*12670*/  LDL.LU R4, [R1+0x20] ;  /* 0x0000200001047983 */ /* 0x000ea80000300800 */
[----:B------:R-:W3:Y:S01]  /*12680*/  LDL.LU R2, [R1+0x24] ;  /* 0x0000240001027983 */ /* 0x000ee20000300800 */
[----:B------:R-:W-:-:S02]  /*12690*/  MOV R46, 0xff800000 ;  /* 0xff800000002e7802 */ /* 0x000fc40000000f00 */
[----:B------:R-:W-:Y:S02]  /*126a0*/  MOV R47, 0xff800000 ;  /* 0xff800000002f7802 */ /* 0x000fe40000000f00 */
[----:B------:R-:W-:Y:S01]  /*126b0*/  PLOP3.LUT P2, PT, PT, PT, PT, 0x8, 0x0 ;  /* 0x000000000000781c */ /* 0x000fe20003f4e170 */
        /* <DEDUP_REMOVED lines=152> */
.L_x_3430:
        /* <DEDUP_REMOVED lines=197> */
.L_x_3447:
        /* <DEDUP_REMOVED lines=83> */
[--C-:B------:R-:W-:Y:S01]  /*141c0*/  IMAD.MOV R8, RZ, RZ, -R4.reuse ;  /* 0x000000ffff087224 */ /* 0x100fe200078e0a04 */
[----:B------:R-:W-:Y:S01]  /*141d0*/  SHF.R.S32.HI R9, RZ, 0x1f, R4 ;  /* 0x0000001fff097819 */ /* 0x000fe20000011404 */
[----:B------:R1:W-:Y:S01]  /*141e0*/  SHFL.IDX PT, R10, R7, 0x1, 0x1c1f ;  /* 0x003c1f00070a7f89 */ /* 0x0003e200000e0000 */
[----:B------:R-:W-:Y:S01]  /*141f0*/  MOV R2, UR14 ;  /* 0x0000000e00027c02 */ /* 0x000fe20008000f00 */
[----:B------:R-:W-:-:S02]  /*14200*/  IMAD.U32 R3, RZ, RZ, UR15 ;  /* 0x0000000fff037e24 */ /* 0x000fc4000f8e00ff */
[----:B------:R-:W2:Y:S01]  /*14210*/  SHFL.IDX PT, R13, R5, RZ, 0x1c1f ;  /* 0x001c1fff050d7589 */ /* 0x000ea200000e0000 */
[----:B------:R-:W-:Y:S02]  /*14220*/  IMAD.U32 R3, RZ, RZ, UR7 ;  /* 0x00000007ff037e24 */ /* 0x000fe4000f8e00ff */
[----:B------:R-:W-:Y:S01]  /*14230*/  IMAD R6, R8, c[0x0][0x4e8], R6 ;  /* 0x00013a0008067a24 */ /* 0x000fe200078e0206 */
[----:B------:R3:W4:Y:S01]  /*14240*/  SHFL.IDX PT, R11, R5, 0x1, 0x1c1f ;  /* 0x003c1f00050b7f89 */ /* 0x00072200000e0000 */
        /* <DEDUP_REMOVED lines=65> */
.L_x_3449:
[----:B--234-:R-:W-:Y:S05]  /*14660*/  BSYNC B0 ;  /* 0x0000000000007941 */ /* 0x01cfea0003800000 */
.L_x_3448:
        /* <DEDUP_REMOVED lines=30> */
.L_x_3451:
[----:B------:R-:W-:Y:S05]  /*14850*/  BSYNC B0 ;  /* 0x0000000000007941 */ /* 0x000fea0003800000 */
.L_x_3450:
        /* <DEDUP_REMOVED lines=30> */
.L_x_3453:
[----:B------:R-:W-:Y:S05]  /*14a40*/  BSYNC B0 ;  /* 0x0000000000007941 */ /* 0x000fea0003800000 */
.L_x_3452:
        /* <DEDUP_REMOVED lines=31> */
.L_x_3446:
        /* <DEDUP_REMOVED lines=31> */
.L_x_3454:
        /* <DEDUP_REMOVED lines=43> */
.L_x_3456:
[----:B------:R-:W-:Y:S05]  /*150e0*/  BSYNC B0 ;  /* 0x0000000000007941 */ /* 0x000fea0003800000 */
.L_x_3455:
        /* <DEDUP_REMOVED lines=77> */
.L_x_3458:
[----:B------:R-:W-:Y:S05]  /*155c0*/  BSYNC B0 ;  /* 0x0000000000007941 */ /* 0x000fea0003800000 */
.L_x_3457:
        /* <DEDUP_REMOVED lines=27> */
.L_x_3460:
[----:B------:R-:W-:Y:S05]  /*15780*/  BSYNC B0 ;  /* 0x0000000000007941 */ /* 0x000fea0003800000 */
.L_x_3459:
        /* <DEDUP_REMOVED lines=27> */
.L_x_3462:
[----:B------:R-:W-:Y:S05]  /*15940*/  BSYNC B0 ;  /* 0x0000000000007941 */ /* 0x000fea0003800000 */
.L_x_3461:
        /* <DEDUP_REMOVED lines=28> */
.L_x_3463:
        /* <DEDUP_REMOVED lines=15> */
.L_x_3684:


//--------------------- .text._ZN7cutlass13device_kernelIN5flash19enable_sm80_to_sm89INS1_16FlashAttnFwdSm80INS1_25CollectiveMainloopFwdSm80ILi8ELi1ELb0EN4cute5tupleIJNS5_1CILi128EEENS7_ILi48EEENS7_ILi256EEEEEELi256ENS_10bfloat16_tEfNS_4arch4Sm80ELb1ELb0ELb0ELb1ELb1ELb1ELb1ELb0EEENS1_21CollectiveEpilogueFwdINS6_IJS8_SA_S9_EEENS6_IJNS7_ILi1EEESI_SI_EEESC_SE_Li256ELb1ELb1ELb0ELb0EEENS1_19SingleTileSchedulerILb1ELb0ELb1ELi128EEEEEEEEEvNT_6ParamsE --------------------------
	.section	.text._ZN7cutlass13device_kernelIN5flash19enable_sm80_to_sm89INS1_16FlashAttnFwdSm80INS1_25CollectiveMainloopFwdSm80ILi8ELi1ELb0EN4cute5tupleIJNS5_1CILi128EEENS7_ILi48EEENS7_ILi256EEEEEELi256ENS_10bfloat16_tEfNS_4arch4Sm80ELb1ELb0ELb0ELb1ELb1ELb1ELb1ELb0EEENS1_21CollectiveEpilogueFwdINS6_IJS8_SA_S9_EEENS6_IJNS7_ILi1EEESI_SI_EEESC_SE_Li256ELb1ELb1ELb0ELb0EEENS1_19SingleTileSchedulerILb1ELb0ELb1ELi128EEEEEEEEEvNT_6ParamsE,"ax",@progbits
	.sectioninfo	@"SHI_REGISTERS=253"
	.align	128
.text._ZN7cutlass13device_kernelIN5flash19enable_sm80_to_sm89INS1_16FlashAttnFwdSm80INS1_25CollectiveMainloopFwdSm80ILi8ELi1ELb0EN4cute5tupleIJNS5_1CILi128EEENS7_ILi48EEENS7_ILi256EEEEEELi256ENS_10bfloat16_tEfNS_4arch4Sm80ELb1ELb0ELb0ELb1ELb1ELb1ELb1ELb0EEENS1_21CollectiveEpilogueFwdINS6_IJS8_SA_S9_EEENS6_IJNS7_ILi1EEESI_SI_EEESC_SE_Li256ELb1ELb1ELb0ELb0EEENS1_19SingleTileSchedulerILb1ELb0ELb1ELi128EEEEEEEEEvNT_6ParamsE:
        .type           _ZN7cutlass13device_kernelIN5flash19enable_sm80_to_sm89INS1_16FlashAttnFwdSm80INS1_25CollectiveMainloopFwdSm80ILi8ELi1ELb0EN4cute5tupleIJNS5_1CILi128EEENS7_ILi48EEENS7_ILi256EEEEEELi256ENS_10bfloat16_tEfNS_4arch4Sm80ELb1ELb0ELb0ELb1ELb1ELb1ELb1ELb0EEENS1_21CollectiveEpilogueFwdINS6_IJS8_SA_S9_EEENS6_IJNS7_ILi1EEESI_SI_EEESC_SE_Li256ELb1ELb1ELb0ELb0EEENS1_19SingleTileSchedulerILb1ELb0ELb1ELi128EEEEEEEEEvNT_6ParamsE,@function
        .size           _ZN7cutlass13device_kernelIN5flash19enable_sm80_to_sm89INS1_16FlashAttnFwdSm80INS1_25CollectiveMainloopFwdSm80ILi8ELi1ELb0EN4cute5tupleIJNS5_1CILi128EEENS7_ILi48EEENS7_ILi256EEEEEELi256ENS_10bfloat16_tEfNS_4arch4Sm80ELb1ELb0ELb0ELb1ELb1ELb1ELb1ELb0EEENS1_21CollectiveEpilogueFwdINS6_IJS8_SA_S9_EEENS6_IJNS7_ILi1EEESI_SI_EEESC_SE_Li256ELb1ELb1ELb0ELb0EEENS1_19SingleTileSchedulerILb1ELb0ELb1ELi128EEEEEEEEEvNT_6ParamsE,(.L_x_3685 - _ZN7cutlass13device_kernelIN5flash19enable_sm80_to_sm89INS1_16FlashAttnFwdSm80INS1_25CollectiveMainloopFwdSm80ILi8ELi1ELb0EN4cute5tupleIJNS5_1CILi128EEENS7_ILi48EEENS7_ILi256EEEEEELi256ENS_10bfloat16_tEfNS_4arch4Sm80ELb1ELb0ELb0ELb1ELb1ELb1ELb1ELb0EEENS1_21CollectiveEpilogueFwdINS6_IJS8_SA_S9_EEENS6_IJNS7_ILi1EEESI_SI_EEESC_SE_Li256ELb1ELb1ELb0ELb0EEENS1_19SingleTileSchedulerILb1ELb0ELb1ELi128EEEEEEEEEvNT_6ParamsE)
        .other          _ZN7cutlass13device_kernelIN5flash19enable_sm80_to_sm89INS1_16FlashAttnFwdSm80INS1_25CollectiveMainloopFwdSm80ILi8ELi1ELb0EN4cute5tupleIJNS5_1CILi128EEENS7_ILi48EEENS7_ILi256EEEEEELi256ENS_10bfloat16_tEfNS_4arch4Sm80ELb1ELb0ELb0ELb1ELb1ELb1ELb1ELb0EEENS1_21CollectiveEpilogueFwdINS6_IJS8_SA_S9_EEENS6_IJNS7_ILi1EEESI_SI_EEESC_SE_Li256ELb1ELb1ELb0ELb0EEENS1_19SingleTileSchedulerILb1ELb0ELb1ELi128EEEEEEEEEvNT_6ParamsE,@"STO_CUDA_ENTRY STV_DEFAULT"
_ZN7cutlass13device_kernelIN5flash19enable_sm80_to_sm89INS1_16FlashAttnFwdSm80INS1_25CollectiveMainloopFwdSm80ILi8ELi1ELb0EN4cute5tupleIJNS5_1CILi128EEENS7_ILi48EEENS7_ILi256EEEEEELi256ENS_10bfloat16_tEfNS_4arch4Sm80ELb1ELb0ELb0ELb1ELb1ELb1ELb1ELb0EEENS1_21CollectiveEpilogueFwdINS6_IJS8_SA_S9_EEENS6_IJNS7_ILi1EEESI_SI_EEESC_SE_Li256ELb1ELb1ELb0ELb0EEENS1_19SingleTileSchedulerILb1ELb0ELb1ELi128EEEEEEEEEvNT_6ParamsE:
        /* <DEDUP_REMOVED lines=20> */
.L_x_3465:
        /* <DEDUP_REMOVED lines=13> */
.L_x_3467:
[----:B------:R-:W-:Y:S02]  /*0210*/  ULDC UR5, c[0x0][0x54c] ;  /* 0x0001530000057ab9 */ /* 0x000fe40000000800 */
.L_x_3466:
[----:B------:R-:W-:Y:S02]  /*0220*/  ULDC UR4, c[0x0][0x548] ;  /* 0x0001520000047ab9 */ /* 0x000fe40000000800 */
[----:B------:R-:W-:-:S02]  /*0230*/  USHF.L.U32 UR18, UR17, 0x7, URZ ;  /* 0x0000000711127899 */ /* 0x000fc4000800063f */
[----:B------:R-:W-:-:S04]  /*0240*/  UIMAD UR4, UR5, UR4, URZ ;  /* 0x00000004050472a4 */ /* 0x000fc8000f8e023f */
[----:B------:R-:W-:-:S04]  /*0250*/  UISETP.GE.AND UP0, UPT, UR18, UR4, UPT ;  /* 0x000000041200728c */ /* 0x000fc8000bf06270 */
[----:B------:R-:W-:Y:S01]  /*0260*/  USEL UR22, UR22, 0xffffffff, !UP0 ;  /* 0xffffffff16167887 */ /* 0x000fe2000c000000 */
[----:B------:R-:W-:Y:S05]  /*0270*/  BRA `(.L_x_3468) ;  /* 0x000001b000007947 */ /* 0x000fea0003800000 */
.L_x_3464:
        /* <DEDUP_REMOVED lines=8> */
.L_x_3469:
        /* <DEDUP_REMOVED lines=13> */
.L_x_3471:
[----:B------:R-:W-:Y:S02]  /*03d0*/  ULDC UR5, c[0x0][0x54c] ;  /* 0x0001530000057ab9 */ /* 0x000fe40000000800 */
.L_x_3470:
[----:B------:R-:W-:Y:S02]  /*03e0*/  ULDC UR4, c[0x0][0x548] ;  /* 0x0001520000047ab9 */ /* 0x000fe40000000800 */
[----:B------:R-:W-:-:S02]  /*03f0*/  USHF.L.U32 UR18, UR17, 0x7, URZ ;  /* 0x0000000711127899 */ /* 0x000fc4000800063f */
[----:B------:R-:W-:-:S04]  /*0400*/  UIMAD UR4, UR5, UR4, URZ ;  /* 0x00000004050472a4 */ /* 0x000fc8000f8e023f */
[----:B------:R-:W-:-:S04]  /*0410*/  UISETP.GE.AND UP0, UPT, UR18, UR4, UPT ;  /* 0x000000041200728c */ /* 0x000fc8000bf06270 */
[----:B------:R-:W-:-:S06]  /*0420*/  USEL UR22, UR22, 0xffffffff, !UP0 ;  /* 0xffffffff16167887 */ /* 0x000fcc000c000000 */
.L_x_3468:
        /* <DEDUP_REMOVED lines=51> */
[----:B------:R-:W-:-:S03]  /*0760*/  UIMAD UR5, UR4, UR5, URZ ;  /* 0x00000005040572a4 */ /* 0x000fc6000f8e023f */
        /* <DEDUP_REMOVED lines=12> */
.L_x_3472:
        /* <DEDUP_REMOVED lines=8> */
[----:B----4-:R1:W4:Y:S02]  /*08b0*/  R2UR UR5, R0 ;  /* 0x00000000000573c2 */ /* 0x01032400000e0000 */
[----:B-1--4-:R-:W-:Y:S05]  /*08c0*/  BRA `(.L_x_3474) ;  /* 0x0000006000007947 */ /* 0x012fea0003800000 */
.L_x_3473:
[----:B------:R-:W-:Y:S05]  /*08d0*/  @!P4 BRA `(.L_x_3474) ;  /* 0x000000500000c947 */ /* 0x000fea0003800000 */
[----:B-1--4-:R-:W4:Y:S04]  /*08e0*/  LDG.E R0, [R8.64] ;  /* 0x0000001a08007981 */ /* 0x012f28000c1e1900 */
[----:B---3--:R-:W3:Y:S01]  /*08f0*/  LDG.E R3, [R8.64+0x4] ;  /* 0x0000041a08037981 */ /* 0x008ee2000c1e1900 */
[----:B----4-:R-:W1:Y:S08]  /*0900*/  R2UR UR5, R0 ;  /* 0x00000000000573c2 */ /* 0x010e7000000e0000 */
[----:B---3--:R-:W1:Y:S02]  /*0910*/  R2UR UR6, R3 ;  /* 0x00000000030673c2 */ /* 0x008e6400000e0000 */
[----:B-1----:R-:W-:-:S06]  /*0920*/  UIADD3 UR5, -UR5, UR6, URZ ;  /* 0x0000000605057290 */ /* 0x002fcc000fffe13f */
.L_x_3474:
        /* <DEDUP_REMOVED lines=23> */
[----:B------:R-:W-:Y:S02]  /*0aa0*/  @UP2 USHF.R.U32.HI UR6, URZ, UR7, UR25 ;  /* 0x000000073f062299 */ /* 0x000fe40008011619 */
[----:B------:R-:W-:-:S02]  /*0ab0*/  UIADD3 UR7, UR14, 0x2f, URZ ;  /* 0x0000002f0e077890 */ /* 0x000fc4000fffe03f */
[----:B--2---:R-:W-:Y:S02]  /*0ac0*/  UIADD3 UR12, UR14, 0x30, -UR21 ;  /* 0x000000300e0c7890 */ /* 0x004fe4000fffe815 */
[----:B------:R-:W-:Y:S02]  /*0ad0*/  UIMAD.WIDE UR24, UR7, 0x2aaaaaab, URZ ;  /* 0x2aaaaaab071878a5 */ /* 0x000fe4000f8e023f */
[----:B------:R-:W-:-:S04]  /*0ae0*/  UIADD3 UR6, UR12, UR6, URZ ;  /* 0x000000060c067290 */ /* 0x000fc8000fffe03f */
[----:B------:R-:W-:Y:S02]  /*0af0*/  UIMAD.WIDE UR6, UR6, 0x2aaaaaab, URZ ;  /* 0x2aaaaaab060678a5 */ /* 0x000fe4000f8e023f */
[----:B------:R-:W-:Y:S02]  /*0b00*/  UMOV UR9, UR25 ;  /* 0x0000001900097c82 */ /* 0x000fe40008000000 */
[----:B------:R-:W-:Y:S02]  /*0b10*/  USHF.R.U32.HI UR13, URZ, 0x1f, UR9 ;  /* 0x0000001f3f0d7899 */ /* 0x000fe40008011609 */
[----:B------:R-:W-:Y:S02]  /*0b20*/  USHF.R.U32.HI UR6, URZ, 0x1f, UR7 ;  /* 0x0000001f3f067899 */ /* 0x000fe40008011607 */
[----:B------:R-:W-:Y:S02]  /*0b30*/  ULEA.HI.SX32 UR13, UR9, UR13, 0x1d ;  /* 0x0000000d090d7291 */ /* 0x000fe4000f8fea3f */
[----:B------:R-:W-:-:S04]  /*0b40*/  ULEA.HI.SX32 UR6, UR7, UR6, 0x1d ;  /* 0x0000000607067291 */ /* 0x000fc8000f8fea3f */
[----:B------:R-:W-:-:S04]  /*0b50*/  UISETP.LT.AND UP0, UPT, UR13, UR6, UPT ;  /* 0x000000060d00728c */ /* 0x000fc8000bf01270 */
[----:B------:R-:W-:Y:S02]  /*0b60*/  USEL UR7, UR13, UR6, UP0 ;  /* 0x000000060d077287 */ /* 0x000fe40008000000 */
[----:B------:R-:W-:Y:S02]  /*0b70*/  UIADD3 UR6, -UR8, URZ, URZ ;  /* 0x0000003f08067290 */ /* 0x000fe4000fffe13f */
[----:B------:R-:W-:Y:S02]  /*0b80*/  UIMAD UR7, UR7, 0x30, -UR8 ;  /* 0x00000030070778a4 */ /* 0x000fe4000f8e0a08 */
[----:B------:R-:W-:Y:S02]  /*0b90*/  UISETP.LT.AND UP1, UPT, URZ, UR6, UPT ;  /* 0x000000063f00728c */ /* 0x000fe4000bf21270 */
[----:B------:R-:W-:Y:S02]  /*0ba0*/  UISETP.LT.AND UP0, UPT, UR7, UR4, UPT ;  /* 0x000000040700728c */ /* 0x000fe4000bf01270 */
[----:B------:R-:W-:-:S02]  /*0bb0*/  USEL UR6, URZ, UR6, !UP1 ;  /* 0x000000063f067287 */ /* 0x000fc4000c800000 */
[----:B------:R-:W-:Y:S02]  /*0bc0*/  USEL UR7, UR7, UR4, UP0 ;  /* 0x0000000407077287 */ /* 0x000fe40008000000 */
[----:B------:R-:W-:Y:S02]  /*0bd0*/  UIMAD.WIDE.U32 UR24, UR6, -0x55555555, URZ ;  /* 0xaaaaaaab061878a5 */ /* 0x000fe4000f8e003f */
[----:B------:R-:W-:-:S11]  /*0be0*/  UISETP.GT.AND UP0, UPT, UR7, UR6, UPT ;  /* 0x000000060700728c */ /* 0x000fd6000bf04270 */
[----:B------:R-:W-:-:S04]  /*0bf0*/  @UP0 UIADD3 UR7, UR7, 0x2f, URZ ;  /* 0x0000002f07070890 */ /* 0x000fc8000fffe03f */
[----:B------:R-:W-:Y:S02]  /*0c00*/  UIMAD.WIDE UR8, UR7, 0x2aaaaaab, URZ ;  /* 0x2aaaaaab070878a5 */ /* 0x000fe4000f8e023f */
[----:B------:R-:W-:Y:S02]  /*0c10*/  USHF.R.U32.HI UR7, URZ, 0x5, UR25 ;  /* 0x000000053f077899 */ /* 0x000fe40008011619 */
[----:B------:R-:W-:-:S05]  /*0c20*/  @UP0 USHF.R.U32.HI UR8, URZ, 0x1f, UR9 ;  /* 0x0000001f3f080899 */ /* 0x000fca0008011609 */
[----:B------:R-:W-:Y:S02]  /*0c30*/  UMOV UR6, UR7 ;  /* 0x0000000700067c82 */ /* 0x000fe40008000000 */
[----:B------:R-:W-:-:S04]  /*0c40*/  @UP0 ULEA.HI.SX32 UR6, UR9, UR8, 0x1d ;  /* 0x0000000809060291 */ /* 0x000fc8000f8fea3f */
[----:B------:R-:W-:-:S06]  /*0c50*/  UISETP.GT.AND UP0, UPT, UR6, UR7, UPT ;  /* 0x000000070600728c */ /* 0x000fcc000bf04270 */
[----:B------:R-:W-:-:S13]  /*0c60*/  PLOP3.LUT P0, PT, PT, PT, UP0, 0x80, 0x0 ;  /* 0x000000000000781c */ /* 0x000fda0003f0f008 */
[----:B------:R-:W-:Y:S05]  /*0c70*/  @!P0 BRA `(.L_x_3475) ;  /* 0x00006f9000008947 */ /* 0x000fea0003800000 */
[----:B-1----:R-:W-:Y:S02]  /*0c80*/  ULDC.64 UR8, c[0x0][0x340] ;  /* 0x0000d00000087ab9 */ /* 0x002fe40000000a00 */
[----:B------:R-:W-:Y:S01]  /*0c90*/  UISETP.NE.U32.AND UP1, UPT, URZ, UR8, UPT ;  /* 0x000000083f00728c */ /* 0x000fe2000bf25070 */
[----:B------:R-:W-:Y:S01]  /*0ca0*/  SHF.R.S32.HI R6, RZ, 0x1f, R215 ;  /* 0x0000001fff067819 */ /* 0x000fe200000114d7 */
[----:B------:R-:W-:Y:S02]  /*0cb0*/  UMOV UR39, 0x30 ;  /* 0x0000003000277882 */ /* 0x000fe40000000000 */
[----:B------:R-:W-:Y:S02]  /*0cc0*/  UISETP.NE.AND.EX UP1, UPT, URZ, UR9, UPT, UP1 ;  /* 0x000000093f00728c */ /* 0x000fe4000bf25310 */
[----:B------:R-:W-:Y:S02]  /*0cd0*/  ULDC.64 UR24, c[0x0][0x238] ;  /* 0x00008e0000187ab9 */ /* 0x000fe40000000a00 */
[----:B------:R-:W-:-:S02]  /*0ce0*/  ULDC.64 UR8, c[0x0][0x340] ;  /* 0x0000d00000087ab9 */ /* 0x000fc40000000a00 */
[----:B------:R-:W-:-:S05]  /*0cf0*/  PLOP3.LUT P1, PT, PT, PT, UP1, 0x80, 0x0 ;  /* 0x000000000000781c */ /* 0x000fca0003f2f018 */
[----:B------:R-:W-:Y:S01]  /*0d00*/  @UP1 UIMAD.WIDE UR8, UR22, UR10, UR8 ;  /* 0x0000000a160812a5 */ /* 0x000fe2000f8e0208 */
[-C--:B------:R-:W-:Y:S01]  /*0d10*/  LEA.HI R4, R6, R215.reuse, RZ, 0x3 ;  /* 0x000000d706047211 */ /* 0x080fe200078f18ff */
[----:B------:R-:W-:Y:S02]  /*0d20*/  UIADD3 UR6, UR6, -0x1, URZ ;  /* 0xffffffff06067890 */ /* 0x000fe4000fffe03f */
[----:B------:R-:W-:Y:S02]  /*0d30*/  ULDC.64 UR10, c[0x0][0x240] ;  /* 0x00009000000a7ab9 */ /* 0x000fe40000000a00 */
[----:B------:R-:W-:Y:S02]  /*0d40*/  IMAD.U32 R8, RZ, RZ, UR8 ;  /* 0x00000008ff087e24 */ /* 0x000fe4000f8e00ff */
[----:B------:R-:W-:Y:S01]  /*0d50*/  IMAD.U32 R9, RZ, RZ, UR9 ;  /* 0x00000009ff097e24 */ /* 0x000fe2000f8e00ff */
[----:B------:R-:W-:Y:S01]  /*0d60*/  SHF.R.S32.HI R16, RZ, 0x3, R4 ;  /* 0x00000003ff107819 */ /* 0x000fe20000011404 */
[----:B------:R-:W-:Y:S01]  /*0d70*/  UIMAD UR28, UR6, -0x30, UR4 ;  /* 0xffffffd0061c78a4 */ /* 0x000fe2000f8e0204 */
[----:B------:R-:W-:Y:S01]  /*0d80*/  LOP3.LUT R4, R4, 0xfffffff8, RZ, 0xc0, !PT ;  /* 0xfffffff804047812 */ /* 0x000fe200078ec0ff */
[----:B------:R-:W-:Y:S01]  /*0d90*/  ULDC.64 UR8, c[0x0][0x260] ;  /* 0x0000980000087ab9 */ /* 0x000fe20000000a00 */
[----:B------:R-:W-:Y:S01]  /*0da0*/  SHF.R.S32.HI R5, RZ, 0x1f, R16 ;  /* 0x0000001fff057819 */ /* 0x000fe20000011410 */
[----:B------:R1:W2:Y:S01]  /*0db0*/  @P1 LDG.E R0, [R8.64] ;  /* 0x0000001a08001981 */ /* 0x0002a2000c1e1900 */
[----:B-----5:R-:W-:Y:S01]  /*0dc0*/  IADD3 R148, P0, R16, R2, RZ ;  /* 0x0000000210947210 */ /* 0x020fe20007f1e0ff */
[----:B------:R-:W-:Y:S01]  /*0dd0*/  IMAD.IADD R3, R215, 0x1, -R4 ;  /* 0x00000001d7037824 */ /* 0x000fe200078e0a04 */
[----:B------:R-:W-:Y:S01]  /*0de0*/  UISETP.LT.AND UP0, UPT, UR28, 0x30, UPT ;  /* 0x000000301c00788c */ /* 0x000fe2000bf01270 */
[----:B------:R-:W-:Y:S01]  /*0df0*/  LEA.HI R6, R6, R215, RZ, 0x6 ;  /* 0x000000d706067211 */ /* 0x000fe200078f30ff */
[----:B------:R-:W-:Y:S01]  /*0e00*/  UIMAD UR10, UR15, UR10, URZ ;  /* 0x0000000a0f0a72a4 */ /* 0x000fe2000f8e023f */
[C---:B------:R-:W-:Y:S01]  /*0e10*/  IMAD.SHL.U32 R18, R3.reuse, 0x8, RZ ;  /* 0x0000000803127824 */ /* 0x040fe200078e00ff */
[----:B------:R-:W-:Y:S01]  /*0e20*/  LEA.HI.X.SX32 R149, R2, R5, 0x1, P0 ;  /* 0x0000000502957211 */ /* 0x000fe200000f0eff */
[----:B------:R-:W-:Y:S01]  /*0e30*/  USEL UR29, UR28, 0x30, UP0 ;  /* 0x000000301c1d7887 */ /* 0x000fe20008000000 */
[----:B------:R-:W-:Y:S01]  /*0e40*/  IMAD.SHL.U32 R20, R3, 0x4, RZ ;  /* 0x0000000403147824 */ /* 0x000fe200078e00ff */
[----:B------:R-:W-:Y:S01]  /*0e50*/  UIMAD UR8, UR15, UR8, URZ ;  /* 0x000000080f0872a4 */ /* 0x000fe2000f8e023f */
[--C-:B------:R-:W-:Y:S01]  /*0e60*/  SHF.R.S32.HI R19, RZ, 0x1f, R18.reuse ;  /* 0x0000001fff137819 */ /* 0x100fe20000011412 */
[----:B------:R-:W-:Y:S01]  /*0e70*/  IMAD R7, R149, c[0x0][0x238], RZ ;  /* 0x00008e0095077a24 */ /* 0x000fe200078e02ff */
[----:B------:R-:W-:Y:S01]  /*0e80*/  USHF.R.S32.HI UR31, URZ, 0x1f, UR22 ;  /* 0x0000001f3f1f7899 */ /* 0x000fe20008011416 */
[----:B------:R-:W-:Y:S01]  /*0e90*/  IADD3 R2, -R16, UR29, RZ ;  /* 0x0000001d10027c10 */ /* 0x000fe2000fffe1ff */
[----:B------:R-:W-:Y:S01]  /*0ea0*/  UIMAD UR28, UR16, UR11, UR10 ;  /* 0x0000000b101c72a4 */ /* 0x000fe2000f8e020a */
[----:B------:R-:W-:Y:S01]  /*0eb0*/  IMAD R10, R148, c[0x0][0x23c], R7 ;  /* 0x00008f00940a7a24 */ /* 0x000fe200078e0207 */
[----:B------:R-:W-:Y:S01]  /*0ec0*/  USEL UR34, UR22, URZ, !UP3 ;  /* 0x0000003f16227287 */ /* 0x000fe2000d800000 */
[C---:B------:R-:W-:Y:S01]  /*0ed0*/  ISETP.GE.AND P0, PT, R2.reuse, 0x1, PT ;  /* 0x000000010200780c */ /* 0x040fe20003f06270 */
[----:B------:R-:W-:Y:S01]  /*0ee0*/  USEL UR33, UR31, URZ, !UP3 ;  /* 0x0000003f1f217287 */ /* 0x000fe2000d800000 */
[----:B------:R-:W-:Y:S01]  /*0ef0*/  ISETP.GT.AND P3, PT, R2, 0x20, PT ;  /* 0x000000200200780c */ /* 0x000fe20003f64270 */
[----:B------:R-:W-:Y:S01]  /*0f00*/  IMAD.U32 R2, RZ, RZ, UR16 ;  /* 0x00000010ff027e24 */ /* 0x000fe2000f8e00ff */
[----:B------:R-:W-:Y:S01]  /*0f10*/  UIMAD UR10, UR16, UR9, UR8 ;  /* 0x00000009100a72a4 */ /* 0x000fe2000f8e0208 */
[----:B------:R-:W-:Y:S01]  /*0f20*/  IMAD.U32 R150, RZ, RZ, UR34 ;  /* 0x00000022ff967e24 */ /* 0x000fe2000f8e00ff */
[----:B------:R-:W-:Y:S01]  /*0f30*/  UIMAD UR23, UR39, UR25, URZ ;  /* 0x00000019271772a4 */ /* 0x000fe2000f8e023f */
[----:B-1----:R-:W-:Y:S01]  /*0f40*/  IMAD.WIDE.U32 R8, R148, c[0x0][0x238], R18 ;  /* 0x00008e0094087a25 */ /* 0x002fe200078e0012 */
[----:B------:R-:W-:Y:S01]  /*0f50*/  ULDC.64 UR8, c[0x0][0x248] ;  /* 0x0000920000087ab9 */ /* 0x000fe20000000a00 */
[----:B------:R-:W-:Y:S01]  /*0f60*/  IADD3 R15, R20, 0x40, RZ ;  /* 0x00000040140f7810 */ /* 0x000fe20007ffe0ff */
[----:B------:R-:W-:Y:S01]  /*0f70*/  UIMAD UR8, UR33, UR8, URZ ;  /* 0x00000008210872a4 */ /* 0x000fe2000f8e023f */
[----:B------:R-:W-:Y:S01]  /*0f80*/  IMAD.IADD R11, R9, 0x1, R10 ;  /* 0x00000001090b7824 */ /* 0x000fe200078e020a */
[----:B------:R-:W-:Y:S01]  /*0f90*/  UIMAD.WIDE.U32 UR24, UR39, UR24, URZ ;  /* 0x00000018271872a5 */ /* 0x000fe2000f8e003f */
[----:B------:R-:W-:Y:S01]  /*0fa0*/  IMAD.MOV.U32 R10, RZ, RZ, R8 ;  /* 0x000000ffff0a7224 */ /* 0x000fe200078e0008 */
[----:B------:R-:W-:Y:S01]  /*0fb0*/  UIMAD UR11, UR34, UR9, UR8 ;  /* 0x00000009220b72a4 */ /* 0x000fe2000f8e0208 */
[----:B------:R-:W-:Y:S01]  /*0fc0*/  IMAD.SHL.U32 R113, R16, 0x40, RZ ;  /* 0x0000004010717824 */ /* 0x000fe200078e00ff */
[----:B------:R-:W-:Y:S01]  /*0fd0*/  UIADD3 UR23, UR25, UR23, URZ ;  /* 0x0000001719177290 */ /* 0x000fe2000fffe03f */
[----:B------:R-:W-:Y:S01]  /*0fe0*/  IMAD.WIDE.U32 R152, R2, c[0x0][0x240], R10 ;  /* 0x0000900002987a25 */ /* 0x000fe200078e000a */
[----:B------:R-:W-:Y:S01]  /*0ff0*/  USHF.R.S32.HI UR30, URZ, 0x1f, UR6 ;  /* 0x0000001f3f1e7899 */ /* 0x000fe20008011406 */
[----:B------:R-:W-:Y:S01]  /*1000*/  IADD3 R114, R18, 0x80, RZ ;  /* 0x0000008012727810 */ /* 0x000fe20007ffe0ff */
[----:B------:R-:W-:Y:S01]  /*1010*/  UIMAD UR32, UR23, UR6, URZ ;  /* 0x00000006172072a4 */ /* 0x000fe2000f8e023f */
[----:B------:R-:W-:Y:S01]  /*1020*/  IMAD R9, R5, c[0x0][0x280], RZ ;  /* 0x0000a00005097a24 */ /* 0x000fe200078e02ff */
[----:B------:R-:W-:Y:S01]  /*1030*/  IADD3 R153, R153, UR28, RZ ;  /* 0x0000001c99997c10 */ /* 0x000fe2000fffe0ff */
[----:B------:R-:W-:Y:S01]  /*1040*/  IMAD.SHL.U32 R6, R6, 0x8, RZ ;  /* 0x0000000806067824 */ /* 0x000fe200078e00ff */
[----:B------:R-:W-:Y:S01]  /*1050*/  LOP3.LUT R113, R113, 0x1c0, RZ, 0xc0, !PT ;  /* 0x000001c071717812 */ /* 0x000fe200078ec0ff */
[----:B------:R-:W-:Y:S01]  /*1060*/  IMAD R5, R5, c[0x0][0x290], RZ ;  /* 0x0000a40005057a24 */ /* 0x000fe200078e02ff */
[----:B------:R-:W-:Y:S01]  /*1070*/  UIMAD UR30, UR30, UR24, UR32 ;  /* 0x000000181e1e72a4 */ /* 0x000fe2000f8e0220 */
[----:B------:R-:W-:Y:S01]  /*1080*/  IMAD.WIDE.U32 R152, R150, c[0x0][0x248], R152 ;  /* 0x0000920096987a25 */ /* 0x000fe200078e0098 */
[----:B------:R-:W-:Y:S01]  /*1090*/  LOP3.LUT R6, R6, 0xfffffe00, RZ, 0xc0, !PT ;  /* 0xfffffe0006067812 */ /* 0x000fe200078ec0ff */
[----:B------:R-:W-:Y:S01]  /*10a0*/  UMOV UR35, 0x5 ;  /* 0x0000000500237882 */ /* 0x000fe20000000000 */
[----:B------:R-:W-:Y:S01]  /*10b0*/  LOP3.LUT R110, R113, 0x38, R18, 0xf8, !PT ;  /* 0x00000038716e7812 */ /* 0x000fe200078ef812 */
[----:B------:R-:W-:Y:S01]  /*10c0*/  IMAD.U32 R108, RZ, RZ, UR24 ;  /* 0x00000018ff6c7e24 */ /* 0x000fe2000f8e00ff */
[----:B------:R-:W-:Y:S01]  /*10d0*/  IADD3 R155, R153, UR11, RZ ;  /* 0x0000000b999b7c10 */ /* 0x000fe2000fffe0ff */
[----:B------:R-:W-:Y:S01]  /*10e0*/  IMAD.U32 R7, RZ, RZ, UR16 ;  /* 0x00000010ff077e24 */ /* 0x000fe2000f8e00ff */
[----:B------:R-:W-:Y:S01]  /*10f0*/  SHF.R.U32.HI R111, RZ, 0x3, R113 ;  /* 0x00000003ff6f7819 */ /* 0x000fe20000011671 */
[----:B------:R-:W-:Y:S01]  /*1100*/  IMAD.MOV.U32 R154, RZ, RZ, R152 ;  /* 0x000000ffff9a7224 */ /* 0x000fe200078e0098 */
[----:B------:R-:W-:Y:S01]  /*1110*/  IADD3 R112, R18, 0xc0, RZ ;  /* 0x000000c012707810 */ /* 0x000fe20007ffe0ff */
[----:B------:R-:W-:Y:S01]  /*1120*/  IMAD.IADD R14, R20, 0x1, R15 ;  /* 0x00000001140e7824 */ /* 0x000fe200078e020f */
[----:B------:R-:W-:Y:S01]  /*1130*/  ISETP.GE.AND P2, PT, R18, c[0x0][0x1d4], PT ;  /* 0x0000750012007a0c */ /* 0x000fe20003f46270 */
[----:B------:R-:W-:Y:S01]  /*1140*/  IMAD R158, R16, c[0x0][0x284], R9 ;  /* 0x0000a100109e7a24 */ /* 0x000fe200078e0209 */
[----:B------:R-:W-:Y:S01]  /*1150*/  ISETP.GE.AND P5, PT, R114, c[0x0][0x1d4], PT ;  /* 0x0000750072007a0c */ /* 0x000fe20003fa6270 */
[----:B------:R-:W-:Y:S01]  /*1160*/  IMAD R156, R16, c[0x0][0x294], R5 ;  /* 0x0000a500109c7a24 */ /* 0x000fe200078e0205 */
[----:B------:R-:W-:Y:S01]  /*1170*/  ISETP.GE.AND P6, PT, R14, c[0x0][0x1d4], PT ;  /* 0x000075000e007a0c */ /* 0x000fe20003fc6270 */
[----:B------:R-:W-:Y:S01]  /*1180*/  IMAD.WIDE.U32 R8, R7, c[0x0][0x260], R18 ;  /* 0x0000980007087a25 */ /* 0x000fe200078e0012 */
[----:B------:R-:W-:Y:S01]  /*1190*/  ISETP.GE.AND P4, PT, R112, c[0x0][0x1d4], PT ;  /* 0x0000750070007a0c */ /* 0x000fe20003f86270 */
[----:B------:R-:W-:Y:S01]  /*11a0*/  ULDC UR28, c[0x0][0x23c] ;  /* 0x00008f00001c7ab9 */ /* 0x000fe20000000800 */
[----:B------:R-:W-:Y:S01]  /*11b0*/  LOP3.LUT R110, R6, R110, R111, 0xf6, !PT ;  /* 0x0000006e066e7212 */ /* 0x000fe200078ef66f */
[----:B------:R-:W-:Y:S01]  /*11c0*/  IMAD.WIDE.U32 R4, R108, UR6, R154 ;  /* 0x000000066c047c25 */ /* 0x000fe2000f8e009a */
[----:B------:R-:W-:Y:S01]  /*11d0*/  IADD3 R9, R9, UR10, RZ ;  /* 0x0000000a09097c10 */ /* 0x000fe2000fffe0ff */
[----:B------:R-:W-:Y:S01]  /*11e0*/  ULDC UR10, c[0x0][0x238] ;  /* 0x00008e00000a7ab9 */ /* 0x000fe20000000800 */
[--C-:B------:R-:W-:Y:S01]  /*11f0*/  SHF.R.S32.HI R21, RZ, 0x1f, R20.reuse ;  /* 0x0000001fff157819 */ /* 0x100fe20000011414 */
[----:B------:R-:W-:Y:S01]  /*1200*/  USHF.L.U32 UR29, UR10, 0x5, URZ ;  /* 0x000000050a1d7899 */ /* 0x000fe2000800063f */
[----:B------:R-:W-:Y:S01]  /*1210*/  IMAD.SHL.U32 R110, R110, 0x2, RZ ;  /* 0x000000026e6e7824 */ /* 0x000fe200078e00ff */
[----:B------:R-:W-:Y:S01]  /*1220*/  USHF.L.U64.HI UR28, UR10, UR35, UR28 ;  /* 0x000000230a1c7299 */ /* 0x000fe2000801021c */
[----:B------:R-:W-:Y:S01]  /*1230*/  P2R R118, PR, RZ, 0x4 ;  /* 0x00000004ff767803 */ /* 0x000fe20000000000 */
[----:B------:R-:W-:Y:S01]  /*1240*/  IMAD.U32 R109, RZ, RZ, UR25 ;  /* 0x00000019ff6d7e24 */ /* 0x000fe2000f8e00ff */
[C---:B------:R-:W-:Y:S01]  /*1250*/  IADD3 R109, R16.reuse, 0x20, RZ ;  /* 0x00000020106d7810 */ /* 0x040fe20007ffe0ff */
[C---:B------:R-:W-:Y:S01]  /*1260*/  IMAD.WIDE.U32 R160, R16.reuse, c[0x0][0x290], R20 ;  /* 0x0000a40010a07a25 */ /* 0x040fe200078e0014 */
[----:B------:R-:W-:Y:S01]  /*1270*/  ULDC.64 UR8, c[0x0][0x280] ;  /* 0x0000a00000087ab9 */ /* 0x000fe20000000a00 */
[----:B------:R-:W-:Y:S01]  /*1280*/  SHF.R.S32.HI R127, RZ, 0x1f, R106 ;  /* 0x0000001fff7f7819 */ /* 0x000fe2000001146a */
[----:B------:R-:W-:Y:S01]  /*1290*/  UIMAD UR37, UR39, UR9, URZ ;  /* 0x00000009272572a4 */ /* 0x000fe2000f8e023f */
[----:B------:R-:W-:Y:S01]  /*12a0*/  IMAD.WIDE.U32 R10, R16, c[0x0][0x290], R18 ;  /* 0x0000a400100a7a25 */ /* 0x000fe200078e0012 */
[----:B------:R-:W-:Y:S01]  /*12b0*/  USHF.L.U32 UR32, UR8, 0x5, URZ ;  /* 0x0000000508207899 */ /* 0x000fe2000800063f */
[----:B------:R-:W-:Y:S01]  /*12c0*/  SHF.R.S32.HI R125, RZ, 0x1f, R112 ;  /* 0x0000001fff7d7819 */ /* 0x000fe20000011470 */
[----:B------:R-:W-:Y:S01]  /*12d0*/  UIMAD.WIDE.U32 UR40, UR8, 0x30, URZ ;  /* 0x00000030082878a5 */ /* 0x000fe2000f8e003f */
[----:B------:R-:W-:Y:S01]  /*12e0*/  IMAD.IADD R161, R161, 0x1, R156 ;  /* 0x00000001a1a17824 */ /* 0x000fe200078e029c */
[----:B------:R-:W-:Y:S01]  /*12f0*/  ULDC.64 UR10, c[0x0][0x268] ;  /* 0x00009a00000a7ab9 */ /* 0x000fe20000000a00 */
[----:B------:R-:W-:Y:S01]  /*1300*/  IMAD.IADD R157, R156, 0x1, R11 ;  /* 0x000000019c9d7824 */ /* 0x000fe200078e020b */
[----:B------:R-:W-:Y:S01]  /*1310*/  UIMAD UR10, UR33, UR10, URZ ;  /* 0x0000000a210a72a4 */ /* 0x000fe2000f8e023f */
[----:B------:R-:W-:Y:S01]  /*1320*/  IMAD.WIDE.U32 R150, R150, c[0x0][0x268], R8 ;  /* 0x00009a0096967a25 */ /* 0x000fe200078e0008 */
[----:B------:R-:W-:Y:S01]  /*1330*/  SHF.R.S32.HI R8, RZ, 0x1f, R109 ;  /* 0x0000001fff087819 */ /* 0x000fe2000001146d */
[----:B------:R-:W-:Y:S01]  /*1340*/  UIADD3 UR37, UR41, UR37, URZ ;  /* 0x0000002529257290 */ /* 0x000fe2000fffe03f */
[----:B------:R-:W-:Y:S01]  /*1350*/  LEA.HI R125, R125, R112, RZ, 0x3 ;  /* 0x000000707d7d7211 */ /* 0x000fe200078f18ff */
[----:B------:R-:W-:Y:S01]  /*1360*/  IMAD.MOV.U32 R156, RZ, RZ, R10 ;  /* 0x000000ffff9c7224 */ /* 0x000fe200078e000a */
[----:B------:R-:W-:Y:S01]  /*1370*/  LEA.HI R11, R8, R109, RZ, 0x3 ;  /* 0x0000006d080b7211 */ /* 0x000fe200078f18ff */
[----:B------:R-:W-:Y:S01]  /*1380*/  IMAD.SHL.U32 R107, R109, 0x40, RZ ;  /* 0x000000406d6b7824 */ /* 0x000fe200078e00ff */
[----:B------:R-:W-:Y:S01]  /*1390*/  UIMAD UR11, UR34, UR11, UR10 ;  /* 0x0000000b220b72a4 */ /* 0x000fe2000f8e020a */
[----:B------:R-:W-:Y:S01]  /*13a0*/  IMAD.WIDE.U32 R162, R16, c[0x0][0x280], R20 ;  /* 0x0000a00010a27a25 */ /* 0x000fe200078e0014 */
[----:B------:R-:W-:-:S02]  /*13b0*/  LOP3.LUT R125, R125, 0xfffffff8, RZ, 0xc0, !PT ;  /* 0xfffffff87d7d7812 */ /* 0x000fc400078ec0ff */
[----:B------:R-:W-:Y:S01]  /*13c0*/  LOP3.LUT R107, R107, 0x1c0, RZ, 0xc0, !PT ;  /* 0x000001c06b6b7812 */ /* 0x000fe200078ec0ff */
[----:B------:R-:W-:Y:S01]  /*13d0*/  IMAD.SHL.U32 R11, R11, 0x40, RZ ;  /* 0x000000400b0b7824 */ /* 0x000fe200078e00ff */
[----:B------:R-:W-:Y:S01]  /*13e0*/  P2R R116, PR, RZ, 0x20 ;  /* 0x00000020ff747803 */ /* 0x000fe20000000000 */
[----:B------:R-:W-:Y:S01]  /*13f0*/  IMAD.WIDE.U32 R22, R16, c[0x0][0x280], R18 ;  /* 0x0000a00010167a25 */ /* 0x000fe200078e0012 */
[----:B------:R-:W-:Y:S02]  /*1400*/  SHF.R.U32.HI R120, RZ, 0x3, R107 ;  /* 0x00000003ff787819 */ /* 0x000fe4000001166b */
[----:B------:R-:W-:Y:S01]  /*1410*/  LOP3.LUT R11, R11, 0xfffffe00, RZ, 0xc0, !PT ;  /* 0xfffffe000b0b7812 */ /* 0x000fe200078ec0ff */
[----:B------:R-:W-:Y:S01]  /*1420*/  IMAD.MOV.U32 R134, RZ, RZ, c[0x0][0x27c] ;  /* 0x00009f00ff867624 */ /* 0x000fe200078e00ff */
[----:B------:R-:W-:Y:S01]  /*1430*/  P2R R115, PR, RZ, 0x10 ;  /* 0x00000010ff737803 */ /* 0x000fe20000000000 */
[----:B------:R-:W-:Y:S01]  /*1440*/  IMAD.IADD R163, R163, 0x1, R158 ;  /* 0x00000001a3a37824 */ /* 0x000fe200078e029e */
[----:B------:R-:W-:Y:S01]  /*1450*/  P2R R117, PR, RZ, 0x40 ;  /* 0x00000040ff757803 */ /* 0x000fe20000000000 */
[----:B------:R-:W-:Y:S01]  /*1460*/  IMAD.IADD R159, R158, 0x1, R23 ;  /* 0x000000019e9f7824 */ /* 0x000fe200078e0217 */
[----:B------:R-:W-:Y:S01]  /*1470*/  IADD3 R119, R119, UR5, RZ ;  /* 0x0000000577777c10 */ /* 0x000fe2000fffe0ff */
[----:B------:R-:W-:Y:S01]  /*1480*/  IMAD.MOV.U32 R136, RZ, RZ, c[0x0][0x2b8] ;  /* 0x0000ae00ff887624 */ /* 0x000fe200078e00ff */
[----:B------:R-:W-:Y:S01]  /*1490*/  IADD3 R121, -R16, 0x30, RZ ;  /* 0x0000003010797810 */ /* 0x000fe20007ffe1ff */
[----:B------:R-:W-:Y:S01]  /*14a0*/  IMAD.MOV.U32 R158, RZ, RZ, R22 ;  /* 0x000000ffff9e7224 */ /* 0x000fe200078e0016 */
[----:B------:R-:W-:Y:S01]  /*14b0*/  SHF.R.S32.HI R122, RZ, 0x1f, R125 ;  /* 0x0000001fff7a7819 */ /* 0x000fe2000001147d */
[----:B------:R-:W-:Y:S01]  /*14c0*/  IMAD.WIDE.U32 R160, R106, c[0x0][0x290], R160 ;  /* 0x0000a4006aa07a25 */ /* 0x000fe200078e00a0 */
[----:B------:R-:W-:-:S03]  /*14d0*/  IADD3 R129, R151, UR11, RZ ;  /* 0x0000000b97817c10 */ /* 0x000fc6000fffe0ff */
[----:B------:R-:W-:Y:S02]  /*14e0*/  IMAD.MOV.U32 R74, RZ, RZ, c[0x0][0x27c] ;  /* 0x00009f00ff4a7624 */ /* 0x000fe400078e00ff */
[----:B------:R-:W-:-:S04]  /*14f0*/  IMAD.WIDE.U32 R162, R106, c[0x0][0x280], R162 ;  /* 0x0000a0006aa27a25 */ /* 0x000fc800078e00a2 */
[----:B------:R-:W-:-:S04]  /*1500*/  IMAD.WIDE.U32 R158, R106, c[0x0][0x280], R158 ;  /* 0x0000a0006a9e7a25 */ /* 0x000fc800078e009e */
[----:B------:R-:W-:-:S04]  /*1510*/  IMAD.WIDE.U32 R156, R106, c[0x0][0x290], R156 ;  /* 0x0000a4006a9c7a25 */ /* 0x000fc800078e009c */
[----:B------:R-:W-:Y:S01]  /*1520*/  IMAD.SHL.U32 R74, R74, 0x2, RZ ;  /* 0x000000024a4a7824 */ /* 0x000fe200078e00ff */
[----:B--2---:R1:W2:Y:S01]  /*1530*/  @P1 R2UR UR36, R0 ;  /* 0x00000000002413c2 */ /* 0x0042a200000e0000 */
[C---:B------:R-:W-:Y:S02]  /*1540*/  @P0 LEA R24, P1, R4.reuse, c[0x0][0x220], 0x1 ;  /* 0x0000880004180a11 */ /* 0x040fe400078208ff */
[----:B-1----:R-:W-:Y:S01]  /*1550*/  IADD3 R0, R5, UR30, RZ ;  /* 0x0000001e05007c10 */ /* 0x002fe2000fffe0ff */
[----:B------:R-:W-:Y:S02]  /*1560*/  USHF.L.U64.HI UR30, UR8, UR35, UR9 ;  /* 0x00000023081e7299 */ /* 0x000fe40008010209 */
[----:B--2---:R-:W-:Y:S01]  /*1570*/  @UP1 USHF.R.S32.HI UR53, URZ, 0x1f, UR36 ;  /* 0x0000001f3f351899 */ /* 0x004fe20008011424 */
[C---:B------:R-:W-:Y:S01]  /*1580*/  @P0 LEA.HI.X R25, R4.reuse, c[0x0][0x224], R0, 0x1, P1 ;  /* 0x0000890004190a11 */ /* 0x040fe200008f0c00 */
[----:B------:R-:W-:Y:S01]  /*1590*/  ULDC.64 UR8, c[0x0][0x290] ;  /* 0x0000a40000087ab9 */ /* 0x000fe20000000a00 */
[----:B------:R-:W-:Y:S01]  /*15a0*/  @P3 IADD3 R5, P1, R4, UR29, RZ ;  /* 0x0000001d04053c10 */ /* 0x000fe2000ff3e0ff */
[----:B------:R-:W-:-:S02]  /*15b0*/  USHF.L.U64.HI UR35, UR8, UR35, UR9 ;  /* 0x0000002308237299 */ /* 0x000fc40008010209 */
[----:B------:R-:W-:Y:S01]  /*15c0*/  @!PT LDS RZ, [RZ] ;  /* 0x00000000fffff984 */ /* 0x000fe20000000800 */
[----:B------:R-:W-:Y:S01]  /*15d0*/  @!PT LDS RZ, [RZ] ;  /* 0x00000000fffff984 */ /* 0x000fe20000000800 */
[----:B------:R-:W-:Y:S01]  /*15e0*/  @!PT LDS RZ, [RZ] ;  /* 0x00000000fffff984 */ /* 0x000fe20000000800 */
[----:B------:R1:W-:Y:S01]  /*15f0*/  @P0 LDGSTS.E.BYPASS.LTC128B.128 [R110+0xa080], [R24.64], !P2 ;  /* 0x0a080000186e0fae */ /* 0x0003e2000d101d5a */
[----:B------:R-:W-:Y:S01]  /*1600*/  @P3 IADD3.X R0, R0, UR28, RZ, P1, !PT ;  /* 0x0000001c00003c10 */ /* 0x000fe20008ffe4ff */
[----:B------:R-:W-:Y:S01]  /*1610*/  UIMAD UR39, UR39, UR9, URZ ;  /* 0x00000009272772a4 */ /* 0x000fe2000f8e023f */
[----:B------:R-:W-:Y:S01]  /*1620*/  ISETP.GE.AND P1, PT, R18, c[0x0][0x27c], PT ;  /* 0x00009f0012007a0c */ /* 0x000fe20003f26270 */
[----:B------:R1:W-:Y:S01]  /*1630*/  @P0 LDGSTS.E.BYPASS.LTC128B.128 [R110+0xb880], [R24.64+0x80], !P6 ;  /* 0x0b880080186e0fae */ /* 0x0003e2000f101d5a */
[----:B------:R-:W-:Y:S01]  /*1640*/  ISETP.GE.AND P2, PT, R14, c[0x0][0x27c], PT ;  /* 0x00009f000e007a0c */ /* 0x000fe20003f46270 */
[----:B------:R-:W-:Y:S02]  /*1650*/  USHF.L.U32 UR38, UR8, 0x5, URZ ;  /* 0x0000000508267899 */ /* 0x000fe4000800063f */
[----:B------:R1:W-:Y:S01]  /*1660*/  @P0 LDGSTS.E.BYPASS.LTC128B.128 [R110+0xd080], [R24.64+0x100], !P5 ;  /* 0x0d080100186e0fae */ /* 0x0003e2000e901d5a */
[----:B------:R-:W-:Y:S01]  /*1670*/  SEL R7, RZ, c[0x0][0x27c], !P2 ;  /* 0x00009f00ff077a07 */ /* 0x000fe20005000000 */
[----:B------:R-:W-:-:S02]  /*1680*/  UIMAD.WIDE.U32 UR42, UR8, 0x30, URZ ;  /* 0x00000030082a78a5 */ /* 0x000fc4000f8e003f */
[----:B------:R1:W-:Y:S01]  /*1690*/  @P0 LDGSTS.E.BYPASS.LTC128B.128 [R110+0xe880], [R24.64+0x180], !P4 ;  /* 0x0e880180186e0fae */ /* 0x0003e2000e101d5a */
[C---:B------:R-:W-:Y:S01]  /*16a0*/  @P3 LEA R12, P0, R5.reuse, c[0x0][0x220], 0x1 ;  /* 0x00008800050c3a11 */ /* 0x040fe200078008ff */
[----:B------:R-:W-:Y:S01]  /*16b0*/  IMAD.IADD R10, R14, 0x1, R7 ;  /* 0x000000010e0a7824 */ /* 0x000fe200078e0207 */
[----:B------:R-:W-:Y:S02]  /*16c0*/  ULDC.64 UR8, c[0x0][0x1e8] ;  /* 0x00007a0000087ab9 */ /* 0x000fe40000000a00 */
[----:B------:R-:W-:Y:S01]  /*16d0*/  @P3 LEA.HI.X R13, R5, c[0x0][0x224], R0, 0x1, P0 ;  /* 0x00008900050d3a11 */ /* 0x000fe200000f0c00 */
[----:B------:R-:W-:Y:S01]  /*16e0*/  UIMAD UR44, UR15, UR8, URZ ;  /* 0x000000080f2c72a4 */ /* 0x000fe2000f8e023f */
[----:B------:R-:W-:Y:S01]  /*16f0*/  SEL R5, RZ, c[0x0][0x27c], !P1 ;  /* 0x00009f00ff057a07 */ /* 0x000fe20004800000 */
[----:B------:R-:W-:Y:S01]  /*1700*/  UIMAD.WIDE.U32 UR46, UR16, UR8, URZ ;  /* 0x00000008102e72a5 */ /* 0x000fe2000f8e003f */
[----:B------:R-:W-:Y:S01]  /*1710*/  ISETP.NE.AND P0, PT, R118, RZ, PT ;  /* 0x000000ff7600720c */ /* 0x000fe20003f05270 */
[----:B------:R-:W-:-:S02]  /*1720*/  UIMAD UR44, UR16, UR9, UR44 ;  /* 0x00000009102c72a4 */ /* 0x000fc4000f8e022c */
[----:B------:R-:W-:Y:S01]  /*1730*/  IMAD.IADD R5, R18, 0x1, R5 ;  /* 0x0000000112057824 */ /* 0x000fe200078e0205 */
[----:B------:R-:W-:Y:S02]  /*1740*/  ULDC.64 UR8, c[0x0][0x210] ;  /* 0x0000840000087ab9 */ /* 0x000fe40000000a00 */
[----:B------:R-:W-:Y:S02]  /*1750*/  UIMAD UR45, UR15, UR8, URZ ;  /* 0x000000080f2d72a4 */ /* 0x000fe4000f8e023f */
[----:B------:R-:W-:Y:S01]  /*1760*/  SHF.R.S32.HI R0, RZ, 0x1f, R5 ;  /* 0x0000001fff007819 */ /* 0x000fe20000011405 */
[----:B------:R-:W-:Y:S02]  /*1770*/  UIMAD.WIDE.U32 UR48, UR16, UR8, URZ ;  /* 0x00000008103072a5 */ /* 0x000fe4000f8e003f */
[----:B------:R-:W-:Y:S01]  /*1780*/  UIMAD UR45, UR16, UR9, UR45 ;  /* 0x00000009102d72a4 */ /* 0x000fe2000f8e022d */
[CC--:B------:R-:W-:Y:S01]  /*1790*/  LEA.HI R4, R0.reuse, R5.reuse, RZ, 0x3 ;  /* 0x0000000500047211 */ /* 0x0c0fe200078f18ff */
[----:B------:R2:W-:Y:S01]  /*17a0*/  @P3 LDGSTS.E.BYPASS.LTC128B.128 [R110+0xb080], [R12.64], !P0 ;  /* 0x0b0800000c6e3fae */ /* 0x0005e2000c101d5a */
[----:B------:R-:W-:Y:S01]  /*17b0*/  LEA.HI R0, R0, R5, RZ, 0x6 ;  /* 0x0000000500007211 */ /* 0x000fe200078f30ff */
[----:B------:R-:W-:Y:S01]  /*17c0*/  ULDC.64 UR8, c[0x0][0x2b0] ;  /* 0x0000ac0000087ab9 */ /* 0x000fe20000000a00 */
[----:B------:R-:W-:Y:S01]  /*17d0*/  SHF.R.S32.HI R5, RZ, 0x1f, R10 ;  /* 0x0000001fff057819 */ /* 0x000fe2000001140a */
[----:B------:R2:W-:Y:S01]  /*17e0*/  @P3 LDGSTS.E.BYPASS.LTC128B.128 [R110+0xc880], [R12.64+0x80], !P6 ;  /* 0x0c8800800c6e3fae */ /* 0x0005e2000f101d5a */
[----:B------:R-:W-:Y:S01]  /*17f0*/  SHF.R.S32.HI R0, RZ, 0x6, R0 ;  /* 0x00000006ff007819 */ /* 0x000fe20000011400 */
[----:B------:R-:W-:Y:S01]  /*1800*/  @!UP1 UMOV UR53, UR31 ;  /* 0x0000001f00359c82 */ /* 0x000fe20008000000 */
[CC--:B------:R-:W-:Y:S01]  /*1810*/  LEA.HI R2, R5.reuse, R10.reuse, RZ, 0x3 ;  /* 0x0000000a05027211 */ /* 0x0c0fe200078f18ff */
[----:B------:R2:W-:Y:S01]  /*1820*/  @P3 LDGSTS.E.BYPASS.LTC128B.128 [R110+0xe080], [R12.64+0x100], !P5 ;  /* 0x0e0801000c6e3fae */ /* 0x0005e2000e901d5a */
[----:B------:R-:W-:Y:S01]  /*1830*/  LEA.HI R5, R5, R10, RZ, 0x6 ;  /* 0x0000000a05057211 */ /* 0x000fe200078f30ff */
[C---:B------:R-:W-:Y:S01]  /*1840*/  IMAD R8, R0.reuse, 0xc00, R6 ;  /* 0x00000c0000087824 */ /* 0x040fe200078e0206 */
[----:B------:R-:W-:Y:S01]  /*1850*/  LOP3.LUT R139, R107, 0x38, R4, 0xf8, !PT ;  /* 0x000000386b8b7812 */ /* 0x000fe200078ef804 */
[----:B------:R2:W-:Y:S01]  /*1860*/  @P3 LDGSTS.E.BYPASS.LTC128B.128 [R110+0xf880], [R12.64+0x180], !P4 ;  /* 0x0f8801800c6e3fae */ /* 0x0005e2000e101d5a */
[----:B------:R-:W-:Y:S01]  /*1870*/  SHF.R.S32.HI R5, RZ, 0x6, R5 ;  /* 0x00000006ff057819 */ /* 0x000fe20000011405 */
[--C-:B------:R-:W-:Y:S01]  /*1880*/  IMAD R0, R0, 0xc00, R11.reuse ;  /* 0x00000c0000007824 */ /* 0x100fe200078e020b */
[--C-:B------:R-:W-:Y:S01]  /*1890*/  LOP3.LUT R140, R113, 0x38, R2.reuse, 0xf8, !PT ;  /* 0x00000038718c7812 */ /* 0x100fe200078ef802 */
[----:B------:R-:W0:Y:S01]  /*18a0*/  LDGDEPBAR ;  /* 0x00000000000079af */ /* 0x000e220000000000 */
[----:B------:R-:W-:Y:S01]  /*18b0*/  LOP3.LUT R9, R107, 0x38, R2, 0xf8, !PT ;  /* 0x000000386b097812 */ /* 0x000fe200078ef802 */
[----:B------:R-:W-:Y:S01]  /*18c0*/  IMAD R7, R5, 0xc00, R6 ;  /* 0x00000c0005077824 */ /* 0x000fe200078e0206 */
[-C--:B------:R-:W-:Y:S01]  /*18d0*/  LOP3.LUT R139, R139, R120.reuse, RZ, 0x3c, !PT ;  /* 0x000000788b8b7212 */ /* 0x080fe200078e3cff */
[----:B------:R-:W-:Y:S01]  /*18e0*/  IMAD R5, R5, 0xc00, R11 ;  /* 0x00000c0005057824 */ /* 0x000fe200078e020b */
[-C--:B------:R-:W-:Y:S01]  /*18f0*/  LOP3.LUT R140, R140, R111.reuse, RZ, 0x3c, !PT ;  /* 0x0000006f8c8c7212 */ /* 0x080fe200078e3cff */
[----:B------:R-:W-:Y:S01]  /*1900*/  UIMAD UR10, UR53, UR8, URZ ;  /* 0x00000008350a72a4 */ /* 0x000fe2000f8e023f */
[----:B------:R-:W-:Y:S01]  /*1910*/  LOP3.LUT R138, R9, R120, RZ, 0x3c, !PT ;  /* 0x00000078098a7212 */ /* 0x000fe200078e3cff */
[----:B------:R-:W-:Y:S01]  /*1920*/  IMAD.IADD R139, R0, 0x1, R139 ;  /* 0x00000001008b7824 */ /* 0x000fe200078e028b */
[----:B------:R-:W-:Y:S01]  /*1930*/  LOP3.LUT R10, R113, 0x38, R4, 0xf8, !PT ;  /* 0x00000038710a7812 */ /* 0x000fe200078ef804 */
[----:B------:R-:W-:Y:S01]  /*1940*/  IMAD.IADD R140, R7, 0x1, R140 ;  /* 0x00000001078c7824 */ /* 0x000fe200078e028c */
[----:B------:R-:W-:Y:S01]  /*1950*/  SHF.R.S32.HI R7, RZ, 0x1f, R114 ;  /* 0x0000001fff077819 */ /* 0x000fe20000011472 */
[----:B------:R-:W-:Y:S01]  /*1960*/  IMAD R0, R3, 0x20, R16 ;  /* 0x0000002003007824 */ /* 0x000fe200078e0210 */
[----:B------:R-:W-:Y:S01]  /*1970*/  SHF.R.S32.HI R3, RZ, 0x1f, R14 ;  /* 0x0000001fff037819 */ /* 0x000fe2000001140e */
[----:B------:R-:W-:Y:S01]  /*1980*/  IMAD.IADD R138, R5, 0x1, R138 ;  /* 0x00000001058a7824 */ /* 0x000fe200078e028a */
[----:B------:R-:W-:Y:S01]  /*1990*/  LOP3.LUT R141, R10, R111, RZ, 0x3c, !PT ;  /* 0x0000006f0a8d7212 */ /* 0x000fe200078e3cff */
[----:B------:R-:W-:Y:S01]  /*19a0*/  IMAD R5, R127, c[0x0][0x280], RZ ;  /* 0x0000a0007f057a24 */ /* 0x000fe200078e02ff */
[----:B------:R-:W-:Y:S01]  /*19b0*/  LEA.HI R124, R7, R114, RZ, 0x3 ;  /* 0x00000072077c7211 */ /* 0x000fe200078f18ff */
[----:B------:R-:W-:Y:S01]  /*19c0*/  IMAD R127, R127, c[0x0][0x290], RZ ;  /* 0x0000a4007f7f7a24 */ /* 0x000fe200078e02ff */
[----:B------:R-:W-:Y:S01]  /*19d0*/  LEA.HI R126, R3, R14, RZ, 0x3 ;  /* 0x0000000e037e7211 */ /* 0x000fe200078f18ff */
[----:B------:R-:W-:Y:S01]  /*19e0*/  IMAD.IADD R141, R8, 0x1, R141 ;  /* 0x00000001088d7824 */ /* 0x000fe200078e028d */
[----:B------:R-:W-:Y:S01]  /*19f0*/  ISETP.GE.AND P0, PT, R134, 0x1, PT ;  /* 0x000000018600780c */ /* 0x000fe20003f06270 */
[C---:B------:R-:W-:Y:S01]  /*1a00*/  IMAD R127, R106.reuse, c[0x0][0x294], R127 ;  /* 0x0000a5006a7f7a24 */ /* 0x040fe200078e027f */
[----:B------:R-:W-:Y:S01]  /*1a10*/  @UP1 UMOV UR52, UR36 ;  /* 0x0000002400341c82 */ /* 0x000fe20008000000 */
[----:B------:R-:W-:Y:S01]  /*1a20*/  IMAD R5, R106, c[0x0][0x284], R5 ;  /* 0x0000a1006a057a24 */ /* 0x000fe200078e0205 */
[----:B------:R-:W-:Y:S01]  /*1a30*/  LOP3.LUT R124, R124, 0xfffffff8, RZ, 0xc0, !PT ;  /* 0xfffffff87c7c7812 */ /* 0x000fe200078ec0ff */
[----:B------:R-:W-:Y:S01]  /*1a40*/  @!UP1 UMOV UR52, UR22 ;  /* 0x0000001600349c82 */ /* 0x000fe20008000000 */
[----:B------:R-:W-:Y:S01]  /*1a50*/  LOP3.LUT R126, R126, 0xfffffff8, RZ, 0xc0, !PT ;  /* 0xfffffff87e7e7812 */ /* 0x000fe200078ec0ff */
[----:B------:R-:W-:Y:S01]  /*1a60*/  UIMAD.WIDE.U32 UR50, UR52, UR8, URZ ;  /* 0x00000008343272a5 */ /* 0x000fe2000f8e003f */
[----:B------:R-:W-:Y:S01]  /*1a70*/  LOP3.LUT R135, R4, 0xfffffff8, RZ, 0xc0, !PT ;  /* 0xfffffff804877812 */ /* 0x000fe200078ec0ff */
[----:B------:R-:W-:Y:S01]  /*1a80*/  UIMAD UR9, UR52, UR9, UR10 ;  /* 0x00000009340972a4 */ /* 0x000fe2000f8e020a */
[----:B------:R-:W-:Y:S01]  /*1a90*/  LOP3.LUT R142, R2, 0xfffffff8, RZ, 0xc0, !PT ;  /* 0xfffffff8028e7812 */ /* 0x000fe200078ec0ff */
[----:B------:R-:W-:Y:S01]  /*1aa0*/  IMAD.IADD R130, R161, 0x1, R127 ;  /* 0x00000001a1827824 */ /* 0x000fe200078e027f */
[----:B------:R-:W-:Y:S01]  /*1ab0*/  ISETP.NE.AND P3, PT, R136, 0x1, PT ;  /* 0x000000018800780c */ /* 0x000fe20003f65270 */
[----:B------:R-:W-:Y:S01]  /*1ac0*/  IMAD.IADD R131, R163, 0x1, R5 ;  /* 0x00000001a3837824 */ /* 0x000fe200078e0205 */
[----:B------:R-:W-:Y:S01]  /*1ad0*/  SHF.R.S32.HI R75, RZ, 0x3, R2 ;  /* 0x00000003ff4b7819 */ /* 0x000fe20000011402 */
[----:B------:R-:W-:Y:S01]  /*1ae0*/  IMAD.IADD R128, R5, 0x1, R159 ;  /* 0x0000000105807824 */ /* 0x000fe200078e029f */
[----:B------:R-:W-:Y:S01]  /*1af0*/  P2R R2, PR, RZ, 0x1 ;  /* 0x00000001ff027803 */ /* 0x000fe20000000000 */
[----:B------:R-:W-:Y:S01]  /*1b00*/  IMAD.IADD R127, R127, 0x1, R157 ;  /* 0x000000017f7f7824 */ /* 0x000fe200078e029d */
[C---:B--2---:R-:W-:Y:S01]  /*1b10*/  IADD3 R13, R20.reuse, 0x20, RZ ;  /* 0x00000020140d7810 */ /* 0x044fe20007ffe0ff */
[----:B------:R-:W-:Y:S01]  /*1b20*/  IMAD.SHL.U32 R141, R141, 0x2, RZ ;  /* 0x000000028d8d7824 */ /* 0x000fe200078e00ff */
[----:B------:R-:W-:Y:S01]  /*1b30*/  IADD3 R12, R20, 0x60, RZ ;  /* 0x00000060140c7810 */ /* 0x000fe20007ffe0ff */
[----:B------:R-:W-:Y:S01]  /*1b40*/  IMAD.SHL.U32 R139, R139, 0x2, RZ ;  /* 0x000000028b8b7824 */ /* 0x000fe200078e00ff */
[----:B------:R-:W-:Y:S01]  /*1b50*/  SHF.R.S32.HI R123, RZ, 0x1f, R124 ;  /* 0x0000001fff7b7819 */ /* 0x000fe2000001147c */
[----:B------:R-:W-:Y:S01]  /*1b60*/  IMAD.SHL.U32 R140, R140, 0x2, RZ ;  /* 0x000000028c8c7824 */ /* 0x000fe200078e00ff */
[----:B------:R-:W-:Y:S01]  /*1b70*/  SHF.R.S32.HI R76, RZ, 0x3, R4 ;  /* 0x00000003ff4c7819 */ /* 0x000fe20000011404 */
[----:B------:R-:W-:Y:S01]  /*1b80*/  IMAD.SHL.U32 R138, R138, 0x2, RZ ;  /* 0x000000028a8a7824 */ /* 0x000fe200078e00ff */
[----:B------:R-:W-:Y:S01]  /*1b90*/  SHF.R.S32.HI R133, RZ, 0x1f, R126 ;  /* 0x0000001fff857819 */ /* 0x000fe2000001147e */
[----:B------:R-:W-:Y:S01]  /*1ba0*/  UIADD3 UR39, UR43, UR39, URZ ;  /* 0x000000272b277290 */ /* 0x000fe2000fffe03f */
[----:B------:R-:W-:Y:S01]  /*1bb0*/  SHF.R.S32.HI R132, RZ, 0x1f, R135 ;  /* 0x0000001fff847819 */ /* 0x000fe20000011487 */
[----:B------:R-:W-:Y:S01]  /*1bc0*/  UIADD3 UR44, UR47, UR44, URZ ;  /* 0x0000002c2f2c7290 */ /* 0x000fe2000fffe03f */
[----:B------:R-:W-:Y:S01]  /*1bd0*/  SHF.R.S32.HI R137, RZ, 0x1f, R142 ;  /* 0x0000001fff897819 */ /* 0x000fe2000001148e */
[----:B------:R-:W-:Y:S01]  /*1be0*/  UIADD3 UR45, UR49, UR45, URZ ;  /* 0x0000002d312d7290 */ /* 0x000fe2000fffe03f */
[----:B------:R-:W-:Y:S01]  /*1bf0*/  P2R R2, PR, RZ, 0x8 ;  /* 0x00000008ff027803 */ /* 0x000fe20000000000 */
[----:B------:R-:W-:-:S02]  /*1c00*/  UIADD3 UR9, UR51, UR9, URZ ;  /* 0x0000000933097290 */ /* 0x000fc4000fffe03f */
[----:B------:R-:W-:Y:S01]  /*1c10*/  ULDC.U8 UR8, c[0x0][0x298] ;  /* 0x0000a60000087ab9 */ /* 0x000fe20000000000 */
[----:B-1----:R-:W-:Y:S06]  /*1c20*/  BAR.SYNC.DEFER_BLOCKING 0x0 ;  /* 0x0000000000007b1d */ /* 0x002fec0000010000 */
.L_x_3515:
[----:B------:R-:W-:Y:S01]  /*1c30*/  ISETP.NE.AND P3, PT, R136, 0x1, PT ;  /* 0x000000018800780c */ /* 0x000fe20003f65270 */
[----:B-1--4-:R-:W-:Y:S01]  /*1c40*/  IMAD.U32 R3, RZ, RZ, UR6 ;  /* 0x00000006ff037e24 */ /* 0x012fe2000f8e00ff */
[----:B------:R-:W-:Y:S01]  /*1c50*/  MOV R146, RZ ;  /* 0x000000ff00927202 */ /* 0x000fe20000000f00 */
[----:B------:R-:W-:Y:S04]  /*1c60*/  DEPBAR.LE SB0, 0x0 ;  /* 0x000080000000791a */ /* 0x000fe80000000000 */
[----:B------:R-:W-:Y:S01]  /*1c70*/  IMAD R2, R3, 0x30, R0 ;  /* 0x0000003003027824 */ /* 0x000fe200078e0200 */
[----:B------:R-:W-:Y:S01]  /*1c80*/  ISETP.GE.AND P4, PT, R134, 0x1, PT ;  /* 0x000000018600780c */ /* 0x000fe20003f86270 */
[----:B------:R-:W-:Y:S02]  /*1c90*/  BSSY B2, `(.L_x_3476) ;  /* 0x000055f000027945 */ /* 0x000fe40003800000 */
[----:B------:R-:W-:Y:S01]  /*1ca0*/  IMAD.IADD R145, R119, 0x1, R2 ;  /* 0x0000000177917824 */ /* 0x000fe200078e0202 */
[----:B------:R-:W-:Y:S03]  /*1cb0*/  ISETP.GE.AND P0, PT, R2, UR4, PT ;  /* 0x0000000402007c0c */ /* 0x000fe6000bf06270 */
[----:B---3--:R-:W-:Y:S01]  /*1cc0*/  @P3 IMAD.HI.U32 R5, R145, c[0x0][0x2bc], RZ ;  /* 0x0000af0091053a27 */ /* 0x008fe200078e00ff */
[----:B------:R-:W-:Y:S03]  /*1cd0*/  ISETP.GT.OR P0, PT, R0, 0x2f, P0 ;  /* 0x0000002f0000780c */ /* 0x000fe60000704670 */
[----:B------:R-:W-:Y:S01]  /*1ce0*/  IMAD.MOV.U32 R4, RZ, RZ, R145 ;  /* 0x000000ffff047224 */ /* 0x000fe200078e0091 */
[----:B------:R-:W-:Y:S09]  /*1cf0*/  @P3 SHF.R.U32.HI R4, RZ, c[0x0][0x2c0], R5 ;  /* 0x0000b000ff043a19 */ /* 0x000ff20000011605 */
[C---:B------:R-:W-:Y:S04]  /*1d00*/  @!P0 IADD3 R8, P3, R4.reuse, UR50, RZ ;  /* 0x0000003204088c10 */ /* 0x040fe8000ff7e0ff */
[----:B------:R-:W-:Y:S01]  /*1d10*/  @!P0 LEA.HI.X.SX32 R5, R4, UR9, 0x1, P3 ;  /* 0x0000000904058c11 */ /* 0x000fe200098f0eff */
[----:B------:R-:W-:Y:S01]  /*1d20*/  IMAD.MOV R4, RZ, RZ, -R4 ;  /* 0x000000ffff047224 */ /* 0x000fe200078e0a04 */
[----:B------:R-:W-:Y:S03]  /*1d30*/  @!P0 LEA R22, P3, R8, c[0x0][0x2a0], 0x2 ;  /* 0x0000a80008168a11 */ /* 0x000fe600078610ff */
[----:B------:R-:W-:Y:S01]  /*1d40*/  IMAD R145, R4, c[0x0][0x2b8], R145 ;  /* 0x0000ae0004917a24 */ /* 0x000fe200078e0291 */
[----:B------:R-:W-:Y:S03]  /*1d50*/  @!P0 LEA.HI.X R23, R8, c[0x0][0x2a4], R5, 0x2, P3 ;  /* 0x0000a90008178a11 */ /* 0x000fe600018f1405 */
[C---:B------:R-:W-:Y:S01]  /*1d60*/  IMAD.WIDE.U32 R8, R145.reuse, c[0x0][0x1e0], RZ ;  /* 0x0000780091087a25 */ /* 0x040fe200078e00ff */
[----:B------:R-:W-:Y:S01]  /*1d70*/  SHF.R.S32.HI R144, RZ, 0x1f, R145 ;  /* 0x0000001fff907819 */ /* 0x000fe20000011491 */
[----:B--2---:R-:W2:Y:S04]  /*1d80*/  @!P0 LDG.E R146, [R22.64] ;  /* 0x0000001a16928981 */ /* 0x004ea8000c1e1900 */
[----:B------:R-:W-:Y:S01]  /*1d90*/  IMAD R4, R144, c[0x0][0x1e0], RZ ;  /* 0x0000780090047a24 */ /* 0x000fe200078e02ff */
[----:B------:R-:W-:Y:S03]  /*1da0*/  BAR.SYNC.DEFER_BLOCKING 0x0 ;  /* 0x0000000000007b1d */ /* 0x000fe60000010000 */
[----:B------:R-:W-:Y:S04]  /*1db0*/  IMAD R4, R145, c[0x0][0x1e4], R4 ;  /* 0x0000790091047a24 */ /* 0x000fe800078e0204 */
[----:B------:R-:W-:Y:S01]  /*1dc0*/  IMAD.IADD R5, R9, 0x1, R4 ;  /* 0x0000000109057824 */ /* 0x000fe200078e0204 */
[----:B------:R-:W-:Y:S02]  /*1dd0*/  MOV R4, R8 ;  /* 0x0000000800047202 */ /* 0x000fe40000000f00 */
        /* <DEDUP_REMOVED lines=8> */
[----:B------:R-:W-:-:S05]  /*1e60*/  @!P4 BRA `(.L_x_3477) ;  /* 0x000050800000c947 */ /* 0x000fca0003800000 */
[----:B------:R-:W-:Y:S01]  /*1e70*/  USHF.R.S32.HI UR31, URZ, 0x1f, UR6 ;  /* 0x0000001f3f1f7899 */ /* 0x000fe20008011406 */
[----:B------:R-:W-:Y:S01]  /*1e80*/  ISETP.NE.AND P0, PT, RZ, UR8, PT ;  /* 0x00000008ff007c0c */ /* 0x000fe2000bf05270 */
[----:B------:R-:W-:Y:S02]  /*1e90*/  UIMAD UR11, UR37, UR6, URZ ;  /* 0x00000006250b72a4 */ /* 0x000fe4000f8e023f */
[----:B------:R-:W-:Y:S02]  /*1ea0*/  UIMAD UR10, UR39, UR6, URZ ;  /* 0x00000006270a72a4 */ /* 0x000fe4000f8e023f */
[----:B------:R-:W-:Y:S02]  /*1eb0*/  UIMAD UR5, UR6, -0x30, UR4 ;  /* 0xffffffd0060578a4 */ /* 0x000fe4000f8e0204 */
[----:B------:R-:W-:Y:S02]  /*1ec0*/  UIMAD.WIDE.U32 UR54, UR40, UR6, URZ ;  /* 0x00000006283672a5 */ /* 0x000fe4000f8e003f */
[----:B------:R-:W-:Y:S02]  /*1ed0*/  UIMAD.WIDE.U32 UR52, UR42, UR6, URZ ;  /* 0x000000062a3472a5 */ /* 0x000fe4000f8e003f */
[----:B------:R-:W-:Y:S02]  /*1ee0*/  UIMAD UR11, UR31, UR40, UR11 ;  /* 0x000000281f0b72a4 */ /* 0x000fe4000f8e020b */
[----:B------:R-:W-:Y:S02]  /*1ef0*/  UIMAD UR10, UR31, UR42, UR10 ;  /* 0x0000002a1f0a72a4 */ /* 0x000fe4000f8e020a */
[----:B------:R-:W-:Y:S02]  /*1f00*/  UISETP.LT.AND UP0, UPT, UR5, 0x30, UPT ;  /* 0x000000300500788c */ /* 0x000fe4000bf01270 */
[----:B------:R-:W-:Y:S02]  /*1f10*/  UIADD3 UR11, UR55, UR11, URZ ;  /* 0x0000000b370b7290 */ /* 0x000fe4000fffe03f */
[----:B------:R-:W-:Y:S02]  /*1f20*/  UIADD3 UR10, UR53, UR10, URZ ;  /* 0x0000000a350a7290 */ /* 0x000fe4000fffe03f */
[----:B------:R-:W-:Y:S01]  /*1f30*/  USEL UR31, UR5, 0x30, UP0 ;  /* 0x00000030051f7887 */ /* 0x000fe20008000000 */
[----:B------:R-:W-:-:S05]  /*1f40*/  @!P0 BRA `(.L_x_3478) ;  /* 0x0000279000008947 */ /* 0x000fca0003800000 */
[----:B------:R-:W-:Y:S01]  /*1f50*/  ISETP.GE.AND P4, PT, R16, UR31, PT ;  /* 0x0000001f10007c0c */ /* 0x000fe2000bf86270 */
        /* <DEDUP_REMOVED lines=11> */
[----:B------:R-:W-:Y:S01]  /*2010*/  IADD3 R3, P0, R162, UR54, RZ ;  /* 0x00000036a2037c10 */ /* 0x000fe2000ff1e0ff */
[----:B------:R-:W-:Y:S01]  /*2020*/  CS2R R48, SRZ ;  /* 0x0000000000307805 */ /* 0x000fe2000001ff00 */
[----:B------:R-:W-:Y:S01]  /*2030*/  CS2R R92, SRZ ;  /* 0x00000000005c7805 */ /* 0x000fe2000001ff00 */
[----:B------:R-:W-:Y:S01]  /*2040*/  CS2R R52, SRZ ;  /* 0x0000000000347805 */ /* 0x000fe2000001ff00 */
[----:B------:R-:W-:Y:S01]  /*2050*/  IADD3.X R2, R131, UR11, RZ, P0, !PT ;  /* 0x0000000b83027c10 */ /* 0x000fe200087fe4ff */
[----:B------:R-:W-:Y:S01]  /*2060*/  CS2R R90, SRZ ;  /* 0x00000000005a7805 */ /* 0x000fe2000001ff00 */
[----:B------:R-:W-:Y:S01]  /*2070*/  IADD3 R5, P0, R160, UR52, RZ ;  /* 0x00000034a0057c10 */ /* 0x000fe2000ff1e0ff */
[----:B------:R-:W-:Y:S01]  /*2080*/  CS2R R50, SRZ ;  /* 0x0000000000327805 */ /* 0x000fe2000001ff00 */
[----:B------:R-:W-:Y:S01]  /*2090*/  CS2R R86, SRZ ;  /* 0x0000000000567805 */ /* 0x000fe2000001ff00 */
[----:B------:R-:W-:Y:S01]  /*20a0*/  CS2R R42, SRZ ;  /* 0x00000000002a7805 */ /* 0x000fe2000001ff00 */
[----:B------:R-:W-:Y:S01]  /*20b0*/  IADD3.X R4, R130, UR10, RZ, P0, !PT ;  /* 0x0000000a82047c10 */ /* 0x000fe200087fe4ff */
        /* <DEDUP_REMOVED lines=21> */
.L_x_3480:
[----:B------:R-:W-:Y:S05]  /*2210*/  BSYNC B0 ;  /* 0x0000000000007941 */ /* 0x000fea0003800000 */
.L_x_3479:
[----:B------:R-:W-:Y:S01]  /*2220*/  ISETP.GE.AND P5, PT, R109, UR31, PT ;  /* 0x0000001f6d007c0c */ /* 0x000fe2000bfa6270 */
[----:B-----5:R-:W-:Y:S01]  /*2230*/  IMAD.MOV.U32 R5, RZ, RZ, R42 ;  /* 0x000000ffff057224 */ /* 0x020fe200078e002a */
[----:B------:R-:W-:Y:S01]  /*2240*/  BSSY B0, `(.L_x_3481) ;  /* 0x000004c000007945 */ /* 0x000fe20003800000 */
[----:B------:R-:W-:Y:S01]  /*2250*/  IMAD.MOV.U32 R4, RZ, RZ, R43 ;  /* 0x000000ffff047224 */ /* 0x000fe200078e002b */
[----:B------:R-:W-:Y:S01]  /*2260*/  CS2R R34, SRZ ;  /* 0x0000000000227805 */ /* 0x000fe2000001ff00 */
        /* <DEDUP_REMOVED lines=37> */
[----:B------:R-:W-:Y:S01]  /*24c0*/  IMAD.U32 R7, RZ, RZ, UR32 ;  /* 0x00000020ff077e24 */ /* 0x000fe2000f8e00ff */
[----:B------:R-:W-:Y:S01]  /*24d0*/  CS2R R40, SRZ ;  /* 0x0000000000287805 */ /* 0x000fe2000001ff00 */
[----:B------:R-:W-:Y:S01]  /*24e0*/  IMAD.U32 R2, RZ, RZ, UR30 ;  /* 0x0000001eff027e24 */ /* 0x000fe2000f8e00ff */
[----:B------:R-:W-:Y:S01]  /*24f0*/  CS2R R78, SRZ ;  /* 0x00000000004e7805 */ /* 0x000fe2000001ff00 */
[----:B------:R-:W-:Y:S01]  /*2500*/  IMAD.U32 R5, RZ, RZ, UR38 ;  /* 0x00000026ff057e24 */ /* 0x000fe2000f8e00ff */
[----:B------:R-:W-:Y:S01]  /*2510*/  IADD3 R7, P3, P0, R162, UR54, R7 ;  /* 0x00000036a2077c10 */ /* 0x000fe2000f87e007 */
[----:B------:R-:W-:Y:S01]  /*2520*/  IMAD.U32 R3, RZ, RZ, UR35 ;  /* 0x00000023ff037e24 */ /* 0x000fe2000f8e00ff */
        /* <DEDUP_REMOVED lines=8> */
[----:B------:R-:W-:Y:S02]  /*25b0*/  IADD3.X R4, R130, UR10, R3, P3, P0 ;  /* 0x0000000a82047c10 */ /* 0x000fe40009fe0403 */
        /* <DEDUP_REMOVED lines=20> */
.L_x_3482:
[----:B------:R-:W-:Y:S05]  /*2700*/  BSYNC B0 ;  /* 0x0000000000007941 */ /* 0x000fea0003800000 */
.L_x_3481:
        /* <DEDUP_REMOVED lines=47> */
[----:B------:R-:W-:Y:S02]  /*2a00*/  @!P0 PRMT R56, R54, 0x5410, R57 ;  /* 0x0000541036388816 */ /* 0x000fe40000000039 */
[----:B------:R-:W-:Y:S02]  /*2a10*/  @!P0 SHF.R.U32.HI R48, RZ, 0x10, R49 ;  /* 0x00000010ff308819 */ /* 0x000fe40000011631 */
        /* <DEDUP_REMOVED lines=45> */
.L_x_3486:
[----:B------:R-:W-:Y:S05]  /*2cf0*/  BSYNC B0 ;  /* 0x0000000000007941 */ /* 0x000fea0003800000 */
.L_x_3485:
        /* <DEDUP_REMOVED lines=32> */
[C---:B------:R-:W-:Y:S01]  /*2f00*/  @!P0 LOP3.LUT R45, R26.reuse, 0xffff0000, RZ, 0xc0, !PT ;  /* 0xffff00001a2d8812 */ /* 0x040fe200078ec0ff */
        /* <DEDUP_REMOVED lines=25> */
.L_x_3488:
[----:B------:R-:W-:Y:S05]  /*30a0*/  BSYNC B0 ;  /* 0x0000000000007941 */ /* 0x000fea0003800000 */
.L_x_3487:
        /* <DEDUP_REMOVED lines=58> */
.L_x_3490:
[----:B------:R-:W-:Y:S05]  /*3450*/  BSYNC B0 ;  /* 0x0000000000007941 */ /* 0x000fea0003800000 */
.L_x_3489:
        /* <DEDUP_REMOVED lines=57> */
.L_x_3484:
[----:B-123--:R-:W-:Y:S05]  /*37f0*/  BSYNC B1 ;  /* 0x0000000000017941 */ /* 0x00efea0003800000 */
.L_x_3483:
[----:B------:R-:W1:Y:S04]  /*3800*/  SHFL.IDX PT, R147, R147, 0x1, 0x181f ;  /* 0x00381f0093937f89 */ /* 0x000e6800000e0000 */
        /* <DEDUP_REMOVED lines=8> */
[----:B-1----:R-:W-:Y:S02]  /*3890*/  LEA.HI.X R49, R18, R147, R19, 0x1, P0 ;  /* 0x0000009312317211 */ /* 0x002fe400000f0c13 */
        /* <DEDUP_REMOVED lines=51> */
.L_x_3493:
[----:B------:R-:W-:Y:S05]  /*3bd0*/  BSYNC B0 ;  /* 0x0000000000007941 */ /* 0x000fea0003800000 */
.L_x_3492:
[----:B------:R-:W-:Y:S01]  /*3be0*/  ISETP.GE.AND P0, PT, R14, c[0x0][0x1d4], PT ;  /* 0x000075000e007a0c */ /* 0x000fe20003f06270 */
[----:B------:R-:W-:Y:S01]  /*3bf0*/  @!UPT UIADD3 URZ, URZ, URZ, URZ ;  /* 0x0000003f3f3ff290 */ /* 0x000fe2000fffe03f */
[----:B------:R-:W-:Y:S11]  /*3c00*/  BSSY B0, `(.L_x_3494) ;  /* 0x0000038000007945 */ /* 0x000ff60003800000 */
[----:B------:R-:W-:-:S05]  /*3c10*/  @P0 BRA `(.L_x_3495) ;  /* 0x0000036000000947 */ /* 0x000fca0003800000 */
[C---:B---3--:R-:W-:Y:S01]  /*3c20*/  LEA R46, P0, R126.reuse, R45, 0x1 ;  /* 0x0000002d7e2e7211 */ /* 0x048fe200078008ff */
        /* <DEDUP_REMOVED lines=53> */
.L_x_3495:
[----:B------:R-:W-:Y:S05]  /*3f80*/  BSYNC B0 ;  /* 0x0000000000007941 */ /* 0x000fea0003800000 */
.L_x_3494:
        /* <DEDUP_REMOVED lines=58> */
.L_x_3497:
[----:B------:R-:W-:Y:S05]  /*4330*/  BSYNC B0 ;  /* 0x0000000000007941 */ /* 0x000fea0003800000 */
.L_x_3496:
[----:B------:R-:W-:Y:S11]  /*4340*/  ISETP.GE.AND P0, PT, R112, c[0x0][0x1d4], PT ;  /* 0x0000750070007a0c */ /* 0x000ff60003f06270 */
[----:B------:R-:W-:Y:S02]  /*4350*/  @!UPT UIADD3 URZ, URZ, URZ, URZ ;  /* 0x0000003f3f3ff290 */ /* 0x000fe4000fffe03f */
        /* <DEDUP_REMOVED lines=56> */
.L_x_3478:
        /* <DEDUP_REMOVED lines=36> */
.L_x_3499:
[----:B------:R-:W-:Y:S05]  /*4920*/  BSYNC B0 ;  /* 0x0000000000007941 */ /* 0x000fea0003800000 */
.L_x_3498:
        /* <DEDUP_REMOVED lines=46> */
[----:B------:R-:W-:Y:S01]  /*4c10*/  CS2R R86, SRZ ;  /* 0x0000000000567805 */ /* 0x000fe2000001ff00 */
[----:B------:R-:W-:Y:S01]  /*4c20*/  IADD3 R5, P3, P0, R158, UR54, R5 ;  /* 0x000000369e057c10 */ /* 0x000fe2000f87e005 */
[----:B------:R-:W-:Y:S01]  /*4c30*/  CS2R R84, SRZ ;  /* 0x0000000000547805 */ /* 0x000fe2000001ff00 */
[----:B------:R-:W-:Y:S01]  /*4c40*/  CS2R R26, SRZ ;  /* 0x00000000001a7805 */ /* 0x000fe2000001ff00 */
[----:B------:R-:W-:Y:S01]  /*4c50*/  CS2R R24, SRZ ;  /* 0x0000000000187805 */ /* 0x000fe2000001ff00 */
[----:B------:R-:W-:Y:S01]  /*4c60*/  IADD3.X R4, R128, UR11, R3, P3, P0 ;  /* 0x0000000b80047c10 */ /* 0x000fe20009fe0403 */
[----:B------:R-:W-:Y:S01]  /*4c70*/  IMAD.U32 R3, RZ, RZ, UR38 ;  /* 0x00000026ff037e24 */ /* 0x000fe2000f8e00ff */
[----:B------:R-:W-:Y:S01]  /*4c80*/  CS2R R82, SRZ ;  /* 0x0000000000527805 */ /* 0x000fe2000001ff00 */
[----:B------:R-:W-:Y:S01]  /*4c90*/  IMAD.U32 R2, RZ, RZ, UR35 ;  /* 0x00000023ff027e24 */ /* 0x000fe2000f8e00ff */
[----:B------:R-:W-:Y:S02]  /*4ca0*/  CS2R R80, SRZ ;  /* 0x0000000000507805 */ /* 0x000fe4000001ff00 */
[----:B------:R-:W-:Y:S04]  /*4cb0*/  IADD3 R3, P3, P0, R156, UR52, R3 ;  /* 0x000000349c037c10 */ /* 0x000fe8000f87e003 */
[----:B------:R-:W-:Y:S02]  /*4cc0*/  IADD3.X R2, R127, UR10, R2, P3, P0 ;  /* 0x0000000a7f027c10 */ /* 0x000fe40009fe0402 */
        /* <DEDUP_REMOVED lines=12> */
.L_x_3501:
[----:B------:R-:W-:Y:S05]  /*4d90*/  BSYNC B0 ;  /* 0x0000000000007941 */ /* 0x000fea0003800000 */
.L_x_3500:
[----:B------:R-:W-:Y:S01]  /*4da0*/  IADD3 R89, -R74, c[0x0][0x1d4], RZ ;  /* 0x000075004a597a10 */ /* 0x000fe20007ffe1ff */
        /* <DEDUP_REMOVED lines=54> */
[----:B------:R-:W-:Y:S01]  /*5110*/  @!P0 PRMT R54, R54, 0x5410, R57 ;  /* 0x0000541036368816 */ /* 0x000fe20000000039 */
[----:B------:R-:W-:Y:S01]  /*5120*/  IMAD R59, R61, 0xc00, R6 ;  /* 0x00000c003d3b7824 */ /* 0x000fe200078e0206 */
[--C-:B------:R-:W-:Y:S02]  /*5130*/  @!P0 SHF.R.U64 R61, R64, 0x10, R65.reuse ;  /* 0x00000010403d8819 */ /* 0x100fe40000001241 */
[----:B------:R-:W-:Y:S01]  /*5140*/  @!P0 SHF.R.U32.HI R65, RZ, 0x10, R65 ;  /* 0x00000010ff418819 */ /* 0x000fe20000011641 */
[----:B------:R-:W-:Y:S01]  /*5150*/  IMAD.IADD R170, R59, 0x1, R170 ;  /* 0x000000013baa7824 */ /* 0x000fe200078e02aa */
[----:B------:R-:W-:Y:S01]  /*5160*/  @!P0 SHF.R.U64 R64, R66, 0x10, R67 ;  /* 0x0000001042408819 */ /* 0x000fe20000001243 */
[----:B------:R-:W-:Y:S01]  /*5170*/  @!P0 IMAD.U32 R49, R54, 0x10000, RZ ;  /* 0x0001000036318824 */ /* 0x000fe200078e00ff */
[----:B------:R-:W-:Y:S01]  /*5180*/  @!P0 PRMT R62, R62, 0x5410, R61 ;  /* 0x000054103e3e8816 */ /* 0x000fe2000000003d */
[----:B------:R-:W-:Y:S01]  /*5190*/  IMAD.SHL.U32 R168, R170, 0x2, RZ ;  /* 0x00000002aaa87824 */ /* 0x000fe200078e00ff */
[----:B------:R-:W-:Y:S01]  /*51a0*/  @!P0 PRMT R66, R60, 0x5410, R65 ;  /* 0x000054103c428816 */ /* 0x000fe20000000041 */
[----:B-1----:R-:W-:Y:S01]  /*51b0*/  @!P0 IMAD.U32 R60, R96, 0x10000, RZ ;  /* 0x00010000603c8824 */ /* 0x002fe200078e00ff */
[--C-:B------:R-:W-:Y:S01]  /*51c0*/  @!P0 SHF.R.U32.HI R58, RZ, 0x10, R51.reuse ;  /* 0x00000010ff3a8819 */ /* 0x100fe20000011633 */
[----:B------:R-:W-:Y:S01]  /*51d0*/  @!P0 IMAD.U32 R61, R62, 0x10000, RZ ;  /* 0x000100003e3d8824 */ /* 0x000fe200078e00ff */
[----:B------:R-:W1:Y:S01]  /*51e0*/  LDS.128 R32, [R168+0xa080] ;  /* 0x00a08000a8207984 */ /* 0x000e620000000c00 */
[----:B------:R-:W-:Y:S01]  /*51f0*/  @!P0 IMAD.U32 R63, R66, 0x10000, RZ ;  /* 0x00010000423f8824 */ /* 0x000fe200078e00ff */
[----:B------:R-:W-:Y:S01]  /*5200*/  @!P0 SHF.R.U64 R51, R50, 0x10, R51 ;  /* 0x0000001032338819 */ /* 0x000fe20000001233 */
[----:B------:R-:W-:Y:S01]  /*5210*/  @!P0 IMAD.U32 R72, R99, 0x10000, RZ ;  /* 0x0001000063488824 */ /* 0x000fe200078e00ff */
[----:B------:R-:W-:Y:S02]  /*5220*/  @!P0 PRMT R53, R53, 0x5410, R48 ;  /* 0x0000541035358816 */ /* 0x000fe40000000030 */
[----:B------:R-:W-:Y:S02]  /*5230*/  @!P0 PRMT R56, R56, 0x5410, R51 ;  /* 0x0000541038388816 */ /* 0x000fe40000000033 */
[----:B------:R-:W-:Y:S01]  /*5240*/  @!P0 SHF.L.U32 R65, R97, 0x10, RZ ;  /* 0x0000001061418819 */ /* 0x000fe200000006ff */
[----:B------:R-:W-:Y:S01]  /*5250*/  @!P0 IMAD.U32 R48, R53, 0x10000, RZ ;  /* 0x0001000035308824 */ /* 0x000fe200078e00ff */
[----:B------:R-:W-:Y:S02]  /*5260*/  @!P0 SHF.R.U32.HI R68, RZ, 0x10, R67 ;  /* 0x00000010ff448819 */ /* 0x000fe40000011643 */
[----:B------:R-:W-:Y:S02]  /*5270*/  @!P0 PRMT R55, R55, 0x5410, R58 ;  /* 0x0000541037378816 */ /* 0x000fe4000000003a */
[----:B------:R-:W-:Y:S02]  /*5280*/  @!P0 PRMT R71, R71, 0x5410, R68 ;  /* 0x0000541047478816 */ /* 0x000fe40000000044 */
[----:B------:R-:W-:Y:S02]  /*5290*/  @!P0 PRMT R67, R17, 0x5432, R64 ;  /* 0x0000543211438816 */ /* 0x000fe40000000040 */
[----:B------:R-:W-:Y:S01]  /*52a0*/  @!P0 LOP3.LUT R64, R97, 0xffff0000, RZ, 0xc0, !PT ;  /* 0xffff000061408812 */ /* 0x000fe200078ec0ff */
[C---:B------:R-:W-:Y:S01]  /*52b0*/  @!P0 IMAD.U32 R70, R71.reuse, 0x10000, RZ ;  /* 0x0001000047468824 */ /* 0x040fe200078e00ff */
[----:B------:R-:W-:Y:S02]  /*52c0*/  @!P0 LOP3.LUT R71, R71, 0xffff0000, RZ, 0xc0, !PT ;  /* 0xffff000047478812 */ /* 0x000fe400078ec0ff */
[----:B------:R-:W-:Y:S02]  /*52d0*/  @!P0 LOP3.LUT R73, R99, 0xffff0000, RZ, 0xc0, !PT ;  /* 0xffff000063498812 */ /* 0x000fe400078ec0ff */
[C---:B------:R-:W-:Y:S02]  /*52e0*/  @!P0 SHF.L.U32 R68, R98.reuse, 0x10, RZ ;  /* 0x0000001062448819 */ /* 0x040fe400000006ff */
[----:B------:R-:W-:Y:S01]  /*52f0*/  @!P0 LOP3.LUT R69, R98, 0xffff0000, RZ, 0xc0, !PT ;  /* 0xffff000062458812 */ /* 0x000fe200078ec0ff */
[----:B-1----:R-:W-:Y:S01]  /*5300*/  @!P0 IMAD.U32 R51, R33, 0x10000, RZ ;  /* 0x0001000021338824 */ /* 0x002fe200078e00ff */
[----:B------:R-:W-:Y:S03]  /*5310*/  @!P0 SHF.L.U32 R50, R32, 0x10, RZ ;  /* 0x0000001020328819 */ /* 0x000fe600000006ff */
[----:B------:R-:W-:Y:S02]  /*5320*/  @!P0 FMUL.FTZ R169, R51, R63 ;  /* 0x0000003f33a98220 */ /* 0x000fe40000410000 */
[C---:B------:R-:W-:Y:S02]  /*5330*/  @!P0 FMUL.FTZ R168, R50.reuse, R61 ;  /* 0x0000003d32a88220 */ /* 0x040fe40000410000 */
[-C--:B------:R-:W-:Y:S01]  /*5340*/  @!P0 FMUL.FTZ R2, R50, R49.reuse ;  /* 0x0000003132028220 */ /* 0x080fe20000410000 */
[----:B------:R-:W-:Y:S01]  /*5350*/  @!P0 LOP3.LUT R50, R33, 0xffff0000, RZ, 0xc0, !PT ;  /* 0xffff000021328812 */ /* 0x000fe200078ec0ff */
        /* <DEDUP_REMOVED lines=8> */
[----:B------:R-:W-:Y:S01]  /*53e0*/  @!P0 FMUL.FTZ R5, R50, R49 ;  /* 0x0000003132058220 */ /* 0x000fe20000410000 */
[----:B------:R-:W-:Y:S01]  /*53f0*/  @!P0 LOP3.LUT R51, R54, 0xffff0000, RZ, 0xc0, !PT ;  /* 0xffff000036338812 */ /* 0x000fe200078ec0ff */
[----:B------:R-:W-:Y:S01]  /*5400*/  @!P0 FMUL.FTZ R170, R50, R61 ;  /* 0x0000003d32aa8220 */ /* 0x000fe20000410000 */
[----:B------:R-:W-:Y:S01]  /*5410*/  @!P0 LOP3.LUT R62, R96, 0xffff0000, RZ, 0xc0, !PT ;  /* 0xffff0000603e8812 */ /* 0x000fe200078ec0ff */
[C---:B------:R-:W-:Y:S02]  /*5420*/  @!P0 FMUL.FTZ R171, R48.reuse, R60 ;  /* 0x0000003c30ab8220 */ /* 0x040fe40000410000 */
        /* <DEDUP_REMOVED lines=10> */
[C---:B------:R-:W-:Y:S02]  /*54d0*/  @!P0 FMUL.FTZ R175, R51.reuse, R71 ;  /* 0x0000004733af8220 */ /* 0x040fe40000410000 */
[----:B------:R-:W-:Y:S01]  /*54e0*/  @!P0 FMUL.FTZ R9, R50, R49 ;  /* 0x0000003132098220 */ /* 0x000fe20000410000 */
[----:B------:R-:W-:Y:S01]  /*54f0*/  @!P0 MOV R97, R169 ;  /* 0x000000a900618202 */ /* 0x000fe20000000f00 */
[----:B------:R-:W-:Y:S02]  /*5500*/  @!P0 FFMA.FTZ R172, R72, R49, -R172 ;  /* 0x0000003148ac8223 */ /* 0x000fe400000108ac */
[----:B------:R-:W-:Y:S02]  /*5510*/  @!P0 IMAD.U32 R50, R34, 0x10000, RZ ;  /* 0x0001000022328824 */ /* 0x000fe400078e00ff */
[----:B------:R-:W-:Y:S02]  /*5520*/  @!P0 IMAD.U32 R49, R56, 0x10000, RZ ;  /* 0x0001000038318824 */ /* 0x000fe400078e00ff */
[-C--:B------:R-:W-:Y:S01]  /*5530*/  @!P0 FMUL.FTZ R10, R51, R48.reuse ;  /* 0x00000030330a8220 */ /* 0x080fe20000410000 */
[----:B------:R-:W-:Y:S01]  /*5540*/  @!P0 LOP3.LUT R51, R34, 0xffff0000, RZ, 0xc0, !PT ;  /* 0xffff000022338812 */ /* 0x000fe200078ec0ff */
[----:B------:R-:W-:Y:S01]  /*5550*/  @!P0 FFMA.FTZ R175, R73, R48, -R175 ;  /* 0x0000003049af8223 */ /* 0x000fe200000108af */
[----:B------:R-:W-:Y:S01]  /*5560*/  @!P0 LOP3.LUT R48, R56, 0xffff0000, RZ, 0xc0, !PT ;  /* 0xffff000038308812 */ /* 0x000fe200078ec0ff */
[----:B------:R-:W-:Y:S02]  /*5570*/  @!P0 FFMA.FTZ R3, R60, R62, R3 ;  /* 0x0000003e3c038223 */ /* 0x000fe40000010003 */
[C---:B------:R-:W-:Y:S01]  /*5580*/  @!P0 IMAD.U32 R66, R67.reuse, 0x10000, RZ ;  /* 0x0001000043428824 */ /* 0x040fe200078e00ff */
[----:B------:R-:W-:Y:S01]  /*5590*/  @!P0 LOP3.LUT R67, R67, 0xffff0000, RZ, 0xc0, !PT ;  /* 0xffff000043438812 */ /* 0x000fe200078ec0ff */
        /* <DEDUP_REMOVED lines=31> */
.L_x_3505:
[----:B------:R-:W-:Y:S05]  /*5790*/  BSYNC B0 ;  /* 0x0000000000007941 */ /* 0x000fea0003800000 */
.L_x_3504:
        /* <DEDUP_REMOVED lines=17> */
[--C-:B------:R-:W-:Y:S01]  /*58b0*/  @!P0 SHF.R.U64 R54, R92, 0x10, R93.reuse ;  /* 0x000000105c368819 */ /* 0x100fe2000000125d */
[----:B------:R-:W-:Y:S01]  /*58c0*/  IMAD R50, R51, 0xc00, R6 ;  /* 0x00000c0033327824 */ /* 0x000fe200078e0206 */
[----:B------:R-:W-:Y:S02]  /*58d0*/  @!P0 SHF.R.U32.HI R93, RZ, 0x10, R93 ;  /* 0x00000010ff5d8819 */ /* 0x000fe4000001165d */
[----:B------:R-:W-:Y:S01]  /*58e0*/  @!P0 PRMT R46, R46, 0x5410, R49 ;  /* 0x000054102e2e8816 */ /* 0x000fe20000000031 */
[----:B------:R-:W-:Y:S01]  /*58f0*/  IMAD.IADD R73, R50, 0x1, R73 ;  /* 0x0000000132497824 */ /* 0x000fe200078e0249 */
[----:B------:R-:W-:Y:S02]  /*5900*/  @!P0 PRMT R104, R104, 0x5410, R93 ;  /* 0x0000541068688816 */ /* 0x000fe4000000005d */
[--C-:B------:R-:W-:Y:S01]  /*5910*/  @!P0 SHF.R.U32.HI R48, RZ, 0x10, R39.reuse ;  /* 0x00000010ff308819 */ /* 0x100fe20000011627 */
[----:B------:R-:W-:Y:S01]  /*5920*/  IMAD.SHL.U32 R67, R73, 0x2, RZ ;  /* 0x0000000249437824 */ /* 0x000fe200078e00ff */
[----:B------:R-:W-:Y:S01]  /*5930*/  @!P0 SHF.R.U64 R39, R38, 0x10, R39 ;  /* 0x0000001026278819 */ /* 0x000fe20000001227 */
[----:B------:R-:W-:Y:S01]  /*5940*/  @!P0 IMAD.U32 R37, R46, 0x10000, RZ ;  /* 0x000100002e258824 */ /* 0x000fe200078e00ff */
[----:B------:R-:W-:Y:S01]  /*5950*/  @!P0 PRMT R105, R105, 0x5410, R54 ;  /* 0x0000541069698816 */ /* 0x000fe20000000036 */
[----:B------:R-:W-:Y:S01]  /*5960*/  @!P0 IMAD.U32 R53, R104, 0x10000, RZ ;  /* 0x0001000068358824 */ /* 0x000fe200078e00ff */
[----:B-1----:R-:W1:Y:S01]  /*5970*/  LDS.128 R32, [R67+0xa080] ;  /* 0x00a0800043207984 */ /* 0x002e620000000c00 */
[----:B--2---:R-:W-:Y:S01]  /*5980*/  @!P0 IMAD.U32 R54, R68, 0x10000, RZ ;  /* 0x0001000044368824 */ /* 0x004fe200078e00ff */
[----:B------:R-:W-:Y:S01]  /*5990*/  @!P0 PRMT R45, R45, 0x5410, R36 ;  /* 0x000054102d2d8816 */ /* 0x000fe20000000024 */
[----:B------:R-:W-:Y:S01]  /*59a0*/  @!P0 IMAD.U32 R51, R105, 0x10000, RZ ;  /* 0x0001000069338824 */ /* 0x000fe200078e00ff */
[----:B------:R-:W-:Y:S01]  /*59b0*/  @!P0 PRMT R52, R52, 0x5410, R39 ;  /* 0x0000541034348816 */ /* 0x000fe20000000027 */
[----:B------:R-:W-:Y:S01]  /*59c0*/  @!P0 IMAD.U32 R64, R71, 0x10000, RZ ;  /* 0x0001000047408824 */ /* 0x000fe200078e00ff */
[----:B------:R-:W-:Y:S01]  /*59d0*/  @!P0 SHF.L.U32 R55, R69, 0x10, RZ ;  /* 0x0000001045378819 */ /* 0x000fe200000006ff */
[----:B------:R-:W-:Y:S01]  /*59e0*/  @!P0 IMAD.U32 R36, R45, 0x10000, RZ ;  /* 0x000100002d248824 */ /* 0x000fe200078e00ff */
[--C-:B------:R-:W-:Y:S02]  /*59f0*/  @!P0 SHF.R.U32.HI R56, RZ, 0x10, R95.reuse ;  /* 0x00000010ff388819 */ /* 0x100fe4000001165f */
[----:B------:R-:W-:Y:S02]  /*5a00*/  @!P0 PRMT R47, R47, 0x5410, R48 ;  /* 0x000054102f2f8816 */ /* 0x000fe40000000030 */
[----:B------:R-:W-:Y:S02]  /*5a10*/  @!P0 PRMT R103, R103, 0x5410, R56 ;  /* 0x0000541067678816 */ /* 0x000fe40000000038 */
[----:B------:R-:W-:Y:S02]  /*5a20*/  @!P0 LOP3.LUT R56, R104, 0xffff0000, RZ, 0xc0, !PT ;  /* 0xffff000068388812 */ /* 0x000fe400078ec0ff */
[----:B------:R-:W-:Y:S01]  /*5a30*/  @!P0 LOP3.LUT R58, R69, 0xffff0000, RZ, 0xc0, !PT ;  /* 0xffff0000453a8812 */ /* 0x000fe200078ec0ff */
[C---:B------:R-:W-:Y:S01]  /*5a40*/  @!P0 IMAD.U32 R62, R103.reuse, 0x10000, RZ ;  /* 0x00010000673e8824 */ /* 0x040fe200078e00ff */
        /* <DEDUP_REMOVED lines=8> */
[----:B-1----:R-:W-:Y:S01]  /*5ad0*/  @!P0 IMAD.U32 R39, R33, 0x10000, RZ ;  /* 0x0001000021278824 */ /* 0x002fe200078e00ff */
[----:B------:R-:W-:Y:S03]  /*5ae0*/  @!P0 SHF.L.U32 R38, R32, 0x10, RZ ;  /* 0x0000001020268819 */ /* 0x000fe600000006ff */
[----:B------:R-:W-:Y:S02]  /*5af0*/  @!P0 FMUL.FTZ R72, R39, R53 ;  /* 0x0000003527488220 */ /* 0x000fe40000410000 */
[C---:B------:R-:W-:Y:S02]  /*5b00*/  @!P0 FMUL.FTZ R2, R38.reuse, R37 ;  /* 0x0000002526028220 */ /* 0x040fe40000410000 */
[----:B------:R-:W-:Y:S01]  /*5b10*/  @!P0 FMUL.FTZ R67, R38, R51 ;  /* 0x0000003326438220 */ /* 0x000fe20000410000 */
[----:B------:R-:W-:Y:S01]  /*5b20*/  @!P0 LOP3.LUT R38, R33, 0xffff0000, RZ, 0xc0, !PT ;  /* 0xffff000021268812 */ /* 0x000fe200078ec0ff */
[----:B------:R-:W-:Y:S01]  /*5b30*/  @!P0 FFMA.FTZ R2, R51, R54, R2 ;  /* 0x0000003633028223 */ /* 0x000fe20000010002 */
[----:B------:R-:W-:Y:S01]  /*5b40*/  @!P0 LOP3.LUT R51, R105, 0xffff0000, RZ, 0xc0, !PT ;  /* 0xffff000069338812 */ /* 0x000fe200078ec0ff */
[-C--:B------:R-:W-:Y:S01]  /*5b50*/  @!P0 FMUL.FTZ R4, R39, R36.reuse ;  /* 0x0000002427048220 */ /* 0x080fe20000410000 */
[----:B------:R-:W-:Y:S01]  /*5b60*/  @!P0 LOP3.LUT R39, R46, 0xffff0000, RZ, 0xc0, !PT ;  /* 0xffff00002e278812 */ /* 0x000fe200078ec0ff */
[----:B------:R-:W-:Y:S01]  /*5b70*/  @!P0 FFMA.FTZ R72, R55, R36, -R72 ;  /* 0x0000002437488223 */ /* 0x000fe20000010848 */
[----:B------:R-:W-:Y:S01]  /*5b80*/  @!P0 LOP3.LUT R36, R32, 0xffff0000, RZ, 0xc0, !PT ;  /* 0xffff000020248812 */ /* 0x000fe200078ec0ff */
[----:B------:R-:W-:Y:S01]  /*5b90*/  @!P0 FFMA.FTZ R67, R54, R37, -R67 ;  /* 0x0000002536438223 */ /* 0x000fe20000010843 */
[----:B------:R-:W-:Y:S01]  /*5ba0*/  @!P0 LOP3.LUT R37, R45, 0xffff0000, RZ, 0xc0, !PT ;  /* 0xffff00002d258812 */ /* 0x000fe200078ec0ff */
[----:B------:R-:W-:Y:S01]  /*5bb0*/  @!P0 FMUL.FTZ R73, R38, R56 ;  /* 0x0000003826498220 */ /* 0x000fe20000410000 */
[----:B------:R-:W-:Y:S01]  /*5bc0*/  @!P0 LOP3.LUT R54, R68, 0xffff0000, RZ, 0xc0, !PT ;  /* 0xffff000044368812 */ /* 0x000fe200078ec0ff */
[----:B------:R-:W-:Y:S02]  /*5bd0*/  @!P0 FMUL.FTZ R96, R36, R51 ;  /* 0x0000003324608220 */ /* 0x000fe40000410000 */
        /* <DEDUP_REMOVED lines=11> */
[C---:B------:R-:W-:Y:S02]  /*5c90*/  @!P0 FMUL.FTZ R168, R39.reuse, R63 ;  /* 0x0000003f27a88220 */ /* 0x040fe40000410000 */
[-C--:B------:R-:W-:Y:S01]  /*5ca0*/  @!P0 FMUL.FTZ R9, R38, R37.reuse ;  /* 0x0000002526098220 */ /* 0x080fe20000410000 */
        /* <DEDUP_REMOVED lines=40> */
.L_x_3503:
[----:B-123--:R-:W-:Y:S05]  /*5f30*/  BSYNC B1 ;  /* 0x0000000000017941 */ /* 0x00efea0003800000 */
.L_x_3502:
        /* <DEDUP_REMOVED lines=26> */
[----:B------:R-:W-:Y:S01]  /*60e0*/  @!P0 SHF.R.U32.HI R36, RZ, 0x10, R31 ;  /* 0x00000010ff248819 */ /* 0x000fe2000001161f */
[----:B------:R-:W-:Y:S01]  /*60f0*/  @!P0 IMAD.U32 R29, R42, 0x10000, RZ ;  /* 0x000100002a1d8824 */ /* 0x000fe200078e00ff */
[----:B------:R-:W-:Y:S01]  /*6100*/  @!P0 PRMT R100, R100, 0x5410, R85 ;  /* 0x0000541064648816 */ /* 0x000fe20000000055 */
[----:B------:R-:W-:Y:S01]  /*6110*/  IMAD.SHL.U32 R65, R67, 0x2, RZ ;  /* 0x0000000243417824 */ /* 0x000fe200078e00ff */
[----:B------:R-:W-:Y:S01]  /*6120*/  @!P0 SHF.R.U64 R31, R30, 0x10, R31 ;  /* 0x000000101e1f8819 */ /* 0x000fe2000000121f */
[----:B----4-:R-:W-:Y:S01]  /*6130*/  @!P0 IMAD.U32 R56, R63, 0x10000, RZ ;  /* 0x000100003f388824 */ /* 0x010fe200078e00ff */
[----:B------:R-:W-:Y:S01]  /*6140*/  @!P0 PRMT R101, R101, 0x5410, R46 ;  /* 0x0000541065658816 */ /* 0x000fe2000000002e */
[----:B------:R-:W-:Y:S01]  /*6150*/  @!P0 IMAD.U32 R45, R100, 0x10000, RZ ;  /* 0x00010000642d8824 */ /* 0x000fe200078e00ff */
[----:B------:R-:W4:Y:S01]  /*6160*/  LDS.128 R32, [R65+0xa080] ;  /* 0x00a0800041207984 */ /* 0x000f220000000c00 */
[----:B------:R-:W-:Y:S01]  /*6170*/  @!P0 IMAD.U32 R46, R60, 0x10000, RZ ;  /* 0x000100003c2e8824 */ /* 0x000fe200078e00ff */
[----:B------:R-:W-:Y:S01]  /*6180*/  @!P0 PRMT R41, R41, 0x5410, R28 ;  /* 0x0000541029298816 */ /* 0x000fe2000000001c */
[----:B------:R-:W-:Y:S01]  /*6190*/  @!P0 IMAD.U32 R39, R101, 0x10000, RZ ;  /* 0x0001000065278824 */ /* 0x000fe200078e00ff */
[----:B------:R-:W-:Y:S02]  /*61a0*/  @!P0 PRMT R44, R44, 0x5410, R31 ;  /* 0x000054102c2c8816 */ /* 0x000fe4000000001f */
        /* <DEDUP_REMOVED lines=86> */
.L_x_3507:
[----:B------:R-:W-:Y:S05]  /*6710*/  BSYNC B0 ;  /* 0x0000000000007941 */ /* 0x000fea0003800000 */
.L_x_3506:
        /* <DEDUP_REMOVED lines=17> */
[----:B------:R-:W-:Y:S01]  /*6830*/  @!P0 SHF.R.U64 R35, R80, 0x10, R81 ;  /* 0x0000001050238819 */ /* 0x000fe20000001251 */
[----:B------:R-:W-:Y:S01]  /*6840*/  IMAD R34, R36, 0xc00, R11 ;  /* 0x00000c0024227824 */ /* 0x000fe200078e020b */
[--C-:B------:R-:W-:Y:S02]  /*6850*/  @!P0 SHF.R.U64 R33, R24, 0x10, R25.reuse ;  /* 0x0000001018218819 */ /* 0x100fe40000001219 */
[----:B------:R-:W-:Y:S01]  /*6860*/  @!P0 SHF.R.U32.HI R24, RZ, 0x10, R25 ;  /* 0x00000010ff188819 */ /* 0x000fe20000011619 */
[----:B------:R-:W-:Y:S01]  /*6870*/  IMAD.IADD R61, R34, 0x1, R61 ;  /* 0x00000001223d7824 */ /* 0x000fe200078e023d */
[----:B------:R-:W-:Y:S02]  /*6880*/  @!P0 PRMT R22, R22, 0x5410, R33 ;  /* 0x0000541016168816 */ /* 0x000fe40000000021 */
[----:B------:R-:W-:Y:S01]  /*6890*/  @!P0 PRMT R88, R88, 0x5410, R35 ;  /* 0x0000541058588816 */ /* 0x000fe20000000023 */
[----:B------:R-:W-:Y:S01]  /*68a0*/  IMAD.SHL.U32 R51, R61, 0x2, RZ ;  /* 0x000000023d337824 */ /* 0x000fe200078e00ff */
[----:B------:R-:W-:Y:S01]  /*68b0*/  @!P0 PRMT R17, R17, 0x5410, R24 ;  /* 0x0000541011118816 */ /* 0x000fe20000000018 */
[----:B------:R-:W-:Y:S01]  /*68c0*/  @!P0 IMAD.U32 R25, R22, 0x10000, RZ ;  /* 0x0001000016198824 */ /* 0x000fe200078e00ff */
[----:B------:R-:W-:Y:S01]  /*68d0*/  @!P0 SHF.R.U32.HI R37, RZ, 0x10, R83 ;  /* 0x00000010ff258819 */ /* 0x000fe20000011653 */
[----:B------:R-:W-:Y:S01]  /*68e0*/  @!P0 IMAD.U32 R35, R88, 0x10000, RZ ;  /* 0x0001000058238824 */ /* 0x000fe200078e00ff */
[----:B------:R-:W2:Y:S01]  /*68f0*/  LDS.128 R28, [R51+0xa080] ;  /* 0x00a08000331c7984 */ /* 0x000ea20000000c00 */
[----:B----4-:R-:W-:Y:S01]  /*6900*/  @!P0 IMAD.U32 R36, R52, 0x10000, RZ ;  /* 0x0001000034248824 */ /* 0x010fe200078e00ff */
[----:B------:R-:W-:Y:S01]  /*6910*/  @!P0 SHF.L.U32 R39, R53, 0x10, RZ ;  /* 0x0000001035278819 */ /* 0x000fe200000006ff */
[----:B------:R-:W-:Y:S01]  /*6920*/  @!P0 IMAD.U32 R24, R17, 0x10000, RZ ;  /* 0x0001000011188824 */ /* 0x000fe200078e00ff */
[----:B------:R-:W-:Y:S01]  /*6930*/  @!P0 LOP3.LUT R42, R53, 0xffff0000, RZ, 0xc0, !PT ;  /* 0xffff0000352a8812 */ /* 0x000fe200078ec0ff */
[C---:B------:R-:W-:Y:S01]  /*6940*/  @!P0 IMAD.U32 R45, R55.reuse, 0x10000, RZ ;  /* 0x00010000372d8824 */ /* 0x040fe200078e00ff */
[----:B------:R-:W-:Y:S02]  /*6950*/  @!P0 LOP3.LUT R50, R55, 0xffff0000, RZ, 0xc0, !PT ;  /* 0xffff000037328812 */ /* 0x000fe400078ec0ff */
[C---:B------:R-:W-:Y:S02]  /*6960*/  @!P0 SHF.L.U32 R41, R54.reuse, 0x10, RZ ;  /* 0x0000001036298819 */ /* 0x040fe400000006ff */
[----:B------:R-:W-:Y:S02]  /*6970*/  @!P0 LOP3.LUT R46, R54, 0xffff0000, RZ, 0xc0, !PT ;  /* 0xffff0000362e8812 */ /* 0x000fe400078ec0ff */
[----:B------:R-:W-:Y:S02]  /*6980*/  @!P0 LOP3.LUT R17, R17, 0xffff0000, RZ, 0xc0, !PT ;  /* 0xffff000011118812 */ /* 0x000fe400078ec0ff */
[--C-:B------:R-:W-:Y:S02]  /*6990*/  @!P0 SHF.R.U32.HI R32, RZ, 0x10, R27.reuse ;  /* 0x00000010ff208819 */ /* 0x100fe4000001161b */
[----:B------:R-:W-:Y:S02]  /*69a0*/  @!P0 SHF.R.U64 R27, R26, 0x10, R27 ;  /* 0x000000101a1b8819 */ /* 0x000fe4000000121b */
[----:B------:R-:W-:Y:S02]  /*69b0*/  @!P0 PRMT R23, R23, 0x5410, R32 ;  /* 0x0000541017178816 */ /* 0x000fe40000000020 */
[----:B------:R-:W-:Y:S02]  /*69c0*/  @!P0 PRMT R40, R40, 0x5410, R27 ;  /* 0x0000541028288816 */ /* 0x000fe4000000001b */
[----:B------:R-:W-:Y:S02]  /*69d0*/  @!P0 PRMT R78, R78, 0x5410, R37 ;  /* 0x000054104e4e8816 */ /* 0x000fe40000000025 */
[----:B------:R-:W-:Y:S02]  /*69e0*/  @!P0 SHF.R.U32.HI R80, RZ, 0x10, R81 ;  /* 0x00000010ff508819 */ /* 0x000fe40000011651 */
        /* <DEDUP_REMOVED lines=8> */
[----:B------:R-:W-:Y:S01]  /*6a70*/  @!P0 IMAD.U32 R44, R77, 0x10000, RZ ;  /* 0x000100004d2c8824 */ /* 0x000fe200078e00ff */
[----:B--2---:R-:W-:Y:S01]  /*6a80*/  @!P0 SHF.L.U32 R26, R28, 0x10, RZ ;  /* 0x000000101c1a8819 */ /* 0x004fe200000006ff */
[----:B------:R-:W-:Y:S04]  /*6a90*/  @!P0 IMAD.U32 R27, R29, 0x10000, RZ ;  /* 0x000100001d1b8824 */ /* 0x000fe800078e00ff */
[C---:B------:R-:W-:Y:S02]  /*6aa0*/  @!P0 FMUL.FTZ R2, R26.reuse, R25 ;  /* 0x000000191a028220 */ /* 0x040fe40000410000 */
[----:B------:R-:W-:Y:S02]  /*6ab0*/  @!P0 FMUL.FTZ R60, R27, R37 ;  /* 0x000000251b3c8220 */ /* 0x000fe40000410000 */
[----:B------:R-:W-:Y:S01]  /*6ac0*/  @!P0 FMUL.FTZ R51, R26, R35 ;  /* 0x000000231a338220 */ /* 0x000fe20000410000 */
[----:B------:R-:W-:Y:S01]  /*6ad0*/  @!P0 LOP3.LUT R26, R29, 0xffff0000, RZ, 0xc0, !PT ;  /* 0xffff00001d1a8812 */ /* 0x000fe200078ec0ff */
[----:B------:R-:W-:Y:S01]  /*6ae0*/  @!P0 FFMA.FTZ R2, R35, R36, R2 ;  /* 0x0000002423028223 */ /* 0x000fe20000010002 */
[----:B------:R-:W-:Y:S01]  /*6af0*/  @!P0 LOP3.LUT R35, R88, 0xffff0000, RZ, 0xc0, !PT ;  /* 0xffff000058238812 */ /* 0x000fe200078ec0ff */
[-C--:B------:R-:W-:Y:S02]  /*6b00*/  @!P0 FMUL.FTZ R4, R27, R24.reuse ;  /* 0x000000181b048220 */ /* 0x080fe40000410000 */
[----:B------:R-:W-:Y:S01]  /*6b10*/  @!P0 FFMA.FTZ R60, R39, R24, -R60 ;  /* 0x00000018273c8223 */ /* 0x000fe2000001083c */
[----:B------:R-:W-:Y:S01]  /*6b20*/  @!P0 LOP3.LUT R24, R28, 0xffff0000, RZ, 0xc0, !PT ;  /* 0xffff00001c188812 */ /* 0x000fe200078ec0ff */
[----:B------:R-:W-:Y:S01]  /*6b30*/  @!P0 FFMA.FTZ R51, R36, R25, -R51 ;  /* 0x0000001924338223 */ /* 0x000fe20000010833 */
[----:B------:R-:W-:Y:S01]  /*6b40*/  @!P0 LOP3.LUT R36, R52, 0xffff0000, RZ, 0xc0, !PT ;  /* 0xffff000034248812 */ /* 0x000fe200078ec0ff */
[----:B------:R-:W-:Y:S01]  /*6b50*/  @!P0 FMUL.FTZ R61, R26, R38 ;  /* 0x000000261a3d8220 */ /* 0x000fe20000410000 */
[----:B------:R-:W-:Y:S01]  /*6b60*/  @!P0 LOP3.LUT R25, R22, 0xffff0000, RZ, 0xc0, !PT ;  /* 0xffff000016198812 */ /* 0x000fe200078ec0ff */
[----:B------:R-:W-:Y:S02]  /*6b70*/  @!P0 FMUL.FTZ R62, R24, R35 ;  /* 0x00000023183e8220 */ /* 0x000fe40000410000 */
[-C--:B------:R-:W-:Y:S02]  /*6b80*/  @!P0 FMUL.FTZ R5, R26, R17.reuse ;  /* 0x000000111a058220 */ /* 0x080fe40000410000 */
[----:B------:R-:W-:Y:S01]  /*6b90*/  @!P0 FFMA.FTZ R61, R42, R17, -R61 ;  /* 0x000000112a3d8223 */ /* 0x000fe2000001083d */
[----:B------:R-:W-:Y:S01]  /*6ba0*/  @!P0 LOP3.LUT R17, R23, 0xffff0000, RZ, 0xc0, !PT ;  /* 0xffff000017118812 */ /* 0x000fe200078ec0ff */
[-C--:B------:R-:W-:Y:S01]  /*6bb0*/  @!P0 FMUL.FTZ R3, R24, R25.reuse ;  /* 0x0000001918038220 */ /* 0x080fe20000410000 */
[----:B------:R-:W-:Y:S01]  /*6bc0*/  @!P0 LOP3.LUT R24, R31, 0xffff0000, RZ, 0xc0, !PT ;  /* 0xffff00001f188812 */ /* 0x000fe200078ec0ff */
[----:B------:R-:W-:Y:S01]  /*6bd0*/  @!P0 FFMA.FTZ R62, R36, R25, -R62 ;  /* 0x00000019243e8223 */ /* 0x000fe2000001083e */
[----:B------:R-:W-:Y:S01]  /*6be0*/  @!P0 F2FP.BF16.PACK_AB R60, R61, R60 ;  /* 0x0000003c3d3c823e */ /* 0x000fe200000010ff */
[----:B------:R-:W-:Y:S02]  /*6bf0*/  @!P0 IMAD.U32 R25, R31, 0x10000, RZ ;  /* 0x000100001f198824 */ /* 0x000fe400078e00ff */
[C---:B------:R-:W-:Y:S01]  /*6c00*/  @!P0 FMUL.FTZ R66, R24.reuse, R47 ;  /* 0x0000002f18428220 */ /* 0x040fe20000410000 */
[----:B------:R-:W-:Y:S01]  /*6c10*/  @!P0 MOV R53, R60 ;  /* 0x0000003c00358202 */ /* 0x000fe20000000f00 */
[----:B------:R-:W-:Y:S01]  /*6c20*/  @!P0 FMUL.FTZ R10, R24, R17 ;  /* 0x00000011180a8220 */ /* 0x000fe20000410000 */
[----:B------:R-:W-:Y:S01]  /*6c30*/  @!P0 F2FP.BF16.PACK_AB R51, R62, R51 ;  /* 0x000000333e33823e */ /* 0x000fe200000010ff */
[----:B------:R-:W-:Y:S01]  /*6c40*/  @!P0 IMAD.U32 R22, R23, 0x10000, RZ ;  /* 0x0001000017168824 */ /* 0x000fe200078e00ff */
[C---:B------:R-:W-:Y:S01]  /*6c50*/  @!P0 LOP3.LUT R24, R30.reuse, 0xffff0000, RZ, 0xc0, !PT ;  /* 0xffff00001e188812 */ /* 0x040fe200078ec0ff */
[C---:B------:R-:W-:Y:S02]  /*6c60*/  @!P0 FMUL.FTZ R63, R25.reuse, R48 ;  /* 0x00000030193f8220 */ /* 0x040fe40000410000 */
[----:B------:R-:W-:Y:S02]  /*6c70*/  @!P0 IMAD.U32 R23, R30, 0x10000, RZ ;  /* 0x000100001e178824 */ /* 0x000fe400078e00ff */
[----:B------:R-:W-:Y:S01]  /*6c80*/  @!P0 FFMA.FTZ R66, R50, R17, -R66 ;  /* 0x0000001132428223 */ /* 0x000fe20000010842 */
[C---:B------:R-:W-:Y:S01]  /*6c90*/  @!P0 LOP3.LUT R17, R40.reuse, 0xffff0000, RZ, 0xc0, !PT ;  /* 0xffff000028118812 */ /* 0x040fe200078ec0ff */
[-C--:B------:R-:W-:Y:S02]  /*6ca0*/  @!P0 FMUL.FTZ R9, R25, R22.reuse ;  /* 0x0000001619098220 */ /* 0x080fe40000410000 */
[----:B------:R-:W-:Y:S02]  /*6cb0*/  @!P0 FFMA.FTZ R63, R45, R22, -R63 ;  /* 0x000000162d3f8223 */ /* 0x000fe4000001083f */
[----:B------:R-:W-:Y:S02]  /*6cc0*/  @!P0 IMAD.U32 R22, R40, 0x10000, RZ ;  /* 0x0001000028168824 */ /* 0x000fe400078e00ff */
[----:B------:R-:W-:Y:S01]  /*6cd0*/  @!P0 FMUL.FTZ R64, R23, R44 ;  /* 0x0000002c17408220 */ /* 0x000fe20000410000 */
[----:B------:R-:W-:Y:S01]  /*6ce0*/  @!P0 F2FP.BF16.PACK_AB R63, R66, R63 ;  /* 0x0000003f423f823e */ /* 0x000fe200000010ff */
[----:B------:R-:W-:Y:S02]  /*6cf0*/  @!P0 FMUL.FTZ R65, R24, R43 ;  /* 0x0000002b18418220 */ /* 0x000fe40000410000 */
[----:B------:R-:W-:Y:S02]  /*6d00*/  @!P0 FFMA.FTZ R3, R35, R36, R3 ;  /* 0x0000002423038223 */ /* 0x000fe40000010003 */
[-C--:B------:R-:W-:Y:S02]  /*6d10*/  @!P0 FMUL.FTZ R7, R23, R22.reuse ;  /* 0x0000001617078220 */ /* 0x080fe40000410000 */
[----:B------:R-:W-:Y:S01]  /*6d20*/  @!P0 FFMA.FTZ R64, R41, R22, -R64 ;  /* 0x0000001629408223 */ /* 0x000fe20000010840 */
[----:B------:R-:W-:Y:S01]  /*6d30*/  @!P0 F2FP.BF16.PACK_AB R61, R3, R2 ;  /* 0x00000002033d823e */ /* 0x000fe200000010ff */
[----:B------:R-:W-:Y:S02]  /*6d40*/  @!P0 FFMA.FTZ R65, R46, R17, -R65 ;  /* 0x000000112e418223 */ /* 0x000fe40000010841 */
        /* <DEDUP_REMOVED lines=26> */
.L_x_3477:
[----:B------:R1:W2:Y:S01]  /*6ef0*/  SHFL.IDX PT, R5, R147, RZ, 0x181f ;  /* 0x00181fff93057589 */ /* 0x0002a200000e0000 */
[----:B------:R-:W-:Y:S01]  /*6f00*/  UIMAD UR5, UR6, -0x30, UR4 ;  /* 0xffffffd0060578a4 */ /* 0x000fe2000f8e0204 */
[----:B------:R-:W-:Y:S02]  /*6f10*/  BSSY B0, `(.L_x_3508) ;  /* 0x000001d000007945 */ /* 0x000fe40003800000 */
[----:B------:R1:W3:Y:S01]  /*6f20*/  SHFL.IDX PT, R3, R164, RZ, 0x181f ;  /* 0x00181fffa4037589 */ /* 0x0002e200000e0000 */
[----:B------:R-:W-:Y:S04]  /*6f30*/  UISETP.LT.AND UP0, UPT, UR5, 0x30, UPT ;  /* 0x000000300500788c */ /* 0x000fe8000bf01270 */
[----:B------:R-:W-:Y:S06]  /*6f40*/  USEL UR31, UR5, 0x30, UP0 ;  /* 0x00000030051f7887 */ /* 0x000fec0008000000 */
[----:B------:R-:W-:Y:S04]  /*6f50*/  IADD3 R2, -R16, UR31, RZ ;  /* 0x0000001f10027c10 */ /* 0x000fe8000fffe1ff */
[----:B------:R-:W-:Y:S11]  /*6f60*/  ISETP.GE.AND P0, PT, R2, 0x1, PT ;  /* 0x000000010200780c */ /* 0x000ff60003f06270 */
[----:B------:R-:W-:Y:S02]  /*6f70*/  @!UPT UIADD3 URZ, URZ, URZ, URZ ;  /* 0x0000003f3f3ff290 */ /* 0x000fe4000fffe03f */
[----:B------:R-:W-:-:S05]  /*6f80*/  @!P0 BRA `(.L_x_3509) ;  /* 0x0000015000008947 */ /* 0x000fca0003800000 */
[----:B-123--:R-:W-:Y:S02]  /*6f90*/  ISETP.GE.AND P0, PT, R18, c[0x0][0x1d4], PT ;  /* 0x0000750012007a0c */ /* 0x00efe40003f06270 */
        /* <DEDUP_REMOVED lines=20> */
.L_x_3509:
[----:B-123--:R-:W-:Y:S05]  /*70e0*/  BSYNC B0 ;  /* 0x0000000000007941 */ /* 0x00efea0003800000 */
.L_x_3508:
[----:B------:R-:W1:Y:S01]  /*70f0*/  SHFL.IDX PT, R147, R147, 0x1, 0x181f ;  /* 0x00381f0093937f89 */ /* 0x000e6200000e0000 */
[----:B------:R-:W-:Y:S03]  /*7100*/  ISETP.GE.AND P0, PT, R2, 0x21, PT ;  /* 0x000000210200780c */ /* 0x000fe60003f06270 */
[----:B------:R2:W3:Y:S10]  /*7110*/  SHFL.IDX PT, R3, R164, 0x1, 0x181f ;  /* 0x00381f00a4037f89 */ /* 0x0004f400000e0000 */
[----:B------:R-:W-:-:S05]  /*7120*/  @!P0 BRA `(.L_x_3491) ;  /* 0x0000015000008947 */ /* 0x000fca0003800000 */
[----:B------:R-:W-:Y:S02]  /*7130*/  ISETP.GE.AND P0, PT, R18, c[0x0][0x1d4], PT ;  /* 0x0000750012007a0c */ /* 0x000fe40003f06270 */
[----:B------:R-:W-:Y:S11]  /*7140*/  ISETP.GE.AND P4, PT, R14, c[0x0][0x1d4], PT ;  /* 0x000075000e007a0c */ /* 0x000ff60003f86270 */
[----:B------:R-:W4:Y:S01]  /*7150*/  @!P0 LDS.128 R36, [R110+0xb080] ;  /* 0x00b080006e248984 */ /* 0x000f220000000c00 */
[C---:B---3--:R-:W-:Y:S04]  /*7160*/  @!P0 LEA R22, P3, R18.reuse, R3, 0x1 ;  /* 0x0000000312168211 */ /* 0x048fe800078608ff */
[----:B-1----:R-:W-:Y:S02]  /*7170*/  @!P0 LEA.HI.X R23, R18, R147, R19, 0x1, P3 ;  /* 0x0000009312178211 */ /* 0x002fe400018f0c13 */
[C---:B------:R-:W-:Y:S04]  /*7180*/  @!P4 LEA R8, P3, R126.reuse, R3, 0x1 ;  /* 0x000000037e08c211 */ /* 0x040fe800078608ff */
[----:B------:R-:W-:Y:S02]  /*7190*/  @!P4 LEA.HI.X R9, R126, R147, R133, 0x1, P3 ;  /* 0x000000937e09c211 */ /* 0x000fe400018f0c85 */
[----:B------:R-:W-:Y:S11]  /*71a0*/  ISETP.GE.AND P3, PT, R114, c[0x0][0x1d4], PT ;  /* 0x0000750072007a0c */ /* 0x000ff60003f66270 */
[----:B------:R-:W-:Y:S02]  /*71b0*/  @!UPT UIADD3 URZ, URZ, URZ, URZ ;  /* 0x0000003f3f3ff290 */ /* 0x000fe4000fffe03f */
[C---:B------:R-:W-:Y:S04]  /*71c0*/  @!P3 LEA R4, P5, R124.reuse, R3, 0x1 ;  /* 0x000000037c04b211 */ /* 0x040fe800078a08ff */
[----:B------:R-:W-:Y:S01]  /*71d0*/  @!P3 LEA.HI.X R5, R124, R147, R123, 0x1, P5 ;  /* 0x000000937c05b211 */ /* 0x000fe200028f0c7b */
        /* <DEDUP_REMOVED lines=10> */
.L_x_3491:
[----:B------:R-:W-:Y:S05]  /*7280*/  BSYNC B2 ;  /* 0x0000000000027941 */ /* 0x000fea0003800000 */
.L_x_3476:
[----:B-1-3--:R-:W-:Y:S01]  /*7290*/  IADD3 R2, -R16, UR31, RZ ;  /* 0x0000001f10027c10 */ /* 0x00afe2000fffe1ff */
[----:B------:R-:W-:Y:S01]  /*72a0*/  IMAD.U32 R3, RZ, RZ, UR6 ;  /* 0x00000006ff037e24 */ /* 0x000fe2000f8e00ff */
[----:B------:R-:W-:Y:S01]  /*72b0*/  P2R R4, PR, RZ, 0x2 ;  /* 0x00000002ff047803 */ /* 0x000fe20000000000 */
[----:B------:R-:W-:Y:S01]  /*72c0*/  BSSY B0, `(.L_x_3510) ;  /* 0x000004c000007945 */ /* 0x000fe20003800000 */
[----:B------:R-:W-:Y:S01]  /*72d0*/  ISETP.GE.AND P3, PT, R2, 0x21, PT ;  /* 0x000000210200780c */ /* 0x000fe20003f66270 */
[----:B------:R-:W-:Y:S01]  /*72e0*/  IMAD.WIDE R8, R3, 0x30, R148 ;  /* 0x0000003003087825 */ /* 0x000fe200078e0294 */
[----:B------:R-:W-:Y:S02]  /*72f0*/  ISETP.NE.AND P1, PT, R118, RZ, PT ;  /* 0x000000ff7600720c */ /* 0x000fe40003f25270 */
[----:B------:R-:W-:Y:S02]  /*7300*/  ISETP.NE.AND P6, PT, R116, RZ, PT ;  /* 0x000000ff7400720c */ /* 0x000fe40003fc5270 */
[----:B------:R-:W-:Y:S07]  /*7310*/  ISETP.NE.AND P5, PT, R115, RZ, PT ;  /* 0x000000ff7300720c */ /* 0x000fee0003fa5270 */
[----:B------:R-:W-:Y:S05]  /*7320*/  @P3 IADD3 R5, P0, R8, 0x20, RZ ;  /* 0x0000002008053810 */ /* 0x000fea0007f1e0ff */
[----:B------:R-:W-:Y:S01]  /*7330*/  @P3 IMAD.X R3, RZ, RZ, R9, P0 ;  /* 0x000000ffff033224 */ /* 0x000fe200000e0609 */
[----:B------:R-:W-:Y:S03]  /*7340*/  ISETP.GE.AND P0, PT, R2, 0x1, PT ;  /* 0x000000010200780c */ /* 0x000fe60003f06270 */
[----:B------:R-:W-:Y:S04]  /*7350*/  @P3 IMAD R10, R3, c[0x0][0x258], RZ ;  /* 0x00009600030a3a24 */ /* 0x000fe800078e02ff */
[----:B------:R-:W-:Y:S06]  /*7360*/  @P3 IMAD R10, R5, c[0x0][0x25c], R10 ;  /* 0x00009700050a3a24 */ /* 0x000fec00078e020a */
[----:B------:R-:W-:Y:S01]  /*7370*/  @P0 MOV R23, R129 ;  /* 0x0000008100170202 */ /* 0x000fe20000000f00 */
[----:B------:R-:W-:Y:S02]  /*7380*/  @P0 IMAD R2, R9, c[0x0][0x258], RZ ;  /* 0x0000960009020a24 */ /* 0x000fe400078e02ff */
[----:B------:R-:W-:Y:S02]  /*7390*/  @P0 IMAD.MOV.U32 R22, RZ, RZ, R150 ;  /* 0x000000ffff160224 */ /* 0x000fe400078e0096 */
[C---:B------:R-:W-:Y:S02]  /*73a0*/  @P0 IMAD R2, R8.reuse, c[0x0][0x25c], R2 ;  /* 0x0000970008020a24 */ /* 0x040fe400078e0202 */
[----:B------:R-:W-:Y:S04]  /*73b0*/  @P0 IMAD.WIDE.U32 R22, R8, c[0x0][0x258], R22 ;  /* 0x0000960008160a25 */ /* 0x000fe800078e0016 */
[----:B------:R-:W-:Y:S01]  /*73c0*/  @P0 IMAD.IADD R2, R23, 0x1, R2 ;  /* 0x0000000117020824 */ /* 0x000fe200078e0202 */
[C---:B------:R-:W-:Y:S04]  /*73d0*/  @P0 LEA R8, P4, R22.reuse, c[0x0][0x250], 0x1 ;  /* 0x0000940016080a11 */ /* 0x040fe800078808ff */
[----:B------:R-:W-:Y:S01]  /*73e0*/  @P0 LEA.HI.X R9, R22, c[0x0][0x254], R2, 0x1, P4 ;  /* 0x0000950016090a11 */ /* 0x000fe200020f0c02 */
[----:B------:R-:W-:Y:S02]  /*73f0*/  IMAD R2, R144, c[0x0][0x208], RZ ;  /* 0x0000820090027a24 */ /* 0x000fe400078e02ff */
[C---:B------:R-:W-:Y:S02]  /*7400*/  IMAD.WIDE.U32 R22, R145.reuse, c[0x0][0x208], RZ ;  /* 0x0000820091167a25 */ /* 0x040fe400078e00ff */
[----:B------:R-:W-:Y:S01]  /*7410*/  @!PT LDS RZ, [RZ] ;  /* 0x00000000fffff984 */ /* 0x000fe20000000800 */
[----:B------:R-:W-:Y:S01]  /*7420*/  @!PT LDS RZ, [RZ] ;  /* 0x00000000fffff984 */ /* 0x000fe20000000800 */
[----:B------:R-:W-:Y:S01]  /*7430*/  @!PT LDS RZ, [RZ] ;  /* 0x00000000fffff984 */ /* 0x000fe20000000800 */
[----:B------:R1:W-:Y:S02]  /*7440*/  @P0 LDGSTS.E.BYPASS.LTC128B.128 [R110+0x4080], [R8.64], !P1 ;  /* 0x04080000086e0fae */ /* 0x0003e4000c901d5a */
[----:B------:R-:W-:Y:S04]  /*7450*/  IMAD R2, R145, c[0x0][0x20c], R2 ;  /* 0x0000830091027a24 */ /* 0x000fe800078e0202 */
[----:B------:R-:W-:Y:S02]  /*7460*/  IMAD.IADD R23, R23, 0x1, R2 ;  /* 0x0000000117177824 */ /* 0x000fe400078e0202 */
[----:B------:R-:W-:Y:S02]  /*7470*/  IMAD R2, R143, c[0x0][0x218], RZ ;  /* 0x000086008f027a24 */ /* 0x000fe400078e02ff */
[C---:B------:R-:W-:Y:S04]  /*7480*/  IMAD.WIDE.U32 R22, R146.reuse, c[0x0][0x218], R22 ;  /* 0x0000860092167a25 */ /* 0x040fe800078e0016 */
[----:B------:R-:W-:Y:S01]  /*7490*/  IMAD R2, R146, c[0x0][0x21c], R2 ;  /* 0x0000870092027a24 */ /* 0x000fe200078e0202 */
[----:B------:R-:W-:Y:S02]  /*74a0*/  IADD3 R7, P4, R22, UR48, RZ ;  /* 0x0000003016077c10 */ /* 0x000fe4000ff9e0ff */
[----:B------:R-:W-:Y:S02]  /*74b0*/  @P3 MOV R22, R150 ;  /* 0x0000009600163202 */ /* 0x000fe40000000f00 */
[----:B------:R-:W-:Y:S01]  /*74c0*/  IADD3.X R2, R23, UR45, R2, P4, !PT ;  /* 0x0000002d17027c10 */ /* 0x000fe2000a7fe402 */
[----:B------:R-:W-:Y:S04]  /*74d0*/  @P3 IMAD.MOV.U32 R23, RZ, RZ, R129 ;  /* 0x000000ffff173224 */ /* 0x000fe800078e0081 */
[----:B------:R-:W-:Y:S05]  /*74e0*/  @P3 IMAD.WIDE.U32 R22, R5, c[0x0][0x258], R22 ;  /* 0x0000960005163a25 */ /* 0x000fea00078e0016 */
[C---:B------:R-:W-:Y:S02]  /*74f0*/  @P3 LEA R24, P4, R22.reuse, c[0x0][0x250], 0x1 ;  /* 0x0000940016183a11 */ /* 0x040fe400078808ff */
[----:B------:R-:W-:Y:S04]  /*7500*/  @P3 IADD3 R10, R23, R10, RZ ;  /* 0x0000000a170a3210 */ /* 0x000fe80007ffe0ff */
[----:B------:R-:W-:Y:S02]  /*7510*/  @P3 LEA.HI.X R25, R22, c[0x0][0x254], R10, 0x1, P4 ;  /* 0x0000950016193a11 */ /* 0x000fe400020f0c0a */
[C---:B------:R-:W-:Y:S04]  /*7520*/  LEA R3, P4, R7.reuse, c[0x0][0x1f8], 0x1 ;  /* 0x00007e0007037a11 */ /* 0x040fe800078808ff */
[----:B------:R-:W-:Y:S01]  /*7530*/  LEA.HI.X R2, R7, c[0x0][0x1fc], R2, 0x1, P4 ;  /* 0x00007f0007027a11 */ /* 0x000fe200020f0c02 */
[----:B------:R1:W3:Y:S01]  /*7540*/  SHFL.IDX PT, R5, R3, RZ, 0x181f ;  /* 0x00181fff03057589 */ /* 0x0002e200000e0000 */
[----:B------:R-:W-:Y:S03]  /*7550*/  ISETP.NE.AND P4, PT, R117, RZ, PT ;  /* 0x000000ff7500720c */ /* 0x000fe60003f85270 */
[----:B------:R1:W4:Y:S10]  /*7560*/  SHFL.IDX PT, R7, R2, RZ, 0x181f ;  /* 0x00181fff02077589 */ /* 0x00033400000e0000 */
        /* <DEDUP_REMOVED lines=8> */
[----:B------:R-:W0:Y:S01]  /*75f0*/  LDGDEPBAR ;  /* 0x00000000000079af */ /* 0x000e220000000000 */
[----:B------:R-:W-:Y:S04]  /*7600*/  DEPBAR.LE SB0, 0x0 ;  /* 0x000080000000791a */ /* 0x000fe80000000000 */
[----:B------:R-:W-:Y:S06]  /*7610*/  BAR.SYNC.DEFER_BLOCKING 0x0 ;  /* 0x0000000000007b1d */ /* 0x000fec0000010000 */
[----:B------:R-:W-:-:S05]  /*7620*/  @!P0 BRA `(.L_x_3511) ;  /* 0x0000015000008947 */ /* 0x000fca0003800000 */
[----:B-1-34-:R-:W-:Y:S02]  /*7630*/  ISETP.GE.AND P0, PT, R18, c[0x0][0x1d4], PT ;  /* 0x0000750012007a0c */ /* 0x01afe40003f06270 */
        /* <DEDUP_REMOVED lines=12> */
[----:B--2---:R-:W1:Y:S10]  /*7700*/  @!P5 LDS.128 R32, [R110+0x5880] ;  /* 0x005880006e20d984 */ /* 0x004e740000000c00 */
[C---:B------:R-:W-:Y:S04]  /*7710*/  @!P0 LEA R4, P6, R125.reuse, R5, 0x1 ;  /* 0x000000057d048211 */ /* 0x040fe800078c08ff */
[----:B------:R-:W-:Y:S01]  /*7720*/  @!P0 LEA.HI.X R5, R125, R7, R122, 0x1, P6 ;  /* 0x000000077d058211 */ /* 0x000fe200030f0c7a */
[----:B-1----:R-:W-:Y:S04]  /*7730*/  @!P5 ST.E.128 [R22.64], R32 ;  /* 0x000000201600d985 */ /* 0x002fe8000c101d1a */
[----:B------:R-:W1:Y:S04]  /*7740*/  @!P4 LDS.128 R28, [R110+0x7080] ;  /* 0x007080006e1cc984 */ /* 0x000e680000000c00 */
[----:B-1----:R-:W-:Y:S04]  /*7750*/  @!P4 ST.E.128 [R8.64], R28 ;  /* 0x0000001c0800c985 */ /* 0x002fe8000c101d1a */
[----:B------:R-:W1:Y:S04]  /*7760*/  @!P0 LDS.128 R24, [R110+0x8880] ;  /* 0x008880006e188984 */ /* 0x000e680000000c00 */
[----:B-1----:R1:W-:Y:S02]  /*7770*/  @!P0 ST.E.128 [R4.64], R24 ;  /* 0x0000001804008985 */ /* 0x0023e4000c101d1a */
.L_x_3511:
[----:B-1-34-:R-:W-:Y:S05]  /*7780*/  BSYNC B0 ;  /* 0x0000000000007941 */ /* 0x01afea0003800000 */
.L_x_3510:
[----:B------:R1:W3:Y:S01]  /*7790*/  SHFL.IDX PT, R5, R2, 0x1, 0x181f ;  /* 0x00381f0002057f89 */ /* 0x0002e200000e0000 */
[----:B------:R-:W-:Y:S03]  /*77a0*/  BSSY B0, `(.L_x_3512) ;  /* 0x0000018000007945 */ /* 0x000fe60003800000 */
[----:B------:R-:W4:Y:S01]  /*77b0*/  SHFL.IDX PT, R3, R3, 0x1, 0x181f ;  /* 0x00381f0003037f89 */ /* 0x000f2200000e0000 */
[----:B------:R-:W-:-:S05]  /*77c0*/  @!P3 BRA `(.L_x_3513) ;  /* 0x000001500000b947 */ /* 0x000fca0003800000 */
[----:B------:R-:W-:Y:S02]  /*77d0*/  ISETP.GE.AND P0, PT, R18, c[0x0][0x1d4], PT ;  /* 0x0000750012007a0c */ /* 0x000fe40003f06270 */
[----:B------:R-:W-:Y:S11]  /*77e0*/  ISETP.GE.AND P4, PT, R14, c[0x0][0x1d4], PT ;  /* 0x000075000e007a0c */ /* 0x000ff60003f86270 */
[----:B------:R-:W5:Y:S01]  /*77f0*/  @!P0 LDS.128 R36, [R110+0x5080] ;  /* 0x005080006e248984 */ /* 0x000f620000000c00 */
[C---:B----4-:R-:W-:Y:S04]  /*7800*/  @!P0 LEA R40, P3, R18.reuse, R3, 0x1 ;  /* 0x0000000312288211 */ /* 0x050fe800078608ff */
[----:B---3--:R-:W-:Y:S02]  /*7810*/  @!P0 LEA.HI.X R41, R18, R5, R19, 0x1, P3 ;  /* 0x0000000512298211 */ /* 0x008fe400018f0c13 */
[C---:B------:R-:W-:Y:S04]  /*7820*/  @!P4 LEA R22, P3, R126.reuse, R3, 0x1 ;  /* 0x000000037e16c211 */ /* 0x040fe800078608ff */
[----:B------:R-:W-:Y:S02]  /*7830*/  @!P4 LEA.HI.X R23, R126, R5, R133, 0x1, P3 ;  /* 0x000000057e17c211 */ /* 0x000fe400018f0c85 */
[----:B------:R-:W-:Y:S11]  /*7840*/  ISETP.GE.AND P3, PT, R114, c[0x0][0x1d4], PT ;  /* 0x0000750072007a0c */ /* 0x000ff60003f66270 */
[----:B------:R-:W-:Y:S02]  /*7850*/  @!UPT UIADD3 URZ, URZ, URZ, URZ ;  /* 0x0000003f3f3ff290 */ /* 0x000fe4000fffe03f */
[C---:B------:R-:W-:Y:S04]  /*7860*/  @!P3 LEA R8, P5, R124.reuse, R3, 0x1 ;  /* 0x000000037c08b211 */ /* 0x040fe800078a08ff */
[----:B------:R-:W-:Y:S01]  /*7870*/  @!P3 LEA.HI.X R9, R124, R5, R123, 0x1, P5 ;  /* 0x000000057c09b211 */ /* 0x000fe200028f0c7b */
[----:B-----5:R-:W-:Y:S01]  /*7880*/  @!P0 ST.E.128 [R40.64], R36 ;  /* 0x0000002428008985 */ /* 0x020fe2000c101d1a */
[----:B------:R-:W-:Y:S03]  /*7890*/  ISETP.GE.AND P0, PT, R112, c[0x0][0x1d4], PT ;  /* 0x0000750070007a0c */ /* 0x000fe60003f06270 */
[----:B--2---:R-:W2:Y:S10]  /*78a0*/  @!P4 LDS.128 R32, [R110+0x6880] ;  /* 0x006880006e20c984 */ /* 0x004eb40000000c00 */
[C---:B-1----:R-:W-:Y:S04]  /*78b0*/  @!P0 LEA R2, P5, R125.reuse, R3, 0x1 ;  /* 0x000000037d028211 */ /* 0x042fe800078a08ff */
[----:B------:R-:W-:Y:S01]  /*78c0*/  @!P0 LEA.HI.X R3, R125, R5, R122, 0x1, P5 ;  /* 0x000000057d038211 */ /* 0x000fe200028f0c7a */
[----:B--2---:R-:W-:Y:S04]  /*78d0*/  @!P4 ST.E.128 [R22.64], R32 ;  /* 0x000000201600c985 */ /* 0x004fe8000c101d1a */
[----:B------:R-:W1:Y:S04]  /*78e0*/  @!P3 LDS.128 R28, [R110+0x8080] ;  /* 0x008080006e1cb984 */ /* 0x000e680000000c00 */
[----:B-1----:R-:W-:Y:S04]  /*78f0*/  @!P3 ST.E.128 [R8.64], R28 ;  /* 0x0000001c0800b985 */ /* 0x002fe8000c101d1a */
[----:B------:R-:W1:Y:S04]  /*7900*/  @!P0 LDS.128 R24, [R110+0x9880] ;  /* 0x009880006e188984 */ /* 0x000e680000000c00 */
[----:B-1----:R1:W-:Y:S02]  /*7910*/  @!P0 ST.E.128 [R2.64], R24 ;  /* 0x0000001802008985 */ /* 0x0023e4000c101d1a */
.L_x_3513:
[----:B------:R-:W-:Y:S05]  /*7920*/  BSYNC B0 ;  /* 0x0000000000007941 */ /* 0x000fea0003800000 */
.L_x_3512:
[----:B------:R-:W-:Y:S06]  /*7930*/  UISETP.GT.AND UP0, UPT, UR6, UR7, UPT ;  /* 0x000000070600728c */ /* 0x000fec000bf04270 */
[----:B------:R-:W-:Y:S11]  /*7940*/  PLOP3.LUT P0, PT, PT, PT, UP0, 0x80, 0x0 ;  /* 0x000000000000781c */ /* 0x000ff60003f0f008 */
[----:B------:R-:W-:Y:S02]  /*7950*/  @!UPT UIADD3 URZ, URZ, URZ, URZ ;  /* 0x0000003f3f3ff290 */ /* 0x000fe4000fffe03f */
[----:B------:R-:W-:-:S05]  /*7960*/  @!P0 BRA `(.L_x_3514) ;  /* 0x0000024000008947 */ /* 0x000fca0003800000 */
[----:B------:R-:W-:Y:S01]  /*7970*/  UIADD3 UR11, UR6, -0x1, URZ ;  /* 0xffffffff060b7890 */ /* 0x000fe2000fffe03f */
[----:B------:R-:W-:Y:S01]  /*7980*/  ISETP.GE.AND P3, PT, R121, 0x1, PT ;  /* 0x000000017900780c */ /* 0x000fe20003f66270 */
[----:B------:R-:W-:Y:S01]  /*7990*/  IMAD.MOV.U32 R22, RZ, RZ, R152 ;  /* 0x000000ffff167224 */ /* 0x000fe200078e0098 */
[----:B------:R-:W-:Y:S01]  /*79a0*/  P2R R4, PR, RZ, 0x2 ;  /* 0x00000002ff047803 */ /* 0x000fe20000000000 */
[----:B------:R-:W-:Y:S01]  /*79b0*/  USHF.R.S32.HI UR10, URZ, 0x1f, UR11 ;  /* 0x0000001f3f0a7899 */ /* 0x000fe2000801140b */
[----:B------:R-:W-:Y:S01]  /*79c0*/  IMAD.MOV.U32 R23, RZ, RZ, R155 ;  /* 0x000000ffff177224 */ /* 0x000fe200078e009b */
[----:B------:R-:W-:Y:S01]  /*79d0*/  UIMAD UR5, UR23, UR11, URZ ;  /* 0x0000000b170572a4 */ /* 0x000fe2000f8e023f */
[----:B------:R-:W-:Y:S02]  /*79e0*/  ISETP.NE.AND P1, PT, R118, RZ, PT ;  /* 0x000000ff7600720c */ /* 0x000fe40003f25270 */
[----:B------:R-:W-:Y:S01]  /*79f0*/  IMAD.WIDE.U32 R22, R108, UR11, R22 ;  /* 0x0000000b6c167c25 */ /* 0x000fe2000f8e0016 */
[----:B------:R-:W-:Y:S01]  /*7a00*/  UIMAD UR5, UR10, UR24, UR5 ;  /* 0x000000180a0572a4 */ /* 0x000fe2000f8e0205 */
[----:B------:R-:W-:Y:S02]  /*7a10*/  ISETP.NE.AND P6, PT, R116, RZ, PT ;  /* 0x000000ff7400720c */ /* 0x000fe40003fc5270 */
[----:B------:R-:W-:Y:S02]  /*7a20*/  ISETP.NE.AND P5, PT, R115, RZ, PT ;  /* 0x000000ff7300720c */ /* 0x000fe40003fa5270 */
[C---:B------:R-:W-:Y:S02]  /*7a30*/  @P3 LEA R8, P0, R22.reuse, c[0x0][0x220], 0x1 ;  /* 0x0000880016083a11 */ /* 0x040fe400078008ff */
[----:B-1----:R-:W-:Y:S04]  /*7a40*/  IADD3 R2, R23, UR5, RZ ;  /* 0x0000000517027c10 */ /* 0x002fe8000fffe0ff */
[----:B------:R-:W-:Y:S02]  /*7a50*/  @P3 LEA.HI.X R9, R22, c[0x0][0x224], R2, 0x1, P0 ;  /* 0x0000890016093a11 */ /* 0x000fe400000f0c02 */
[----:B------:R-:W-:Y:S03]  /*7a60*/  ISETP.GE.AND P0, PT, R121, 0x21, PT ;  /* 0x000000217900780c */ /* 0x000fe60003f06270 */
[----:B------:R-:W-:Y:S01]  /*7a70*/  @!PT LDS RZ, [RZ] ;  /* 0x00000000fffff984 */ /* 0x000fe20000000800 */
[----:B------:R-:W-:Y:S01]  /*7a80*/  @!PT LDS RZ, [RZ] ;  /* 0x00000000fffff984 */ /* 0x000fe20000000800 */
[----:B------:R-:W-:Y:S01]  /*7a90*/  @!PT LDS RZ, [RZ] ;  /* 0x00000000fffff984 */ /* 0x000fe20000000800 */
[----:B------:R1:W-:Y:S01]  /*7aa0*/  @P3 LDGSTS.E.BYPASS.LTC128B.128 [R110+0xa080], [R8.64], !P1 ;  /* 0x0a080000086e3fae */ /* 0x0003e2000c901d5a */
[----:B------:R-:W-:Y:S09]  /*7ab0*/  ISETP.NE.AND P1, PT, R4, RZ, PT ;  /* 0x000000ff0400720c */ /* 0x000ff20003f25270 */
[----:B----4-:R-:W-:Y:S04]  /*7ac0*/  @P0 IADD3 R3, P4, R22, UR29, RZ ;  /* 0x0000001d16030c10 */ /* 0x010fe8000ff9e0ff */
[----:B------:R-:W-:Y:S02]  /*7ad0*/  @P0 IADD3.X R2, R2, UR28, RZ, P4, !PT ;  /* 0x0000001c02020c10 */ /* 0x000fe4000a7fe4ff */
[C---:B------:R-:W-:Y:S04]  /*7ae0*/  @P0 LEA R22, P4, R3.reuse, c[0x0][0x220], 0x1 ;  /* 0x0000880003160a11 */ /* 0x040fe800078808ff */
[----:B------:R-:W-:Y:S02]  /*7af0*/  @P0 LEA.HI.X R23, R3, c[0x0][0x224], R2, 0x1, P4 ;  /* 0x0000890003170a11 */ /* 0x000fe400020f0c02 */
[----:B------:R-:W-:Y:S11]  /*7b00*/  ISETP.NE.AND P4, PT, R117, RZ, PT ;  /* 0x000000ff7500720c */ /* 0x000ff60003f85270 */
[----:B------:R-:W-:Y:S02]  /*7b10*/  @!UPT UIADD3 URZ, URZ, URZ, URZ ;  /* 0x0000003f3f3ff290 */ /* 0x000fe4000fffe03f */
[----:B------:R1:W-:Y:S04]  /*7b20*/  @P3 LDGSTS.E.BYPASS.LTC128B.128 [R110+0xb880], [R8.64+0x80], !P4 ;  /* 0x0b880080086e3fae */ /* 0x0003e8000e101d5a */
[----:B------:R1:W-:Y:S04]  /*7b30*/  @P3 LDGSTS.E.BYPASS.LTC128B.128 [R110+0xd080], [R8.64+0x100], !P6 ;  /* 0x0d080100086e3fae */ /* 0x0003e8000f101d5a */
[----:B------:R1:W-:Y:S01]  /*7b40*/  @P3 LDGSTS.E.BYPASS.LTC128B.128 [R110+0xe880], [R8.64+0x180], !P5 ;  /* 0x0e880180086e3fae */ /* 0x0003e2000e901d5a */
[----:B------:R-:W-:Y:S11]  /*7b50*/  ISETP.NE.AND P3, PT, R118, RZ, PT ;  /* 0x000000ff7600720c */ /* 0x000ff60003f65270 */
[----:B------:R-:W-:Y:S02]  /*7b60*/  @!UPT UIADD3 URZ, URZ, URZ, URZ ;  /* 0x0000003f3f3ff290 */ /* 0x000fe4000fffe03f */
[----:B------:R1:W-:Y:S04]  /*7b70*/  @P0 LDGSTS.E.BYPASS.LTC128B.128 [R110+0xb080], [R22.64], !P3 ;  /* 0x0b080000166e0fae */ /* 0x0003e8000d901d5a */
[----:B------:R1:W-:Y:S04]  /*7b80*/  @P0 LDGSTS.E.BYPASS.LTC128B.128 [R110+0xc880], [R22.64+0x80], !P4 ;  /* 0x0c880080166e0fae */ /* 0x0003e8000e101d5a */
[----:B------:R1:W-:Y:S04]  /*7b90*/  @P0 LDGSTS.E.BYPASS.LTC128B.128 [R110+0xe080], [R22.64+0x100], !P6 ;  /* 0x0e080100166e0fae */ /* 0x0003e8000f101d5a */
[----:B------:R1:W-:Y:S02]  /*7ba0*/  @P0 LDGSTS.E.BYPASS.LTC128B.128 [R110+0xf880], [R22.64+0x180], !P5 ;  /* 0x0f880180166e0fae */ /* 0x0003e4000e901d5a */
.L_x_3514:
[----:B------:R-:W0:Y:S01]  /*7bb0*/  LDGDEPBAR ;  /* 0x00000000000079af */ /* 0x000e220000000000 */
[----:B------:R-:W-:Y:S01]  /*7bc0*/  UIADD3 UR6, UR6, -0x1, URZ ;  /* 0xffffffff06067890 */ /* 0x000fe2000fffe03f */
[----:B------:R-:W-:Y:S11]  /*7bd0*/  PLOP3.LUT P0, PT, PT, PT, UP0, 0x80, 0x0 ;  /* 0x000000000000781c */ /* 0x000ff60003f0f008 */
[----:B------:R-:W-:Y:S02]  /*7be0*/  @!UPT UIADD3 URZ, URZ, URZ, URZ ;  /* 0x0000003f3f3ff290 */ /* 0x000fe4000fffe03f */
[----:B------:R-:W-:-:S05]  /*7bf0*/  @P0 BRA `(.L_x_3515) ;  /* 0xffffa03000000947 */ /* 0x000fca000383ffff */
[----:B------:R-:W-:Y:S06]  /*7c00*/  BAR.SYNC.DEFER_BLOCKING 0x0 ;  /* 0x0000000000007b1d */ /* 0x000fec0000010000 */
.L_x_3475:
[----:B-1----:R-:W-:Y:S01]  /*7c10*/  UIADD3 UR6, UR18, 0x7f, URZ ;  /* 0x0000007f12067890 */ /* 0x002fe2000fffe03f */
[----:B------:R-:W-:Y:S01]  /*7c20*/  PLOP3.LUT P2, PT, PT, PT, PT, 0x80, 0x0 ;  /* 0x000000000000781c */ /* 0x000fe20003f4f070 */
[----:B------:R-:W-:Y:S01]  /*7c30*/  ULDC.64 UR4, c[0x0][0x2c8] ;  /* 0x0000b20000047ab9 */ /* 0x000fe20000000a00 */
[----:B------:R-:W-:Y:S01]  /*7c40*/  CS2R R130, SRZ ;  /* 0x0000000000827805 */ /* 0x000fe2000001ff00 */
[----:B------:R-:W-:Y:S01]  /*7c50*/  UIMAD.WIDE.U32 UR8, UR6, UR4, URZ ;  /* 0x00000004060872a5 */ /* 0x000fe2000f8e003f */
[----:B------:R-:W-:Y:S01]  /*7c60*/  CS2R R128, SRZ ;  /* 0x0000000000807805 */ /* 0x000fe2000001ff00 */
[----:B------:R-:W-:Y:S01]  /*7c70*/  CS2R R126, SRZ ;  /* 0x00000000007e7805 */ /* 0x000fe2000001ff00 */
[----:B------:R-:W-:Y:S01]  /*7c80*/  CS2R R124, SRZ ;  /* 0x00000000007c7805 */ /* 0x000fe2000001ff00 */
[----:B------:R-:W-:Y:S01]  /*7c90*/  @UP2 USHF.R.U32.HI UR6, URZ, UR5, UR9 ;  /* 0x000000053f062299 */ /* 0x000fe20008011609 */
[----:B------:R-:W-:Y:S01]  /*7ca0*/  CS2R R122, SRZ ;  /* 0x00000000007a7805 */ /* 0x000fe2000001ff00 */
[----:B------:R-:W-:Y:S01]  /*7cb0*/  CS2R R120, SRZ ;  /* 0x0000000000787805 */ /* 0x000fe2000001ff00 */
[----:B-----5:R-:W-:Y:S01]  /*7cc0*/  CS2R R118, SRZ ;  /* 0x0000000000767805 */ /* 0x020fe2000001ff00 */
[----:B------:R-:W-:Y:S01]  /*7cd0*/  UIADD3 UR6, UR12, UR6, URZ ;  /* 0x000000060c067290 */ /* 0x000fe2000fffe03f */
[----:B------:R-:W-:Y:S01]  /*7ce0*/  CS2R R116, SRZ ;  /* 0x0000000000747805 */ /* 0x000fe2000001ff00 */
[----:B------:R-:W-:Y:S01]  /*7cf0*/  CS2R R114, SRZ ;  /* 0x0000000000727805 */ /* 0x000fe2000001ff00 */
[----:B------:R-:W-:Y:S01]  /*7d00*/  CS2R R112, SRZ ;  /* 0x0000000000707805 */ /* 0x000fe2000001ff00 */
[----:B------:R-:W-:Y:S01]  /*7d10*/  UIMAD.WIDE UR4, UR6, 0x2aaaaaab, URZ ;  /* 0x2aaaaaab060478a5 */ /* 0x000fe2000f8e023f */
[----:B------:R-:W-:Y:S01]  /*7d20*/  CS2R R110, SRZ ;  /* 0x00000000006e7805 */ /* 0x000fe2000001ff00 */
        /* <DEDUP_REMOVED lines=70> */
[----:B---3--:R-:W-:Y:S01]  /*8190*/  IMAD.U32 R5, RZ, RZ, UR5 ;  /* 0x00000005ff057e24 */ /* 0x008fe2000f8e00ff */
        /* <DEDUP_REMOVED lines=23> */
[----:B----4-:R-:W-:Y:S01]  /*8310*/  IADD3 R3, R217, UR18, RZ ;  /* 0x00000012d9037c10 */ /* 0x010fe2000fffe0ff */
        /* <DEDUP_REMOVED lines=9> */
[--C-:B------:R-:W-:Y:S01]  /*83b0*/  IMAD.MOV.U32 R8, RZ, RZ, R3.reuse ;  /* 0x000000ffff087224 */ /* 0x100fe200078e0003 */
        /* <DEDUP_REMOVED lines=15> */
[----:B------:R-:W-:Y:S01]  /*84b0*/  UIMAD UR10, UR21, UR10, URZ ;  /* 0x0000000a150a72a4 */ /* 0x000fe2000f8e023f */
[----:B------:R-:W-:Y:S01]  /*84c0*/  IMAD.U32 R6, RZ, RZ, UR8 ;  /* 0x00000008ff067e24 */ /* 0x000fe2000f8e00ff */
[----:B------:R-:W-:Y:S01]  /*84d0*/  SHF.R.S32.HI R3, RZ, 0x1f, R4 ;  /* 0x0000001fff037819 */ /* 0x000fe20000011404 */
[----:B------:R-:W-:Y:S01]  /*84e0*/  IMAD R5, R8, c[0x0][0x1b4], R5 ;  /* 0x00006d0008057a24 */ /* 0x000fe200078e0205 */
[C---:B------:R-:W-:Y:S01]  /*84f0*/  IADD3 R32, R188.reuse, 0x80, RZ ;  /* 0x00000080bc207810 */ /* 0x040fe20007ffe0ff */
[----:B------:R-:W-:Y:S01]  /*8500*/  IMAD.U32 R7, RZ, RZ, UR5 ;  /* 0x00000005ff077e24 */ /* 0x000fe2000f8e00ff */
[----:B------:R-:W-:Y:S01]  /*8510*/  ISETP.GE.AND P4, PT, R188, c[0x0][0x198], PT ;  /* 0x00006600bc007a0c */ /* 0x000fe20003f86270 */
[----:B------:R-:W-:Y:S01]  /*8520*/  IMAD R3, R3, c[0x0][0x1a8], RZ ;  /* 0x00006a0003037a24 */ /* 0x000fe200078e02ff */
[----:B------:R-:W-:Y:S01]  /*8530*/  SHF.R.U32.HI R145, RZ, 0x3, R147 ;  /* 0x00000003ff917819 */ /* 0x000fe20000011693 */
[----:B------:R-:W-:Y:S01]  /*8540*/  IMAD.WIDE.U32 R8, R8, c[0x0][0x1b0], R6 ;  /* 0x00006c0008087a25 */ /* 0x000fe200078e0006 */
[----:B------:R-:W-:-:S02]  /*8550*/  LOP3.LUT R6, R63, 0xfffffff0, RZ, 0xc0, !PT ;  /* 0xfffffff03f067812 */ /* 0x000fc400078ec0ff */
[----:B------:R-:W-:Y:S01]  /*8560*/  ISETP.GE.AND P3, PT, R221, c[0x0][0x198], PT ;  /* 0x00006600dd007a0c */ /* 0x000fe20003f66270 */
[----:B------:R-:W-:Y:S01]  /*8570*/  IMAD.IADD R9, R9, 0x1, R5 ;  /* 0x0000000109097824 */ /* 0x000fe200078e0205 */
[----:B------:R-:W-:Y:S01]  /*8580*/  ISETP.GE.AND P5, PT, R35, c[0x0][0x198], PT ;  /* 0x0000660023007a0c */ /* 0x000fe20003fa6270 */
[----:B------:R-:W-:Y:S02]  /*8590*/  IMAD.IADD R7, R215, 0x1, -R6 ;  /* 0x00000001d7077824 */ /* 0x000fe400078e0a06 */
[C---:B------:R-:W-:Y:S02]  /*85a0*/  IMAD R3, R4.reuse, c[0x0][0x1ac], R3 ;  /* 0x00006b0004037a24 */ /* 0x040fe400078e0203 */
[----:B------:R-:W-:Y:S01]  /*85b0*/  IMAD.WIDE.U32 R4, R4, c[0x0][0x1a8], R8 ;  /* 0x00006a0004047a25 */ /* 0x000fe200078e0008 */
[----:B------:R-:W-:Y:S02]  /*85c0*/  SHF.R.S32.HI R6, RZ, 0x1f, R7 ;  /* 0x0000001fff067819 */ /* 0x000fe40000011407 */
[----:B------:R-:W-:Y:S01]  /*85d0*/  IADD3 R9, R189, UR18, RZ ;  /* 0x00000012bd097c10 */ /* 0x000fe2000fffe0ff */
[----:B------:R-:W-:Y:S01]  /*85e0*/  IMAD.IADD R3, R5, 0x1, R3 ;  /* 0x0000000105037824 */ /* 0x000fe200078e0203 */
[----:B------:R-:W-:Y:S01]  /*85f0*/  LEA.HI R6, R6, R7, RZ, 0x3 ;  /* 0x0000000706067211 */ /* 0x000fe200078f18ff */
[----:B------:R-:W-:Y:S01]  /*8600*/  IMAD.SHL.U32 R144, R144, 0x8, RZ ;  /* 0x0000000890907824 */ /* 0x000fe200078e00ff */
[----:B------:R-:W-:Y:S01]  /*8610*/  ISETP.GE.AND P6, PT, R9, UR10, PT ;  /* 0x0000000a09007c0c */ /* 0x000fe2000bfc6270 */
[----:B------:R-:W-:Y:S01]  /*8620*/  IMAD.MOV.U32 R5, RZ, RZ, 0x20 ;  /* 0x00000020ff057424 */ /* 0x000fe200078e00ff */
[----:B------:R-:W-:Y:S01]  /*8630*/  LOP3.LUT R62, R6, 0xfffffff8, RZ, 0xc0, !PT ;  /* 0xfffffff8063e7812 */ /* 0x000fe200078ec0ff */
[----:B------:R-:W-:Y:S01]  /*8640*/  IMAD.MOV.U32 R218, RZ, RZ, -0x1 ;  /* 0xffffffffffda7424 */ /* 0x000fe200078e00ff */
[----:B------:R-:W-:-:S02]  /*8650*/  LEA R16, P0, R4, c[0x0][0x160], 0x1 ;  /* 0x0000580004107a11 */ /* 0x000fc400078008ff */
[----:B------:R-:W-:Y:S01]  /*8660*/  LOP3.LUT R144, R144, 0xfffffe00, RZ, 0xc0, !PT ;  /* 0xfffffe0090907812 */ /* 0x000fe200078ec0ff */
[----:B------:R-:W-:Y:S01]  /*8670*/  IMAD.IADD R62, R7, 0x1, -R62 ;  /* 0x00000001073e7824 */ /* 0x000fe200078e0a3e */
[----:B------:R-:W-:Y:S01]  /*8680*/  LEA.HI.X R3, R4, c[0x0][0x164], R3, 0x1, P0 ;  /* 0x0000590004037a11 */ /* 0x000fe200000f0c03 */
[----:B------:R-:W-:Y:S01]  /*8690*/  IMAD.MOV.U32 R7, RZ, RZ, 0x10 ;  /* 0x00000010ff077424 */ /* 0x000fe200078e00ff */
[----:B------:R-:W-:Y:S01]  /*86a0*/  ISETP.GE.AND P0, PT, R32, c[0x0][0x198], PT ;  /* 0x0000660020007a0c */ /* 0x000fe20003f06270 */
[----:B------:R1:W3:Y:S01]  /*86b0*/  SHFL.IDX PT, R14, R16, RZ, 0x181f ;  /* 0x00181fff100e7589 */ /* 0x0002e200000e0000 */
[----:B------:R-:W-:-:S03]  /*86c0*/  P2R R10, PR, RZ, 0x40 ;  /* 0x00000040ff0a7803 */ /* 0x000fc60000000000 */
[----:B------:R1:W4:Y:S01]  /*86d0*/  SHFL.IDX PT, R15, R3, RZ, 0x181f ;  /* 0x00181fff030f7589 */ /* 0x00032200000e0000 */
[----:B--2---:R2:W5:Y:S01]  /*86e0*/  @P2 R2UR UR11, R0 ;  /* 0x00000000000b23c2 */ /* 0x00456200000e0000 */
[----:B------:R-:W-:Y:S01]  /*86f0*/  R2P PR, R62, 0x6 ;  /* 0x000000063e007804 */ /* 0x000fe20000000000 */
[----:B-----5:R-:W-:-:S04]  /*8700*/  @!UP1 UMOV UR11, UR22 ;  /* 0x00000016000b9c82 */ /* 0x020fc80008000000 */
[----:B------:R-:W-:Y:S02]  /*8710*/  SEL R7, R7, 0xfffffff0, !P1 ;  /* 0xfffffff007077807 */ /* 0x000fe40004800000 */
[----:B------:R-:W-:Y:S02]  /*8720*/  SEL R5, R5, 0xffffffe0, !P2 ;  /* 0xffffffe005057807 */ /* 0x000fe40005000000 */
[----:B--2---:R-:W-:-:S04]  /*8730*/  LOP3.LUT R0, R147, 0x38, R188, 0xf8, !PT ;  /* 0x0000003893007812 */ /* 0x004fc800078ef8bc */
[----:B------:R-:W-:-:S05]  /*8740*/  LOP3.LUT R11, R0, R145, RZ, 0x3c, !PT ;  /* 0x00000091000b7212 */ /* 0x000fca00078e3cff */
[----:B------:R-:W-:Y:S01]  /*8750*/  IMAD.IADD R0, R11, 0x1, R144 ;  /* 0x000000010b007824 */ /* 0x000fe200078e0290 */
        /* <DEDUP_REMOVED lines=20> */
.L_x_3518:
[----:B-1-34-:R-:W-:Y:S05]  /*88a0*/  BSYNC B0 ;  /* 0x0000000000007941 */ /* 0x01afea0003800000 */
.L_x_3517:
        /* <DEDUP_REMOVED lines=26> */
.L_x_3520:
[----:B------:R-:W-:Y:S05]  /*8a50*/  BSYNC B0 ;  /* 0x0000000000007941 */ /* 0x000fea0003800000 */
.L_x_3519:
        /* <DEDUP_REMOVED lines=26> */
.L_x_3522:
[----:B------:R-:W-:Y:S05]  /*8c00*/  BSYNC B0 ;  /* 0x0000000000007941 */ /* 0x000fea0003800000 */
.L_x_3521:
[----:B------:R-:W-:Y:S01]  /*8c10*/  IADD3 R4, R9, 0x60, RZ ;  /* 0x0000006009047810 */ /* 0x000fe20007ffe0ff */
[----:B-1-3--:R-:W-:Y:S01]  /*8c20*/  SHFL.IDX PT, R14, R16, 0x3, 0x181f ;  /* 0x00781f00100e7f89 */ /* 0x00afe200000e0000 */
[----:B------:R-:W-:Y:S01]  /*8c30*/  UMOV UR6, 0x30 ;  /* 0x0000003000067882 */ /* 0x000fe20000000000 */
[----:B------:R-:W-:Y:S01]  /*8c40*/  IMAD.MOV.U32 R216, RZ, RZ, c[0x0][0x2b8] ;  /* 0x0000ae00ffd87624 */ /* 0x000fe200078e00ff */
[----:B------:R-:W-:Y:S01]  /*8c50*/  ISETP.GE.AND P2, PT, R4, UR10, PT ;  /* 0x0000000a04007c0c */ /* 0x000fe2000bf46270 */
[----:B------:R-:W1:Y:S01]  /*8c60*/  SHFL.IDX PT, R15, R3, 0x3, 0x181f ;  /* 0x00781f00030f7f89 */ /* 0x000e6200000e0000 */
[----:B------:R-:W-:Y:S01]  /*8c70*/  UIMAD UR6, UR13, UR6, -0x30 ;  /* 0xffffffd00d0674a4 */ /* 0x000fe2000f8e0206 */
        /* <DEDUP_REMOVED lines=10> */
[----:B------:R-:W-:Y:S01]  /*8d20*/  @!P2 SHF.R.S32.HI R17, RZ, 0x1f, R32 ;  /* 0x0000001fff11a819 */ /* 0x000fe20000011420 */
[----:B------:R-:W-:Y:S01]  /*8d30*/  UIMAD UR7, UR11, UR5, UR7 ;  /* 0x000000050b0772a4 */ /* 0x000fe2000f8e0207 */
[----:B----4-:R-:W-:Y:S02]  /*8d40*/  @!P2 LEA.HI R19, R4, R221, RZ, 0x3 ;  /* 0x000000dd0413a211 */ /* 0x010fe400078f18ff */
[----:B------:R-:W-:Y:S01]  /*8d50*/  @!P2 LEA.HI R17, R17, R32, RZ, 0x3 ;  /* 0x000000201111a211 */ /* 0x000fe200078f18ff */
[----:B------:R-:W-:Y:S01]  /*8d60*/  UIADD3 UR7, UR9, UR7, URZ ;  /* 0x0000000709077290 */ /* 0x000fe2000fffe03f */
[----:B------:R-:W-:Y:S01]  /*8d70*/  @!P2 SHF.R.S32.HI R4, RZ, 0x1f, R35 ;  /* 0x0000001fff04a819 */ /* 0x000fe20000011423 */
[----:B------:R-:W-:Y:S01]  /*8d80*/  ULDC.64 UR4, c[0x0][0x1e8] ;  /* 0x00007a0000047ab9 */ /* 0x000fe20000000a00 */
[----:B------:R-:W-:-:S02]  /*8d90*/  @!P2 LOP3.LUT R19, R19, 0xfffffff8, RZ, 0xc0, !PT ;  /* 0xfffffff81313a812 */ /* 0x000fc400078ec0ff */
[----:B------:R-:W-:Y:S01]  /*8da0*/  @!P2 LOP3.LUT R17, R17, 0xfffffff8, RZ, 0xc0, !PT ;  /* 0xfffffff81111a812 */ /* 0x000fe200078ec0ff */
[--C-:B-1----:R-:W-:Y:S01]  /*8db0*/  @!P2 IMAD.WIDE R20, R188, 0x2, R14.reuse ;  /* 0x00000002bc14a825 */ /* 0x102fe200078e020e */
[----:B------:R-:W-:Y:S02]  /*8dc0*/  @!P2 LEA.HI R4, R4, R35, RZ, 0x3 ;  /* 0x000000230404a211 */ /* 0x000fe400078f18ff */
[----:B------:R-:W-:Y:S01]  /*8dd0*/  @P1 LOP3.LUT R33, R33, 0x8, RZ, 0xfc, !PT ;  /* 0x0000000821211812 */ /* 0x000fe200078efcff */
[--C-:B------:R-:W-:Y:S01]  /*8de0*/  @!P2 IMAD.WIDE R18, R19, 0x2, R14.reuse ;  /* 0x000000021312a825 */ /* 0x100fe200078e020e */
[----:B------:R-:W-:Y:S01]  /*8df0*/  @!P2 LOP3.LUT R4, R4, 0xfffffff8, RZ, 0xc0, !PT ;  /* 0xfffffff80404a812 */ /* 0x000fe200078ec0ff */
[----:B------:R-:W-:Y:S01]  /*8e00*/  @!PT LDS RZ, [RZ] ;  /* 0x00000000fffff984 */ /* 0x000fe20000000800 */
[----:B------:R1:W-:Y:S02]  /*8e10*/  @!P2 LDGSTS.E.BYPASS.LTC128B.128 [R11+0x13080], [R20.64], !P4 ;  /* 0x13080000140bafae */ /* 0x0003e4000e101d5a */
[----:B--2---:R-:W-:Y:S02]  /*8e20*/  @!P2 IMAD.WIDE R16, R17, 0x2, R14 ;  /* 0x000000021110a825 */ /* 0x004fe400078e020e */
        /* <DEDUP_REMOVED lines=8> */
[----:B--2---:R-:W-:-:S04]  /*8eb0*/  @!P2 IMAD.WIDE R18, R4, 0x2, R14 ;  /* 0x000000020412a825 */ /* 0x004fc800078e020e */
[C---:B------:R-:W-:Y:S01]  /*8ec0*/  @!P0 IADD3 R15, P1, R3.reuse, UR8, RZ ;  /* 0x00000008030f8c10 */ /* 0x040fe2000ff3e0ff */
[----:B------:R2:W-:Y:S03]  /*8ed0*/  @!P2 LDGSTS.E.BYPASS.LTC128B.128 [R11+0x1f080], [R18.64], !P5 ;  /* 0x1f080000120bafae */ /* 0x0005e6000e901d5a */
[----:B------:R-:W-:Y:S02]  /*8ee0*/  @!P0 LEA.HI.X.SX32 R4, R3, UR7, 0x1, P1 ;  /* 0x0000000703048c11 */ /* 0x000fe400088f0eff */
[C---:B---3--:R-:W-:Y:S01]  /*8ef0*/  @!P0 LEA R16, P1, R15.reuse, c[0x0][0x2a0], 0x2 ;  /* 0x0000a8000f108a11 */ /* 0x048fe200078210ff */
[----:B------:R-:W0:Y:S03]  /*8f00*/  LDGDEPBAR ;  /* 0x00000000000079af */ /* 0x000e260000000000 */
[----:B------:R-:W-:Y:S01]  /*8f10*/  @!P0 LEA.HI.X R17, R15, c[0x0][0x2a4], R4, 0x2, P1 ;  /* 0x0000a9000f118a11 */ /* 0x000fe200008f1404 */
[----:B------:R-:W-:Y:S06]  /*8f20*/  BAR.SYNC.DEFER_BLOCKING 0x0 ;  /* 0x0000000000007b1d */ /* 0x000fec0000010000 */
[----:B------:R-:W3:Y:S01]  /*8f30*/  @!P0 LDG.E R219, [R16.64] ;  /* 0x0000001a10db8981 */ /* 0x000ee2000c1e1900 */
[----:B------:R-:W-:Y:S01]  /*8f40*/  IMAD.MOV R3, RZ, RZ, -R3 ;  /* 0x000000ffff037224 */ /* 0x000fe200078e0a03 */
[----:B------:R-:W-:Y:S01]  /*8f50*/  UIMAD UR11, UR15, UR4, URZ ;  /* 0x000000040f0b72a4 */ /* 0x000fe2000f8e023f */
[----:B------:R-:W-:Y:S01]  /*8f60*/  ISETP.GE.AND P6, PT, R188, c[0x0][0x1d4], PT ;  /* 0x00007500bc007a0c */ /* 0x000fe20003fc6270 */
[----:B------:R-:W-:Y:S01]  /*8f70*/  UIADD3 UR20, UR13, -0x1, URZ ;  /* 0xffffffff0d147890 */ /* 0x000fe2000fffe03f */
[----:B------:R-:W-:Y:S01]  /*8f80*/  IMAD R220, R3, c[0x0][0x2b8], R220 ;  /* 0x0000ae0003dc7a24 */ /* 0x000fe200078e02dc */
[----:B------:R-:W-:Y:S01]  /*8f90*/  UIMAD.WIDE.U32 UR24, UR16, UR4, URZ ;  /* 0x00000004101872a5 */ /* 0x000fe2000f8e003f */
[----:B------:R-:W-:Y:S01]  /*8fa0*/  ISETP.GE.AND P3, PT, R221, c[0x0][0x1d4], PT ;  /* 0x00007500dd007a0c */ /* 0x000fe20003f66270 */
[----:B------:R-:W-:Y:S01]  /*8fb0*/  UIMAD UR11, UR16, UR5, UR11 ;  /* 0x00000005100b72a4 */ /* 0x000fe2000f8e020b */
[----:B------:R-:W-:Y:S01]  /*8fc0*/  IMAD.WIDE.U32 R14, R220, c[0x0][0x1e0], RZ ;  /* 0x00007800dc0e7a25 */ /* 0x000fe200078e00ff */
[----:B------:R-:W-:Y:S01]  /*8fd0*/  SHF.R.S32.HI R61, RZ, 0x1f, R220 ;  /* 0x0000001fff3d7819 */ /* 0x000fe200000114dc */
[----:B------:R-:W-:Y:S01]  /*8fe0*/  UIMAD UR20, UR20, -0x30, UR14 ;  /* 0xffffffd0141478a4 */ /* 0x000fe2000f8e020e */
[----:B------:R-:W-:Y:S01]  /*8ff0*/  ISETP.GE.AND P5, PT, R32, c[0x0][0x1d4], PT ;  /* 0x0000750020007a0c */ /* 0x000fe20003fa6270 */
[----:B------:R-:W-:Y:S01]  /*9000*/  UIADD3 UR11, UR25, UR11, URZ ;  /* 0x0000000b190b7290 */ /* 0x000fe2000fffe03f */
[----:B------:R-:W-:Y:S01]  /*9010*/  ISETP.GE.AND P4, PT, R35, c[0x0][0x1d4], PT ;  /* 0x0000750023007a0c */ /* 0x000fe20003f86270 */
[----:B------:R-:W-:Y:S01]  /*9020*/  IMAD R3, R61, c[0x0][0x1e0], RZ ;  /* 0x000078003d037a24 */ /* 0x000fe200078e02ff */
[----:B------:R-:W-:Y:S01]  /*9030*/  UISETP.LT.AND UP0, UPT, UR20, 0x30, UPT ;  /* 0x000000301400788c */ /* 0x000fe2000bf01270 */
[----:B------:R-:W-:-:S02]  /*9040*/  LOP3.LUT R33, R33, 0xfffffffe, RZ, 0xc0, !PT ;  /* 0xfffffffe21217812 */ /* 0x000fc400078ec0ff */
[----:B------:R-:W-:Y:S01]  /*9050*/  IMAD R3, R220, c[0x0][0x1e4], R3 ;  /* 0x00007900dc037a24 */ /* 0x000fe200078e0203 */
[----:B------:R-:W-:Y:S01]  /*9060*/  USEL UR4, UR20, 0x30, UP0 ;  /* 0x0000003014047887 */ /* 0x000fe20008000000 */
[----:B------:R-:W-:Y:S02]  /*9070*/  @P3 LOP3.LUT R33, R33, 0x1, RZ, 0xfc, !PT ;  /* 0x0000000121213812 */ /* 0x000fe400078efcff */
[----:B------:R-:W-:Y:S01]  /*9080*/  IMAD.IADD R15, R15, 0x1, R3 ;  /* 0x000000010f0f7824 */ /* 0x000fe200078e0203 */
[----:B---3--:R-:W-:-:S03]  /*9090*/  SHF.R.S32.HI R60, RZ, 0x1f, R219 ;  /* 0x0000001fff3c7819 */ /* 0x008fc600000114db */
[----:B------:R-:W-:Y:S01]  /*90a0*/  IMAD.WIDE.U32 R16, R219, c[0x0][0x1f0], R14 ;  /* 0x00007c00db107a25 */ /* 0x000fe200078e000e */
[----:B------:R-:W-:Y:S01]  /*90b0*/  IADD3 R14, -R189, UR4, RZ ;  /* 0x00000004bd0e7c10 */ /* 0x000fe2000fffe1ff */
[----:B------:R-:W-:Y:S02]  /*90c0*/  ULDC.64 UR4, c[0x0][0x210] ;  /* 0x0000840000047ab9 */ /* 0x000fe40000000a00 */
[----:B------:R-:W-:Y:S01]  /*90d0*/  IMAD R4, R60, c[0x0][0x1f0], RZ ;  /* 0x00007c003c047a24 */ /* 0x000fe200078e02ff */
[----:B------:R-:W-:Y:S02]  /*90e0*/  UIMAD UR12, UR15, UR4, URZ ;  /* 0x000000040f0c72a4 */ /* 0x000fe4000f8e023f */
[----:B------:R-:W-:Y:S01]  /*90f0*/  UIMAD.WIDE.U32 UR28, UR16, UR4, URZ ;  /* 0x00000004101c72a5 */ /* 0x000fe2000f8e003f */
[----:B------:R-:W-:Y:S01]  /*9100*/  IMAD R15, R219, c[0x0][0x1f4], R4 ;  /* 0x00007d00db0f7a24 */ /* 0x000fe200078e0204 */
[----:B------:R-:W-:Y:S01]  /*9110*/  IADD3 R4, P0, R16, UR24, RZ ;  /* 0x0000001810047c10 */ /* 0x000fe2000ff1e0ff */
[----:B------:R-:W-:-:S03]  /*9120*/  UIMAD UR12, UR16, UR5, UR12 ;  /* 0x00000005100c72a4 */ /* 0x000fc6000f8e020c */
[----:B------:R-:W-:Y:S01]  /*9130*/  IADD3.X R15, R17, UR11, R15, P0, !PT ;  /* 0x0000000b110f7c10 */ /* 0x000fe200087fe40f */
[----:B------:R-:W-:Y:S01]  /*9140*/  UIADD3 UR12, UR29, UR12, URZ ;  /* 0x0000000c1d0c7290 */ /* 0x000fe2000fffe03f */
[----:B------:R-:W-:-:S04]  /*9150*/  LEA R16, P0, R4, c[0x0][0x1c8], 0x1 ;  /* 0x0000720004107a11 */ /* 0x000fc800078008ff */
[----:B------:R-:W-:Y:S01]  /*9160*/  LEA.HI.X R15, R4, c[0x0][0x1cc], R15, 0x1, P0 ;  /* 0x00007300040f7a11 */ /* 0x000fe200000f0c0f */
[----:B--2---:R-:W-:Y:S01]  /*9170*/  SHFL.IDX PT, R18, R16, RZ, 0x181f ;  /* 0x00181fff10127589 */ /* 0x004fe200000e0000 */
[----:B------:R-:W-:-:S03]  /*9180*/  ISETP.GE.AND P0, PT, R14, 0x1, PT ;  /* 0x000000010e00780c */ /* 0x000fc60003f06270 */
[----:B------:R-:W2:Y:S04]  /*9190*/  SHFL.IDX PT, R19, R15, RZ, 0x181f ;  /* 0x00181fff0f137589 */ /* 0x000ea800000e0000 */
[----:B------:R-:W-:Y:S04]  /*91a0*/  SHFL.IDX PT, R26, R16, 0x1, 0x181f ;  /* 0x00381f00101a7f89 */ /* 0x000fe800000e0000 */
[----:B------:R-:W3:Y:S02]  /*91b0*/  SHFL.IDX PT, R27, R15, 0x1, 0x181f ;  /* 0x00381f000f1b7f89 */ /* 0x000ee400000e0000 */
[----:B------:R-:W-:-:S02]  /*91c0*/  @P0 SHF.R.S32.HI R4, RZ, 0x1f, R221 ;  /* 0x0000001fff040819 */ /* 0x000fc400000114dd */
[----:B------:R-:W-:Y:S02]  /*91d0*/  @P0 SHF.R.S32.HI R3, RZ, 0x1f, R32 ;  /* 0x0000001fff030819 */ /* 0x000fe40000011420 */
[----:B------:R-:W-:Y:S02]  /*91e0*/  @P0 SHF.R.S32.HI R12, RZ, 0x1f, R35 ;  /* 0x0000001fff0c0819 */ /* 0x000fe40000011423 */
[----:B-1----:R-:W-:Y:S02]  /*91f0*/  @P0 LEA.HI R11, R4, R221, RZ, 0x3 ;  /* 0x000000dd040b0211 */ /* 0x002fe400078f18ff */
[----:B------:R-:W-:Y:S02]  /*9200*/  @P0 LEA.HI R4, R3, R32, RZ, 0x3 ;  /* 0x0000002003040211 */ /* 0x000fe400078f18ff */
[----:B------:R-:W-:Y:S01]  /*9210*/  @P0 LEA.HI R3, R12, R35, RZ, 0x3 ;  /* 0x000000230c030211 */ /* 0x000fe200078f18ff */
[----:B------:R-:W-:Y:S01]  /*9220*/  @P0 IMAD.SHL.U32 R12, R0, 0x2, RZ ;  /* 0x00000002000c0824 */ /* 0x000fe200078e00ff */
[----:B------:R-:W-:-:S02]  /*9230*/  @P0 LOP3.LUT R11, R11, 0xfffffff8, RZ, 0xc0, !PT ;  /* 0xfffffff80b0b0812 */ /* 0x000fc400078ec0ff */
[----:B------:R-:W-:Y:S01]  /*9240*/  @P0 LOP3.LUT R4, R4, 0xfffffff8, RZ, 0xc0, !PT ;  /* 0xfffffff804040812 */ /* 0x000fe200078ec0ff */
[----:B--2---:R-:W-:Y:S01]  /*9250*/  @P0 IMAD.WIDE R20, R188, 0x2, R18 ;  /* 0x00000002bc140825 */ /* 0x004fe200078e0212 */
[----:B------:R-:W-:-:S03]  /*9260*/  @P0 LOP3.LUT R3, R3, 0xfffffff8, RZ, 0xc0, !PT ;  /* 0xfffffff803030812 */ /* 0x000fc600078ec0ff */
[--C-:B------:R-:W-:Y:S01]  /*9270*/  @P0 IMAD.WIDE R22, R11, 0x2, R18.reuse ;  /* 0x000000020b160825 */ /* 0x100fe200078e0212 */
[----:B------:R1:W-:Y:S03]  /*9280*/  @P0 LDGSTS.E.BYPASS.LTC128B.128 [R12+0xa080], [R20.64], !P6 ;  /* 0x0a080000140c0fae */ /* 0x0003e6000f101d5a */
[--C-:B------:R-:W-:Y:S01]  /*9290*/  @P0 IMAD.WIDE R24, R4, 0x2, R18.reuse ;  /* 0x0000000204180825 */ /* 0x100fe200078e0212 */
[----:B------:R2:W-:Y:S03]  /*92a0*/  @P0 LDGSTS.E.BYPASS.LTC128B.128 [R12+0xb880], [R22.64], !P3 ;  /* 0x0b880000160c0fae */ /* 0x0005e6000d901d5a */
[----:B------:R-:W-:Y:S01]  /*92b0*/  @P0 IMAD.WIDE R18, R3, 0x2, R18 ;  /* 0x0000000203120825 */ /* 0x000fe200078e0212 */
[----:B------:R2:W-:Y:S04]  /*92c0*/  @P0 LDGSTS.E.BYPASS.LTC128B.128 [R12+0xd080], [R24.64], !P5 ;  /* 0x0d080000180c0fae */ /* 0x0005e8000e901d5a */
[----:B------:R3:W-:Y:S01]  /*92d0*/  @P0 LDGSTS.E.BYPASS.LTC128B.128 [R12+0xe880], [R18.64], !P4 ;  /* 0x0e880000120c0fae */ /* 0x0007e2000e101d5a */
[----:B------:R-:W-:-:S13]  /*92e0*/  ISETP.GE.AND P0, PT, R14, 0x21, PT ;  /* 0x000000210e00780c */ /* 0x000fda0003f06270 */
[----:B------:R-:W-:Y:S02]  /*92f0*/  @P0 SHF.R.S32.HI R14, RZ, 0x1f, R221 ;  /* 0x0000001fff0e0819 */ /* 0x000fe400000114dd */
[----:B------:R-:W-:Y:S02]  /*9300*/  @P0 SHF.R.S32.HI R11, RZ, 0x1f, R32 ;  /* 0x0000001fff0b0819 */ /* 0x000fe40000011420 */
[----:B------:R-:W-:Y:S02]  /*9310*/  @P0 SHF.R.S32.HI R4, RZ, 0x1f, R35 ;  /* 0x0000001fff040819 */ /* 0x000fe40000011423 */
[----:B------:R-:W-:Y:S01]  /*9320*/  @P0 LEA.HI R17, R14, R221, RZ, 0x3 ;  /* 0x000000dd0e110211 */ /* 0x000fe200078f18ff */
[----:B------:R-:W-:Y:S01]  /*9330*/  @P0 IMAD.SHL.U32 R14, R0, 0x2, RZ ;  /* 0x00000002000e0824 */ /* 0x000fe200078e00ff */
[----:B------:R-:W-:Y:S02]  /*9340*/  @P0 LEA.HI R11, R11, R32, RZ, 0x3 ;  /* 0x000000200b0b0211 */ /* 0x000fe400078f18ff */
[----:B------:R-:W-:-:S02]  /*9350*/  @P0 LEA.HI R3, R4, R35, RZ, 0x3 ;  /* 0x0000002304030211 */ /* 0x000fc400078f18ff */
[----:B------:R-:W-:Y:S01]  /*9360*/  @P0 LOP3.LUT R17, R17, 0xfffffff8, RZ, 0xc0, !PT ;  /* 0xfffffff811110812 */ /* 0x000fe200078ec0ff */
[--C-:B---3--:R-:W-:Y:S01]  /*9370*/  @P0 IMAD.WIDE R18, R188, 0x2, R26.reuse ;  /* 0x00000002bc120825 */ /* 0x108fe200078e021a */
[----:B------:R-:W-:Y:S02]  /*9380*/  @P0 LOP3.LUT R11, R11, 0xfffffff8, RZ, 0xc0, !PT ;  /* 0xfffffff80b0b0812 */ /* 0x000fe400078ec0ff */
[----:B------:R-:W-:Y:S01]  /*9390*/  @P0 LOP3.LUT R3, R3, 0xfffffff8, RZ, 0xc0, !PT ;  /* 0xfffffff803030812 */ /* 0x000fe200078ec0ff */
[--C-:B------:R-:W-:Y:S01]  /*93a0*/  @P0 IMAD.WIDE R16, R17, 0x2, R26.reuse ;  /* 0x0000000211100825 */ /* 0x100fe200078e021a */
[----:B------:R2:W-:Y:S01]  /*93b0*/  @P0 LDGSTS.E.BYPASS.LTC128B.128 [R14+0xb080], [R18.64], !P6 ;  /* 0x0b080000120e0fae */ /* 0x0005e2000f101d5a */
[----:B------:R-:W-:Y:S02]  /*93c0*/  LEA.HI R4, R2, R215, RZ, 0x5 ;  /* 0x000000d702047211 */ /* 0x000fe400078f28ff */
[----:B-1----:R-:W-:Y:S01]  /*93d0*/  @P0 IMAD.WIDE R20, R11, 0x2, R26 ;  /* 0x000000020b140825 */ /* 0x002fe200078e021a */
[----:B------:R2:W-:Y:S01]  /*93e0*/  @P0 LDGSTS.E.BYPASS.LTC128B.128 [R14+0xc880], [R16.64], !P3 ;  /* 0x0c880000100e0fae */ /* 0x0005e2000d901d5a */
[----:B------:R-:W-:-:S02]  /*93f0*/  ISETP.GT.AND P3, PT, R217, 0x2f, PT ;  /* 0x0000002fd900780c */ /* 0x000fc40003f64270 */
[----:B------:R-:W-:Y:S01]  /*9400*/  @P0 IMAD.WIDE R26, R3, 0x2, R26 ;  /* 0x00000002031a0825 */ /* 0x000fe200078e021a */
[----:B------:R2:W-:Y:S01]  /*9410*/  @P0 LDGSTS.E.BYPASS.LTC128B.128 [R14+0xe080], [R20.64], !P5 ;  /* 0x0e080000140e0fae */ /* 0x0005e2000e901d5a */
[----:B------:R-:W-:-:S03]  /*9420*/  SHF.R.S32.HI R3, RZ, 0x5, R4 ;  /* 0x00000005ff037819 */ /* 0x000fc60000011404 */
[----:B------:R2:W-:Y:S01]  /*9430*/  @P0 LDGSTS.E.BYPASS.LTC128B.128 [R14+0xf880], [R26.64], !P4 ;  /* 0x0f8800001a0e0fae */ /* 0x0005e2000e101d5a */
[----:B------:R-:W-:-:S03]  /*9440*/  ISETP.LT.AND P0, PT, RZ, c[0x0][0x27c], PT ;  /* 0x00009f00ff007a0c */ /* 0x000fc60003f01270 */
[----:B------:R-:W0:Y:S10]  /*9450*/  LDGDEPBAR ;  /* 0x00000000000079af */ /* 0x000e340000000000 */
[----:B------:R-:W-:Y:S05]  /*9460*/  @P0 BRA `(.L_x_3523) ;  /* 0x0000002000000947 */ /* 0x000fea0003800000 */
[----:B------:R-:W-:-:S04]  /*9470*/  DEPBAR.LE SB0, 0x1 ;  /* 0x000080400000791a */ /* 0x000fc80000000000 */
[----:B------:R-:W-:Y:S05]  /*9480*/  BRA `(.L_x_3524) ;  /* 0x00009a6000007947 */ /* 0x000fea0003800000 */
.L_x_3523:
[----:B------:R-:W-:Y:S01]  /*9490*/  ULDC.U8 UR4, c[0x0][0x298] ;  /* 0x0000a60000047ab9 */ /* 0x000fe20000000000 */
[----:B--2---:R-:W-:Y:S01]  /*94a0*/  SHF.R.S32.HI R19, RZ, 0x1f, R106 ;  /* 0x0000001fff137819 */ /* 0x004fe2000001146a */
[----:B------:R-:W-:Y:S01]  /*94b0*/  IMAD.WIDE.U32 R14, R106, c[0x0][0x280], RZ ;  /* 0x0000a0006a0e7a25 */ /* 0x000fe200078e00ff */
        /* <DEDUP_REMOVED lines=14> */
[----:B------:R-:W-:Y:S01]  /*95a0*/  ISETP.NE.AND P1, PT, R10, RZ, PT ;  /* 0x000000ff0a00720c */ /* 0x000fe20003f25270 */
[----:B------:R-:W-:Y:S01]  /*95b0*/  BSSY B0, `(.L_x_3526) ;  /* 0x0000049000007945 */ /* 0x000fe20003800000 */
        /* <DEDUP_REMOVED lines=10> */
[----:B------:R-:W-:Y:S01]  /*9660*/  PLOP3.LUT P0, PT, PT, PT, UP2, 0x80, 0x0 ;  /* 0x000000000000781c */ /* 0x000fe20003f0f028 */
[----:B------:R-:W-:-:S12]  /*9670*/  CS2R R136, SRZ ;  /* 0x0000000000887805 */ /* 0x000fd8000001ff00 */
[----:B------:R-:W-:Y:S01]  /*9680*/  @P0 SHF.R.U32.HI R9, RZ, c[0x0][0x2cc], R10 ;  /* 0x0000b300ff090a19 */ /* 0x000fe2000001160a */
[----:B------:R-:W-:-:S03]  /*9690*/  IMAD.MOV.U32 R10, RZ, RZ, R14 ;  /* 0x000000ffff0a7224 */ /* 0x000fc600078e000e */
[----:B------:R-:W-:Y:S01]  /*96a0*/  SHF.R.S32.HI R12, RZ, 0x1f, R9 ;  /* 0x0000001fff0c7819 */ /* 0x000fe20000011409 */
[----:B------:R-:W-:-:S04]  /*96b0*/  IMAD.WIDE.U32 R10, R9, c[0x0][0x280], R10 ;  /* 0x0000a000090a7a25 */ /* 0x000fc800078e000a */
[----:B------:R-:W-:Y:S01]  /*96c0*/  IMAD R16, R12, c[0x0][0x280], RZ ;  /* 0x0000a0000c107a24 */ /* 0x000fe200078e02ff */
[----:B------:R-:W-:Y:S01]  /*96d0*/  LEA R14, P0, R10, c[0x0][0x270], 0x1 ;  /* 0x00009c000a0e7a11 */ /* 0x000fe200078008ff */
[----:B------:R-:W-:Y:S02]  /*96e0*/  IMAD R12, R12, c[0x0][0x290], RZ ;  /* 0x0000a4000c0c7a24 */ /* 0x000fe400078e02ff */
[C---:B------:R-:W-:Y:S02]  /*96f0*/  IMAD R16, R9.reuse, c[0x0][0x284], R16 ;  /* 0x0000a10009107a24 */ /* 0x040fe400078e0210 */
[----:B------:R-:W-:Y:S01]  /*9700*/  IMAD.WIDE.U32 R18, R9, c[0x0][0x290], R18 ;  /* 0x0000a40009127a25 */ /* 0x000fe200078e0012 */
[----:B------:R1:W2:Y:S02]  /*9710*/  SHFL.IDX PT, R22, R14, RZ, 0x181f ;  /* 0x00181fff0e167589 */ /* 0x0002a400000e0000 */
[----:B------:R-:W-:Y:S01]  /*9720*/  IADD3 R17, R11, R16, RZ ;  /* 0x000000100b117210 */ /* 0x000fe20007ffe0ff */
[----:B------:R-:W-:-:S03]  /*9730*/  IMAD R9, R9, c[0x0][0x294], R12 ;  /* 0x0000a50009097a24 */ /* 0x000fc600078e020c */
[----:B------:R-:W-:Y:S02]  /*9740*/  LEA.HI.X R17, R10, c[0x0][0x274], R17, 0x1, P0 ;  /* 0x00009d000a117a11 */ /* 0x000fe400000f0c11 */
[----:B------:R-:W-:Y:S02]  /*9750*/  IADD3 R9, R19, R9, RZ ;  /* 0x0000000913097210 */ /* 0x000fe40007ffe0ff */
[C---:B------:R-:W-:Y:S01]  /*9760*/  LEA R12, P0, R18.reuse, c[0x0][0x288], 0x1 ;  /* 0x0000a200120c7a11 */ /* 0x040fe200078008ff */
[----:B------:R1:W3:Y:S03]  /*9770*/  SHFL.IDX PT, R23, R17, RZ, 0x181f ;  /* 0x00181fff11177589 */ /* 0x0002e600000e0000 */
        /* <DEDUP_REMOVED lines=44> */
.L_x_3527:
[----:B------:R-:W-:Y:S05]  /*9a40*/  BSYNC B0 ;  /* 0x0000000000007941 */ /* 0x000fea0003800000 */
.L_x_3526:
        /* <DEDUP_REMOVED lines=86> */
.L_x_3529:
[----:B------:R-:W-:Y:S05]  /*9fb0*/  BSYNC B0 ;  /* 0x0000000000007941 */ /* 0x000fea0003800000 */
.L_x_3528:
        /* <DEDUP_REMOVED lines=88> */
.L_x_3531:
[----:B----4-:R-:W-:Y:S05]  /*a540*/  BSYNC B0 ;  /* 0x0000000000007941 */ /* 0x010fea0003800000 */
.L_x_3530:
        /* <DEDUP_REMOVED lines=85> */
.L_x_3533:
[----:B----4-:R-:W-:Y:S05]  /*aaa0*/  BSYNC B0 ;  /* 0x0000000000007941 */ /* 0x010fea0003800000 */
.L_x_3532:
        /* <DEDUP_REMOVED lines=44> */
[----:B------:R-:W-:Y:S02]  /*ad70*/  SHF.R.U32.HI R130, RZ, 0x10, R137 ;  /* 0x00000010ff827819 */ /* 0x000fe40000011689 */
[--C-:B------:R-:W-:Y:S02]  /*ad80*/  SHF.R.U64 R131, R134, 0x10, R135.reuse ;  /* 0x0000001086837819 */ /* 0x100fe40000001287 */
[----:B------:R-:W-:Y:S02]  /*ad90*/  SHF.R.U32.HI R134, RZ, 0x10, R135 ;  /* 0x00000010ff867819 */ /* 0x000fe40000011687 */
[----:B------:R-:W-:Y:S02]  /*ada0*/  PRMT R121, R121, 0x5410, R130 ;  /* 0x0000541079797816 */ /* 0x000fe40000000082 */
[----:B------:R-:W-:Y:S02]  /*adb0*/  SHF.R.U64 R129, R136, 0x10, R137 ;  /* 0x0000001088817819 */ /* 0x000fe40000001289 */
        /* <DEDUP_REMOVED lines=40> */
.L_x_3537:
[----:B------:R-:W-:Y:S05]  /*b040*/  BSYNC B0 ;  /* 0x0000000000007941 */ /* 0x000fea0003800000 */
.L_x_3536:
        /* <DEDUP_REMOVED lines=50> */
.L_x_3539:
[----:B------:R-:W-:Y:S05]  /*b370*/  BSYNC B0 ;  /* 0x0000000000007941 */ /* 0x000fea0003800000 */
.L_x_3538:
        /* <DEDUP_REMOVED lines=50> */
.L_x_3541:
[----:B------:R-:W-:Y:S05]  /*b6a0*/  BSYNC B0 ;  /* 0x0000000000007941 */ /* 0x000fea0003800000 */
.L_x_3540:
        /* <DEDUP_REMOVED lines=49> */
.L_x_3535:
[----:B------:R-:W-:Y:S05]  /*b9c0*/  BSYNC B1 ;  /* 0x0000000000017941 */ /* 0x000fea0003800000 */
.L_x_3534:
        /* <DEDUP_REMOVED lines=53> */
.L_x_3545:
[----:B------:R-:W-:Y:S05]  /*bd20*/  BSYNC B0 ;  /* 0x0000000000007941 */ /* 0x000fea0003800000 */
.L_x_3544:
        /* <DEDUP_REMOVED lines=50> */
.L_x_3547:
[----:B------:R-:W-:Y:S05]  /*c050*/  BSYNC B0 ;  /* 0x0000000000007941 */ /* 0x000fea0003800000 */
.L_x_3546:
        /* <DEDUP_REMOVED lines=50> */
.L_x_3549:
[----:B------:R-:W-:Y:S05]  /*c380*/  BSYNC B0 ;  /* 0x0000000000007941 */ /* 0x000fea0003800000 */
.L_x_3548:
        /* <DEDUP_REMOVED lines=49> */
.L_x_3543:
[----:B------:R-:W-:Y:S05]  /*c6a0*/  BSYNC B1 ;  /* 0x0000000000017941 */ /* 0x000fea0003800000 */
.L_x_3542:
        /* <DEDUP_REMOVED lines=53> */
.L_x_3553:
[----:B------:R-:W-:Y:S05]  /*ca00*/  BSYNC B0 ;  /* 0x0000000000007941 */ /* 0x000fea0003800000 */
.L_x_3552:
        /* <DEDUP_REMOVED lines=50> */
.L_x_3555:
[----:B------:R-:W-:Y:S05]  /*cd30*/  BSYNC B0 ;  /* 0x0000000000007941 */ /* 0x000fea0003800000 */
.L_x_3554:
        /* <DEDUP_REMOVED lines=50> */
.L_x_3557:
[----:B------:R-:W-:Y:S05]  /*d060*/  BSYNC B0 ;  /* 0x0000000000007941 */ /* 0x000fea0003800000 */
.L_x_3556:
        /* <DEDUP_REMOVED lines=49> */
.L_x_3551:
[----:B------:R-:W-:Y:S05]  /*d380*/  BSYNC B1 ;  /* 0x0000000000017941 */ /* 0x000fea0003800000 */
.L_x_3550:
        /* <DEDUP_REMOVED lines=52> */
.L_x_3560:
[----:B------:R-:W-:Y:S05]  /*d6d0*/  BSYNC B0 ;  /* 0x0000000000007941 */ /* 0x000fea0003800000 */
.L_x_3559:
        /* <DEDUP_REMOVED lines=50> */
.L_x_3562:
[----:B------:R-:W-:Y:S05]  /*da00*/  BSYNC B0 ;  /* 0x0000000000007941 */ /* 0x000fea0003800000 */
.L_x_3561:
        /* <DEDUP_REMOVED lines=50> */
.L_x_3564:
[----:B------:R-:W-:Y:S05]  /*dd30*/  BSYNC B0 ;  /* 0x0000000000007941 */ /* 0x000fea0003800000 */
.L_x_3563:
        /* <DEDUP_REMOVED lines=50> */
.L_x_3525:
        /* <DEDUP_REMOVED lines=57> */
.L_x_3566:
[----:B--2---:R-:W-:Y:S05]  /*e3f0*/  BSYNC B0 ;  /* 0x0000000000007941 */ /* 0x004fea0003800000 */
.L_x_3565:
        /* <DEDUP_REMOVED lines=67> */
.L_x_3568:
[----:B--2---:R-:W-:Y:S05]  /*e830*/  BSYNC B0 ;  /* 0x0000000000007941 */ /* 0x004fea0003800000 */
.L_x_3567:
        /* <DEDUP_REMOVED lines=69> */
.L_x_3570:
[----:B--2---:R-:W-:Y:S05]  /*ec90*/  BSYNC B0 ;  /* 0x0000000000007941 */ /* 0x004fea0003800000 */
.L_x_3569:
        /* <DEDUP_REMOVED lines=66> */
.L_x_3572:
[----:B------:R-:W-:Y:S05]  /*f0c0*/  BSYNC B0 ;  /* 0x0000000000007941 */ /* 0x000fea0003800000 */
.L_x_3571:
        /* <DEDUP_REMOVED lines=45> */
[--C-:B------:R-:W-:Y:S02]  /*f3a0*/  SHF.R.U64 R157, R100, 0x10, R101.reuse ;  /* 0x00000010649d7819 */ /* 0x100fe40000001265 */
[----:B------:R-:W-:Y:S02]  /*f3b0*/  SHF.R.U32.HI R100, RZ, 0x10, R101 ;  /* 0x00000010ff647819 */ /* 0x000fe40000011665 */
[----:B------:R-:W-:Y:S02]  /*f3c0*/  LEA.HI R9, R9, R34, RZ, 0x1d ;  /* 0x0000002209097211 */ /* 0x000fe400078fe8ff */
[----:B------:R-:W-:Y:S02]  /*f3d0*/  SHF.R.U64 R101, R102, 0x10, R103 ;  /* 0x0000001066657819 */ /* 0x000fe40000001267 */
[----:B------:R-:W-:Y:S01]  /*f3e0*/  SHF.R.S32.HI R8, RZ, 0x1f, R9 ;  /* 0x0000001fff087819 */ /* 0x000fe20000011409 */
[----:B------:R-:W-:Y:S01]  /*f3f0*/  IMAD.SHL.U32 R10, R9, 0x8, RZ ;  /* 0x00000008090a7824 */ /* 0x000fe200078e00ff */
[----:B------:R-:W-:-:S02]  /*f400*/  SHF.R.U32.HI R102, RZ, 0x10, R103 ;  /* 0x00000010ff667819 */ /* 0x000fc40000011667 */
[----:B------:R-:W-:Y:S02]  /*f410*/  LEA.HI R8, R8, R9, RZ, 0x3 ;  /* 0x0000000908087211 */ /* 0x000fe400078f18ff */
[----:B------:R-:W-:Y:S02]  /*f420*/  LOP3.LUT R10, R147, 0x38, R10, 0xf8, !PT ;  /* 0x00000038930a7812 */ /* 0x000fe400078ef80a */
[--C-:B------:R-:W-:Y:S01]  /*f430*/  SHF.R.U64 R103, R96, 0x10, R97.reuse ;  /* 0x0000001060677819 */ /* 0x100fe20000001261 */
[----:B------:R-:W-:Y:S01]  /*f440*/  IMAD.SHL.U32 R8, R8, 0x400, RZ ;  /* 0x0000040008087824 */ /* 0x000fe200078e00ff */
[----:B------:R-:W-:Y:S02]  /*f450*/  LOP3.LUT R9, R10, R145, RZ, 0x3c, !PT ;  /* 0x000000910a097212 */ /* 0x000fe400078e3cff */
[----:B------:R-:W-:Y:S02]  /*f460*/  SHF.R.U32.HI R96, RZ, 0x10, R97 ;  /* 0x00000010ff607819 */ /* 0x000fe40000011661 */
[----:B------:R-:W-:-:S02]  /*f470*/  LOP3.LUT R8, R8, 0x7fffe000, RZ, 0xc0, !PT ;  /* 0x7fffe00008087812 */ /* 0x000fc400078ec0ff */
[----:B------:R-:W-:Y:S02]  /*f480*/  PRMT R150, R150, 0x5410, R103 ;  /* 0x0000541096967816 */ /* 0x000fe40000000067 */
[----:B------:R-:W-:Y:S02]  /*f490*/  IADD3 R148, R9, R8, R144 ;  /* 0x0000000809947210 */ /* 0x000fe40007ffe090 */
[----:B------:R-:W-:Y:S01]  /*f4a0*/  PRMT R154, R154, 0x5410, R157 ;  /* 0x000054109a9a7816 */ /* 0x000fe2000000009d */
[----:B------:R-:W-:Y:S01]  /*f4b0*/  IMAD.U32 R160, R150, 0x10000, RZ ;  /* 0x0001000096a07824 */ /* 0x000fe200078e00ff */
[--C-:B------:R-:W-:Y:S01]  /*f4c0*/  SHF.R.U64 R97, R98, 0x10, R99.reuse ;  /* 0x0000001062617819 */ /* 0x100fe20000001263 */
[----:B------:R-:W-:Y:S01]  /*f4d0*/  IMAD.SHL.U32 R148, R148, 0x2, RZ ;  /* 0x0000000294947824 */ /* 0x000fe200078e00ff */
[----:B------:R-:W-:Y:S01]  /*f4e0*/  SHF.R.U32.HI R98, RZ, 0x10, R99 ;  /* 0x00000010ff627819 */ /* 0x000fe20000011663 */
[----:B------:R-:W-:Y:S01]  /*f4f0*/  IMAD.U32 R158, R154, 0x10000, RZ ;  /* 0x000100009a9e7824 */ /* 0x000fe200078e00ff */
[----:B------:R-:W-:-:S02]  /*f500*/  PRMT R149, R149, 0x5410, R96 ;  /* 0x0000541095957816 */ /* 0x000fc40000000060 */
[----:B------:R-:W2:Y:S01]  /*f510*/  LDS.128 R8, [R148+0x10080] ;  /* 0x0100800094087984 */ /* 0x000ea20000000c00 */
[----:B------:R-:W-:Y:S02]  /*f520*/  PRMT R153, R153, 0x5410, R100 ;  /* 0x0000541099997816 */ /* 0x000fe40000000064 */
[----:B-1----:R-:W-:Y:S01]  /*f530*/  SHF.L.U32 R96, R13, 0x10, RZ ;  /* 0x000000100d607819 */ /* 0x002fe200000006ff */
[----:B------:R-:W-:Y:S01]  /*f540*/  IMAD.U32 R159, R149, 0x10000, RZ ;  /* 0x00010000959f7824 */ /* 0x000fe200078e00ff */
[----:B------:R-:W-:Y:S01]  /*f550*/  LOP3.LUT R99, R13, 0xffff0000, RZ, 0xc0, !PT ;  /* 0xffff00000d637812 */ /* 0x000fe200078ec0ff */
[----:B------:R-:W-:Y:S01]  /*f560*/  IMAD.U32 R13, R15, 0x10000, RZ ;  /* 0x000100000f0d7824 */ /* 0x000fe200078e00ff */
[----:B------:R-:W-:Y:S02]  /*f570*/  PRMT R155, R155, 0x5410, R102 ;  /* 0x000054109b9b7816 */ /* 0x000fe40000000066 */
[----:B------:R-:W-:Y:S02]  /*f580*/  LOP3.LUT R100, R15, 0xffff0000, RZ, 0xc0, !PT ;  /* 0xffff00000f647812 */ /* 0x000fe400078ec0ff */
[----:B------:R-:W-:-:S02]  /*f590*/  PRMT R156, R156, 0x5410, R101 ;  /* 0x000054109c9c7816 */ /* 0x000fc40000000065 */
[----:B------:R-:W-:Y:S01]  /*f5a0*/  PRMT R152, R152, 0x5410, R97 ;  /* 0x0000541098987816 */ /* 0x000fe20000000061 */
[----:B------:R-:W-:Y:S01]  /*f5b0*/  IMAD.U32 R97, R12, 0x10000, RZ ;  /* 0x000100000c617824 */ /* 0x000fe200078e00ff */
[----:B------:R-:W-:Y:S01]  /*f5c0*/  PRMT R151, R151, 0x5410, R98 ;  /* 0x0000541097977816 */ /* 0x000fe20000000062 */
[----:B------:R-:W-:Y:S01]  /*f5d0*/  IMAD.U32 R98, R14, 0x10000, RZ ;  /* 0x000100000e627824 */ /* 0x000fe200078e00ff */
[----:B------:R-:W-:Y:S02]  /*f5e0*/  LOP3.LUT R12, R12, 0xffff0000, RZ, 0xc0, !PT ;  /* 0xffff00000c0c7812 */ /* 0x000fe400078ec0ff */
[----:B------:R-:W-:Y:S02]  /*f5f0*/  LOP3.LUT R149, R149, 0xffff0000, RZ, 0xc0, !PT ;  /* 0xffff000095957812 */ /* 0x000fe400078ec0ff */
[----:B------:R-:W-:Y:S01]  /*f600*/  LOP3.LUT R14, R14, 0xffff0000, RZ, 0xc0, !PT ;  /* 0xffff00000e0e7812 */ /* 0x000fe200078ec0ff */
[----:B--2---:R-:W-:Y:S01]  /*f610*/  IMAD.U32 R161, R8, 0x10000, RZ ;  /* 0x0001000008a17824 */ /* 0x004fe200078e00ff */
[----:B------:R-:W-:Y:S01]  /*f620*/  SHF.L.U32 R15, R9, 0x10, RZ ;  /* 0x00000010090f7819 */ /* 0x000fe200000006ff */
[----:B------:R-:W-:Y:S01]  /*f630*/  IMAD.U32 R103, R11, 0x10000, RZ ;  /* 0x000100000b677824 */ /* 0x000fe200078e00ff */
[----:B------:R-:W-:Y:S01]  /*f640*/  LOP3.LUT R102, R9, 0xffff0000, RZ, 0xc0, !PT ;  /* 0xffff000009667812 */ /* 0x000fe200078ec0ff */
[----:B------:R-:W-:Y:S01]  /*f650*/  FMUL.FTZ R162, R161, R158 ;  /* 0x0000009ea1a27220 */ /* 0x000fe20000410000 */
[----:B------:R-:W-:-:S02]  /*f660*/  SHF.L.U32 R101, R10, 0x10, RZ ;  /* 0x000000100a657819 */ /* 0x000fc400000006ff */
[----:B------:R-:W-:Y:S01]  /*f670*/  LOP3.LUT R9, R10, 0xffff0000, RZ, 0xc0, !PT ;  /* 0xffff00000a097812 */ /* 0x000fe200078ec0ff */
[----:B------:R-:W-:Y:S01]  /*f680*/  FMUL.FTZ R10, R161, R160 ;  /* 0x000000a0a10a7220 */ /* 0x000fe20000410000 */
[----:B------:R-:W-:Y:S01]  /*f690*/  LOP3.LUT R157, R11, 0xffff0000, RZ, 0xc0, !PT ;  /* 0xffff00000b9d7812 */ /* 0x000fe200078ec0ff */
[----:B------:R-:W-:Y:S01]  /*f6a0*/  FMUL.FTZ R161, R15, R159 ;  /* 0x0000009f0fa17220 */ /* 0x000fe20000410000 */
[----:B------:R-:W-:Y:S01]  /*f6b0*/  LOP3.LUT R8, R8, 0xffff0000, RZ, 0xc0, !PT ;  /* 0xffff000008087812 */ /* 0x000fe200078ec0ff */
[----:B------:R-:W-:Y:S02]  /*f6c0*/  FFMA.FTZ R11, R97, R158, -R10 ;  /* 0x0000009e610b7223 */ /* 0x000fe4000001080a */
[C---:B------:R-:W-:Y:S01]  /*f6d0*/  IMAD.U32 R10, R153.reuse, 0x10000, RZ ;  /* 0x00010000990a7824 */ /* 0x040fe200078e00ff */
[----:B------:R-:W-:Y:S01]  /*f6e0*/  LOP3.LUT R153, R153, 0xffff0000, RZ, 0xc0, !PT ;  /* 0xffff000099997812 */ /* 0x000fe200078ec0ff */
[----:B------:R-:W-:Y:S01]  /*f6f0*/  FFMA.FTZ R97, R97, R160, R162 ;  /* 0x000000a061617223 */ /* 0x000fe200000100a2 */
[----:B------:R-:W-:Y:S01]  /*f700*/  SHF.L.U32 R160, R155, 0x10, RZ ;  /* 0x000000109ba07819 */ /* 0x000fe200000006ff */
[C---:B------:R-:W-:Y:S01]  /*f710*/  IMAD.U32 R158, R151.reuse, 0x10000, RZ ;  /* 0x00010000979e7824 */ /* 0x040fe200078e00ff */
[----:B------:R-:W-:Y:S01]  /*f720*/  LOP3.LUT R151, R151, 0xffff0000, RZ, 0xc0, !PT ;  /* 0xffff000097977812 */ /* 0x000fe200078ec0ff */
[-C--:B------:R-:W-:Y:S01]  /*f730*/  FMUL.FTZ R162, R15, R10.reuse ;  /* 0x0000000a0fa27220 */ /* 0x080fe20000410000 */
[----:B------:R-:W-:Y:S01]  /*f740*/  LOP3.LUT R155, R155, 0xffff0000, RZ, 0xc0, !PT ;  /* 0xffff00009b9b7812 */ /* 0x000fe200078ec0ff */
[----:B------:R-:W-:Y:S01]  /*f750*/  FFMA.FTZ R10, R96, R10, -R161 ;  /* 0x0000000a600a7223 */ /* 0x000fe200000108a1 */
[----:B------:R-:W-:Y:S01]  /*f760*/  LOP3.LUT R161, R150, 0xffff0000, RZ, 0xc0, !PT ;  /* 0xffff000096a17812 */ /* 0x000fe200078ec0ff */
[----:B------:R-:W-:-:S02]  /*f770*/  FMUL.FTZ R15, R103, R158 ;  /* 0x0000009e670f7220 */ /* 0x000fc40000410000 */
[-C--:B------:R-:W-:Y:S02]  /*f780*/  FMUL.FTZ R103, R103, R160.reuse ;  /* 0x000000a067677220 */ /* 0x080fe40000410000 */
[----:B------:R-:W-:Y:S01]  /*f790*/  FFMA.FTZ R96, R96, R159, R162 ;  /* 0x0000009f60607223 */ /* 0x000fe200000100a2 */
[----:B------:R-:W-:Y:S01]  /*f7a0*/  LOP3.LUT R159, R154, 0xffff0000, RZ, 0xc0, !PT ;  /* 0xffff00009a9f7812 */ /* 0x000fe200078ec0ff */
[C---:B------:R-:W-:Y:S02]  /*f7b0*/  FFMA.FTZ R15, R13.reuse, R160, -R15 ;  /* 0x000000a00d0f7223 */ /* 0x040fe4000001080f */
[----:B------:R-:W-:Y:S02]  /*f7c0*/  FFMA.FTZ R103, R13, R158, R103 ;  /* 0x0000009e0d677223 */ /* 0x000fe40000010067 */
[----:B------:R-:W-:Y:S02]  /*f7d0*/  FMUL.FTZ R13, R8, R161 ;  /* 0x000000a1080d7220 */ /* 0x000fe40000410000 */
[C---:B------:R-:W-:Y:S01]  /*f7e0*/  IMAD.U32 R158, R156.reuse, 0x10000, RZ ;  /* 0x000100009c9e7824 */ /* 0x040fe200078e00ff */
[----:B------:R-:W-:Y:S01]  /*f7f0*/  LOP3.LUT R156, R156, 0xffff0000, RZ, 0xc0, !PT ;  /* 0xffff00009c9c7812 */ /* 0x000fe200078ec0ff */
[----:B------:R-:W-:-:S02]  /*f800*/  FFMA.FTZ R154, R12, R159, -R13 ;  /* 0x0000009f0c9a7223 */ /* 0x000fc4000001080d */
[C---:B------:R-:W-:Y:S01]  /*f810*/  IMAD.U32 R13, R152.reuse, 0x10000, RZ ;  /* 0x00010000980d7824 */ /* 0x040fe200078e00ff */
[----:B------:R-:W-:Y:S01]  /*f820*/  LOP3.LUT R152, R152, 0xffff0000, RZ, 0xc0, !PT ;  /* 0xffff000098987812 */ /* 0x000fe200078ec0ff */
[----:B------:R-:W-:Y:S02]  /*f830*/  FMUL.FTZ R8, R8, R159 ;  /* 0x0000009f08087220 */ /* 0x000fe40000410000 */
[CC--:B------:R-:W-:Y:S02]  /*f840*/  FMUL.FTZ R159, R101.reuse, R13.reuse ;  /* 0x0000000d659f7220 */ /* 0x0c0fe40000410000 */
[-C--:B------:R-:W-:Y:S02]  /*f850*/  FMUL.FTZ R101, R101, R158.reuse ;  /* 0x0000009e65657220 */ /* 0x080fe40000410000 */
[C---:B------:R-:W-:Y:S02]  /*f860*/  FFMA.FTZ R159, R98.reuse, R158, -R159 ;  /* 0x0000009e629f7223 */ /* 0x040fe4000001089f */
[----:B------:R-:W-:-:S02]  /*f870*/  FFMA.FTZ R101, R98, R13, R101 ;  /* 0x0000000d62657223 */ /* 0x000fc40000010065 */
[C---:B------:R-:W-:Y:S02]  /*f880*/  FMUL.FTZ R150, R102.reuse, R149 ;  /* 0x0000009566967220 */ /* 0x040fe40000410000 */
[----:B------:R-:W-:Y:S02]  /*f890*/  FMUL.FTZ R13, R9, R152 ;  /* 0x00000098090d7220 */ /* 0x000fe40000410000 */
[----:B------:R-:W-:Y:S02]  /*f8a0*/  FMUL.FTZ R98, R157, R151 ;  /* 0x000000979d627220 */ /* 0x000fe40000410000 */
[----:B------:R-:W-:Y:S02]  /*f8b0*/  FMUL.FTZ R102, R102, R153 ;  /* 0x0000009966667220 */ /* 0x000fe40000410000 */
[----:B------:R-:W-:Y:S02]  /*f8c0*/  FMUL.FTZ R9, R9, R156 ;  /* 0x0000009c09097220 */ /* 0x000fe40000410000 */
[----:B------:R-:W-:-:S02]  /*f8d0*/  FMUL.FTZ R157, R157, R155 ;  /* 0x0000009b9d9d7220 */ /* 0x000fc40000410000 */
[----:B------:R-:W-:Y:S02]  /*f8e0*/  FFMA.FTZ R153, R99, R153, -R150 ;  /* 0x0000009963997223 */ /* 0x000fe40000010896 */
[----:B------:R-:W-:Y:S02]  /*f8f0*/  FFMA.FTZ R156, R14, R156, -R13 ;  /* 0x0000009c0e9c7223 */ /* 0x000fe4000001080d */
[----:B------:R-:W-:Y:S01]  /*f900*/  FFMA.FTZ R98, R100, R155, -R98 ;  /* 0x0000009b64627223 */ /* 0x000fe20000010862 */
[----:B------:R-:W-:Y:S01]  /*f910*/  F2FP.BF16.PACK_AB R13, R153, R10 ;  /* 0x0000000a990d723e */ /* 0x000fe200000010ff */
[----:B------:R-:W-:Y:S01]  /*f920*/  FFMA.FTZ R8, R12, R161, R8 ;  /* 0x000000a10c087223 */ /* 0x000fe20000010008 */
[----:B------:R-:W-:Y:S01]  /*f930*/  F2FP.BF16.PACK_AB R12, R154, R11 ;  /* 0x0000000b9a0c723e */ /* 0x000fe200000010ff */
        /* <DEDUP_REMOVED lines=8> */
[----:B------:R-:W-:Y:S02]  /*f9c0*/  F2FP.BF16.PACK_AB R10, R152, R101 ;  /* 0x00000065980a723e */ /* 0x000fe400000010ff */
[----:B------:R-:W-:-:S05]  /*f9d0*/  F2FP.BF16.PACK_AB R11, R100, R103 ;  /* 0x00000067640b723e */ /* 0x000fca00000010ff */
[----:B------:R1:W-:Y:S02]  /*f9e0*/  STS.128 [R148+0x10080], R8 ;  /* 0x0100800894007388 */ /* 0x0003e40000000c00 */
.L_x_3576:
[----:B------:R-:W-:Y:S05]  /*f9f0*/  BSYNC B0 ;  /* 0x0000000000007941 */ /* 0x000fea0003800000 */
.L_x_3575:
        /* <DEDUP_REMOVED lines=26> */
[----:B------:R-:W-:Y:S02]  /*fba0*/  SHF.R.U64 R84, R84, 0x10, R85 ;  /* 0x0000001054547819 */ /* 0x000fe40000001255 */
[----:B------:R-:W-:Y:S01]  /*fbb0*/  SHF.R.U32.HI R83, RZ, 0x10, R83 ;  /* 0x00000010ff537819 */ /* 0x000fe20000011653 */
[----:B------:R-:W-:Y:S01]  /*fbc0*/  IMAD.SHL.U32 R97, R97, 0x2, RZ ;  /* 0x0000000261617824 */ /* 0x000fe200078e00ff */
[----:B------:R-:W-:-:S02]  /*fbd0*/  SHF.R.U32.HI R85, RZ, 0x10, R85 ;  /* 0x00000010ff557819 */ /* 0x000fc40000011655 */
[----:B------:R-:W-:Y:S02]  /*fbe0*/  PRMT R137, R137, 0x5410, R80 ;  /* 0x0000541089897816 */ /* 0x000fe40000000050 */
[----:B------:R-:W2:Y:S01]  /*fbf0*/  LDS.128 R8, [R97+0x10080] ;  /* 0x0100800061087984 */ /* 0x000ea20000000c00 */
[----:B------:R-:W-:Y:S02]  /*fc00*/  PRMT R136, R136, 0x5410, R81 ;  /* 0x0000541088887816 */ /* 0x000fe40000000051 */
[----:B------:R-:W-:Y:S02]  /*fc10*/  SHF.R.U64 R86, R86, 0x10, R87 ;  /* 0x0000001056567819 */ /* 0x000fe40000001257 */
[----:B------:R-:W-:Y:S01]  /*fc20*/  PRMT R138, R138, 0x5410, R83 ;  /* 0x000054108a8a7816 */ /* 0x000fe20000000053 */
[----:B------:R-:W-:Y:S01]  /*fc30*/  IMAD.U32 R101, R136, 0x10000, RZ ;  /* 0x0001000088657824 */ /* 0x000fe200078e00ff */
[----:B------:R-:W-:Y:S02]  /*fc40*/  SHF.R.U32.HI R87, RZ, 0x10, R87 ;  /* 0x00000010ff577819 */ /* 0x000fe40000011657 */
        /* <DEDUP_REMOVED lines=32> */
[----:B------:R-:W-:Y:S02]  /*fe50*/  FMUL.FTZ R81, R8, R101 ;  /* 0x0000006508517220 */ /* 0x000fe40000410000 */
[----:B------:R-:W-:Y:S02]  /*fe60*/  FFMA.FTZ R87, R80, R102, -R87 ;  /* 0x0000006650577223 */ /* 0x000fe40000010857 */
[----:B------:R-:W-:Y:S02]  /*fe70*/  FMUL.FTZ R8, R8, R9 ;  /* 0x0000000908087220 */ /* 0x000fe40000410000 */
[C---:B------:R-:W-:Y:S01]  /*fe80*/  IMAD.U32 R86, R11.reuse, 0x10000, RZ ;  /* 0x000100000b567824 */ /* 0x040fe200078e00ff */
[----:B------:R-:W-:Y:S01]  /*fe90*/  LOP3.LUT R11, R11, 0xffff0000, RZ, 0xc0, !PT ;  /* 0xffff00000b0b7812 */ /* 0x000fe200078ec0ff */
[C---:B------:R-:W-:Y:S01]  /*fea0*/  IMAD.U32 R102, R138.reuse, 0x10000, RZ ;  /* 0x000100008a667824 */ /* 0x040fe200078e00ff */
[----:B------:R-:W-:Y:S01]  /*feb0*/  LOP3.LUT R138, R138, 0xffff0000, RZ, 0xc0, !PT ;  /* 0xffff00008a8a7812 */ /* 0x000fe200078ec0ff */
[----:B------:R-:W-:-:S02]  /*fec0*/  FFMA.FTZ R15, R80, R137, R15 ;  /* 0x00000089500f7223 */ /* 0x000fc4000001000f */
[C---:B------:R-:W-:Y:S01]  /*fed0*/  IMAD.U32 R80, R142.reuse, 0x10000, RZ ;  /* 0x000100008e507824 */ /* 0x040fe200078e00ff */
[----:B------:R-:W-:Y:S01]  /*fee0*/  LOP3.LUT R142, R142, 0xffff0000, RZ, 0xc0, !PT ;  /* 0xffff00008e8e7812 */ /* 0x000fe200078ec0ff */
[C---:B------:R-:W-:Y:S02]  /*fef0*/  FFMA.FTZ R81, R12.reuse, R9, -R81 ;  /* 0x000000090c517223 */ /* 0x040fe40000010851 */
[----:B------:R-:W-:Y:S02]  /*ff00*/  FFMA.FTZ R9, R12, R101, R8 ;  /* 0x000000650c097223 */ /* 0x000fe40000010008 */
[C---:B------:R-:W-:Y:S02]  /*ff10*/  FMUL.FTZ R8, R86.reuse, R102 ;  /* 0x0000006656087220 */ /* 0x040fe40000410000 */
[-C--:B------:R-:W-:Y:S02]  /*ff20*/  FMUL.FTZ R86, R86, R80.reuse ;  /* 0x0000005056567220 */ /* 0x080fe40000410000 */
[C---:B------:R-:W-:Y:S01]  /*ff30*/  IMAD.U32 R12, R139.reuse, 0x10000, RZ ;  /* 0x000100008b0c7824 */ /* 0x040fe200078e00ff */
[----:B------:R-:W-:Y:S01]  /*ff40*/  LOP3.LUT R139, R139, 0xffff0000, RZ, 0xc0, !PT ;  /* 0xffff00008b8b7812 */ /* 0x000fe200078ec0ff */
[C---:B------:R-:W-:Y:S01]  /*ff50*/  IMAD.U32 R101, R143.reuse, 0x10000, RZ ;  /* 0x000100008f657824 */ /* 0x040fe200078e00ff */
[----:B------:R-:W-:Y:S01]  /*ff60*/  LOP3.LUT R143, R143, 0xffff0000, RZ, 0xc0, !PT ;  /* 0xffff00008f8f7812 */ /* 0x000fe200078ec0ff */
[----:B------:R-:W-:-:S02]  /*ff70*/  FFMA.FTZ R80, R13, R80, -R8 ;  /* 0x000000500d507223 */ /* 0x000fc40000010808 */
[----:B------:R-:W-:Y:S02]  /*ff80*/  FFMA.FTZ R102, R13, R102, R86 ;  /* 0x000000660d667223 */ /* 0x000fe40000010056 */
[C---:B------:R-:W-:Y:S02]  /*ff90*/  FMUL.FTZ R13, R99.reuse, R12 ;  /* 0x0000000c630d7220 */ /* 0x040fe40000410000 */
[-C--:B------:R-:W-:Y:S02]  /*ffa0*/  FMUL.FTZ R99, R99, R101.reuse ;  /* 0x0000006563637220 */ /* 0x080fe40000410000 */
[C---:B------:R-:W-:Y:S02]  /*ffb0*/  FMUL.FTZ R8, R100.reuse, R136 ;  /* 0x0000008864087220 */ /* 0x040fe40000410000 */
[----:B------:R-:W-:Y:S02]  /*ffc0*/  FMUL.FTZ R100, R100, R140 ;  /* 0x0000008c64647220 */ /* 0x000fe40000410000 */
[----:B------:R-:W-:-:S02]  /*ffd0*/  FFMA.FTZ R101, R82, R101, -R13 ;  /* 0x0000006552657223 */ /* 0x000fc4000001080d */
[----:B------:R-:W-:Y:S02]  /*ffe0*/  FFMA.FTZ R99, R82, R12, R99 ;  /* 0x0000000c52637223 */ /* 0x000fe40000010063 */
[----:B------:R-:W-:Y:S02]  /*fff0*/  FFMA.FTZ R140, R83, R140, -R8 ;  /* 0x0000008c538c7223 */ /* 0x000fe40000010808 */
[----:B------:R-:W-:Y:S02]  /*10000*/  FMUL.FTZ R82, R98, R139 ;  /* 0x0000008b62527220 */ /* 0x000fe40000410000 */
[C---:B------:R-:W-:Y:S01]  /*10010*/  FMUL.FTZ R12, R11.reuse, R138 ;  /* 0x0000008a0b0c7220 */ /* 0x040fe20000410000 */
[----:B------:R-:W-:Y:S01]  /*10020*/  F2FP.BF16.PACK_AB R13, R140, R81 ;  /* 0x000000518c0d723e */ /* 0x000fe200000010ff */
[----:B------:R-:W-:Y:S02]  /*10030*/  FMUL.FTZ R86, R98, R143 ;  /* 0x0000008f62567220 */ /* 0x000fe40000410000 */
[----:B------:R-:W-:-:S02]  /*10040*/  FMUL.FTZ R8, R11, R142 ;  /* 0x0000008e0b087220 */ /* 0x000fc40000410000 */
[C---:B------:R-:W-:Y:S02]  /*10050*/  FFMA.FTZ R82, R14.reuse, R143, -R82 ;  /* 0x0000008f0e527223 */ /* 0x040fe40000010852 */
[----:B------:R-:W-:Y:S01]  /*10060*/  FFMA.FTZ R11, R85, R142, -R12 ;  /* 0x0000008e550b7223 */ /* 0x000fe2000001080c */
[----:B------:R-:W-:Y:S01]  /*10070*/  F2FP.BF16.PACK_AB R12, R87, R10 ;  /* 0x0000000a570c723e */ /* 0x000fe200000010ff */
[----:B------:R-:W-:Y:S02]  /*10080*/  FFMA.FTZ R100, R83, R136, R100 ;  /* 0x0000008853647223 */ /* 0x000fe40000010064 */
[----:B------:R-:W-:Y:S01]  /*10090*/  FFMA.FTZ R86, R14, R139, R86 ;  /* 0x0000008b0e567223 */ /* 0x000fe20000010056 */
[----:B------:R-:W-:Y:S01]  /*100a0*/  F2FP.BF16.PACK_AB R14, R82, R101 ;  /* 0x00000065520e723e */ /* 0x000fe200000010ff */
[----:B------:R-:W-:Y:S01]  /*100b0*/  FFMA.FTZ R85, R85, R138, R8 ;  /* 0x0000008a55557223 */ /* 0x000fe20000010008 */
[----:B------:R-:W-:Y:S02]  /*100c0*/  F2FP.BF16.PACK_AB R8, R15, R84 ;  /* 0x000000540f08723e */ /* 0x000fe400000010ff */
[----:B------:R-:W-:-:S02]  /*100d0*/  F2FP.BF16.PACK_AB R15, R11, R80 ;  /* 0x000000500b0f723e */ /* 0x000fc400000010ff */
[----:B------:R-:W-:Y:S02]  /*100e0*/  F2FP.BF16.PACK_AB R9, R100, R9 ;  /* 0x000000096409723e */ /* 0x000fe400000010ff */
[----:B------:R-:W-:Y:S01]  /*100f0*/  F2FP.BF16.PACK_AB R10, R86, R99 ;  /* 0x00000063560a723e */ /* 0x000fe200000010ff */
[----:B------:R1:W-:Y:S01]  /*10100*/  STS.128 [R96+0x10080], R12 ;  /* 0x0100800c60007388 */ /* 0x0003e20000000c00 */
[----:B------:R-:W-:-:S05]  /*10110*/  F2FP.BF16.PACK_AB R11, R85, R102 ;  /* 0x00000066550b723e */ /* 0x000fca00000010ff */
[----:B------:R1:W-:Y:S02]  /*10120*/  STS.128 [R97+0x10080], R8 ;  /* 0x0100800861007388 */ /* 0x0003e40000000c00 */
.L_x_3574:
[----:B------:R-:W-:Y:S05]  /*10130*/  BSYNC B1 ;  /* 0x0000000000017941 */ /* 0x000fea0003800000 */
.L_x_3573:
        /* <DEDUP_REMOVED lines=29> */
[----:B------:R-:W-:Y:S01]  /*10310*/  SHF.R.U64 R66, R66, 0x10, R67 ;  /* 0x0000001042427819 */ /* 0x000fe20000001243 */
[----:B------:R-:W-:Y:S01]  /*10320*/  IMAD.SHL.U32 R81, R81, 0x2, RZ ;  /* 0x0000000251517824 */ /* 0x000fe200078e00ff */
[----:B------:R-:W-:Y:S02]  /*10330*/  SHF.R.U64 R68, R68, 0x10, R69 ;  /* 0x0000001044447819 */ /* 0x000fe40000001245 */
[----:B------:R-:W1:Y:S01]  /*10340*/  LDS.128 R12, [R82+0x10080] ;  /* 0x01008000520c7984 */ /* 0x000e620000000c00 */
[----:B------:R-:W-:-:S02]  /*10350*/  SHF.R.U32.HI R67, RZ, 0x10, R67 ;  /* 0x00000010ff437819 */ /* 0x000fc40000011643 */
[----:B------:R-:W-:Y:S01]  /*10360*/  SHF.R.U32.HI R69, RZ, 0x10, R69 ;  /* 0x00000010ff457819 */ /* 0x000fe20000011645 */
[----:B------:R-:W2:Y:S01]  /*10370*/  LDS.128 R8, [R81+0x10080] ;  /* 0x0100800051087984 */ /* 0x000ea20000000c00 */
[----:B------:R-:W-:Y:S02]  /*10380*/  PRMT R129, R129, 0x5410, R64 ;  /* 0x0000541081817816 */ /* 0x000fe40000000040 */
[----:B------:R-:W-:Y:S02]  /*10390*/  PRMT R128, R128, 0x5410, R65 ;  /* 0x0000541080807816 */ /* 0x000fe40000000041 */
[----:B------:R-:W-:Y:S02]  /*103a0*/  SHF.R.U64 R70, R70, 0x10, R71 ;  /* 0x0000001046467819 */ /* 0x000fe40000001247 */
[----:B------:R-:W-:Y:S01]  /*103b0*/  PRMT R130, R130, 0x5410, R67 ;  /* 0x0000541082827816 */ /* 0x000fe20000000043 */
[----:B------:R-:W-:Y:S01]  /*103c0*/  IMAD.U32 R87, R128, 0x10000, RZ ;  /* 0x0001000080577824 */ /* 0x000fe200078e00ff */
[----:B------:R-:W-:-:S02]  /*103d0*/  SHF.R.U32.HI R71, RZ, 0x10, R71 ;  /* 0x00000010ff477819 */ /* 0x000fc40000011647 */
[----:B------:R-:W-:Y:S02]  /*103e0*/  PRMT R133, R133, 0x5410, R68 ;  /* 0x0000541085857816 */ /* 0x000fe40000000044 */
[----:B------:R-:W-:Y:S02]  /*103f0*/  PRMT R132, R132, 0x5410, R69 ;  /* 0x0000541084847816 */ /* 0x000fe40000000045 */
[----:B------:R-:W-:Y:S01]  /*10400*/  PRMT R134, R134, 0x5410, R71 ;  /* 0x0000541086867816 */ /* 0x000fe20000000047 */
[C---:B------:R-:W-:Y:S01]  /*10410*/  IMAD.U32 R71, R133.reuse, 0x10000, RZ ;  /* 0x0001000085477824 */ /* 0x040fe200078e00ff */
[----:B------:R-:W-:Y:S02]  /*10420*/  LOP3.LUT R86, R133, 0xffff0000, RZ, 0xc0, !PT ;  /* 0xffff000085567812 */ /* 0x000fe400078ec0ff */
[----:B------:R-:W-:Y:S02]  /*10430*/  PRMT R131, R131, 0x5410, R66 ;  /* 0x0000541083837816 */ /* 0x000fe40000000042 */
[----:B------:R-:W-:-:S02]  /*10440*/  PRMT R135, R135, 0x5410, R70 ;  /* 0x0000541087877816 */ /* 0x000fc40000000046 */
[----:B------:R-:W-:-:S03]  /*10450*/  LOP3.LUT R128, R128, 0xffff0000, RZ, 0xc0, !PT ;  /* 0xffff000080807812 */ /* 0x000fc600078ec0ff */
[C---:B------:R-:W-:Y:S01]  /*10460*/  IMAD.U32 R97, R135.reuse, 0x10000, RZ ;  /* 0x0001000087617824 */ /* 0x040fe200078e00ff */
        /* <DEDUP_REMOVED lines=13> */
[C---:B------:R-:W-:Y:S01]  /*10540*/  IMAD.U32 R9, R129.reuse, 0x10000, RZ ;  /* 0x0001000081097824 */ /* 0x040fe200078e00ff */
        /* <DEDUP_REMOVED lines=9> */
[C---:B------:R-:W-:Y:S01]  /*105e0*/  SHF.L.U32 R9, R132.reuse, 0x10, RZ ;  /* 0x0000001084097819 */ /* 0x040fe200000006ff */
[C---:B------:R-:W-:Y:S01]  /*105f0*/  FMUL.FTZ R71, R15.reuse, R129 ;  /* 0x000000810f477220 */ /* 0x040fe20000410000 */
[----:B------:R-:W-:Y:S01]  /*10600*/  LOP3.LUT R132, R132, 0xffff0000, RZ, 0xc0, !PT ;  /* 0xffff000084847812 */ /* 0x000fe200078ec0ff */
[C---:B------:R-:W-:Y:S02]  /*10610*/  FMUL.FTZ R65, R8.reuse, R87 ;  /* 0x0000005708417220 */ /* 0x040fe40000410000 */
[-C--:B------:R-:W-:Y:S02]  /*10620*/  FMUL.FTZ R15, R15, R86.reuse ;  /* 0x000000560f0f7220 */ /* 0x080fe40000410000 */
[----:B------:R-:W-:Y:S02]  /*10630*/  FMUL.FTZ R8, R8, R9 ;  /* 0x0000000908087220 */ /* 0x000fe40000410000 */
[----:B------:R-:W-:-:S02]  /*10640*/  FFMA.FTZ R71, R64, R86, -R71 ;  /* 0x0000005640477223 */ /* 0x000fc40000010847 */
[C---:B------:R-:W-:Y:S01]  /*10650*/  IMAD.U32 R86, R130.reuse, 0x10000, RZ ;  /* 0x0001000082567824 */ /* 0x040fe200078e00ff */
[----:B------:R-:W-:Y:S01]  /*10660*/  LOP3.LUT R130, R130, 0xffff0000, RZ, 0xc0, !PT ;  /* 0xffff000082827812 */ /* 0x000fe200078ec0ff */
[----:B------:R-:W-:Y:S02]  /*10670*/  FFMA.FTZ R65, R12, R9, -R65 ;  /* 0x000000090c417223 */ /* 0x000fe40000010841 */
[----:B------:R-:W-:Y:S02]  /*10680*/  FFMA.FTZ R15, R64, R129, R15 ;  /* 0x00000081400f7223 */ /* 0x000fe4000001000f */
[----:B------:R-:W-:Y:S02]  /*10690*/  FFMA.FTZ R9, R12, R87, R8 ;  /* 0x000000570c097223 */ /* 0x000fe40000010008 */
[C---:B------:R-:W-:Y:S01]  /*106a0*/  IMAD.U32 R64, R134.reuse, 0x10000, RZ ;  /* 0x0001000086407824 */ /* 0x040fe200078e00ff */
[----:B------:R-:W-:Y:S01]  /*106b0*/  LOP3.LUT R134, R134, 0xffff0000, RZ, 0xc0, !PT ;  /* 0xffff000086867812 */ /* 0x000fe200078ec0ff */
[C---:B------:R-:W-:Y:S01]  /*106c0*/  IMAD.U32 R87, R131.reuse, 0x10000, RZ ;  /* 0x0001000083577824 */ /* 0x040fe200078e00ff */
[----:B------:R-:W-:Y:S01]  /*106d0*/  LOP3.LUT R131, R131, 0xffff0000, RZ, 0xc0, !PT ;  /* 0xffff000083837812 */ /* 0x000fe200078ec0ff */
[----:B------:R-:W-:-:S02]  /*106e0*/  FMUL.FTZ R8, R70, R86 ;  /* 0x0000005646087220 */ /* 0x000fc40000410000 */
[-C--:B------:R-:W-:Y:S02]  /*106f0*/  FMUL.FTZ R70, R70, R64.reuse ;  /* 0x0000004046467220 */ /* 0x080fe40000410000 */
[C---:B------:R-:W-:Y:S02]  /*10700*/  FMUL.FTZ R12, R84.reuse, R87 ;  /* 0x00000057540c7220 */ /* 0x040fe40000410000 */
[----:B------:R-:W-:Y:S02]  /*10710*/  FFMA.FTZ R64, R13, R64, -R8 ;  /* 0x000000400d407223 */ /* 0x000fe40000010808 */
[----:B------:R-:W-:Y:S02]  /*10720*/  FMUL.FTZ R84, R84, R97 ;  /* 0x0000006154547220 */ /* 0x000fe40000410000 */
[C---:B------:R-:W-:Y:S02]  /*10730*/  FMUL.FTZ R8, R85.reuse, R128 ;  /* 0x0000008055087220 */ /* 0x040fe40000410000 */
[----:B------:R-:W-:-:S02]  /*10740*/  FMUL.FTZ R85, R85, R132 ;  /* 0x0000008455557220 */ /* 0x000fc40000410000 */
[C---:B------:R-:W-:Y:S02]  /*10750*/  FFMA.FTZ R97, R66.reuse, R97, -R12 ;  /* 0x0000006142617223 */ /* 0x040fe4000001080c */
[----:B------:R-:W-:Y:S02]  /*10760*/  FFMA.FTZ R84, R66, R87, R84 ;  /* 0x0000005742547223 */ /* 0x000fe40000010054 */
[----:B------:R-:W-:Y:S02]  /*10770*/  FFMA.FTZ R132, R67, R132, -R8 ;  /* 0x0000008443847223 */ /* 0x000fe40000010808 */
[----:B------:R-:W-:Y:S02]  /*10780*/  FMUL.FTZ R66, R83, R131 ;  /* 0x0000008353427220 */ /* 0x000fe40000410000 */
[----:B------:R-:W-:Y:S02]  /*10790*/  FMUL.FTZ R12, R11, R130 ;  /* 0x000000820b0c7220 */ /* 0x000fe40000410000 */
[----:B------:R-:W-:-:S02]  /*107a0*/  FMUL.FTZ R83, R83, R135 ;  /* 0x0000008753537220 */ /* 0x000fc40000410000 */
[-C--:B------:R-:W-:Y:S02]  /*107b0*/  FMUL.FTZ R8, R11, R134.reuse ;  /* 0x000000860b087220 */ /* 0x080fe40000410000 */
[----:B------:R-:W-:Y:S02]  /*107c0*/  FFMA.FTZ R66, R14, R135, -R66 ;  /* 0x000000870e427223 */ /* 0x000fe40000010842 */
[----:B------:R-:W-:Y:S01]  /*107d0*/  FFMA.FTZ R11, R69, R134, -R12 ;  /* 0x00000086450b7223 */ /* 0x000fe2000001080c */
[----:B------:R-:W-:Y:S01]  /*107e0*/  F2FP.BF16.PACK_AB R12, R71, R10 ;  /* 0x0000000a470c723e */ /* 0x000fe200000010ff */
[----:B------:R-:W-:Y:S01]  /*107f0*/  FFMA.FTZ R86, R13, R86, R70 ;  /* 0x000000560d567223 */ /* 0x000fe20000010046 */
[----:B------:R-:W-:Y:S01]  /*10800*/  F2FP.BF16.PACK_AB R13, R132, R65 ;  /* 0x00000041840d723e */ /* 0x000fe200000010ff */
[----:B------:R-:W-:Y:S02]  /*10810*/  FFMA.FTZ R128, R67, R128, R85 ;  /* 0x0000008043807223 */ /* 0x000fe40000010055 */
[----:B------:R-:W-:Y:S01]  /*10820*/  FFMA.FTZ R131, R14, R131, R83 ;  /* 0x000000830e837223 */ /* 0x000fe20000010053 */
[----:B------:R-:W-:Y:S01]  /*10830*/  F2FP.BF16.PACK_AB R14, R66, R97 ;  /* 0x00000061420e723e */ /* 0x000fe200000010ff */
[----:B------:R-:W-:Y:S01]  /*10840*/  FFMA.FTZ R69, R69, R130, R8 ;  /* 0x0000008245457223 */ /* 0x000fe20000010008 */
[----:B------:R-:W-:-:S02]  /*10850*/  F2FP.BF16.PACK_AB R8, R15, R68 ;  /* 0x000000440f08723e */ /* 0x000fc400000010ff */
[----:B------:R-:W-:Y:S02]  /*10860*/  F2FP.BF16.PACK_AB R15, R11, R64 ;  /* 0x000000400b0f723e */ /* 0x000fe400000010ff */
[----:B------:R-:W-:Y:S02]  /*10870*/  F2FP.BF16.PACK_AB R9, R128, R9 ;  /* 0x000000098009723e */ /* 0x000fe400000010ff */
[----:B------:R-:W-:Y:S01]  /*10880*/  F2FP.BF16.PACK_AB R10, R131, R84 ;  /* 0x00000054830a723e */ /* 0x000fe200000010ff */
[----:B------:R1:W-:Y:S01]  /*10890*/  STS.128 [R82+0x10080], R12 ;  /* 0x0100800c52007388 */ /* 0x0003e20000000c00 */
[----:B------:R-:W-:-:S05]  /*108a0*/  F2FP.BF16.PACK_AB R11, R69, R86 ;  /* 0x00000056450b723e */ /* 0x000fca00000010ff */
[----:B------:R1:W-:Y:S02]  /*108b0*/  STS.128 [R81+0x10080], R8 ;  /* 0x0100800851007388 */ /* 0x0003e40000000c00 */
.L_x_3580:
[----:B------:R-:W-:Y:S05]  /*108c0*/  BSYNC B0 ;  /* 0x0000000000007941 */ /* 0x000fea0003800000 */
.L_x_3579:
        /* <DEDUP_REMOVED lines=32> */
[----:B------:R-:W-:Y:S02]  /*10ad0*/  SHF.R.U64 R54, R54, 0x10, R55 ;  /* 0x0000001036367819 */ /* 0x000fe40000001237 */
[----:B------:R-:W1:Y:S01]  /*10ae0*/  LDS.128 R12, [R65+0x10080] ;  /* 0x01008000410c7984 */ /* 0x000e620000000c00 */
[----:B------:R-:W-:Y:S02]  /*10af0*/  SHF.R.U64 R56, R56, 0x10, R57 ;  /* 0x0000001038387819 */ /* 0x000fe40000001239 */
[----:B------:R-:W-:Y:S01]  /*10b00*/  SHF.R.U32.HI R55, RZ, 0x10, R55 ;  /* 0x00000010ff377819 */ /* 0x000fe20000011637 */
[----:B------:R-:W2:Y:S01]  /*10b10*/  LDS.128 R8, [R64+0x10080] ;  /* 0x0100800040087984 */ /* 0x000ea20000000c00 */
[----:B------:R-:W-:-:S02]  /*10b20*/  SHF.R.U32.HI R57, RZ, 0x10, R57 ;  /* 0x00000010ff397819 */ /* 0x000fc40000011639 */
[----:B------:R-:W-:Y:S02]  /*10b30*/  PRMT R121, R121, 0x5410, R52 ;  /* 0x0000541079797816 */ /* 0x000fe40000000034 */
        /* <DEDUP_REMOVED lines=56> */
[C---:B------:R-:W-:Y:S01]  /*10ec0*/  IMAD.U32 R54, R14.reuse, 0x10000, RZ ;  /* 0x000100000e367824 */ /* 0x040fe200078e00ff */
[----:B------:R-:W-:Y:S01]  /*10ed0*/  LOP3.LUT R14, R14, 0xffff0000, RZ, 0xc0, !PT ;  /* 0xffff00000e0e7812 */ /* 0x000fe200078ec0ff */
[----:B------:R-:W-:Y:S02]  /*10ee0*/  FMUL.FTZ R67, R67, R69 ;  /* 0x0000004543437220 */ /* 0x000fe40000410000 */
[C---:B------:R-:W-:Y:S02]  /*10ef0*/  FMUL.FTZ R8, R68.reuse, R120 ;  /* 0x0000007844087220 */ /* 0x040fe40000410000 */
[----:B------:R-:W-:-:S02]  /*10f00*/  FMUL.FTZ R68, R68, R124 ;  /* 0x0000007c44447220 */ /* 0x000fc40000410000 */
[C---:B------:R-:W-:Y:S02]  /*10f10*/  FFMA.FTZ R69, R54.reuse, R69, -R13 ;  /* 0x0000004536457223 */ /* 0x040fe4000001080d */
[----:B------:R-:W-:Y:S02]  /*10f20*/  FFMA.FTZ R67, R54, R12, R67 ;  /* 0x0000000c36437223 */ /* 0x000fe40000010043 */
[----:B------:R-:W-:Y:S02]  /*10f30*/  FFMA.FTZ R124, R55, R124, -R8 ;  /* 0x0000007c377c7223 */ /* 0x000fe40000010808 */
[----:B------:R-:W-:Y:S02]  /*10f40*/  FMUL.FTZ R54, R66, R123 ;  /* 0x0000007b42367220 */ /* 0x000fe40000410000 */
[----:B------:R-:W-:Y:S01]  /*10f50*/  FMUL.FTZ R12, R11, R122 ;  /* 0x0000007a0b0c7220 */ /* 0x000fe20000410000 */
[----:B------:R-:W-:Y:S01]  /*10f60*/  F2FP.BF16.PACK_AB R13, R124, R53 ;  /* 0x000000357c0d723e */ /* 0x000fe200000010ff */
[----:B------:R-:W-:-:S02]  /*10f70*/  FMUL.FTZ R58, R66, R127 ;  /* 0x0000007f423a7220 */ /* 0x000fc40000410000 */
[-C--:B------:R-:W-:Y:S02]  /*10f80*/  FMUL.FTZ R8, R11, R126.reuse ;  /* 0x0000007e0b087220 */ /* 0x080fe40000410000 */
[C---:B------:R-:W-:Y:S02]  /*10f90*/  FFMA.FTZ R54, R14.reuse, R127, -R54 ;  /* 0x0000007f0e367223 */ /* 0x040fe40000010836 */
[----:B------:R-:W-:Y:S01]  /*10fa0*/  FFMA.FTZ R11, R57, R126, -R12 ;  /* 0x0000007e390b7223 */ /* 0x000fe2000001080c */
        /* <DEDUP_REMOVED lines=12> */
.L_x_3578:
[----:B------:R-:W-:Y:S05]  /*11070*/  BSYNC B1 ;  /* 0x0000000000017941 */ /* 0x000fea0003800000 */
.L_x_3577:
        /* <DEDUP_REMOVED lines=120> */
.L_x_3584:
[----:B------:R-:W-:Y:S05]  /*11800*/  BSYNC B0 ;  /* 0x0000000000007941 */ /* 0x000fea0003800000 */
.L_x_3583:
        /* <DEDUP_REMOVED lines=122> */
.L_x_3582:
[----:B------:R-:W-:Y:S05]  /*11fb0*/  BSYNC B1 ;  /* 0x0000000000017941 */ /* 0x000fea0003800000 */
.L_x_3581:
        /* <DEDUP_REMOVED lines=119> */
.L_x_3586:
[----:B------:R-:W-:Y:S05]  /*12730*/  BSYNC B0 ;  /* 0x0000000000007941 */ /* 0x000fea0003800000 */
.L_x_3585:
        /* <DEDUP_REMOVED lines=37> */
[----:B------:R-:W-:-:S02]  /*12990*/  PRMT R77, R77, 0x5410, R18 ;  /* 0x000054104d4d7816 */ /* 0x000fc40000000012 */
[----:B------:R-:W-:Y:S02]  /*129a0*/  PRMT R73, R73, 0x5410, R20 ;  /* 0x0000541049497816 */ /* 0x000fe40000000014 */
[----:B------:R-:W-:Y:S01]  /*129b0*/  PRMT R72, R72, 0x5410, R21 ;  /* 0x0000541048487816 */ /* 0x000fe20000000015 */
[----:B------:R-:W-:Y:S01]  /*129c0*/  IMAD.U32 R25, R77, 0x10000, RZ ;  /* 0x000100004d197824 */ /* 0x000fe200078e00ff */
[----:B------:R-:W-:Y:S02]  /*129d0*/  PRMT R74, R74, 0x5410, R23 ;  /* 0x000054104a4a7816 */ /* 0x000fe40000000017 */
[----:B------:R-:W-:Y:S02]  /*129e0*/  PRMT R75, R75, 0x5410, R22 ;  /* 0x000054104b4b7816 */ /* 0x000fe40000000016 */
[----:B------:R-:W-:Y:S02]  /*129f0*/  SHF.R.U32.HI R29, RZ, 0x10, R29 ;  /* 0x00000010ff1d7819 */ /* 0x000fe4000001161d */
[----:B------:R-:W-:-:S02]  /*12a00*/  SHF.R.U64 R24, R30, 0x10, R31 ;  /* 0x000000101e187819 */ /* 0x000fc4000000121f */
[----:B------:R-:W-:Y:S01]  /*12a10*/  PRMT R76, R76, 0x5410, R29 ;  /* 0x000054104c4c7816 */ /* 0x000fe2000000001d */
[----:B------:R-:W-:Y:S01]  /*12a20*/  IMAD.U32 R29, R72, 0x10000, RZ ;  /* 0x00010000481d7824 */ /* 0x000fe200078e00ff */
[----:B------:R-:W-:Y:S02]  /*12a30*/  LOP3.LUT R30, R77, 0xffff0000, RZ, 0xc0, !PT ;  /* 0xffff00004d1e7812 */ /* 0x000fe400078ec0ff */
[----:B------:R-:W-:Y:S02]  /*12a40*/  SHF.R.U32.HI R31, RZ, 0x10, R31 ;  /* 0x00000010ff1f7819 */ /* 0x000fe4000001161f */
        /* <DEDUP_REMOVED lines=73> */
.L_x_3558:
[----:B------:R-:W-:Y:S05]  /*12ee0*/  BSYNC B2 ;  /* 0x0000000000027941 */ /* 0x000fea0003800000 */
.L_x_3524:
[----:B-1----:R-:W-:Y:S01]  /*12ef0*/  IMAD R9, R61, c[0x0][0x208], RZ ;  /* 0x000082003d097a24 */ /* 0x002fe200078e02ff */
[----:B------:R-:W-:Y:S01]  /*12f00*/  SHF.R.S32.HI R8, RZ, 0x4, R63 ;  /* 0x00000004ff087819 */ /* 0x000fe2000001143f */
[----:B--2---:R-:W-:Y:S01]  /*12f10*/  IMAD.WIDE.U32 R16, R220, c[0x0][0x208], RZ ;  /* 0x00008200dc107a25 */ /* 0x004fe200078e00ff */
[----:B------:R-:W-:-:S04]  /*12f20*/  DEPBAR.LE SB0, 0x0 ;  /* 0x000080000000791a */ /* 0x000fc80000000000 */
[----:B------:R-:W-:Y:S01]  /*12f30*/  IMAD R9, R220, c[0x0][0x20c], R9 ;  /* 0x00008300dc097a24 */ /* 0x000fe200078e0209 */
[----:B------:R-:W-:Y:S01]  /*12f40*/  LEA.HI R11, R63, R8, RZ, 0x1 ;  /* 0x000000083f0b7211 */ /* 0x000fe200078f08ff */
[----:B------:R-:W-:Y:S01]  /*12f50*/  IMAD R12, R60, c[0x0][0x218], RZ ;  /* 0x000086003c0c7a24 */ /* 0x000fe200078e02ff */
[----:B------:R-:W-:Y:S01]  /*12f60*/  ISETP.GE.AND P1, PT, R188, c[0x0][0x1d4], PT ;  /* 0x00007500bc007a0c */ /* 0x000fe20003f26270 */
[----:B------:R-:W-:Y:S01]  /*12f70*/  IMAD.IADD R17, R17, 0x1, R9 ;  /* 0x0000000111117824 */ /* 0x000fe200078e0209 */
[----:B------:R-:W-:Y:S01]  /*12f80*/  LOP3.LUT R11, R11, 0xfffffffe, RZ, 0xc0, !PT ;  /* 0xfffffffe0b0b7812 */ /* 0x000fe200078ec0ff */
[----:B------:R-:W-:Y:S01]  /*12f90*/  IMAD.SHL.U32 R9, R34, 0x40, RZ ;  /* 0x0000004022097824 */ /* 0x000fe200078e00ff */
[----:B------:R-:W-:Y:S01]  /*12fa0*/  IADD3 R23, -R189, UR20, RZ ;  /* 0x00000014bd177c10 */ /* 0x000fe2000fffe1ff */
[----:B------:R-:W-:Y:S01]  /*12fb0*/  IMAD.WIDE.U32 R16, R219, c[0x0][0x218], R16 ;  /* 0x00008600db107a25 */ /* 0x000fe200078e0010 */
[----:B------:R-:W-:Y:S01]  /*12fc0*/  ISETP.GE.AND P2, PT, R221, c[0x0][0x1d4], PT ;  /* 0x00007500dd007a0c */ /* 0x000fe20003f46270 */
[----:B------:R-:W-:Y:S01]  /*12fd0*/  BSSY B0, `(.L_x_3587) ;  /* 0x000006b000007945 */ /* 0x000fe20003800000 */
[----:B------:R-:W-:Y:S01]  /*12fe0*/  LOP3.LUT R9, R9, 0x1c0, RZ, 0xc0, !PT ;  /* 0x000001c009097812 */ /* 0x000fe200078ec0ff */
[----:B------:R-:W-:Y:S01]  /*12ff0*/  IMAD R12, R219, c[0x0][0x21c], R12 ;  /* 0x00008700db0c7a24 */ /* 0x000fe200078e020c */
[----:B------:R-:W-:Y:S01]  /*13000*/  IADD3 R15, P0, R16, UR28, RZ ;  /* 0x0000001c100f7c10 */ /* 0x000fe2000ff1e0ff */
[----:B------:R-:W-:Y:S01]  /*13010*/  IMAD.SHL.U32 R10, R189, 0x8, RZ ;  /* 0x00000008bd0a7824 */ /* 0x000fe200078e00ff */
[----:B------:R-:W-:Y:S01]  /*13020*/  LOP3.LUT R33, R33, 0xfffffffb, RZ, 0xc0, !PT ;  /* 0xfffffffb21217812 */ /* 0x000fe200078ec0ff */
[----:B------:R-:W-:Y:S01]  /*13030*/  IMAD.IADD R11, R8, 0x1, -R11 ;  /* 0x00000001080b7824 */ /* 0x000fe200078e0a0b */
[----:B------:R-:W-:Y:S01]  /*13040*/  IADD3.X R12, R17, UR12, R12, P0, !PT ;  /* 0x0000000c110c7c10 */ /* 0x000fe200087fe40c */
[----:B------:R-:W-:Y:S01]  /*13050*/  IMAD.SHL.U32 R8, R62, 0x40, RZ ;  /* 0x000000403e087824 */ /* 0x000fe200078e00ff */
[----:B------:R-:W-:Y:S01]  /*13060*/  LEA R22, P0, R15, c[0x0][0x1f8], 0x1 ;  /* 0x00007e000f167a11 */ /* 0x000fe200078008ff */
[----:B------:R-:W-:Y:S01]  /*13070*/  IMAD.SHL.U32 R64, R6, 0x40, RZ ;  /* 0x0000004006407824 */ /* 0x000fe200078e00ff */
[----:B------:R-:W-:Y:S01]  /*13080*/  LOP3.LUT R10, R9, 0x8, R10, 0xf8, !PT ;  /* 0x00000008090a7812 */ /* 0x000fe200078ef80a */
[----:B------:R-:W-:Y:S01]  /*13090*/  IMAD.SHL.U32 R222, R0, 0x2, RZ ;  /* 0x0000000200de7824 */ /* 0x000fe200078e00ff */
[----:B------:R-:W-:-:S02]  /*130a0*/  SHF.R.U32.HI R9, RZ, 0x3, R9 ;  /* 0x00000003ff097819 */ /* 0x000fc40000011609 */
[----:B------:R-:W-:Y:S02]  /*130b0*/  LEA.HI.X R15, R15, c[0x0][0x1fc], R12, 0x1, P0 ;  /* 0x00007f000f0f7a11 */ /* 0x000fe400000f0c0c */
[----:B------:R-:W-:Y:S01]  /*130c0*/  LOP3.LUT R10, R10, R9, RZ, 0x3c, !PT ;  /* 0x000000090a0a7212 */ /* 0x000fe200078e3cff */
[C---:B------:R-:W-:Y:S01]  /*130d0*/  IMAD.SHL.U32 R9, R11.reuse, 0x8, RZ ;  /* 0x000000080b097824 */ /* 0x040fe200078e00ff */
[----:B------:R-:W-:Y:S01]  /*130e0*/  LOP3.LUT R8, R8, 0x1c0, RZ, 0xc0, !PT ;  /* 0x000001c008087812 */ /* 0x000fe200078ec0ff */
[----:B------:R-:W-:Y:S01]  /*130f0*/  SHFL.IDX PT, R12, R22, RZ, 0x181f ;  /* 0x00181fff160c7589 */ /* 0x000fe200000e0000 */
[----:B------:R-:W-:Y:S01]  /*13100*/  LOP3.LUT P0, RZ, R34, 0x2, RZ, 0xc0, !PT ;  /* 0x0000000222ff7812 */ /* 0x000fe2000780c0ff */
[----:B------:R-:W-:Y:S01]  /*13110*/  IMAD R213, R11, 0x200, R10 ;  /* 0x000002000bd57824 */ /* 0x000fe200078e020a */
[----:B------:R-:W-:Y:S01]  /*13120*/  LOP3.LUT R9, R8, 0x8, R9, 0xf8, !PT ;  /* 0x0000000808097812 */ /* 0x000fe200078ef809 */
[----:B------:R-:W1:Y:S01]  /*13130*/  SHFL.IDX PT, R13, R15, RZ, 0x181f ;  /* 0x00181fff0f0d7589 */ /* 0x000e6200000e0000 */
[----:B------:R-:W-:Y:S01]  /*13140*/  SHF.R.U32.HI R6, RZ, 0x3, R8 ;  /* 0x00000003ff067819 */ /* 0x000fe20000011608 */
[----:B------:R-:W-:Y:S01]  /*13150*/  IMAD.SHL.U32 R213, R213, 0x2, RZ ;  /* 0x00000002d5d57824 */ /* 0x000fe200078e00ff */
[----:B------:R-:W-:Y:S01]  /*13160*/  LOP3.LUT R64, R64, 0xfffffe00, RZ, 0xc0, !PT ;  /* 0xfffffe0040407812 */ /* 0x000fe200078ec0ff */
[----:B------:R-:W-:Y:S01]  /*13170*/  BAR.SYNC.DEFER_BLOCKING 0x0 ;  /* 0x0000000000007b1d */ /* 0x000fe20000010000 */
[----:B------:R-:W-:-:S02]  /*13180*/  LOP3.LUT R6, R9, R6, RZ, 0x3c, !PT ;  /* 0x0000000609067212 */ /* 0x000fc400078e3cff */
[----:B------:R-:W-:Y:S01]  /*13190*/  IADD3 R8, R213, 0xa080, RZ ;  /* 0x0000a080d5087810 */ /* 0x000fe20007ffe0ff */
[----:B------:R-:W-:Y:S01]  /*131a0*/  IMAD R9, R3, 0x400, R64 ;  /* 0x0000040003097824 */ /* 0x000fe200078e0240 */
[----:B------:R-:W-:Y:S02]  /*131b0*/  IADD3 R211, R213, 0xa0a0, RZ ;  /* 0x0000a0a0d5d37810 */ /* 0x000fe40007ffe0ff */
[----:B------:R-:W-:Y:S01]  /*131c0*/  @P0 IADD3 R211, R8, -0x20, RZ ;  /* 0xffffffe008d30810 */ /* 0x000fe20007ffe0ff */
[----:B------:R-:W-:Y:S01]  /*131d0*/  IMAD.IADD R0, R6, 0x1, R9 ;  /* 0x0000000106007824 */ /* 0x000fe200078e0209 */
[----:B------:R-:W-:Y:S02]  /*131e0*/  ISETP.LT.OR P0, PT, R23, 0x1, P1 ;  /* 0x000000011700780c */ /* 0x000fe40000f01670 */
[----:B------:R-:W-:Y:S01]  /*131f0*/  @P2 LOP3.LUT R33, R33, 0x4, RZ, 0xfc, !PT ;  /* 0x0000000421212812 */ /* 0x000fe200078efcff */
[C---:B------:R-:W-:Y:S01]  /*13200*/  IMAD.SHL.U32 R60, R0.reuse, 0x2, RZ ;  /* 0x00000002003c7824 */ /* 0x040fe200078e00ff */
[----:B------:R-:W-:-:S02]  /*13210*/  LEA R214, R0, 0x10080, 0x1 ;  /* 0x0001008000d67811 */ /* 0x000fc400078e08ff */
[----:B------:R-:W-:Y:S02]  /*13220*/  SHF.R.S32.HI R0, RZ, 0x1f, R221 ;  /* 0x0000001fff007819 */ /* 0x000fe400000114dd */
[----:B------:R-:W-:Y:S01]  /*13230*/  SHF.R.S32.HI R21, RZ, 0x1f, R32 ;  /* 0x0000001fff157819 */ /* 0x000fe20000011420 */
[----:B------:R-:W-:Y:S01]  /*13240*/  IMAD R212, R7, 0x2, R214 ;  /* 0x0000000207d47824 */ /* 0x000fe200078e02d6 */
[----:B------:R-:W-:Y:S01]  /*13250*/  LEA.HI R227, R0, R221, RZ, 0x3 ;  /* 0x000000dd00e37211 */ /* 0x000fe200078f18ff */
[----:B-1----:R-:W-:Y:S01]  /*13260*/  IMAD.WIDE R26, R188, 0x2, R12 ;  /* 0x00000002bc1a7825 */ /* 0x002fe200078e020c */
[----:B------:R-:W-:Y:S02]  /*13270*/  LEA.HI R226, R21, R32, RZ, 0x3 ;  /* 0x0000002015e27211 */ /* 0x000fe400078f18ff */
[----:B------:R-:W-:Y:S01]  /*13280*/  LOP3.LUT R227, R227, 0xfffffff8, RZ, 0xc0, !PT ;  /* 0xfffffff8e3e37812 */ /* 0x000fe200078ec0ff */
[----:B------:R1:W2:Y:S01]  /*13290*/  LDSM.16.M88.4 R16, [R213+0xa080] ;  /* 0x00a08000d510783b */ /* 0x0002a20000000200 */
[----:B------:R-:W-:-:S02]  /*132a0*/  LOP3.LUT R226, R226, 0xfffffff8, RZ, 0xc0, !PT ;  /* 0xfffffff8e2e27812 */ /* 0x000fc400078ec0ff */
[----:B------:R-:W-:Y:S01]  /*132b0*/  LOP3.LUT R33, R33, 0xfffffffd, RZ, 0xc0, !PT ;  /* 0xfffffffd21217812 */ /* 0x000fe200078ec0ff */
[----:B------:R1:W3:Y:S01]  /*132c0*/  LDSM.16.M88.4 R8, [R213+0xa880] ;  /* 0x00a88000d508783b */ /* 0x0002e20000000200 */
[----:B------:R-:W-:Y:S01]  /*132d0*/  IMAD.WIDE R24, R227, 0x2, R12 ;  /* 0x00000002e3187825 */ /* 0x000fe200078e020c */
[----:B------:R-:W-:Y:S02]  /*132e0*/  SHF.R.S32.HI R224, RZ, 0x1f, R35 ;  /* 0x0000001fffe07819 */ /* 0x000fe40000011423 */
[----:B------:R1:W4:Y:S01]  /*132f0*/  LDSM.16.M88.4 R28, [R213+0xb080] ;  /* 0x00b08000d51c783b */ /* 0x0003220000000200 */
[----:B------:R-:W-:Y:S01]  /*13300*/  IMAD.WIDE R20, R226, 0x2, R12 ;  /* 0x00000002e2147825 */ /* 0x000fe200078e020c */
[----:B------:R-:W-:Y:S02]  /*13310*/  LEA.HI R224, R224, R35, RZ, 0x3 ;  /* 0x00000023e0e07211 */ /* 0x000fe400078f18ff */
[----:B------:R1:W1:Y:S01]  /*13320*/  LDSM.16.M88.4 R56, [R211] ;  /* 0x00000000d338783b */ /* 0x0002620000000200 */
[----:B------:R-:W-:-:S02]  /*13330*/  SHF.R.S32.HI R191, RZ, 0x1f, R188 ;  /* 0x0000001fffbf7819 */ /* 0x000fc400000114bc */
[----:B------:R-:W-:Y:S01]  /*13340*/  LOP3.LUT R224, R224, 0xfffffff8, RZ, 0xc0, !PT ;  /* 0xfffffff8e0e07812 */ /* 0x000fe200078ec0ff */
[----:B------:R1:W1:Y:S01]  /*13350*/  LDSM.16.M88.4 R52, [R211+0x800] ;  /* 0x00080000d334783b */ /* 0x0002620000000200 */
[----:B------:R-:W-:Y:S02]  /*13360*/  SHF.R.S32.HI R228, RZ, 0x1f, R227 ;  /* 0x0000001fffe47819 */ /* 0x000fe400000114e3 */
[----:B------:R-:W-:Y:S01]  /*13370*/  SHF.R.S32.HI R225, RZ, 0x1f, R226 ;  /* 0x0000001fffe17819 */ /* 0x000fe200000114e2 */
[----:B------:R1:W1:Y:S01]  /*13380*/  LDSM.16.M88.4 R48, [R211+0x1000] ;  /* 0x00100000d330783b */ /* 0x0002620000000200 */
[----:B------:R-:W-:Y:S01]  /*13390*/  IMAD.WIDE R12, R224, 0x2, R12 ;  /* 0x00000002e00c7825 */ /* 0x000fe200078e020c */
[----:B------:R-:W-:Y:S02]  /*133a0*/  SHF.R.S32.HI R223, RZ, 0x1f, R224 ;  /* 0x0000001fffdf7819 */ /* 0x000fe400000114e0 */
[----:B------:R-:W1:Y:S01]  /*133b0*/  LDSM.16.M88.4 R60, [R60+0x10080] ;  /* 0x010080003c3c783b */ /* 0x000e620000000200 */
[----:B------:R-:W-:-:S02]  /*133c0*/  IADD3 R203, R211, 0x800, RZ ;  /* 0x00000800d3cb7810 */ /* 0x000fc40007ffe0ff */
[----:B------:R-:W-:Y:S01]  /*133d0*/  IADD3 R202, R211, 0x1000, RZ ;  /* 0x00001000d3ca7810 */ /* 0x000fe20007ffe0ff */
[----:B------:R1:W1:Y:S04]  /*133e0*/  LDSM.16.M88.4 R44, [R212] ;  /* 0x00000000d42c783b */ /* 0x0002680000000200 */
        /* <DEDUP_REMOVED lines=8> */
[----:B------:R-:W-:Y:S02]  /*13470*/  @P2 LOP3.LUT R33, R33, 0x2, RZ, 0xfc, !PT ;  /* 0x0000000221212812 */ /* 0x000fe400078efcff */
[----:B------:R-:W-:Y:S02]  /*13480*/  ISETP.GE.AND P2, PT, R35, c[0x0][0x1d4], PT ;  /* 0x0000750023007a0c */ /* 0x000fe40003f46270 */
[----:B------:R-:W-:-:S07]  /*13490*/  LOP3.LUT R33, R33, 0xffffffef, RZ, 0xc0, !PT ;  /* 0xffffffef21217812 */ /* 0x000fce00078ec0ff */
[----:B------:R1:W-:Y:S01]  /*134a0*/  LDGSTS.E.BYPASS.LTC128B.128 [R222+0x7080], [R20.64], !P0 ;  /* 0x0708000014de7fae */ /* 0x0003e2000c101d5a */
[----:B------:R-:W-:-:S13]  /*134b0*/  ISETP.LT.OR P0, PT, R23, 0x1, P2 ;  /* 0x000000011700780c */ /* 0x000fda0001701670 */
[----:B------:R1:W-:Y:S01]  /*134c0*/  LDGSTS.E.BYPASS.LTC128B.128 [R222+0x8880], [R12.64], !P0 ;  /* 0x088800000cde7fae */ /* 0x0003e2000c101d5a */
[----:B------:R-:W-:-:S13]  /*134d0*/  ISETP.GT.AND P0, PT, R215, 0x7f, PT ;  /* 0x0000007fd700780c */ /* 0x000fda0003f04270 */
[----:B------:R-:W-:Y:S01]  /*134e0*/  @P0 LOP3.LUT R33, R33, 0x10, RZ, 0xfc, !PT ;  /* 0x0000001021210812 */ /* 0x000fe200078efcff */
[----:B------:R-:W-:Y:S05]  /*134f0*/  @P0 BRA `(.L_x_3588) ;  /* 0x0000018000000947 */ /* 0x000fea0003800000 */
[----:B--234-:R-:W-:Y:S05]  /*13500*/  BRA.DIV ~URZ, `(.L_x_3589) ;  /* 0x0000b7b27f007947 */ /* 0x01cfea000b800000 */
[----:B------:R2:W3:Y:S04]  /*13510*/  SHFL.IDX PT, R0, R15, 0x1, 0x181f ;  /* 0x00381f000f007f89 */ /* 0x0004e800000e0000 */
[----:B-1----:R2:W1:Y:S02]  /*13520*/  SHFL.IDX PT, R13, R22, 0x1, 0x181f ;  /* 0x00381f00160d7f89 */ /* 0x00246400000e0000 */
.L_x_3623:
[----:B-1----:R-:W-:-:S04]  /*13530*/  LEA R20, P0, R227, R13, 0x1 ;  /* 0x0000000de3147211 */ /* 0x002fc800078008ff */
[----:B---3--:R-:W-:Y:S02]  /*13540*/  LEA.HI.X R21, R227, R0, R228, 0x1, P0 ;  /* 0x00000000e3157211 */ /* 0x008fe400000f0ce4 */
[----:B------:R-:W-:-:S04]  /*13550*/  LEA R14, P0, R226, R13, 0x1 ;  /* 0x0000000de20e7211 */ /* 0x000fc800078008ff */
[----:B--2---:R-:W-:Y:S02]  /*13560*/  LEA.HI.X R15, R226, R0, R225, 0x1, P0 ;  /* 0x00000000e20f7211 */ /* 0x004fe400000f0ce1 */
        /* <DEDUP_REMOVED lines=17> */
.L_x_3588:
[----:B--234-:R-:W-:Y:S05]  /*13680*/  BSYNC B0 ;  /* 0x0000000000007941 */ /* 0x01cfea0003800000 */
.L_x_3587:
[----:B------:R-:W-:Y:S01]  /*13690*/  IMAD.MOV.U32 R0, RZ, RZ, 0x40 ;  /* 0x00000040ff007424 */ /* 0x000fe200078e00ff */
[----:B------:R-:W-:Y:S01]  /*136a0*/  LOP3.LUT P0, RZ, R34, 0x4, RZ, 0xc0, !PT ;  /* 0x0000000422ff7812 */ /* 0x000fe2000780c0ff */
[----:B------:R-:W0:Y:S01]  /*136b0*/  LDGDEPBAR ;  /* 0x00000000000079af */ /* 0x000e220000000000 */
[----:B------:R-:W-:Y:S01]  /*136c0*/  WARPSYNC 0xffffffff ;  /* 0xffffffff00007948 */ /* 0x000fe20003800000 */
[C---:B-1----:R-:W-:Y:S01]  /*136d0*/  HMMA.16816.F32.BF16 R24, R60.reuse, R16, RZ ;  /* 0x000000103c18723c */ /* 0x042fe200000418ff */
[----:B------:R-:W-:Y:S01]  /*136e0*/  SEL R0, R0, 0xffffffc0, !P0 ;  /* 0xffffffc000007807 */ /* 0x000fe20004000000 */
[C---:B------:R-:W-:Y:S01]  /*136f0*/  IMAD R210, R5.reuse, 0x2, R214 ;  /* 0x0000000205d27824 */ /* 0x040fe200078e02d6 */
[----:B------:R-:W-:Y:S01]  /*13700*/  UISETP.GE.AND UP0, UPT, UR13, 0x2, UPT ;  /* 0x000000020d00788c */ /* 0x000fe2000bf06270 */
[----:B------:R-:W-:Y:S01]  /*13710*/  IMAD R209, R5, 0x2, R212 ;  /* 0x0000000205d17824 */ /* 0x000fe200078e02d4 */
[----:B------:R-:W-:Y:S01]  /*13720*/  IADD3 R200, R211, 0x1800, RZ ;  /* 0x00001800d3c87810 */ /* 0x000fe20007ffe0ff */
[--C-:B------:R-:W-:Y:S01]  /*13730*/  IMAD.IADD R207, R213, 0x1, R0.reuse ;  /* 0x00000001d5cf7824 */ /* 0x100fe200078e0200 */
[----:B------:R-:W-:Y:S01]  /*13740*/  LDSM.16.M88.4 R40, [R210] ;  /* 0x00000000d228783b */ /* 0x000fe20000000200 */
[----:B------:R-:W-:Y:S01]  /*13750*/  HMMA.16816.F32.BF16 R20, R60, R18, RZ ;  /* 0x000000123c14723c */ /* 0x000fe200000418ff */
[C---:B------:R-:W-:Y:S01]  /*13760*/  IMAD.IADD R201, R211.reuse, 0x1, R0 ;  /* 0x00000001d3c97824 */ /* 0x040fe200078e0200 */
[----:B------:R-:W-:Y:S01]  /*13770*/  PLOP3.LUT P0, PT, PT, PT, UP0, 0x40, 0x0 ;  /* 0x000000000000781c */ /* 0x000fe20003f0e808 */
[----:B------:R-:W1:Y:S01]  /*13780*/  LDSM.16.M88.4 R36, [R207+0xa080] ;  /* 0x00a08000cf24783b */ /* 0x000e620000000200 */
[----:B------:R-:W-:Y:S01]  /*13790*/  IMAD.IADD R0, R64, 0x1, R6 ;  /* 0x0000000140007824 */ /* 0x000fe200078e0206 */
[----:B------:R-:W-:-:S02]  /*137a0*/  IADD3 R199, R211, 0x2000, RZ ;  /* 0x00002000d3c77810 */ /* 0x000fc40007ffe0ff */
[----:B------:R-:W2:Y:S01]  /*137b0*/  LDSM.16.M88.4 R32, [R207+0xa880] ;  /* 0x00a88000cf20783b */ /* 0x000ea20000000200 */
        /* <DEDUP_REMOVED lines=10> */
[----:B------:R-:W-:Y:S01]  /*13860*/  HMMA.16816.F32.BF16 R60, R60, R30, RZ ;  /* 0x0000001e3c3c723c */ /* 0x000fe200000418ff */
[----:B------:R-:W3:Y:S07]  /*13870*/  LDSM.16.M88.4 R28, [R207+0xb080] ;  /* 0x00b08000cf1c783b */ /* 0x000eee0000000200 */
        /* <DEDUP_REMOVED lines=8> */
[----:B------:R-:W5:Y:S04]  /*13900*/  LDSM.16.M88.4 R48, [R201+0x800] ;  /* 0x00080000c930783b */ /* 0x000f680000000200 */
[----:B------:R-:W4:Y:S03]  /*13910*/  LDSM.16.M88.4 R44, [R201+0x1000] ;  /* 0x00100000c92c783b */ /* 0x000f260000000200 */
[C---:B-1----:R-:W-:Y:S08]  /*13920*/  HMMA.16816.F32.BF16 R24, R40.reuse, R36, R24 ;  /* 0x000000242818723c */ /* 0x042ff00000041818 */
[C---:B------:R-:W-:Y:S01]  /*13930*/  HMMA.16816.F32.BF16 R20, R40.reuse, R38, R20 ;  /* 0x000000262814723c */ /* 0x040fe20000041814 */
[----:B------:R-:W-:Y:S07]  /*13940*/  LDSM.16.M88.4 R36, [R213+0xb880] ;  /* 0x00b88000d524783b */ /* 0x000fee0000000200 */
[C---:B--2---:R-:W-:Y:S08]  /*13950*/  HMMA.16816.F32.BF16 R16, R40.reuse, R32, R16 ;  /* 0x000000202810723c */ /* 0x044ff00000041810 */
[C---:B------:R-:W-:Y:S01]  /*13960*/  HMMA.16816.F32.BF16 R12, R40.reuse, R34, R12 ;  /* 0x00000022280c723c */ /* 0x040fe2000004180c */
[----:B------:R-:W-:Y:S07]  /*13970*/  LDSM.16.M88.4 R32, [R213+0xc080] ;  /* 0x00c08000d520783b */ /* 0x000fee0000000200 */
[C---:B---3--:R-:W-:Y:S08]  /*13980*/  HMMA.16816.F32.BF16 R8, R40.reuse, R28, R8 ;  /* 0x0000001c2808723c */ /* 0x048ff00000041808 */
[----:B------:R-:W-:Y:S01]  /*13990*/  HMMA.16816.F32.BF16 R60, R40, R30, R60 ;  /* 0x0000001e283c723c */ /* 0x000fe2000004183c */
[----:B------:R-:W1:Y:S04]  /*139a0*/  LDSM.16.M88.4 R40, [R214+0x4000] ;  /* 0x00400000d628783b */ /* 0x000e680000000200 */
[----:B------:R-:W2:Y:S03]  /*139b0*/  LDSM.16.M88.4 R28, [R213+0xc880] ;  /* 0x00c88000d51c783b */ /* 0x000ea60000000200 */
[C---:B----4-:R-:W-:Y:S08]  /*139c0*/  HMMA.16816.F32.BF16 R24, R56.reuse, R52, R24 ;  /* 0x000000343818723c */ /* 0x050ff00000041818 */
[C---:B------:R-:W-:Y:S01]  /*139d0*/  HMMA.16816.F32.BF16 R20, R56.reuse, R54, R20 ;  /* 0x000000363814723c */ /* 0x040fe20000041814 */
[----:B------:R-:W-:Y:S07]  /*139e0*/  LDSM.16.M88.4 R52, [R211+0x1800] ;  /* 0x00180000d334783b */ /* 0x000fee0000000200 */
[C---:B-----5:R-:W-:Y:S08]  /*139f0*/  HMMA.16816.F32.BF16 R16, R56.reuse, R48, R16 ;  /* 0x000000303810723c */ /* 0x060ff00000041810 */
[C---:B------:R-:W-:Y:S01]  /*13a00*/  HMMA.16816.F32.BF16 R12, R56.reuse, R50, R12 ;  /* 0x00000032380c723c */ /* 0x040fe2000004180c */
[----:B------:R-:W-:Y:S07]  /*13a10*/  LDSM.16.M88.4 R48, [R211+0x2000] ;  /* 0x00200000d330783b */ /* 0x000fee0000000200 */
[C---:B------:R-:W-:Y:S08]  /*13a20*/  HMMA.16816.F32.BF16 R8, R56.reuse, R44, R8 ;  /* 0x0000002c3808723c */ /* 0x040ff00000041808 */
        /* <DEDUP_REMOVED lines=9> */
[C---:B--2---:R-:W-:Y:S08]  /*13ac0*/  HMMA.16816.F32.BF16 R8, R40.reuse, R28, R8 ;  /* 0x0000001c2808723c */ /* 0x044ff00000041808 */
[----:B------:R-:W-:Y:S01]  /*13ad0*/  HMMA.16816.F32.BF16 R60, R40, R30, R60 ;  /* 0x0000001e283c723c */ /* 0x000fe2000004183c */
[----:B------:R-:W1:Y:S04]  /*13ae0*/  LDSM.16.M88.4 R40, [R210+0x4000] ;  /* 0x00400000d228783b */ /* 0x000e680000000200 */
[----:B------:R-:W2:Y:S03]  /*13af0*/  LDSM.16.M88.4 R28, [R207+0xc880] ;  /* 0x00c88000cf1c783b */ /* 0x000ea60000000200 */
[C---:B---3--:R-:W-:Y:S08]  /*13b00*/  HMMA.16816.F32.BF16 R24, R56.reuse, R52, R24 ;  /* 0x000000343818723c */ /* 0x048ff00000041818 */
[C---:B------:R-:W-:Y:S01]  /*13b10*/  HMMA.16816.F32.BF16 R20, R56.reuse, R54, R20 ;  /* 0x000000363814723c */ /* 0x040fe20000041814 */
[----:B------:R-:W-:Y:S07]  /*13b20*/  LDSM.16.M88.4 R52, [R201+0x1800] ;  /* 0x00180000c934783b */ /* 0x000fee0000000200 */
[C---:B------:R-:W-:Y:S08]  /*13b30*/  HMMA.16816.F32.BF16 R16, R56.reuse, R48, R16 ;  /* 0x000000303810723c */ /* 0x040ff00000041810 */
        /* <DEDUP_REMOVED lines=84> */
[----:B------:R-:W-:Y:S04]  /*14080*/  LDSM.16.M88.4 R44, [R209+0xc000] ;  /* 0x00c00000d12c783b */ /* 0x000fe80000000200 */
[----:B------:R-:W3:Y:S01]  /*14090*/  LDSM.16.M88.4 R56, [R201+0x4800] ;  /* 0x00480000c938783b */ /* 0x000ee20000000200 */
[----:B------:R-:W-:-:S04]  /*140a0*/  DEPBAR.LE SB0, 0x0 ;  /* 0x000080000000791a */ /* 0x000fc80000000000 */
        /* <DEDUP_REMOVED lines=28> */
[----:B------:R-:W-:Y:S01]  /*14270*/  BSSY B0, `(.L_x_3591) ;  /* 0x0000022000007945 */ /* 0x000fe20003800000 */
[----:B------:R-:W-:Y:S02]  /*14280*/  ISETP.GE.AND P1, PT, R221, c[0x0][0x1d4], PT ;  /* 0x00007500dd007a0c */ /* 0x000fe40003f26270 */
        /* <DEDUP_REMOVED lines=12> */
[C---:B------:R-:W-:Y:S02]  /*14350*/  LEA R29, P0, R28.reuse, c[0x0][0x1c8], 0x1 ;  /* 0x000072001c1d7a11 */ /* 0x040fe400078008ff */
[----:B------:R-:W-:Y:S02]  /*14360*/  IADD3 R6, -R189, 0x30, RZ ;  /* 0x00000030bd067810 */ /* 0x000fe40007ffe1ff */
[----:B------:R-:W-:Y:S02]  /*14370*/  LEA.HI.X R28, R28, c[0x0][0x1cc], R31, 0x1, P0 ;  /* 0x000073001c1c7a11 */ /* 0x000fe400000f0c1f */
        /* <DEDUP_REMOVED lines=17> */
.L_x_3592:
[----:B------:R-:W-:Y:S05]  /*14490*/  BSYNC B0 ;  /* 0x0000000000007941 */ /* 0x000fea0003800000 */
.L_x_3591:
[----:B------:R-:W-:Y:S01]  /*144a0*/  ISETP.GE.AND P0, PT, R6, 0x21, PT ;  /* 0x000000210600780c */ /* 0x000fe20003f06270 */
[----:B-1----:R-:W1:Y:S01]  /*144b0*/  SHFL.IDX PT, R28, R28, 0x1, 0x181f ;  /* 0x00381f001c1c7f89 */ /* 0x002e6200000e0000 */
[----:B------:R-:W-:Y:S03]  /*144c0*/  BSSY B0, `(.L_x_3590) ;  /* 0x0000010000007945 */ /* 0x000fe60003800000 */
[----:B------:R-:W4:Y:S08]  /*144d0*/  SHFL.IDX PT, R29, R29, 0x1, 0x181f ;  /* 0x00381f001d1d7f89 */ /* 0x000f3000000e0000 */
[----:B------:R-:W-:Y:S05]  /*144e0*/  @!P0 BRA `(.L_x_3593) ;  /* 0x000000d000008947 */ /* 0x000fea0003800000 */
[----:B--2-4-:R-:W-:-:S04]  /*144f0*/  LEA R34, P0, R188, R29, 0x1 ;  /* 0x0000001dbc227211 */ /* 0x014fc800078008ff */
[----:B-1----:R-:W-:Y:S02]  /*14500*/  LEA.HI.X R35, R188, R28, R191, 0x1, P0 ;  /* 0x0000001cbc237211 */ /* 0x002fe400000f0cbf */
[----:B------:R-:W-:-:S03]  /*14510*/  LEA R32, P0, R227, R29, 0x1 ;  /* 0x0000001de3207211 */ /* 0x000fc600078008ff */
[----:B------:R-:W-:Y:S01]  /*14520*/  @!PT LDS RZ, [RZ] ;  /* 0x00000000fffff984 */ /* 0x000fe20000000800 */
[----:B------:R1:W-:Y:S01]  /*14530*/  LDGSTS.E.BYPASS.LTC128B.128 [R222+0xb080], [R34.64], !P6 ;  /* 0x0b08000022de7fae */ /* 0x0003e2000f101d5a */
[----:B------:R-:W-:Y:S02]  /*14540*/  LEA.HI.X R33, R227, R28, R228, 0x1, P0 ;  /* 0x0000001ce3217211 */ /* 0x000fe400000f0ce4 */
[----:B---3--:R-:W-:-:S03]  /*14550*/  LEA R30, P0, R226, R29, 0x1 ;  /* 0x0000001de21e7211 */ /* 0x008fc600078008ff */
[----:B------:R1:W-:Y:S01]  /*14560*/  LDGSTS.E.BYPASS.LTC128B.128 [R222+0xc880], [R32.64], !P1 ;  /* 0x0c88000020de7fae */ /* 0x0003e2000c901d5a */
[----:B------:R-:W-:Y:S02]  /*14570*/  LEA.HI.X R31, R226, R28, R225, 0x1, P0 ;  /* 0x0000001ce21f7211 */ /* 0x000fe400000f0ce1 */
[----:B------:R-:W-:-:S03]  /*14580*/  LEA R36, P0, R224, R29, 0x1 ;  /* 0x0000001de0247211 */ /* 0x000fc600078008ff */
[----:B------:R1:W-:Y:S01]  /*14590*/  LDGSTS.E.BYPASS.LTC128B.128 [R222+0xe080], [R30.64], !P5 ;  /* 0x0e0800001ede7fae */ /* 0x0003e2000e901d5a */
[----:B------:R-:W-:-:S05]  /*145a0*/  LEA.HI.X R37, R224, R28, R223, 0x1, P0 ;  /* 0x0000001ce0257211 */ /* 0x000fca00000f0cdf */
[----:B------:R1:W-:Y:S04]  /*145b0*/  LDGSTS.E.BYPASS.LTC128B.128 [R222+0xf880], [R36.64], !P4 ;  /* 0x0f88000024de7fae */ /* 0x0003e8000e101d5a */
.L_x_3593:
[----:B------:R-:W-:Y:S05]  /*145c0*/  BSYNC B0 ;  /* 0x0000000000007941 */ /* 0x000fea0003800000 */
.L_x_3590:
[----:B-1----:R-:W-:Y:S01]  /*145d0*/  LOP3.LUT R28, R4, 0xffffffe0, RZ, 0xc0, !PT ;  /* 0xffffffe0041c7812 */ /* 0x002fe200078ec0ff */
[----:B------:R-:W-:Y:S01]  /*145e0*/  IMAD.SHL.U32 R208, R0, 0x2, RZ ;  /* 0x0000000200d07824 */ /* 0x000fe200078e00ff */
[----:B------:R-:W-:Y:S01]  /*145f0*/  LEA.HI R6, R2, R215, RZ, 0x2 ;  /* 0x000000d702067211 */ /* 0x000fe200078f10ff */
[----:B------:R-:W-:Y:S01]  /*14600*/  @UP2 USHF.L.U32 UR17, UR17, 0x7, URZ ;  /* 0x0000000711112899 */ /* 0x000fe2000800063f */
[----:B---3--:R-:W-:Y:S01]  /*14610*/  SHF.R.S32.HI R30, RZ, 0x1f, R3 ;  /* 0x0000001fff1e7819 */ /* 0x008fe20000011403 */
[----:B------:R-:W-:Y:S01]  /*14620*/  IMAD.IADD R28, R215, 0x1, -R28 ;  /* 0x00000001d71c7824 */ /* 0x000fe200078e0a1c */
[----:B------:R-:W-:Y:S01]  /*14630*/  LOP3.LUT R6, R6, 0xfffffffc, RZ, 0xc0, !PT ;  /* 0xfffffffc06067812 */ /* 0x000fe200078ec0ff */
[--C-:B------:R-:W-:Y:S01]  /*14640*/  IMAD R206, R7, 0x2, R208.reuse ;  /* 0x0000000207ce7824 */ /* 0x100fe200078e02d0 */
[----:B------:R-:W-:Y:S01]  /*14650*/  LEA.HI R30, R30, R3, RZ, 0x3 ;  /* 0x000000031e1e7211 */ /* 0x000fe200078f18ff */
[----:B------:R-:W-:Y:S01]  /*14660*/  IMAD R205, R5, 0x2, R208 ;  /* 0x0000000205cd7824 */ /* 0x000fe200078e02d0 */
[----:B----4-:R-:W-:Y:S01]  /*14670*/  SHF.R.S32.HI R29, RZ, 0x1f, R28 ;  /* 0x0000001fff1d7819 */ /* 0x010fe2000001141c */
[----:B------:R-:W-:Y:S01]  /*14680*/  IMAD.IADD R6, R215, 0x1, -R6 ;  /* 0x00000001d7067824 */ /* 0x000fe200078e0a06 */
[----:B------:R-:W-:Y:S01]  /*14690*/  LOP3.LUT R30, R30, 0xffffff8, RZ, 0xc0, !PT ;  /* 0x0ffffff81e1e7812 */ /* 0x000fe200078ec0ff */
[----:B------:R-:W-:Y:S01]  /*146a0*/  LDSM.16.MT88.4 R140, [R206+0x4080] ;  /* 0x00408000ce8c783b */ /* 0x000fe20000004200 */
[----:B------:R-:W-:Y:S01]  /*146b0*/  LEA.HI R4, R29, R28, RZ, 0x2 ;  /* 0x0000001c1d047211 */ /* 0x000fe200078f10ff */
[----:B------:R-:W-:Y:S01]  /*146c0*/  IMAD R204, R5, 0x2, R206 ;  /* 0x0000000205cc7824 */ /* 0x000fe200078e02ce */
[----:B------:R-:W-:Y:S01]  /*146d0*/  LEA.HI R2, R6, R6, RZ, 0x1 ;  /* 0x0000000606027211 */ /* 0x000fe200078f08ff */
[----:B------:R-:W-:Y:S01]  /*146e0*/  IMAD.IADD R30, R3, 0x1, -R30 ;  /* 0x00000001031e7824 */ /* 0x000fe200078e0a1e */
[----:B------:R-:W-:Y:S01]  /*146f0*/  LEA.HI.SX32 R3, R4, UR18, 0x1e ;  /* 0x0000001204037c11 */ /* 0x000fe2000f8ff2ff */
[----:B------:R-:W-:Y:S01]  /*14700*/  LDSM.16.MT88.4 R132, [R208+0x4080] ;  /* 0x00408000d084783b */ /* 0x000fe20000004200 */
[----:B------:R-:W-:Y:S01]  /*14710*/  LOP3.LUT R29, R2, 0x1ffffffe, RZ, 0xc0, !PT ;  /* 0x1ffffffe021d7812 */ /* 0x000fe200078ec0ff */
[----:B------:R-:W-:Y:S01]  /*14720*/  ULDC.64 UR4, c[0x0][0x2c8] ;  /* 0x0000b20000047ab9 */ /* 0x000fe20000000a00 */
[----:B------:R-:W-:Y:S01]  /*14730*/  PLOP3.LUT P0, PT, PT, PT, UP2, 0x80, 0x0 ;  /* 0x000000000000781c */ /* 0x000fe20003f0f028 */
[----:B------:R-:W-:Y:S01]  /*14740*/  IMAD R3, R30, 0x10, R3 ;  /* 0x000000101e037824 */ /* 0x000fe200078e0203 */
[----:B------:R-:W-:Y:S01]  /*14750*/  LDSM.16.MT88.4 R148, [R205+0x4080] ;  /* 0x00408000cd94783b */ /* 0x000fe20000004200 */
[----:B------:R-:W-:Y:S01]  /*14760*/  IMAD.IADD R190, R6, 0x1, -R29 ;  /* 0x0000000106be7824 */ /* 0x000fe200078e0a1d */
[----:B------:R-:W-:-:S02]  /*14770*/  UIMAD.WIDE.U32 UR30, UR17, UR4, URZ ;  /* 0x00000004111e72a5 */ /* 0x000fc4000f8e003f */
[----:B--2---:R-:W-:Y:S01]  /*14780*/  LDSM.16.MT88.4 R32, [R204+0x4080] ;  /* 0x00408000cc20783b */ /* 0x004fe20000004200 */
[----:B------:R-:W-:Y:S01]  /*14790*/  IMAD R190, R190, 0x8, R3 ;  /* 0x00000008bebe7824 */ /* 0x000fe200078e0203 */
[----:B------:R-:W-:Y:S01]  /*147a0*/  LOP3.LUT R3, R4, 0x7ffffffc, RZ, 0xc0, !PT ;  /* 0x7ffffffc04037812 */ /* 0x000fe200078ec0ff */
[----:B------:R-:W-:Y:S01]  /*147b0*/  UIADD3 UR13, UR13, -0x2, URZ ;  /* 0xfffffffe0d0d7890 */ /* 0x000fe2000fffe03f */
[----:B------:R-:W-:Y:S01]  /*147c0*/  LDSM.16.MT88.4 R40, [R208+0x5880] ;  /* 0x00588000d028783b */ /* 0x000fe20000004200 */
[----:B------:R-:W-:Y:S01]  /*147d0*/  IMAD.MOV.U32 R6, RZ, RZ, R190 ;  /* 0x000000ffff067224 */ /* 0x000fe200078e00be */
[----:B------:R-:W-:Y:S01]  /*147e0*/  @UP2 UMOV UR17, UR31 ;  /* 0x0000001f00112c82 */ /* 0x000fe20008000000 */
[----:B------:R-:W-:Y:S01]  /*147f0*/  @P0 IMAD.HI.U32 R2, R190, c[0x0][0x2c8], RZ ;  /* 0x0000b200be020a27 */ /* 0x000fe200078e00ff */
[----:B------:R-:W-:Y:S01]  /*14800*/  PLOP3.LUT P0, PT, PT, PT, UP2, 0x80, 0x0 ;  /* 0x000000000000781c */ /* 0x000fe20003f0f028 */
[----:B------:R-:W-:Y:S01]  /*14810*/  LDSM.16.MT88.4 R48, [R206+0x5880] ;  /* 0x00588000ce30783b */ /* 0x000fe20000004200 */
[----:B------:R-:W-:Y:S01]  /*14820*/  @UP2 USHF.R.U32.HI UR18, URZ, UR5, UR17 ;  /* 0x000000053f122299 */ /* 0x000fe20008011611 */
[----:B------:R-:W-:-:S02]  /*14830*/  IMAD.IADD R230, R28, 0x1, -R3 ;  /* 0x000000011ce67824 */ /* 0x000fc400078e0a03 */
[----:B------:R-:W-:Y:S01]  /*14840*/  IMAD.U32 R3, RZ, RZ, UR20 ;  /* 0x00000014ff037e24 */ /* 0x000fe2000f8e00ff */
[----:B------:R-:W-:Y:S01]  /*14850*/  LDSM.16.MT88.4 R56, [R205+0x5880] ;  /* 0x00588000cd38783b */ /* 0x000fe20000004200 */
[----:B------:R-:W-:Y:S01]  /*14860*/  IMAD.SHL.U32 R230, R230, 0x2, RZ ;  /* 0x00000002e6e67824 */ /* 0x000fe200078e00ff */
[----:B------:R-:W-:Y:S02]  /*14870*/  UIADD3 UR18, UR18, UR14, -UR21 ;  /* 0x0000000e12127290 */ /* 0x000fe4000fffe815 */
[----:B------:R-:W-:Y:S02]  /*14880*/  LDSM.16.MT88.4 R64, [R204+0x5880] ;  /* 0x00588000cc40783b */ /* 0x000fe40000004200 */
[C---:B------:R-:W-:Y:S01]  /*14890*/  IADD3 R3, -R230.reuse, 0x1, R3 ;  /* 0x00000001e6037810 */ /* 0x040fe20007ffe103 */
[----:B------:R-:W-:Y:S01]  /*148a0*/  UIMAD.WIDE UR4, UR18, 0x2aaaaaab, URZ ;  /* 0x2aaaaaab120478a5 */ /* 0x000fe2000f8e023f */
[----:B------:R-:W-:Y:S01]  /*148b0*/  @P0 SHF.R.U32.HI R6, RZ, c[0x0][0x2cc], R2 ;  /* 0x0000b300ff060a19 */ /* 0x000fe20000011602 */
[----:B------:R-:W-:Y:S01]  /*148c0*/  LDSM.16.MT88.4 R72, [R208+0x7080] ;  /* 0x00708000d048783b */ /* 0x000fe20000004200 */
[----:B------:R-:W-:Y:S01]  /*148d0*/  IADD3 R3, R3, -UR21, RZ ;  /* 0x8000001503037c10 */ /* 0x000fe2000fffe0ff */
[----:B------:R-:W-:Y:S01]  /*148e0*/  USHF.R.U32.HI UR4, URZ, 0x1f, UR5 ;  /* 0x0000001f3f047899 */ /* 0x000fe20008011605 */
[----:B------:R-:W-:Y:S01]  /*148f0*/  IADD3 R4, -R230, UR20, RZ ;  /* 0x00000014e6047c10 */ /* 0x000fe2000fffe1ff */
[----:B------:R-:W1:Y:S02]  /*14900*/  SHFL.IDX PT, R2, R6, RZ, 0x1c1f ;  /* 0x001c1fff06027589 */ /* 0x000e6400000e0000 */
[----:B------:R-:W-:-:S02]  /*14910*/  ULEA.HI.SX32 UR4, UR5, UR4, 0x1d ;  /* 0x0000000405047291 */ /* 0x000fc4000f8fea3f */
[----:B------:R-:W2:Y:S04]  /*14920*/  SHFL.IDX PT, R6, R6, 0x1, 0x1c1f ;  /* 0x003c1f0006067f89 */ /* 0x000ea800000e0000 */
[----:B------:R-:W-:Y:S04]  /*14930*/  LDSM.16.MT88.4 R80, [R206+0x7080] ;  /* 0x00708000ce50783b */ /* 0x000fe80000004200 */
[----:B------:R-:W-:Y:S04]  /*14940*/  LDSM.16.MT88.4 R88, [R205+0x7080] ;  /* 0x00708000cd58783b */ /* 0x000fe80000004200 */
[----:B------:R-:W-:Y:S04]  /*14950*/  LDSM.16.MT88.4 R96, [R204+0x7080] ;  /* 0x00708000cc60783b */ /* 0x000fe80000004200 */
[----:B------:R-:W-:Y:S01]  /*14960*/  LDSM.16.MT88.4 R104, [R208+0x8880] ;  /* 0x00888000d068783b */ /* 0x000fe20000004200 */
[----:B-1----:R-:W-:-:S03]  /*14970*/  IMAD.IADD R29, R3, 0x1, R2 ;  /* 0x00000001031d7824 */ /* 0x002fc600078e0202 */
[----:B------:R-:W-:Y:S01]  /*14980*/  LDSM.16.MT88.4 R112, [R206+0x8880] ;  /* 0x00888000ce70783b */ /* 0x000fe20000004200 */
[----:B--2---:R-:W-:Y:S01]  /*14990*/  IMAD.IADD R3, R3, 0x1, R6 ;  /* 0x0000000103037824 */ /* 0x004fe200078e0206 */
[C---:B------:R-:W-:Y:S02]  /*149a0*/  IMNMX R29, R4.reuse, R29, PT ;  /* 0x0000001d041d7217 */ /* 0x040fe40003800200 */
[----:B------:R-:W-:Y:S02]  /*149b0*/  LDSM.16.MT88.4 R120, [R205+0x8880] ;  /* 0x00888000cd78783b */ /* 0x000fe40000004200 */
[C---:B------:R-:W-:Y:S02]  /*149c0*/  ISETP.GT.AND P0, PT, R29.reuse, RZ, PT ;  /* 0x000000ff1d00720c */ /* 0x040fe40003f04270 */
[----:B------:R-:W-:Y:S01]  /*149d0*/  LDSM.16.MT88.4 R164, [R205+0x6080] ;  /* 0x00608000cda4783b */ /* 0x000fe20000004200 */
[----:B------:R-:W-:Y:S02]  /*149e0*/  IMNMX R3, R4, R3, PT ;  /* 0x0000000304037217 */ /* 0x000fe40003800200 */
[----:B------:R-:W-:Y:S01]  /*149f0*/  FSEL R24, R24, -INF , P0 ;  /* 0xff80000018187808 */ /* 0x000fe20000000000 */
[----:B------:R-:W-:Y:S01]  /*14a00*/  LDSM.16.MT88.4 R172, [R208+0x6080] ;  /* 0x00608000d0ac783b */ /* 0x000fe20000004200 */
[----:B------:R-:W-:-:S03]  /*14a10*/  ISETP.GT.AND P0, PT, R29, 0x1, PT ;  /* 0x000000011d00780c */ /* 0x000fc60003f04270 */
[----:B------:R-:W-:Y:S01]  /*14a20*/  LDSM.16.MT88.4 R168, [R206+0x6080] ;  /* 0x00608000cea8783b */ /* 0x000fe20000004200 */
[----:B------:R-:W-:Y:S02]  /*14a30*/  FSEL R2, R25, -INF , P0 ;  /* 0xff80000019027808 */ /* 0x000fe40000000000 */
[C---:B------:R-:W-:Y:S01]  /*14a40*/  ISETP.GT.AND P0, PT, R3.reuse, RZ, PT ;  /* 0x000000ff0300720c */ /* 0x040fe20003f04270 */
[----:B------:R-:W-:Y:S03]  /*14a50*/  LDSM.16.MT88.4 R160, [R204+0x6080] ;  /* 0x00608000cca0783b */ /* 0x000fe60000004200 */
[----:B------:R-:W-:Y:S01]  /*14a60*/  FSEL R26, R26, -INF , P0 ;  /* 0xff8000001a1a7808 */ /* 0x000fe20000000000 */
[----:B------:R-:W0:Y:S01]  /*14a70*/  LDGDEPBAR ;  /* 0x00000000000079af */ /* 0x000e220000000000 */
        /* <DEDUP_REMOVED lines=38> */
[----:B------:R-:W-:-:S02]  /*14ce0*/  FSEL R235, R11, -INF , P0 ;  /* 0xff8000000beb7808 */ /* 0x000fc40000000000 */
[----:B------:R-:W-:Y:S02]  /*14cf0*/  FMNMX.FTZ R9, R6, R9, !PT ;  /* 0x0000000906097209 */ /* 0x000fe40007810000 */
[C---:B------:R-:W-:Y:S02]  /*14d00*/  ISETP.GT.AND P0, PT, R29.reuse, 0x28, PT ;  /* 0x000000281d00780c */ /* 0x040fe40003f04270 */
[----:B------:R-:W-:Y:S02]  /*14d10*/  FMNMX.FTZ R9, R4, R9, !PT ;  /* 0x0000000904097209 */ /* 0x000fe40007810000 */
[----:B------:R-:W-:Y:S02]  /*14d20*/  FSEL R234, R60, -INF , P0 ;  /* 0xff8000003cea7808 */ /* 0x000fe40000000000 */
[----:B------:R-:W-:Y:S02]  /*14d30*/  FMNMX.FTZ R9, R12, R9, !PT ;  /* 0x000000090c097209 */ /* 0x000fe40007810000 */
[----:B------:R-:W-:-:S02]  /*14d40*/  ISETP.GT.AND P0, PT, R29, 0x29, PT ;  /* 0x000000291d00780c */ /* 0x000fc40003f04270 */
[----:B------:R-:W-:Y:S02]  /*14d50*/  FMNMX.FTZ R9, R186, R9, !PT ;  /* 0x00000009ba097209 */ /* 0x000fe40007810000 */
[----:B------:R-:W-:Y:S02]  /*14d60*/  FMNMX.FTZ R8, R21, R8, !PT ;  /* 0x0000000815087209 */ /* 0x000fe40007810000 */
[----:B------:R-:W-:Y:S02]  /*14d70*/  FMNMX.FTZ R9, R236, R9, !PT ;  /* 0x00000009ec097209 */ /* 0x000fe40007810000 */
[----:B------:R-:W-:Y:S02]  /*14d80*/  FSEL R232, R61, -INF , P0 ;  /* 0xff8000003de87808 */ /* 0x000fe40000000000 */
[----:B------:R-:W-:Y:S02]  /*14d90*/  FMNMX.FTZ R9, R234, R9, !PT ;  /* 0x00000009ea097209 */ /* 0x000fe40007810000 */
[----:B------:R-:W-:-:S02]  /*14da0*/  FMNMX.FTZ R8, R23, R8, !PT ;  /* 0x0000000817087209 */ /* 0x000fc40007810000 */
[----:B------:R-:W-:Y:S02]  /*14db0*/  FMNMX.FTZ R9, R232, R9, !PT ;  /* 0x00000009e8097209 */ /* 0x000fe40007810000 */
[----:B------:R-:W-:Y:S02]  /*14dc0*/  FMNMX.FTZ R8, R17, R8, !PT ;  /* 0x0000000811087209 */ /* 0x000fe40007810000 */
[----:B------:R-:W-:Y:S01]  /*14dd0*/  ISETP.GT.AND P0, PT, R3, 0x28, PT ;  /* 0x000000280300780c */ /* 0x000fe20003f04270 */
[----:B------:R-:W1:Y:S01]  /*14de0*/  SHFL.BFLY PT, R10, R9, 0x2, 0x1f ;  /* 0x0c401f00090a7f89 */ /* 0x000e6200000e0000 */
[----:B------:R-:W-:Y:S02]  /*14df0*/  FMNMX.FTZ R8, R19, R8, !PT ;  /* 0x0000000813087209 */ /* 0x000fe40007810000 */
[----:B------:R-:W-:Y:S02]  /*14e00*/  FSEL R233, R62, -INF , P0 ;  /* 0xff8000003ee97808 */ /* 0x000fe40000000000 */
[----:B------:R-:W-:-:S02]  /*14e10*/  FMNMX.FTZ R8, R13, R8, !PT ;  /* 0x000000080d087209 */ /* 0x000fc40007810000 */
[----:B------:R-:W-:Y:S02]  /*14e20*/  ISETP.GT.AND P0, PT, R3, 0x29, PT ;  /* 0x000000290300780c */ /* 0x000fe40003f04270 */
[----:B------:R-:W-:Y:S02]  /*14e30*/  FMNMX.FTZ R8, R15, R8, !PT ;  /* 0x000000080f087209 */ /* 0x000fe40007810000 */
[----:B------:R-:W-:Y:S02]  /*14e40*/  FSEL R231, R63, -INF , P0 ;  /* 0xff8000003fe77808 */ /* 0x000fe40000000000 */
        /* <DEDUP_REMOVED lines=20> */
[----:B------:R-:W2:Y:S01]  /*14f90*/  LDSM.16.MT88.4 R4, [R204+0x8880] ;  /* 0x00888000cc04783b */ /* 0x000ea20000004200 */
[--C-:B------:R-:W-:Y:S02]  /*14fa0*/  FFMA.FTZ R2, R16, c[0x0][0x2d0], -R241.reuse ;  /* 0x0000b40010027a23 */ /* 0x100fe400000108f1 */
[----:B------:R-:W3:Y:S01]  /*14fb0*/  MUFU.EX2 R178, R178 ;  /* 0x000000b200b27308 */ /* 0x000ee20000000800 */
[--C-:B------:R-:W-:Y:S01]  /*14fc0*/  FFMA.FTZ R177, R12, c[0x0][0x2d0], -R241.reuse ;  /* 0x0000b4000cb17a23 */ /* 0x100fe200000108f1 */
[----:B-1----:R-:W-:Y:S01]  /*14fd0*/  FMNMX.FTZ R157, R157, R8, !PT ;  /* 0x000000089d9d7209 */ /* 0x002fe20007810000 */
[--C-:B------:R-:W-:Y:S01]  /*14fe0*/  FFMA.FTZ R186, R186, c[0x0][0x2d0], -R241.reuse ;  /* 0x0000b400baba7a23 */ /* 0x100fe200000108f1 */
[----:B------:R-:W1:Y:S01]  /*14ff0*/  LDSM.16.MT88.4 R8, [R206+0x4880] ;  /* 0x00488000ce08783b */ /* 0x000e620000004200 */
[--C-:B------:R-:W-:Y:S01]  /*15000*/  FFMA.FTZ R239, R236, c[0x0][0x2d0], -R241.reuse ;  /* 0x0000b400ecef7a23 */ /* 0x100fe200000108f1 */
[C---:B------:R-:W-:Y:S01]  /*15010*/  FSETP.NEU.FTZ.AND P0, PT, R157.reuse, -INF , PT ;  /* 0xff8000009d00780b */ /* 0x040fe20003f1d000 */
[----:B------:R-:W-:Y:S01]  /*15020*/  FMUL.FTZ R184, R157, c[0x0][0x2d0] ;  /* 0x0000b4009db87a20 */ /* 0x000fe20000410000 */
[----:B------:R-:W-:Y:S01]  /*15030*/  MUFU.EX2 R181, R181 ;  /* 0x000000b500b57308 */ /* 0x000fe20000000800 */
[----:B------:R-:W-:-:S02]  /*15040*/  FFMA.FTZ R234, R234, c[0x0][0x2d0], -R241 ;  /* 0x0000b400eaea7a23 */ /* 0x000fc400000108f1 */
[----:B------:R-:W-:Y:S01]  /*15050*/  FFMA.FTZ R241, R232, c[0x0][0x2d0], -R241 ;  /* 0x0000b400e8f17a23 */ /* 0x000fe200000108f1 */
[----:B------:R-:W-:Y:S02]  /*15060*/  FSEL R184, R184, RZ, P0 ;  /* 0x000000ffb8b87208 */ /* 0x000fe40000000000 */
[----:B---3--:R-:W-:Y:S02]  /*15070*/  F2FP.BF16.PACK_AB R128, R178, R183 ;  /* 0x000000b7b280723e */ /* 0x008fe400000010ff */
[----:B------:R-:W3:Y:S01]  /*15080*/  MUFU.EX2 R156, R156 ;  /* 0x0000009c009c7308 */ /* 0x000ee20000000800 */
[--C-:B------:R-:W-:Y:S02]  /*15090*/  FFMA.FTZ R176, R26, c[0x0][0x2d0], -R184.reuse ;  /* 0x0000b4001ab07a23 */ /* 0x100fe400000108b8 */
[--C-:B------:R-:W-:Y:S02]  /*150a0*/  FFMA.FTZ R185, R27, c[0x0][0x2d0], -R184.reuse ;  /* 0x0000b4001bb97a23 */ /* 0x100fe400000108b8 */
[--C-:B------:R-:W-:Y:S01]  /*150b0*/  FFMA.FTZ R159, R21, c[0x0][0x2d0], -R184.reuse ;  /* 0x0000b400159f7a23 */ /* 0x100fe200000108b8 */
[----:B------:R-:W-:Y:S01]  /*150c0*/  LDSM.16.MT88.4 R24, [R206+0x7880] ;  /* 0x00788000ce18783b */ /* 0x000fe20000004200 */
[--C-:B------:R-:W-:Y:S01]  /*150d0*/  FFMA.FTZ R158, R23, c[0x0][0x2d0], -R184.reuse ;  /* 0x0000b400179e7a23 */ /* 0x100fe200000108b8 */
[----:B------:R-:W-:Y:S01]  /*150e0*/  MUFU.EX2 R176, R176 ;  /* 0x000000b000b07308 */ /* 0x000fe20000000800 */
[--C-:B------:R-:W-:Y:S01]  /*150f0*/  FFMA.FTZ R229, R17, c[0x0][0x2d0], -R184.reuse ;  /* 0x0000b40011e57a23 */ /* 0x100fe200000108b8 */
[----:B------:R-:W-:Y:S01]  /*15100*/  LDSM.16.MT88.4 R20, [R208+0x4880] ;  /* 0x00488000d014783b */ /* 0x000fe20000004200 */
[----:B------:R-:W-:-:S02]  /*15110*/  FFMA.FTZ R182, R19, c[0x0][0x2d0], -R184 ;  /* 0x0000b40013b67a23 */ /* 0x000fc400000108b8 */
[--C-:B------:R-:W-:Y:S01]  /*15120*/  FFMA.FTZ R187, R13, c[0x0][0x2d0], -R184.reuse ;  /* 0x0000b4000dbb7a23 */ /* 0x100fe200000108b8 */
[----:B------:R-:W-:Y:S01]  /*15130*/  LDSM.16.MT88.4 R16, [R205+0x4880] ;  /* 0x00488000cd10783b */ /* 0x000fe20000004200 */
[--C-:B------:R-:W-:Y:S01]  /*15140*/  FFMA.FTZ R180, R15, c[0x0][0x2d0], -R184.reuse ;  /* 0x0000b4000fb47a23 */ /* 0x100fe200000108b8 */
[----:B------:R-:W4:Y:S01]  /*15150*/  MUFU.EX2 R185, R185 ;  /* 0x000000b900b97308 */ /* 0x000f220000000800 */
[----:B---3--:R-:W-:Y:S01]  /*15160*/  F2FP.BF16.PACK_AB R130, R156, R181 ;  /* 0x000000b59c82723e */ /* 0x008fe200000010ff */
[----:B------:R-:W3:Y:S01]  /*15170*/  LDSM.16.MT88.4 R12, [R204+0x4880] ;  /* 0x00488000cc0c783b */ /* 0x000ee20000004200 */
[--C-:B------:R-:W-:Y:S02]  /*15180*/  FFMA.FTZ R232, R237, c[0x0][0x2d0], -R184.reuse ;  /* 0x0000b400ede87a23 */ /* 0x100fe400000108b8 */
[--C-:B------:R-:W-:Y:S02]  /*15190*/  FFMA.FTZ R235, R235, c[0x0][0x2d0], -R184.reuse ;  /* 0x0000b400ebeb7a23 */ /* 0x100fe400000108b8 */
[--C-:B------:R-:W-:Y:S01]  /*151a0*/  FFMA.FTZ R233, R233, c[0x0][0x2d0], -R184.reuse ;  /* 0x0000b400e9e97a23 */ /* 0x100fe200000108b8 */
[----:B------:R-:W-:Y:S01]  /*151b0*/  MUFU.EX2 R159, R159 ;  /* 0x0000009f009f7308 */ /* 0x000fe20000000800 */
[----:B------:R-:W-:-:S02]  /*151c0*/  FFMA.FTZ R184, R231, c[0x0][0x2d0], -R184 ;  /* 0x0000b400e7b87a23 */ /* 0x000fc400000108b8 */
[----:B------:R-:W-:-:S04]  /*151d0*/  FADD.FTZ R178, R183, R178 ;  /* 0x000000b2b7b27221 */ /* 0x000fc80000010000 */
[----:B------:R-:W-:Y:S01]  /*151e0*/  FADD.FTZ R181, R181, R178 ;  /* 0x000000b2b5b57221 */ /* 0x000fe20000010000 */
[----:B------:R-:W5:Y:S01]  /*151f0*/  MUFU.EX2 R158, R158 ;  /* 0x0000009e009e7308 */ /* 0x000f620000000800 */
[----:B----4-:R-:W-:Y:S01]  /*15200*/  F2FP.BF16.PACK_AB R129, R185, R176 ;  /* 0x000000b0b981723e */ /* 0x010fe200000010ff */
[----:B------:R-:W-:Y:S02]  /*15210*/  FADD.FTZ R176, R176, R185 ;  /* 0x000000b9b0b07221 */ /* 0x000fe40000010000 */
[----:B------:R-:W-:-:S04]  /*15220*/  FADD.FTZ R181, R156, R181 ;  /* 0x000000b59cb57221 */ /* 0x000fc80000010000 */
[----:B------:R-:W-:Y:S01]  /*15230*/  MUFU.EX2 R2, R2 ;  /* 0x0000000200027308 */ /* 0x000fe20000000800 */
[----:B-----5:R-:W-:-:S07]  /*15240*/  F2FP.BF16.PACK_AB R131, R158, R159 ;  /* 0x0000009f9e83723e */ /* 0x020fce00000010ff */
[----:B------:R-:W4:Y:S01]  /*15250*/  MUFU.EX2 R179, R179 ;  /* 0x000000b300b37308 */ /* 0x000f220000000800 */
        /* <DEDUP_REMOVED lines=47> */
[----:B----4-:R-:W-:Y:S01]  /*15550*/  F2FP.BF16.PACK_AB R4, R179, R2 ;  /* 0x00000002b304723e */ /* 0x010fe200000010ff */
        /* <DEDUP_REMOVED lines=15> */
[C---:B---3--:R-:W-:Y:S08]  /*15650*/  HMMA.16816.F32.BF16 R28, R4.reuse, R12, R28 ;  /* 0x0000000c041c723c */ /* 0x048ff0000004181c */
        /* <DEDUP_REMOVED lines=9> */
[C---:B------:R-:W-:Y:S01]  /*156f0*/  HMMA.16816.F32.BF16 R148, R4.reuse, R18, R148 ;  /* 0x000000120494723c */ /* 0x040fe20000041894 */
[----:B------:R-:W3:Y:S07]  /*15700*/  LDSM.16.MT88.4 R16, [R208+0x9080] ;  /* 0x00908000d010783b */ /* 0x000eee0000004200 */
        /* <DEDUP_REMOVED lines=17> */
[----:B------:R-:W4:Y:S07]  /*15820*/  LDSM.16.MT88.4 R160, [R208+0x5080] ;  /* 0x00508000d0a0783b */ /* 0x000f2e0000004200 */
        /* <DEDUP_REMOVED lines=13> */
[----:B------:R-:W-:Y:S01]  /*15900*/  HMMA.16816.F32.BF16 R128, R4, R166, R128 ;  /* 0x000000a60480723c */ /* 0x000fe20000041880 */
[----:B------:R-:W-:Y:S06]  /*15910*/  LDSM.16.MT88.4 R164, [R206+0x8080] ;  /* 0x00808000cea4783b */ /* 0x000fec0000004200 */
[----:B------:R-:W-:Y:S01]  /*15920*/  F2FP.BF16.PACK_AB R4, R239, R186 ;  /* 0x000000baef04723e */ /* 0x000fe200000010ff */
[----:B------:R-:W-:Y:S01]  /*15930*/  FADD.FTZ R186, R186, R177 ;  /* 0x000000b1baba7221 */ /* 0x000fe20000010000 */
[----:B------:R-:W-:Y:S01]  /*15940*/  F2FP.BF16.PACK_AB R5, R235, R232 ;  /* 0x000000e8eb05723e */ /* 0x000fe200000010ff */
[----:B------:R-:W-:Y:S01]  /*15950*/  FADD.FTZ R232, R232, R187 ;  /* 0x000000bbe8e87221 */ /* 0x000fe20000010000 */
[----:B------:R-:W-:Y:S01]  /*15960*/  F2FP.BF16.PACK_AB R6, R241, R234 ;  /* 0x000000eaf106723e */ /* 0x000fe200000010ff */
[----:B------:R-:W-:Y:S01]  /*15970*/  FADD.FTZ R239, R239, R186 ;  /* 0x000000baefef7221 */ /* 0x000fe20000010000 */
[----:B------:R-:W-:Y:S01]  /*15980*/  F2FP.BF16.PACK_AB R7, R184, R233 ;  /* 0x000000e9b807723e */ /* 0x000fe200000010ff */
[----:B------:R-:W-:-:S02]  /*15990*/  FADD.FTZ R232, R235, R232 ;  /* 0x000000e8ebe87221 */ /* 0x000fc40000010000 */
[----:B------:R-:W-:Y:S02]  /*159a0*/  FADD.FTZ R234, R234, R239 ;  /* 0x000000efeaea7221 */ /* 0x000fe40000010000 */
[----:B------:R-:W-:Y:S01]  /*159b0*/  FADD.FTZ R229, R233, R232 ;  /* 0x000000e8e9e57221 */ /* 0x000fe20000010000 */
[----:B------:R-:W-:Y:S01]  /*159c0*/  IMNMX R232, RZ, UR4, !PT ;  /* 0x00000004ffe87c17 */ /* 0x000fe2000f800200 */
[----:B-1----:R-:W-:Y:S01]  /*159d0*/  HMMA.16816.F32.BF16 R144, R4, R8, R144 ;  /* 0x000000080490723c */ /* 0x002fe20000041890 */
[----:B------:R-:W-:Y:S02]  /*159e0*/  FADD.FTZ R231, R241, R234 ;  /* 0x000000eaf1e77221 */ /* 0x000fe40000010000 */
[----:B------:R-:W-:Y:S01]  /*159f0*/  ISETP.LE.AND P0, PT, R232, UR13, PT ;  /* 0x0000000de8007c0c */ /* 0x000fe2000bf03270 */
[----:B------:R-:W-:-:S04]  /*15a00*/  FADD.FTZ R229, R184, R229 ;  /* 0x000000e5b8e57221 */ /* 0x000fc80000010000 */
        /* <DEDUP_REMOVED lines=29> */
[C---:B------:R-:W-:Y:S08]  /*15be0*/  HMMA.16816.F32.BF16 R96, R4.reuse, R26, R96 ;  /* 0x0000001a0460723c */ /* 0x040ff00000041860 */
[C---:B------:R-:W-:Y:S08]  /*15bf0*/  HMMA.16816.F32.BF16 R100, R4.reuse, R20, R100 ;  /* 0x000000140464723c */ /* 0x040ff00000041864 */
[C---:B------:R-:W-:Y:S08]  /*15c00*/  HMMA.16816.F32.BF16 R104, R4.reuse, R22, R104 ;  /* 0x000000160468723c */ /* 0x040ff00000041868 */
[C---:B---3--:R-:W-:Y:S08]  /*15c10*/  HMMA.16816.F32.BF16 R108, R4.reuse, R16, R108 ;  /* 0x00000010046c723c */ /* 0x048ff0000004186c */
[C---:B------:R-:W-:Y:S08]  /*15c20*/  HMMA.16816.F32.BF16 R112, R4.reuse, R18, R112 ;  /* 0x000000120470723c */ /* 0x040ff00000041870 */
[C---:B--2---:R-:W-:Y:S08]  /*15c30*/  HMMA.16816.F32.BF16 R116, R4.reuse, R12, R116 ;  /* 0x0000000c0474723c */ /* 0x044ff00000041874 */
[C---:B------:R-:W-:Y:S08]  /*15c40*/  HMMA.16816.F32.BF16 R120, R4.reuse, R14, R120 ;  /* 0x0000000e0478723c */ /* 0x040ff00000041878 */
[C---:B-1----:R-:W-:Y:S08]  /*15c50*/  HMMA.16816.F32.BF16 R124, R4.reuse, R8, R124 ;  /* 0x00000008047c723c */ /* 0x042ff0000004187c */
[----:B------:R-:W-:Y:S01]  /*15c60*/  HMMA.16816.F32.BF16 R128, R4, R10, R128 ;  /* 0x0000000a0480723c */ /* 0x000fe20000041880 */
[----:B------:R-:W-:Y:S07]  /*15c70*/  @!P0 BRA `(.L_x_3594) ;  /* 0x0000303000008947 */ /* 0x000fee0003800000 */
[----:B------:R-:W-:Y:S01]  /*15c80*/  IMAD.MOV.U32 R0, RZ, RZ, R157 ;  /* 0x000000ffff007224 */ /* 0x000fe200078e009d */
[C---:B------:R-:W-:Y:S01]  /*15c90*/  SHF.L.U64.HI R233, R188.reuse, 0x1, R191 ;  /* 0x00000001bce97819 */ /* 0x040fe200000102bf */
[----:B------:R-:W-:Y:S01]  /*15ca0*/  IMAD.MOV.U32 R2, RZ, RZ, R3 ;  /* 0x000000ffff027224 */ /* 0x000fe200078e0003 */
[----:B------:R-:W-:Y:S01]  /*15cb0*/  SHF.L.U32 R234, R188, 0x1, RZ ;  /* 0x00000001bcea7819 */ /* 0x000fe200000006ff */
[C---:B------:R-:W-:Y:S01]  /*15cc0*/  IMAD.SHL.U32 R236, R227.reuse, 0x2, RZ ;  /* 0x00000002e3ec7824 */ /* 0x040fe200078e00ff */
[----:B------:R-:W-:Y:S01]  /*15cd0*/  SHF.L.U64.HI R235, R227, 0x1, R228 ;  /* 0x00000001e3eb7819 */ /* 0x000fe200000102e4 */
[----:B------:R-:W-:Y:S01]  /*15ce0*/  UMOV UR4, UR13 ;  /* 0x0000000d00047c82 */ /* 0x000fe20008000000 */
[----:B------:R-:W-:-:S02]  /*15cf0*/  SHF.L.U64.HI R237, R226, 0x1, R225 ;  /* 0x00000001e2ed7819 */ /* 0x000fc400000102e1 */
[----:B------:R-:W-:-:S07]  /*15d00*/  SHF.L.U32 R238, R226, 0x1, RZ ;  /* 0x00000001e2ee7819 */ /* 0x000fce00000006ff */
.L_x_3599:
[----:B------:R-:W-:Y:S04]  /*15d10*/  DEPBAR.LE SB0, 0x0 ;  /* 0x000080000000791a */ /* 0x000fe80000000000 */
[----:B------:R-:W-:Y:S01]  /*15d20*/  BAR.SYNC.DEFER_BLOCKING 0x0 ;  /* 0x0000000000007b1d */ /* 0x000fe20000010000 */
[----:B------:R-:W-:Y:S05]  /*15d30*/  ISETP.LE.AND P0, PT, RZ, UR4, PT ;  /* 0x00000004ff007c0c */ /* 0x000fea000bf03270 */
[----:B------:R1:W2:Y:S04]  /*15d40*/  LDSM.16.M88.4 R156, [R214] ;  /* 0x00000000d69c783b */ /* 0x0002a80000000200 */
[----:B------:R1:W3:Y:S04]  /*15d50*/  LDSM.16.M88.4 R160, [R213+0xa080] ;  /* 0x00a08000d5a0783b */ /* 0x0002e80000000200 */
[----:B------:R1:W4:Y:S04]  /*15d60*/  LDSM.16.M88.4 R164, [R213+0xa880] ;  /* 0x00a88000d5a4783b */ /* 0x0003280000000200 */
[----:B------:R1:W1:Y:S04]  /*15d70*/  LDSM.16.M88.4 R168, [R213+0xb080] ;  /* 0x00b08000d5a8783b */ /* 0x0002680000000200 */
[----:B------:R1:W1:Y:S04]  /*15d80*/  LDSM.16.M88.4 R172, [R212] ;  /* 0x00000000d4ac783b */ /* 0x0002680000000200 */
[----:B------:R1:W1:Y:S04]  /*15d90*/  LDSM.16.M88.4 R176, [R211] ;  /* 0x00000000d3b0783b */ /* 0x0002680000000200 */
[----:B------:R1:W1:Y:S04]  /*15da0*/  LDSM.16.M88.4 R180, [R203] ;  /* 0x00000000cbb4783b */ /* 0x0002680000000200 */
[----:B------:R1:W1:Y:S01]  /*15db0*/  LDSM.16.M88.4 R184, [R202] ;  /* 0x00000000cab8783b */ /* 0x0002620000000200 */
[----:B------:R-:W-:-:S05]  /*15dc0*/  @!P0 BRA `(.L_x_3595) ;  /* 0x0000036000008947 */ /* 0x000fca0003800000 */
[C---:B------:R-:W-:Y:S01]  /*15dd0*/  IMAD.WIDE.U32 R6, R220.reuse, c[0x0][0x208], RZ ;  /* 0x00008200dc067a25 */ /* 0x040fe200078e00ff */
[----:B------:R-:W-:Y:S01]  /*15de0*/  SHF.R.S32.HI R3, RZ, 0x1f, R220 ;  /* 0x0000001fff037819 */ /* 0x000fe200000114dc */
[----:B------:R-:W-:Y:S01]  /*15df0*/  BSSY B0, `(.L_x_3595) ;  /* 0x0000033000007945 */ /* 0x000fe20003800000 */
[----:B------:R-:W-:Y:S02]  /*15e00*/  SHF.R.S32.HI R5, RZ, 0x1f, R219 ;  /* 0x0000001fff057819 */ /* 0x000fe400000114db */
        /* <DEDUP_REMOVED lines=8> */
[----:B------:R-:W-:Y:S03]  /*15e90*/  IMAD.SHL.U32 R6, R224, 0x2, RZ ;  /* 0x00000002e0067824 */ /* 0x000fe600078e00ff */
[----:B------:R-:W-:Y:S02]  /*15ea0*/  IADD3.X R5, R7, UR12, R5, P0, !PT ;  /* 0x0000000c07057c10 */ /* 0x000fe400087fe405 */
[C---:B------:R-:W-:Y:S04]  /*15eb0*/  LEA R3, P0, R4.reuse, c[0x0][0x1f8], 0x1 ;  /* 0x00007e0004037a11 */ /* 0x040fe800078008ff */
[----:B------:R-:W-:Y:S02]  /*15ec0*/  LEA.HI.X R15, R4, c[0x0][0x1fc], R5, 0x1, P0 ;  /* 0x00007f00040f7a11 */ /* 0x000fe400000f0c05 */
[----:B------:R-:W5:Y:S01]  /*15ed0*/  SHFL.IDX PT, R5, R3, RZ, 0x181f ;  /* 0x00181fff03057589 */ /* 0x000f6200000e0000 */
[----:B------:R-:W-:Y:S03]  /*15ee0*/  SHF.L.U64.HI R4, R224, 0x1, R223 ;  /* 0x00000001e0047819 */ /* 0x000fe600000102df */
[----:B------:R-:W4:Y:S01]  /*15ef0*/  SHFL.IDX PT, R8, R15, RZ, 0x181f ;  /* 0x00181fff0f087589 */ /* 0x000f2200000e0000 */
[C---:B-----5:R-:W-:Y:S05]  /*15f00*/  IADD3 R16, P0, R5.reuse, R234, RZ ;  /* 0x000000ea05107210 */ /* 0x060fea0007f1e0ff */
[C---:B----4-:R-:W-:Y:S01]  /*15f10*/  IMAD.X R17, R8.reuse, 0x1, R233, P0 ;  /* 0x0000000108117824 */ /* 0x050fe200000e06e9 */
[C---:B------:R-:W-:Y:S04]  /*15f20*/  IADD3 R12, P0, R5.reuse, R236, RZ ;  /* 0x000000ec050c7210 */ /* 0x040fe80007f1e0ff */
[----:B------:R-:W-:Y:S01]  /*15f30*/  @!PT LDS RZ, [RZ] ;  /* 0x00000000fffff984 */ /* 0x000fe20000000800 */
[----:B------:R4:W-:Y:S01]  /*15f40*/  LDGSTS.E.BYPASS.LTC128B.128 [R222+0x4080], [R16.64], !P6 ;  /* 0x0408000010de7fae */ /* 0x0009e2000f101d5a */
[C---:B------:R-:W-:Y:S01]  /*15f50*/  IMAD.X R13, R8.reuse, 0x1, R235, P0 ;  /* 0x00000001080d7824 */ /* 0x040fe200000e06eb */
[C---:B------:R-:W-:Y:S04]  /*15f60*/  IADD3 R10, P0, R5.reuse, R238, RZ ;  /* 0x000000ee050a7210 */ /* 0x040fe80007f1e0ff */
[----:B------:R4:W-:Y:S01]  /*15f70*/  LDGSTS.E.BYPASS.LTC128B.128 [R222+0x5880], [R12.64], !P1 ;  /* 0x058800000cde7fae */ /* 0x0009e2000c901d5a */
[C---:B------:R-:W-:Y:S01]  /*15f80*/  IMAD.X R11, R8.reuse, 0x1, R237, P0 ;  /* 0x00000001080b7824 */ /* 0x040fe200000e06ed */
[----:B------:R-:W-:Y:S02]  /*15f90*/  IADD3 R18, P0, R5, R6, RZ ;  /* 0x0000000605127210 */ /* 0x000fe40007f1e0ff */
[----:B------:R-:W-:Y:S02]  /*15fa0*/  ISETP.GT.AND P1, PT, R215, 0x7f, PT ;  /* 0x0000007fd700780c */ /* 0x000fe40003f24270 */
[----:B------:R4:W-:Y:S01]  /*15fb0*/  LDGSTS.E.BYPASS.LTC128B.128 [R222+0x7080], [R10.64], !P5 ;  /* 0x070800000ade7fae */ /* 0x0009e2000e901d5a */
[----:B------:R-:W-:Y:S05]  /*15fc0*/  IMAD.X R19, R8, 0x1, R4, P0 ;  /* 0x0000000108137824 */ /* 0x000fea00000e0604 */
[----:B------:R4:W-:Y:S05]  /*15fd0*/  LDGSTS.E.BYPASS.LTC128B.128 [R222+0x8880], [R18.64], !P4 ;  /* 0x0888000012de7fae */ /* 0x0009ea000e101d5a */
[----:B------:R-:W-:-:S05]  /*15fe0*/  @P1 BRA `(.L_x_3596) ;  /* 0x0000013000001947 */ /* 0x000fca0003800000 */
[----:B------:R-:W-:-:S05]  /*15ff0*/  BRA.DIV ~URZ, `(.L_x_3597) ;  /* 0x00008d727f007947 */ /* 0x000fca000b800000 */
[----:B------:R4:W3:Y:S04]  /*16000*/  SHFL.IDX PT, R8, R15, 0x1, 0x181f ;  /* 0x00381f000f087f89 */ /* 0x0008e800000e0000 */
[----:B----4-:R4:W2:Y:S02]  /*16010*/  SHFL.IDX PT, R13, R3, 0x1, 0x181f ;  /* 0x00381f00030d7f89 */ /* 0x0108a400000e0000 */
.L_x_3624:
[----:B--2---:R-:W-:Y:S02]  /*16020*/  IADD3 R16, P0, R13, R234, RZ ;  /* 0x000000ea0d107210 */ /* 0x004fe40007f1e0ff */
[----:B------:R-:W-:Y:S03]  /*16030*/  ISETP.GE.AND P1, PT, R221, c[0x0][0x1d4], PT ;  /* 0x00007500dd007a0c */ /* 0x000fe60003f26270 */
[C---:B---3--:R-:W-:Y:S01]  /*16040*/  IMAD.X R17, R8.reuse, 0x1, R233, P0 ;  /* 0x0000000108117824 */ /* 0x048fe200000e06e9 */
[C---:B------:R-:W-:Y:S04]  /*16050*/  IADD3 R14, P0, R13.reuse, R236, RZ ;  /* 0x000000ec0d0e7210 */ /* 0x040fe80007f1e0ff */
[----:B------:R-:W-:Y:S01]  /*16060*/  @!PT LDS RZ, [RZ] ;  /* 0x00000000fffff984 */ /* 0x000fe20000000800 */
[----:B------:R-:W-:Y:S01]  /*16070*/  @!PT LDS RZ, [RZ] ;  /* 0x00000000fffff984 */ /* 0x000fe20000000800 */
        /* <DEDUP_REMOVED lines=10> */
.L_x_3596:
[----:B------:R-:W-:Y:S05]  /*16120*/  BSYNC B0 ;  /* 0x0000000000007941 */ /* 0x000fea0003800000 */
.L_x_3595:
[----:B------:R-:W0:Y:S01]  /*16130*/  LDGDEPBAR ;  /* 0x00000000000079af */ /* 0x000e220000000000 */
[----:B------:R-:W-:Y:S01]  /*16140*/  WARPSYNC 0xffffffff ;  /* 0xffffffff00007948 */ /* 0x000fe20003800000 */
[C---:B--23--:R-:W-:Y:S01]  /*16150*/  HMMA.16816.F32.BF16 R4, R156.reuse, R160, RZ ;  /* 0x000000a09c04723c */ /* 0x04cfe200000418ff */
[----:B------:R-:W-:Y:S06]  /*16160*/  UISETP.GE.AND UP0, UPT, UR4, 0x1, UPT ;  /* 0x000000010400788c */ /* 0x000fec000bf06270 */
[----:B------:R-:W-:Y:S01]  /*16170*/  PLOP3.LUT P0, PT, PT, PT, UP0, 0x40, 0x0 ;  /* 0x000000000000781c */ /* 0x000fe20003f0e808 */
[C---:B----4-:R-:W-:Y:S01]  /*16180*/  HMMA.16816.F32.BF16 R8, R156.reuse, R162, RZ ;  /* 0x000000a29c08723c */ /* 0x050fe200000418ff */
[----:B------:R-:W-:Y:S07]  /*16190*/  LDSM.16.M88.4 R160, [R210] ;  /* 0x00000000d2a0783b */ /* 0x000fee0000000200 */
[C---:B------:R-:W-:Y:S08]  /*161a0*/  HMMA.16816.F32.BF16 R12, R156.reuse, R164, RZ ;  /* 0x000000a49c0c723c */ /* 0x040ff000000418ff */
[C---:B------:R-:W-:Y:S01]  /*161b0*/  HMMA.16816.F32.BF16 R16, R156.reuse, R166, RZ ;  /* 0x000000a69c10723c */ /* 0x040fe200000418ff */
[----:B------:R-:W2:Y:S07]  /*161c0*/  LDSM.16.M88.4 R164, [R207+0xa080] ;  /* 0x00a08000cfa4783b */ /* 0x000eae0000000200 */
[C---:B-1----:R-:W-:Y:S08]  /*161d0*/  HMMA.16816.F32.BF16 R20, R156.reuse, R168, RZ ;  /* 0x000000a89c14723c */ /* 0x042ff000000418ff */
[----:B------:R-:W-:Y:S01]  /*161e0*/  HMMA.16816.F32.BF16 R24, R156, R170, RZ ;  /* 0x000000aa9c18723c */ /* 0x000fe200000418ff */
[----:B------:R-:W1:Y:S05]  /*161f0*/  LDSM.16.M88.4 R156, [R207+0xa880] ;  /* 0x00a88000cf9c783b */ /* 0x000e6a0000000200 */
[----:B------:R-:W3:Y:S02]  /*16200*/  LDSM.16.M88.4 R168, [R207+0xb080] ;  /* 0x00b08000cfa8783b */ /* 0x000ee40000000200 */
        /* <DEDUP_REMOVED lines=8> */
[----:B------:R-:W5:Y:S05]  /*16290*/  LDSM.16.M88.4 R172, [R201+0x800] ;  /* 0x00080000c9ac783b */ /* 0x000f6a0000000200 */
[----:B------:R-:W4:Y:S02]  /*162a0*/  LDSM.16.M88.4 R184, [R201+0x1000] ;  /* 0x00100000c9b8783b */ /* 0x000f240000000200 */
[C---:B--2---:R-:W-:Y:S08]  /*162b0*/  HMMA.16816.F32.BF16 R4, R160.reuse, R164, R4 ;  /* 0x000000a4a004723c */ /* 0x044ff00000041804 */
[C---:B------:R-:W-:Y:S01]  /*162c0*/  HMMA.16816.F32.BF16 R8, R160.reuse, R166, R8 ;  /* 0x000000a6a008723c */ /* 0x040fe20000041808 */
[----:B------:R-:W-:Y:S07]  /*162d0*/  LDSM.16.M88.4 R164, [R213+0xb880] ;  /* 0x00b88000d5a4783b */ /* 0x000fee0000000200 */
[C---:B-1----:R-:W-:Y:S08]  /*162e0*/  HMMA.16816.F32.BF16 R12, R160.reuse, R156, R12 ;  /* 0x0000009ca00c723c */ /* 0x042ff0000004180c */
[C---:B------:R-:W-:Y:S01]  /*162f0*/  HMMA.16816.F32.BF16 R16, R160.reuse, R158, R16 ;  /* 0x0000009ea010723c */ /* 0x040fe20000041810 */
[----:B------:R-:W1:Y:S07]  /*16300*/  LDSM.16.M88.4 R156, [R214+0x4000] ;  /* 0x00400000d69c783b */ /* 0x000e6e0000000200 */
[C---:B---3--:R-:W-:Y:S08]  /*16310*/  HMMA.16816.F32.BF16 R20, R160.reuse, R168, R20 ;  /* 0x000000a8a014723c */ /* 0x048ff00000041814 */
[----:B------:R-:W-:Y:S01]  /*16320*/  HMMA.16816.F32.BF16 R24, R160, R170, R24 ;  /* 0x000000aaa018723c */ /* 0x000fe20000041818 */
[----:B------:R-:W2:Y:S05]  /*16330*/  LDSM.16.M88.4 R160, [R213+0xc080] ;  /* 0x00c08000d5a0783b */ /* 0x000eaa0000000200 */
[----:B------:R-:W3:Y:S02]  /*16340*/  LDSM.16.M88.4 R168, [R213+0xc880] ;  /* 0x00c88000d5a8783b */ /* 0x000ee40000000200 */
[C---:B----4-:R-:W-:Y:S08]  /*16350*/  HMMA.16816.F32.BF16 R4, R176.reuse, R180, R4 ;  /* 0x000000b4b004723c */ /* 0x050ff00000041804 */
[C---:B------:R-:W-:Y:S01]  /*16360*/  HMMA.16816.F32.BF16 R8, R176.reuse, R182, R8 ;  /* 0x000000b6b008723c */ /* 0x040fe20000041808 */
[----:B------:R-:W-:Y:S07]  /*16370*/  LDSM.16.M88.4 R180, [R200] ;  /* 0x00000000c8b4783b */ /* 0x000fee0000000200 */
[C---:B-----5:R-:W-:Y:S08]  /*16380*/  HMMA.16816.F32.BF16 R12, R176.reuse, R172, R12 ;  /* 0x000000acb00c723c */ /* 0x060ff0000004180c */
[C---:B------:R-:W-:Y:S01]  /*16390*/  HMMA.16816.F32.BF16 R16, R176.reuse, R174, R16 ;  /* 0x000000aeb010723c */ /* 0x040fe20000041810 */
[----:B------:R-:W4:Y:S07]  /*163a0*/  LDSM.16.M88.4 R172, [R212+0x4000] ;  /* 0x00400000d4ac783b */ /* 0x000f2e0000000200 */
[C---:B------:R-:W-:Y:S08]  /*163b0*/  HMMA.16816.F32.BF16 R20, R176.reuse, R184, R20 ;  /* 0x000000b8b014723c */ /* 0x040ff00000041814 */
[----:B------:R-:W-:Y:S01]  /*163c0*/  HMMA.16816.F32.BF16 R24, R176, R186, R24 ;  /* 0x000000bab018723c */ /* 0x000fe20000041818 */
[----:B------:R-:W5:Y:S05]  /*163d0*/  LDSM.16.M88.4 R176, [R199] ;  /* 0x00000000c7b0783b */ /* 0x000f6a0000000200 */
[----:B------:R-:W4:Y:S02]  /*163e0*/  LDSM.16.M88.4 R184, [R198] ;  /* 0x00000000c6b8783b */ /* 0x000f240000000200 */
[C---:B-1----:R-:W-:Y:S08]  /*163f0*/  HMMA.16816.F32.BF16 R4, R156.reuse, R164, R4 ;  /* 0x000000a49c04723c */ /* 0x042ff00000041804 */
        /* <DEDUP_REMOVED lines=17> */
[----:B------:R-:W5:Y:S05]  /*16510*/  LDSM.16.M88.4 R172, [R201+0x2000] ;  /* 0x00200000c9ac783b */ /* 0x000f6a0000000200 */
[----:B------:R-:W4:Y:S02]  /*16520*/  LDSM.16.M88.4 R184, [R201+0x2800] ;  /* 0x00280000c9b8783b */ /* 0x000f240000000200 */
        /* <DEDUP_REMOVED lines=80> */
[C---:B-1----:R-:W-:Y:S01]  /*16a30*/  HMMA.16816.F32.BF16 R4, R160.reuse, R164, R4 ;  /* 0x000000a4a004723c */ /* 0x042fe20000041804 */
[----:B------:R-:W-:Y:S04]  /*16a40*/  DEPBAR.LE SB0, 0x0 ;  /* 0x000080000000791a */ /* 0x000fe80000000000 */
[----:B------:R-:W-:Y:S03]  /*16a50*/  BAR.SYNC.DEFER_BLOCKING 0x0 ;  /* 0x0000000000007b1d */ /* 0x000fe60000010000 */
[C---:B------:R-:W-:Y:S08]  /*16a60*/  HMMA.16816.F32.BF16 R8, R160.reuse, R166, R8 ;  /* 0x000000a6a008723c */ /* 0x040ff00000041808 */
[C---:B--2---:R-:W-:Y:S08]  /*16a70*/  HMMA.16816.F32.BF16 R12, R160.reuse, R156, R12 ;  /* 0x0000009ca00c723c */ /* 0x044ff0000004180c */
[C---:B------:R-:W-:Y:S08]  /*16a80*/  HMMA.16816.F32.BF16 R16, R160.reuse, R158, R16 ;  /* 0x0000009ea010723c */ /* 0x040ff00000041810 */
[C---:B---3--:R-:W-:Y:S08]  /*16a90*/  HMMA.16816.F32.BF16 R20, R160.reuse, R168, R20 ;  /* 0x000000a8a014723c */ /* 0x048ff00000041814 */
[----:B------:R-:W-:Y:S08]  /*16aa0*/  HMMA.16816.F32.BF16 R24, R160, R170, R24 ;  /* 0x000000aaa018723c */ /* 0x000ff00000041818 */
[C---:B----4-:R-:W-:Y:S08]  /*16ab0*/  HMMA.16816.F32.BF16 R4, R176.reuse, R180, R4 ;  /* 0x000000b4b004723c */ /* 0x050ff00000041804 */
[C---:B------:R-:W-:Y:S08]  /*16ac0*/  HMMA.16816.F32.BF16 R8, R176.reuse, R182, R8 ;  /* 0x000000b6b008723c */ /* 0x040ff00000041808 */
[C---:B-----5:R-:W-:Y:S08]  /*16ad0*/  HMMA.16816.F32.BF16 R12, R176.reuse, R172, R12 ;  /* 0x000000acb00c723c */ /* 0x060ff0000004180c */
[C---:B------:R-:W-:Y:S08]  /*16ae0*/  HMMA.16816.F32.BF16 R16, R176.reuse, R174, R16 ;  /* 0x000000aeb010723c */ /* 0x040ff00000041810 */
[C---:B------:R-:W-:Y:S08]  /*16af0*/  HMMA.16816.F32.BF16 R20, R176.reuse, R184, R20 ;  /* 0x000000b8b014723c */ /* 0x040ff00000041814 */
[----:B------:R-:W-:Y:S01]  /*16b00*/  HMMA.16816.F32.BF16 R24, R176, R186, R24 ;  /* 0x000000bab018723c */ /* 0x000fe20000041818 */
[----:B------:R-:W-:-:S07]  /*16b10*/  @P0 BRA `(.L_x_3598) ;  /* 0x0000040000000947 */ /* 0x000fce0003800000 */
[----:B------:R-:W-:Y:S01]  /*16b20*/  ISETP.NE.AND P1, PT, R216, 0x1, PT ;  /* 0x00000001d800780c */ /* 0x000fe20003f25270 */
[----:B------:R-:W-:Y:S01]  /*16b30*/  UIMAD UR5, UR4, 0x30, UR19 ;  /* 0x00000030040578a4 */ /* 0x000fe2000f8e0213 */
        /* <DEDUP_REMOVED lines=26> */
[----:B------:R-:W1:Y:S01]  /*16ce0*/  SHFL.IDX PT, R159, R156, RZ, 0x181f ;  /* 0x00181fff9c9f7589 */ /* 0x000e6200000e0000 */
[----:B------:R-:W-:Y:S03]  /*16cf0*/  IADD3 R157, -R189, 0x30, RZ ;  /* 0x00000030bd9d7810 */ /* 0x000fe60007ffe1ff */
[----:B------:R-:W2:Y:S01]  /*16d00*/  SHFL.IDX PT, R158, R3, RZ, 0x181f ;  /* 0x00181fff039e7589 */ /* 0x000ea200000e0000 */
[----:B------:R-:W-:Y:S11]  /*16d10*/  ISETP.GE.AND P1, PT, R157, 0x1, PT ;  /* 0x000000019d00780c */ /* 0x000ff60003f26270 */
[----:B------:R-:W-:Y:S02]  /*16d20*/  @!UPT UIADD3 URZ, URZ, URZ, URZ ;  /* 0x0000003f3f3ff290 */ /* 0x000fe4000fffe03f */
[C---:B-1----:R-:W-:Y:S05]  /*16d30*/  @P1 IADD3 R164, P0, R159.reuse, R234, RZ ;  /* 0x000000ea9fa41210 */ /* 0x042fea0007f1e0ff */
[C---:B--2---:R-:W-:Y:S01]  /*16d40*/  @P1 IMAD.X R165, R158.reuse, 0x1, R233, P0 ;  /* 0x000000019ea51824 */ /* 0x044fe200000e06e9 */
[C---:B------:R-:W-:Y:S04]  /*16d50*/  @P1 IADD3 R162, P0, R159.reuse, R236, RZ ;  /* 0x000000ec9fa21210 */ /* 0x040fe80007f1e0ff */
[----:B------:R-:W-:Y:S01]  /*16d60*/  @!PT LDS RZ, [RZ] ;  /* 0x00000000fffff984 */ /* 0x000fe20000000800 */
[----:B------:R1:W-:Y:S01]  /*16d70*/  @P1 LDGSTS.E.BYPASS.LTC128B.128 [R222+0xa080], [R164.64], !P6 ;  /* 0x0a080000a4de1fae */ /* 0x0003e2000f101d5a */
[C---:B------:R-:W-:Y:S01]  /*16d80*/  @P1 IMAD.X R163, R158.reuse, 0x1, R235, P0 ;  /* 0x000000019ea31824 */ /* 0x040fe200000e06eb */
[----:B------:R-:W-:Y:S05]  /*16d90*/  @P1 IADD3 R160, P0, R159, R238, RZ ;  /* 0x000000ee9fa01210 */ /* 0x000fea0007f1e0ff */
[----:B------:R-:W-:Y:S01]  /*16da0*/  @P1 IMAD.X R161, R158, 0x1, R237, P0 ;  /* 0x000000019ea11824 */ /* 0x000fe200000e06ed */
[C---:B------:R-:W-:Y:S02]  /*16db0*/  @P1 LEA R166, P0, R224.reuse, R159, 0x1 ;  /* 0x0000009fe0a61211 */ /* 0x040fe400078008ff */
[----:B------:R-:W2:Y:S02]  /*16dc0*/  SHFL.IDX PT, R159, R156, 0x1, 0x181f ;  /* 0x00381f009c9f7f89 */ /* 0x000ea400000e0000 */
[----:B------:R-:W-:Y:S02]  /*16dd0*/  @P1 LEA.HI.X R167, R224, R158, R223, 0x1, P0 ;  /* 0x0000009ee0a71211 */ /* 0x000fe400000f0cdf */
[----:B------:R-:W3:Y:S01]  /*16de0*/  SHFL.IDX PT, R158, R3, 0x1, 0x181f ;  /* 0x00381f00039e7f89 */ /* 0x000ee200000e0000 */
[----:B------:R-:W-:Y:S11]  /*16df0*/  ISETP.GE.AND P0, PT, R157, 0x21, PT ;  /* 0x000000219d00780c */ /* 0x000ff60003f06270 */
[----:B------:R-:W-:Y:S02]  /*16e00*/  @!UPT UIADD3 URZ, URZ, URZ, URZ ;  /* 0x0000003f3f3ff290 */ /* 0x000fe4000fffe03f */
[C---:B--2---:R-:W-:Y:S05]  /*16e10*/  @P0 IADD3 R170, P2, R159.reuse, R234, RZ ;  /* 0x000000ea9faa0210 */ /* 0x044fea0007f5e0ff */
[C---:B---3--:R-:W-:Y:S01]  /*16e20*/  @P0 IMAD.X R171, R158.reuse, 0x1, R233, P2 ;  /* 0x000000019eab0824 */ /* 0x048fe200010e06e9 */
[----:B------:R-:W-:Y:S05]  /*16e30*/  @P0 IADD3 R168, P2, R159, R236, RZ ;  /* 0x000000ec9fa80210 */ /* 0x000fea0007f5e0ff */
[C---:B------:R-:W-:Y:S01]  /*16e40*/  @P0 IMAD.X R169, R158.reuse, 0x1, R235, P2 ;  /* 0x000000019ea90824 */ /* 0x040fe200010e06eb */
[----:B------:R-:W-:Y:S11]  /*16e50*/  ISETP.GE.AND P2, PT, R221, c[0x0][0x1d4], PT ;  /* 0x00007500dd007a0c */ /* 0x000ff60003f46270 */
[----:B------:R-:W-:Y:S02]  /*16e60*/  @!UPT UIADD3 URZ, URZ, URZ, URZ ;  /* 0x0000003f3f3ff290 */ /* 0x000fe4000fffe03f */
[----:B------:R1:W-:Y:S04]  /*16e70*/  @P1 LDGSTS.E.BYPASS.LTC128B.128 [R222+0xb880], [R162.64], !P2 ;  /* 0x0b880000a2de1fae */ /* 0x0003e8000d101d5a */
[----:B------:R1:W-:Y:S04]  /*16e80*/  @P1 LDGSTS.E.BYPASS.LTC128B.128 [R222+0xd080], [R160.64], !P5 ;  /* 0x0d080000a0de1fae */ /* 0x0003e8000e901d5a */
[----:B------:R1:W-:Y:S01]  /*16e90*/  @P1 LDGSTS.E.BYPASS.LTC128B.128 [R222+0xe880], [R166.64], !P4 ;  /* 0x0e880000a6de1fae */ /* 0x0003e2000e101d5a */
[----:B------:R-:W-:Y:S03]  /*16ea0*/  @P0 IADD3 R156, P1, R159, R238, RZ ;  /* 0x000000ee9f9c0210 */ /* 0x000fe60007f3e0ff */
[----:B------:R1:W-:Y:S02]  /*16eb0*/  @P0 LDGSTS.E.BYPASS.LTC128B.128 [R222+0xb080], [R170.64], !P6 ;  /* 0x0b080000aade0fae */ /* 0x0003e4000f101d5a */
[----:B------:R-:W-:Y:S01]  /*16ec0*/  @P0 IMAD.X R157, R158, 0x1, R237, P1 ;  /* 0x000000019e9d0824 */ /* 0x000fe200008e06ed */
[C---:B------:R-:W-:Y:S01]  /*16ed0*/  @P0 LEA R172, P1, R224.reuse, R159, 0x1 ;  /* 0x0000009fe0ac0211 */ /* 0x040fe200078208ff */
[----:B------:R1:W-:Y:S03]  /*16ee0*/  @P0 LDGSTS.E.BYPASS.LTC128B.128 [R222+0xc880], [R168.64], !P2 ;  /* 0x0c880000a8de0fae */ /* 0x0003e6000d101d5a */
[----:B------:R-:W-:Y:S01]  /*16ef0*/  @P0 LEA.HI.X R173, R224, R158, R223, 0x1, P1 ;  /* 0x0000009ee0ad0211 */ /* 0x000fe200008f0cdf */
[----:B------:R1:W-:Y:S04]  /*16f00*/  @P0 LDGSTS.E.BYPASS.LTC128B.128 [R222+0xe080], [R156.64], !P5 ;  /* 0x0e0800009cde0fae */ /* 0x0003e8000e901d5a */
[----:B------:R1:W-:Y:S04]  /*16f10*/  @P0 LDGSTS.E.BYPASS.LTC128B.128 [R222+0xf880], [R172.64], !P4 ;  /* 0x0f880000acde0fae */ /* 0x0003e8000e101d5a */
.L_x_3598:
[----:B------:R-:W-:Y:S01]  /*16f20*/  PLOP3.LUT P0, PT, PT, PT, UP2, 0x80, 0x0 ;  /* 0x000000000000781c */ /* 0x000fe20003f0f028 */
[----:B------:R-:W-:Y:S01]  /*16f30*/  UIMAD UR5, UR4, -0x30, URZ ;  /* 0xffffffd0040578a4 */ /* 0x000fe2000f8e023f */
[----:B-1----:R-:W-:Y:S01]  /*16f40*/  MOV R157, R190 ;  /* 0x000000be009d7202 */ /* 0x002fe20000000f00 */
[----:B------:R-:W0:Y:S01]  /*16f50*/  LDGDEPBAR ;  /* 0x00000000000079af */ /* 0x000e220000000000 */
[----:B------:R-:W-:Y:S03]  /*16f60*/  UIADD3 UR13, UR4, -0x1, URZ ;  /* 0xffffffff040d7890 */ /* 0x000fe6000fffe03f */
[----:B------:R-:W-:Y:S04]  /*16f70*/  MOV R159, UR5 ;  /* 0x00000005009f7c02 */ /* 0x000fe80008000f00 */
[----:B------:R-:W-:Y:S02]  /*16f80*/  IADD3 R158, -R230, 0x1, R159 ;  /* 0x00000001e69e7810 */ /* 0x000fe40007ffe19f */
[----:B------:R-:W-:Y:S01]  /*16f90*/  @P0 IMAD.HI.U32 R3, R190, c[0x0][0x2c8], RZ ;  /* 0x0000b200be030a27 */ /* 0x000fe200078e00ff */
[----:B------:R-:W-:Y:S11]  /*16fa0*/  PLOP3.LUT P0, PT, PT, PT, UP2, 0x80, 0x0 ;  /* 0x000000000000781c */ /* 0x000ff60003f0f028 */
[----:B------:R-:W-:Y:S02]  /*16fb0*/  @!UPT UIADD3 URZ, URZ, URZ, URZ ;  /* 0x0000003f3f3ff290 */ /* 0x000fe4000fffe03f */
[----:B------:R-:W-:Y:S02]  /*16fc0*/  @P0 SHF.R.U32.HI R157, RZ, c[0x0][0x2cc], R3 ;  /* 0x0000b300ff9d0a19 */ /* 0x000fe40000011603 */
[----:B------:R-:W-:Y:S03]  /*16fd0*/  MOV R3, UR21 ;  /* 0x0000001500037c02 */ /* 0x000fe60008000f00 */
[----:B------:R-:W1:Y:S01]  /*16fe0*/  SHFL.IDX PT, R156, R157, RZ, 0x1c1f ;  /* 0x001c1fff9d9c7589 */ /* 0x000e6200000e0000 */
[----:B------:R-:W-:Y:S04]  /*16ff0*/  IADD3 R3, -R3, UR14, R158 ;  /* 0x0000000e03037c10 */ /* 0x000fe8000fffe19e */
[----:B-1----:R-:W-:Y:S04]  /*17000*/  IADD3 R156, R3, R156, RZ ;  /* 0x0000009c039c7210 */ /* 0x002fe80007ffe0ff */
[----:B------:R-:W-:Y:S04]  /*17010*/  ISETP.GT.AND P0, PT, R156, RZ, PT ;  /* 0x000000ff9c00720c */ /* 0x000fe80003f04270 */
[----:B------:R-:W-:Y:S02]  /*17020*/  FSEL R160, R4, -INF , P0 ;  /* 0xff80000004a07808 */ /* 0x000fe40000000000 */
[----:B------:R-:W1:Y:S01]  /*17030*/  SHFL.IDX PT, R4, R157, 0x1, 0x1c1f ;  /* 0x003c1f009d047f89 */ /* 0x000e6200000e0000 */
[----:B------:R-:W-:Y:S04]  /*17040*/  ISETP.GT.AND P0, PT, R156, 0x1, PT ;  /* 0x000000019c00780c */ /* 0x000fe80003f04270 */
[----:B------:R-:W-:Y:S02]  /*17050*/  FSEL R158, R5, -INF , P0 ;  /* 0xff800000059e7808 */ /* 0x000fe40000000000 */
[----:B-1----:R-:W-:Y:S04]  /*17060*/  IADD3 R3, R3, R4, RZ ;  /* 0x0000000403037210 */ /* 0x002fe80007ffe0ff */
[C---:B------:R-:W-:Y:S04]  /*17070*/  ISETP.GT.AND P0, PT, R3.reuse, RZ, PT ;  /* 0x000000ff0300720c */ /* 0x040fe80003f04270 */
[----:B------:R-:W-:Y:S02]  /*17080*/  FSEL R161, R6, -INF , P0 ;  /* 0xff80000006a17808 */ /* 0x000fe40000000000 */
[----:B------:R-:W-:Y:S04]  /*17090*/  ISETP.GT.AND P0, PT, R3, 0x1, PT ;  /* 0x000000010300780c */ /* 0x000fe80003f04270 */
[----:B------:R-:W-:Y:S02]  /*170a0*/  FSEL R159, R7, -INF , P0 ;  /* 0xff800000079f7808 */ /* 0x000fe40000000000 */
        /* <DEDUP_REMOVED lines=16> */
[----:B------:R-:W-:Y:S01]  /*171b0*/  ISETP.GT.AND P0, PT, R156, 0x18, PT ;  /* 0x000000189c00780c */ /* 0x000fe20003f04270 */
[----:B------:R-:W-:Y:S03]  /*171c0*/  LDSM.16.MT88.4 R12, [R208+0x4080] ;  /* 0x00408000d00c783b */ /* 0x000fe60000004200 */
        /* <DEDUP_REMOVED lines=22> */
[----:B------:R-:W-:Y:S02]  /*17330*/  ISETP.GT.AND P0, PT, R3, 0x29, PT ;  /* 0x000000290300780c */ /* 0x000fe40003f04270 */
        /* <DEDUP_REMOVED lines=14> */
[----:B-1----:R-:W-:Y:S02]  /*17420*/  FMNMX.FTZ R10, R4, R5, !PT ;  /* 0x00000005040a7209 */ /* 0x002fe40007810000 */
[----:B------:R-:W-:Y:S04]  /*17430*/  FMNMX.FTZ R4, R161, R0, !PT ;  /* 0x00000000a1047209 */ /* 0x000fe80007810000 */
        /* <DEDUP_REMOVED lines=8> */
[----:B------:R-:W-:Y:S02]  /*174c0*/  FMNMX.FTZ R4, R165, R4, !PT ;  /* 0x00000004a5047209 */ /* 0x000fe40007810000 */
[C---:B------:R-:W-:Y:S01]  /*174d0*/  FSETP.NEU.FTZ.AND P0, PT, R3.reuse, -INF , PT ;  /* 0xff8000000300780b */ /* 0x040fe20003f1d000 */
[----:B------:R-:W-:Y:S01]  /*174e0*/  FMUL.FTZ R185, R3, c[0x0][0x2d0] ;  /* 0x0000b40003b97a20 */ /* 0x000fe20000410000 */
[----:B------:R-:W-:Y:S02]  /*174f0*/  FMNMX.FTZ R4, R239, R4, !PT ;  /* 0x00000004ef047209 */ /* 0x000fe40007810000 */
[----:B------:R-:W-:Y:S02]  /*17500*/  FSEL R7, R3, RZ, P0 ;  /* 0x000000ff03077208 */ /* 0x000fe40000000000 */
[----:B------:R-:W-:Y:S02]  /*17510*/  FMNMX.FTZ R4, R187, R4, !PT ;  /* 0x00000004bb047209 */ /* 0x000fe40007810000 */
[----:B------:R-:W-:Y:S01]  /*17520*/  FSEL R185, R185, RZ, P0 ;  /* 0x000000ffb9b97208 */ /* 0x000fe20000000000 */
[----:B------:R-:W-:Y:S01]  /*17530*/  FADD.FTZ R7, -R7, R2 ;  /* 0x0000000207077221 */ /* 0x000fe20000010100 */
[----:B------:R-:W-:Y:S03]  /*17540*/  FMNMX.FTZ R4, R183, R4, !PT ;  /* 0x00000004b7047209 */ /* 0x000fe60007810000 */
[--C-:B------:R-:W-:Y:S01]  /*17550*/  FFMA.FTZ R181, R160, c[0x0][0x2d0], -R185.reuse ;  /* 0x0000b400a0b57a23 */ /* 0x100fe200000108b9 */
[----:B------:R-:W-:Y:S01]  /*17560*/  FMNMX.FTZ R11, R157, R4, !PT ;  /* 0x000000049d0b7209 */ /* 0x000fe20007810000 */
[--C-:B------:R-:W-:Y:S02]  /*17570*/  FFMA.FTZ R179, R8, c[0x0][0x2d0], -R185.reuse ;  /* 0x0000b40008b37a23 */ /* 0x100fe400000108b9 */
[--C-:B------:R-:W-:Y:S02]  /*17580*/  FFMA.FTZ R178, R6, c[0x0][0x2d0], -R185.reuse ;  /* 0x0000b40006b27a23 */ /* 0x100fe400000108b9 */
[----:B------:R-:W1:Y:S01]  /*17590*/  SHFL.BFLY PT, R4, R11, 0x2, 0x1f ;  /* 0x0c401f000b047f89 */ /* 0x000e6200000e0000 */
[----:B------:R-:W-:Y:S01]  /*175a0*/  FMUL.FTZ R2, R7, c[0x0][0x2d0] ;  /* 0x0000b40007027a20 */ /* 0x000fe20000410000 */
        /* <DEDUP_REMOVED lines=10> */
[----:B------:R-:W-:Y:S03]  /*17650*/  FFMA.FTZ R185, R184, c[0x0][0x2d0], -R185 ;  /* 0x0000b400b8b97a23 */ /* 0x000fe600000108b9 */
[----:B------:R-:W-:Y:S01]  /*17660*/  MUFU.EX2 R179, R179 ;  /* 0x000000b300b37308 */ /* 0x000fe20000000800 */
[----:B-1----:R-:W-:Y:S05]  /*17670*/  FMNMX.FTZ R9, R11, R4, !PT ;  /* 0x000000040b097209 */ /* 0x002fea0007810000 */
[----:B------:R-:W1:Y:S04]  /*17680*/  SHFL.BFLY PT, R156, R9, 0x1, 0x1f ;  /* 0x0c201f00099c7f89 */ /* 0x000e6800000e0000 */
[----:B------:R-:W3:Y:S01]  /*17690*/  MUFU.EX2 R178, R178 ;  /* 0x000000b200b27308 */ /* 0x000ee20000000800 */
[----:B--2---:R-:W-:Y:S09]  /*176a0*/  F2FP.BF16.PACK_AB R160, R180, R181 ;  /* 0x000000b5b4a0723e */ /* 0x004ff200000010ff */
[----:B------:R-:W2:Y:S10]  /*176b0*/  MUFU.EX2 R2, R2 ;  /* 0x0000000200027308 */ /* 0x000eb40000000800 */
[----:B------:R-:W-:Y:S01]  /*176c0*/  MUFU.EX2 R241, R241 ;  /* 0x000000f100f17308 */ /* 0x000fe20000000800 */
[----:B-1----:R-:W-:Y:S02]  /*176d0*/  FMNMX.FTZ R156, R156, R9, !PT ;  /* 0x000000099c9c7209 */ /* 0x002fe40007810000 */
[----:B---3--:R-:W-:Y:S02]  /*176e0*/  F2FP.BF16.PACK_AB R162, R178, R179 ;  /* 0x000000b3b2a2723e */ /* 0x008fe400000010ff */
[C---:B------:R-:W-:Y:S01]  /*176f0*/  FSETP.NEU.FTZ.AND P0, PT, R156.reuse, -INF , PT ;  /* 0xff8000009c00780b */ /* 0x040fe20003f1d000 */
[C---:B------:R-:W-:Y:S03]  /*17700*/  FMUL.FTZ R182, R156.reuse, c[0x0][0x2d0] ;  /* 0x0000b4009cb67a20 */ /* 0x040fe60000410000 */
[----:B------:R-:W-:Y:S01]  /*17710*/  FSEL R5, R156, RZ, P0 ;  /* 0x000000ff9c057208 */ /* 0x000fe20000000000 */
[----:B------:R-:W-:Y:S01]  /*17720*/  MUFU.EX2 R244, R244 ;  /* 0x000000f400f47308 */ /* 0x000fe20000000800 */
[----:B------:R-:W-:Y:S01]  /*17730*/  FSEL R182, R182, RZ, P0 ;  /* 0x000000ffb6b67208 */ /* 0x000fe20000000000 */
[----:B--2---:R-:W-:Y:S01]  /*17740*/  FMUL.FTZ R4, R2, R152 ;  /* 0x0000009802047220 */ /* 0x004fe20000410000 */
[----:B------:R-:W-:Y:S01]  /*17750*/  ISETP.LT.AND P0, PT, R232, UR4, PT ;  /* 0x00000004e8007c0c */ /* 0x000fe2000bf01270 */
[----:B------:R-:W-:Y:S01]  /*17760*/  FADD.FTZ R5, -R5, R0 ;  /* 0x0000000005057221 */ /* 0x000fe20000010100 */
[----:B------:R-:W-:Y:S01]  /*17770*/  UMOV UR4, UR13 ;  /* 0x0000000d00047c82 */ /* 0x000fe20008000000 */
[--C-:B------:R-:W-:Y:S02]  /*17780*/  FFMA.FTZ R177, R161, c[0x0][0x2d0], -R182.reuse ;  /* 0x0000b400a1b17a23 */ /* 0x100fe400000108b6 */
[--C-:B------:R-:W-:Y:S02]  /*17790*/  FFMA.FTZ R176, R159, c[0x0][0x2d0], -R182.reuse ;  /* 0x0000b4009fb07a23 */ /* 0x100fe400000108b6 */
[----:B------:R-:W-:Y:S01]  /*177a0*/  MUFU.EX2 R248, R248 ;  /* 0x000000f800f87308 */ /* 0x000fe20000000800 */
[--C-:B------:R-:W-:Y:S02]  /*177b0*/  FFMA.FTZ R159, R173, c[0x0][0x2d0], -R182.reuse ;  /* 0x0000b400ad9f7a23 */ /* 0x100fe400000108b6 */
[--C-:B------:R-:W-:Y:S01]  /*177c0*/  FFMA.FTZ R158, R163, c[0x0][0x2d0], -R182.reuse ;  /* 0x0000b400a39e7a23 */ /* 0x100fe200000108b6 */
[----:B------:R-:W-:Y:S01]  /*177d0*/  LDSM.16.MT88.4 R172, [R208+0x7880] ;  /* 0x00788000d0ac783b */ /* 0x000fe20000004200 */
[----:B------:R-:W-:Y:S02]  /*177e0*/  FMUL.FTZ R0, R5, c[0x0][0x2d0] ;  /* 0x0000b40005007a20 */ /* 0x000fe40000410000 */
        /* <DEDUP_REMOVED lines=9> */
[--C-:B------:R-:W-:Y:S02]  /*17880*/  FFMA.FTZ R243, R171, c[0x0][0x2d0], -R182.reuse ;  /* 0x0000b400abf37a23 */ /* 0x100fe400000108b6 */
[--C-:B------:R-:W-:Y:S02]  /*17890*/  FFMA.FTZ R246, R169, c[0x0][0x2d0], -R182.reuse ;  /* 0x0000b400a9f67a23 */ /* 0x100fe400000108b6 */
[----:B------:R-:W-:Y:S01]  /*178a0*/  LDSM.16.MT88.4 R168, [R204+0x6080] ;  /* 0x00608000cca8783b */ /* 0x000fe20000004200 */
[--C-:B------:R-:W-:Y:S02]  /*178b0*/  FFMA.FTZ R247, R167, c[0x0][0x2d0], -R182.reuse ;  /* 0x0000b400a7f77a23 */ /* 0x100fe400000108b6 */
[--C-:B------:R-:W-:Y:S02]  /*178c0*/  FFMA.FTZ R250, R165, c[0x0][0x2d0], -R182.reuse ;  /* 0x0000b400a5fa7a23 */ /* 0x100fe400000108b6 */
[----:B------:R-:W-:Y:S01]  /*178d0*/  MUFU.EX2 R159, R159 ;  /* 0x0000009f009f7308 */ /* 0x000fe20000000800 */
[C---:B------:R-:W-:Y:S02]  /*178e0*/  FMUL.FTZ R28, R2.reuse, R28 ;  /* 0x0000001c021c7220 */ /* 0x040fe40000410000 */
[----:B------:R-:W-:Y:S01]  /*178f0*/  LDSM.16.MT88.4 R164, [R205+0x6080] ;  /* 0x00608000cda4783b */ /* 0x000fe20000004200 */
[C---:B------:R-:W-:Y:S02]  /*17900*/  FMUL.FTZ R29, R2.reuse, R29 ;  /* 0x0000001d021d7220 */ /* 0x040fe40000410000 */
[C---:B------:R-:W-:Y:S02]  /*17910*/  FMUL.FTZ R32, R2.reuse, R32 ;  /* 0x0000002002207220 */ /* 0x040fe40000410000 */
[C---:B------:R-:W-:Y:S02]  /*17920*/  FMUL.FTZ R33, R2.reuse, R33 ;  /* 0x0000002102217220 */ /* 0x040fe40000410000 */
[----:B------:R-:W2:Y:S01]  /*17930*/  MUFU.EX2 R158, R158 ;  /* 0x0000009e009e7308 */ /* 0x000ea20000000800 */
[C---:B------:R-:W-:Y:S02]  /*17940*/  FMUL.FTZ R36, R2.reuse, R36 ;  /* 0x0000002402247220 */ /* 0x040fe40000410000 */
[----:B------:R-:W-:Y:S01]  /*17950*/  FMUL.FTZ R37, R2, R37 ;  /* 0x0000002502257220 */ /* 0x000fe20000410000 */
[----:B-1----:R-:W-:Y:S01]  /*17960*/  F2FP.BF16.PACK_AB R161, R176, R177 ;  /* 0x000000b1b0a1723e */ /* 0x002fe200000010ff */
        /* <DEDUP_REMOVED lines=19> */
[C---:B-1----:R-:W-:Y:S02]  /*17aa0*/  FMUL.FTZ R6, R0.reuse, R154 ;  /* 0x0000009a00067220 */ /* 0x042fe40000410000 */
[C---:B------:R-:W-:Y:S02]  /*17ab0*/  FMUL.FTZ R7, R0.reuse, R155 ;  /* 0x0000009b00077220 */ /* 0x040fe40000410000 */
[----:B------:R-:W1:Y:S01]  /*17ac0*/  LDSM.16.MT88.4 R152, [R205+0x4080] ;  /* 0x00408000cd98783b */ /* 0x000e620000004200 */
[C---:B------:R-:W-:Y:S01]  /*17ad0*/  FMUL.FTZ R10, R0.reuse, R134 ;  /* 0x00000086000a7220 */ /* 0x040fe20000410000 */
[----:B------:R-:W3:Y:S01]  /*17ae0*/  MUFU.EX2 R245, R245 ;  /* 0x000000f500f57308 */ /* 0x000ee20000000800 */
[C---:B------:R-:W-:Y:S02]  /*17af0*/  FMUL.FTZ R11, R0.reuse, R135 ;  /* 0x00000087000b7220 */ /* 0x040fe40000410000 */
[C---:B------:R-:W-:Y:S03]  /*17b00*/  HMMA.16816.F32.BF16 R4, R160.reuse, R12, R4 ;  /* 0x0000000ca004723c */ /* 0x040fe60000041804 */
[----:B------:R-:W4:Y:S02]  /*17b10*/  LDSM.16.MT88.4 R132, [R204+0x4080] ;  /* 0x00408000cc84783b */ /* 0x000f240000004200 */
[----:B------:R-:W-:Y:S02]  /*17b20*/  FMUL.FTZ R18, R0, R142 ;  /* 0x0000008e00127220 */ /* 0x000fe40000410000 */
[C---:B------:R-:W-:Y:S01]  /*17b30*/  FMUL.FTZ R12, R2.reuse, R136 ;  /* 0x00000088020c7220 */ /* 0x040fe20000410000 */
[C---:B------:R-:W-:Y:S01]  /*17b40*/  HMMA.16816.F32.BF16 R8, R160.reuse, R14, R8 ;  /* 0x0000000ea008723c */ /* 0x040fe20000041808 */
[----:B------:R-:W-:Y:S03]  /*17b50*/  MUFU.EX2 R247, R247 ;  /* 0x000000f700f77308 */ /* 0x000fe60000000800 */
[----:B------:R-:W-:Y:S02]  /*17b60*/  FMUL.FTZ R13, R2, R137 ;  /* 0x00000089020d7220 */ /* 0x000fe40000410000 */
[C---:B------:R-:W-:Y:S02]  /*17b70*/  FMUL.FTZ R19, R0.reuse, R143 ;  /* 0x0000008f00137220 */ /* 0x040fe40000410000 */
[C---:B------:R-:W-:Y:S01]  /*17b80*/  FMUL.FTZ R14, R0.reuse, R138 ;  /* 0x0000008a000e7220 */ /* 0x040fe20000410000 */
[----:B------:R-:W-:Y:S02]  /*17b90*/  LDSM.16.MT88.4 R140, [R206+0x5880] ;  /* 0x00588000ce8c783b */ /* 0x000fe40000004200 */
[----:B------:R-:W5:Y:S01]  /*17ba0*/  MUFU.EX2 R250, R250 ;  /* 0x000000fa00fa7308 */ /* 0x000f620000000800 */
[C---:B------:R-:W-:Y:S02]  /*17bb0*/  FMUL.FTZ R15, R0.reuse, R139 ;  /* 0x0000008b000f7220 */ /* 0x040fe40000410000 */
[C---:B------:R-:W-:Y:S02]  /*17bc0*/  FMUL.FTZ R26, R0.reuse, R150 ;  /* 0x00000096001a7220 */ /* 0x040fe40000410000 */
[C---:B------:R-:W-:Y:S01]  /*17bd0*/  FMUL.FTZ R27, R0.reuse, R151 ;  /* 0x00000097001b7220 */ /* 0x040fe20000410000 */
[----:B------:R-:W2:Y:S01]  /*17be0*/  LDSM.16.MT88.4 R136, [R208+0x5880] ;  /* 0x00588000d088783b */ /* 0x000ea20000004200 */
[C---:B------:R-:W-:Y:S01]  /*17bf0*/  FMUL.FTZ R30, R0.reuse, R30 ;  /* 0x0000001e001e7220 */ /* 0x040fe20000410000 */
[C---:B------:R-:W-:Y:S02]  /*17c00*/  HMMA.16816.F32.BF16 R12, R160.reuse, R20, R12 ;  /* 0x00000014a00c723c */ /* 0x040fe4000004180c */
[----:B------:R-:W-:Y:S01]  /*17c10*/  MUFU.EX2 R242, R242 ;  /* 0x000000f200f27308 */ /* 0x000fe20000000800 */
[C---:B------:R-:W-:Y:S02]  /*17c20*/  FMUL.FTZ R31, R0.reuse, R31 ;  /* 0x0000001f001f7220 */ /* 0x040fe40000410000 */
[----:B------:R-:W-:Y:S01]  /*17c30*/  FMUL.FTZ R34, R0, R34 ;  /* 0x0000002200227220 */ /* 0x000fe20000410000 */
[----:B------:R-:W-:Y:S01]  /*17c40*/  LDSM.16.MT88.4 R148, [R204+0x4880] ;  /* 0x00488000cc94783b */ /* 0x000fe20000004200 */
[C---:B------:R-:W-:Y:S01]  /*17c50*/  FMUL.FTZ R20, R2.reuse, R144 ;  /* 0x0000009002147220 */ /* 0x040fe20000410000 */
[C---:B------:R-:W-:Y:S04]  /*17c60*/  HMMA.16816.F32.BF16 R16, R160.reuse, R22, R16 ;  /* 0x00000016a010723c */ /* 0x040fe80000041810 */
[----:B------:R-:W-:Y:S01]  /*17c70*/  FMUL.FTZ R21, R2, R145 ;  /* 0x0000009102157220 */ /* 0x000fe20000410000 */
[----:B------:R-:W2:Y:S01]  /*17c80*/  MUFU.EX2 R249, R249 ;  /* 0x000000f900f97308 */ /* 0x000ea20000000800 */
[C---:B------:R-:W-:Y:S02]  /*17c90*/  FMUL.FTZ R35, R0.reuse, R35 ;  /* 0x0000002300237220 */ /* 0x040fe40000410000 */
[C---:B------:R-:W-:Y:S04]  /*17ca0*/  FMUL.FTZ R22, R0.reuse, R146 ;  /* 0x0000009200167220 */ /* 0x040fe80000410000 */
[C---:B------:R-:W-:Y:S02]  /*17cb0*/  FMUL.FTZ R23, R0.reuse, R147 ;  /* 0x0000009300177220 */ /* 0x040fe40000410000 */
[----:B------:R-:W-:Y:S01]  /*17cc0*/  LDSM.16.MT88.4 R144, [R205+0x4880] ;  /* 0x00488000cd90783b */ /* 0x000fe20000004200 */
[C---:B------:R-:W-:Y:S01]  /*17cd0*/  FMUL.FTZ R38, R0.reuse, R38 ;  /* 0x0000002600267220 */ /* 0x040fe20000410000 */
[----:B------:R-:W-:Y:S01]  /*17ce0*/  MUFU.EX2 R186, R186 ;  /* 0x000000ba00ba7308 */ /* 0x000fe20000000800 */
[C---:B------:R-:W-:Y:S02]  /*17cf0*/  FMUL.FTZ R39, R0.reuse, R39 ;  /* 0x0000002700277220 */ /* 0x040fe40000410000 */
[C---:B-1----:R-:W-:Y:S03]  /*17d00*/  HMMA.16816.F32.BF16 R20, R160.reuse, R152, R20 ;  /* 0x00000098a014723c */ /* 0x042fe60000041814 */
[C---:B------:R-:W-:Y:S02]  /*17d10*/  FMUL.FTZ R42, R0.reuse, R42 ;  /* 0x0000002a002a7220 */ /* 0x040fe40000410000 */
[C---:B------:R-:W-:Y:S02]  /*17d20*/  FMUL.FTZ R43, R0.reuse, R43 ;  /* 0x0000002b002b7220 */ /* 0x040fe40000410000 */
[C---:B------:R-:W-:Y:S01]  /*17d30*/  FMUL.FTZ R46, R0.reuse, R46 ;  /* 0x0000002e002e7220 */ /* 0x040fe20000410000 */
[C---:B------:R-:W-:Y:S01]  /*17d40*/  HMMA.16816.F32.BF16 R24, R160.reuse, R154, R24 ;  /* 0x0000009aa018723c */ /* 0x040fe20000041818 */
[----:B------:R-:W-:Y:S01]  /*17d50*/  LDSM.16.MT88.4 R152, [R208+0x6080] ;  /* 0x00608000d098783b */ /* 0x000fe20000004200 */
[----:B------:R-:W-:Y:S02]  /*17d60*/  MUFU.EX2 R185, R185 ;  /* 0x000000b900b97308 */ /* 0x000fe40000000800 */
[C---:B------:R-:W-:Y:S02]  /*17d70*/  FMUL.FTZ R47, R0.reuse, R47 ;  /* 0x0000002f002f7220 */ /* 0x040fe40000410000 */
[C---:B------:R-:W-:Y:S02]  /*17d80*/  FMUL.FTZ R50, R0.reuse, R50 ;  /* 0x0000003200327220 */ /* 0x040fe40000410000 */
[C---:B----4-:R-:W-:Y:S04]  /*17d90*/  HMMA.16816.F32.BF16 R28, R160.reuse, R132, R28 ;  /* 0x00000084a01c723c */ /* 0x050fe8000004181c */
[C---:B------:R-:W-:Y:S02]  /*17da0*/  FMUL.FTZ R51, R0.reuse, R51 ;  /* 0x0000003300337220 */ /* 0x040fe40000410000 */
[C---:B------:R-:W-:Y:S02]  /*17db0*/  FMUL.FTZ R54, R0.reuse, R54 ;  /* 0x0000003600367220 */ /* 0x040fe40000410000 */
        /* <DEDUP_REMOVED lines=12> */
[----:B------:R-:W-:Y:S02]  /*17e80*/  FMUL.FTZ R67, R0, R67 ;  /* 0x0000004300437220 */ /* 0x000fe40000410000 */
        /* <DEDUP_REMOVED lines=44> */
[C---:B------:R-:W-:Y:S04]  /*18150*/  FMUL.FTZ R96, R2.reuse, R96 ;  /* 0x0000006002607220 */ /* 0x040fe80000410000 */
        /* <DEDUP_REMOVED lines=48> */
[----:B------:R-:W-:Y:S01]  /*18460*/  F2FP.BF16.PACK_AB R132, R244, R241 ;  /* 0x000000f1f484723e */ /* 0x000fe200000010ff */
[--C-:B------:R-:W-:Y:S01]  /*18470*/  FFMA.FTZ R239, R239, c[0x0][0x2d0], -R182.reuse ;  /* 0x0000b400efef7a23 */ /* 0x100fe200000108b6 */
[----:B------:R-:W-:Y:S03]  /*18480*/  F2FP.BF16.PACK_AB R133, R246, R243 ;  /* 0x000000f3f685723e */ /* 0x000fe600000010ff */
[----:B------:R-:W-:Y:S01]  /*18490*/  HMMA.16816.F32.BF16 R128, R160, R134, R128 ;  /* 0x00000086a080723c */ /* 0x000fe20000041880 */
[----:B------:R-:W1:Y:S01]  /*184a0*/  LDSM.16.MT88.4 R160, [R206+0x6080] ;  /* 0x00608000cea0783b */ /* 0x000e620000004200 */
[----:B------:R-:W-:Y:S01]  /*184b0*/  MUFU.EX2 R239, R239 ;  /* 0x000000ef00ef7308 */ /* 0x000fe20000000800 */
[--C-:B------:R-:W-:Y:S02]  /*184c0*/  FFMA.FTZ R240, R187, c[0x0][0x2d0], -R182.reuse ;  /* 0x0000b400bbf07a23 */ /* 0x100fe400000108b6 */
[--C-:B------:R-:W-:Y:S02]  /*184d0*/  FFMA.FTZ R183, R183, c[0x0][0x2d0], -R182.reuse ;  /* 0x0000b400b7b77a23 */ /* 0x100fe400000108b6 */
[----:B---3--:R-:W-:Y:S01]  /*184e0*/  F2FP.BF16.PACK_AB R134, R245, R248 ;  /* 0x000000f8f586723e */ /* 0x008fe200000010ff */
[----:B------:R-:W-:Y:S01]  /*184f0*/  FFMA.FTZ R182, R157, c[0x0][0x2d0], -R182 ;  /* 0x0000b4009db67a23 */ /* 0x000fe200000108b6 */
[----:B-----5:R-:W-:Y:S03]  /*18500*/  F2FP.BF16.PACK_AB R135, R250, R247 ;  /* 0x000000f7fa87723e */ /* 0x020fe600000010ff */
[----:B------:R-:W3:Y:S01]  /*18510*/  MUFU.EX2 R240, R240 ;  /* 0x000000f000f07308 */ /* 0x000ee20000000800 */
[----:B------:R-:W-:Y:S01]  /*18520*/  FFMA.FTZ R181, R2, R231, R181 ;  /* 0x000000e702b57223 */ /* 0x000fe200000100b5 */
[-C--:B------:R-:W-:Y:S01]  /*18530*/  MOV R157, R156.reuse ;  /* 0x0000009c009d7202 */ /* 0x080fe20000000f00 */
[----:B------:R-:W-:Y:S01]  /*18540*/  FFMA.FTZ R177, R0, R229, R177 ;  /* 0x000000e500b17223 */ /* 0x000fe200000100b1 */
[C---:B--2---:R-:W-:Y:S05]  /*18550*/  HMMA.16816.F32.BF16 R4, R132.reuse, R136, R4 ;  /* 0x000000888404723c */ /* 0x044fea0000041804 */
[----:B------:R-:W-:Y:S01]  /*18560*/  FADD.FTZ R180, R180, R181 ;  /* 0x000000b5b4b47221 */ /* 0x000fe20000010000 */
[----:B------:R-:W-:Y:S01]  /*18570*/  MUFU.EX2 R183, R183 ;  /* 0x000000b700b77308 */ /* 0x000fe20000000800 */
[----:B------:R-:W-:Y:S01]  /*18580*/  FADD.FTZ R176, R176, R177 ;  /* 0x000000b1b0b07221 */ /* 0x000fe20000010000 */
[C---:B------:R-:W-:Y:S01]  /*18590*/  HMMA.16816.F32.BF16 R8, R132.reuse, R138, R8 ;  /* 0x0000008a8408723c */ /* 0x040fe20000041808 */
[----:B------:R-:W2:Y:S03]  /*185a0*/  LDSM.16.MT88.4 R136, [R206+0x7880] ;  /* 0x00788000ce88783b */ /* 0x000ea60000004200 */
[----:B------:R-:W-:Y:S01]  /*185b0*/  FADD.FTZ R179, R179, R180 ;  /* 0x000000b4b3b37221 */ /* 0x000fe20000010000 */
[----:B------:R-:W-:Y:S01]  /*185c0*/  MOV R0, R156 ;  /* 0x0000009c00007202 */ /* 0x000fe20000000f00 */
[----:B------:R-:W-:Y:S01]  /*185d0*/  FADD.FTZ R159, R159, R176 ;  /* 0x000000b09f9f7221 */ /* 0x000fe20000010000 */
[----:B------:R-:W-:Y:S01]  /*185e0*/  MOV R2, R3 ;  /* 0x0000000300027202 */ /* 0x000fe20000000f00 */
[C---:B----4-:R-:W-:Y:S01]  /*185f0*/  HMMA.16816.F32.BF16 R12, R132.reuse, R140, R12 ;  /* 0x0000008c840c723c */ /* 0x050fe2000004180c */
[----:B------:R-:W4:Y:S03]  /*18600*/  MUFU.EX2 R182, R182 ;  /* 0x000000b600b67308 */ /* 0x000f260000000800 */
[----:B------:R-:W-:Y:S02]  /*18610*/  FADD.FTZ R178, R178, R179 ;  /* 0x000000b3b2b27221 */ /* 0x000fe40000010000 */
[----:B------:R-:W-:Y:S02]  /*18620*/  FADD.FTZ R158, R158, R159 ;  /* 0x0000009f9e9e7221 */ /* 0x000fe40000010000 */
[C---:B------:R-:W-:Y:S01]  /*18630*/  HMMA.16816.F32.BF16 R16, R132.reuse, R142, R16 ;  /* 0x0000008e8410723c */ /* 0x040fe20000041810 */
[----:B------:R-:W5:Y:S03]  /*18640*/  LDSM.16.MT88.4 R140, [R205+0x7880] ;  /* 0x00788000cd8c783b */ /* 0x000f660000004200 */
[----:B------:R-:W-:Y:S04]  /*18650*/  FADD.FTZ R243, R243, R158 ;  /* 0x0000009ef3f37221 */ /* 0x000fe80000010000 */
[C---:B------:R-:W-:Y:S04]  /*18660*/  HMMA.16816.F32.BF16 R20, R132.reuse, R144, R20 ;  /* 0x000000908414723c */ /* 0x040fe80000041814 */
[----:B------:R-:W-:Y:S04]  /*18670*/  FADD.FTZ R246, R246, R243 ;  /* 0x000000f3f6f67221 */ /* 0x000fe80000010000 */
[C---:B------:R-:W-:Y:S01]  /*18680*/  HMMA.16816.F32.BF16 R24, R132.reuse, R146, R24 ;  /* 0x000000928418723c */ /* 0x040fe20000041818 */
[----:B------:R-:W2:Y:S03]  /*18690*/  LDSM.16.MT88.4 R144, [R204+0x7880] ;  /* 0x00788000cc90783b */ /* 0x000ea60000004200 */
[----:B------:R-:W-:Y:S04]  /*186a0*/  FADD.FTZ R247, R247, R246 ;  /* 0x000000f6f7f77221 */ /* 0x000fe80000010000 */
[C---:B------:R-:W-:Y:S04]  /*186b0*/  HMMA.16816.F32.BF16 R28, R132.reuse, R148, R28 ;  /* 0x00000094841c723c */ /* 0x040fe8000004181c */
[----:B------:R-:W-:Y:S04]  /*186c0*/  FADD.FTZ R250, R250, R247 ;  /* 0x000000f7fafa7221 */ /* 0x000fe80000010000 */
[C---:B------:R-:W-:Y:S01]  /*186d0*/  HMMA.16816.F32.BF16 R32, R132.reuse, R150, R32 ;  /* 0x000000968420723c */ /* 0x040fe20000041820 */
[----:B------:R-:W2:Y:S07]  /*186e0*/  LDSM.16.MT88.4 R148, [R208+0x9080] ;  /* 0x00908000d094783b */ /* 0x000eae0000004200 */
[C---:B------:R-:W-:Y:S08]  /*186f0*/  HMMA.16816.F32.BF16 R36, R132.reuse, R152, R36 ;  /* 0x000000988424723c */ /* 0x040ff00000041824 */
[C---:B------:R-:W-:Y:S08]  /*18700*/  HMMA.16816.F32.BF16 R40, R132.reuse, R154, R40 ;  /* 0x0000009a8428723c */ /* 0x040ff00000041828 */
[C---:B-1----:R-:W-:Y:S07]  /*18710*/  HMMA.16816.F32.BF16 R44, R132.reuse, R160, R44 ;  /* 0x000000a0842c723c */ /* 0x042fee000004182c */
[----:B------:R-:W-:Y:S01]  /*18720*/  F2FP.BF16.PACK_AB R160, R249, R242 ;  /* 0x000000f2f9a0723e */ /* 0x000fe200000010ff */
[C---:B------:R-:W-:Y:S04]  /*18730*/  HMMA.16816.F32.BF16 R48, R132.reuse, R162, R48 ;  /* 0x000000a28430723c */ /* 0x040fe80000041830 */
[----:B---3--:R-:W-:Y:S01]  /*18740*/  F2FP.BF16.PACK_AB R161, R240, R239 ;  /* 0x000000eff0a1723e */ /* 0x008fe200000010ff */
[----:B------:R-:W-:Y:S02]  /*18750*/  FADD.FTZ R239, R239, R250 ;  /* 0x000000faefef7221 */ /* 0x000fe40000010000 */
[----:B------:R-:W-:Y:S01]  /*18760*/  F2FP.BF16.PACK_AB R162, R185, R186 ;  /* 0x000000bab9a2723e */ /* 0x000fe200000010ff */
[C---:B------:R-:W-:Y:S04]  /*18770*/  HMMA.16816.F32.BF16 R52, R132.reuse, R164, R52 ;  /* 0x000000a48434723c */ /* 0x040fe80000041834 */
[----:B----4-:R-:W-:Y:S01]  /*18780*/  F2FP.BF16.PACK_AB R163, R182, R183 ;  /* 0x000000b7b6a3723e */ /* 0x010fe200000010ff */
[----:B------:R-:W-:Y:S03]  /*18790*/  FADD.FTZ R240, R240, R239 ;  /* 0x000000eff0f07221 */ /* 0x000fe60000010000 */
[C---:B------:R-:W-:Y:S01]  /*187a0*/  HMMA.16816.F32.BF16 R56, R132.reuse, R166, R56 ;  /* 0x000000a68438723c */ /* 0x040fe20000041838 */
[----:B------:R-:W-:Y:S03]  /*187b0*/  LDSM.16.MT88.4 R164, [R206+0x5080] ;  /* 0x00508000cea4783b */ /* 0x000fe60000004200 */
        /* <DEDUP_REMOVED lines=8> */
[C---:B--2---:R-:W-:Y:S08]  /*18840*/  HMMA.16816.F32.BF16 R76, R132.reuse, R136, R76 ;  /* 0x00000088844c723c */ /* 0x044ff0000004184c */
        /* <DEDUP_REMOVED lines=12> */
[C---:B------:R-:W-:Y:S08]  /*18910*/  HMMA.16816.F32.BF16 R112, R132.reuse, R138, R112 ;  /* 0x0000008a8470723c */ /* 0x040ff00000041870 */
[C---:B--2---:R-:W-:Y:S08]  /*18920*/  HMMA.16816.F32.BF16 R116, R132.reuse, R140, R116 ;  /* 0x0000008c8474723c */ /* 0x044ff00000041874 */
[C---:B------:R-:W-:Y:S08]  /*18930*/  HMMA.16816.F32.BF16 R120, R132.reuse, R142, R120 ;  /* 0x0000008e8478723c */ /* 0x040ff00000041878 */
[C---:B---3--:R-:W-:Y:S08]  /*18940*/  HMMA.16816.F32.BF16 R124, R132.reuse, R144, R124 ;  /* 0x00000090847c723c */ /* 0x048ff0000004187c */
[----:B------:R-:W-:Y:S08]  /*18950*/  HMMA.16816.F32.BF16 R128, R132, R146, R128 ;  /* 0x000000928480723c */ /* 0x000ff00000041880 */
[C---:B----4-:R-:W-:Y:S01]  /*18960*/  HMMA.16816.F32.BF16 R152, R160.reuse, R148, R4 ;  /* 0x00000094a098723c */ /* 0x050fe20000041804 */
        /* <DEDUP_REMOVED lines=10> */
[----:B------:R-:W3:Y:S07]  /*18a10*/  LDSM.16.MT88.4 R24, [R206+0x8080] ;  /* 0x00808000ce18783b */ /* 0x000eee0000004200 */
[C---:B------:R-:W-:Y:S01]  /*18a20*/  HMMA.16816.F32.BF16 R28, R160.reuse, R172, R28 ;  /* 0x000000aca01c723c */ /* 0x040fe2000004181c */
[----:B------:R-:W3:Y:S07]  /*18a30*/  LDSM.16.MT88.4 R164, [R205+0x8080] ;  /* 0x00808000cda4783b */ /* 0x000eee0000004200 */
[C---:B------:R-:W-:Y:S01]  /*18a40*/  HMMA.16816.F32.BF16 R32, R160.reuse, R174, R32 ;  /* 0x000000aea020723c */ /* 0x040fe20000041820 */
[----:B------:R-:W4:Y:S07]  /*18a50*/  LDSM.16.MT88.4 R168, [R204+0x8080] ;  /* 0x00808000cca8783b */ /* 0x000f2e0000004200 */
[C---:B-1----:R-:W-:Y:S01]  /*18a60*/  HMMA.16816.F32.BF16 R36, R160.reuse, R4, R36 ;  /* 0x00000004a024723c */ /* 0x042fe20000041824 */
[----:B------:R-:W1:Y:S07]  /*18a70*/  LDSM.16.MT88.4 R172, [R208+0x9880] ;  /* 0x00988000d0ac783b */ /* 0x000e6e0000004200 */
        /* <DEDUP_REMOVED lines=20> */
[C---:B------:R-:W-:Y:S07]  /*18bc0*/  HMMA.16816.F32.BF16 R108, R160.reuse, R4, R108 ;  /* 0x00000004a06c723c */ /* 0x040fee000004186c */
[----:B------:R-:W-:Y:S01]  /*18bd0*/  FADD.FTZ R5, R241, R178 ;  /* 0x000000b2f1057221 */ /* 0x000fe20000010000 */
[C---:B------:R-:W-:Y:S04]  /*18be0*/  HMMA.16816.F32.BF16 R112, R160.reuse, R6, R112 ;  /* 0x00000006a070723c */ /* 0x040fe80000041870 */
[----:B------:R-:W-:Y:S04]  /*18bf0*/  FADD.FTZ R5, R244, R5 ;  /* 0x00000005f4057221 */ /* 0x000fe80000010000 */
[C---:B--2---:R-:W-:Y:S04]  /*18c00*/  HMMA.16816.F32.BF16 R116, R160.reuse, R8, R116 ;  /* 0x00000008a074723c */ /* 0x044fe80000041874 */
[----:B------:R-:W-:Y:S04]  /*18c10*/  FADD.FTZ R248, R248, R5 ;  /* 0x00000005f8f87221 */ /* 0x000fe80000010000 */
[C---:B------:R-:W-:Y:S04]  /*18c20*/  HMMA.16816.F32.BF16 R120, R160.reuse, R10, R120 ;  /* 0x0000000aa078723c */ /* 0x040fe80000041878 */
[----:B------:R-:W-:Y:S04]  /*18c30*/  FADD.FTZ R245, R245, R248 ;  /* 0x000000f8f5f57221 */ /* 0x000fe80000010000 */
[C---:B---3--:R-:W-:Y:S04]  /*18c40*/  HMMA.16816.F32.BF16 R124, R160.reuse, R12, R124 ;  /* 0x0000000ca07c723c */ /* 0x048fe8000004187c */
[----:B------:R-:W-:Y:S04]  /*18c50*/  FADD.FTZ R242, R242, R245 ;  /* 0x000000f5f2f27221 */ /* 0x000fe80000010000 */
[----:B------:R-:W-:Y:S04]  /*18c60*/  HMMA.16816.F32.BF16 R128, R160, R14, R128 ;  /* 0x0000000ea080723c */ /* 0x000fe80000041880 */
[----:B------:R-:W-:Y:S04]  /*18c70*/  FADD.FTZ R249, R249, R242 ;  /* 0x000000f2f9f97221 */ /* 0x000fe80000010000 */
[----:B------:R-:W-:Y:S04]  /*18c80*/  FADD.FTZ R186, R186, R249 ;  /* 0x000000f9baba7221 */ /* 0x000fe80000010000 */
[----:B------:R-:W-:Y:S01]  /*18c90*/  FADD.FTZ R231, R185, R186 ;  /* 0x000000bab9e77221 */ /* 0x000fe20000010000 */
[----:B------:R-:W-:-:S05]  /*18ca0*/  @P0 BRA `(.L_x_3599) ;  /* 0xffffd06000000947 */ /* 0x000fca000383ffff */
.L_x_3594:
[----:B------:R-:W-:-:S13]  /*18cb0*/  ISETP.LE.AND P0, PT, RZ, UR13, PT ;  /* 0x0000000dff007c0c */ /* 0x000fda000bf03270 */
[----:B------:R-:W-:Y:S05]  /*18cc0*/  @!P0 BRA `(.L_x_3600) ;  /* 0x00002b8000008947 */ /* 0x000fea0003800000 */
[----:B------:R-:W-:Y:S01]  /*18cd0*/  IADD3 R230, -R189, 0x30, RZ ;  /* 0x00000030bde67810 */ /* 0x000fe20007ffe1ff */
[C---:B------:R-:W-:Y:S01]  /*18ce0*/  IMAD.SHL.U32 R233, R188.reuse, 0x2, RZ ;  /* 0x00000002bce97824 */ /* 0x040fe200078e00ff */
[----:B------:R-:W-:Y:S02]  /*18cf0*/  SHF.L.U64.HI R232, R188, 0x1, R191 ;  /* 0x00000001bce87819 */ /* 0x000fe400000102bf */
.L_x_3605:
[----:B------:R-:W-:Y:S01]  /*18d00*/  SHF.R.S32.HI R5, RZ, 0x1f, R220 ;  /* 0x0000001fff057819 */ /* 0x000fe200000114dc */
[----:B------:R-:W-:Y:S01]  /*18d10*/  IMAD.WIDE.U32 R6, R220, c[0x0][0x208], RZ ;  /* 0x00008200dc067a25 */ /* 0x000fe200078e00ff */
[----:B------:R-:W-:Y:S01]  /*18d20*/  SHF.R.S32.HI R2, RZ, 0x1f, R219 ;  /* 0x0000001fff027819 */ /* 0x000fe200000114db */
[----:B------:R-:W-:Y:S04]  /*18d30*/  DEPBAR.LE SB0, 0x0 ;  /* 0x000080000000791a */ /* 0x000fe80000000000 */
[----:B------:R-:W-:Y:S01]  /*18d40*/  BAR.SYNC.DEFER_BLOCKING 0x0 ;  /* 0x0000000000007b1d */ /* 0x000fe20000010000 */
[----:B------:R-:W-:Y:S01]  /*18d50*/  IMAD R5, R5, c[0x0][0x208], RZ ;  /* 0x0000820005057a24 */ /* 0x000fe200078e02ff */
[----:B------:R-:W-:Y:S01]  /*18d60*/  ISETP.GE.AND P1, PT, R221, c[0x0][0x1d4], PT ;  /* 0x00007500dd007a0c */ /* 0x000fe20003f26270 */
[----:B------:R-:W-:Y:S01]  /*18d70*/  IMAD R2, R2, c[0x0][0x218], RZ ;  /* 0x0000860002027a24 */ /* 0x000fe200078e02ff */
[----:B------:R-:W-:Y:S01]  /*18d80*/  SHF.L.U64.HI R235, R227, 0x1, R228 ;  /* 0x00000001e3eb7819 */ /* 0x000fe200000102e4 */
[----:B------:R-:W-:Y:S01]  /*18d90*/  IMAD R5, R220, c[0x0][0x20c], R5 ;  /* 0x00008300dc057a24 */ /* 0x000fe200078e0205 */
[----:B------:R-:W-:Y:S01]  /*18da0*/  SHF.L.U64.HI R159, R226, 0x1, R225 ;  /* 0x00000001e29f7819 */ /* 0x000fe200000102e1 */
[----:B------:R-:W-:Y:S01]  /*18db0*/  IMAD R2, R219, c[0x0][0x21c], R2 ;  /* 0x00008700db027a24 */ /* 0x000fe200078e0202 */
[----:B------:R-:W-:Y:S01]  /*18dc0*/  SHF.L.U64.HI R156, R224, 0x1, R223 ;  /* 0x00000001e09c7819 */ /* 0x000fe200000102df */
[----:B------:R-:W-:Y:S02]  /*18dd0*/  IMAD.IADD R7, R7, 0x1, R5 ;  /* 0x0000000107077824 */ /* 0x000fe400078e0205 */
[----:B------:R-:W-:Y:S02]  /*18de0*/  IMAD.SHL.U32 R234, R227, 0x2, RZ ;  /* 0x00000002e3ea7824 */ /* 0x000fe400078e00ff */
[----:B------:R-:W-:Y:S04]  /*18df0*/  IMAD.WIDE.U32 R6, R219, c[0x0][0x218], R6 ;  /* 0x00008600db067a25 */ /* 0x000fe800078e0006 */
[----:B------:R-:W-:Y:S01]  /*18e00*/  IMAD.SHL.U32 R158, R226, 0x2, RZ ;  /* 0x00000002e29e7824 */ /* 0x000fe200078e00ff */
[----:B------:R-:W-:Y:S04]  /*18e10*/  IADD3 R0, P0, R6, UR28, RZ ;  /* 0x0000001c06007c10 */ /* 0x000fe8000ff1e0ff */
[----:B------:R-:W-:Y:S01]  /*18e20*/  IADD3.X R7, R7, UR12, R2, P0, !PT ;  /* 0x0000000c07077c10 */ /* 0x000fe200087fe402 */
[----:B------:R-:W-:Y:S01]  /*18e30*/  IMAD.SHL.U32 R2, R224, 0x2, RZ ;  /* 0x00000002e0027824 */ /* 0x000fe200078e00ff */
[----:B------:R-:W-:Y:S01]  /*18e40*/  LDSM.16.M88.4 R24, [R214] ;  /* 0x00000000d618783b */ /* 0x000fe20000000200 */
[C---:B------:R-:W-:Y:S01]  /*18e50*/  LEA R4, P0, R0.reuse, c[0x0][0x1f8], 0x1 ;  /* 0x00007e0000047a11 */ /* 0x040fe200078008ff */
[----:B------:R-:W-:Y:S02]  /*18e60*/  BSSY B0, `(.L_x_3601) ;  /* 0x0000030000007945 */ /* 0x000fe40003800000 */
[----:B------:R-:W-:Y:S01]  /*18e70*/  LDSM.16.M88.4 R8, [R213+0xa080] ;  /* 0x00a08000d508783b */ /* 0x000fe20000000200 */
[----:B------:R-:W-:Y:S03]  /*18e80*/  LEA.HI.X R15, R0, c[0x0][0x1fc], R7, 0x1, P0 ;  /* 0x00007f00000f7a11 */ /* 0x000fe600000f0c07 */
[----:B------:R-:W1:Y:S04]  /*18e90*/  SHFL.IDX PT, R7, R4, RZ, 0x181f ;  /* 0x00181fff04077589 */ /* 0x000e6800000e0000 */
[----:B------:R-:W-:Y:S04]  /*18ea0*/  LDSM.16.M88.4 R16, [R213+0xa880] ;  /* 0x00a88000d510783b */ /* 0x000fe80000000200 */
[----:B------:R-:W2:Y:S04]  /*18eb0*/  SHFL.IDX PT, R0, R15, RZ, 0x181f ;  /* 0x00181fff0f007589 */ /* 0x000ea800000e0000 */
[----:B------:R3:W4:Y:S04]  /*18ec0*/  LDSM.16.M88.4 R160, [R213+0xb080] ;  /* 0x00b08000d5a0783b */ /* 0x0007280000000200 */
[----:B------:R3:W3:Y:S04]  /*18ed0*/  LDSM.16.M88.4 R164, [R212] ;  /* 0x00000000d4a4783b */ /* 0x0006e80000000200 */
[----:B------:R3:W3:Y:S04]  /*18ee0*/  LDSM.16.M88.4 R168, [R211] ;  /* 0x00000000d3a8783b */ /* 0x0006e80000000200 */
        /* <DEDUP_REMOVED lines=16> */
[----:B------:R-:W-:Y:S02]  /*18ff0*/  IMAD.X R7, R0, 0x1, R156, P0 ;  /* 0x0000000100077824 */ /* 0x000fe400000e069c */
[----:B------:R-:W-:Y:S03]  /*19000*/  IMAD.MOV.U32 R0, RZ, RZ, R3 ;  /* 0x000000ffff007224 */ /* 0x000fe600078e0003 */
[----:B------:R1:W-:Y:S05]  /*19010*/  LDGSTS.E.BYPASS.LTC128B.128 [R222+0x8880], [R6.64], !P4 ;  /* 0x0888000006de7fae */ /* 0x0003ea000e101d5a */
[----:B------:R-:W-:-:S05]  /*19020*/  @P1 BRA `(.L_x_3602) ;  /* 0x0000013000001947 */ /* 0x000fca0003800000 */
[----:B----4-:R-:W-:-:S05]  /*19030*/  BRA.DIV ~URZ, `(.L_x_3603) ;  /* 0x00005de27f007947 */ /* 0x010fca000b800000 */
[----:B------:R2:W4:Y:S04]  /*19040*/  SHFL.IDX PT, R5, R15, 0x1, 0x181f ;  /* 0x00381f000f057f89 */ /* 0x00052800000e0000 */
[----:B-1----:R2:W1:Y:S02]  /*19050*/  SHFL.IDX PT, R13, R4, 0x1, 0x181f ;  /* 0x00381f00040d7f89 */ /* 0x00246400000e0000 */
.L_x_3625:
[----:B-1----:R-:W-:Y:S02]  /*19060*/  IADD3 R20, P0, R13, R233, RZ ;  /* 0x000000e90d147210 */ /* 0x002fe40007f1e0ff */
[----:B------:R-:W-:Y:S03]  /*19070*/  ISETP.GE.AND P1, PT, R221, c[0x0][0x1d4], PT ;  /* 0x00007500dd007a0c */ /* 0x000fe60003f26270 */
[----:B----4-:R-:W-:Y:S01]  /*19080*/  IMAD.X R21, R5, 0x1, R232, P0 ;  /* 0x0000000105157824 */ /* 0x010fe200000e06e8 */
[----:B------:R-:W-:Y:S04]  /*19090*/  IADD3 R14, P0, R13, R234, RZ ;  /* 0x000000ea0d0e7210 */ /* 0x000fe80007f1e0ff */
[----:B------:R-:W-:Y:S01]  /*190a0*/  @!PT LDS RZ, [RZ] ;  /* 0x00000000fffff984 */ /* 0x000fe20000000800 */
[----:B------:R-:W-:Y:S01]  /*190b0*/  @!PT LDS RZ, [RZ] ;  /* 0x00000000fffff984 */ /* 0x000fe20000000800 */
[----:B------:R-:W-:Y:S01]  /*190c0*/  @!PT LDS RZ, [RZ] ;  /* 0x00000000fffff984 */ /* 0x000fe20000000800 */
[----:B------:R1:W-:Y:S01]  /*190d0*/  LDGSTS.E.BYPASS.LTC128B.128 [R222+0x5080], [R20.64], !P6 ;  /* 0x0508000014de7fae */ /* 0x0003e2000f101d5a */
[----:B--2---:R-:W-:Y:S01]  /*190e0*/  IMAD.X R15, R5, 0x1, R235, P0 ;  /* 0x00000001050f7824 */ /* 0x004fe200000e06eb */
[----:B------:R-:W-:Y:S04]  /*190f0*/  IADD3 R6, P0, R13, R158, RZ ;  /* 0x0000009e0d067210 */ /* 0x000fe80007f1e0ff */
[----:B------:R1:W-:Y:S01]  /*19100*/  LDGSTS.E.BYPASS.LTC128B.128 [R222+0x6880], [R14.64], !P1 ;  /* 0x068800000ede7fae */ /* 0x0003e2000c901d5a */
[----:B------:R-:W-:Y:S01]  /*19110*/  IMAD.X R7, R5, 0x1, R159, P0 ;  /* 0x0000000105077824 */ /* 0x000fe200000e069f */
[----:B------:R-:W-:Y:S04]  /*19120*/  IADD3 R4, P0, R13, R2, RZ ;  /* 0x000000020d047210 */ /* 0x000fe80007f1e0ff */
[----:B------:R1:W-:Y:S01]  /*19130*/  LDGSTS.E.BYPASS.LTC128B.128 [R222+0x8080], [R6.64], !P5 ;  /* 0x0808000006de7fae */ /* 0x0003e2000e901d5a */
[----:B------:R-:W-:Y:S05]  /*19140*/  IMAD.X R5, R5, 0x1, R156, P0 ;  /* 0x0000000105057824 */ /* 0x000fea00000e069c */
[----:B------:R1:W-:Y:S03]  /*19150*/  LDGSTS.E.BYPASS.LTC128B.128 [R222+0x9880], [R4.64], !P4 ;  /* 0x0988000004de7fae */ /* 0x0003e6000e101d5a */
.L_x_3602:
[----:B----4-:R-:W-:Y:S05]  /*19160*/  BSYNC B0 ;  /* 0x0000000000007941 */ /* 0x010fea0003800000 */
.L_x_3601:
[----:B------:R-:W0:Y:S01]  /*19170*/  LDGDEPBAR ;  /* 0x00000000000079af */ /* 0x000e220000000000 */
[----:B------:R-:W-:Y:S01]  /*19180*/  WARPSYNC 0xffffffff ;  /* 0xffffffff00007948 */ /* 0x000fe20003800000 */
[C---:B-1----:R-:W-:Y:S01]  /*19190*/  HMMA.16816.F32.BF16 R4, R24.reuse, R8, RZ ;  /* 0x000000081804723c */ /* 0x042fe200000418ff */
[----:B------:R-:W-:Y:S02]  /*191a0*/  UISETP.GE.AND UP0, UPT, UR13, 0x1, UPT ;  /* 0x000000010d00788c */ /* 0x000fe4000bf06270 */
[----:B------:R-:W-:Y:S04]  /*191b0*/  LDSM.16.M88.4 R180, [R210] ;  /* 0x00000000d2b4783b */ /* 0x000fe80000000200 */
[----:B------:R-:W-:Y:S01]  /*191c0*/  PLOP3.LUT P0, PT, PT, PT, UP0, 0x40, 0x0 ;  /* 0x000000000000781c */ /* 0x000fe20003f0e808 */
[C---:B------:R-:W-:Y:S01]  /*191d0*/  HMMA.16816.F32.BF16 R8, R24.reuse, R10, RZ ;  /* 0x0000000a1808723c */ /* 0x040fe200000418ff */
[----:B------:R-:W1:Y:S05]  /*191e0*/  LDSM.16.M88.4 R184, [R207+0xa080] ;  /* 0x00a08000cfb8783b */ /* 0x000e6a0000000200 */
[----:B------:R-:W-:Y:S02]  /*191f0*/  LDSM.16.M88.4 R188, [R207+0xb080] ;  /* 0x00b08000cfbc783b */ /* 0x000fe40000000200 */
[C---:B------:R-:W-:Y:S08]  /*19200*/  HMMA.16816.F32.BF16 R12, R24.reuse, R16, RZ ;  /* 0x00000010180c723c */ /* 0x040ff000000418ff */
[C---:B------:R-:W-:Y:S08]  /*19210*/  HMMA.16816.F32.BF16 R16, R24.reuse, R18, RZ ;  /* 0x000000121810723c */ /* 0x040ff000000418ff */
[C---:B------:R-:W-:Y:S08]  /*19220*/  HMMA.16816.F32.BF16 R20, R24.reuse, R160, RZ ;  /* 0x000000a01814723c */ /* 0x040ff000000418ff */
[----:B------:R-:W-:Y:S01]  /*19230*/  HMMA.16816.F32.BF16 R24, R24, R162, RZ ;  /* 0x000000a21818723c */ /* 0x000fe200000418ff */
[----:B------:R-:W2:Y:S07]  /*19240*/  LDSM.16.M88.4 R160, [R207+0xa880] ;  /* 0x00a88000cfa0783b */ /* 0x000eae0000000200 */
[C---:B---3--:R-:W-:Y:S08]  /*19250*/  HMMA.16816.F32.BF16 R4, R164.reuse, R168, R4 ;  /* 0x000000a8a404723c */ /* 0x048ff00000041804 */
        /* <DEDUP_REMOVED lines=21> */
[----:B------:R-:W-:Y:S07]  /*193b0*/  LDSM.16.M88.4 R172, [R200] ;  /* 0x00000000c8ac783b */ /* 0x000fee0000000200 */
[C---:B----4-:R-:W-:Y:S08]  /*193c0*/  HMMA.16816.F32.BF16 R12, R168.reuse, R164, R12 ;  /* 0x000000a4a80c723c */ /* 0x050ff0000004180c */
[C---:B------:R-:W-:Y:S01]  /*193d0*/  HMMA.16816.F32.BF16 R16, R168.reuse, R166, R16 ;  /* 0x000000a6a810723c */ /* 0x040fe20000041810 */
[----:B------:R-:W3:Y:S07]  /*193e0*/  LDSM.16.M88.4 R164, [R212+0x4000] ;  /* 0x00400000d4a4783b */ /* 0x000eee0000000200 */
[C---:B-----5:R-:W-:Y:S08]  /*193f0*/  HMMA.16816.F32.BF16 R20, R168.reuse, R176, R20 ;  /* 0x000000b0a814723c */ /* 0x060ff00000041814 */
[----:B------:R-:W-:Y:S01]  /*19400*/  HMMA.16816.F32.BF16 R24, R168, R178, R24 ;  /* 0x000000b2a818723c */ /* 0x000fe20000041818 */
[----:B------:R-:W4:Y:S05]  /*19410*/  LDSM.16.M88.4 R168, [R199] ;  /* 0x00000000c7a8783b */ /* 0x000f2a0000000200 */
[----:B------:R-:W5:Y:S02]  /*19420*/  LDSM.16.M88.4 R176, [R198] ;  /* 0x00000000c6b0783b */ /* 0x000f640000000200 */
        /* <DEDUP_REMOVED lines=114> */
[----:B------:R-:W-:-:S07]  /*19b50*/  @P0 BRA `(.L_x_3604) ;  /* 0x000003d000000947 */ /* 0x000fce0003800000 */
[----:B------:R-:W-:Y:S01]  /*19b60*/  UIMAD UR4, UR13, 0x30, UR19 ;  /* 0x000000300d0478a4 */ /* 0x000fe2000f8e0213 */
[----:B------:R-:W-:Y:S01]  /*19b70*/  ISETP.NE.AND P1, PT, R216, 0x1, PT ;  /* 0x00000001d800780c */ /* 0x000fe20003f25270 */
[----:B------:R-:W-:Y:S04]  /*19b80*/  IMAD.MOV.U32 R219, RZ, RZ, RZ ;  /* 0x000000ffffdb7224 */ /* 0x000fe800078e00ff */
[----:B------:R-:W-:Y:S05]  /*19b90*/  IMAD.U32 R220, RZ, RZ, UR4 ;  /* 0x00000004ffdc7e24 */ /* 0x000fea000f8e00ff */
[----:B------:R-:W-:Y:S05]  /*19ba0*/  IADD3 R220, R220, -0x30, R217 ;  /* 0xffffffd0dcdc7810 */ /* 0x000fea0007ffe0d9 */
[----:B------:R-:W-:Y:S04]  /*19bb0*/  @P1 IMAD.HI.U32 R161, R220, c[0x0][0x2bc], RZ ;  /* 0x0000af00dca11a27 */ /* 0x000fe800078e00ff */
[----:B------:R-:W-:Y:S01]  /*19bc0*/  IMAD.MOV.U32 R160, RZ, RZ, R220 ;  /* 0x000000ffffa07224 */ /* 0x000fe200078e00dc */
[----:B------:R-:W-:Y:S02]  /*19bd0*/  @P1 SHF.R.U32.HI R160, RZ, c[0x0][0x2c0], R161 ;  /* 0x0000b000ffa01a19 */ /* 0x000fe400000116a1 */
[----:B------:R-:W-:Y:S02]  /*19be0*/  ISETP.GE.AND P1, PT, R230, 0x1, PT ;  /* 0x00000001e600780c */ /* 0x000fe40003f26270 */
        /* <DEDUP_REMOVED lines=24> */
[CC--:B-1----:R-:W-:Y:S05]  /*19d70*/  @P1 IADD3 R168, P0, R163.reuse, R233.reuse, RZ ;  /* 0x000000e9a3a81210 */ /* 0x0c2fea0007f1e0ff */
[C---:B--2---:R-:W-:Y:S01]  /*19d80*/  @P1 IMAD.X R169, R162.reuse, 0x1, R232, P0 ;  /* 0x00000001a2a91824 */ /* 0x044fe200000e06e8 */
[C---:B------:R-:W-:Y:S04]  /*19d90*/  @P1 IADD3 R166, P0, R163.reuse, R234, RZ ;  /* 0x000000eaa3a61210 */ /* 0x040fe80007f1e0ff */
[----:B------:R1:W-:Y:S01]  /*19da0*/  @P1 LDGSTS.E.BYPASS.LTC128B.128 [R222+0xa080], [R168.64], !P6 ;  /* 0x0a080000a8de1fae */ /* 0x0003e2000f101d5a */
[C---:B------:R-:W-:Y:S01]  /*19db0*/  @P1 IMAD.X R167, R162.reuse, 0x1, R235, P0 ;  /* 0x00000001a2a71824 */ /* 0x040fe200000e06eb */
[C---:B------:R-:W-:Y:S05]  /*19dc0*/  @P1 IADD3 R164, P0, R163.reuse, R158, RZ ;  /* 0x0000009ea3a41210 */ /* 0x040fea0007f1e0ff */
[C---:B------:R-:W-:Y:S01]  /*19dd0*/  @P1 IMAD.X R165, R162.reuse, 0x1, R159, P0 ;  /* 0x00000001a2a51824 */ /* 0x040fe200000e069f */
[----:B------:R-:W-:Y:S05]  /*19de0*/  @P1 IADD3 R170, P0, R163, R2, RZ ;  /* 0x00000002a3aa1210 */ /* 0x000fea0007f1e0ff */
[--C-:B------:R-:W-:Y:S01]  /*19df0*/  @P1 IMAD.X R171, R162, 0x1, R156.reuse, P0 ;  /* 0x00000001a2ab1824 */ /* 0x100fe200000e069c */
[----:B------:R-:W-:Y:S11]  /*19e00*/  ISETP.GE.AND P0, PT, R230, 0x21, PT ;  /* 0x00000021e600780c */ /* 0x000ff60003f06270 */
[----:B------:R-:W-:Y:S02]  /*19e10*/  @!UPT UIADD3 URZ, URZ, URZ, URZ ;  /* 0x0000003f3f3ff290 */ /* 0x000fe4000fffe03f */
[C---:B---3--:R-:W-:Y:S05]  /*19e20*/  @P0 IADD3 R234, P2, R161.reuse, R234, RZ ;  /* 0x000000eaa1ea0210 */ /* 0x048fea0007f5e0ff */
[C---:B----4-:R-:W-:Y:S01]  /*19e30*/  @P0 IMAD.X R235, R160.reuse, 0x1, R235, P2 ;  /* 0x00000001a0eb0824 */ /* 0x050fe200010e06eb */
        /* <DEDUP_REMOVED lines=15> */
.L_x_3604:
[----:B------:R-:W-:Y:S01]  /*19f30*/  FMNMX.FTZ R2, R4, R3, !PT ;  /* 0x0000000304027209 */ /* 0x000fe20007810000 */
[----:B-1----:R-:W-:Y:S01]  /*19f40*/  LDSM.16.MT88.4 R164, [R206+0x4080] ;  /* 0x00408000cea4783b */ /* 0x002fe20000004200 */
[----:B------:R-:W-:Y:S01]  /*19f50*/  FMNMX.FTZ R156, R6, R157, !PT ;  /* 0x0000009d069c7209 */ /* 0x000fe20007810000 */
[----:B------:R-:W-:Y:S01]  /*19f60*/  UIADD3 UR4, UR13, -0x1, URZ ;  /* 0xffffffff0d047890 */ /* 0x000fe2000fffe03f */
        /* <DEDUP_REMOVED lines=23> */
[----:B------:R-:W-:Y:S01]  /*1a0e0*/  UMOV UR13, UR4 ;  /* 0x00000004000d7c82 */ /* 0x000fe20008000000 */
        /* <DEDUP_REMOVED lines=29> */
[----:B------:R2:W3:Y:S01]  /*1a2c0*/  MUFU.EX2 R0, R157 ;  /* 0x0000009d00007308 */ /* 0x0004e20000000800 */
        /* <DEDUP_REMOVED lines=14> */
[--C-:B--2---:R-:W-:Y:S01]  /*1a3b0*/  FFMA.FTZ R157, R10, c[0x0][0x2d0], -R176.reuse ;  /* 0x0000b4000a9d7a23 */ /* 0x104fe200000108b0 */
[----:B------:R-:W-:Y:S01]  /*1a3c0*/  LDSM.16.MT88.4 R20, [R205+0x9080] ;  /* 0x00908000cd14783b */ /* 0x000fe20000004200 */
[C---:B---3--:R-:W-:Y:S02]  /*1a3d0*/  FMUL.FTZ R10, R0.reuse, R154 ;  /* 0x0000009a000a7220 */ /* 0x048fe40000410000 */
        /* <DEDUP_REMOVED lines=10> */
[----:B------:R-:W-:Y:S02]  /*1a480*/  FMUL.FTZ R147, R0, R147 ;  /* 0x0000009300937220 */ /* 0x000fe40000410000 */
[--C-:B------:R-:W-:Y:S02]  /*1a490*/  FFMA.FTZ R235, R24, c[0x0][0x2d0], -R177.reuse ;  /* 0x0000b40018eb7a23 */ /* 0x100fe400000108b1 */
[--C-:B------:R-:W-:Y:S01]  /*1a4a0*/  FFMA.FTZ R237, R26, c[0x0][0x2d0], -R176.reuse ;  /* 0x0000b4001aed7a23 */ /* 0x100fe200000108b0 */
[----:B------:R-:W-:Y:S01]  /*1a4b0*/  MUFU.EX2 R157, R157 ;  /* 0x0000009d009d7308 */ /* 0x000fe20000000800 */
[----:B------:R-:W-:Y:S02]  /*1a4c0*/  FFMA.FTZ R177, R25, c[0x0][0x2d0], -R177 ;  /* 0x0000b40019b17a23 */ /* 0x000fe400000108b1 */
[----:B------:R-:W-:Y:S02]  /*1a4d0*/  FFMA.FTZ R176, R27, c[0x0][0x2d0], -R176 ;  /* 0x0000b4001bb07a23 */ /* 0x000fe400000108b0 */
[----:B------:R-:W-:Y:S01]  /*1a4e0*/  LDSM.16.MT88.4 R24, [R206+0x5080] ;  /* 0x00508000ce18783b */ /* 0x000fe20000004200 */
[C---:B------:R-:W-:Y:S02]  /*1a4f0*/  FMUL.FTZ R150, R0.reuse, R150 ;  /* 0x0000009600967220 */ /* 0x040fe40000410000 */
[C---:B------:R-:W-:Y:S02]  /*1a500*/  FMUL.FTZ R151, R0.reuse, R151 ;  /* 0x0000009700977220 */ /* 0x040fe40000410000 */
[----:B------:R-:W3:Y:S01]  /*1a510*/  MUFU.EX2 R182, R182 ;  /* 0x000000b600b67308 */ /* 0x000ee20000000800 */
        /* <DEDUP_REMOVED lines=19> */
[----:B------:R3:W-:Y:S01]  /*1a650*/  MUFU.EX2 R240, R176 ;  /* 0x000000b000f07308 */ /* 0x0007e20000000800 */
[C---:B------:R-:W-:Y:S02]  /*1a660*/  FMUL.FTZ R59, R0.reuse, R59 ;  /* 0x0000003b003b7220 */ /* 0x040fe40000410000 */
[----:B------:R-:W-:Y:S02]  /*1a670*/  FMUL.FTZ R62, R0, R62 ;  /* 0x0000003e003e7220 */ /* 0x000fe40000410000 */
[C---:B--2---:R-:W-:Y:S01]  /*1a680*/  FMUL.FTZ R8, R2.reuse, R152 ;  /* 0x0000009802087220 */ /* 0x044fe20000410000 */
[----:B------:R-:W-:Y:S01]  /*1a690*/  F2FP.BF16.PACK_AB R152, R5, R158 ;  /* 0x0000009e0598723e */ /* 0x000fe200000010ff */
[C---:B------:R-:W-:Y:S01]  /*1a6a0*/  FMUL.FTZ R9, R2.reuse, R153 ;  /* 0x0000009902097220 */ /* 0x040fe20000410000 */
[----:B------:R-:W-:Y:S01]  /*1a6b0*/  F2FP.BF16.PACK_AB R153, R7, R6 ;  /* 0x000000060799723e */ /* 0x000fe200000010ff */
[C---:B------:R-:W-:Y:S01]  /*1a6c0*/  FMUL.FTZ R132, R2.reuse, R132 ;  /* 0x0000008402847220 */ /* 0x040fe20000410000 */
[----:B------:R-:W-:Y:S01]  /*1a6d0*/  MUFU.EX2 R181, R181 ;  /* 0x000000b500b57308 */ /* 0x000fe20000000800 */
[C---:B------:R-:W-:Y:S02]  /*1a6e0*/  FMUL.FTZ R133, R2.reuse, R133 ;  /* 0x0000008502857220 */ /* 0x040fe40000410000 */
[C---:B------:R-:W-:Y:S02]  /*1a6f0*/  FMUL.FTZ R136, R2.reuse, R136 ;  /* 0x0000008802887220 */ /* 0x040fe40000410000 */
[C---:B-1----:R-:W-:Y:S05]  /*1a700*/  HMMA.16816.F32.BF16 R8, R152.reuse, R160, R8 ;  /* 0x000000a09808723c */ /* 0x042fea0000041808 */
[C---:B------:R-:W-:Y:S01]  /*1a710*/  FMUL.FTZ R137, R2.reuse, R137 ;  /* 0x0000008902897220 */ /* 0x040fe20000410000 */
[----:B------:R-:W1:Y:S01]  /*1a720*/  MUFU.EX2 R184, R184 ;  /* 0x000000b800b87308 */ /* 0x000e620000000800 */
[C---:B------:R-:W-:Y:S01]  /*1a730*/  FMUL.FTZ R140, R2.reuse, R140 ;  /* 0x0000008c028c7220 */ /* 0x040fe20000410000 */
[C---:B------:R-:W-:Y:S01]  /*1a740*/  HMMA.16816.F32.BF16 R132, R152.reuse, R162, R132 ;  /* 0x000000a29884723c */ /* 0x040fe20000041884 */
[----:B------:R-:W2:Y:S03]  /*1a750*/  LDSM.16.MT88.4 R160, [R204+0x4080] ;  /* 0x00408000cca0783b */ /* 0x000ea60000004200 */
[C---:B------:R-:W-:Y:S02]  /*1a760*/  FMUL.FTZ R141, R2.reuse, R141 ;  /* 0x0000008d028d7220 */ /* 0x040fe40000410000 */
[C---:B------:R-:W-:Y:S02]  /*1a770*/  FMUL.FTZ R144, R2.reuse, R144 ;  /* 0x0000009002907220 */ /* 0x040fe40000410000 */
[C---:B------:R-:W-:Y:S01]  /*1a780*/  HMMA.16816.F32.BF16 R136, R152.reuse, R164, R136 ;  /* 0x000000a49888723c */ /* 0x040fe20000041888 */
[----:B---3--:R-:W-:Y:S01]  /*1a790*/  LDSM.16.MT88.4 R176, [R204+0x8080] ;  /* 0x00808000ccb0783b */ /* 0x008fe20000004200 */
[----:B------:R-:W-:Y:S02]  /*1a7a0*/  MUFU.EX2 R183, R183 ;  /* 0x000000b700b77308 */ /* 0x000fe40000000800 */
[C---:B------:R-:W-:Y:S02]  /*1a7b0*/  FMUL.FTZ R145, R2.reuse, R145 ;  /* 0x0000009102917220 */ /* 0x040fe40000410000 */
[C---:B------:R-:W-:Y:S02]  /*1a7c0*/  FMUL.FTZ R148, R2.reuse, R148 ;  /* 0x0000009402947220 */ /* 0x040fe40000410000 */
[C---:B------:R-:W-:Y:S01]  /*1a7d0*/  HMMA.16816.F32.BF16 R140, R152.reuse, R166, R140 ;  /* 0x000000a6988c723c */ /* 0x040fe2000004188c */
[----:B------:R-:W3:Y:S03]  /*1a7e0*/  LDSM.16.MT88.4 R164, [R208+0x5880] ;  /* 0x00588000d0a4783b */ /* 0x000ee60000004200 */
[C---:B------:R-:W-:Y:S01]  /*1a7f0*/  FMUL.FTZ R149, R2.reuse, R149 ;  /* 0x0000009502957220 */ /* 0x040fe20000410000 */
[----:B------:R-:W4:Y:S01]  /*1a800*/  MUFU.EX2 R186, R186 ;  /* 0x000000ba00ba7308 */ /* 0x000f220000000800 */
[C---:B------:R-:W-:Y:S02]  /*1a810*/  FMUL.FTZ R28, R2.reuse, R28 ;  /* 0x0000001c021c7220 */ /* 0x040fe40000410000 */
[C---:B------:R-:W-:Y:S04]  /*1a820*/  HMMA.16816.F32.BF16 R144, R152.reuse, R168, R144 ;  /* 0x000000a89890723c */ /* 0x040fe80000041890 */
[C---:B------:R-:W-:Y:S02]  /*1a830*/  FMUL.FTZ R29, R2.reuse, R29 ;  /* 0x0000001d021d7220 */ /* 0x040fe40000410000 */
[C---:B------:R-:W-:Y:S01]  /*1a840*/  FMUL.FTZ R32, R2.reuse, R32 ;  /* 0x0000002002207220 */ /* 0x040fe20000410000 */
[----:B------:R-:W-:Y:S01]  /*1a850*/  MUFU.EX2 R185, R185 ;  /* 0x000000b900b97308 */ /* 0x000fe20000000800 */
[C---:B------:R-:W-:Y:S01]  /*1a860*/  HMMA.16816.F32.BF16 R148, R152.reuse, R170, R148 ;  /* 0x000000aa9894723c */ /* 0x040fe20000041894 */
[----:B------:R-:W5:Y:S03]  /*1a870*/  LDSM.16.MT88.4 R168, [R206+0x5880] ;  /* 0x00588000cea8783b */ /* 0x000f660000004200 */
[C---:B------:R-:W-:Y:S02]  /*1a880*/  FMUL.FTZ R33, R2.reuse, R33 ;  /* 0x0000002102217220 */ /* 0x040fe40000410000 */
[C---:B------:R-:W-:Y:S02]  /*1a890*/  FMUL.FTZ R36, R2.reuse, R36 ;  /* 0x0000002402247220 */ /* 0x040fe40000410000 */
[C---:B------:R-:W-:Y:S01]  /*1a8a0*/  FMUL.FTZ R37, R2.reuse, R37 ;  /* 0x0000002502257220 */ /* 0x040fe20000410000 */
[C---:B--2---:R-:W-:Y:S01]  /*1a8b0*/  HMMA.16816.F32.BF16 R28, R152.reuse, R160, R28 ;  /* 0x000000a0981c723c */ /* 0x044fe2000004181c */
[----:B------:R-:W2:Y:S02]  /*1a8c0*/  MUFU.EX2 R188, R188 ;  /* 0x000000bc00bc7308 */ /* 0x000ea40000000800 */
[C---:B------:R-:W-:Y:S02]  /*1a8d0*/  FMUL.FTZ R40, R2.reuse, R40 ;  /* 0x0000002802287220 */ /* 0x040fe40000410000 */
[C---:B------:R-:W-:Y:S02]  /*1a8e0*/  FMUL.FTZ R41, R2.reuse, R41 ;  /* 0x0000002902297220 */ /* 0x040fe40000410000 */
[C---:B------:R-:W-:Y:S01]  /*1a8f0*/  FMUL.FTZ R44, R2.reuse, R44 ;  /* 0x0000002c022c7220 */ /* 0x040fe20000410000 */
[C---:B------:R-:W-:Y:S01]  /*1a900*/  HMMA.16816.F32.BF16 R32, R152.reuse, R162, R32 ;  /* 0x000000a29820723c */ /* 0x040fe20000041820 */
[----:B------:R-:W1:Y:S02]  /*1a910*/  LDSM.16.MT88.4 R160, [R205+0x5880] ;  /* 0x00588000cda0783b */ /* 0x000e640000004200 */
[----:B------:R-:W-:Y:S01]  /*1a920*/  MUFU.EX2 R187, R187 ;  /* 0x000000bb00bb7308 */ /* 0x000fe20000000800 */
[C---:B------:R-:W-:Y:S02]  /*1a930*/  FMUL.FTZ R45, R2.reuse, R45 ;  /* 0x0000002d022d7220 */ /* 0x040fe40000410000 */
[C---:B------:R-:W-:Y:S02]  /*1a940*/  FMUL.FTZ R48, R2.reuse, R48 ;  /* 0x0000003002307220 */ /* 0x040fe40000410000 */
[C---:B---3--:R-:W-:Y:S04]  /*1a950*/  HMMA.16816.F32.BF16 R36, R152.reuse, R164, R36 ;  /* 0x000000a49824723c */ /* 0x048fe80000041824 */
[C---:B------:R-:W-:Y:S01]  /*1a960*/  FMUL.FTZ R49, R2.reuse, R49 ;  /* 0x0000003102317220 */ /* 0x040fe20000410000 */
[----:B------:R-:W3:Y:S01]  /*1a970*/  MUFU.EX2 R190, R190 ;  /* 0x000000be00be7308 */ /* 0x000ee20000000800 */
[C---:B------:R-:W-:Y:S02]  /*1a980*/  FMUL.FTZ R52, R2.reuse, R52 ;  /* 0x0000003402347220 */ /* 0x040fe40000410000 */
[C---:B------:R-:W-:Y:S01]  /*1a990*/  HMMA.16816.F32.BF16 R40, R152.reuse, R166, R40 ;  /* 0x000000a69828723c */ /* 0x040fe20000041828 */
[----:B------:R-:W2:Y:S03]  /*1a9a0*/  LDSM.16.MT88.4 R164, [R204+0x5880] ;  /* 0x00588000cca4783b */ /* 0x000ea60000004200 */
[C---:B------:R-:W-:Y:S02]  /*1a9b0*/  FMUL.FTZ R53, R2.reuse, R53 ;  /* 0x0000003502357220 */ /* 0x040fe40000410000 */
[C---:B------:R-:W-:Y:S01]  /*1a9c0*/  FMUL.FTZ R56, R2.reuse, R56 ;  /* 0x0000003802387220 */ /* 0x040fe20000410000 */
[----:B------:R-:W-:Y:S01]  /*1a9d0*/  MUFU.EX2 R189, R189 ;  /* 0x000000bd00bd7308 */ /* 0x000fe20000000800 */
[C---:B-----5:R-:W-:Y:S04]  /*1a9e0*/  HMMA.16816.F32.BF16 R44, R152.reuse, R168, R44 ;  /* 0x000000a8982c723c */ /* 0x060fe8000004182c */
[C---:B------:R-:W-:Y:S02]  /*1a9f0*/  FMUL.FTZ R57, R2.reuse, R57 ;  /* 0x0000003902397220 */ /* 0x040fe40000410000 */
[C---:B------:R-:W-:Y:S02]  /*1aa00*/  FMUL.FTZ R60, R2.reuse, R60 ;  /* 0x0000003c023c7220 */ /* 0x040fe40000410000 */
[C---:B------:R-:W-:Y:S01]  /*1aa10*/  HMMA.16816.F32.BF16 R48, R152.reuse, R170, R48 ;  /* 0x000000aa9830723c */ /* 0x040fe20000041830 */
[----:B------:R-:W5:Y:S01]  /*1aa20*/  LDSM.16.MT88.4 R168, [R208+0x7080] ;  /* 0x00708000d0a8783b */ /* 0x000f620000004200 */
[----:B------:R-:W3:Y:S02]  /*1aa30*/  MUFU.EX2 R234, R234 ;  /* 0x000000ea00ea7308 */ /* 0x000ee40000000800 */
[----:B------:R-:W-:Y:S02]  /*1aa40*/  FMUL.FTZ R61, R2, R61 ;  /* 0x0000003d023d7220 */ /* 0x000fe40000410000 */
        /* <DEDUP_REMOVED lines=10> */
[----:B------:R-:W-:Y:S01]  /*1aaf0*/  FMUL.FTZ R69, R2, R69 ;  /* 0x0000004502457220 */ /* 0x000fe20000410000 */
[----:B------:R-:W1:Y:S01]  /*1ab00*/  MUFU.EX2 R236, R236 ;  /* 0x000000ec00ec7308 */ /* 0x000e620000000800 */
[C---:B--2---:R-:W-:Y:S04]  /*1ab10*/  HMMA.16816.F32.BF16 R60, R152.reuse, R164, R60 ;  /* 0x000000a4983c723c */ /* 0x044fe8000004183c */
[C---:B------:R-:W-:Y:S02]  /*1ab20*/  FMUL.FTZ R70, R0.reuse, R70 ;  /* 0x0000004600467220 */ /* 0x040fe40000410000 */
[----:B------:R-:W-:Y:S02]  /*1ab30*/  FMUL.FTZ R71, R0, R71 ;  /* 0x0000004700477220 */ /* 0x000fe40000410000 */
[C---:B------:R-:W-:Y:S01]  /*1ab40*/  HMMA.16816.F32.BF16 R64, R152.reuse, R166, R64 ;  /* 0x000000a69840723c */ /* 0x040fe20000041840 */
[----:B------:R-:W2:Y:S01]  /*1ab50*/  LDSM.16.MT88.4 R164, [R205+0x7080] ;  /* 0x00708000cda4783b */ /* 0x000ea20000004200 */
[----:B------:R-:W1:Y:S02]  /*1ab60*/  MUFU.EX2 R235, R235 ;  /* 0x000000eb00eb7308 */ /* 0x000e640000000800 */
[C---:B------:R-:W-:Y:S02]  /*1ab70*/  FMUL.FTZ R72, R2.reuse, R72 ;  /* 0x0000004802487220 */ /* 0x040fe40000410000 */
[----:B------:R-:W-:Y:S02]  /*1ab80*/  FMUL.FTZ R73, R2, R73 ;  /* 0x0000004902497220 */ /* 0x000fe40000410000 */
[C---:B-----5:R-:W-:Y:S04]  /*1ab90*/  HMMA.16816.F32.BF16 R68, R152.reuse, R168, R68 ;  /* 0x000000a89844723c */ /* 0x060fe80000041844 */
[C---:B------:R-:W-:Y:S01]  /*1aba0*/  FMUL.FTZ R74, R0.reuse, R74 ;  /* 0x0000004a004a7220 */ /* 0x040fe20000410000 */
[----:B------:R-:W5:Y:S01]  /*1abb0*/  MUFU.EX2 R237, R237 ;  /* 0x000000ed00ed7308 */ /* 0x000f620000000800 */
        /* <DEDUP_REMOVED lines=75> */
[C---:B------:R-:W-:Y:S03]  /*1b070*/  HMMA.16816.F32.BF16 R124, R152.reuse, R12, R124 ;  /* 0x0000000c987c723c */ /* 0x040fe6000004187c */
[C---:B------:R-:W-:Y:S02]  /*1b080*/  FMUL.FTZ R130, R0.reuse, R130 ;  /* 0x0000008200827220 */ /* 0x040fe40000410000 */
[----:B------:R-:W-:Y:S02]  /*1b090*/  FMUL.FTZ R131, R0, R131 ;  /* 0x0000008300837220 */ /* 0x000fe40000410000 */
[----:B------:R-:W-:Y:S01]  /*1b0a0*/  F2FP.BF16.PACK_AB R12, R184, R181 ;  /* 0x000000b5b80c723e */ /* 0x000fe200000010ff */
[----:B------:R-:W-:Y:S01]  /*1b0b0*/  FFMA.FTZ R158, R2, R231, R158 ;  /* 0x000000e7029e7223 */ /* 0x000fe2000001009e */
[----:B----4-:R-:W-:Y:S03]  /*1b0c0*/  F2FP.BF16.PACK_AB R13, R186, R183 ;  /* 0x000000b7ba0d723e */ /* 0x010fe600000010ff */
[----:B------:R-:W-:Y:S01]  /*1b0d0*/  HMMA.16816.F32.BF16 R128, R152, R14, R128 ;  /* 0x0000000e9880723c */ /* 0x000fe20000041880 */
[----:B------:R-:W4:Y:S02]  /*1b0e0*/  LDSM.16.MT88.4 R152, [R208+0x6080] ;  /* 0x00608000d098783b */ /* 0x000f240000004200 */
[----:B------:R-:W-:Y:S02]  /*1b0f0*/  FFMA.FTZ R6, R0, R229, R6 ;  /* 0x000000e500067223 */ /* 0x000fe40000010006 */
[----:B------:R-:W-:Y:S02]  /*1b100*/  FADD.FTZ R158, R5, R158 ;  /* 0x0000009e059e7221 */ /* 0x000fe40000010000 */
[----:B------:R-:W-:Y:S01]  /*1b110*/  F2FP.BF16.PACK_AB R14, R188, R185 ;  /* 0x000000b9bc0e723e */ /* 0x000fe200000010ff */
[----:B------:R-:W-:Y:S01]  /*1b120*/  FADD.FTZ R6, R7, R6 ;  /* 0x0000000607067221 */ /* 0x000fe20000010000 */
[----:B------:R-:W-:Y:S03]  /*1b130*/  F2FP.BF16.PACK_AB R15, R190, R187 ;  /* 0x000000bbbe0f723e */ /* 0x000fe600000010ff */
[----:B------:R-:W-:Y:S02]  /*1b140*/  FADD.FTZ R159, R159, R158 ;  /* 0x0000009e9f9f7221 */ /* 0x000fe40000010000 */
[----:B------:R-:W-:Y:S02]  /*1b150*/  FADD.FTZ R157, R157, R6 ;  /* 0x000000069d9d7221 */ /* 0x000fe40000010000 */
[C---:B-1----:R-:W-:Y:S05]  /*1b160*/  HMMA.16816.F32.BF16 R8, R12.reuse, R160, R8 ;  /* 0x000000a00c08723c */ /* 0x042fea0000041808 */
[----:B------:R-:W-:Y:S02]  /*1b170*/  FADD.FTZ R180, R180, R159 ;  /* 0x0000009fb4b47221 */ /* 0x000fe40000010000 */
[----:B------:R-:W-:Y:S01]  /*1b180*/  FADD.FTZ R182, R182, R157 ;  /* 0x0000009db6b67221 */ /* 0x000fe20000010000 */
[C---:B------:R-:W-:Y:S01]  /*1b190*/  HMMA.16816.F32.BF16 R132, R12.reuse, R162, R132 ;  /* 0x000000a20c84723c */ /* 0x040fe20000041884 */
[----:B------:R-:W1:Y:S03]  /*1b1a0*/  LDSM.16.MT88.4 R160, [R206+0x6080] ;  /* 0x00608000cea0783b */ /* 0x000e660000004200 */
[----:B------:R-:W-:Y:S01]  /*1b1b0*/  MOV R157, R156 ;  /* 0x0000009c009d7202 */ /* 0x000fe20000000f00 */
[----:B------:R-:W-:Y:S02]  /*1b1c0*/  FADD.FTZ R181, R181, R180 ;  /* 0x000000b4b5b57221 */ /* 0x000fe40000010000 */
[----:B------:R-:W-:Y:S01]  /*1b1d0*/  FADD.FTZ R183, R183, R182 ;  /* 0x000000b6b7b77221 */ /* 0x000fe20000010000 */
[C---:B------:R-:W-:Y:S04]  /*1b1e0*/  HMMA.16816.F32.BF16 R136, R12.reuse, R16, R136 ;  /* 0x000000100c88723c */ /* 0x040fe80000041888 */
        /* <DEDUP_REMOVED lines=36> */
[C---:B------:R-:W-:Y:S01]  /*1b430*/  HMMA.16816.F32.BF16 R96, R12.reuse, R162, R96 ;  /* 0x000000a20c60723c */ /* 0x040fe20000041860 */
[----:B------:R-:W-:Y:S07]  /*1b440*/  LDSM.16.MT88.4 R160, [R205+0x5080] ;  /* 0x00508000cda0783b */ /* 0x000fee0000004200 */
[C---:B------:R-:W-:Y:S08]  /*1b450*/  HMMA.16816.F32.BF16 R100, R12.reuse, R16, R100 ;  /* 0x000000100c64723c */ /* 0x040ff00000041864 */
[C---:B------:R-:W-:Y:S01]  /*1b460*/  HMMA.16816.F32.BF16 R104, R12.reuse, R18, R104 ;  /* 0x000000120c68723c */ /* 0x040fe20000041868 */
[----:B------:R-:W1:Y:S07]  /*1b470*/  LDSM.16.MT88.4 R16, [R208+0x5080] ;  /* 0x00508000d010783b */ /* 0x000e6e0000004200 */
[C---:B--2---:R-:W-:Y:S08]  /*1b480*/  HMMA.16816.F32.BF16 R108, R12.reuse, R164, R108 ;  /* 0x000000a40c6c723c */ /* 0x044ff0000004186c */
[C---:B------:R-:W-:Y:S01]  /*1b490*/  HMMA.16816.F32.BF16 R112, R12.reuse, R166, R112 ;  /* 0x000000a60c70723c */ /* 0x040fe20000041870 */
[----:B------:R-:W-:Y:S07]  /*1b4a0*/  LDSM.16.MT88.4 R164, [R204+0x6880] ;  /* 0x00688000cca4783b */ /* 0x000fee0000004200 */
[C---:B------:R-:W-:Y:S08]  /*1b4b0*/  HMMA.16816.F32.BF16 R116, R12.reuse, R20, R116 ;  /* 0x000000140c74723c */ /* 0x040ff00000041874 */
[C---:B------:R-:W-:Y:S01]  /*1b4c0*/  HMMA.16816.F32.BF16 R120, R12.reuse, R22, R120 ;  /* 0x000000160c78723c */ /* 0x040fe20000041878 */
[----:B------:R-:W2:Y:S07]  /*1b4d0*/  LDSM.16.MT88.4 R20, [R204+0x5080] ;  /* 0x00508000cc14783b */ /* 0x000eae0000004200 */
[C---:B---3--:R-:W-:Y:S08]  /*1b4e0*/  HMMA.16816.F32.BF16 R124, R12.reuse, R152, R124 ;  /* 0x000000980c7c723c */ /* 0x048ff0000004187c */
[----:B------:R-:W-:Y:S07]  /*1b4f0*/  HMMA.16816.F32.BF16 R128, R12, R154, R128 ;  /* 0x0000009a0c80723c */ /* 0x000fee0000041880 */
[----:B------:R-:W-:Y:S01]  /*1b500*/  F2FP.BF16.PACK_AB R12, R234, R189 ;  /* 0x000000bdea0c723e */ /* 0x000fe200000010ff */
[----:B------:R-:W-:Y:S01]  /*1b510*/  FADD.FTZ R189, R189, R188 ;  /* 0x000000bcbdbd7221 */ /* 0x000fe20000010000 */
[----:B------:R-:W-:Y:S03]  /*1b520*/  F2FP.BF16.PACK_AB R13, R236, R191 ;  /* 0x000000bfec0d723e */ /* 0x000fe600000010ff */
[----:B------:R-:W-:Y:S01]  /*1b530*/  F2FP.BF16.PACK_AB R14, R238, R235 ;  /* 0x000000ebee0e723e */ /* 0x000fe200000010ff */
[----:B------:R-:W-:Y:S01]  /*1b540*/  FADD.FTZ R191, R191, R190 ;  /* 0x000000bebfbf7221 */ /* 0x000fe20000010000 */
[----:B-----5:R-:W-:Y:S01]  /*1b550*/  F2FP.BF16.PACK_AB R15, R240, R237 ;  /* 0x000000edf00f723e */ /* 0x020fe200000010ff */
[----:B------:R-:W-:Y:S02]  /*1b560*/  FADD.FTZ R234, R234, R189 ;  /* 0x000000bdeaea7221 */ /* 0x000fe40000010000 */
[----:B------:R-:W-:Y:S02]  /*1b570*/  FADD.FTZ R236, R236, R191 ;  /* 0x000000bfecec7221 */ /* 0x000fe40000010000 */
[----:B------:R-:W-:Y:S02]  /*1b580*/  FADD.FTZ R231, R235, R234 ;  /* 0x000000eaebe77221 */ /* 0x000fe40000010000 */
[C---:B-1----:R-:W-:Y:S01]  /*1b590*/  HMMA.16816.F32.BF16 R152, R12.reuse, R16, R8 ;  /* 0x000000100c98723c */ /* 0x042fe20000041808 */
[----:B------:R-:W1:Y:S02]  /*1b5a0*/  LDSM.16.MT88.4 R8, [R208+0x6880] ;  /* 0x00688000d008783b */ /* 0x000e640000004200 */
[----:B------:R-:W-:Y:S02]  /*1b5b0*/  FADD.FTZ R229, R237, R236 ;  /* 0x000000ecede57221 */ /* 0x000fe40000010000 */
[----:B------:R-:W-:Y:S02]  /*1b5c0*/  FADD.FTZ R231, R238, R231 ;  /* 0x000000e7eee77221 */ /* 0x000fe40000010000 */
[----:B------:R-:W-:Y:S01]  /*1b5d0*/  FADD.FTZ R229, R240, R229 ;  /* 0x000000e5f0e57221 */ /* 0x000fe20000010000 */
[C---:B------:R-:W-:Y:S01]  /*1b5e0*/  HMMA.16816.F32.BF16 R132, R12.reuse, R18, R132 ;  /* 0x000000120c84723c */ /* 0x040fe20000041884 */
[----:B------:R-:W3:Y:S07]  /*1b5f0*/  LDSM.16.MT88.4 R16, [R206+0x6880] ;  /* 0x00688000ce10783b */ /* 0x000eee0000004200 */
[C---:B------:R-:W-:Y:S08]  /*1b600*/  HMMA.16816.F32.BF16 R136, R12.reuse, R24, R136 ;  /* 0x000000180c88723c */ /* 0x040ff00000041888 */
        /* <DEDUP_REMOVED lines=15> */
[C---:B------:R-:W-:Y:S08]  /*1b700*/  HMMA.16816.F32.BF16 R56, R12.reuse, R26, R56 ;  /* 0x0000001a0c38723c */ /* 0x040ff00000041838 */
[C---:B------:R-:W-:Y:S08]  /*1b710*/  HMMA.16816.F32.BF16 R60, R12.reuse, R164, R60 ;  /* 0x000000a40c3c723c */ /* 0x040ff0000004183c */
[C---:B------:R-:W-:Y:S08]  /*1b720*/  HMMA.16816.F32.BF16 R64, R12.reuse, R166, R64 ;  /* 0x000000a60c40723c */ /* 0x040ff00000041840 */
        /* <DEDUP_REMOVED lines=13> */
[C---:B---3--:R-:W-:Y:S08]  /*1b800*/  HMMA.16816.F32.BF16 R116, R12.reuse, R16, R116 ;  /* 0x000000100c74723c */ /* 0x048ff00000041874 */
[C---:B------:R-:W-:Y:S08]  /*1b810*/  HMMA.16816.F32.BF16 R120, R12.reuse, R18, R120 ;  /* 0x000000120c78723c */ /* 0x040ff00000041878 */
[C---:B--2---:R-:W-:Y:S08]  /*1b820*/  HMMA.16816.F32.BF16 R124, R12.reuse, R20, R124 ;  /* 0x000000140c7c723c */ /* 0x044ff0000004187c */
[----:B------:R-:W-:Y:S01]  /*1b830*/  HMMA.16816.F32.BF16 R128, R12, R22, R128 ;  /* 0x000000160c80723c */ /* 0x000fe20000041880 */
[----:B------:R-:W-:-:S07]  /*1b840*/  @P0 BRA `(.L_x_3605) ;  /* 0xffffd4b000000947 */ /* 0x000fce000383ffff */
.L_x_3600:
[----:B------:R-:W1:Y:S01]  /*1b850*/  SHFL.BFLY PT, R6, R231, 0x2, 0x1f ;  /* 0x0c401f00e7067f89 */ /* 0x000e6200000e0000 */
[----:B------:R-:W-:-:S02]  /*1b860*/  MOV R4, RZ ;  /* 0x000000ff00047202 */ /* 0x000fc40000000f00 */
[----:B------:R-:W-:Y:S01]  /*1b870*/  MOV R2, RZ ;  /* 0x000000ff00027202 */ /* 0x000fe20000000f00 */
[----:B------:R-:W2:Y:S01]  /*1b880*/  SHFL.BFLY PT, R0, R229, 0x2, 0x1f ;  /* 0x0c401f00e5007f89 */ /* 0x000ea200000e0000 */
        /* <DEDUP_REMOVED lines=9> */
[----:B------:R-:W-:Y:S02]  /*1b920*/  MOV R7, 0xff800000 ;  /* 0xff80000000077802 */ /* 0x000fe40000000f00 */
[----:B------:R-:W-:-:S09]  /*1b930*/  FSETP.NE.FTZ.AND P0, PT, R0, RZ, PT ;  /* 0x000000ff0000720b */ /* 0x000fd20003f15000 */
[----:B------:R-:W1:Y:S01]  /*1b940*/  @P1 MUFU.RCP R4, R5 ;  /* 0x0000000500041308 */ /* 0x000e620000001000 */
[----:B------:R-:W-:-:S03]  /*1b950*/  @P1 MOV R9, 0x3f317218 ;  /* 0x3f31721800091802 */ /* 0x000fc60000000f00 */
[----:B------:R-:W-:-:S04]  /*1b960*/  @P0 MOV R8, 0x3f317218 ;  /* 0x3f31721800080802 */ /* 0x000fc80000000f00 */
        /* <DEDUP_REMOVED lines=13> */
[----:B------:R-:W-:Y:S02]  /*1ba40*/  @P1 FMUL.FTZ R5, R9, c[0x0][0x2d0] ;  /* 0x0000b40009051a20 */ /* 0x000fe40000410000 */
        /* <DEDUP_REMOVED lines=123> */
.L_x_3516:
        /* <DEDUP_REMOVED lines=20> */
[----:B-1--4-:R-:W-:Y:S02]  /*1c340*/  SHF.R.S32.HI R3, RZ, 0x1f, R0 ;  /* 0x0000001fff037819 */ /* 0x012fe40000011400 */
[----:B------:R-:W-:-:S02]  /*1c350*/  F2FP.BF16.PACK_AB R28, R29, R28 ;  /* 0x0000001c1d1c723e */ /* 0x000fc400000010ff */
[----:B------:R-:W-:Y:S02]  /*1c360*/  LEA.HI R2, R3, R0, RZ, 0x2 ;  /* 0x0000000003027211 */ /* 0x000fe400078f10ff */
[----:B------:R-:W-:Y:S02]  /*1c370*/  F2FP.BF16.PACK_AB R30, R31, R30 ;  /* 0x0000001e1f1e723e */ /* 0x000fe400000010ff */
[--C-:B------:R-:W-:Y:S02]  /*1c380*/  SHF.R.S32.HI R8, RZ, 0x2, R2.reuse ;  /* 0x00000002ff087819 */ /* 0x100fe40000011402 */
[----:B---3--:R-:W-:Y:S02]  /*1c390*/  SHF.R.S32.HI R5, RZ, 0x1f, R2 ;  /* 0x0000001fff057819 */ /* 0x008fe40000011402 */
[----:B------:R-:W-:Y:S02]  /*1c3a0*/  LOP3.LUT R9, R2, 0xfffffffc, RZ, 0xc0, !PT ;  /* 0xfffffffc02097812 */ /* 0x000fe400078ec0ff */
[----:B------:R-:W-:-:S02]  /*1c3b0*/  LEA.HI R5, R5, R8, RZ, 0x3 ;  /* 0x0000000805057211 */ /* 0x000fc400078f18ff */
[----:B------:R-:W-:Y:S01]  /*1c3c0*/  F2FP.BF16.PACK_AB R32, R33, R32 ;  /* 0x000000202120723e */ /* 0x000fe200000010ff */
[----:B------:R-:W-:Y:S01]  /*1c3d0*/  IMAD.IADD R9, R0, 0x1, -R9 ;  /* 0x0000000100097824 */ /* 0x000fe200078e0a09 */
[----:B------:R-:W-:Y:S02]  /*1c3e0*/  LOP3.LUT R5, R5, 0xfffffff8, RZ, 0xc0, !PT ;  /* 0xfffffff805057812 */ /* 0x000fe400078ec0ff */
[----:B------:R-:W-:Y:S02]  /*1c3f0*/  F2FP.BF16.PACK_AB R34, R35, R34 ;  /* 0x000000222322723e */ /* 0x000fe400000010ff */
[----:B------:R-:W-:Y:S01]  /*1c400*/  F2FP.BF16.PACK_AB R36, R37, R36 ;  /* 0x000000242524723e */ /* 0x000fe200000010ff */
[----:B------:R-:W-:Y:S01]  /*1c410*/  IMAD.IADD R8, R8, 0x1, -R5 ;  /* 0x0000000108087824 */ /* 0x000fe200078e0a05 */
[----:B------:R-:W-:Y:S02]  /*1c420*/  LEA.HI R5, R3, R0, RZ, 0x5 ;  /* 0x0000000003057211 */ /* 0x000fe400078f28ff */
[----:B------:R-:W-:Y:S01]  /*1c430*/  F2FP.BF16.PACK_AB R38, R39, R38 ;  /* 0x000000262726723e */ /* 0x000fe200000010ff */
[----:B------:R-:W-:Y:S01]  /*1c440*/  IMAD.SHL.U32 R10, R8, 0x40, RZ ;  /* 0x00000040080a7824 */ /* 0x000fe200078e00ff */
[----:B------:R-:W-:-:S02]  /*1c450*/  SHF.R.S32.HI R2, RZ, 0x5, R5 ;  /* 0x00000005ff027819 */ /* 0x000fc40000011405 */
[----:B------:R-:W-:Y:S02]  /*1c460*/  LOP3.LUT R12, R8, 0x1, RZ, 0xc0, !PT ;  /* 0x00000001080c7812 */ /* 0x000fe400078ec0ff */
        /* <DEDUP_REMOVED lines=13> */
[C---:B------:R-:W-:Y:S01]  /*1c540*/  IMAD.IADD R15, R11.reuse, 0x1, R8 ;  /* 0x000000010b0f7824 */ /* 0x040fe200078e0208 */
[C---:B------:R-:W-:Y:S02]  /*1c550*/  IADD3 R10, R11.reuse, 0x80, RZ ;  /* 0x000000800b0a7810 */ /* 0x040fe40007ffe0ff */
[----:B------:R-:W-:Y:S02]  /*1c560*/  IADD3 R13, R11, 0x70, RZ ;  /* 0x000000700b0d7810 */ /* 0x000fe40007ffe0ff */
[----:B------:R-:W-:Y:S01]  /*1c570*/  @P0 IADD3 R13, R10, 0x10, RZ ;  /* 0x000000100a0d0810 */ /* 0x000fe20007ffe0ff */
[----:B------:R-:W-:Y:S01]  /*1c580*/  IMAD.MOV.U32 R10, RZ, RZ, 0x40 ;  /* 0x00000040ff0a7424 */ /* 0x000fe200078e00ff */
[----:B------:R-:W-:-:S02]  /*1c590*/  F2FP.BF16.PACK_AB R46, R47, R46 ;  /* 0x0000002e2f2e723e */ /* 0x000fc400000010ff */
[----:B------:R-:W-:Y:S01]  /*1c5a0*/  F2FP.BF16.PACK_AB R48, R49, R48 ;  /* 0x000000303130723e */ /* 0x000fe200000010ff */
[--C-:B------:R-:W-:Y:S01]  /*1c5b0*/  IMAD.IADD R17, R8, 0x1, R13.reuse ;  /* 0x0000000108117824 */ /* 0x100fe200078e020d */
[----:B------:R-:W-:Y:S02]  /*1c5c0*/  SEL R10, R10, 0xffffffc0, !P2 ;  /* 0xffffffc00a0a7807 */ /* 0x000fe40005000000 */
        /* <DEDUP_REMOVED lines=9> */
[----:B------:R-:W-:Y:S01]  /*1c660*/  F2FP.BF16.PACK_AB R58, R59, R58 ;  /* 0x0000003a3b3a723e */ /* 0x000fe200000010ff */
[----:B------:R-:W-:Y:S01]  /*1c670*/  IMAD.U32 R10, RZ, RZ, UR4 ;  /* 0x00000004ff0a7e24 */ /* 0x000fe2000f8e00ff */
        /* <DEDUP_REMOVED lines=109> */
[----:B--2---:R-:W-:-:S05]  /*1cd50*/  IMAD.MOV.U32 R4, RZ, RZ, c[0x0][0x388] ;  /* 0x0000e200ff047624 */ /* 0x004fca00078e00ff */
[----:B------:R-:W-:Y:S02]  /*1cd60*/  IMAD.U32 R12, RZ, RZ, UR4 ;  /* 0x00000004ff0c7e24 */ /* 0x000fe4000f8e00ff */
[----:B------:R-:W-:-:S05]  /*1cd70*/  IMAD.U32 R13, RZ, RZ, UR5 ;  /* 0x00000005ff0d7e24 */ /* 0x000fca000f8e00ff */
        /* <DEDUP_REMOVED lines=12> */
.L_x_3607:
[----:B---3--:R-:W-:Y:S01]  /*1ce40*/  SHF.R.S32.HI R11, RZ, 0x1f, R2 ;  /* 0x0000001fff0b7819 */ /* 0x008fe20000011402 */
        /* <DEDUP_REMOVED lines=11> */
[----:B------:R-:W-:Y:S01]  /*1cf00*/  SHF.R.S32.HI R10, RZ, 0x1f, R5 ;  /* 0x0000001fff0a7819 */ /* 0x000fe20000011405 */
[----:B------:R-:W-:Y:S01]  /*1cf10*/  IMAD.IADD R2, R2, 0x1, -R11 ;  /* 0x0000000102027824 */ /* 0x000fe200078e0a0b */
[----:B------:R-:W-:Y:S01]  /*1cf20*/  LEA.HI R8, R9, R9, RZ, 0x1 ;  /* 0x0000000909087211 */ /* 0x000fe200078f08ff */
[----:B------:R-:W-:Y:S01]  /*1cf30*/  UMOV UR10, UR20 ;  /* 0x00000014000a7c82 */ /* 0x000fe20008000000 */
[----:B------:R-:W-:Y:S01]  /*1cf40*/  LEA.HI R11, R10, R5, RZ, 0x2 ;  /* 0x000000050a0b7211 */ /* 0x000fe200078f10ff */
[----:B------:R-:W-:Y:S01]  /*1cf50*/  UMOV UR11, UR21 ;  /* 0x00000015000b7c82 */ /* 0x000fe20008000000 */
        /* <DEDUP_REMOVED lines=8> */
[----:B------:R-:W-:Y:S01]  /*1cfe0*/  USEL UR22, UR22, URZ, !UP1 ;  /* 0x0000003f16167287 */ /* 0x000fe2000c800000 */
[----:B------:R-:W-:Y:S01]  /*1cff0*/  LEA.HI R3, R3, R0, RZ, 0x6 ;  /* 0x0000000003037211 */ /* 0x000fe200078f30ff */
[----:B------:R-:W-:Y:S01]  /*1d000*/  ULDC.64 UR6, c[0x0][0x498] ;  /* 0x0001260000067ab9 */ /* 0x000fe20000000a00 */
[----:B------:R-:W-:Y:S01]  /*1d010*/  IMAD R8, R9, 0x8, R2 ;  /* 0x0000000809087824 */ /* 0x000fe200078e0202 */
[----:B------:R-:W-:Y:S01]  /*1d020*/  UIMAD UR13, UR9, UR6, URZ ;  /* 0x00000006090d72a4 */ /* 0x000fe2000f8e023f */
[----:B------:R-:W-:Y:S01]  /*1d030*/  BSSY B0, `(.L_x_3608) ;  /* 0x000007e000007945 */ /* 0x000fe20003800000 */
[----:B------:R-:W-:-:S02]  /*1d040*/  UIADD3 UR11, UR11, UR8, URZ ;  /* 0x000000080b0b7290 */ /* 0x000fc4000fffe03f */
[----:B-1----:R-:W-:Y:S01]  /*1d050*/  LEA R8, R75, R8, 0x7 ;  /* 0x000000084b087211 */ /* 0x002fe200078e38ff */
[----:B------:R-:W-:Y:S02]  /*1d060*/  UIMAD UR7, UR22, UR7, UR13 ;  /* 0x00000007160772a4 */ /* 0x000fe4000f8e020d */
[----:B------:R-:W-:Y:S02]  /*1d070*/  UIMAD.WIDE.U32 UR10, UR22, UR6, UR10 ;  /* 0x00000006160a72a5 */ /* 0x000fe4000f8e000a */
[----:B------:R-:W-:Y:S01]  /*1d080*/  @P1 IMAD.HI.U32 R5, R8, c[0x0][0x4ec], RZ ;  /* 0x00013b0008051a27 */ /* 0x000fe200078e00ff */
[----:B------:R-:W-:Y:S02]  /*1d090*/  ULDC.64 UR4, c[0x0][0x3a0] ;  /* 0x0000e80000047ab9 */ /* 0x000fe40000000a00 */
[----:B------:R-:W-:Y:S01]  /*1d0a0*/  UIMAD UR12, UR21, UR4, URZ ;  /* 0x00000004150c72a4 */ /* 0x000fe2000f8e023f */
[----:B------:R-:W-:Y:S01]  /*1d0b0*/  IMAD.MOV.U32 R10, RZ, RZ, R8 ;  /* 0x000000ffff0a7224 */ /* 0x000fe200078e0008 */
[----:B------:R-:W-:Y:S01]  /*1d0c0*/  @P1 SHF.R.U32.HI R10, RZ, c[0x0][0x4f0], R5 ;  /* 0x00013c00ff0a1a19 */ /* 0x000fe20000011605 */
[----:B------:R-:W-:Y:S01]  /*1d0d0*/  UIMAD.WIDE.U32 UR18, UR20, UR4, URZ ;  /* 0x00000004141272a5 */ /* 0x000fe2000f8e003f */
[----:B------:R-:W-:Y:S01]  /*1d0e0*/  LOP3.LUT R5, R16, 0xfffffff8, RZ, 0xc0, !PT ;  /* 0xfffffff810057812 */ /* 0x000fe200078ec0ff */
[----:B------:R-:W-:Y:S01]  /*1d0f0*/  UIMAD UR12, UR20, UR5, UR12 ;  /* 0x00000005140c72a4 */ /* 0x000fe2000f8e020c */
[----:B------:R-:W-:Y:S01]  /*1d100*/  SHF.R.S32.HI R16, RZ, 0x3, R16 ;  /* 0x00000003ff107819 */ /* 0x000fe20000011410 */
[----:B------:R-:W-:Y:S01]  /*1d110*/  IMAD.MOV R9, RZ, RZ, -R10 ;  /* 0x000000ffff097224 */ /* 0x000fe200078e0a0a */
        /* <DEDUP_REMOVED lines=33> */
[----:B------:R-:W-:Y:S01]  /*1d330*/  UIADD3 UR7, UR17, UR7, URZ ;  /* 0x0000000711077290 */ /* 0x000fe2000fffe03f */
[----:B------:R-:W-:Y:S01]  /*1d340*/  LOP3.LUT R5, R8, R5, RZ, 0x3c, !PT ;  /* 0x0000000508057212 */ /* 0x000fe200078e3cff */
[--C-:B------:R-:W-:Y:S01]  /*1d350*/  IMAD.MOV R18, RZ, RZ, -R12.reuse ;  /* 0x000000ffff127224 */ /* 0x100fe200078e0a0c */
[----:B------:R-:W-:Y:S01]  /*1d360*/  SHFL.IDX PT, R10, R17, RZ, 0x1c1f ;  /* 0x001c1fff110a7589 */ /* 0x000fe200000e0000 */
[----:B------:R-:W-:Y:S01]  /*1d370*/  SHF.R.S32.HI R13, RZ, 0x1f, R12 ;  /* 0x0000001fff0d7819 */ /* 0x000fe2000001140c */
[----:B------:R-:W-:Y:S01]  /*1d380*/  IMAD.U32 R21, RZ, RZ, UR17 ;  /* 0x00000011ff157e24 */ /* 0x000fe2000f8e00ff */
[----:B------:R-:W-:Y:S01]  /*1d390*/  MOV R20, UR16 ;  /* 0x0000001000147c02 */ /* 0x000fe20008000f00 */
[----:B------:R-:W1:Y:S01]  /*1d3a0*/  SHFL.IDX PT, R11, R14, RZ, 0x1c1f ;  /* 0x001c1fff0e0b7589 */ /* 0x000e6200000e0000 */
[----:B------:R-:W-:Y:S02]  /*1d3b0*/  IMAD R18, R18, c[0x0][0x4e8], R15 ;  /* 0x00013a0012127a24 */ /* 0x000fe400078e020f */
[----:B------:R-:W-:Y:S01]  /*1d3c0*/  IMAD R15, R75, 0x80, R2 ;  /* 0x000000804b0f7824 */ /* 0x000fe200078e0202 */
[----:B------:R-:W-:Y:S01]  /*1d3d0*/  SHFL.IDX PT, R8, R17, 0x1, 0x1c1f ;  /* 0x003c1f0011087f89 */ /* 0x000fe200000e0000 */
[----:B------:R-:W-:-:S02]  /*1d3e0*/  IMAD.U32 R21, RZ, RZ, UR7 ;  /* 0x00000007ff157e24 */ /* 0x000fc4000f8e00ff */
[----:B------:R-:W-:Y:S01]  /*1d3f0*/  IMAD R13, R13, c[0x0][0x3e0], RZ ;  /* 0x0000f8000d0d7a24 */ /* 0x000fe200078e02ff */
[----:B------:R-:W2:Y:S01]  /*1d400*/  SHFL.IDX PT, R9, R14, 0x1, 0x1c1f ;  /* 0x003c1f000e097f89 */ /* 0x000ea200000e0000 */
[----:B-----5:R-:W-:Y:S01]  /*1d410*/  IMAD R2, R4, c[0x0][0x4e8], RZ ;  /* 0x00013a0004027a24 */ /* 0x020fe200078e02ff */
[C---:B------:R-:W-:Y:S01]  /*1d420*/  IADD3 R19, R15.reuse, 0x8, RZ ;  /* 0x000000080f137810 */ /* 0x040fe20007ffe0ff */
[C---:B------:R-:W-:Y:S01]  /*1d430*/  IMAD R13, R12.reuse, c[0x0][0x3e4], R13 ;  /* 0x0000f9000c0d7a24 */ /* 0x040fe200078e020d */
[----:B------:R-:W-:Y:S01]  /*1d440*/  SHF.R.S32.HI R4, RZ, 0x1f, R18 ;  /* 0x0000001fff047819 */ /* 0x000fe20000011412 */
[----:B------:R-:W-:Y:S01]  /*1d450*/  IMAD.WIDE.U32 R20, R12, c[0x0][0x3e0], R20 ;  /* 0x0000f8000c147a25 */ /* 0x000fe200078e0014 */
[-C--:B------:R-:W-:Y:S02]  /*1d460*/  ISETP.GE.OR P1, PT, R15, R2.reuse, P2 ;  /* 0x000000020f00720c */ /* 0x080fe40001726670 */
[----:B------:R-:W-:Y:S01]  /*1d470*/  ISETP.GE.OR P0, PT, R19, R2, P2 ;  /* 0x000000021300720c */ /* 0x000fe20001706670 */
[----:B------:R-:W-:Y:S01]  /*1d480*/  IMAD.SHL.U32 R12, R3, 0x8, RZ ;  /* 0x00000008030c7824 */ /* 0x000fe200078e00ff */
[----:B------:R-:W-:Y:S01]  /*1d490*/  IADD3 R21, R21, R13, RZ ;  /* 0x0000000d15157210 */ /* 0x000fe20007ffe0ff */
[----:B------:R-:W-:-:S02]  /*1d4a0*/  IMAD R3, R4, c[0x0][0x3d8], RZ ;  /* 0x0000f60004037a24 */ /* 0x000fc400078e02ff */
[----:B------:R-:W-:Y:S01]  /*1d4b0*/  IMAD R75, R75, 0x80, R16 ;  /* 0x000000804b4b7824 */ /* 0x000fe200078e0210 */
[----:B------:R-:W-:Y:S01]  /*1d4c0*/  LOP3.LUT R5, R5, 0x7ffffe00, R12, 0xf8, !PT ;  /* 0x7ffffe0005057812 */ /* 0x000fe200078ef80c */
[C---:B------:R-:W-:Y:S02]  /*1d4d0*/  IMAD R3, R18.reuse, c[0x0][0x3dc], R3 ;  /* 0x0000f70012037a24 */ /* 0x040fe400078e0203 */
[----:B------:R-:W-:Y:S02]  /*1d4e0*/  IMAD.WIDE.U32 R18, R18, c[0x0][0x3d8], R20 ;  /* 0x0000f60012127a25 */ /* 0x000fe400078e0014 */
[----:B-1----:R1:W-:Y:S02]  /*1d4f0*/  @!P1 ST.E [R10.64], R6 ;  /* 0x000000060a009985 */ /* 0x0023e4000c10191a */
[----:B------:R-:W-:Y:S02]  /*1d500*/  IMAD.SHL.U32 R76, R5, 0x2, RZ ;  /* 0x00000002054c7824 */ /* 0x000fe400078e00ff */
        /* <DEDUP_REMOVED lines=48> */
.L_x_3609:
[----:B--234-:R-:W-:Y:S05]  /*1d810*/  BSYNC B0 ;  /* 0x0000000000007941 */ /* 0x01cfea0003800000 */
.L_x_3608:
        /* <DEDUP_REMOVED lines=30> */
.L_x_3611:
[----:B------:R-:W-:Y:S05]  /*1da00*/  BSYNC B0 ;  /* 0x0000000000007941 */ /* 0x000fea0003800000 */
.L_x_3610:
        /* <DEDUP_REMOVED lines=30> */
.L_x_3613:
[----:B------:R-:W-:Y:S05]  /*1dbf0*/  BSYNC B0 ;  /* 0x0000000000007941 */ /* 0x000fea0003800000 */
.L_x_3612:
        /* <DEDUP_REMOVED lines=31> */
.L_x_3606:
        /* <DEDUP_REMOVED lines=18> */
[----:B----4-:R-:W-:-:S05]  /*1df10*/  IMAD.U32 R3, RZ, RZ, UR5 ;  /* 0x00000005ff037e24 */ /* 0x010fca000f8e00ff */
        /* <DEDUP_REMOVED lines=12> */
.L_x_3614:
        /* <DEDUP_REMOVED lines=28> */
[C---:B---3--:R-:W-:Y:S02]  /*1e1a0*/  IADD3 R5, -R6.reuse, RZ, RZ ;  /* 0x000000ff06057210 */ /* 0x048fe40007ffe1ff */
        /* <DEDUP_REMOVED lines=14> */
.L_x_3616:
[----:B------:R-:W-:Y:S05]  /*1e290*/  BSYNC B0 ;  /* 0x0000000000007941 */ /* 0x000fea0003800000 */
.L_x_3615:
[----:B-1-3--:R-:W1:Y:S01]  /*1e2a0*/  S2R R5, SR_CTAID.X ;  /* 0x0000000000057919 */ /* 0x00ae620000002500 */
        /* <DEDUP_REMOVED lines=76> */
.L_x_3618:
[----:B------:R-:W-:Y:S05]  /*1e770*/  BSYNC B0 ;  /* 0x0000000000007941 */ /* 0x000fea0003800000 */
.L_x_3617:
        /* <DEDUP_REMOVED lines=27> */
.L_x_3620:
[----:B------:R-:W-:Y:S05]  /*1e930*/  BSYNC B0 ;  /* 0x0000000000007941 */ /* 0x000fea0003800000 */
.L_x_3619:
        /* <DEDUP_REMOVED lines=27> */
.L_x_3622:
[----:B------:R-:W-:Y:S05]  /*1eaf0*/  BSYNC B0 ;  /* 0x0000000000007941 */ /* 0x000fea0003800000 */
.L_x_3621:
        /* <DEDUP_REMOVED lines=28> */
.L_x_3589:
[----:B------:R-:W-:Y:S01]  /*1ecc0*/  IMAD.MOV.U32 R14, RZ, RZ, 0x1 ;  /* 0x00000001ff0e7424 */ /* 0x000fe200078e00ff */
[----:B-1----:R-:W-:Y:S02]  /*1ecd0*/  MOV R13, 0x181f ;  /* 0x0000181f000d7802 */ /* 0x002fe40000000f00 */
[----:B------:R-:W-:Y:S02]  /*1ece0*/  MOV R12, 0x1ed00 ;  /* 0x0001ed00000c7802 */ /* 0x000fe40000000f00 */
[----:B------:R-:W-:Y:S05]  /*1ecf0*/  CALL.REL.NOINC `($__internal_20_$__cuda_sm70_shflsync_idx_p) ;  /* 0x000001d000007944 */ /* 0x000fea0003c00000 */
[----:B--2---:R-:W-:Y:S01]  /*1ed00*/  IMAD.MOV.U32 R0, RZ, RZ, R13 ;  /* 0x000000ffff007224 */ /* 0x004fe200078e000d */
[----:B-1----:R-:W-:Y:S01]  /*1ed10*/  MOV R14, 0x1 ;  /* 0x00000001000e7802 */ /* 0x002fe20000000f00 */
[----:B------:R-:W-:Y:S01]  /*1ed20*/  IMAD.MOV.U32 R15, RZ, RZ, R22 ;  /* 0x000000ffff0f7224 */ /* 0x000fe200078e0016 */
[----:B------:R-:W-:Y:S02]  /*1ed30*/  MOV R13, 0x181f ;  /* 0x0000181f000d7802 */ /* 0x000fe40000000f00 */
[----:B------:R-:W-:Y:S02]  /*1ed40*/  MOV R12, 0x1ed60 ;  /* 0x0001ed60000c7802 */ /* 0x000fe40000000f00 */
[----:B------:R-:W-:Y:S05]  /*1ed50*/  CALL.REL.NOINC `($__internal_20_$__cuda_sm70_shflsync_idx_p) ;  /* 0x0000017000007944 */ /* 0x000fea0003c00000 */
[----:B-12---:R-:W-:Y:S05]  /*1ed60*/  BRA `(.L_x_3623) ;  /* 0xffff47c000007947 */ /* 0x006fea000383ffff */
.L_x_3597:
[----:B----4-:R-:W-:Y:S01]  /*1ed70*/  MOV R13, 0x181f ;  /* 0x0000181f000d7802 */ /* 0x010fe20000000f00 */
[----:B------:R-:W-:Y:S01]  /*1ed80*/  IMAD.MOV.U32 R14, RZ, RZ, 0x1 ;  /* 0x00000001ff0e7424 */ /* 0x000fe200078e00ff */
[----:B------:R-:W-:Y:S02]  /*1ed90*/  MOV R12, 0x1edb0 ;  /* 0x0001edb0000c7802 */ /* 0x000fe40000000f00 */
[----:B-123--:R-:W-:Y:S05]  /*1eda0*/  CALL.REL.NOINC `($__internal_20_$__cuda_sm70_shflsync_idx_p) ;  /* 0x0000012000007944 */ /* 0x00efea0003c00000 */
[----:B-1----:R-:W-:Y:S01]  /*1edb0*/  MOV R14, 0x1 ;  /* 0x00000001000e7802 */ /* 0x002fe20000000f00 */
[----:B--2---:R-:W-:Y:S01]  /*1edc0*/  IMAD.MOV.U32 R8, RZ, RZ, R13 ;  /* 0x000000ffff087224 */ /* 0x004fe200078e000d */
[----:B------:R-:W-:Y:S01]  /*1edd0*/  MOV R13, 0x181f ;  /* 0x0000181f000d7802 */ /* 0x000fe20000000f00 */
[----:B------:R-:W-:Y:S01]  /*1ede0*/  IMAD.MOV.U32 R15, RZ, RZ, R3 ;  /* 0x000000ffff0f7224 */ /* 0x000fe200078e0003 */
[----:B------:R-:W-:Y:S02]  /*1edf0*/  MOV R12, 0x1ee10 ;  /* 0x0001ee10000c7802 */ /* 0x000fe40000000f00 */
[----:B------:R-:W-:Y:S05]  /*1ee00*/  CALL.REL.NOINC `($__internal_20_$__cuda_sm70_shflsync_idx_p) ;  /* 0x000000c000007944 */ /* 0x000fea0003c00000 */
[----:B-12---:R-:W-:-:S05]  /*1ee10*/  BRA `(.L_x_3624) ;  /* 0xffff720000007947 */ /* 0x006fca000383ffff */
.L_x_3603:
[----:B-1----:R-:W-:Y:S01]  /*1ee20*/  MOV R13, 0x181f ;  /* 0x0000181f000d7802 */ /* 0x002fe20000000f00 */
[----:B------:R-:W-:Y:S01]  /*1ee30*/  IMAD.MOV.U32 R14, RZ, RZ, 0x1 ;  /* 0x00000001ff0e7424 */ /* 0x000fe200078e00ff */
[----:B------:R-:W-:Y:S02]  /*1ee40*/  MOV R12, 0x1ee60 ;  /* 0x0001ee60000c7802 */ /* 0x000fe40000000f00 */
[----:B---3--:R-:W-:Y:S05]  /*1ee50*/  CALL.REL.NOINC `($__internal_20_$__cuda_sm70_shflsync_idx_p) ;  /* 0x0000007000007944 */ /* 0x008fea0003c00000 */
[----:B-1----:R-:W-:Y:S01]  /*1ee60*/  MOV R14, 0x1 ;  /* 0x00000001000e7802 */ /* 0x002fe20000000f00 */
[----:B--2---:R-:W-:Y:S01]  /*1ee70*/  IMAD.MOV.U32 R5, RZ, RZ, R13 ;  /* 0x000000ffff057224 */ /* 0x004fe200078e000d */
[----:B------:R-:W-:Y:S01]  /*1ee80*/  MOV R13, 0x181f ;  /* 0x0000181f000d7802 */ /* 0x000fe20000000f00 */
[----:B------:R-:W-:Y:S01]  /*1ee90*/  IMAD.MOV.U32 R15, RZ, RZ, R4 ;  /* 0x000000ffff0f7224 */ /* 0x000fe200078e0004 */
[----:B------:R-:W-:Y:S02]  /*1eea0*/  MOV R12, 0x1eec0 ;  /* 0x0001eec0000c7802 */ /* 0x000fe40000000f00 */
[----:B------:R-:W-:Y:S05]  /*1eeb0*/  CALL.REL.NOINC `($__internal_20_$__cuda_sm70_shflsync_idx_p) ;  /* 0x0000001000007944 */ /* 0x000fea0003c00000 */
[----:B-12---:R-:W-:-:S05]  /*1eec0*/  BRA `(.L_x_3625) ;  /* 0xffffa19000007947 */ /* 0x006fca000383ffff */
        .weak           $__internal_20_$__cuda_sm70_shflsync_idx_p
        .type           $__internal_20_$__cuda_sm70_shflsync_idx_p,@function
        .size           $__internal_20_$__cuda_sm70_shflsync_idx_p,(.L_x_3685 - $__internal_20_$__cuda_sm70_shflsync_idx_p)
$__internal_20_$__cuda_sm70_shflsync_idx_p:
[----:B------:R-:W-:Y:S01]  /*1eed0*/  MOV R20, R12 ;  /* 0x0000000c00147202 */ /* 0x000fe20000000f00 */
[----:B------:R-:W-:Y:S04]  /*1eee0*/  WARPSYNC R218 ;  /* 0x000000da00007348 */ /* 0x000fe80003800000 */
[----:B------:R-:W-:Y:S01]  /*1eef0*/  MOV R21, 0x0 ;  /* 0x0000000000157802 */ /* 0x000fe20000000f00 */
[----:B------:R1:W2:Y:S03]  /*1ef00*/  SHFL.IDX PT, R13, R15, R14, R13 ;  /* 0x0000000e0f0d7389 */ /* 0x0002a600000e000d */
[----:B------:R-:W-:Y:S05]  /*1ef10*/  RET.REL.NODEC R20 `(_ZN7cutlass13device_kernelIN5flash19enable_sm80_to_sm89INS1_16FlashAttnFwdSm80INS1_25CollectiveMainloopFwdSm80ILi8ELi1ELb0EN4cute5tupleIJNS5_1CILi128EEENS7_ILi48EEENS7_ILi256EEEEEELi256ENS_10bfloat16_tEfNS_4arch4Sm80ELb1ELb0ELb0ELb1ELb1ELb1ELb1ELb0EEENS1_21CollectiveEpilogueFwdINS6_IJS8_SA_S9_EEENS6_IJNS7_ILi1EEESI_SI_EEESC_SE_Li256ELb1ELb1ELb0ELb0EEENS1_19SingleTileSchedulerILb1ELb0ELb1ELi128EEEEEEEEEvNT_6ParamsE) ;  /* 0xfffe10e014007950 */ /* 0x000fea0003c3ffff */
.L_x_3626:
        /* <DEDUP_REMOVED lines=14> */
.L_x_3685:


//--------------------- .nv.shared._ZN7cutlass13device_kernelIN5flash19enable_sm80_to_sm89INS1_16FlashAttnFwdSm80INS1_25CollectiveMainloopFwdSm80ILi8ELi1ELb1EN4cute5tupleIJNS5_1CILi128EEENS7_ILi64EEENS7_ILi256EEEEEELi256ENS_10bfloat16_tEfNS_4arch4Sm80ELb0ELb0ELb1ELb0ELb1ELb0ELb1ELb0EEENS1_21CollectiveEpilogueFwdINS6_IJS8_SA_S9_EEENS6_IJNS7_ILi1EEESI_SI_EEESC_SE_Li256ELb0ELb1ELb0ELb0EEENS1_19SingleTileSchedulerILb0ELb0ELb1ELi128EEEEEEEEEvNT_6ParamsE --------------------------
	.section	.nv.shared._ZN7cutlass13device_kernelIN5flash19enable_sm80_to_sm89INS1_16FlashAttnFwdSm80INS1_25CollectiveMainloopFwdSm80ILi8ELi1ELb1EN4cute5tupleIJNS5_1CILi128EEENS7_ILi64EEENS7_ILi256EEEEEELi256ENS_10bfloat16_tEfNS_4arch4Sm80ELb0ELb0ELb1ELb0ELb1ELb0ELb1ELb0EEENS1_21CollectiveEpilogueFwdINS6_IJS8_SA_S9_EEENS6_IJNS7_ILi1EEESI_SI_EEESC_SE_Li256ELb0ELb1ELb0ELb0EEENS1_19SingleTileSchedulerILb0ELb0ELb1ELi128EEEEEEEEEvNT_6ParamsE,"aw",@nobits
	.sectionflags	@""
	.align	16


//--------------------- .nv.global                --------------------------
	.section	.nv.global,"aw",@nobits
.nv.global:
	.type		_ZN83_INTERNAL_bf8e8325_47_flash_fwd_hdim256_bf16_paged_softcapall_sm80_cu_8e232a79_35374cute1_E,@object
	.size		_ZN83_INTERNAL_bf8e8325_47_flash_fwd_hdim256_bf16_paged_softcapall_sm80_cu_8e232a79_35374cute1_E,(_ZN83_INTERNAL_bf8e8325_47_flash_fwd_hdim256_bf16_paged_softcapall_sm80_cu_8e232a79_35374cuda3std3__45__cpo6cbeginE - _ZN83_INTERNAL_bf8e8325_47_flash_fwd_hdim256_bf16_paged_softcapall_sm80_cu_8e232a79_35374cute1_E)
_ZN83_INTERNAL_bf8e8325_47_flash_fwd_hdim256_bf16_paged_softcapall_sm80_cu_8e232a79_35374cute1_E:
	.zero		1
	.type		_ZN83_INTERNAL_bf8e8325_47_flash_fwd_hdim256_bf16_paged_softcapall_sm80_cu_8e232a79_35374cuda3std3__45__cpo6cbeginE,@object
	.size		_ZN83_INTERNAL_bf8e8325_47_flash_fwd_hdim256_bf16_paged_softcapall_sm80_cu_8e232a79_35374cuda3std3__45__cpo6cbeginE,(_ZN83_INTERNAL_bf8e8325_47_flash_fwd_hdim256_bf16_paged_softcapall_sm80_cu_8e232a79_35374cuda3std3__48in_placeE - _ZN83_INTERNAL_bf8e8325_47_flash_fwd_hdim256_bf16_paged_softcapall_sm80_cu_8e232a79_35374cuda3std3__45__cpo6cbeginE)
_ZN83_INTERNAL_bf8e8325_47_flash_fwd_hdim256_bf16_paged_softcapall_sm80_cu_8e232a79_35374cuda3std3__45__cpo6cbeginE:
	.zero		1
	.type		_ZN83_INTERNAL_bf8e8325_47_flash_fwd_hdim256_bf16_paged_softcapall_sm80_cu_8e232a79_35374cuda3std3__48in_placeE,@object
	.size		_ZN83_INTERNAL_bf8e8325_47_flash_fwd_hdim256_bf16_paged_softcapall_sm80_cu_8e232a79_35374cuda3std3__48in_placeE,(_ZN83_INTERNAL_bf8e8325_47_flash_fwd_hdim256_bf16_paged_softcapall_sm80_cu_8e232a79_35374cuda3std6ranges3__45__cpo9iter_moveE - _ZN83_INTERNAL_bf8e8325_47_flash_fwd_hdim256_bf16_paged_softcapall_sm80_cu_8e232a79_35374cuda3std3__48in_placeE)
_ZN83_INTERNAL_bf8e8325_47_flash_fwd_hdim256_bf16_paged_softcapall_sm80_cu_8e232a79_35374cuda3std3__48in_placeE:
	.zero		1
	.type		_ZN83_INTERNAL_bf8e8325_47_flash_fwd_hdim256_bf16_paged_softcapall_sm80_cu_8e232a79_35374cuda3std6ranges3__45__cpo9iter_moveE,@object
	.size		_ZN83_INTERNAL_bf8e8325_47_flash_fwd_hdim256_bf16_paged_softcapall_sm80_cu_8e232a79_35374cuda3std6ranges3__45__cpo9iter_moveE,(_ZN83_INTERNAL_bf8e8325_47_flash_fwd_hdim256_bf16_paged_softcapall_sm80_cu_8e232a79_35374cuda3std3__45__cpo5beginE - _ZN83_INTERNAL_bf8e8325_47_flash_fwd_hdim256_bf16_paged_softcapall_sm80_cu_8e232a79_35374cuda3std6ranges3__45__cpo9iter_moveE)
_ZN83_INTERNAL_bf8e8325_47_flash_fwd_hdim256_bf16_paged_softcapall_sm80_cu_8e232a79_35374cuda3std6ranges3__45__cpo9iter_moveE:
	.zero		1
	.type		_ZN83_INTERNAL_bf8e8325_47_flash_fwd_hdim256_bf16_paged_softcapall_sm80_cu_8e232a79_35374cuda3std3__45__cpo5beginE,@object
	.size		_ZN83_INTERNAL_bf8e8325_47_flash_fwd_hdim256_bf16_paged_softcapall_sm80_cu_8e232a79_35374cuda3std3__45__cpo5beginE,(_ZN83_INTERNAL_bf8e8325_47_flash_fwd_hdim256_bf16_paged_softcapall_sm80_cu_8e232a79_35374cuda3std3__485_GLOBAL__N__bf8e8325_47_flash_fwd_hdim256_bf16_paged_softcapall_sm80_cu_8e232a79_35376ignoreE - _ZN83_INTERNAL_bf8e8325_47_flash_fwd_hdim256_bf16_paged_softcapall_sm80_cu_8e232a79_35374cuda3std3__45__cpo5beginE)
_ZN83_INTERNAL_bf8e8325_47_flash_fwd_hdim256_bf16_paged_softcapall_sm80_cu_8e232a79_35374cuda3std3__45__cpo5beginE:
	.zero		1
	.type		_ZN83_INTERNAL_bf8e8325_47_flash_fwd_hdim256_bf16_paged_softcapall_sm80_cu_8e232a79_35374cuda3std3__485_GLOBAL__N__bf8e8325_47_flash_fwd_hdim256_bf16_paged_softcapall_sm80_cu_8e232a79_35376ignoreE,@object
	.size		_ZN83_INTERNAL_bf8e8325_47_flash_fwd_hdim256_bf16_paged_softcapall_sm80_cu_8e232a79_35374cuda3std3__485_GLOBAL__N__bf8e8325_47_flash_fwd_hdim256_bf16_paged_softcapall_sm80_cu_8e232a79_35376ignoreE,(_ZN83_INTERNAL_bf8e8325_47_flash_fwd_hdim256_bf16_paged_softcapall_sm80_cu_8e232a79_35374cute7productE - _ZN83_INTERNAL_bf8e8325_47_flash_fwd_hdim256_bf16_paged_softcapall_sm80_cu_8e232a79_35374cuda3std3__485_GLOBAL__N__bf8e8325_47_flash_fwd_hdim256_bf16_paged_softcapall_sm80_cu_8e232a79_35376ignoreE)
_ZN83_INTERNAL_bf8e8325_47_flash_fwd_hdim256_bf16_paged_softcapall_sm80_cu_8e232a79_35374cuda3std3__485_GLOBAL__N__bf8e8325_47_flash_fwd_hdim256_bf16_paged_softcapall_sm80_cu_8e232a79_35376ignoreE:
	.zero		1
	.type		_ZN83_INTERNAL_bf8e8325_47_flash_fwd_hdim256_bf16_paged_softcapall_sm80_cu_8e232a79_35374cute7productE,@object
	.size		_ZN83_INTERNAL_bf8e8325_47_flash_fwd_hdim256_bf16_paged_softcapall_sm80_cu_8e232a79_35374cute7productE,(_ZN83_INTERNAL_bf8e8325_47_flash_fwd_hdim256_bf16_paged_softcapall_sm80_cu_8e232a79_35374cuda3std3__45__cpo3endE - _ZN83_INTERNAL_bf8e8325_47_flash_fwd_hdim256_bf16_paged_softcapall_sm80_cu_8e232a79_35374cute7productE)
_ZN83_INTERNAL_bf8e8325_47_flash_fwd_hdim256_bf16_paged_softcapall_sm80_cu_8e232a79_35374cute7productE:
	.zero		1
	.type		_ZN83_INTERNAL_bf8e8325_47_flash_fwd_hdim256_bf16_paged_softcapall_sm80_cu_8e232a79_35374cuda3std3__45__cpo3endE,@object
	.size		_ZN83_INTERNAL_bf8e8325_47_flash_fwd_hdim256_bf16_paged_softcapall_sm80_cu_8e232a79_35374cuda3std3__45__cpo3endE,(_ZN83_INTERNAL_bf8e8325_47_flash_fwd_hdim256_bf16_paged_softcapall_sm80_cu_8e232a79_35374cuda3std3__419piecewise_constructE - _ZN83_INTERNAL_bf8e8325_47_flash_fwd_hdim256_bf16_paged_softcapall_sm80_cu_8e232a79_35374cuda3std3__45__cpo3endE)
_ZN83_INTERNAL_bf8e8325_47_flash_fwd_hdim256_bf16_paged_softcapall_sm80_cu_8e232a79_35374cuda3std3__45__cpo3endE:
	.zero		1
	.type		_ZN83_INTERNAL_bf8e8325_47_flash_fwd_hdim256_bf16_paged_softcapall_sm80_cu_8e232a79_35374cuda3std3__419piecewise_constructE,@object
	.size		_ZN83_INTERNAL_bf8e8325_47_flash_fwd_hdim256_bf16_paged_softcapall_sm80_cu_8e232a79_35374cuda3std3__419piecewise_constructE,(_ZN83_INTERNAL_bf8e8325_47_flash_fwd_hdim256_bf16_paged_softcapall_sm80_cu_8e232a79_35374cuda3std3__45__cpo4cendE - _ZN83_INTERNAL_bf8e8325_47_flash_fwd_hdim256_bf16_paged_softcapall_sm80_cu_8e232a79_35374cuda3std3__419piecewise_constructE)
_ZN83_INTERNAL_bf8e8325_47_flash_fwd_hdim256_bf16_paged_softcapall_sm80_cu_8e232a79_35374cuda3std3__419piecewise_constructE:
	.zero		1
	.type		_ZN83_INTERNAL_bf8e8325_47_flash_fwd_hdim256_bf16_paged_softcapall_sm80_cu_8e232a79_35374cuda3std3__45__cpo4cendE,@object
	.size		_ZN83_INTERNAL_bf8e8325_47_flash_fwd_hdim256_bf16_paged_softcapall_sm80_cu_8e232a79_35374cuda3std3__45__cpo4cendE,(_ZN83_INTERNAL_bf8e8325_47_flash_fwd_hdim256_bf16_paged_softcapall_sm80_cu_8e232a79_35374cuda3std6ranges3__45__cpo4swapE - _ZN83_INTERNAL_bf8e8325_47_flash_fwd_hdim256_bf16_paged_softcapall_sm80_cu_8e232a79_35374cuda3std3__45__cpo4cendE)
_ZN83_INTERNAL_bf8e8325_47_flash_fwd_hdim256_bf16_paged_softcapall_sm80_cu_8e232a79_35374cuda3std3__45__cpo4cendE:
	.zero		1
	.type		_ZN83_INTERNAL_bf8e8325_47_flash_fwd_hdim256_bf16_paged_softcapall_sm80_cu_8e232a79_35374cuda3std6ranges3__45__cpo4swapE,@object
	.size		_ZN83_INTERNAL_bf8e8325_47_flash_fwd_hdim256_bf16_paged_softcapall_sm80_cu_8e232a79_35374cuda3std6ranges3__45__cpo4swapE,(.L_7 - _ZN83_INTERNAL_bf8e8325_47_flash_fwd_hdim256_bf16_paged_softcapall_sm80_cu_8e232a79_35374cuda3std6ranges3__45__cpo4swapE)
_ZN83_INTERNAL_bf8e8325_47_flash_fwd_hdim256_bf16_paged_softcapall_sm80_cu_8e232a79_35374cuda3std6ranges3__45__cpo4swapE:
	.zero		1
.L_7:


//--------------------- .nv.shared._ZN7cutlass13device_kernelIN5flash19enable_sm80_to_sm89INS1_16FlashAttnFwdSm80INS1_25CollectiveMainloopFwdSm80ILi8ELi1ELb1EN4cute5tupleIJNS5_1CILi128EEENS7_ILi64EEENS7_ILi256EEEEEELi256ENS_10bfloat16_tEfNS_4arch4Sm80ELb0ELb0ELb1ELb1ELb1ELb0ELb1ELb0EEENS1_21CollectiveEpilogueFwdINS6_IJS8_SA_S9_EEENS6_IJNS7_ILi1EEESI_SI_EEESC_SE_Li256ELb1ELb1ELb0ELb0EEENS1_19SingleTileSchedulerILb1ELb0ELb1ELi128EEEEEEEEEvNT_6ParamsE --------------------------
	.section	.nv.shared._ZN7cutlass13device_kernelIN5flash19enable_sm80_to_sm89INS1_16FlashAttnFwdSm80INS1_25CollectiveMainloopFwdSm80ILi8ELi1ELb1EN4cute5tupleIJNS5_1CILi128EEENS7_ILi64EEENS7_ILi256EEEEEELi256ENS_10bfloat16_tEfNS_4arch4Sm80ELb0ELb0ELb1ELb1ELb1ELb0ELb1ELb0EEENS1_21CollectiveEpilogueFwdINS6_IJS8_SA_S9_EEENS6_IJNS7_ILi1EEESI_SI_EEESC_SE_Li256ELb1ELb1ELb0ELb0EEENS1_19SingleTileSchedulerILb1ELb0ELb1ELi128EEEEEEEEEvNT_6ParamsE,"aw",@nobits
	.sectionflags	@""
	.align	16


//--------------------- .nv.shared._ZN7cutlass13device_kernelIN5flash19enable_sm80_to_sm89INS1_16FlashAttnFwdSm80INS1_25CollectiveMainloopFwdSm80ILi8ELi1ELb0EN4cute5tupleIJNS5_1CILi128EEENS7_ILi32EEENS7_ILi256EEEEEELi256ENS_10bfloat16_tEfNS_4arch4Sm80ELb0ELb0ELb1ELb1ELb1ELb1ELb1ELb0EEENS1_21CollectiveEpilogueFwdINS6_IJS8_SA_S9_EEENS6_IJNS7_ILi1EEESI_SI_EEESC_SE_Li256ELb1ELb1ELb0ELb0EEENS1_19SingleTileSchedulerILb1ELb0ELb1ELi128EEEEEEEEEvNT_6ParamsE --------------------------
	.section	.nv.shared._ZN7cutlass13device_kernelIN5flash19enable_sm80_to_sm89INS1_16FlashAttnFwdSm80INS1_25CollectiveMainloopFwdSm80ILi8ELi1ELb0EN4cute5tupleIJNS5_1CILi128EEENS7_ILi32EEENS7_ILi256EEEEEELi256ENS_10bfloat16_tEfNS_4arch4Sm80ELb0ELb0ELb1ELb1ELb1ELb1ELb1ELb0EEENS1_21CollectiveEpilogueFwdINS6_IJS8_SA_S9_EEENS6_IJNS7_ILi1EEESI_SI_EEESC_SE_Li256ELb1ELb1ELb0ELb0EEENS1_19SingleTileSchedulerILb1ELb0ELb1ELi128EEEEEEEEEvNT_6ParamsE,"aw",@nobits
	.sectionflags	@""
	.align	16


//--------------------- .nv.shared._ZN7cutlass13device_kernelIN5flash19enable_sm80_to_sm89INS1_16FlashAttnFwdSm80INS1_25CollectiveMainloopFwdSm80ILi8ELi1ELb1EN4cute5tupleIJNS5_1CILi128EEENS7_ILi48EEENS7_ILi256EEEEEELi256ENS_10bfloat16_tEfNS_4arch4Sm80ELb0ELb1ELb1ELb0ELb1ELb0ELb1ELb0EEENS1_21CollectiveEpilogueFwdINS6_IJS8_SA_S9_EEENS6_IJNS7_ILi1EEESI_SI_EEESC_SE_Li256ELb0ELb1ELb0ELb0EEENS1_19SingleTileSchedulerILb0ELb0ELb1ELi128EEEEEEEEEvNT_6ParamsE --------------------------
	.section	.nv.shared._ZN7cutlass13device_kernelIN5flash19enable_sm80_to_sm89INS1_16FlashAttnFwdSm80INS1_25CollectiveMainloopFwdSm80ILi8ELi1ELb1EN4cute5tupleIJNS5_1CILi128EEENS7_ILi48EEENS7_ILi256EEEEEELi256ENS_10bfloat16_tEfNS_4arch4Sm80ELb0ELb1ELb1ELb0ELb1ELb0ELb1ELb0EEENS1_21CollectiveEpilogueFwdINS6_IJS8_SA_S9_EEENS6_IJNS7_ILi1EEESI_SI_EEESC_SE_Li256ELb0ELb1ELb0ELb0EEENS1_19SingleTileSchedulerILb0ELb0ELb1ELi128EEEEEEEEEvNT_6ParamsE,"aw",@nobits
	.sectionflags	@""
	.align	16


//--------------------- .nv.shared._ZN7cutlass13device_kernelIN5flash19enable_sm80_to_sm89INS1_16FlashAttnFwdSm80INS1_25CollectiveMainloopFwdSm80ILi8ELi1ELb1EN4cute5tupleIJNS5_1CILi128EEENS7_ILi48EEENS7_ILi256EEEEEELi256ENS_10bfloat16_tEfNS_4arch4Sm80ELb0ELb1ELb1ELb1ELb1ELb0ELb1ELb0EEENS1_21CollectiveEpilogueFwdINS6_IJS8_SA_S9_EEENS6_IJNS7_ILi1EEESI_SI_EEESC_SE_Li256ELb1ELb1ELb0ELb0EEENS1_19SingleTileSchedulerILb1ELb0ELb1ELi128EEEEEEEEEvNT_6ParamsE --------------------------
	.section	.nv.shared._ZN7cutlass13device_kernelIN5flash19enable_sm80_to_sm89INS1_16FlashAttnFwdSm80INS1_25CollectiveMainloopFwdSm80ILi8ELi1ELb1EN4cute5tupleIJNS5_1CILi128EEENS7_ILi48EEENS7_ILi256EEEEEELi256ENS_10bfloat16_tEfNS_4arch4Sm80ELb0ELb1ELb1ELb1ELb1ELb0ELb1ELb0EEENS1_21CollectiveEpilogueFwdINS6_IJS8_SA_S9_EEENS6_IJNS7_ILi1EEESI_SI_EEESC_SE_Li256ELb1ELb1ELb0ELb0EEENS1_19SingleTileSchedulerILb1ELb0ELb1ELi128EEEEEEEEEvNT_6ParamsE,"aw",@nobits
	.sectionflags	@""
	.align	16


//--------------------- .nv.shared._ZN7cutlass13device_kernelIN5flash19enable_sm80_to_sm89INS1_16FlashAttnFwdSm80INS1_25CollectiveMainloopFwdSm80ILi8ELi1ELb0EN4cute5tupleIJNS5_1CILi128EEENS7_ILi32EEENS7_ILi256EEEEEELi256ENS_10bfloat16_tEfNS_4arch4Sm80ELb0ELb1ELb1ELb1ELb1ELb1ELb1ELb0EEENS1_21CollectiveEpilogueFwdINS6_IJS8_SA_S9_EEENS6_IJNS7_ILi1EEESI_SI_EEESC_SE_Li256ELb1ELb1ELb0ELb0EEENS1_19SingleTileSchedulerILb1ELb0ELb1ELi128EEEEEEEEEvNT_6ParamsE --------------------------
	.section	.nv.shared._ZN7cutlass13device_kernelIN5flash19enable_sm80_to_sm89INS1_16FlashAttnFwdSm80INS1_25CollectiveMainloopFwdSm80ILi8ELi1ELb0EN4cute5tupleIJNS5_1CILi128EEENS7_ILi32EEENS7_ILi256EEEEEELi256ENS_10bfloat16_tEfNS_4arch4Sm80ELb0ELb1ELb1ELb1ELb1ELb1ELb1ELb0EEENS1_21CollectiveEpilogueFwdINS6_IJS8_SA_S9_EEENS6_IJNS7_ILi1EEESI_SI_EEESC_SE_Li256ELb1ELb1ELb0ELb0EEENS1_19SingleTileSchedulerILb1ELb0ELb1ELi128EEEEEEEEEvNT_6ParamsE,"aw",@nobits
	.sectionflags	@""
	.align	16


//--------------------- .nv.shared._ZN7cutlass13device_kernelIN5flash19enable_sm80_to_sm89INS1_16FlashAttnFwdSm80INS1_25CollectiveMainloopFwdSm80ILi8ELi1ELb1EN4cute5tupleIJNS5_1CILi128EEENS7_ILi64EEENS7_ILi256EEEEEELi256ENS_10bfloat16_tEfNS_4arch4Sm80ELb1ELb0ELb1ELb0ELb1ELb0ELb1ELb0EEENS1_21CollectiveEpilogueFwdINS6_IJS8_SA_S9_EEENS6_IJNS7_ILi1EEESI_SI_EEESC_SE_Li256ELb0ELb1ELb0ELb0EEENS1_30DynamicPersistentTileSchedulerILi256ELi256ELb0ELb1ELb0EEEEEEEEEvNT_6ParamsE --------------------------
	.section	.nv.shared._ZN7cutlass13device_kernelIN5flash19enable_sm80_to_sm89INS1_16FlashAttnFwdSm80INS1_25CollectiveMainloopFwdSm80ILi8ELi1ELb1EN4cute5tupleIJNS5_1CILi128EEENS7_ILi64EEENS7_ILi256EEEEEELi256ENS_10bfloat16_tEfNS_4arch4Sm80ELb1ELb0ELb1ELb0ELb1ELb0ELb1ELb0EEENS1_21CollectiveEpilogueFwdINS6_IJS8_SA_S9_EEENS6_IJNS7_ILi1EEESI_SI_EEESC_SE_Li256ELb0ELb1ELb0ELb0EEENS1_30DynamicPersistentTileSchedulerILi256ELi256ELb0ELb1ELb0EEEEEEEEEvNT_6ParamsE,"aw",@nobits
	.sectionflags	@""
	.align	16


//--------------------- .nv.shared._ZN7cutlass13device_kernelIN5flash19enable_sm80_to_sm89INS1_16FlashAttnFwdSm80INS1_25CollectiveMainloopFwdSm80ILi8ELi1ELb1EN4cute5tupleIJNS5_1CILi128EEENS7_ILi64EEENS7_ILi256EEEEEELi256ENS_10bfloat16_tEfNS_4arch4Sm80ELb1ELb0ELb1ELb1ELb1ELb0ELb1ELb0EEENS1_21CollectiveEpilogueFwdINS6_IJS8_SA_S9_EEENS6_IJNS7_ILi1EEESI_SI_EEESC_SE_Li256ELb1ELb1ELb0ELb0EEENS1_19SingleTileSchedulerILb1ELb0ELb1ELi128EEEEEEEEEvNT_6ParamsE --------------------------
	.section	.nv.shared._ZN7cutlass13device_kernelIN5flash19enable_sm80_to_sm89INS1_16FlashAttnFwdSm80INS1_25CollectiveMainloopFwdSm80ILi8ELi1ELb1EN4cute5tupleIJNS5_1CILi128EEENS7_ILi64EEENS7_ILi256EEEEEELi256ENS_10bfloat16_tEfNS_4arch4Sm80ELb1ELb0ELb1ELb1ELb1ELb0ELb1ELb0EEENS1_21CollectiveEpilogueFwdINS6_IJS8_SA_S9_EEENS6_IJNS7_ILi1EEESI_SI_EEESC_SE_Li256ELb1ELb1ELb0ELb0EEENS1_19SingleTileSchedulerILb1ELb0ELb1ELi128EEEEEEEEEvNT_6ParamsE,"aw",@nobits
	.sectionflags	@""
	.align	16


//--------------------- .nv.shared._ZN7cutlass13device_kernelIN5flash19enable_sm80_to_sm89INS1_16FlashAttnFwdSm80INS1_25CollectiveMainloopFwdSm80ILi8ELi1ELb0EN4cute5tupleIJNS5_1CILi128EEENS7_ILi32EEENS7_ILi256EEEEEELi256ENS_10bfloat16_tEfNS_4arch4Sm80ELb1ELb0ELb1ELb1ELb1ELb1ELb1ELb0EEENS1_21CollectiveEpilogueFwdINS6_IJS8_SA_S9_EEENS6_IJNS7_ILi1EEESI_SI_EEESC_SE_Li256ELb1ELb1ELb0ELb0EEENS1_19SingleTileSchedulerILb1ELb0ELb1ELi128EEEEEEEEEvNT_6ParamsE --------------------------
	.section	.nv.shared._ZN7cutlass13device_kernelIN5flash19enable_sm80_to_sm89INS1_16FlashAttnFwdSm80INS1_25CollectiveMainloopFwdSm80ILi8ELi1ELb0EN4cute5tupleIJNS5_1CILi128EEENS7_ILi32EEENS7_ILi256EEEEEELi256ENS_10bfloat16_tEfNS_4arch4Sm80ELb1ELb0ELb1ELb1ELb1ELb1ELb1ELb0EEENS1_21CollectiveEpilogueFwdINS6_IJS8_SA_S9_EEENS6_IJNS7_ILi1EEESI_SI_EEESC_SE_Li256ELb1ELb1ELb0ELb0EEENS1_19SingleTileSchedulerILb1ELb0ELb1ELi128EEEEEEEEEvNT_6ParamsE,"aw",@nobits
	.sectionflags	@""
	.align	16


//--------------------- .nv.shared._ZN7cutlass13device_kernelIN5flash19enable_sm80_to_sm89INS1_16FlashAttnFwdSm80INS1_25CollectiveMainloopFwdSm80ILi8ELi1ELb0EN4cute5tupleIJNS5_1CILi128EEENS7_ILi96EEENS7_ILi256EEEEEELi256ENS_10bfloat16_tEfNS_4arch4Sm80ELb0ELb0ELb1ELb0ELb1ELb0ELb1ELb0EEENS1_21CollectiveEpilogueFwdINS6_IJS8_SA_S9_EEENS6_IJNS7_ILi1EEESI_SI_EEESC_SE_Li256ELb0ELb1ELb0ELb0EEENS1_19SingleTileSchedulerILb0ELb0ELb1ELi128EEEEEEEEEvNT_6ParamsE --------------------------
	.section	.nv.shared._ZN7cutlass13device_kernelIN5flash19enable_sm80_to_sm89INS1_16FlashAttnFwdSm80INS1_25CollectiveMainloopFwdSm80ILi8ELi1ELb0EN4cute5tupleIJNS5_1CILi128EEENS7_ILi96EEENS7_ILi256EEEEEELi256ENS_10bfloat16_tEfNS_4arch4Sm80ELb0ELb0ELb1ELb0ELb1ELb0ELb1ELb0EEENS1_21CollectiveEpilogueFwdINS6_IJS8_SA_S9_EEENS6_IJNS7_ILi1EEESI_SI_EEESC_SE_Li256ELb0ELb1ELb0ELb0EEENS1_19SingleTileSchedulerILb0ELb0ELb1ELi128EEEEEEEEEvNT_6ParamsE,"aw",@nobits
	.sectionflags	@""
	.align	16


//--------------------- .nv.shared._ZN7cutlass13device_kernelIN5flash19enable_sm80_to_sm89INS1_16FlashAttnFwdSm80INS1_25CollectiveMainloopFwdSm80ILi8ELi1ELb0EN4cute5tupleIJNS5_1CILi128EEENS7_ILi96EEENS7_ILi256EEEEEELi256ENS_10bfloat16_tEfNS_4arch4Sm80ELb0ELb0ELb1ELb1ELb1ELb0ELb1ELb0EEENS1_21CollectiveEpilogueFwdINS6_IJS8_SA_S9_EEENS6_IJNS7_ILi1EEESI_SI_EEESC_SE_Li256ELb1ELb1ELb0ELb0EEENS1_19SingleTileSchedulerILb1ELb0ELb1ELi128EEEEEEEEEvNT_6ParamsE --------------------------
	.section	.nv.shared._ZN7cutlass13device_kernelIN5flash19enable_sm80_to_sm89INS1_16FlashAttnFwdSm80INS1_25CollectiveMainloopFwdSm80ILi8ELi1ELb0EN4cute5tupleIJNS5_1CILi128EEENS7_ILi96EEENS7_ILi256EEEEEELi256ENS_10bfloat16_tEfNS_4arch4Sm80ELb0ELb0ELb1ELb1ELb1ELb0ELb1ELb0EEENS1_21CollectiveEpilogueFwdINS6_IJS8_SA_S9_EEENS6_IJNS7_ILi1EEESI_SI_EEESC_SE_Li256ELb1ELb1ELb0ELb0EEENS1_19SingleTileSchedulerILb1ELb0ELb1ELi128EEEEEEEEEvNT_6ParamsE,"aw",@nobits
	.sectionflags	@""
	.align	16


//--------------------- .nv.shared._ZN7cutlass13device_kernelIN5flash19enable_sm80_to_sm89INS1_16FlashAttnFwdSm80INS1_25CollectiveMainloopFwdSm80ILi8ELi1ELb0EN4cute5tupleIJNS5_1CILi128EEENS7_ILi48EEENS7_ILi256EEEEEELi256ENS_10bfloat16_tEfNS_4arch4Sm80ELb0ELb0ELb1ELb1ELb1ELb1ELb1ELb0EEENS1_21CollectiveEpilogueFwdINS6_IJS8_SA_S9_EEENS6_IJNS7_ILi1EEESI_SI_EEESC_SE_Li256ELb1ELb1ELb0ELb0EEENS1_19SingleTileSchedulerILb1ELb0ELb1ELi128EEEEEEEEEvNT_6ParamsE --------------------------
	.section	.nv.shared._ZN7cutlass13device_kernelIN5flash19enable_sm80_to_sm89INS1_16FlashAttnFwdSm80INS1_25CollectiveMainloopFwdSm80ILi8ELi1ELb0EN4cute5tupleIJNS5_1CILi128EEENS7_ILi48EEENS7_ILi256EEEEEELi256ENS_10bfloat16_tEfNS_4arch4Sm80ELb0ELb0ELb1ELb1ELb1ELb1ELb1ELb0EEENS1_21CollectiveEpilogueFwdINS6_IJS8_SA_S9_EEENS6_IJNS7_ILi1EEESI_SI_EEESC_SE_Li256ELb1ELb1ELb0ELb0EEENS1_19SingleTileSchedulerILb1ELb0ELb1ELi128EEEEEEEEEvNT_6ParamsE,"aw",@nobits
	.sectionflags	@""
	.align	16


//--------------------- .nv.shared._ZN7cutlass13device_kernelIN5flash19enable_sm80_to_sm89INS1_16FlashAttnFwdSm80INS1_25CollectiveMainloopFwdSm80ILi8ELi1ELb0EN4cute5tupleIJNS5_1CILi128EEENS7_ILi64EEENS7_ILi256EEEEEELi256ENS_10bfloat16_tEfNS_4arch4Sm80ELb0ELb1ELb1ELb0ELb1ELb0ELb1ELb0EEENS1_21CollectiveEpilogueFwdINS6_IJS8_SA_S9_EEENS6_IJNS7_ILi1EEESI_SI_EEESC_SE_Li256ELb0ELb1ELb0ELb0EEENS1_19SingleTileSchedulerILb0ELb0ELb1ELi128EEEEEEEEEvNT_6ParamsE --------------------------
	.section	.nv.shared._ZN7cutlass13device_kernelIN5flash19enable_sm80_to_sm89INS1_16FlashAttnFwdSm80INS1_25CollectiveMainloopFwdSm80ILi8ELi1ELb0EN4cute5tupleIJNS5_1CILi128EEENS7_ILi64EEENS7_ILi256EEEEEELi256ENS_10bfloat16_tEfNS_4arch4Sm80ELb0ELb1ELb1ELb0ELb1ELb0ELb1ELb0EEENS1_21CollectiveEpilogueFwdINS6_IJS8_SA_S9_EEENS6_IJNS7_ILi1EEESI_SI_EEESC_SE_Li256ELb0ELb1ELb0ELb0EEENS1_19SingleTileSchedulerILb0ELb0ELb1ELi128EEEEEEEEEvNT_6ParamsE,"aw",@nobits
	.sectionflags	@""
	.align	16


//--------------------- .nv.shared._ZN7cutlass13device_kernelIN5flash19enable_sm80_to_sm89INS1_16FlashAttnFwdSm80INS1_25CollectiveMainloopFwdSm80ILi8ELi1ELb0EN4cute5tupleIJNS5_1CILi128EEENS7_ILi64EEENS7_ILi256EEEEEELi256ENS_10bfloat16_tEfNS_4arch4Sm80ELb0ELb1ELb1ELb1ELb1ELb0ELb1ELb0EEENS1_21CollectiveEpilogueFwdINS6_IJS8_SA_S9_EEENS6_IJNS7_ILi1EEESI_SI_EEESC_SE_Li256ELb1ELb1ELb0ELb0EEENS1_19SingleTileSchedulerILb1ELb0ELb1ELi128EEEEEEEEEvNT_6ParamsE --------------------------
	.section	.nv.shared._ZN7cutlass13device_kernelIN5flash19enable_sm80_to_sm89INS1_16FlashAttnFwdSm80INS1_25CollectiveMainloopFwdSm80ILi8ELi1ELb0EN4cute5tupleIJNS5_1CILi128EEENS7_ILi64EEENS7_ILi256EEEEEELi256ENS_10bfloat16_tEfNS_4arch4Sm80ELb0ELb1ELb1ELb1ELb1ELb0ELb1ELb0EEENS1_21CollectiveEpilogueFwdINS6_IJS8_SA_S9_EEENS6_IJNS7_ILi1EEESI_SI_EEESC_SE_Li256ELb1ELb1ELb0ELb0EEENS1_19SingleTileSchedulerILb1ELb0ELb1ELi128EEEEEEEEEvNT_6ParamsE,"aw",@nobits
	.sectionflags	@""
	.align	16


//--------------------- .nv.shared._ZN7cutlass13device_kernelIN5flash19enable_sm80_to_sm89INS1_16FlashAttnFwdSm80INS1_25CollectiveMainloopFwdSm80ILi8ELi1ELb0EN4cute5tupleIJNS5_1CILi128EEENS7_ILi48EEENS7_ILi256EEEEEELi256ENS_10bfloat16_tEfNS_4arch4Sm80ELb0ELb1ELb1ELb1ELb1ELb1ELb1ELb0EEENS1_21CollectiveEpilogueFwdINS6_IJS8_SA_S9_EEENS6_IJNS7_ILi1EEESI_SI_EEESC_SE_Li256ELb1ELb1ELb0ELb0EEENS1_19SingleTileSchedulerILb1ELb0ELb1ELi128EEEEEEEEEvNT_6ParamsE --------------------------
	.section	.nv.shared._ZN7cutlass13device_kernelIN5flash19enable_sm80_to_sm89INS1_16FlashAttnFwdSm80INS1_25CollectiveMainloopFwdSm80ILi8ELi1ELb0EN4cute5tupleIJNS5_1CILi128EEENS7_ILi48EEENS7_ILi256EEEEEELi256ENS_10bfloat16_tEfNS_4arch4Sm80ELb0ELb1ELb1ELb1ELb1ELb1ELb1ELb0EEENS1_21CollectiveEpilogueFwdINS6_IJS8_SA_S9_EEENS6_IJNS7_ILi1EEESI_SI_EEESC_SE_Li256ELb1ELb1ELb0ELb0EEENS1_19SingleTileSchedulerILb1ELb0ELb1ELi128EEEEEEEEEvNT_6ParamsE,"aw",@nobits
	.sectionflags	@""
	.align	16


//--------------------- .nv.shared._ZN7cutlass13device_kernelIN5flash19enable_sm80_to_sm89INS1_16FlashAttnFwdSm80INS1_25CollectiveMainloopFwdSm80ILi8ELi1ELb0EN4cute5tupleIJNS5_1CILi128EEENS7_ILi96EEENS7_ILi256EEEEEELi256ENS_10bfloat16_tEfNS_4arch4Sm80ELb1ELb0ELb1ELb0ELb1ELb0ELb1ELb0EEENS1_21CollectiveEpilogueFwdINS6_IJS8_SA_S9_EEENS6_IJNS7_ILi1EEESI_SI_EEESC_SE_Li256ELb0ELb1ELb0ELb0EEENS1_30DynamicPersistentTileSchedulerILi256ELi256ELb0ELb1ELb0EEEEEEEEEvNT_6ParamsE --------------------------
	.section	.nv.shared._ZN7cutlass13device_kernelIN5flash19enable_sm80_to_sm89INS1_16FlashAttnFwdSm80INS1_25CollectiveMainloopFwdSm80ILi8ELi1ELb0EN4cute5tupleIJNS5_1CILi128EEENS7_ILi96EEENS7_ILi256EEEEEELi256ENS_10bfloat16_tEfNS_4arch4Sm80ELb1ELb0ELb1ELb0ELb1ELb0ELb1ELb0EEENS1_21CollectiveEpilogueFwdINS6_IJS8_SA_S9_EEENS6_IJNS7_ILi1EEESI_SI_EEESC_SE_Li256ELb0ELb1ELb0ELb0EEENS1_30DynamicPersistentTileSchedulerILi256ELi256ELb0ELb1ELb0EEEEEEEEEvNT_6ParamsE,"aw",@nobits
	.sectionflags	@""
	.align	16


//--------------------- .nv.shared._ZN7cutlass13device_kernelIN5flash19enable_sm80_to_sm89INS1_16FlashAttnFwdSm80INS1_25CollectiveMainloopFwdSm80ILi8ELi1ELb0EN4cute5tupleIJNS5_1CILi128EEENS7_ILi96EEENS7_ILi256EEEEEELi256ENS_10bfloat16_tEfNS_4arch4Sm80ELb1ELb0ELb1ELb1ELb1ELb0ELb1ELb0EEENS1_21CollectiveEpilogueFwdINS6_IJS8_SA_S9_EEENS6_IJNS7_ILi1EEESI_SI_EEESC_SE_Li256ELb1ELb1ELb0ELb0EEENS1_19SingleTileSchedulerILb1ELb0ELb1ELi128EEEEEEEEEvNT_6ParamsE --------------------------
	.section	.nv.shared._ZN7cutlass13device_kernelIN5flash19enable_sm80_to_sm89INS1_16FlashAttnFwdSm80INS1_25CollectiveMainloopFwdSm80ILi8ELi1ELb0EN4cute5tupleIJNS5_1CILi128EEENS7_ILi96EEENS7_ILi256EEEEEELi256ENS_10bfloat16_tEfNS_4arch4Sm80ELb1ELb0ELb1ELb1ELb1ELb0ELb1ELb0EEENS1_21CollectiveEpilogueFwdINS6_IJS8_SA_S9_EEENS6_IJNS7_ILi1EEESI_SI_EEESC_SE_Li256ELb1ELb1ELb0ELb0EEENS1_19SingleTileSchedulerILb1ELb0ELb1ELi128EEEEEEEEEvNT_6ParamsE,"aw",@nobits
	.sectionflags	@""
	.align	16


//--------------------- .nv.shared._ZN7cutlass13device_kernelIN5flash19enable_sm80_to_sm89INS1_16FlashAttnFwdSm80INS1_25CollectiveMainloopFwdSm80ILi8ELi1ELb0EN4cute5tupleIJNS5_1CILi128EEENS7_ILi48EEENS7_ILi256EEEEEELi256ENS_10bfloat16_tEfNS_4arch4Sm80ELb1ELb0ELb1ELb1ELb1ELb1ELb1ELb0EEENS1_21CollectiveEpilogueFwdINS6_IJS8_SA_S9_EEENS6_IJNS7_ILi1EEESI_SI_EEESC_SE_Li256ELb1ELb1ELb0ELb0EEENS1_19SingleTileSchedulerILb1ELb0ELb1ELi128EEEEEEEEEvNT_6ParamsE --------------------------
	.section	.nv.shared._ZN7cutlass13device_kernelIN5flash19enable_sm80_to_sm89INS1_16FlashAttnFwdSm80INS1_25CollectiveMainloopFwdSm80ILi8ELi1ELb0EN4cute5tupleIJNS5_1CILi128EEENS7_ILi48EEENS7_ILi256EEEEEELi256ENS_10bfloat16_tEfNS_4arch4Sm80ELb1ELb0ELb1ELb1ELb1ELb1ELb1ELb0EEENS1_21CollectiveEpilogueFwdINS6_IJS8_SA_S9_EEENS6_IJNS7_ILi1EEESI_SI_EEESC_SE_Li256ELb1ELb1ELb0ELb0EEENS1_19SingleTileSchedulerILb1ELb0ELb1ELi128EEEEEEEEEvNT_6ParamsE,"aw",@nobits
	.sectionflags	@""
	.align	16


//--------------------- .nv.shared._ZN7cutlass13device_kernelIN5flash19enable_sm80_to_sm89INS1_16FlashAttnFwdSm80INS1_25CollectiveMainloopFwdSm80ILi8ELi1ELb1EN4cute5tupleIJNS5_1CILi128EEENS7_ILi64EEENS7_ILi256EEEEEELi256ENS_10bfloat16_tEfNS_4arch4Sm80ELb0ELb0ELb0ELb0ELb1ELb0ELb1ELb0EEENS1_21CollectiveEpilogueFwdINS6_IJS8_SA_S9_EEENS6_IJNS7_ILi1EEESI_SI_EEESC_SE_Li256ELb0ELb1ELb0ELb0EEENS1_19SingleTileSchedulerILb0ELb0ELb1ELi128EEEEEEEEEvNT_6ParamsE --------------------------
	.section	.nv.shared._ZN7cutlass13device_kernelIN5flash19enable_sm80_to_sm89INS1_16FlashAttnFwdSm80INS1_25CollectiveMainloopFwdSm80ILi8ELi1ELb1EN4cute5tupleIJNS5_1CILi128EEENS7_ILi64EEENS7_ILi256EEEEEELi256ENS_10bfloat16_tEfNS_4arch4Sm80ELb0ELb0ELb0ELb0ELb1ELb0ELb1ELb0EEENS1_21CollectiveEpilogueFwdINS6_IJS8_SA_S9_EEENS6_IJNS7_ILi1EEESI_SI_EEESC_SE_Li256ELb0ELb1ELb0ELb0EEENS1_19SingleTileSchedulerILb0ELb0ELb1ELi128EEEEEEEEEvNT_6ParamsE,"aw",@nobits
	.sectionflags	@""
	.align	16


//--------------------- .nv.shared._ZN7cutlass13device_kernelIN5flash19enable_sm80_to_sm89INS1_16FlashAttnFwdSm80INS1_25CollectiveMainloopFwdSm80ILi8ELi1ELb1EN4cute5tupleIJNS5_1CILi128EEENS7_ILi64EEENS7_ILi256EEEEEELi256ENS_10bfloat16_tEfNS_4arch4Sm80ELb0ELb0ELb0ELb1ELb1ELb0ELb1ELb0EEENS1_21CollectiveEpilogueFwdINS6_IJS8_SA_S9_EEENS6_IJNS7_ILi1EEESI_SI_EEESC_SE_Li256ELb1ELb1ELb0ELb0EEENS1_19SingleTileSchedulerILb1ELb0ELb1ELi128EEEEEEEEEvNT_6ParamsE --------------------------
	.section	.nv.shared._ZN7cutlass13device_kernelIN5flash19enable_sm80_to_sm89INS1_16FlashAttnFwdSm80INS1_25CollectiveMainloopFwdSm80ILi8ELi1ELb1EN4cute5tupleIJNS5_1CILi128EEENS7_ILi64EEENS7_ILi256EEEEEELi256ENS_10bfloat16_tEfNS_4arch4Sm80ELb0ELb0ELb0ELb1ELb1ELb0ELb1ELb0EEENS1_21CollectiveEpilogueFwdINS6_IJS8_SA_S9_EEENS6_IJNS7_ILi1EEESI_SI_EEESC_SE_Li256ELb1ELb1ELb0ELb0EEENS1_19SingleTileSchedulerILb1ELb0ELb1ELi128EEEEEEEEEvNT_6ParamsE,"aw",@nobits
	.sectionflags	@""
	.align	16


//--------------------- .nv.shared._ZN7cutlass13device_kernelIN5flash19enable_sm80_to_sm89INS1_16FlashAttnFwdSm80INS1_25CollectiveMainloopFwdSm80ILi8ELi1ELb0EN4cute5tupleIJNS5_1CILi128EEENS7_ILi32EEENS7_ILi256EEEEEELi256ENS_10bfloat16_tEfNS_4arch4Sm80ELb0ELb0ELb0ELb1ELb1ELb1ELb1ELb0EEENS1_21CollectiveEpilogueFwdINS6_IJS8_SA_S9_EEENS6_IJNS7_ILi1EEESI_SI_EEESC_SE_Li256ELb1ELb1ELb0ELb0EEENS1_19SingleTileSchedulerILb1ELb0ELb1ELi128EEEEEEEEEvNT_6ParamsE --------------------------
	.section	.nv.shared._ZN7cutlass13device_kernelIN5flash19enable_sm80_to_sm89INS1_16FlashAttnFwdSm80INS1_25CollectiveMainloopFwdSm80ILi8ELi1ELb0EN4cute5tupleIJNS5_1CILi128EEENS7_ILi32EEENS7_ILi256EEEEEELi256ENS_10bfloat16_tEfNS_4arch4Sm80ELb0ELb0ELb0ELb1ELb1ELb1ELb1ELb0EEENS1_21CollectiveEpilogueFwdINS6_IJS8_SA_S9_EEENS6_IJNS7_ILi1EEESI_SI_EEESC_SE_Li256ELb1ELb1ELb0ELb0EEENS1_19SingleTileSchedulerILb1ELb0ELb1ELi128EEEEEEEEEvNT_6ParamsE,"aw",@nobits
	.sectionflags	@""
	.align	16


//--------------------- .nv.shared._ZN7cutlass13device_kernelIN5flash19enable_sm80_to_sm89INS1_16FlashAttnFwdSm80INS1_25CollectiveMainloopFwdSm80ILi8ELi1ELb1EN4cute5tupleIJNS5_1CILi128EEENS7_ILi48EEENS7_ILi256EEEEEELi256ENS_10bfloat16_tEfNS_4arch4Sm80ELb0ELb1ELb0ELb0ELb1ELb0ELb1ELb0EEENS1_21CollectiveEpilogueFwdINS6_IJS8_SA_S9_EEENS6_IJNS7_ILi1EEESI_SI_EEESC_SE_Li256ELb0ELb1ELb0ELb0EEENS1_19SingleTileSchedulerILb0ELb0ELb1ELi128EEEEEEEEEvNT_6ParamsE --------------------------
	.section	.nv.shared._ZN7cutlass13device_kernelIN5flash19enable_sm80_to_sm89INS1_16FlashAttnFwdSm80INS1_25CollectiveMainloopFwdSm80ILi8ELi1ELb1EN4cute5tupleIJNS5_1CILi128EEENS7_ILi48EEENS7_ILi256EEEEEELi256ENS_10bfloat16_tEfNS_4arch4Sm80ELb0ELb1ELb0ELb0ELb1ELb0ELb1ELb0EEENS1_21CollectiveEpilogueFwdINS6_IJS8_SA_S9_EEENS6_IJNS7_ILi1EEESI_SI_EEESC_SE_Li256ELb0ELb1ELb0ELb0EEENS1_19SingleTileSchedulerILb0ELb0ELb1ELi128EEEEEEEEEvNT_6ParamsE,"aw",@nobits
	.sectionflags	@""
	.align	16


//--------------------- .nv.shared._ZN7cutlass13device_kernelIN5flash19enable_sm80_to_sm89INS1_16FlashAttnFwdSm80INS1_25CollectiveMainloopFwdSm80ILi8ELi1ELb1EN4cute5tupleIJNS5_1CILi128EEENS7_ILi48EEENS7_ILi256EEEEEELi256ENS_10bfloat16_tEfNS_4arch4Sm80ELb0ELb1ELb0ELb1ELb1ELb0ELb1ELb0EEENS1_21CollectiveEpilogueFwdINS6_IJS8_SA_S9_EEENS6_IJNS7_ILi1EEESI_SI_EEESC_SE_Li256ELb1ELb1ELb0ELb0EEENS1_19SingleTileSchedulerILb1ELb0ELb1ELi128EEEEEEEEEvNT_6ParamsE --------------------------
	.section	.nv.shared._ZN7cutlass13device_kernelIN5flash19enable_sm80_to_sm89INS1_16FlashAttnFwdSm80INS1_25CollectiveMainloopFwdSm80ILi8ELi1ELb1EN4cute5tupleIJNS5_1CILi128EEENS7_ILi48EEENS7_ILi256EEEEEELi256ENS_10bfloat16_tEfNS_4arch4Sm80ELb0ELb1ELb0ELb1ELb1ELb0ELb1ELb0EEENS1_21CollectiveEpilogueFwdINS6_IJS8_SA_S9_EEENS6_IJNS7_ILi1EEESI_SI_EEESC_SE_Li256ELb1ELb1ELb0ELb0EEENS1_19SingleTileSchedulerILb1ELb0ELb1ELi128EEEEEEEEEvNT_6ParamsE,"aw",@nobits
	.sectionflags	@""
	.align	16


//--------------------- .nv.shared._ZN7cutlass13device_kernelIN5flash19enable_sm80_to_sm89INS1_16FlashAttnFwdSm80INS1_25CollectiveMainloopFwdSm80ILi8ELi1ELb0EN4cute5tupleIJNS5_1CILi128EEENS7_ILi32EEENS7_ILi256EEEEEELi256ENS_10bfloat16_tEfNS_4arch4Sm80ELb0ELb1ELb0ELb1ELb1ELb1ELb1ELb0EEENS1_21CollectiveEpilogueFwdINS6_IJS8_SA_S9_EEENS6_IJNS7_ILi1EEESI_SI_EEESC_SE_Li256ELb1ELb1ELb0ELb0EEENS1_19SingleTileSchedulerILb1ELb0ELb1ELi128EEEEEEEEEvNT_6ParamsE --------------------------
	.section	.nv.shared._ZN7cutlass13device_kernelIN5flash19enable_sm80_to_sm89INS1_16FlashAttnFwdSm80INS1_25CollectiveMainloopFwdSm80ILi8ELi1ELb0EN4cute5tupleIJNS5_1CILi128EEENS7_ILi32EEENS7_ILi256EEEEEELi256ENS_10bfloat16_tEfNS_4arch4Sm80ELb0ELb1ELb0ELb1ELb1ELb1ELb1ELb0EEENS1_21CollectiveEpilogueFwdINS6_IJS8_SA_S9_EEENS6_IJNS7_ILi1EEESI_SI_EEESC_SE_Li256ELb1ELb1ELb0ELb0EEENS1_19SingleTileSchedulerILb1ELb0ELb1ELi128EEEEEEEEEvNT_6ParamsE,"aw",@nobits
	.sectionflags	@""
	.align	16


//--------------------- .nv.shared._ZN7cutlass13device_kernelIN5flash19enable_sm80_to_sm89INS1_16FlashAttnFwdSm80INS1_25CollectiveMainloopFwdSm80ILi8ELi1ELb1EN4cute5tupleIJNS5_1CILi128EEENS7_ILi64EEENS7_ILi256EEEEEELi256ENS_10bfloat16_tEfNS_4arch4Sm80ELb1ELb0ELb0ELb0ELb1ELb0ELb1ELb0EEENS1_21CollectiveEpilogueFwdINS6_IJS8_SA_S9_EEENS6_IJNS7_ILi1EEESI_SI_EEESC_SE_Li256ELb0ELb1ELb0ELb0EEENS1_30DynamicPersistentTileSchedulerILi256ELi256ELb0ELb1ELb0EEEEEEEEEvNT_6ParamsE --------------------------
	.section	.nv.shared._ZN7cutlass13device_kernelIN5flash19enable_sm80_to_sm89INS1_16FlashAttnFwdSm80INS1_25CollectiveMainloopFwdSm80ILi8ELi1ELb1EN4cute5tupleIJNS5_1CILi128EEENS7_ILi64EEENS7_ILi256EEEEEELi256ENS_10bfloat16_tEfNS_4arch4Sm80ELb1ELb0ELb0ELb0ELb1ELb0ELb1ELb0EEENS1_21CollectiveEpilogueFwdINS6_IJS8_SA_S9_EEENS6_IJNS7_ILi1EEESI_SI_EEESC_SE_Li256ELb0ELb1ELb0ELb0EEENS1_30DynamicPersistentTileSchedulerILi256ELi256ELb0ELb1ELb0EEEEEEEEEvNT_6ParamsE,"aw",@nobits
	.sectionflags	@""
	.align	16


//--------------------- .nv.shared._ZN7cutlass13device_kernelIN5flash19enable_sm80_to_sm89INS1_16FlashAttnFwdSm80INS1_25CollectiveMainloopFwdSm80ILi8ELi1ELb1EN4cute5tupleIJNS5_1CILi128EEENS7_ILi64EEENS7_ILi256EEEEEELi256ENS_10bfloat16_tEfNS_4arch4Sm80ELb1ELb0ELb0ELb1ELb1ELb0ELb1ELb0EEENS1_21CollectiveEpilogueFwdINS6_IJS8_SA_S9_EEENS6_IJNS7_ILi1EEESI_SI_EEESC_SE_Li256ELb1ELb1ELb0ELb0EEENS1_19SingleTileSchedulerILb1ELb0ELb1ELi128EEEEEEEEEvNT_6ParamsE --------------------------
	.section	.nv.shared._ZN7cutlass13device_kernelIN5flash19enable_sm80_to_sm89INS1_16FlashAttnFwdSm80INS1_25CollectiveMainloopFwdSm80ILi8ELi1ELb1EN4cute5tupleIJNS5_1CILi128EEENS7_ILi64EEENS7_ILi256EEEEEELi256ENS_10bfloat16_tEfNS_4arch4Sm80ELb1ELb0ELb0ELb1ELb1ELb0ELb1ELb0EEENS1_21CollectiveEpilogueFwdINS6_IJS8_SA_S9_EEENS6_IJNS7_ILi1EEESI_SI_EEESC_SE_Li256ELb1ELb1ELb0ELb0EEENS1_19SingleTileSchedulerILb1ELb0ELb1ELi128EEEEEEEEEvNT_6ParamsE,"aw",@nobits
	.sectionflags	@""
	.align	16


//--------------------- .nv.shared._ZN7cutlass13device_kernelIN5flash19enable_sm80_to_sm89INS1_16FlashAttnFwdSm80INS1_25CollectiveMainloopFwdSm80ILi8ELi1ELb0EN4cute5tupleIJNS5_1CILi128EEENS7_ILi32EEENS7_ILi256EEEEEELi256ENS_10bfloat16_tEfNS_4arch4Sm80ELb1ELb0ELb0ELb1ELb1ELb1ELb1ELb0EEENS1_21CollectiveEpilogueFwdINS6_IJS8_SA_S9_EEENS6_IJNS7_ILi1EEESI_SI_EEESC_SE_Li256ELb1ELb1ELb0ELb0EEENS1_19SingleTileSchedulerILb1ELb0ELb1ELi128EEEEEEEEEvNT_6ParamsE --------------------------
	.section	.nv.shared._ZN7cutlass13device_kernelIN5flash19enable_sm80_to_sm89INS1_16FlashAttnFwdSm80INS1_25CollectiveMainloopFwdSm80ILi8ELi1ELb0EN4cute5tupleIJNS5_1CILi128EEENS7_ILi32EEENS7_ILi256EEEEEELi256ENS_10bfloat16_tEfNS_4arch4Sm80ELb1ELb0ELb0ELb1ELb1ELb1ELb1ELb0EEENS1_21CollectiveEpilogueFwdINS6_IJS8_SA_S9_EEENS6_IJNS7_ILi1EEESI_SI_EEESC_SE_Li256ELb1ELb1ELb0ELb0EEENS1_19SingleTileSchedulerILb1ELb0ELb1ELi128EEEEEEEEEvNT_6ParamsE,"aw",@nobits
	.sectionflags	@""
	.align	16


//--------------------- .nv.shared._ZN7cutlass13device_kernelIN5flash19enable_sm80_to_sm89INS1_16FlashAttnFwdSm80INS1_25CollectiveMainloopFwdSm80ILi8ELi1ELb0EN4cute5tupleIJNS5_1CILi128EEENS7_ILi96EEENS7_ILi256EEEEEELi256ENS_10bfloat16_tEfNS_4arch4Sm80ELb0ELb0ELb0ELb0ELb1ELb0ELb1ELb0EEENS1_21CollectiveEpilogueFwdINS6_IJS8_SA_S9_EEENS6_IJNS7_ILi1EEESI_SI_EEESC_SE_Li256ELb0ELb1ELb0ELb0EEENS1_19SingleTileSchedulerILb0ELb0ELb1ELi128EEEEEEEEEvNT_6ParamsE --------------------------
	.section	.nv.shared._ZN7cutlass13device_kernelIN5flash19enable_sm80_to_sm89INS1_16FlashAttnFwdSm80INS1_25CollectiveMainloopFwdSm80ILi8ELi1ELb0EN4cute5tupleIJNS5_1CILi128EEENS7_ILi96EEENS7_ILi256EEEEEELi256ENS_10bfloat16_tEfNS_4arch4Sm80ELb0ELb0ELb0ELb0ELb1ELb0ELb1ELb0EEENS1_21CollectiveEpilogueFwdINS6_IJS8_SA_S9_EEENS6_IJNS7_ILi1EEESI_SI_EEESC_SE_Li256ELb0ELb1ELb0ELb0EEENS1_19SingleTileSchedulerILb0ELb0ELb1ELi128EEEEEEEEEvNT_6ParamsE,"aw",@nobits
	.sectionflags	@""
	.align	16


//--------------------- .nv.shared._ZN7cutlass13device_kernelIN5flash19enable_sm80_to_sm89INS1_16FlashAttnFwdSm80INS1_25CollectiveMainloopFwdSm80ILi8ELi1ELb0EN4cute5tupleIJNS5_1CILi128EEENS7_ILi96EEENS7_ILi256EEEEEELi256ENS_10bfloat16_tEfNS_4arch4Sm80ELb0ELb0ELb0ELb1ELb1ELb0ELb1ELb0EEENS1_21CollectiveEpilogueFwdINS6_IJS8_SA_S9_EEENS6_IJNS7_ILi1EEESI_SI_EEESC_SE_Li256ELb1ELb1ELb0ELb0EEENS1_19SingleTileSchedulerILb1ELb0ELb1ELi128EEEEEEEEEvNT_6ParamsE --------------------------
	.section	.nv.shared._ZN7cutlass13device_kernelIN5flash19enable_sm80_to_sm89INS1_16FlashAttnFwdSm80INS1_25CollectiveMainloopFwdSm80ILi8ELi1ELb0EN4cute5tupleIJNS5_1CILi128EEENS7_ILi96EEENS7_ILi256EEEEEELi256ENS_10bfloat16_tEfNS_4arch4Sm80ELb0ELb0ELb0ELb1ELb1ELb0ELb1ELb0EEENS1_21CollectiveEpilogueFwdINS6_IJS8_SA_S9_EEENS6_IJNS7_ILi1EEESI_SI_EEESC_SE_Li256ELb1ELb1ELb0ELb0EEENS1_19SingleTileSchedulerILb1ELb0ELb1ELi128EEEEEEEEEvNT_6ParamsE,"aw",@nobits
	.sectionflags	@""
	.align	16


//--------------------- .nv.shared._ZN7cutlass13device_kernelIN5flash19enable_sm80_to_sm89INS1_16FlashAttnFwdSm80INS1_25CollectiveMainloopFwdSm80ILi8ELi1ELb0EN4cute5tupleIJNS5_1CILi128EEENS7_ILi48EEENS7_ILi256EEEEEELi256ENS_10bfloat16_tEfNS_4arch4Sm80ELb0ELb0ELb0ELb1ELb1ELb1ELb1ELb0EEENS1_21CollectiveEpilogueFwdINS6_IJS8_SA_S9_EEENS6_IJNS7_ILi1EEESI_SI_EEESC_SE_Li256ELb1ELb1ELb0ELb0EEENS1_19SingleTileSchedulerILb1ELb0ELb1ELi128EEEEEEEEEvNT_6ParamsE --------------------------
	.section	.nv.shared._ZN7cutlass13device_kernelIN5flash19enable_sm80_to_sm89INS1_16FlashAttnFwdSm80INS1_25CollectiveMainloopFwdSm80ILi8ELi1ELb0EN4cute5tupleIJNS5_1CILi128EEENS7_ILi48EEENS7_ILi256EEEEEELi256ENS_10bfloat16_tEfNS_4arch4Sm80ELb0ELb0ELb0ELb1ELb1ELb1ELb1ELb0EEENS1_21CollectiveEpilogueFwdINS6_IJS8_SA_S9_EEENS6_IJNS7_ILi1EEESI_SI_EEESC_SE_Li256ELb1ELb1ELb0ELb0EEENS1_19SingleTileSchedulerILb1ELb0ELb1ELi128EEEEEEEEEvNT_6ParamsE,"aw",@nobits
	.sectionflags	@""
	.align	16


//--------------------- .nv.shared._ZN7cutlass13device_kernelIN5flash19enable_sm80_to_sm89INS1_16FlashAttnFwdSm80INS1_25CollectiveMainloopFwdSm80ILi8ELi1ELb0EN4cute5tupleIJNS5_1CILi128EEENS7_ILi64EEENS7_ILi256EEEEEELi256ENS_10bfloat16_tEfNS_4arch4Sm80ELb0ELb1ELb0ELb0ELb1ELb0ELb1ELb0EEENS1_21CollectiveEpilogueFwdINS6_IJS8_SA_S9_EEENS6_IJNS7_ILi1EEESI_SI_EEESC_SE_Li256ELb0ELb1ELb0ELb0EEENS1_19SingleTileSchedulerILb0ELb0ELb1ELi128EEEEEEEEEvNT_6ParamsE --------------------------
	.section	.nv.shared._ZN7cutlass13device_kernelIN5flash19enable_sm80_to_sm89INS1_16FlashAttnFwdSm80INS1_25CollectiveMainloopFwdSm80ILi8ELi1ELb0EN4cute5tupleIJNS5_1CILi128EEENS7_ILi64EEENS7_ILi256EEEEEELi256ENS_10bfloat16_tEfNS_4arch4Sm80ELb0ELb1ELb0ELb0ELb1ELb0ELb1ELb0EEENS1_21CollectiveEpilogueFwdINS6_IJS8_SA_S9_EEENS6_IJNS7_ILi1EEESI_SI_EEESC_SE_Li256ELb0ELb1ELb0ELb0EEENS1_19SingleTileSchedulerILb0ELb0ELb1ELi128EEEEEEEEEvNT_6ParamsE,"aw",@nobits
	.sectionflags	@""
	.align	16


//--------------------- .nv.shared._ZN7cutlass13device_kernelIN5flash19enable_sm80_to_sm89INS1_16FlashAttnFwdSm80INS1_25CollectiveMainloopFwdSm80ILi8ELi1ELb0EN4cute5tupleIJNS5_1CILi128EEENS7_ILi64EEENS7_ILi256EEEEEELi256ENS_10bfloat16_tEfNS_4arch4Sm80ELb0ELb1ELb0ELb1ELb1ELb0ELb1ELb0EEENS1_21CollectiveEpilogueFwdINS6_IJS8_SA_S9_EEENS6_IJNS7_ILi1EEESI_SI_EEESC_SE_Li256ELb1ELb1ELb0ELb0EEENS1_19SingleTileSchedulerILb1ELb0ELb1ELi128EEEEEEEEEvNT_6ParamsE --------------------------
	.section	.nv.shared._ZN7cutlass13device_kernelIN5flash19enable_sm80_to_sm89INS1_16FlashAttnFwdSm80INS1_25CollectiveMainloopFwdSm80ILi8ELi1ELb0EN4cute5tupleIJNS5_1CILi128EEENS7_ILi64EEENS7_ILi256EEEEEELi256ENS_10bfloat16_tEfNS_4arch4Sm80ELb0ELb1ELb0ELb1ELb1ELb0ELb1ELb0EEENS1_21CollectiveEpilogueFwdINS6_IJS8_SA_S9_EEENS6_IJNS7_ILi1EEESI_SI_EEESC_SE_Li256ELb1ELb1ELb0ELb0EEENS1_19SingleTileSchedulerILb1ELb0ELb1ELi128EEEEEEEEEvNT_6ParamsE,"aw",@nobits
	.sectionflags	@""
	.align	16


//--------------------- .nv.shared._ZN7cutlass13device_kernelIN5flash19enable_sm80_to_sm89INS1_16FlashAttnFwdSm80INS1_25CollectiveMainloopFwdSm80ILi8ELi1ELb0EN4cute5tupleIJNS5_1CILi128EEENS7_ILi48EEENS7_ILi256EEEEEELi256ENS_10bfloat16_tEfNS_4arch4Sm80ELb0ELb1ELb0ELb1ELb1ELb1ELb1ELb0EEENS1_21CollectiveEpilogueFwdINS6_IJS8_SA_S9_EEENS6_IJNS7_ILi1EEESI_SI_EEESC_SE_Li256ELb1ELb1ELb0ELb0EEENS1_19SingleTileSchedulerILb1ELb0ELb1ELi128EEEEEEEEEvNT_6ParamsE --------------------------
	.section	.nv.shared._ZN7cutlass13device_kernelIN5flash19enable_sm80_to_sm89INS1_16FlashAttnFwdSm80INS1_25CollectiveMainloopFwdSm80ILi8ELi1ELb0EN4cute5tupleIJNS5_1CILi128EEENS7_ILi48EEENS7_ILi256EEEEEELi256ENS_10bfloat16_tEfNS_4arch4Sm80ELb0ELb1ELb0ELb1ELb1ELb1ELb1ELb0EEENS1_21CollectiveEpilogueFwdINS6_IJS8_SA_S9_EEENS6_IJNS7_ILi1EEESI_SI_EEESC_SE_Li256ELb1ELb1ELb0ELb0EEENS1_19SingleTileSchedulerILb1ELb0ELb1ELi128EEEEEEEEEvNT_6ParamsE,"aw",@nobits
	.sectionflags	@""
	.align	16


//--------------------- .nv.shared._ZN7cutlass13device_kernelIN5flash19enable_sm80_to_sm89INS1_16FlashAttnFwdSm80INS1_25CollectiveMainloopFwdSm80ILi8ELi1ELb0EN4cute5tupleIJNS5_1CILi128EEENS7_ILi96EEENS7_ILi256EEEEEELi256ENS_10bfloat16_tEfNS_4arch4Sm80ELb1ELb0ELb0ELb0ELb1ELb0ELb1ELb0EEENS1_21CollectiveEpilogueFwdINS6_IJS8_SA_S9_EEENS6_IJNS7_ILi1EEESI_SI_EEESC_SE_Li256ELb0ELb1ELb0ELb0EEENS1_30DynamicPersistentTileSchedulerILi256ELi256ELb0ELb1ELb0EEEEEEEEEvNT_6ParamsE --------------------------
	.section	.nv.shared._ZN7cutlass13device_kernelIN5flash19enable_sm80_to_sm89INS1_16FlashAttnFwdSm80INS1_25CollectiveMainloopFwdSm80ILi8ELi1ELb0EN4cute5tupleIJNS5_1CILi128EEENS7_ILi96EEENS7_ILi256EEEEEELi256ENS_10bfloat16_tEfNS_4arch4Sm80ELb1ELb0ELb0ELb0ELb1ELb0ELb1ELb0EEENS1_21CollectiveEpilogueFwdINS6_IJS8_SA_S9_EEENS6_IJNS7_ILi1EEESI_SI_EEESC_SE_Li256ELb0ELb1ELb0ELb0EEENS1_30DynamicPersistentTileSchedulerILi256ELi256ELb0ELb1ELb0EEEEEEEEEvNT_6ParamsE,"aw",@nobits
	.sectionflags	@""
	.align	16


//--------------------- .nv.shared._ZN7cutlass13device_kernelIN5flash19enable_sm80_to_sm89INS1_16FlashAttnFwdSm80INS1_25CollectiveMainloopFwdSm80ILi8ELi1ELb0EN4cute5tupleIJNS5_1CILi128EEENS7_ILi96EEENS7_ILi256EEEEEELi256ENS_10bfloat16_tEfNS_4arch4Sm80ELb1ELb0ELb0ELb1ELb1ELb0ELb1ELb0EEENS1_21CollectiveEpilogueFwdINS6_IJS8_SA_S9_EEENS6_IJNS7_ILi1EEESI_SI_EEESC_SE_Li256ELb1ELb1ELb0ELb0EEENS1_19SingleTileSchedulerILb1ELb0ELb1ELi128EEEEEEEEEvNT_6ParamsE --------------------------
	.section	.nv.shared._ZN7cutlass13device_kernelIN5flash19enable_sm80_to_sm89INS1_16FlashAttnFwdSm80INS1_25CollectiveMainloopFwdSm80ILi8ELi1ELb0EN4cute5tupleIJNS5_1CILi128EEENS7_ILi96EEENS7_ILi256EEEEEELi256ENS_10bfloat16_tEfNS_4arch4Sm80ELb1ELb0ELb0ELb1ELb1ELb0ELb1ELb0EEENS1_21CollectiveEpilogueFwdINS6_IJS8_SA_S9_EEENS6_IJNS7_ILi1EEESI_SI_EEESC_SE_Li256ELb1ELb1ELb0ELb0EEENS1_19SingleTileSchedulerILb1ELb0ELb1ELi128EEEEEEEEEvNT_6ParamsE,"aw",@nobits
	.sectionflags	@""
	.align	16


//--------------------- .nv.shared._ZN7cutlass13device_kernelIN5flash19enable_sm80_to_sm89INS1_16FlashAttnFwdSm80INS1_25CollectiveMainloopFwdSm80ILi8ELi1ELb0EN4cute5tupleIJNS5_1CILi128EEENS7_ILi48EEENS7_ILi256EEEEEELi256ENS_10bfloat16_tEfNS_4arch4Sm80ELb1ELb0ELb0ELb1ELb1ELb1ELb1ELb0EEENS1_21CollectiveEpilogueFwdINS6_IJS8_SA_S9_EEENS6_IJNS7_ILi1EEESI_SI_EEESC_SE_Li256ELb1ELb1ELb0ELb0EEENS1_19SingleTileSchedulerILb1ELb0ELb1ELi128EEEEEEEEEvNT_6ParamsE --------------------------
	.section	.nv.shared._ZN7cutlass13device_kernelIN5flash19enable_sm80_to_sm89INS1_16FlashAttnFwdSm80INS1_25CollectiveMainloopFwdSm80ILi8ELi1ELb0EN4cute5tupleIJNS5_1CILi128EEENS7_ILi48EEENS7_ILi256EEEEEELi256ENS_10bfloat16_tEfNS_4arch4Sm80ELb1ELb0ELb0ELb1ELb1ELb1ELb1ELb0EEENS1_21CollectiveEpilogueFwdINS6_IJS8_SA_S9_EEENS6_IJNS7_ILi1EEESI_SI_EEESC_SE_Li256ELb1ELb1ELb0ELb0EEENS1_19SingleTileSchedulerILb1ELb0ELb1ELi128EEEEEEEEEvNT_6ParamsE,"aw",@nobits
	.sectionflags	@""
	.align	16
